	.target	sm_90

	.elftype	@"ET_EXEC"


//--------------------- .note.nv.tkinfo           --------------------------
	.section	.note.nv.tkinfo,"",@"SHT_NOTE"
	.sectionflags	@"SHF_NOTE_NV_TKINFO"
	.tkinfo
        /*0018*/ 	.word	0x00000002
        /*0030*/ 	.string	""
        /*0030*/ 	.string	"ptxas"
        /*0030*/ 	.string	"Cuda compilation tools, release 13.0, V13.0.88"
        /*0030*/ 	.string	"Build cuda_13.0.r13.0/compiler.36424714_0"
        /*0030*/ 	.string	"-arch sm_90 -m 64 "



//--------------------- .note.nv.cuinfo           --------------------------
	.section	.note.nv.cuinfo,"",@"SHT_NOTE"
	.sectionflags	@"SHF_NOTE_NV_CUINFO"
        /*0018*/ 	.short	0x0002
        /*001a*/ 	.short	0x005a
        /*001c*/ 	.short	0x0082
	.zero		2


//--------------------- .nv.info                  --------------------------
	.section	.nv.info,"",@"SHT_CUDA_INFO"
	.align	4


	//----- nvinfo : EIATTR_REGCOUNT
	.align		4
        /*0000*/ 	.byte	0x04, 0x2f
        /*0002*/ 	.short	(.L_1 - .L_0)
	.align		4
.L_0:
        /*0004*/ 	.word	index@(_ZN13group_norm_v214gn_cuda_kernelI6__halfLi320ELi3ELi16ELi20ELi4096ELb1ELi64ELi320ELi320ELi4ELb1ELi6ELb0ELb0ENS_16CompileConditionILi900EEEEEvPT_PKS4_S7_S7_flPfS8_Pj)
        /*0008*/ 	.word	0x00000040


	//----- nvinfo : EIATTR_FRAME_SIZE
	.align		4
.L_1:
        /*000c*/ 	.byte	0x04, 0x11
        /*000e*/ 	.short	(.L_3 - .L_2)
	.align		4
.L_2:
        /*0010*/ 	.word	index@(_ZN13group_norm_v214gn_cuda_kernelI6__halfLi320ELi3ELi16ELi20ELi4096ELb1ELi64ELi320ELi320ELi4ELb1ELi6ELb0ELb0ENS_16CompileConditionILi900EEEEEvPT_PKS4_S7_S7_flPfS8_Pj)
        /*0014*/ 	.word	0x00000140


	//----- nvinfo : EIATTR_REGCOUNT
	.align		4
.L_3:
        /*0018*/ 	.byte	0x04, 0x2f
        /*001a*/ 	.short	(.L_5 - .L_4)
	.align		4
.L_4:
        /*001c*/ 	.word	index@(_ZN13group_norm_v214gn_cuda_kernelI6__halfLi320ELi3ELi16ELi20ELi4096ELb1ELi64ELi320ELi320ELi4ELb1ELi5ELb0ELb0ENS_16CompileConditionILi900EEEEEvPT_PKS4_S7_S7_flPfS8_Pj)
        /*0020*/ 	.word	0x00000040


	//----- nvinfo : EIATTR_FRAME_SIZE
	.align		4
.L_5:
        /*0024*/ 	.byte	0x04, 0x11
        /*0026*/ 	.short	(.L_7 - .L_6)
	.align		4
.L_6:
        /*0028*/ 	.word	index@(_ZN13group_norm_v214gn_cuda_kernelI6__halfLi320ELi3ELi16ELi20ELi4096ELb1ELi64ELi320ELi320ELi4ELb1ELi5ELb0ELb0ENS_16CompileConditionILi900EEEEEvPT_PKS4_S7_S7_flPfS8_Pj)
        /*002c*/ 	.word	0x00000140


	//----- nvinfo : EIATTR_REGCOUNT
	.align		4
.L_7:
        /*0030*/ 	.byte	0x04, 0x2f
        /*0032*/ 	.short	(.L_9 - .L_8)
	.align		4
.L_8:
        /*0034*/ 	.word	index@(_ZN13group_norm_v214gn_cuda_kernelI6__halfLi320ELi2ELi16ELi20ELi4096ELb1ELi64ELi320ELi320ELi4ELb1ELi4ELb0ELb0ENS_16CompileConditionILi900EEEEEvPT_PKS4_S7_S7_flPfS8_Pj)
        /*0038*/ 	.word	0x00000060


	//----- nvinfo : EIATTR_FRAME_SIZE
	.align		4
.L_9:
        /*003c*/ 	.byte	0x04, 0x11
        /*003e*/ 	.short	(.L_11 - .L_10)
	.align		4
.L_10:
        /*0040*/ 	.word	index@(_ZN13group_norm_v214gn_cuda_kernelI6__halfLi320ELi2ELi16ELi20ELi4096ELb1ELi64ELi320ELi320ELi4ELb1ELi4ELb0ELb0ENS_16CompileConditionILi900EEEEEvPT_PKS4_S7_S7_flPfS8_Pj)
        /*0044*/ 	.word	0x00000068


	//----- nvinfo : EIATTR_REGCOUNT
	.align		4
.L_11:
        /*0048*/ 	.byte	0x04, 0x2f
        /*004a*/ 	.short	(.L_13 - .L_12)
	.align		4
.L_12:
        /*004c*/ 	.word	index@(_ZN13group_norm_v214gn_cuda_kernelI6__halfLi320ELi1ELi16ELi20ELi4096ELb1ELi128ELi320ELi320ELi4ELb1ELi4ELb0ELb0ENS_16CompileConditionILi900EEEEEvPT_PKS4_S7_S7_flPfS8_Pj)
        /*0050*/ 	.word	0x000000a8


	//----- nvinfo : EIATTR_FRAME_SIZE
	.align		4
.L_13:
        /*0054*/ 	.byte	0x04, 0x11
        /*0056*/ 	.short	(.L_15 - .L_14)
	.align		4
.L_14:
        /*0058*/ 	.word	index@(_ZN13group_norm_v214gn_cuda_kernelI6__halfLi320ELi1ELi16ELi20ELi4096ELb1ELi128ELi320ELi320ELi4ELb1ELi4ELb0ELb0ENS_16CompileConditionILi900EEEEEvPT_PKS4_S7_S7_flPfS8_Pj)
        /*005c*/ 	.word	0x00000130


	//----- nvinfo : EIATTR_REGCOUNT
	.align		4
.L_15:
        /*0060*/ 	.byte	0x04, 0x2f
        /*0062*/ 	.short	(.L_17 - .L_16)
	.align		4
.L_16:
        /*0064*/ 	.word	index@(_ZN13group_norm_v214gn_cuda_kernelI6__halfLi320ELi1ELi16ELi20ELi4096ELb1ELi64ELi320ELi320ELi4ELb1ELi2ELb0ELb0ENS_16CompileConditionILi900EEEEEvPT_PKS4_S7_S7_flPfS8_Pj)
        /*0068*/ 	.word	0x000000a8


	//----- nvinfo : EIATTR_FRAME_SIZE
	.align		4
.L_17:
        /*006c*/ 	.byte	0x04, 0x11
        /*006e*/ 	.short	(.L_19 - .L_18)
	.align		4
.L_18:
        /*0070*/ 	.word	index@(_ZN13group_norm_v214gn_cuda_kernelI6__halfLi320ELi1ELi16ELi20ELi4096ELb1ELi64ELi320ELi320ELi4ELb1ELi2ELb0ELb0ENS_16CompileConditionILi900EEEEEvPT_PKS4_S7_S7_flPfS8_Pj)
        /*0074*/ 	.word	0x00000000


	//----- nvinfo : EIATTR_REGCOUNT
	.align		4
.L_19:
        /*0078*/ 	.byte	0x04, 0x2f
        /*007a*/ 	.short	(.L_21 - .L_20)
	.align		4
.L_20:
        /*007c*/ 	.word	index@(_ZN13group_norm_v214gn_cuda_kernelI6__halfLi320ELi3ELi16ELi20ELi4096ELb1ELi32ELi320ELi320ELi4ELb1ELi2ELb0ELb0ENS_16CompileConditionILi900EEEEEvPT_PKS4_S7_S7_flPfS8_Pj)
        /*0080*/ 	.word	0x00000040


	//----- nvinfo : EIATTR_FRAME_SIZE
	.align		4
.L_21:
        /*0084*/ 	.byte	0x04, 0x11
        /*0086*/ 	.short	(.L_23 - .L_22)
	.align		4
.L_22:
        /*0088*/ 	.word	index@(_ZN13group_norm_v214gn_cuda_kernelI6__halfLi320ELi3ELi16ELi20ELi4096ELb1ELi32ELi320ELi320ELi4ELb1ELi2ELb0ELb0ENS_16CompileConditionILi900EEEEEvPT_PKS4_S7_S7_flPfS8_Pj)
        /*008c*/ 	.word	0x00000018


	//----- nvinfo : EIATTR_REGCOUNT
	.align		4
.L_23:
        /*0090*/ 	.byte	0x04, 0x2f
        /*0092*/ 	.short	(.L_25 - .L_24)
	.align		4
.L_24:
        /*0094*/ 	.word	index@(_ZN13group_norm_v214gn_cuda_kernelI6__halfLi320ELi1ELi16ELi20ELi4096ELb1ELi32ELi320ELi320ELi4ELb1ELi1ELb0ELb0ENS_16CompileConditionILi900EEEEEvPT_PKS4_S7_S7_flPfS8_Pj)
        /*0098*/ 	.word	0x00000073


	//----- nvinfo : EIATTR_FRAME_SIZE
	.align		4
.L_25:
        /*009c*/ 	.byte	0x04, 0x11
        /*009e*/ 	.short	(.L_27 - .L_26)
	.align		4
.L_26:
        /*00a0*/ 	.word	index@(_ZN13group_norm_v214gn_cuda_kernelI6__halfLi320ELi1ELi16ELi20ELi4096ELb1ELi32ELi320ELi320ELi4ELb1ELi1ELb0ELb0ENS_16CompileConditionILi900EEEEEvPT_PKS4_S7_S7_flPfS8_Pj)
        /*00a4*/ 	.word	0x00000000


	//----- nvinfo : EIATTR_REGCOUNT
	.align		4
.L_27:
        /*00a8*/ 	.byte	0x04, 0x2f
        /*00aa*/ 	.short	(.L_29 - .L_28)
	.align		4
.L_28:
        /*00ac*/ 	.word	index@(_ZN13group_norm_v214gn_cuda_kernelI6__halfLi320ELi3ELi16ELi20ELi4096ELb1ELi16ELi320ELi320ELi4ELb1ELi1ELb0ELb0ENS_16CompileConditionILi900EEEEEvPT_PKS4_S7_S7_flPfS8_Pj)
        /*00b0*/ 	.word	0x00000040


	//----- nvinfo : EIATTR_FRAME_SIZE
	.align		4
.L_29:
        /*00b4*/ 	.byte	0x04, 0x11
        /*00b6*/ 	.short	(.L_31 - .L_30)
	.align		4
.L_30:
        /*00b8*/ 	.word	index@(_ZN13group_norm_v214gn_cuda_kernelI6__halfLi320ELi3ELi16ELi20ELi4096ELb1ELi16ELi320ELi320ELi4ELb1ELi1ELb0ELb0ENS_16CompileConditionILi900EEEEEvPT_PKS4_S7_S7_flPfS8_Pj)
        /*00bc*/ 	.word	0x00000000


	//----- nvinfo : EIATTR_REGCOUNT
	.align		4
.L_31:
        /*00c0*/ 	.byte	0x04, 0x2f
        /*00c2*/ 	.short	(.L_33 - .L_32)
	.align		4
.L_32:
        /*00c4*/ 	.word	index@(_ZN13group_norm_v214gn_cuda_kernelI6__halfLi320ELi3ELi32ELi10ELi4096ELb0ELi64ELi320ELi320ELi4ELb1ELi6ELb0ELb0ENS_16CompileConditionILi900EEEEEvPT_PKS4_S7_S7_flPfS8_Pj)
        /*00c8*/ 	.word	0x00000040


	//----- nvinfo : EIATTR_FRAME_SIZE
	.align		4
.L_33:
        /*00cc*/ 	.byte	0x04, 0x11
        /*00ce*/ 	.short	(.L_35 - .L_34)
	.align		4
.L_34:
        /*00d0*/ 	.word	index@(_ZN13group_norm_v214gn_cuda_kernelI6__halfLi320ELi3ELi32ELi10ELi4096ELb0ELi64ELi320ELi320ELi4ELb1ELi6ELb0ELb0ENS_16CompileConditionILi900EEEEEvPT_PKS4_S7_S7_flPfS8_Pj)
        /*00d4*/ 	.word	0x00000180


	//----- nvinfo : EIATTR_REGCOUNT
	.align		4
.L_35:
        /*00d8*/ 	.byte	0x04, 0x2f
        /*00da*/ 	.short	(.L_37 - .L_36)
	.align		4
.L_36:
        /*00dc*/ 	.word	index@(_ZN13group_norm_v214gn_cuda_kernelI6__halfLi320ELi3ELi32ELi10ELi4096ELb0ELi64ELi320ELi320ELi4ELb1ELi5ELb0ELb0ENS_16CompileConditionILi900EEEEEvPT_PKS4_S7_S7_flPfS8_Pj)
        /*00e0*/ 	.word	0x00000040


	//----- nvinfo : EIATTR_FRAME_SIZE
	.align		4
.L_37:
        /*00e4*/ 	.byte	0x04, 0x11
        /*00e6*/ 	.short	(.L_39 - .L_38)
	.align		4
.L_38:
        /*00e8*/ 	.word	index@(_ZN13group_norm_v214gn_cuda_kernelI6__halfLi320ELi3ELi32ELi10ELi4096ELb0ELi64ELi320ELi320ELi4ELb1ELi5ELb0ELb0ENS_16CompileConditionILi900EEEEEvPT_PKS4_S7_S7_flPfS8_Pj)
        /*00ec*/ 	.word	0x00000180


	//----- nvinfo : EIATTR_REGCOUNT
	.align		4
.L_39:
        /*00f0*/ 	.byte	0x04, 0x2f
        /*00f2*/ 	.short	(.L_41 - .L_40)
	.align		4
.L_40:
        /*00f4*/ 	.word	index@(_ZN13group_norm_v214gn_cuda_kernelI6__halfLi320ELi2ELi32ELi10ELi4096ELb0ELi64ELi320ELi320ELi4ELb1ELi4ELb0ELb0ENS_16CompileConditionILi900EEEEEvPT_PKS4_S7_S7_flPfS8_Pj)
        /*00f8*/ 	.word	0x00000060


	//----- nvinfo : EIATTR_FRAME_SIZE
	.align		4
.L_41:
        /*00fc*/ 	.byte	0x04, 0x11
        /*00fe*/ 	.short	(.L_43 - .L_42)
	.align		4
.L_42:
        /*0100*/ 	.word	index@(_ZN13group_norm_v214gn_cuda_kernelI6__halfLi320ELi2ELi32ELi10ELi4096ELb0ELi64ELi320ELi320ELi4ELb1ELi4ELb0ELb0ENS_16CompileConditionILi900EEEEEvPT_PKS4_S7_S7_flPfS8_Pj)
        /*0104*/ 	.word	0x00000090


	//----- nvinfo : EIATTR_REGCOUNT
	.align		4
.L_43:
        /*0108*/ 	.byte	0x04, 0x2f
        /*010a*/ 	.short	(.L_45 - .L_44)
	.align		4
.L_44:
        /*010c*/ 	.word	index@(_ZN13group_norm_v214gn_cuda_kernelI6__halfLi320ELi1ELi32ELi10ELi4096ELb0ELi128ELi320ELi320ELi4ELb1ELi4ELb0ELb0ENS_16CompileConditionILi900EEEEEvPT_PKS4_S7_S7_flPfS8_Pj)
        /*0110*/ 	.word	0x000000a8


	//----- nvinfo : EIATTR_FRAME_SIZE
	.align		4
.L_45:
        /*0114*/ 	.byte	0x04, 0x11
        /*0116*/ 	.short	(.L_47 - .L_46)
	.align		4
.L_46:
        /*0118*/ 	.word	index@(_ZN13group_norm_v214gn_cuda_kernelI6__halfLi320ELi1ELi32ELi10ELi4096ELb0ELi128ELi320ELi320ELi4ELb1ELi4ELb0ELb0ENS_16CompileConditionILi900EEEEEvPT_PKS4_S7_S7_flPfS8_Pj)
        /*011c*/ 	.word	0x00000168


	//----- nvinfo : EIATTR_REGCOUNT
	.align		4
.L_47:
        /*0120*/ 	.byte	0x04, 0x2f
        /*0122*/ 	.short	(.L_49 - .L_48)
	.align		4
.L_48:
        /*0124*/ 	.word	index@(_ZN13group_norm_v214gn_cuda_kernelI6__halfLi320ELi1ELi32ELi10ELi4096ELb0ELi64ELi320ELi320ELi4ELb1ELi2ELb0ELb0ENS_16CompileConditionILi900EEEEEvPT_PKS4_S7_S7_flPfS8_Pj)
        /*0128*/ 	.word	0x000000a4


	//----- nvinfo : EIATTR_FRAME_SIZE
	.align		4
.L_49:
        /*012c*/ 	.byte	0x04, 0x11
        /*012e*/ 	.short	(.L_51 - .L_50)
	.align		4
.L_50:
        /*0130*/ 	.word	index@(_ZN13group_norm_v214gn_cuda_kernelI6__halfLi320ELi1ELi32ELi10ELi4096ELb0ELi64ELi320ELi320ELi4ELb1ELi2ELb0ELb0ENS_16CompileConditionILi900EEEEEvPT_PKS4_S7_S7_flPfS8_Pj)
        /*0134*/ 	.word	0x00000000


	//----- nvinfo : EIATTR_REGCOUNT
	.align		4
.L_51:
        /*0138*/ 	.byte	0x04, 0x2f
        /*013a*/ 	.short	(.L_53 - .L_52)
	.align		4
.L_52:
        /*013c*/ 	.word	index@(_ZN13group_norm_v214gn_cuda_kernelI6__halfLi320ELi3ELi32ELi10ELi4096ELb0ELi32ELi320ELi320ELi4ELb1ELi2ELb0ELb0ENS_16CompileConditionILi900EEEEEvPT_PKS4_S7_S7_flPfS8_Pj)
        /*0140*/ 	.word	0x00000040


	//----- nvinfo : EIATTR_FRAME_SIZE
	.align		4
.L_53:
        /*0144*/ 	.byte	0x04, 0x11
        /*0146*/ 	.short	(.L_55 - .L_54)
	.align		4
.L_54:
        /*0148*/ 	.word	index@(_ZN13group_norm_v214gn_cuda_kernelI6__halfLi320ELi3ELi32ELi10ELi4096ELb0ELi32ELi320ELi320ELi4ELb1ELi2ELb0ELb0ENS_16CompileConditionILi900EEEEEvPT_PKS4_S7_S7_flPfS8_Pj)
        /*014c*/ 	.word	0x00000028


	//----- nvinfo : EIATTR_REGCOUNT
	.align		4
.L_55:
        /*0150*/ 	.byte	0x04, 0x2f
        /*0152*/ 	.short	(.L_57 - .L_56)
	.align		4
.L_56:
        /*0154*/ 	.word	index@(_ZN13group_norm_v214gn_cuda_kernelI6__halfLi320ELi1ELi32ELi10ELi4096ELb0ELi32ELi320ELi320ELi4ELb1ELi1ELb0ELb0ENS_16CompileConditionILi900EEEEEvPT_PKS4_S7_S7_flPfS8_Pj)
        /*0158*/ 	.word	0x00000080


	//----- nvinfo : EIATTR_FRAME_SIZE
	.align		4
.L_57:
        /*015c*/ 	.byte	0x04, 0x11
        /*015e*/ 	.short	(.L_59 - .L_58)
	.align		4
.L_58:
        /*0160*/ 	.word	index@(_ZN13group_norm_v214gn_cuda_kernelI6__halfLi320ELi1ELi32ELi10ELi4096ELb0ELi32ELi320ELi320ELi4ELb1ELi1ELb0ELb0ENS_16CompileConditionILi900EEEEEvPT_PKS4_S7_S7_flPfS8_Pj)
        /*0164*/ 	.word	0x00000000


	//----- nvinfo : EIATTR_REGCOUNT
	.align		4
.L_59:
        /*0168*/ 	.byte	0x04, 0x2f
        /*016a*/ 	.short	(.L_61 - .L_60)
	.align		4
.L_60:
        /*016c*/ 	.word	index@(_ZN13group_norm_v214gn_cuda_kernelI6__halfLi320ELi3ELi32ELi10ELi4096ELb0ELi16ELi320ELi320ELi4ELb1ELi1ELb0ELb0ENS_16CompileConditionILi900EEEEEvPT_PKS4_S7_S7_flPfS8_Pj)
        /*0170*/ 	.word	0x0000003f


	//----- nvinfo : EIATTR_FRAME_SIZE
	.align		4
.L_61:
        /*0174*/ 	.byte	0x04, 0x11
        /*0176*/ 	.short	(.L_63 - .L_62)
	.align		4
.L_62:
        /*0178*/ 	.word	index@(_ZN13group_norm_v214gn_cuda_kernelI6__halfLi320ELi3ELi32ELi10ELi4096ELb0ELi16ELi320ELi320ELi4ELb1ELi1ELb0ELb0ENS_16CompileConditionILi900EEEEEvPT_PKS4_S7_S7_flPfS8_Pj)
        /*017c*/ 	.word	0x00000000


	//----- nvinfo : EIATTR_REGCOUNT
	.align		4
.L_63:
        /*0180*/ 	.byte	0x04, 0x2f
        /*0182*/ 	.short	(.L_65 - .L_64)
	.align		4
.L_64:
        /*0184*/ 	.word	index@(_ZN13group_norm_v218gn_bwd_cuda_kernelI6__halfLi320ELi3ELi16ELi20ELi4096ELb1ELb1ELi32ELi320ELi320ELi4ELb1ELi3ELb0ELb0ELNS_15WgradSyncMethodE3ENS_16CompileConditionILi900EEEEEvPT_S6_S6_PKS5_S8_S8_S8_PKfflPfPj)
        /*0188*/ 	.word	0x00000040


	//----- nvinfo : EIATTR_FRAME_SIZE
	.align		4
.L_65:
        /*018c*/ 	.byte	0x04, 0x11
        /*018e*/ 	.short	(.L_67 - .L_66)
	.align		4
.L_66:
        /*0190*/ 	.word	index@(_ZN13group_norm_v218gn_bwd_cuda_kernelI6__halfLi320ELi3ELi16ELi20ELi4096ELb1ELb1ELi32ELi320ELi320ELi4ELb1ELi3ELb0ELb0ELNS_15WgradSyncMethodE3ENS_16CompileConditionILi900EEEEEvPT_S6_S6_PKS5_S8_S8_S8_PKfflPfPj)
        /*0194*/ 	.word	0x00000138


	//----- nvinfo : EIATTR_REGCOUNT
	.align		4
.L_67:
        /*0198*/ 	.byte	0x04, 0x2f
        /*019a*/ 	.short	(.L_69 - .L_68)
	.align		4
.L_68:
        /*019c*/ 	.word	index@(_ZN13group_norm_v218gn_bwd_cuda_kernelI6__halfLi320ELi3ELi16ELi20ELi4096ELb1ELb1ELi32ELi320ELi320ELi4ELb1ELi2ELb0ELb0ELNS_15WgradSyncMethodE3ENS_16CompileConditionILi900EEEEEvPT_S6_S6_PKS5_S8_S8_S8_PKfflPfPj)
        /*01a0*/ 	.word	0x00000040


	//----- nvinfo : EIATTR_FRAME_SIZE
	.align		4
.L_69:
        /*01a4*/ 	.byte	0x04, 0x11
        /*01a6*/ 	.short	(.L_71 - .L_70)
	.align		4
.L_70:
        /*01a8*/ 	.word	index@(_ZN13group_norm_v218gn_bwd_cuda_kernelI6__halfLi320ELi3ELi16ELi20ELi4096ELb1ELb1ELi32ELi320ELi320ELi4ELb1ELi2ELb0ELb0ELNS_15WgradSyncMethodE3ENS_16CompileConditionILi900EEEEEvPT_S6_S6_PKS5_S8_S8_S8_PKfflPfPj)
        /*01ac*/ 	.word	0x00000138


	//----- nvinfo : EIATTR_REGCOUNT
	.align		4
.L_71:
        /*01b0*/ 	.byte	0x04, 0x2f
        /*01b2*/ 	.short	(.L_73 - .L_72)
	.align		4
.L_72:
        /*01b4*/ 	.word	index@(_ZN13group_norm_v218gn_bwd_cuda_kernelI6__halfLi320ELi2ELi16ELi20ELi4096ELb1ELb1ELi32ELi320ELi320ELi4ELb1ELi2ELb0ELb0ELNS_15WgradSyncMethodE3ENS_16CompileConditionILi900EEEEEvPT_S6_S6_PKS5_S8_S8_S8_PKfflPfPj)
        /*01b8*/ 	.word	0x00000060


	//----- nvinfo : EIATTR_FRAME_SIZE
	.align		4
.L_73:
        /*01bc*/ 	.byte	0x04, 0x11
        /*01be*/ 	.short	(.L_75 - .L_74)
	.align		4
.L_74:
        /*01c0*/ 	.word	index@(_ZN13group_norm_v218gn_bwd_cuda_kernelI6__halfLi320ELi2ELi16ELi20ELi4096ELb1ELb1ELi32ELi320ELi320ELi4ELb1ELi2ELb0ELb0ELNS_15WgradSyncMethodE3ENS_16CompileConditionILi900EEEEEvPT_S6_S6_PKS5_S8_S8_S8_PKfflPfPj)
        /*01c4*/ 	.word	0x00000030


	//----- nvinfo : EIATTR_REGCOUNT
	.align		4
.L_75:
        /*01c8*/ 	.byte	0x04, 0x2f
        /*01ca*/ 	.short	(.L_77 - .L_76)
	.align		4
.L_76:
        /*01cc*/ 	.word	index@(_ZN13group_norm_v218gn_bwd_cuda_kernelI6__halfLi320ELi1ELi16ELi20ELi4096ELb1ELb1ELi64ELi320ELi320ELi4ELb1ELi2ELb0ELb0ELNS_15WgradSyncMethodE3ENS_16CompileConditionILi900EEEEEvPT_S6_S6_PKS5_S8_S8_S8_PKfflPfPj)
        /*01d0*/ 	.word	0x000000a8


	//----- nvinfo : EIATTR_FRAME_SIZE
	.align		4
.L_77:
        /*01d4*/ 	.byte	0x04, 0x11
        /*01d6*/ 	.short	(.L_79 - .L_78)
	.align		4
.L_78:
        /*01d8*/ 	.word	index@(_ZN13group_norm_v218gn_bwd_cuda_kernelI6__halfLi320ELi1ELi16ELi20ELi4096ELb1ELb1ELi64ELi320ELi320ELi4ELb1ELi2ELb0ELb0ELNS_15WgradSyncMethodE3ENS_16CompileConditionILi900EEEEEvPT_S6_S6_PKS5_S8_S8_S8_PKfflPfPj)
        /*01dc*/ 	.word	0x00000048


	//----- nvinfo : EIATTR_REGCOUNT
	.align		4
.L_79:
        /*01e0*/ 	.byte	0x04, 0x2f
        /*01e2*/ 	.short	(.L_81 - .L_80)
	.align		4
.L_80:
        /*01e4*/ 	.word	index@(_ZN13group_norm_v218gn_bwd_cuda_kernelI6__halfLi320ELi1ELi16ELi20ELi4096ELb1ELb1ELi32ELi320ELi320ELi4ELb1ELi1ELb0ELb0ELNS_15WgradSyncMethodE3ENS_16CompileConditionILi900EEEEEvPT_S6_S6_PKS5_S8_S8_S8_PKfflPfPj)
        /*01e8*/ 	.word	0x000000a7


	//----- nvinfo : EIATTR_FRAME_SIZE
	.align		4
.L_81:
        /*01ec*/ 	.byte	0x04, 0x11
        /*01ee*/ 	.short	(.L_83 - .L_82)
	.align		4
.L_82:
        /*01f0*/ 	.word	index@(_ZN13group_norm_v218gn_bwd_cuda_kernelI6__halfLi320ELi1ELi16ELi20ELi4096ELb1ELb1ELi32ELi320ELi320ELi4ELb1ELi1ELb0ELb0ELNS_15WgradSyncMethodE3ENS_16CompileConditionILi900EEEEEvPT_S6_S6_PKS5_S8_S8_S8_PKfflPfPj)
        /*01f4*/ 	.word	0x00000000


	//----- nvinfo : EIATTR_REGCOUNT
	.align		4
.L_83:
        /*01f8*/ 	.byte	0x04, 0x2f
        /*01fa*/ 	.short	(.L_85 - .L_84)
	.align		4
.L_84:
        /*01fc*/ 	.word	index@(_ZN13group_norm_v218gn_bwd_cuda_kernelI6__halfLi320ELi3ELi16ELi20ELi4096ELb1ELb1ELi16ELi320ELi320ELi4ELb1ELi1ELb0ELb0ELNS_15WgradSyncMethodE3ENS_16CompileConditionILi900EEEEEvPT_S6_S6_PKS5_S8_S8_S8_PKfflPfPj)
        /*0200*/ 	.word	0x00000040


	//----- nvinfo : EIATTR_FRAME_SIZE
	.align		4
.L_85:
        /*0204*/ 	.byte	0x04, 0x11
        /*0206*/ 	.short	(.L_87 - .L_86)
	.align		4
.L_86:
        /*0208*/ 	.word	index@(_ZN13group_norm_v218gn_bwd_cuda_kernelI6__halfLi320ELi3ELi16ELi20ELi4096ELb1ELb1ELi16ELi320ELi320ELi4ELb1ELi1ELb0ELb0ELNS_15WgradSyncMethodE3ENS_16CompileConditionILi900EEEEEvPT_S6_S6_PKS5_S8_S8_S8_PKfflPfPj)
        /*020c*/ 	.word	0x00000038


	//----- nvinfo : EIATTR_REGCOUNT
	.align		4
.L_87:
        /*0210*/ 	.byte	0x04, 0x2f
        /*0212*/ 	.short	(.L_89 - .L_88)
	.align		4
.L_88:
        /*0214*/ 	.word	index@(_ZN13group_norm_v218gn_bwd_cuda_kernelI6__halfLi320ELi3ELi32ELi10ELi4096ELb0ELb1ELi32ELi320ELi320ELi4ELb1ELi3ELb0ELb0ELNS_15WgradSyncMethodE3ENS_16CompileConditionILi900EEEEEvPT_S6_S6_PKS5_S8_S8_S8_PKfflPfPj)
        /*0218*/ 	.word	0x00000040


	//----- nvinfo : EIATTR_FRAME_SIZE
	.align		4
.L_89:
        /*021c*/ 	.byte	0x04, 0x11
        /*021e*/ 	.short	(.L_91 - .L_90)
	.align		4
.L_90:
        /*0220*/ 	.word	index@(_ZN13group_norm_v218gn_bwd_cuda_kernelI6__halfLi320ELi3ELi32ELi10ELi4096ELb0ELb1ELi32ELi320ELi320ELi4ELb1ELi3ELb0ELb0ELNS_15WgradSyncMethodE3ENS_16CompileConditionILi900EEEEEvPT_S6_S6_PKS5_S8_S8_S8_PKfflPfPj)
        /*0224*/ 	.word	0x000000f8


	//----- nvinfo : EIATTR_REGCOUNT
	.align		4
.L_91:
        /*0228*/ 	.byte	0x04, 0x2f
        /*022a*/ 	.short	(.L_93 - .L_92)
	.align		4
.L_92:
        /*022c*/ 	.word	index@(_ZN13group_norm_v218gn_bwd_cuda_kernelI6__halfLi320ELi3ELi32ELi10ELi4096ELb0ELb1ELi32ELi320ELi320ELi4ELb1ELi2ELb0ELb0ELNS_15WgradSyncMethodE3ENS_16CompileConditionILi900EEEEEvPT_S6_S6_PKS5_S8_S8_S8_PKfflPfPj)
        /*0230*/ 	.word	0x00000040


	//----- nvinfo : EIATTR_FRAME_SIZE
	.align		4
.L_93:
        /*0234*/ 	.byte	0x04, 0x11
        /*0236*/ 	.short	(.L_95 - .L_94)
	.align		4
.L_94:
        /*0238*/ 	.word	index@(_ZN13group_norm_v218gn_bwd_cuda_kernelI6__halfLi320ELi3ELi32ELi10ELi4096ELb0ELb1ELi32ELi320ELi320ELi4ELb1ELi2ELb0ELb0ELNS_15WgradSyncMethodE3ENS_16CompileConditionILi900EEEEEvPT_S6_S6_PKS5_S8_S8_S8_PKfflPfPj)
        /*023c*/ 	.word	0x000000f8


	//----- nvinfo : EIATTR_REGCOUNT
	.align		4
.L_95:
        /*0240*/ 	.byte	0x04, 0x2f
        /*0242*/ 	.short	(.L_97 - .L_96)
	.align		4
.L_96:
        /*0244*/ 	.word	index@(_ZN13group_norm_v218gn_bwd_cuda_kernelI6__halfLi320ELi2ELi32ELi10ELi4096ELb0ELb1ELi32ELi320ELi320ELi4ELb1ELi2ELb0ELb0ELNS_15WgradSyncMethodE3ENS_16CompileConditionILi900EEEEEvPT_S6_S6_PKS5_S8_S8_S8_PKfflPfPj)
        /*0248*/ 	.word	0x00000060


	//----- nvinfo : EIATTR_FRAME_SIZE
	.align		4
.L_97:
        /*024c*/ 	.byte	0x04, 0x11
        /*024e*/ 	.short	(.L_99 - .L_98)
	.align		4
.L_98:
        /*0250*/ 	.word	index@(_ZN13group_norm_v218gn_bwd_cuda_kernelI6__halfLi320ELi2ELi32ELi10ELi4096ELb0ELb1ELi32ELi320ELi320ELi4ELb1ELi2ELb0ELb0ELNS_15WgradSyncMethodE3ENS_16CompileConditionILi900EEEEEvPT_S6_S6_PKS5_S8_S8_S8_PKfflPfPj)
        /*0254*/ 	.word	0x00000058


	//----- nvinfo : EIATTR_REGCOUNT
	.align		4
.L_99:
        /*0258*/ 	.byte	0x04, 0x2f
        /*025a*/ 	.short	(.L_101 - .L_100)
	.align		4
.L_100:
        /*025c*/ 	.word	index@(_ZN13group_norm_v218gn_bwd_cuda_kernelI6__halfLi320ELi1ELi32ELi10ELi4096ELb0ELb1ELi64ELi320ELi320ELi4ELb1ELi2ELb0ELb0ELNS_15WgradSyncMethodE3ENS_16CompileConditionILi900EEEEEvPT_S6_S6_PKS5_S8_S8_S8_PKfflPfPj)
        /*0260*/ 	.word	0x000000a8


	//----- nvinfo : EIATTR_FRAME_SIZE
	.align		4
.L_101:
        /*0264*/ 	.byte	0x04, 0x11
        /*0266*/ 	.short	(.L_103 - .L_102)
	.align		4
.L_102:
        /*0268*/ 	.word	index@(_ZN13group_norm_v218gn_bwd_cuda_kernelI6__halfLi320ELi1ELi32ELi10ELi4096ELb0ELb1ELi64ELi320ELi320ELi4ELb1ELi2ELb0ELb0ELNS_15WgradSyncMethodE3ENS_16CompileConditionILi900EEEEEvPT_S6_S6_PKS5_S8_S8_S8_PKfflPfPj)
        /*026c*/ 	.word	0x000000a0


	//----- nvinfo : EIATTR_REGCOUNT
	.align		4
.L_103:
        /*0270*/ 	.byte	0x04, 0x2f
        /*0272*/ 	.short	(.L_105 - .L_104)
	.align		4
.L_104:
        /*0274*/ 	.word	index@(_ZN13group_norm_v218gn_bwd_cuda_kernelI6__halfLi320ELi1ELi32ELi10ELi4096ELb0ELb1ELi32ELi320ELi320ELi4ELb1ELi1ELb0ELb0ELNS_15WgradSyncMethodE3ENS_16CompileConditionILi900EEEEEvPT_S6_S6_PKS5_S8_S8_S8_PKfflPfPj)
        /*0278*/ 	.word	0x00000095


	//----- nvinfo : EIATTR_FRAME_SIZE
	.align		4
.L_105:
        /*027c*/ 	.byte	0x04, 0x11
        /*027e*/ 	.short	(.L_107 - .L_106)
	.align		4
.L_106:
        /*0280*/ 	.word	index@(_ZN13group_norm_v218gn_bwd_cuda_kernelI6__halfLi320ELi1ELi32ELi10ELi4096ELb0ELb1ELi32ELi320ELi320ELi4ELb1ELi1ELb0ELb0ELNS_15WgradSyncMethodE3ENS_16CompileConditionILi900EEEEEvPT_S6_S6_PKS5_S8_S8_S8_PKfflPfPj)
        /*0284*/ 	.word	0x00000000


	//----- nvinfo : EIATTR_REGCOUNT
	.align		4
.L_107:
        /*0288*/ 	.byte	0x04, 0x2f
        /*028a*/ 	.short	(.L_109 - .L_108)
	.align		4
.L_108:
        /*028c*/ 	.word	index@(_ZN13group_norm_v218gn_bwd_cuda_kernelI6__halfLi320ELi3ELi32ELi10ELi4096ELb0ELb1ELi16ELi320ELi320ELi4ELb1ELi1ELb0ELb0ELNS_15WgradSyncMethodE3ENS_16CompileConditionILi900EEEEEvPT_S6_S6_PKS5_S8_S8_S8_PKfflPfPj)
        /*0290*/ 	.word	0x00000040


	//----- nvinfo : EIATTR_FRAME_SIZE
	.align		4
.L_109:
        /*0294*/ 	.byte	0x04, 0x11
        /*0296*/ 	.short	(.L_111 - .L_110)
	.align		4
.L_110:
        /*0298*/ 	.word	index@(_ZN13group_norm_v218gn_bwd_cuda_kernelI6__halfLi320ELi3ELi32ELi10ELi4096ELb0ELb1ELi16ELi320ELi320ELi4ELb1ELi1ELb0ELb0ELNS_15WgradSyncMethodE3ENS_16CompileConditionILi900EEEEEvPT_S6_S6_PKS5_S8_S8_S8_PKfflPfPj)
        /*029c*/ 	.word	0x00000040


	//----- nvinfo : EIATTR_REGCOUNT
	.align		4
.L_111:
        /*02a0*/ 	.byte	0x04, 0x2f
        /*02a2*/ 	.short	(.L_113 - .L_112)
	.align		4
.L_112:
        /*02a4*/ 	.word	index@(_ZN13group_norm_v214gn_cuda_kernelI13__nv_bfloat16Li320ELi3ELi16ELi20ELi4096ELb1ELi64ELi320ELi320ELi4ELb1ELi6ELb0ELb0ENS_16CompileConditionILi900EEEEEvPT_PKS4_S7_S7_flPfS8_Pj)
        /*02a8*/ 	.word	0x00000040


	//----- nvinfo : EIATTR_FRAME_SIZE
	.align		4
.L_113:
        /*02ac*/ 	.byte	0x04, 0x11
        /*02ae*/ 	.short	(.L_115 - .L_114)
	.align		4
.L_114:
        /*02b0*/ 	.word	index@(_ZN13group_norm_v214gn_cuda_kernelI13__nv_bfloat16Li320ELi3ELi16ELi20ELi4096ELb1ELi64ELi320ELi320ELi4ELb1ELi6ELb0ELb0ENS_16CompileConditionILi900EEEEEvPT_PKS4_S7_S7_flPfS8_Pj)
        /*02b4*/ 	.word	0x00000150


	//----- nvinfo : EIATTR_REGCOUNT
	.align		4
.L_115:
        /*02b8*/ 	.byte	0x04, 0x2f
        /*02ba*/ 	.short	(.L_117 - .L_116)
	.align		4
.L_116:
        /*02bc*/ 	.word	index@(_ZN13group_norm_v214gn_cuda_kernelI13__nv_bfloat16Li320ELi3ELi16ELi20ELi4096ELb1ELi64ELi320ELi320ELi4ELb1ELi5ELb0ELb0ENS_16CompileConditionILi900EEEEEvPT_PKS4_S7_S7_flPfS8_Pj)
        /*02c0*/ 	.word	0x00000040


	//----- nvinfo : EIATTR_FRAME_SIZE
	.align		4
.L_117:
        /*02c4*/ 	.byte	0x04, 0x11
        /*02c6*/ 	.short	(.L_119 - .L_118)
	.align		4
.L_118:
        /*02c8*/ 	.word	index@(_ZN13group_norm_v214gn_cuda_kernelI13__nv_bfloat16Li320ELi3ELi16ELi20ELi4096ELb1ELi64ELi320ELi320ELi4ELb1ELi5ELb0ELb0ENS_16CompileConditionILi900EEEEEvPT_PKS4_S7_S7_flPfS8_Pj)
        /*02cc*/ 	.word	0x00000150


	//----- nvinfo : EIATTR_REGCOUNT
	.align		4
.L_119:
        /*02d0*/ 	.byte	0x04, 0x2f
        /*02d2*/ 	.short	(.L_121 - .L_120)
	.align		4
.L_120:
        /*02d4*/ 	.word	index@(_ZN13group_norm_v214gn_cuda_kernelI13__nv_bfloat16Li320ELi2ELi16ELi20ELi4096ELb1ELi64ELi320ELi320ELi4ELb1ELi4ELb0ELb0ENS_16CompileConditionILi900EEEEEvPT_PKS4_S7_S7_flPfS8_Pj)
        /*02d8*/ 	.word	0x00000060


	//----- nvinfo : EIATTR_FRAME_SIZE
	.align		4
.L_121:
        /*02dc*/ 	.byte	0x04, 0x11
        /*02de*/ 	.short	(.L_123 - .L_122)
	.align		4
.L_122:
        /*02e0*/ 	.word	index@(_ZN13group_norm_v214gn_cuda_kernelI13__nv_bfloat16Li320ELi2ELi16ELi20ELi4096ELb1ELi64ELi320ELi320ELi4ELb1ELi4ELb0ELb0ENS_16CompileConditionILi900EEEEEvPT_PKS4_S7_S7_flPfS8_Pj)
        /*02e4*/ 	.word	0x00000098


	//----- nvinfo : EIATTR_REGCOUNT
	.align		4
.L_123:
        /*02e8*/ 	.byte	0x04, 0x2f
        /*02ea*/ 	.short	(.L_125 - .L_124)
	.align		4
.L_124:
        /*02ec*/ 	.word	index@(_ZN13group_norm_v214gn_cuda_kernelI13__nv_bfloat16Li320ELi1ELi16ELi20ELi4096ELb1ELi128ELi320ELi320ELi4ELb1ELi4ELb0ELb0ENS_16CompileConditionILi900EEEEEvPT_PKS4_S7_S7_flPfS8_Pj)
        /*02f0*/ 	.word	0x000000a8


	//----- nvinfo : EIATTR_FRAME_SIZE
	.align		4
.L_125:
        /*02f4*/ 	.byte	0x04, 0x11
        /*02f6*/ 	.short	(.L_127 - .L_126)
	.align		4
.L_126:
        /*02f8*/ 	.word	index@(_ZN13group_norm_v214gn_cuda_kernelI13__nv_bfloat16Li320ELi1ELi16ELi20ELi4096ELb1ELi128ELi320ELi320ELi4ELb1ELi4ELb0ELb0ENS_16CompileConditionILi900EEEEEvPT_PKS4_S7_S7_flPfS8_Pj)
        /*02fc*/ 	.word	0x00000168


	//----- nvinfo : EIATTR_REGCOUNT
	.align		4
.L_127:
        /*0300*/ 	.byte	0x04, 0x2f
        /*0302*/ 	.short	(.L_129 - .L_128)
	.align		4
.L_128:
        /*0304*/ 	.word	index@(_ZN13group_norm_v214gn_cuda_kernelI13__nv_bfloat16Li320ELi1ELi16ELi20ELi4096ELb1ELi64ELi320ELi320ELi4ELb1ELi2ELb0ELb0ENS_16CompileConditionILi900EEEEEvPT_PKS4_S7_S7_flPfS8_Pj)
        /*0308*/ 	.word	0x000000a8


	//----- nvinfo : EIATTR_FRAME_SIZE
	.align		4
.L_129:
        /*030c*/ 	.byte	0x04, 0x11
        /*030e*/ 	.short	(.L_131 - .L_130)
	.align		4
.L_130:
        /*0310*/ 	.word	index@(_ZN13group_norm_v214gn_cuda_kernelI13__nv_bfloat16Li320ELi1ELi16ELi20ELi4096ELb1ELi64ELi320ELi320ELi4ELb1ELi2ELb0ELb0ENS_16CompileConditionILi900EEEEEvPT_PKS4_S7_S7_flPfS8_Pj)
        /*0314*/ 	.word	0x00000000


	//----- nvinfo : EIATTR_REGCOUNT
	.align		4
.L_131:
        /*0318*/ 	.byte	0x04, 0x2f
        /*031a*/ 	.short	(.L_133 - .L_132)
	.align		4
.L_132:
        /*031c*/ 	.word	index@(_ZN13group_norm_v214gn_cuda_kernelI13__nv_bfloat16Li320ELi3ELi16ELi20ELi4096ELb1ELi32ELi320ELi320ELi4ELb1ELi2ELb0ELb0ENS_16CompileConditionILi900EEEEEvPT_PKS4_S7_S7_flPfS8_Pj)
        /*0320*/ 	.word	0x00000040


	//----- nvinfo : EIATTR_FRAME_SIZE
	.align		4
.L_133:
        /*0324*/ 	.byte	0x04, 0x11
        /*0326*/ 	.short	(.L_135 - .L_134)
	.align		4
.L_134:
        /*0328*/ 	.word	index@(_ZN13group_norm_v214gn_cuda_kernelI13__nv_bfloat16Li320ELi3ELi16ELi20ELi4096ELb1ELi32ELi320ELi320ELi4ELb1ELi2ELb0ELb0ENS_16CompileConditionILi900EEEEEvPT_PKS4_S7_S7_flPfS8_Pj)
        /*032c*/ 	.word	0x00000020


	//----- nvinfo : EIATTR_REGCOUNT
	.align		4
.L_135:
        /*0330*/ 	.byte	0x04, 0x2f
        /*0332*/ 	.short	(.L_137 - .L_136)
	.align		4
.L_136:
        /*0334*/ 	.word	index@(_ZN13group_norm_v214gn_cuda_kernelI13__nv_bfloat16Li320ELi1ELi16ELi20ELi4096ELb1ELi32ELi320ELi320ELi4ELb1ELi1ELb0ELb0ENS_16CompileConditionILi900EEEEEvPT_PKS4_S7_S7_flPfS8_Pj)
        /*0338*/ 	.word	0x00000076


	//----- nvinfo : EIATTR_FRAME_SIZE
	.align		4
.L_137:
        /*033c*/ 	.byte	0x04, 0x11
        /*033e*/ 	.short	(.L_139 - .L_138)
	.align		4
.L_138:
        /*0340*/ 	.word	index@(_ZN13group_norm_v214gn_cuda_kernelI13__nv_bfloat16Li320ELi1ELi16ELi20ELi4096ELb1ELi32ELi320ELi320ELi4ELb1ELi1ELb0ELb0ENS_16CompileConditionILi900EEEEEvPT_PKS4_S7_S7_flPfS8_Pj)
        /*0344*/ 	.word	0x00000000


	//----- nvinfo : EIATTR_REGCOUNT
	.align		4
.L_139:
        /*0348*/ 	.byte	0x04, 0x2f
        /*034a*/ 	.short	(.L_141 - .L_140)
	.align		4
.L_140:
        /*034c*/ 	.word	index@(_ZN13group_norm_v214gn_cuda_kernelI13__nv_bfloat16Li320ELi3ELi16ELi20ELi4096ELb1ELi16ELi320ELi320ELi4ELb1ELi1ELb0ELb0ENS_16CompileConditionILi900EEEEEvPT_PKS4_S7_S7_flPfS8_Pj)
        /*0350*/ 	.word	0x00000040


	//----- nvinfo : EIATTR_FRAME_SIZE
	.align		4
.L_141:
        /*0354*/ 	.byte	0x04, 0x11
        /*0356*/ 	.short	(.L_143 - .L_142)
	.align		4
.L_142:
        /*0358*/ 	.word	index@(_ZN13group_norm_v214gn_cuda_kernelI13__nv_bfloat16Li320ELi3ELi16ELi20ELi4096ELb1ELi16ELi320ELi320ELi4ELb1ELi1ELb0ELb0ENS_16CompileConditionILi900EEEEEvPT_PKS4_S7_S7_flPfS8_Pj)
        /*035c*/ 	.word	0x00000000


	//----- nvinfo : EIATTR_REGCOUNT
	.align		4
.L_143:
        /*0360*/ 	.byte	0x04, 0x2f
        /*0362*/ 	.short	(.L_145 - .L_144)
	.align		4
.L_144:
        /*0364*/ 	.word	index@(_ZN13group_norm_v214gn_cuda_kernelI13__nv_bfloat16Li320ELi3ELi32ELi10ELi4096ELb0ELi64ELi320ELi320ELi4ELb1ELi6ELb0ELb0ENS_16CompileConditionILi900EEEEEvPT_PKS4_S7_S7_flPfS8_Pj)
        /*0368*/ 	.word	0x00000040


	//----- nvinfo : EIATTR_FRAME_SIZE
	.align		4
.L_145:
        /*036c*/ 	.byte	0x04, 0x11
        /*036e*/ 	.short	(.L_147 - .L_146)
	.align		4
.L_146:
        /*0370*/ 	.word	index@(_ZN13group_norm_v214gn_cuda_kernelI13__nv_bfloat16Li320ELi3ELi32ELi10ELi4096ELb0ELi64ELi320ELi320ELi4ELb1ELi6ELb0ELb0ENS_16CompileConditionILi900EEEEEvPT_PKS4_S7_S7_flPfS8_Pj)
        /*0374*/ 	.word	0x00000180


	//----- nvinfo : EIATTR_REGCOUNT
	.align		4
.L_147:
        /*0378*/ 	.byte	0x04, 0x2f
        /*037a*/ 	.short	(.L_149 - .L_148)
	.align		4
.L_148:
        /*037c*/ 	.word	index@(_ZN13group_norm_v214gn_cuda_kernelI13__nv_bfloat16Li320ELi3ELi32ELi10ELi4096ELb0ELi64ELi320ELi320ELi4ELb1ELi5ELb0ELb0ENS_16CompileConditionILi900EEEEEvPT_PKS4_S7_S7_flPfS8_Pj)
        /*0380*/ 	.word	0x00000040


	//----- nvinfo : EIATTR_FRAME_SIZE
	.align		4
.L_149:
        /*0384*/ 	.byte	0x04, 0x11
        /*0386*/ 	.short	(.L_151 - .L_150)
	.align		4
.L_150:
        /*0388*/ 	.word	index@(_ZN13group_norm_v214gn_cuda_kernelI13__nv_bfloat16Li320ELi3ELi32ELi10ELi4096ELb0ELi64ELi320ELi320ELi4ELb1ELi5ELb0ELb0ENS_16CompileConditionILi900EEEEEvPT_PKS4_S7_S7_flPfS8_Pj)
        /*038c*/ 	.word	0x00000180


	//----- nvinfo : EIATTR_REGCOUNT
	.align		4
.L_151:
        /*0390*/ 	.byte	0x04, 0x2f
        /*0392*/ 	.short	(.L_153 - .L_152)
	.align		4
.L_152:
        /*0394*/ 	.word	index@(_ZN13group_norm_v214gn_cuda_kernelI13__nv_bfloat16Li320ELi2ELi32ELi10ELi4096ELb0ELi64ELi320ELi320ELi4ELb1ELi4ELb0ELb0ENS_16CompileConditionILi900EEEEEvPT_PKS4_S7_S7_flPfS8_Pj)
        /*0398*/ 	.word	0x00000060


	//----- nvinfo : EIATTR_FRAME_SIZE
	.align		4
.L_153:
        /*039c*/ 	.byte	0x04, 0x11
        /*039e*/ 	.short	(.L_155 - .L_154)
	.align		4
.L_154:
        /*03a0*/ 	.word	index@(_ZN13group_norm_v214gn_cuda_kernelI13__nv_bfloat16Li320ELi2ELi32ELi10ELi4096ELb0ELi64ELi320ELi320ELi4ELb1ELi4ELb0ELb0ENS_16CompileConditionILi900EEEEEvPT_PKS4_S7_S7_flPfS8_Pj)
        /*03a4*/ 	.word	0x00000068


	//----- nvinfo : EIATTR_REGCOUNT
	.align		4
.L_155:
        /*03a8*/ 	.byte	0x04, 0x2f
        /*03aa*/ 	.short	(.L_157 - .L_156)
	.align		4
.L_156:
        /*03ac*/ 	.word	index@(_ZN13group_norm_v214gn_cuda_kernelI13__nv_bfloat16Li320ELi1ELi32ELi10ELi4096ELb0ELi128ELi320ELi320ELi4ELb1ELi4ELb0ELb0ENS_16CompileConditionILi900EEEEEvPT_PKS4_S7_S7_flPfS8_Pj)
        /*03b0*/ 	.word	0x000000a8


	//----- nvinfo : EIATTR_FRAME_SIZE
	.align		4
.L_157:
        /*03b4*/ 	.byte	0x04, 0x11
        /*03b6*/ 	.short	(.L_159 - .L_158)
	.align		4
.L_158:
        /*03b8*/ 	.word	index@(_ZN13group_norm_v214gn_cuda_kernelI13__nv_bfloat16Li320ELi1ELi32ELi10ELi4096ELb0ELi128ELi320ELi320ELi4ELb1ELi4ELb0ELb0ENS_16CompileConditionILi900EEEEEvPT_PKS4_S7_S7_flPfS8_Pj)
        /*03bc*/ 	.word	0x00000170


	//----- nvinfo : EIATTR_REGCOUNT
	.align		4
.L_159:
        /*03c0*/ 	.byte	0x04, 0x2f
        /*03c2*/ 	.short	(.L_161 - .L_160)
	.align		4
.L_160:
        /*03c4*/ 	.word	index@(_ZN13group_norm_v214gn_cuda_kernelI13__nv_bfloat16Li320ELi1ELi32ELi10ELi4096ELb0ELi64ELi320ELi320ELi4ELb1ELi2ELb0ELb0ENS_16CompileConditionILi900EEEEEvPT_PKS4_S7_S7_flPfS8_Pj)
        /*03c8*/ 	.word	0x000000a8


	//----- nvinfo : EIATTR_FRAME_SIZE
	.align		4
.L_161:
        /*03cc*/ 	.byte	0x04, 0x11
        /*03ce*/ 	.short	(.L_163 - .L_162)
	.align		4
.L_162:
        /*03d0*/ 	.word	index@(_ZN13group_norm_v214gn_cuda_kernelI13__nv_bfloat16Li320ELi1ELi32ELi10ELi4096ELb0ELi64ELi320ELi320ELi4ELb1ELi2ELb0ELb0ENS_16CompileConditionILi900EEEEEvPT_PKS4_S7_S7_flPfS8_Pj)
        /*03d4*/ 	.word	0x00000000


	//----- nvinfo : EIATTR_REGCOUNT
	.align		4
.L_163:
        /*03d8*/ 	.byte	0x04, 0x2f
        /*03da*/ 	.short	(.L_165 - .L_164)
	.align		4
.L_164:
        /*03dc*/ 	.word	index@(_ZN13group_norm_v214gn_cuda_kernelI13__nv_bfloat16Li320ELi3ELi32ELi10ELi4096ELb0ELi32ELi320ELi320ELi4ELb1ELi2ELb0ELb0ENS_16CompileConditionILi900EEEEEvPT_PKS4_S7_S7_flPfS8_Pj)
        /*03e0*/ 	.word	0x00000040


	//----- nvinfo : EIATTR_FRAME_SIZE
	.align		4
.L_165:
        /*03e4*/ 	.byte	0x04, 0x11
        /*03e6*/ 	.short	(.L_167 - .L_166)
	.align		4
.L_166:
        /*03e8*/ 	.word	index@(_ZN13group_norm_v214gn_cuda_kernelI13__nv_bfloat16Li320ELi3ELi32ELi10ELi4096ELb0ELi32ELi320ELi320ELi4ELb1ELi2ELb0ELb0ENS_16CompileConditionILi900EEEEEvPT_PKS4_S7_S7_flPfS8_Pj)
        /*03ec*/ 	.word	0x00000030


	//----- nvinfo : EIATTR_REGCOUNT
	.align		4
.L_167:
        /*03f0*/ 	.byte	0x04, 0x2f
        /*03f2*/ 	.short	(.L_169 - .L_168)
	.align		4
.L_168:
        /*03f4*/ 	.word	index@(_ZN13group_norm_v214gn_cuda_kernelI13__nv_bfloat16Li320ELi1ELi32ELi10ELi4096ELb0ELi32ELi320ELi320ELi4ELb1ELi1ELb0ELb0ENS_16CompileConditionILi900EEEEEvPT_PKS4_S7_S7_flPfS8_Pj)
        /*03f8*/ 	.word	0x00000078


	//----- nvinfo : EIATTR_FRAME_SIZE
	.align		4
.L_169:
        /*03fc*/ 	.byte	0x04, 0x11
        /*03fe*/ 	.short	(.L_171 - .L_170)
	.align		4
.L_170:
        /*0400*/ 	.word	index@(_ZN13group_norm_v214gn_cuda_kernelI13__nv_bfloat16Li320ELi1ELi32ELi10ELi4096ELb0ELi32ELi320ELi320ELi4ELb1ELi1ELb0ELb0ENS_16CompileConditionILi900EEEEEvPT_PKS4_S7_S7_flPfS8_Pj)
        /*0404*/ 	.word	0x00000000


	//----- nvinfo : EIATTR_REGCOUNT
	.align		4
.L_171:
        /*0408*/ 	.byte	0x04, 0x2f
        /*040a*/ 	.short	(.L_173 - .L_172)
	.align		4
.L_172:
        /*040c*/ 	.word	index@(_ZN13group_norm_v214gn_cuda_kernelI13__nv_bfloat16Li320ELi3ELi32ELi10ELi4096ELb0ELi16ELi320ELi320ELi4ELb1ELi1ELb0ELb0ENS_16CompileConditionILi900EEEEEvPT_PKS4_S7_S7_flPfS8_Pj)
        /*0410*/ 	.word	0x0000003f


	//----- nvinfo : EIATTR_FRAME_SIZE
	.align		4
.L_173:
        /*0414*/ 	.byte	0x04, 0x11
        /*0416*/ 	.short	(.L_175 - .L_174)
	.align		4
.L_174:
        /*0418*/ 	.word	index@(_ZN13group_norm_v214gn_cuda_kernelI13__nv_bfloat16Li320ELi3ELi32ELi10ELi4096ELb0ELi16ELi320ELi320ELi4ELb1ELi1ELb0ELb0ENS_16CompileConditionILi900EEEEEvPT_PKS4_S7_S7_flPfS8_Pj)
        /*041c*/ 	.word	0x00000000


	//----- nvinfo : EIATTR_REGCOUNT
	.align		4
.L_175:
        /*0420*/ 	.byte	0x04, 0x2f
        /*0422*/ 	.short	(.L_177 - .L_176)
	.align		4
.L_176:
        /*0424*/ 	.word	index@(_ZN13group_norm_v218gn_bwd_cuda_kernelI13__nv_bfloat16Li320ELi3ELi16ELi20ELi4096ELb1ELb1ELi32ELi320ELi320ELi4ELb1ELi3ELb0ELb0ELNS_15WgradSyncMethodE3ENS_16CompileConditionILi900EEEEEvPT_S6_S6_PKS5_S8_S8_S8_PKfflPfPj)
        /*0428*/ 	.word	0x00000040


	//----- nvinfo : EIATTR_FRAME_SIZE
	.align		4
.L_177:
        /*042c*/ 	.byte	0x04, 0x11
        /*042e*/ 	.short	(.L_179 - .L_178)
	.align		4
.L_178:
        /*0430*/ 	.word	index@(_ZN13group_norm_v218gn_bwd_cuda_kernelI13__nv_bfloat16Li320ELi3ELi16ELi20ELi4096ELb1ELb1ELi32ELi320ELi320ELi4ELb1ELi3ELb0ELb0ELNS_15WgradSyncMethodE3ENS_16CompileConditionILi900EEEEEvPT_S6_S6_PKS5_S8_S8_S8_PKfflPfPj)
        /*0434*/ 	.word	0x00000158


	//----- nvinfo : EIATTR_REGCOUNT
	.align		4
.L_179:
        /*0438*/ 	.byte	0x04, 0x2f
        /*043a*/ 	.short	(.L_181 - .L_180)
	.align		4
.L_180:
        /*043c*/ 	.word	index@(_ZN13group_norm_v218gn_bwd_cuda_kernelI13__nv_bfloat16Li320ELi3ELi16ELi20ELi4096ELb1ELb1ELi32ELi320ELi320ELi4ELb1ELi2ELb0ELb0ELNS_15WgradSyncMethodE3ENS_16CompileConditionILi900EEEEEvPT_S6_S6_PKS5_S8_S8_S8_PKfflPfPj)
        /*0440*/ 	.word	0x00000040


	//----- nvinfo : EIATTR_FRAME_SIZE
	.align		4
.L_181:
        /*0444*/ 	.byte	0x04, 0x11
        /*0446*/ 	.short	(.L_183 - .L_182)
	.align		4
.L_182:
        /*0448*/ 	.word	index@(_ZN13group_norm_v218gn_bwd_cuda_kernelI13__nv_bfloat16Li320ELi3ELi16ELi20ELi4096ELb1ELb1ELi32ELi320ELi320ELi4ELb1ELi2ELb0ELb0ELNS_15WgradSyncMethodE3ENS_16CompileConditionILi900EEEEEvPT_S6_S6_PKS5_S8_S8_S8_PKfflPfPj)
        /*044c*/ 	.word	0x00000158


	//----- nvinfo : EIATTR_REGCOUNT
	.align		4
.L_183:
        /*0450*/ 	.byte	0x04, 0x2f
        /*0452*/ 	.short	(.L_185 - .L_184)
	.align		4
.L_184:
        /*0454*/ 	.word	index@(_ZN13group_norm_v218gn_bwd_cuda_kernelI13__nv_bfloat16Li320ELi2ELi16ELi20ELi4096ELb1ELb1ELi32ELi320ELi320ELi4ELb1ELi2ELb0ELb0ELNS_15WgradSyncMethodE3ENS_16CompileConditionILi900EEEEEvPT_S6_S6_PKS5_S8_S8_S8_PKfflPfPj)
        /*0458*/ 	.word	0x00000060


	//----- nvinfo : EIATTR_FRAME_SIZE
	.align		4
.L_185:
        /*045c*/ 	.byte	0x04, 0x11
        /*045e*/ 	.short	(.L_187 - .L_186)
	.align		4
.L_186:
        /*0460*/ 	.word	index@(_ZN13group_norm_v218gn_bwd_cuda_kernelI13__nv_bfloat16Li320ELi2ELi16ELi20ELi4096ELb1ELb1ELi32ELi320ELi320ELi4ELb1ELi2ELb0ELb0ELNS_15WgradSyncMethodE3ENS_16CompileConditionILi900EEEEEvPT_S6_S6_PKS5_S8_S8_S8_PKfflPfPj)
        /*0464*/ 	.word	0x00000070


	//----- nvinfo : EIATTR_REGCOUNT
	.align		4
.L_187:
        /*0468*/ 	.byte	0x04, 0x2f
        /*046a*/ 	.short	(.L_189 - .L_188)
	.align		4
.L_188:
        /*046c*/ 	.word	index@(_ZN13group_norm_v218gn_bwd_cuda_kernelI13__nv_bfloat16Li320ELi1ELi16ELi20ELi4096ELb1ELb1ELi64ELi320ELi320ELi4ELb1ELi2ELb0ELb0ELNS_15WgradSyncMethodE3ENS_16CompileConditionILi900EEEEEvPT_S6_S6_PKS5_S8_S8_S8_PKfflPfPj)
        /*0470*/ 	.word	0x000000a8


	//----- nvinfo : EIATTR_FRAME_SIZE
	.align		4
.L_189:
        /*0474*/ 	.byte	0x04, 0x11
        /*0476*/ 	.short	(.L_191 - .L_190)
	.align		4
.L_190:
        /*0478*/ 	.word	index@(_ZN13group_norm_v218gn_bwd_cuda_kernelI13__nv_bfloat16Li320ELi1ELi16ELi20ELi4096ELb1ELb1ELi64ELi320ELi320ELi4ELb1ELi2ELb0ELb0ELNS_15WgradSyncMethodE3ENS_16CompileConditionILi900EEEEEvPT_S6_S6_PKS5_S8_S8_S8_PKfflPfPj)
        /*047c*/ 	.word	0x000000c0


	//----- nvinfo : EIATTR_REGCOUNT
	.align		4
.L_191:
        /*0480*/ 	.byte	0x04, 0x2f
        /*0482*/ 	.short	(.L_193 - .L_192)
	.align		4
.L_192:
        /*0484*/ 	.word	index@(_ZN13group_norm_v218gn_bwd_cuda_kernelI13__nv_bfloat16Li320ELi1ELi16ELi20ELi4096ELb1ELb1ELi32ELi320ELi320ELi4ELb1ELi1ELb0ELb0ELNS_15WgradSyncMethodE3ENS_16CompileConditionILi900EEEEEvPT_S6_S6_PKS5_S8_S8_S8_PKfflPfPj)
        /*0488*/ 	.word	0x000000a5


	//----- nvinfo : EIATTR_FRAME_SIZE
	.align		4
.L_193:
        /*048c*/ 	.byte	0x04, 0x11
        /*048e*/ 	.short	(.L_195 - .L_194)
	.align		4
.L_194:
        /*0490*/ 	.word	index@(_ZN13group_norm_v218gn_bwd_cuda_kernelI13__nv_bfloat16Li320ELi1ELi16ELi20ELi4096ELb1ELb1ELi32ELi320ELi320ELi4ELb1ELi1ELb0ELb0ELNS_15WgradSyncMethodE3ENS_16CompileConditionILi900EEEEEvPT_S6_S6_PKS5_S8_S8_S8_PKfflPfPj)
        /*0494*/ 	.word	0x00000000


	//----- nvinfo : EIATTR_REGCOUNT
	.align		4
.L_195:
        /*0498*/ 	.byte	0x04, 0x2f
        /*049a*/ 	.short	(.L_197 - .L_196)
	.align		4
.L_196:
        /*049c*/ 	.word	index@(_ZN13group_norm_v218gn_bwd_cuda_kernelI13__nv_bfloat16Li320ELi3ELi16ELi20ELi4096ELb1ELb1ELi16ELi320ELi320ELi4ELb1ELi1ELb0ELb0ELNS_15WgradSyncMethodE3ENS_16CompileConditionILi900EEEEEvPT_S6_S6_PKS5_S8_S8_S8_PKfflPfPj)
        /*04a0*/ 	.word	0x00000040


	//----- nvinfo : EIATTR_FRAME_SIZE
	.align		4
.L_197:
        /*04a4*/ 	.byte	0x04, 0x11
        /*04a6*/ 	.short	(.L_199 - .L_198)
	.align		4
.L_198:
        /*04a8*/ 	.word	index@(_ZN13group_norm_v218gn_bwd_cuda_kernelI13__nv_bfloat16Li320ELi3ELi16ELi20ELi4096ELb1ELb1ELi16ELi320ELi320ELi4ELb1ELi1ELb0ELb0ELNS_15WgradSyncMethodE3ENS_16CompileConditionILi900EEEEEvPT_S6_S6_PKS5_S8_S8_S8_PKfflPfPj)
        /*04ac*/ 	.word	0x00000048


	//----- nvinfo : EIATTR_REGCOUNT
	.align		4
.L_199:
        /*04b0*/ 	.byte	0x04, 0x2f
        /*04b2*/ 	.short	(.L_201 - .L_200)
	.align		4
.L_200:
        /*04b4*/ 	.word	index@(_ZN13group_norm_v218gn_bwd_cuda_kernelI13__nv_bfloat16Li320ELi3ELi32ELi10ELi4096ELb0ELb1ELi32ELi320ELi320ELi4ELb1ELi3ELb0ELb0ELNS_15WgradSyncMethodE3ENS_16CompileConditionILi900EEEEEvPT_S6_S6_PKS5_S8_S8_S8_PKfflPfPj)
        /*04b8*/ 	.word	0x00000040


	//----- nvinfo : EIATTR_FRAME_SIZE
	.align		4
.L_201:
        /*04bc*/ 	.byte	0x04, 0x11
        /*04be*/ 	.short	(.L_203 - .L_202)
	.align		4
.L_202:
        /*04c0*/ 	.word	index@(_ZN13group_norm_v218gn_bwd_cuda_kernelI13__nv_bfloat16Li320ELi3ELi32ELi10ELi4096ELb0ELb1ELi32ELi320ELi320ELi4ELb1ELi3ELb0ELb0ELNS_15WgradSyncMethodE3ENS_16CompileConditionILi900EEEEEvPT_S6_S6_PKS5_S8_S8_S8_PKfflPfPj)
        /*04c4*/ 	.word	0x00000148


	//----- nvinfo : EIATTR_REGCOUNT
	.align		4
.L_203:
        /*04c8*/ 	.byte	0x04, 0x2f
        /*04ca*/ 	.short	(.L_205 - .L_204)
	.align		4
.L_204:
        /*04cc*/ 	.word	index@(_ZN13group_norm_v218gn_bwd_cuda_kernelI13__nv_bfloat16Li320ELi3ELi32ELi10ELi4096ELb0ELb1ELi32ELi320ELi320ELi4ELb1ELi2ELb0ELb0ELNS_15WgradSyncMethodE3ENS_16CompileConditionILi900EEEEEvPT_S6_S6_PKS5_S8_S8_S8_PKfflPfPj)
        /*04d0*/ 	.word	0x00000040


	//----- nvinfo : EIATTR_FRAME_SIZE
	.align		4
.L_205:
        /*04d4*/ 	.byte	0x04, 0x11
        /*04d6*/ 	.short	(.L_207 - .L_206)
	.align		4
.L_206:
        /*04d8*/ 	.word	index@(_ZN13group_norm_v218gn_bwd_cuda_kernelI13__nv_bfloat16Li320ELi3ELi32ELi10ELi4096ELb0ELb1ELi32ELi320ELi320ELi4ELb1ELi2ELb0ELb0ELNS_15WgradSyncMethodE3ENS_16CompileConditionILi900EEEEEvPT_S6_S6_PKS5_S8_S8_S8_PKfflPfPj)
        /*04dc*/ 	.word	0x00000148


	//----- nvinfo : EIATTR_REGCOUNT
	.align		4
.L_207:
        /*04e0*/ 	.byte	0x04, 0x2f
        /*04e2*/ 	.short	(.L_209 - .L_208)
	.align		4
.L_208:
        /*04e4*/ 	.word	index@(_ZN13group_norm_v218gn_bwd_cuda_kernelI13__nv_bfloat16Li320ELi2ELi32ELi10ELi4096ELb0ELb1ELi32ELi320ELi320ELi4ELb1ELi2ELb0ELb0ELNS_15WgradSyncMethodE3ENS_16CompileConditionILi900EEEEEvPT_S6_S6_PKS5_S8_S8_S8_PKfflPfPj)
        /*04e8*/ 	.word	0x00000060


	//----- nvinfo : EIATTR_FRAME_SIZE
	.align		4
.L_209:
        /*04ec*/ 	.byte	0x04, 0x11
        /*04ee*/ 	.short	(.L_211 - .L_210)
	.align		4
.L_210:
        /*04f0*/ 	.word	index@(_ZN13group_norm_v218gn_bwd_cuda_kernelI13__nv_bfloat16Li320ELi2ELi32ELi10ELi4096ELb0ELb1ELi32ELi320ELi320ELi4ELb1ELi2ELb0ELb0ELNS_15WgradSyncMethodE3ENS_16CompileConditionILi900EEEEEvPT_S6_S6_PKS5_S8_S8_S8_PKfflPfPj)
        /*04f4*/ 	.word	0x00000068


	//----- nvinfo : EIATTR_REGCOUNT
	.align		4
.L_211:
        /*04f8*/ 	.byte	0x04, 0x2f
        /*04fa*/ 	.short	(.L_213 - .L_212)
	.align		4
.L_212:
        /*04fc*/ 	.word	index@(_ZN13group_norm_v218gn_bwd_cuda_kernelI13__nv_bfloat16Li320ELi1ELi32ELi10ELi4096ELb0ELb1ELi64ELi320ELi320ELi4ELb1ELi2ELb0ELb0ELNS_15WgradSyncMethodE3ENS_16CompileConditionILi900EEEEEvPT_S6_S6_PKS5_S8_S8_S8_PKfflPfPj)
        /*0500*/ 	.word	0x000000a8


	//----- nvinfo : EIATTR_FRAME_SIZE
	.align		4
.L_213:
        /*0504*/ 	.byte	0x04, 0x11
        /*0506*/ 	.short	(.L_215 - .L_214)
	.align		4
.L_214:
        /*0508*/ 	.word	index@(_ZN13group_norm_v218gn_bwd_cuda_kernelI13__nv_bfloat16Li320ELi1ELi32ELi10ELi4096ELb0ELb1ELi64ELi320ELi320ELi4ELb1ELi2ELb0ELb0ELNS_15WgradSyncMethodE3ENS_16CompileConditionILi900EEEEEvPT_S6_S6_PKS5_S8_S8_S8_PKfflPfPj)
        /*050c*/ 	.word	0x000000b0


	//----- nvinfo : EIATTR_REGCOUNT
	.align		4
.L_215:
        /*0510*/ 	.byte	0x04, 0x2f
        /*0512*/ 	.short	(.L_217 - .L_216)
	.align		4
.L_216:
        /*0514*/ 	.word	index@(_ZN13group_norm_v218gn_bwd_cuda_kernelI13__nv_bfloat16Li320ELi1ELi32ELi10ELi4096ELb0ELb1ELi32ELi320ELi320ELi4ELb1ELi1ELb0ELb0ELNS_15WgradSyncMethodE3ENS_16CompileConditionILi900EEEEEvPT_S6_S6_PKS5_S8_S8_S8_PKfflPfPj)
        /*0518*/ 	.word	0x00000098


	//----- nvinfo : EIATTR_FRAME_SIZE
	.align		4
.L_217:
        /*051c*/ 	.byte	0x04, 0x11
        /*051e*/ 	.short	(.L_219 - .L_218)
	.align		4
.L_218:
        /*0520*/ 	.word	index@(_ZN13group_norm_v218gn_bwd_cuda_kernelI13__nv_bfloat16Li320ELi1ELi32ELi10ELi4096ELb0ELb1ELi32ELi320ELi320ELi4ELb1ELi1ELb0ELb0ELNS_15WgradSyncMethodE3ENS_16CompileConditionILi900EEEEEvPT_S6_S6_PKS5_S8_S8_S8_PKfflPfPj)
        /*0524*/ 	.word	0x00000000


	//----- nvinfo : EIATTR_REGCOUNT
	.align		4
.L_219:
        /*0528*/ 	.byte	0x04, 0x2f
        /*052a*/ 	.short	(.L_221 - .L_220)
	.align		4
.L_220:
        /*052c*/ 	.word	index@(_ZN13group_norm_v218gn_bwd_cuda_kernelI13__nv_bfloat16Li320ELi3ELi32ELi10ELi4096ELb0ELb1ELi16ELi320ELi320ELi4ELb1ELi1ELb0ELb0ELNS_15WgradSyncMethodE3ENS_16CompileConditionILi900EEEEEvPT_S6_S6_PKS5_S8_S8_S8_PKfflPfPj)
        /*0530*/ 	.word	0x00000040


	//----- nvinfo : EIATTR_FRAME_SIZE
	.align		4
.L_221:
        /*0534*/ 	.byte	0x04, 0x11
        /*0536*/ 	.short	(.L_223 - .L_222)
	.align		4
.L_222:
        /*0538*/ 	.word	index@(_ZN13group_norm_v218gn_bwd_cuda_kernelI13__nv_bfloat16Li320ELi3ELi32ELi10ELi4096ELb0ELb1ELi16ELi320ELi320ELi4ELb1ELi1ELb0ELb0ELNS_15WgradSyncMethodE3ENS_16CompileConditionILi900EEEEEvPT_S6_S6_PKS5_S8_S8_S8_PKfflPfPj)
        /*053c*/ 	.word	0x00000048


	//----- nvinfo : EIATTR_MIN_STACK_SIZE
	.align		4
.L_223:
        /*0540*/ 	.byte	0x04, 0x12
        /*0542*/ 	.short	(.L_225 - .L_224)
	.align		4
.L_224:
        /*0544*/ 	.word	index@(_ZN13group_norm_v218gn_bwd_cuda_kernelI13__nv_bfloat16Li320ELi3ELi32ELi10ELi4096ELb0ELb1ELi16ELi320ELi320ELi4ELb1ELi1ELb0ELb0ELNS_15WgradSyncMethodE3ENS_16CompileConditionILi900EEEEEvPT_S6_S6_PKS5_S8_S8_S8_PKfflPfPj)
        /*0548*/ 	.word	0x00000048


	//----- nvinfo : EIATTR_MIN_STACK_SIZE
	.align		4
.L_225:
        /*054c*/ 	.byte	0x04, 0x12
        /*054e*/ 	.short	(.L_227 - .L_226)
	.align		4
.L_226:
        /*0550*/ 	.word	index@(_ZN13group_norm_v218gn_bwd_cuda_kernelI13__nv_bfloat16Li320ELi1ELi32ELi10ELi4096ELb0ELb1ELi32ELi320ELi320ELi4ELb1ELi1ELb0ELb0ELNS_15WgradSyncMethodE3ENS_16CompileConditionILi900EEEEEvPT_S6_S6_PKS5_S8_S8_S8_PKfflPfPj)
        /*0554*/ 	.word	0x00000000


	//----- nvinfo : EIATTR_MIN_STACK_SIZE
	.align		4
.L_227:
        /*0558*/ 	.byte	0x04, 0x12
        /*055a*/ 	.short	(.L_229 - .L_228)
	.align		4
.L_228:
        /*055c*/ 	.word	index@(_ZN13group_norm_v218gn_bwd_cuda_kernelI13__nv_bfloat16Li320ELi1ELi32ELi10ELi4096ELb0ELb1ELi64ELi320ELi320ELi4ELb1ELi2ELb0ELb0ELNS_15WgradSyncMethodE3ENS_16CompileConditionILi900EEEEEvPT_S6_S6_PKS5_S8_S8_S8_PKfflPfPj)
        /*0560*/ 	.word	0x000000b0


	//----- nvinfo : EIATTR_MIN_STACK_SIZE
	.align		4
.L_229:
        /*0564*/ 	.byte	0x04, 0x12
        /*0566*/ 	.short	(.L_231 - .L_230)
	.align		4
.L_230:
        /*0568*/ 	.word	index@(_ZN13group_norm_v218gn_bwd_cuda_kernelI13__nv_bfloat16Li320ELi2ELi32ELi10ELi4096ELb0ELb1ELi32ELi320ELi320ELi4ELb1ELi2ELb0ELb0ELNS_15WgradSyncMethodE3ENS_16CompileConditionILi900EEEEEvPT_S6_S6_PKS5_S8_S8_S8_PKfflPfPj)
        /*056c*/ 	.word	0x00000068


	//----- nvinfo : EIATTR_MIN_STACK_SIZE
	.align		4
.L_231:
        /*0570*/ 	.byte	0x04, 0x12
        /*0572*/ 	.short	(.L_233 - .L_232)
	.align		4
.L_232:
        /*0574*/ 	.word	index@(_ZN13group_norm_v218gn_bwd_cuda_kernelI13__nv_bfloat16Li320ELi3ELi32ELi10ELi4096ELb0ELb1ELi32ELi320ELi320ELi4ELb1ELi2ELb0ELb0ELNS_15WgradSyncMethodE3ENS_16CompileConditionILi900EEEEEvPT_S6_S6_PKS5_S8_S8_S8_PKfflPfPj)
        /*0578*/ 	.word	0x00000148


	//----- nvinfo : EIATTR_MIN_STACK_SIZE
	.align		4
.L_233:
        /*057c*/ 	.byte	0x04, 0x12
        /*057e*/ 	.short	(.L_235 - .L_234)
	.align		4
.L_234:
        /*0580*/ 	.word	index@(_ZN13group_norm_v218gn_bwd_cuda_kernelI13__nv_bfloat16Li320ELi3ELi32ELi10ELi4096ELb0ELb1ELi32ELi320ELi320ELi4ELb1ELi3ELb0ELb0ELNS_15WgradSyncMethodE3ENS_16CompileConditionILi900EEEEEvPT_S6_S6_PKS5_S8_S8_S8_PKfflPfPj)
        /*0584*/ 	.word	0x00000148


	//----- nvinfo : EIATTR_MIN_STACK_SIZE
	.align		4
.L_235:
        /*0588*/ 	.byte	0x04, 0x12
        /*058a*/ 	.short	(.L_237 - .L_236)
	.align		4
.L_236:
        /*058c*/ 	.word	index@(_ZN13group_norm_v218gn_bwd_cuda_kernelI13__nv_bfloat16Li320ELi3ELi16ELi20ELi4096ELb1ELb1ELi16ELi320ELi320ELi4ELb1ELi1ELb0ELb0ELNS_15WgradSyncMethodE3ENS_16CompileConditionILi900EEEEEvPT_S6_S6_PKS5_S8_S8_S8_PKfflPfPj)
        /*0590*/ 	.word	0x00000048


	//----- nvinfo : EIATTR_MIN_STACK_SIZE
	.align		4
.L_237:
        /*0594*/ 	.byte	0x04, 0x12
        /*0596*/ 	.short	(.L_239 - .L_238)
	.align		4
.L_238:
        /*0598*/ 	.word	index@(_ZN13group_norm_v218gn_bwd_cuda_kernelI13__nv_bfloat16Li320ELi1ELi16ELi20ELi4096ELb1ELb1ELi32ELi320ELi320ELi4ELb1ELi1ELb0ELb0ELNS_15WgradSyncMethodE3ENS_16CompileConditionILi900EEEEEvPT_S6_S6_PKS5_S8_S8_S8_PKfflPfPj)
        /*059c*/ 	.word	0x00000000


	//----- nvinfo : EIATTR_MIN_STACK_SIZE
	.align		4
.L_239:
        /*05a0*/ 	.byte	0x04, 0x12
        /*05a2*/ 	.short	(.L_241 - .L_240)
	.align		4
.L_240:
        /*05a4*/ 	.word	index@(_ZN13group_norm_v218gn_bwd_cuda_kernelI13__nv_bfloat16Li320ELi1ELi16ELi20ELi4096ELb1ELb1ELi64ELi320ELi320ELi4ELb1ELi2ELb0ELb0ELNS_15WgradSyncMethodE3ENS_16CompileConditionILi900EEEEEvPT_S6_S6_PKS5_S8_S8_S8_PKfflPfPj)
        /*05a8*/ 	.word	0x000000c0


	//----- nvinfo : EIATTR_MIN_STACK_SIZE
	.align		4
.L_241:
        /*05ac*/ 	.byte	0x04, 0x12
        /*05ae*/ 	.short	(.L_243 - .L_242)
	.align		4
.L_242:
        /*05b0*/ 	.word	index@(_ZN13group_norm_v218gn_bwd_cuda_kernelI13__nv_bfloat16Li320ELi2ELi16ELi20ELi4096ELb1ELb1ELi32ELi320ELi320ELi4ELb1ELi2ELb0ELb0ELNS_15WgradSyncMethodE3ENS_16CompileConditionILi900EEEEEvPT_S6_S6_PKS5_S8_S8_S8_PKfflPfPj)
        /*05b4*/ 	.word	0x00000070


	//----- nvinfo : EIATTR_MIN_STACK_SIZE
	.align		4
.L_243:
        /*05b8*/ 	.byte	0x04, 0x12
        /*05ba*/ 	.short	(.L_245 - .L_244)
	.align		4
.L_244:
        /*05bc*/ 	.word	index@(_ZN13group_norm_v218gn_bwd_cuda_kernelI13__nv_bfloat16Li320ELi3ELi16ELi20ELi4096ELb1ELb1ELi32ELi320ELi320ELi4ELb1ELi2ELb0ELb0ELNS_15WgradSyncMethodE3ENS_16CompileConditionILi900EEEEEvPT_S6_S6_PKS5_S8_S8_S8_PKfflPfPj)
        /*05c0*/ 	.word	0x00000158


	//----- nvinfo : EIATTR_MIN_STACK_SIZE
	.align		4
.L_245:
        /*05c4*/ 	.byte	0x04, 0x12
        /*05c6*/ 	.short	(.L_247 - .L_246)
	.align		4
.L_246:
        /*05c8*/ 	.word	index@(_ZN13group_norm_v218gn_bwd_cuda_kernelI13__nv_bfloat16Li320ELi3ELi16ELi20ELi4096ELb1ELb1ELi32ELi320ELi320ELi4ELb1ELi3ELb0ELb0ELNS_15WgradSyncMethodE3ENS_16CompileConditionILi900EEEEEvPT_S6_S6_PKS5_S8_S8_S8_PKfflPfPj)
        /*05cc*/ 	.word	0x00000158


	//----- nvinfo : EIATTR_MIN_STACK_SIZE
	.align		4
.L_247:
        /*05d0*/ 	.byte	0x04, 0x12
        /*05d2*/ 	.short	(.L_249 - .L_248)
	.align		4
.L_248:
        /*05d4*/ 	.word	index@(_ZN13group_norm_v214gn_cuda_kernelI13__nv_bfloat16Li320ELi3ELi32ELi10ELi4096ELb0ELi16ELi320ELi320ELi4ELb1ELi1ELb0ELb0ENS_16CompileConditionILi900EEEEEvPT_PKS4_S7_S7_flPfS8_Pj)
        /*05d8*/ 	.word	0x00000000


	//----- nvinfo : EIATTR_MIN_STACK_SIZE
	.align		4
.L_249:
        /*05dc*/ 	.byte	0x04, 0x12
        /*05de*/ 	.short	(.L_251 - .L_250)
	.align		4
.L_250:
        /*05e0*/ 	.word	index@(_ZN13group_norm_v214gn_cuda_kernelI13__nv_bfloat16Li320ELi1ELi32ELi10ELi4096ELb0ELi32ELi320ELi320ELi4ELb1ELi1ELb0ELb0ENS_16CompileConditionILi900EEEEEvPT_PKS4_S7_S7_flPfS8_Pj)
        /*05e4*/ 	.word	0x00000000


	//----- nvinfo : EIATTR_MIN_STACK_SIZE
	.align		4
.L_251:
        /*05e8*/ 	.byte	0x04, 0x12
        /*05ea*/ 	.short	(.L_253 - .L_252)
	.align		4
.L_252:
        /*05ec*/ 	.word	index@(_ZN13group_norm_v214gn_cuda_kernelI13__nv_bfloat16Li320ELi3ELi32ELi10ELi4096ELb0ELi32ELi320ELi320ELi4ELb1ELi2ELb0ELb0ENS_16CompileConditionILi900EEEEEvPT_PKS4_S7_S7_flPfS8_Pj)
        /*05f0*/ 	.word	0x00000030


	//----- nvinfo : EIATTR_MIN_STACK_SIZE
	.align		4
.L_253:
        /*05f4*/ 	.byte	0x04, 0x12
        /*05f6*/ 	.short	(.L_255 - .L_254)
	.align		4
.L_254:
        /*05f8*/ 	.word	index@(_ZN13group_norm_v214gn_cuda_kernelI13__nv_bfloat16Li320ELi1ELi32ELi10ELi4096ELb0ELi64ELi320ELi320ELi4ELb1ELi2ELb0ELb0ENS_16CompileConditionILi900EEEEEvPT_PKS4_S7_S7_flPfS8_Pj)
        /*05fc*/ 	.word	0x00000000


	//----- nvinfo : EIATTR_MIN_STACK_SIZE
	.align		4
.L_255:
        /*0600*/ 	.byte	0x04, 0x12
        /*0602*/ 	.short	(.L_257 - .L_256)
	.align		4
.L_256:
        /*0604*/ 	.word	index@(_ZN13group_norm_v214gn_cuda_kernelI13__nv_bfloat16Li320ELi1ELi32ELi10ELi4096ELb0ELi128ELi320ELi320ELi4ELb1ELi4ELb0ELb0ENS_16CompileConditionILi900EEEEEvPT_PKS4_S7_S7_flPfS8_Pj)
        /*0608*/ 	.word	0x00000170


	//----- nvinfo : EIATTR_MIN_STACK_SIZE
	.align		4
.L_257:
        /*060c*/ 	.byte	0x04, 0x12
        /*060e*/ 	.short	(.L_259 - .L_258)
	.align		4
.L_258:
        /*0610*/ 	.word	index@(_ZN13group_norm_v214gn_cuda_kernelI13__nv_bfloat16Li320ELi2ELi32ELi10ELi4096ELb0ELi64ELi320ELi320ELi4ELb1ELi4ELb0ELb0ENS_16CompileConditionILi900EEEEEvPT_PKS4_S7_S7_flPfS8_Pj)
        /*0614*/ 	.word	0x00000068


	//----- nvinfo : EIATTR_MIN_STACK_SIZE
	.align		4
.L_259:
        /*0618*/ 	.byte	0x04, 0x12
        /*061a*/ 	.short	(.L_261 - .L_260)
	.align		4
.L_260:
        /*061c*/ 	.word	index@(_ZN13group_norm_v214gn_cuda_kernelI13__nv_bfloat16Li320ELi3ELi32ELi10ELi4096ELb0ELi64ELi320ELi320ELi4ELb1ELi5ELb0ELb0ENS_16CompileConditionILi900EEEEEvPT_PKS4_S7_S7_flPfS8_Pj)
        /*0620*/ 	.word	0x00000180


	//----- nvinfo : EIATTR_MIN_STACK_SIZE
	.align		4
.L_261:
        /*0624*/ 	.byte	0x04, 0x12
        /*0626*/ 	.short	(.L_263 - .L_262)
	.align		4
.L_262:
        /*0628*/ 	.word	index@(_ZN13group_norm_v214gn_cuda_kernelI13__nv_bfloat16Li320ELi3ELi32ELi10ELi4096ELb0ELi64ELi320ELi320ELi4ELb1ELi6ELb0ELb0ENS_16CompileConditionILi900EEEEEvPT_PKS4_S7_S7_flPfS8_Pj)
        /*062c*/ 	.word	0x00000180


	//----- nvinfo : EIATTR_MIN_STACK_SIZE
	.align		4
.L_263:
        /*0630*/ 	.byte	0x04, 0x12
        /*0632*/ 	.short	(.L_265 - .L_264)
	.align		4
.L_264:
        /*0634*/ 	.word	index@(_ZN13group_norm_v214gn_cuda_kernelI13__nv_bfloat16Li320ELi3ELi16ELi20ELi4096ELb1ELi16ELi320ELi320ELi4ELb1ELi1ELb0ELb0ENS_16CompileConditionILi900EEEEEvPT_PKS4_S7_S7_flPfS8_Pj)
        /*0638*/ 	.word	0x00000000


	//----- nvinfo : EIATTR_MIN_STACK_SIZE
	.align		4
.L_265:
        /*063c*/ 	.byte	0x04, 0x12
        /*063e*/ 	.short	(.L_267 - .L_266)
	.align		4
.L_266:
        /*0640*/ 	.word	index@(_ZN13group_norm_v214gn_cuda_kernelI13__nv_bfloat16Li320ELi1ELi16ELi20ELi4096ELb1ELi32ELi320ELi320ELi4ELb1ELi1ELb0ELb0ENS_16CompileConditionILi900EEEEEvPT_PKS4_S7_S7_flPfS8_Pj)
        /*0644*/ 	.word	0x00000000


	//----- nvinfo : EIATTR_MIN_STACK_SIZE
	.align		4
.L_267:
        /*0648*/ 	.byte	0x04, 0x12
        /*064a*/ 	.short	(.L_269 - .L_268)
	.align		4
.L_268:
        /*064c*/ 	.word	index@(_ZN13group_norm_v214gn_cuda_kernelI13__nv_bfloat16Li320ELi3ELi16ELi20ELi4096ELb1ELi32ELi320ELi320ELi4ELb1ELi2ELb0ELb0ENS_16CompileConditionILi900EEEEEvPT_PKS4_S7_S7_flPfS8_Pj)
        /*0650*/ 	.word	0x00000020


	//----- nvinfo : EIATTR_MIN_STACK_SIZE
	.align		4
.L_269:
        /*0654*/ 	.byte	0x04, 0x12
        /*0656*/ 	.short	(.L_271 - .L_270)
	.align		4
.L_270:
        /*0658*/ 	.word	index@(_ZN13group_norm_v214gn_cuda_kernelI13__nv_bfloat16Li320ELi1ELi16ELi20ELi4096ELb1ELi64ELi320ELi320ELi4ELb1ELi2ELb0ELb0ENS_16CompileConditionILi900EEEEEvPT_PKS4_S7_S7_flPfS8_Pj)
        /*065c*/ 	.word	0x00000000


	//----- nvinfo : EIATTR_MIN_STACK_SIZE
	.align		4
.L_271:
        /*0660*/ 	.byte	0x04, 0x12
        /*0662*/ 	.short	(.L_273 - .L_272)
	.align		4
.L_272:
        /*0664*/ 	.word	index@(_ZN13group_norm_v214gn_cuda_kernelI13__nv_bfloat16Li320ELi1ELi16ELi20ELi4096ELb1ELi128ELi320ELi320ELi4ELb1ELi4ELb0ELb0ENS_16CompileConditionILi900EEEEEvPT_PKS4_S7_S7_flPfS8_Pj)
        /*0668*/ 	.word	0x00000168


	//----- nvinfo : EIATTR_MIN_STACK_SIZE
	.align		4
.L_273:
        /*066c*/ 	.byte	0x04, 0x12
        /*066e*/ 	.short	(.L_275 - .L_274)
	.align		4
.L_274:
        /*0670*/ 	.word	index@(_ZN13group_norm_v214gn_cuda_kernelI13__nv_bfloat16Li320ELi2ELi16ELi20ELi4096ELb1ELi64ELi320ELi320ELi4ELb1ELi4ELb0ELb0ENS_16CompileConditionILi900EEEEEvPT_PKS4_S7_S7_flPfS8_Pj)
        /*0674*/ 	.word	0x00000098


	//----- nvinfo : EIATTR_MIN_STACK_SIZE
	.align		4
.L_275:
        /*0678*/ 	.byte	0x04, 0x12
        /*067a*/ 	.short	(.L_277 - .L_276)
	.align		4
.L_276:
        /*067c*/ 	.word	index@(_ZN13group_norm_v214gn_cuda_kernelI13__nv_bfloat16Li320ELi3ELi16ELi20ELi4096ELb1ELi64ELi320ELi320ELi4ELb1ELi5ELb0ELb0ENS_16CompileConditionILi900EEEEEvPT_PKS4_S7_S7_flPfS8_Pj)
        /*0680*/ 	.word	0x00000150


	//----- nvinfo : EIATTR_MIN_STACK_SIZE
	.align		4
.L_277:
        /*0684*/ 	.byte	0x04, 0x12
        /*0686*/ 	.short	(.L_279 - .L_278)
	.align		4
.L_278:
        /*0688*/ 	.word	index@(_ZN13group_norm_v214gn_cuda_kernelI13__nv_bfloat16Li320ELi3ELi16ELi20ELi4096ELb1ELi64ELi320ELi320ELi4ELb1ELi6ELb0ELb0ENS_16CompileConditionILi900EEEEEvPT_PKS4_S7_S7_flPfS8_Pj)
        /*068c*/ 	.word	0x00000150


	//----- nvinfo : EIATTR_MIN_STACK_SIZE
	.align		4
.L_279:
        /*0690*/ 	.byte	0x04, 0x12
        /*0692*/ 	.short	(.L_281 - .L_280)
	.align		4
.L_280:
        /*0694*/ 	.word	index@(_ZN13group_norm_v218gn_bwd_cuda_kernelI6__halfLi320ELi3ELi32ELi10ELi4096ELb0ELb1ELi16ELi320ELi320ELi4ELb1ELi1ELb0ELb0ELNS_15WgradSyncMethodE3ENS_16CompileConditionILi900EEEEEvPT_S6_S6_PKS5_S8_S8_S8_PKfflPfPj)
        /*0698*/ 	.word	0x00000040


	//----- nvinfo : EIATTR_MIN_STACK_SIZE
	.align		4
.L_281:
        /*069c*/ 	.byte	0x04, 0x12
        /*069e*/ 	.short	(.L_283 - .L_282)
	.align		4
.L_282:
        /*06a0*/ 	.word	index@(_ZN13group_norm_v218gn_bwd_cuda_kernelI6__halfLi320ELi1ELi32ELi10ELi4096ELb0ELb1ELi32ELi320ELi320ELi4ELb1ELi1ELb0ELb0ELNS_15WgradSyncMethodE3ENS_16CompileConditionILi900EEEEEvPT_S6_S6_PKS5_S8_S8_S8_PKfflPfPj)
        /*06a4*/ 	.word	0x00000000


	//----- nvinfo : EIATTR_MIN_STACK_SIZE
	.align		4
.L_283:
        /*06a8*/ 	.byte	0x04, 0x12
        /*06aa*/ 	.short	(.L_285 - .L_284)
	.align		4
.L_284:
        /*06ac*/ 	.word	index@(_ZN13group_norm_v218gn_bwd_cuda_kernelI6__halfLi320ELi1ELi32ELi10ELi4096ELb0ELb1ELi64ELi320ELi320ELi4ELb1ELi2ELb0ELb0ELNS_15WgradSyncMethodE3ENS_16CompileConditionILi900EEEEEvPT_S6_S6_PKS5_S8_S8_S8_PKfflPfPj)
        /*06b0*/ 	.word	0x000000a0


	//----- nvinfo : EIATTR_MIN_STACK_SIZE
	.align		4
.L_285:
        /*06b4*/ 	.byte	0x04, 0x12
        /*06b6*/ 	.short	(.L_287 - .L_286)
	.align		4
.L_286:
        /*06b8*/ 	.word	index@(_ZN13group_norm_v218gn_bwd_cuda_kernelI6__halfLi320ELi2ELi32ELi10ELi4096ELb0ELb1ELi32ELi320ELi320ELi4ELb1ELi2ELb0ELb0ELNS_15WgradSyncMethodE3ENS_16CompileConditionILi900EEEEEvPT_S6_S6_PKS5_S8_S8_S8_PKfflPfPj)
        /*06bc*/ 	.word	0x00000058


	//----- nvinfo : EIATTR_MIN_STACK_SIZE
	.align		4
.L_287:
        /*06c0*/ 	.byte	0x04, 0x12
        /*06c2*/ 	.short	(.L_289 - .L_288)
	.align		4
.L_288:
        /*06c4*/ 	.word	index@(_ZN13group_norm_v218gn_bwd_cuda_kernelI6__halfLi320ELi3ELi32ELi10ELi4096ELb0ELb1ELi32ELi320ELi320ELi4ELb1ELi2ELb0ELb0ELNS_15WgradSyncMethodE3ENS_16CompileConditionILi900EEEEEvPT_S6_S6_PKS5_S8_S8_S8_PKfflPfPj)
        /*06c8*/ 	.word	0x000000f8


	//----- nvinfo : EIATTR_MIN_STACK_SIZE
	.align		4
.L_289:
        /*06cc*/ 	.byte	0x04, 0x12
        /*06ce*/ 	.short	(.L_291 - .L_290)
	.align		4
.L_290:
        /*06d0*/ 	.word	index@(_ZN13group_norm_v218gn_bwd_cuda_kernelI6__halfLi320ELi3ELi32ELi10ELi4096ELb0ELb1ELi32ELi320ELi320ELi4ELb1ELi3ELb0ELb0ELNS_15WgradSyncMethodE3ENS_16CompileConditionILi900EEEEEvPT_S6_S6_PKS5_S8_S8_S8_PKfflPfPj)
        /*06d4*/ 	.word	0x000000f8


	//----- nvinfo : EIATTR_MIN_STACK_SIZE
	.align		4
.L_291:
        /*06d8*/ 	.byte	0x04, 0x12
        /*06da*/ 	.short	(.L_293 - .L_292)
	.align		4
.L_292:
        /*06dc*/ 	.word	index@(_ZN13group_norm_v218gn_bwd_cuda_kernelI6__halfLi320ELi3ELi16ELi20ELi4096ELb1ELb1ELi16ELi320ELi320ELi4ELb1ELi1ELb0ELb0ELNS_15WgradSyncMethodE3ENS_16CompileConditionILi900EEEEEvPT_S6_S6_PKS5_S8_S8_S8_PKfflPfPj)
        /*06e0*/ 	.word	0x00000038


	//----- nvinfo : EIATTR_MIN_STACK_SIZE
	.align		4
.L_293:
        /*06e4*/ 	.byte	0x04, 0x12
        /*06e6*/ 	.short	(.L_295 - .L_294)
	.align		4
.L_294:
        /*06e8*/ 	.word	index@(_ZN13group_norm_v218gn_bwd_cuda_kernelI6__halfLi320ELi1ELi16ELi20ELi4096ELb1ELb1ELi32ELi320ELi320ELi4ELb1ELi1ELb0ELb0ELNS_15WgradSyncMethodE3ENS_16CompileConditionILi900EEEEEvPT_S6_S6_PKS5_S8_S8_S8_PKfflPfPj)
        /*06ec*/ 	.word	0x00000000


	//----- nvinfo : EIATTR_MIN_STACK_SIZE
	.align		4
.L_295:
        /*06f0*/ 	.byte	0x04, 0x12
        /*06f2*/ 	.short	(.L_297 - .L_296)
	.align		4
.L_296:
        /*06f4*/ 	.word	index@(_ZN13group_norm_v218gn_bwd_cuda_kernelI6__halfLi320ELi1ELi16ELi20ELi4096ELb1ELb1ELi64ELi320ELi320ELi4ELb1ELi2ELb0ELb0ELNS_15WgradSyncMethodE3ENS_16CompileConditionILi900EEEEEvPT_S6_S6_PKS5_S8_S8_S8_PKfflPfPj)
        /*06f8*/ 	.word	0x00000048


	//----- nvinfo : EIATTR_MIN_STACK_SIZE
	.align		4
.L_297:
        /*06fc*/ 	.byte	0x04, 0x12
        /*06fe*/ 	.short	(.L_299 - .L_298)
	.align		4
.L_298:
        /*0700*/ 	.word	index@(_ZN13group_norm_v218gn_bwd_cuda_kernelI6__halfLi320ELi2ELi16ELi20ELi4096ELb1ELb1ELi32ELi320ELi320ELi4ELb1ELi2ELb0ELb0ELNS_15WgradSyncMethodE3ENS_16CompileConditionILi900EEEEEvPT_S6_S6_PKS5_S8_S8_S8_PKfflPfPj)
        /*0704*/ 	.word	0x00000030


	//----- nvinfo : EIATTR_MIN_STACK_SIZE
	.align		4
.L_299:
        /*0708*/ 	.byte	0x04, 0x12
        /*070a*/ 	.short	(.L_301 - .L_300)
	.align		4
.L_300:
        /*070c*/ 	.word	index@(_ZN13group_norm_v218gn_bwd_cuda_kernelI6__halfLi320ELi3ELi16ELi20ELi4096ELb1ELb1ELi32ELi320ELi320ELi4ELb1ELi2ELb0ELb0ELNS_15WgradSyncMethodE3ENS_16CompileConditionILi900EEEEEvPT_S6_S6_PKS5_S8_S8_S8_PKfflPfPj)
        /*0710*/ 	.word	0x00000138


	//----- nvinfo : EIATTR_MIN_STACK_SIZE
	.align		4
.L_301:
        /*0714*/ 	.byte	0x04, 0x12
        /*0716*/ 	.short	(.L_303 - .L_302)
	.align		4
.L_302:
        /*0718*/ 	.word	index@(_ZN13group_norm_v218gn_bwd_cuda_kernelI6__halfLi320ELi3ELi16ELi20ELi4096ELb1ELb1ELi32ELi320ELi320ELi4ELb1ELi3ELb0ELb0ELNS_15WgradSyncMethodE3ENS_16CompileConditionILi900EEEEEvPT_S6_S6_PKS5_S8_S8_S8_PKfflPfPj)
        /*071c*/ 	.word	0x00000138


	//----- nvinfo : EIATTR_MIN_STACK_SIZE
	.align		4
.L_303:
        /*0720*/ 	.byte	0x04, 0x12
        /*0722*/ 	.short	(.L_305 - .L_304)
	.align		4
.L_304:
        /*0724*/ 	.word	index@(_ZN13group_norm_v214gn_cuda_kernelI6__halfLi320ELi3ELi32ELi10ELi4096ELb0ELi16ELi320ELi320ELi4ELb1ELi1ELb0ELb0ENS_16CompileConditionILi900EEEEEvPT_PKS4_S7_S7_flPfS8_Pj)
        /*0728*/ 	.word	0x00000000


	//----- nvinfo : EIATTR_MIN_STACK_SIZE
	.align		4
.L_305:
        /*072c*/ 	.byte	0x04, 0x12
        /*072e*/ 	.short	(.L_307 - .L_306)
	.align		4
.L_306:
        /*0730*/ 	.word	index@(_ZN13group_norm_v214gn_cuda_kernelI6__halfLi320ELi1ELi32ELi10ELi4096ELb0ELi32ELi320ELi320ELi4ELb1ELi1ELb0ELb0ENS_16CompileConditionILi900EEEEEvPT_PKS4_S7_S7_flPfS8_Pj)
        /*0734*/ 	.word	0x00000000


	//----- nvinfo : EIATTR_MIN_STACK_SIZE
	.align		4
.L_307:
        /*0738*/ 	.byte	0x04, 0x12
        /*073a*/ 	.short	(.L_309 - .L_308)
	.align		4
.L_308:
        /*073c*/ 	.word	index@(_ZN13group_norm_v214gn_cuda_kernelI6__halfLi320ELi3ELi32ELi10ELi4096ELb0ELi32ELi320ELi320ELi4ELb1ELi2ELb0ELb0ENS_16CompileConditionILi900EEEEEvPT_PKS4_S7_S7_flPfS8_Pj)
        /*0740*/ 	.word	0x00000028


	//----- nvinfo : EIATTR_MIN_STACK_SIZE
	.align		4
.L_309:
        /*0744*/ 	.byte	0x04, 0x12
        /*0746*/ 	.short	(.L_311 - .L_310)
	.align		4
.L_310:
        /*0748*/ 	.word	index@(_ZN13group_norm_v214gn_cuda_kernelI6__halfLi320ELi1ELi32ELi10ELi4096ELb0ELi64ELi320ELi320ELi4ELb1ELi2ELb0ELb0ENS_16CompileConditionILi900EEEEEvPT_PKS4_S7_S7_flPfS8_Pj)
        /*074c*/ 	.word	0x00000000


	//----- nvinfo : EIATTR_MIN_STACK_SIZE
	.align		4
.L_311:
        /*0750*/ 	.byte	0x04, 0x12
        /*0752*/ 	.short	(.L_313 - .L_312)
	.align		4
.L_312:
        /*0754*/ 	.word	index@(_ZN13group_norm_v214gn_cuda_kernelI6__halfLi320ELi1ELi32ELi10ELi4096ELb0ELi128ELi320ELi320ELi4ELb1ELi4ELb0ELb0ENS_16CompileConditionILi900EEEEEvPT_PKS4_S7_S7_flPfS8_Pj)
        /*0758*/ 	.word	0x00000168


	//----- nvinfo : EIATTR_MIN_STACK_SIZE
	.align		4
.L_313:
        /*075c*/ 	.byte	0x04, 0x12
        /*075e*/ 	.short	(.L_315 - .L_314)
	.align		4
.L_314:
        /*0760*/ 	.word	index@(_ZN13group_norm_v214gn_cuda_kernelI6__halfLi320ELi2ELi32ELi10ELi4096ELb0ELi64ELi320ELi320ELi4ELb1ELi4ELb0ELb0ENS_16CompileConditionILi900EEEEEvPT_PKS4_S7_S7_flPfS8_Pj)
        /*0764*/ 	.word	0x00000090


	//----- nvinfo : EIATTR_MIN_STACK_SIZE
	.align		4
.L_315:
        /*0768*/ 	.byte	0x04, 0x12
        /*076a*/ 	.short	(.L_317 - .L_316)
	.align		4
.L_316:
        /*076c*/ 	.word	index@(_ZN13group_norm_v214gn_cuda_kernelI6__halfLi320ELi3ELi32ELi10ELi4096ELb0ELi64ELi320ELi320ELi4ELb1ELi5ELb0ELb0ENS_16CompileConditionILi900EEEEEvPT_PKS4_S7_S7_flPfS8_Pj)
        /*0770*/ 	.word	0x00000180


	//----- nvinfo : EIATTR_MIN_STACK_SIZE
	.align		4
.L_317:
        /*0774*/ 	.byte	0x04, 0x12
        /*0776*/ 	.short	(.L_319 - .L_318)
	.align		4
.L_318:
        /*0778*/ 	.word	index@(_ZN13group_norm_v214gn_cuda_kernelI6__halfLi320ELi3ELi32ELi10ELi4096ELb0ELi64ELi320ELi320ELi4ELb1ELi6ELb0ELb0ENS_16CompileConditionILi900EEEEEvPT_PKS4_S7_S7_flPfS8_Pj)
        /*077c*/ 	.word	0x00000180


	//----- nvinfo : EIATTR_MIN_STACK_SIZE
	.align		4
.L_319:
        /*0780*/ 	.byte	0x04, 0x12
        /*0782*/ 	.short	(.L_321 - .L_320)
	.align		4
.L_320:
        /*0784*/ 	.word	index@(_ZN13group_norm_v214gn_cuda_kernelI6__halfLi320ELi3ELi16ELi20ELi4096ELb1ELi16ELi320ELi320ELi4ELb1ELi1ELb0ELb0ENS_16CompileConditionILi900EEEEEvPT_PKS4_S7_S7_flPfS8_Pj)
        /*0788*/ 	.word	0x00000000


	//----- nvinfo : EIATTR_MIN_STACK_SIZE
	.align		4
.L_321:
        /*078c*/ 	.byte	0x04, 0x12
        /*078e*/ 	.short	(.L_323 - .L_322)
	.align		4
.L_322:
        /*0790*/ 	.word	index@(_ZN13group_norm_v214gn_cuda_kernelI6__halfLi320ELi1ELi16ELi20ELi4096ELb1ELi32ELi320ELi320ELi4ELb1ELi1ELb0ELb0ENS_16CompileConditionILi900EEEEEvPT_PKS4_S7_S7_flPfS8_Pj)
        /*0794*/ 	.word	0x00000000


	//----- nvinfo : EIATTR_MIN_STACK_SIZE
	.align		4
.L_323:
        /*0798*/ 	.byte	0x04, 0x12
        /*079a*/ 	.short	(.L_325 - .L_324)
	.align		4
.L_324:
        /*079c*/ 	.word	index@(_ZN13group_norm_v214gn_cuda_kernelI6__halfLi320ELi3ELi16ELi20ELi4096ELb1ELi32ELi320ELi320ELi4ELb1ELi2ELb0ELb0ENS_16CompileConditionILi900EEEEEvPT_PKS4_S7_S7_flPfS8_Pj)
        /*07a0*/ 	.word	0x00000018


	//----- nvinfo : EIATTR_MIN_STACK_SIZE
	.align		4
.L_325:
        /*07a4*/ 	.byte	0x04, 0x12
        /*07a6*/ 	.short	(.L_327 - .L_326)
	.align		4
.L_326:
        /*07a8*/ 	.word	index@(_ZN13group_norm_v214gn_cuda_kernelI6__halfLi320ELi1ELi16ELi20ELi4096ELb1ELi64ELi320ELi320ELi4ELb1ELi2ELb0ELb0ENS_16CompileConditionILi900EEEEEvPT_PKS4_S7_S7_flPfS8_Pj)
        /*07ac*/ 	.word	0x00000000


	//----- nvinfo : EIATTR_MIN_STACK_SIZE
	.align		4
.L_327:
        /*07b0*/ 	.byte	0x04, 0x12
        /*07b2*/ 	.short	(.L_329 - .L_328)
	.align		4
.L_328:
        /*07b4*/ 	.word	index@(_ZN13group_norm_v214gn_cuda_kernelI6__halfLi320ELi1ELi16ELi20ELi4096ELb1ELi128ELi320ELi320ELi4ELb1ELi4ELb0ELb0ENS_16CompileConditionILi900EEEEEvPT_PKS4_S7_S7_flPfS8_Pj)
        /*07b8*/ 	.word	0x00000130


	//----- nvinfo : EIATTR_MIN_STACK_SIZE
	.align		4
.L_329:
        /*07bc*/ 	.byte	0x04, 0x12
        /*07be*/ 	.short	(.L_331 - .L_330)
	.align		4
.L_330:
        /*07c0*/ 	.word	index@(_ZN13group_norm_v214gn_cuda_kernelI6__halfLi320ELi2ELi16ELi20ELi4096ELb1ELi64ELi320ELi320ELi4ELb1ELi4ELb0ELb0ENS_16CompileConditionILi900EEEEEvPT_PKS4_S7_S7_flPfS8_Pj)
        /*07c4*/ 	.word	0x00000068


	//----- nvinfo : EIATTR_MIN_STACK_SIZE
	.align		4
.L_331:
        /*07c8*/ 	.byte	0x04, 0x12
        /*07ca*/ 	.short	(.L_333 - .L_332)
	.align		4
.L_332:
        /*07cc*/ 	.word	index@(_ZN13group_norm_v214gn_cuda_kernelI6__halfLi320ELi3ELi16ELi20ELi4096ELb1ELi64ELi320ELi320ELi4ELb1ELi5ELb0ELb0ENS_16CompileConditionILi900EEEEEvPT_PKS4_S7_S7_flPfS8_Pj)
        /*07d0*/ 	.word	0x00000140


	//----- nvinfo : EIATTR_MIN_STACK_SIZE
	.align		4
.L_333:
        /*07d4*/ 	.byte	0x04, 0x12
        /*07d6*/ 	.short	(.L_335 - .L_334)
	.align		4
.L_334:
        /*07d8*/ 	.word	index@(_ZN13group_norm_v214gn_cuda_kernelI6__halfLi320ELi3ELi16ELi20ELi4096ELb1ELi64ELi320ELi320ELi4ELb1ELi6ELb0ELb0ENS_16CompileConditionILi900EEEEEvPT_PKS4_S7_S7_flPfS8_Pj)
        /*07dc*/ 	.word	0x00000140
.L_335:


//--------------------- .nv.compat                --------------------------
	.section	.nv.compat,"",@"SHT_CUDA_COMPAT_INFO"
	.align	4
        /*0000*/ 	.byte	0x02, 0x09, 0x00, 0x00, 0x02, 0x02, 0x01, 0x00, 0x02, 0x05, 0x05, 0x00, 0x03, 0x07, 0x01, 0x01
        /*0010*/ 	.byte	0x02, 0x03, 0x00, 0x00, 0x02, 0x06, 0x01, 0x00, 0x04, 0x0b, 0x08, 0x00, 0x00, 0x00, 0x00, 0x00
        /*0020*/ 	.byte	0x00, 0x00, 0x00, 0x00


//--------------------- .nv.info._ZN13group_norm_v218gn_bwd_cuda_kernelI13__nv_bfloat16Li320ELi3ELi32ELi10ELi4096ELb0ELb1ELi16ELi320ELi320ELi4ELb1ELi1ELb0ELb0ELNS_15WgradSyncMethodE3ENS_16CompileConditionILi900EEEEEvPT_S6_S6_PKS5_S8_S8_S8_PKfflPfPj --------------------------
	.section	.nv.info._ZN13group_norm_v218gn_bwd_cuda_kernelI13__nv_bfloat16Li320ELi3ELi32ELi10ELi4096ELb0ELb1ELi16ELi320ELi320ELi4ELb1ELi1ELb0ELb0ELNS_15WgradSyncMethodE3ENS_16CompileConditionILi900EEEEEvPT_S6_S6_PKS5_S8_S8_S8_PKfflPfPj,"",@"SHT_CUDA_INFO"
	.sectionflags	@""
	.align	4


	//----- nvinfo : EIATTR_CUDA_API_VERSION
	.align		4
        /*0000*/ 	.byte	0x04, 0x37
        /*0002*/ 	.short	(.L_337 - .L_336)
.L_336:
        /*0004*/ 	.word	0x00000082


	//----- nvinfo : EIATTR_KPARAM_INFO
	.align		4
.L_337:
        /*0008*/ 	.byte	0x04, 0x17
        /*000a*/ 	.short	(.L_339 - .L_338)
.L_338:
        /*000c*/ 	.word	0x00000000
        /*0010*/ 	.short	0x000b
        /*0012*/ 	.short	0x0058
        /*0014*/ 	.byte	0x00, 0xf0, 0x21, 0x00


	//----- nvinfo : EIATTR_KPARAM_INFO
	.align		4
.L_339:
        /*0018*/ 	.byte	0x04, 0x17
        /*001a*/ 	.short	(.L_341 - .L_340)
.L_340:
        /*001c*/ 	.word	0x00000000
        /*0020*/ 	.short	0x000a
        /*0022*/ 	.short	0x0050
        /*0024*/ 	.byte	0x00, 0xf0, 0x21, 0x00


	//----- nvinfo : EIATTR_KPARAM_INFO
	.align		4
.L_341:
        /*0028*/ 	.byte	0x04, 0x17
        /*002a*/ 	.short	(.L_343 - .L_342)
.L_342:
        /*002c*/ 	.word	0x00000000
        /*0030*/ 	.short	0x0009
        /*0032*/ 	.short	0x0048
        /*0034*/ 	.byte	0x00, 0xf0, 0x21, 0x00


	//----- nvinfo : EIATTR_KPARAM_INFO
	.align		4
.L_343:
        /*0038*/ 	.byte	0x04, 0x17
        /*003a*/ 	.short	(.L_345 - .L_344)
.L_344:
        /*003c*/ 	.word	0x00000000
        /*0040*/ 	.short	0x0008
        /*0042*/ 	.short	0x0040
        /*0044*/ 	.byte	0x00, 0xf0, 0x11, 0x00


	//----- nvinfo : EIATTR_KPARAM_INFO
	.align		4
.L_345:
        /*0048*/ 	.byte	0x04, 0x17
        /*004a*/ 	.short	(.L_347 - .L_346)
.L_346:
        /*004c*/ 	.word	0x00000000
        /*0050*/ 	.short	0x0007
        /*0052*/ 	.short	0x0038
        /*0054*/ 	.byte	0x00, 0xf0, 0x21, 0x00


	//----- nvinfo : EIATTR_KPARAM_INFO
	.align		4
.L_347:
        /*0058*/ 	.byte	0x04, 0x17
        /*005a*/ 	.short	(.L_349 - .L_348)
.L_348:
        /*005c*/ 	.word	0x00000000
        /*0060*/ 	.short	0x0006
        /*0062*/ 	.short	0x0030
        /*0064*/ 	.byte	0x00, 0xf0, 0x21, 0x00


	//----- nvinfo : EIATTR_KPARAM_INFO
	.align		4
.L_349:
        /*0068*/ 	.byte	0x04, 0x17
        /*006a*/ 	.short	(.L_351 - .L_350)
.L_350:
        /*006c*/ 	.word	0x00000000
        /*0070*/ 	.short	0x0005
        /*0072*/ 	.short	0x0028
        /*0074*/ 	.byte	0x00, 0xf0, 0x21, 0x00


	//----- nvinfo : EIATTR_KPARAM_INFO
	.align		4
.L_351:
        /*0078*/ 	.byte	0x04, 0x17
        /*007a*/ 	.short	(.L_353 - .L_352)
.L_352:
        /*007c*/ 	.word	0x00000000
        /*0080*/ 	.short	0x0004
        /*0082*/ 	.short	0x0020
        /*0084*/ 	.byte	0x00, 0xf0, 0x21, 0x00


	//----- nvinfo : EIATTR_KPARAM_INFO
	.align		4
.L_353:
        /*0088*/ 	.byte	0x04, 0x17
        /*008a*/ 	.short	(.L_355 - .L_354)
.L_354:
        /*008c*/ 	.word	0x00000000
        /*0090*/ 	.short	0x0003
        /*0092*/ 	.short	0x0018
        /*0094*/ 	.byte	0x00, 0xf0, 0x21, 0x00


	//----- nvinfo : EIATTR_KPARAM_INFO
	.align		4
.L_355:
        /*0098*/ 	.byte	0x04, 0x17
        /*009a*/ 	.short	(.L_357 - .L_356)
.L_356:
        /*009c*/ 	.word	0x00000000
        /*00a0*/ 	.short	0x0002
        /*00a2*/ 	.short	0x0010
        /*00a4*/ 	.byte	0x00, 0xf0, 0x21, 0x00


	//----- nvinfo : EIATTR_KPARAM_INFO
	.align		4
.L_357:
        /*00a8*/ 	.byte	0x04, 0x17
        /*00aa*/ 	.short	(.L_359 - .L_358)
.L_358:
        /*00ac*/ 	.word	0x00000000
        /*00b0*/ 	.short	0x0001
        /*00b2*/ 	.short	0x0008
        /*00b4*/ 	.byte	0x00, 0xf0, 0x21, 0x00


	//----- nvinfo : EIATTR_KPARAM_INFO
	.align		4
.L_359:
        /*00b8*/ 	.byte	0x04, 0x17
        /*00ba*/ 	.short	(.L_361 - .L_360)
.L_360:
        /*00bc*/ 	.word	0x00000000
        /*00c0*/ 	.short	0x0000
        /*00c2*/ 	.short	0x0000
        /*00c4*/ 	.byte	0x00, 0xf0, 0x21, 0x00


	//----- nvinfo : EIATTR_SPARSE_MMA_MASK
	.align		4
.L_361:
        /*00c8*/ 	.byte	0x03, 0x50
        /*00ca*/ 	.short	0x0000


	//----- nvinfo : EIATTR_MAXREG_COUNT
	.align		4
        /*00cc*/ 	.byte	0x03, 0x1b
        /*00ce*/ 	.short	0x0040


	//----- nvinfo : EIATTR_NUM_BARRIERS
	.align		4
        /*00d0*/ 	.byte	0x02, 0x4c
        /*00d2*/ 	.byte	0x01
	.zero		1


	//----- nvinfo : EIATTR_ANNOTATIONS
	.align		4
        /*00d4*/ 	.byte	0x04, 0x55
        /*00d6*/ 	.short	(.L_363 - .L_362)


	//   ....[0]....
.L_362:
        /*00d8*/ 	.word	0x00000001
        /*00dc*/ 	.byte	0xa0, 0x04, 0x00, 0x00, 0x01, 0x00, 0x00, 0x00, 0xd0, 0x04, 0x00, 0x00, 0x01, 0x00, 0x00, 0x00
        /* <DEDUP_REMOVED lines=15> */
        /*01dc*/ 	.byte	0x70, 0x33, 0x00, 0x00, 0x01, 0x00, 0x00, 0x00, 0x80, 0x33, 0x00, 0x00


	//----- nvinfo : EIATTR_MERCURY_ISA_VERSION
	.align		4
.L_363:
        /*01e8*/ 	.byte	0x03, 0x5f
        /*01ea*/ 	.short	0x0101


	//----- nvinfo : EIATTR_COOP_GROUP_MASK_REGIDS
	.align		4
        /*01ec*/ 	.byte	0x04, 0x29
        /*01ee*/ 	.short	(.L_365 - .L_364)


	//   ....[0]....
.L_364:
        /*01f0*/ 	.word	0xffffffff


	//   ....[1]....
        /*01f4*/ 	.word	0xffffffff


	//   ....[2]....
        /*01f8*/ 	.word	0xffffffff


	//   ....[3]....
        /*01fc*/ 	.word	0xffffffff


	//   ....[4]....
        /*0200*/ 	.word	0xffffffff


	//   ....[5]....
        /*0204*/ 	.word	0xffffffff


	//   ....[6]....
        /*0208*/ 	.word	0xffffffff


	//   ....[7]....
        /*020c*/ 	.word	0xffffffff


	//   ....[8]....
        /*0210*/ 	.word	0xffffffff


	//   ....[9]....
        /*0214*/ 	.word	0xffffffff


	//   ....[10]....
        /*0218*/ 	.word	0x05000009


	//   ....[11]....
        /*021c*/ 	.word	0x05000008


	//   ....[12]....
        /*0220*/ 	.word	0x0500000a


	//   ....[13]....
        /*0224*/ 	.word	0x0500000b


	//   ....[14]....
        /*0228*/ 	.word	0x0500000d


	//   ....[15]....
        /*022c*/ 	.word	0x0500000c


	//   ....[16]....
        /*0230*/ 	.word	0x0500000e


	//   ....[17]....
        /*0234*/ 	.word	0x05000003


	//   ....[18]....
        /*0238*/ 	.word	0x0500000d


	//   ....[19]....
        /*023c*/ 	.word	0x0500000c


	//   ....[20]....
        /*0240*/ 	.word	0x0500000e


	//   ....[21]....
        /*0244*/ 	.word	0x0500000f


	//   ....[22]....
        /*0248*/ 	.word	0x05000011


	//   ....[23]....
        /*024c*/ 	.word	0x05000010


	//   ....[24]....
        /*0250*/ 	.word	0x05000014


	//   ....[25]....
        /*0254*/ 	.word	0x05000003


	//   ....[26]....
        /*0258*/ 	.word	0x0500000d


	//   ....[27]....
        /*025c*/ 	.word	0x0500000c


	//   ....[28]....
        /*0260*/ 	.word	0x0500000e


	//   ....[29]....
        /*0264*/ 	.word	0x0500000f


	//   ....[30]....
        /*0268*/ 	.word	0x05000011


	//   ....[31]....
        /*026c*/ 	.word	0x05000010


	//   ....[32]....
        /*0270*/ 	.word	0x05000014


	//   ....[33]....
        /*0274*/ 	.word	0x05000003


	//   ....[34]....
        /*0278*/ 	.word	0x05000005


	//   ....[35]....
        /*027c*/ 	.word	0x05000012


	//   ....[36]....
        /*0280*/ 	.word	0x0500000f


	//   ....[37]....
        /*0284*/ 	.word	0x05000004


	//   ....[38]....
        /*0288*/ 	.word	0x05000011


	//   ....[39]....
        /*028c*/ 	.word	0x0500001a


	//   ....[40]....
        /*0290*/ 	.word	0x05000019


	//   ....[41]....
        /*0294*/ 	.word	0x05000012


	//   ....[42]....
        /*0298*/ 	.word	0x05000007


	//   ....[43]....
        /*029c*/ 	.word	0x0500000f


	//   ....[44]....
        /*02a0*/ 	.word	0x05000018


	//   ....[45]....
        /*02a4*/ 	.word	0x0500000b


	//   ....[46]....
        /*02a8*/ 	.word	0x0500000c


	//   ....[47]....
        /*02ac*/ 	.word	0x0500000a


	//   ....[48]....
        /*02b0*/ 	.word	0x05000006


	//   ....[49]....
        /*02b4*/ 	.word	0x05000012


	//   ....[50]....
        /*02b8*/ 	.word	0x05000005


	//   ....[51]....
        /*02bc*/ 	.word	0x05000017


	//   ....[52]....
        /*02c0*/ 	.word	0x05000008


	//   ....[53]....
        /*02c4*/ 	.word	0x05000007


	//   ....[54]....
        /*02c8*/ 	.word	0x0500000c


	//   ....[55]....
        /*02cc*/ 	.word	0x0500000b


	//   ....[56]....
        /*02d0*/ 	.word	0x05000009


	//   ....[57]....
        /*02d4*/ 	.word	0x05000006


	//   ....[58]....
        /*02d8*/ 	.word	0x05000014


	//   ....[59]....
        /*02dc*/ 	.word	0x05000013


	//   ....[60]....
        /*02e0*/ 	.word	0x0500001c


	//   ....[61]....
        /*02e4*/ 	.word	0x0500001d


	//   ....[62]....
        /*02e8*/ 	.word	0x0500001f


	//   ....[63]....
        /*02ec*/ 	.word	0x05000017


	//   ....[64]....
        /*02f0*/ 	.word	0x05000015


	//   ....[65]....
        /*02f4*/ 	.word	0x05000012


	//   ....[66]....
        /*02f8*/ 	.word	0x0500000e


	//   ....[67]....
        /*02fc*/ 	.word	0x0500000e


	//   ....[68]....
        /*0300*/ 	.word	0x0500000e


	//   ....[69]....
        /*0304*/ 	.word	0x0500000e


	//   ....[70]....
        /*0308*/ 	.word	0x0500000e


	//   ....[71]....
        /*030c*/ 	.word	0x0500000e


	//   ....[72]....
        /*0310*/ 	.word	0x0500000e


	//   ....[73]....
        /*0314*/ 	.word	0x0500000e


	//   ....[74]....
        /*0318*/ 	.word	0x0500000e


	//   ....[75]....
        /*031c*/ 	.word	0x0500000e


	//   ....[76]....
        /*0320*/ 	.word	0x0500000e


	//   ....[77]....
        /*0324*/ 	.word	0x0500000e


	//   ....[78]....
        /*0328*/ 	.word	0x0500000e


	//   ....[79]....
        /*032c*/ 	.word	0x0500000e


	//   ....[80]....
        /*0330*/ 	.word	0x0500000e


	//   ....[81]....
        /*0334*/ 	.word	0x0500000e


	//   ....[82]....
        /*0338*/ 	.word	0x0500000e


	//   ....[83]....
        /*033c*/ 	.word	0x0500000e


	//   ....[84]....
        /*0340*/ 	.word	0x0500000e


	//   ....[85]....
        /*0344*/ 	.word	0x0500000e


	//   ....[86]....
        /*0348*/ 	.word	0x0500000e


	//   ....[87]....
        /*034c*/ 	.word	0x0500000e


	//   ....[88]....
        /*0350*/ 	.word	0x0500000e


	//   ....[89]....
        /*0354*/ 	.word	0x0500000e


	//   ....[90]....
        /*0358*/ 	.word	0x0500000e


	//   ....[91]....
        /*035c*/ 	.word	0x0500000e


	//   ....[92]....
        /*0360*/ 	.word	0x0500000e


	//   ....[93]....
        /*0364*/ 	.word	0x0500000e


	//   ....[94]....
        /*0368*/ 	.word	0x0500000e


	//   ....[95]....
        /*036c*/ 	.word	0x0500000e


	//   ....[96]....
        /*0370*/ 	.word	0x0500000e


	//   ....[97]....
        /*0374*/ 	.word	0x0500000e


	//   ....[98]....
        /*0378*/ 	.word	0x0500000e


	//   ....[99]....
        /*037c*/ 	.word	0x0500000e


	//   ....[100]....
        /*0380*/ 	.word	0x0500000e


	//   ....[101]....
        /*0384*/ 	.word	0x0500000e


	//   ....[102]....
        /*0388*/ 	.word	0x0500000e


	//   ....[103]....
        /*038c*/ 	.word	0x0500000e


	//   ....[104]....
        /*0390*/ 	.word	0x0500000e


	//   ....[105]....
        /*0394*/ 	.word	0x0500000e


	//   ....[106]....
        /*0398*/ 	.word	0x0500000e


	//   ....[107]....
        /*039c*/ 	.word	0x0500000e


	//   ....[108]....
        /*03a0*/ 	.word	0x0500000e


	//   ....[109]....
        /*03a4*/ 	.word	0x0500000e


	//   ....[110]....
        /*03a8*/ 	.word	0x0500000e


	//   ....[111]....
        /*03ac*/ 	.word	0x0500000e


	//   ....[112]....
        /*03b0*/ 	.word	0x0500000e


	//   ....[113]....
        /*03b4*/ 	.word	0x0500000e


	//   ....[114]....
        /*03b8*/ 	.word	0x0500000e


	//   ....[115]....
        /*03bc*/ 	.word	0x0500000e


	//   ....[116]....
        /*03c0*/ 	.word	0x0500000e


	//   ....[117]....
        /*03c4*/ 	.word	0x0500000e


	//   ....[118]....
        /*03c8*/ 	.word	0x0500000e


	//   ....[119]....
        /*03cc*/ 	.word	0x0500000e


	//   ....[120]....
        /*03d0*/ 	.word	0x0500000e


	//   ....[121]....
        /*03d4*/ 	.word	0x0500000e


	//----- nvinfo : EIATTR_COOP_GROUP_INSTR_OFFSETS
	.align		4
.L_365:
        /*03d8*/ 	.byte	0x04, 0x28
        /*03da*/ 	.short	(.L_367 - .L_366)


	//   ....[0]....
.L_366:
        /*03dc*/ 	.word	0x00001d40


	//   ....[1]....
        /*03e0*/ 	.word	0x00001d80


	//   ....[2]....
        /*03e4*/ 	.word	0x00001de0


	//   ....[3]....
        /*03e8*/ 	.word	0x00001df0


	//   ....[4]....
        /*03ec*/ 	.word	0x00002e70


	//   ....[5]....
        /*03f0*/ 	.word	0x00002eb0


	//   ....[6]....
        /*03f4*/ 	.word	0x00002ee0


	//   ....[7]....
        /*03f8*/ 	.word	0x00002f00


	//   ....[8]....
        /*03fc*/ 	.word	0x00002f20


	//   ....[9]....
        /*0400*/ 	.word	0x00002f40


	//   ....[10]....
        /*0404*/ 	.word	0x00004970


	//   ....[11]....
        /*0408*/ 	.word	0x000049a0


	//   ....[12]....
        /*040c*/ 	.word	0x000049d0


	//   ....[13]....
        /*0410*/ 	.word	0x000049f0


	//   ....[14]....
        /*0414*/ 	.word	0x00004a20


	//   ....[15]....
        /*0418*/ 	.word	0x00004a30


	//   ....[16]....
        /*041c*/ 	.word	0x00004a60


	//   ....[17]....
        /*0420*/ 	.word	0x00004a70


	//   ....[18]....
        /*0424*/ 	.word	0x00004c50


	//   ....[19]....
        /*0428*/ 	.word	0x00004c80


	//   ....[20]....
        /*042c*/ 	.word	0x00004cc0


	//   ....[21]....
        /*0430*/ 	.word	0x00004ce0


	//   ....[22]....
        /*0434*/ 	.word	0x00004d10


	//   ....[23]....
        /*0438*/ 	.word	0x00004d20


	//   ....[24]....
        /*043c*/ 	.word	0x00004d50


	//   ....[25]....
        /*0440*/ 	.word	0x00004d60


	//   ....[26]....
        /*0444*/ 	.word	0x00004ef0


	//   ....[27]....
        /*0448*/ 	.word	0x00004f20


	//   ....[28]....
        /*044c*/ 	.word	0x00004f50


	//   ....[29]....
        /*0450*/ 	.word	0x00004f70


	//   ....[30]....
        /*0454*/ 	.word	0x00004fa0


	//   ....[31]....
        /*0458*/ 	.word	0x00004fb0


	//   ....[32]....
        /*045c*/ 	.word	0x00004fe0


	//   ....[33]....
        /*0460*/ 	.word	0x00004ff0


	//   ....[34]....
        /*0464*/ 	.word	0x000051e0


	//   ....[35]....
        /*0468*/ 	.word	0x000052f0


	//   ....[36]....
        /*046c*/ 	.word	0x00005350


	//   ....[37]....
        /*0470*/ 	.word	0x000053e0


	//   ....[38]....
        /*0474*/ 	.word	0x00005410


	//   ....[39]....
        /*0478*/ 	.word	0x00005450


	//   ....[40]....
        /*047c*/ 	.word	0x00005480


	//   ....[41]....
        /*0480*/ 	.word	0x000054b0


	//   ....[42]....
        /*0484*/ 	.word	0x000054c0


	//   ....[43]....
        /*0488*/ 	.word	0x00005510


	//   ....[44]....
        /*048c*/ 	.word	0x00005560


	//   ....[45]....
        /*0490*/ 	.word	0x000055a0


	//   ....[46]....
        /*0494*/ 	.word	0x000055e0


	//   ....[47]....
        /*0498*/ 	.word	0x00005610


	//   ....[48]....
        /*049c*/ 	.word	0x00005620


	//   ....[49]....
        /*04a0*/ 	.word	0x00005650


	//   ....[50]....
        /*04a4*/ 	.word	0x00005680


	//   ....[51]....
        /*04a8*/ 	.word	0x000056e0


	//   ....[52]....
        /*04ac*/ 	.word	0x00005710


	//   ....[53]....
        /*04b0*/ 	.word	0x00005740


	//   ....[54]....
        /*04b4*/ 	.word	0x00005760


	//   ....[55]....
        /*04b8*/ 	.word	0x00005770


	//   ....[56]....
        /*04bc*/ 	.word	0x00005790


	//   ....[57]....
        /*04c0*/ 	.word	0x000057b0


	//   ....[58]....
        /*04c4*/ 	.word	0x00005810


	//   ....[59]....
        /*04c8*/ 	.word	0x00005830


	//   ....[60]....
        /*04cc*/ 	.word	0x00005860


	//   ....[61]....
        /*04d0*/ 	.word	0x00005880


	//   ....[62]....
        /*04d4*/ 	.word	0x000058b0


	//   ....[63]....
        /*04d8*/ 	.word	0x000058d0


	//   ....[64]....
        /*04dc*/ 	.word	0x00005a00


	//   ....[65]....
        /*04e0*/ 	.word	0x00005a50


	//   ....[66]....
        /*04e4*/ 	.word	0x00005c00


	//   ....[67]....
        /*04e8*/ 	.word	0x00005c50


	//   ....[68]....
        /*04ec*/ 	.word	0x00005cc0


	//   ....[69]....
        /*04f0*/ 	.word	0x00005d20


	//   ....[70]....
        /*04f4*/ 	.word	0x00005d90


	//   ....[71]....
        /*04f8*/ 	.word	0x00005df0


	//   ....[72]....
        /*04fc*/ 	.word	0x00005e60


	//   ....[73]....
        /*0500*/ 	.word	0x00005ec0


	//   ....[74]....
        /*0504*/ 	.word	0x00005f60


	//   ....[75]....
        /*0508*/ 	.word	0x00005ff0


	//   ....[76]....
        /*050c*/ 	.word	0x00006060


	//   ....[77]....
        /*0510*/ 	.word	0x000060c0


	//   ....[78]....
        /*0514*/ 	.word	0x00006130


	//   ....[79]....
        /*0518*/ 	.word	0x00006190


	//   ....[80]....
        /*051c*/ 	.word	0x00006200


	//   ....[81]....
        /*0520*/ 	.word	0x00006260


	//   ....[82]....
        /*0524*/ 	.word	0x00006300


	//   ....[83]....
        /*0528*/ 	.word	0x00006390


	//   ....[84]....
        /*052c*/ 	.word	0x00006400


	//   ....[85]....
        /*0530*/ 	.word	0x00006460


	//   ....[86]....
        /*0534*/ 	.word	0x000064d0


	//   ....[87]....
        /*0538*/ 	.word	0x00006530


	//   ....[88]....
        /*053c*/ 	.word	0x000065a0


	//   ....[89]....
        /*0540*/ 	.word	0x00006600


	//   ....[90]....
        /*0544*/ 	.word	0x000066a0


	//   ....[91]....
        /*0548*/ 	.word	0x00006760


	//   ....[92]....
        /*054c*/ 	.word	0x00006870


	//   ....[93]....
        /*0550*/ 	.word	0x000068c0


	//   ....[94]....
        /*0554*/ 	.word	0x00006970


	//   ....[95]....
        /*0558*/ 	.word	0x000069c0


	//   ....[96]....
        /*055c*/ 	.word	0x00006a30


	//   ....[97]....
        /*0560*/ 	.word	0x00006a80


	//   ....[98]....
        /*0564*/ 	.word	0x00006af0


	//   ....[99]....
        /*0568*/ 	.word	0x00006b50


	//   ....[100]....
        /*056c*/ 	.word	0x00006bc0


	//   ....[101]....
        /*0570*/ 	.word	0x00006c20


	//   ....[102]....
        /*0574*/ 	.word	0x00006cc0


	//   ....[103]....
        /*0578*/ 	.word	0x00006d30


	//   ....[104]....
        /*057c*/ 	.word	0x00006dd0


	//   ....[105]....
        /*0580*/ 	.word	0x00006e50


	//   ....[106]....
        /*0584*/ 	.word	0x00006ec0


	//   ....[107]....
        /*0588*/ 	.word	0x00006f20


	//   ....[108]....
        /*058c*/ 	.word	0x00006f90


	//   ....[109]....
        /*0590*/ 	.word	0x00006ff0


	//   ....[110]....
        /*0594*/ 	.word	0x00007090


	//   ....[111]....
        /*0598*/ 	.word	0x00007110


	//   ....[112]....
        /*059c*/ 	.word	0x00007190


	//   ....[113]....
        /*05a0*/ 	.word	0x00007240


	//   ....[114]....
        /*05a4*/ 	.word	0x000072e0


	//   ....[115]....
        /*05a8*/ 	.word	0x00007350


	//   ....[116]....
        /*05ac*/ 	.word	0x000073c0


	//   ....[117]....
        /*05b0*/ 	.word	0x00007430


	//   ....[118]....
        /*05b4*/ 	.word	0x000074c0


	//   ....[119]....
        /*05b8*/ 	.word	0x00007570


	//   ....[120]....
        /*05bc*/ 	.word	0x00007650


	//   ....[121]....
        /*05c0*/ 	.word	0x00007700


	//----- nvinfo : EIATTR_EXIT_INSTR_OFFSETS
	.align		4
.L_367:
        /*05c4*/ 	.byte	0x04, 0x1c
        /*05c6*/ 	.short	(.L_369 - .L_368)


	//   ....[0]....
.L_368:
        /*05c8*/ 	.word	0x00003950


	//   ....[1]....
        /*05cc*/ 	.word	0x00005ba0


	//----- nvinfo : EIATTR_MAX_THREADS
	.align		4
.L_369:
        /*05d0*/ 	.byte	0x04, 0x05
        /*05d2*/ 	.short	(.L_371 - .L_370)
.L_370:
        /*05d4*/ 	.word	0x00000140
        /*05d8*/ 	.word	0x00000001
        /*05dc*/ 	.word	0x00000001


	//----- nvinfo : EIATTR_CRS_STACK_SIZE
	.align		4
.L_371:
        /*05e0*/ 	.byte	0x04, 0x1e
        /*05e2*/ 	.short	(.L_373 - .L_372)
.L_372:
        /*05e4*/ 	.word	0x00000000


	//----- nvinfo : EIATTR_CBANK_PARAM_SIZE
	.align		4
.L_373:
        /*05e8*/ 	.byte	0x03, 0x19
        /*05ea*/ 	.short	0x0060


	//----- nvinfo : EIATTR_PARAM_CBANK
	.align		4
        /*05ec*/ 	.byte	0x04, 0x0a
        /*05ee*/ 	.short	(.L_375 - .L_374)
	.align		4
.L_374:
        /*05f0*/ 	.word	index@(.nv.constant0._ZN13group_norm_v218gn_bwd_cuda_kernelI13__nv_bfloat16Li320ELi3ELi32ELi10ELi4096ELb0ELb1ELi16ELi320ELi320ELi4ELb1ELi1ELb0ELb0ELNS_15WgradSyncMethodE3ENS_16CompileConditionILi900EEEEEvPT_S6_S6_PKS5_S8_S8_S8_PKfflPfPj)
        /*05f4*/ 	.short	0x0210
        /*05f6*/ 	.short	0x0060


	//----- nvinfo : EIATTR_SW_WAR
	.align		4
.L_375:
        /*05f8*/ 	.byte	0x04, 0x36
        /*05fa*/ 	.short	(.L_377 - .L_376)
.L_376:
        /*05fc*/ 	.word	0x00000008
.L_377:


//--------------------- .nv.info._ZN13group_norm_v218gn_bwd_cuda_kernelI13__nv_bfloat16Li320ELi1ELi32ELi10ELi4096ELb0ELb1ELi32ELi320ELi320ELi4ELb1ELi1ELb0ELb0ELNS_15WgradSyncMethodE3ENS_16CompileConditionILi900EEEEEvPT_S6_S6_PKS5_S8_S8_S8_PKfflPfPj --------------------------
	.section	.nv.info._ZN13group_norm_v218gn_bwd_cuda_kernelI13__nv_bfloat16Li320ELi1ELi32ELi10ELi4096ELb0ELb1ELi32ELi320ELi320ELi4ELb1ELi1ELb0ELb0ELNS_15WgradSyncMethodE3ENS_16CompileConditionILi900EEEEEvPT_S6_S6_PKS5_S8_S8_S8_PKfflPfPj,"",@"SHT_CUDA_INFO"
	.sectionflags	@""
	.align	4


	//----- nvinfo : EIATTR_CUDA_API_VERSION
	.align		4
        /*0000*/ 	.byte	0x04, 0x37
        /*0002*/ 	.short	(.L_379 - .L_378)
.L_378:
        /*0004*/ 	.word	0x00000082


	//----- nvinfo : EIATTR_KPARAM_INFO
	.align		4
.L_379:
        /*0008*/ 	.byte	0x04, 0x17
        /*000a*/ 	.short	(.L_381 - .L_380)
.L_380:
        /*000c*/ 	.word	0x00000000
        /*0010*/ 	.short	0x000b
        /*0012*/ 	.short	0x0058
        /*0014*/ 	.byte	0x00, 0xf0, 0x21, 0x00


	//----- nvinfo : EIATTR_KPARAM_INFO
	.align		4
.L_381:
        /*0018*/ 	.byte	0x04, 0x17
        /*001a*/ 	.short	(.L_383 - .L_382)
.L_382:
        /*001c*/ 	.word	0x00000000
        /*0020*/ 	.short	0x000a
        /*0022*/ 	.short	0x0050
        /*0024*/ 	.byte	0x00, 0xf0, 0x21, 0x00


	//----- nvinfo : EIATTR_KPARAM_INFO
	.align		4
.L_383:
        /*0028*/ 	.byte	0x04, 0x17
        /*002a*/ 	.short	(.L_385 - .L_384)
.L_384:
        /*002c*/ 	.word	0x00000000
        /*0030*/ 	.short	0x0009
        /*0032*/ 	.short	0x0048
        /*0034*/ 	.byte	0x00, 0xf0, 0x21, 0x00


	//----- nvinfo : EIATTR_KPARAM_INFO
	.align		4
.L_385:
        /*0038*/ 	.byte	0x04, 0x17
        /*003a*/ 	.short	(.L_387 - .L_386)
.L_386:
        /*003c*/ 	.word	0x00000000
        /*0040*/ 	.short	0x0008
        /*0042*/ 	.short	0x0040
        /*0044*/ 	.byte	0x00, 0xf0, 0x11, 0x00


	//----- nvinfo : EIATTR_KPARAM_INFO
	.align		4
.L_387:
        /*0048*/ 	.byte	0x04, 0x17
        /*004a*/ 	.short	(.L_389 - .L_388)
.L_388:
        /*004c*/ 	.word	0x00000000
        /*0050*/ 	.short	0x0007
        /*0052*/ 	.short	0x0038
        /*0054*/ 	.byte	0x00, 0xf0, 0x21, 0x00


	//----- nvinfo : EIATTR_KPARAM_INFO
	.align		4
.L_389:
        /*0058*/ 	.byte	0x04, 0x17
        /*005a*/ 	.short	(.L_391 - .L_390)
.L_390:
        /*005c*/ 	.word	0x00000000
        /*0060*/ 	.short	0x0006
        /*0062*/ 	.short	0x0030
        /*0064*/ 	.byte	0x00, 0xf0, 0x21, 0x00


	//----- nvinfo : EIATTR_KPARAM_INFO
	.align		4
.L_391:
        /*0068*/ 	.byte	0x04, 0x17
        /*006a*/ 	.short	(.L_393 - .L_392)
.L_392:
        /*006c*/ 	.word	0x00000000
        /*0070*/ 	.short	0x0005
        /*0072*/ 	.short	0x0028
        /*0074*/ 	.byte	0x00, 0xf0, 0x21, 0x00


	//----- nvinfo : EIATTR_KPARAM_INFO
	.align		4
.L_393:
        /*0078*/ 	.byte	0x04, 0x17
        /*007a*/ 	.short	(.L_395 - .L_394)
.L_394:
        /*007c*/ 	.word	0x00000000
        /*0080*/ 	.short	0x0004
        /*0082*/ 	.short	0x0020
        /*0084*/ 	.byte	0x00, 0xf0, 0x21, 0x00


	//----- nvinfo : EIATTR_KPARAM_INFO
	.align		4
.L_395:
        /*0088*/ 	.byte	0x04, 0x17
        /*008a*/ 	.short	(.L_397 - .L_396)
.L_396:
        /*008c*/ 	.word	0x00000000
        /*0090*/ 	.short	0x0003
        /*0092*/ 	.short	0x0018
        /*0094*/ 	.byte	0x00, 0xf0, 0x21, 0x00


	//----- nvinfo : EIATTR_KPARAM_INFO
	.align		4
.L_397:
        /*0098*/ 	.byte	0x04, 0x17
        /*009a*/ 	.short	(.L_399 - .L_398)
.L_398:
        /*009c*/ 	.word	0x00000000
        /*00a0*/ 	.short	0x0002
        /*00a2*/ 	.short	0x0010
        /*00a4*/ 	.byte	0x00, 0xf0, 0x21, 0x00


	//----- nvinfo : EIATTR_KPARAM_INFO
	.align		4
.L_399:
        /*00a8*/ 	.byte	0x04, 0x17
        /*00aa*/ 	.short	(.L_401 - .L_400)
.L_400:
        /*00ac*/ 	.word	0x00000000
        /*00b0*/ 	.short	0x0001
        /*00b2*/ 	.short	0x0008
        /*00b4*/ 	.byte	0x00, 0xf0, 0x21, 0x00


	//----- nvinfo : EIATTR_KPARAM_INFO
	.align		4
.L_401:
        /*00b8*/ 	.byte	0x04, 0x17
        /*00ba*/ 	.short	(.L_403 - .L_402)
.L_402:
        /*00bc*/ 	.word	0x00000000
        /*00c0*/ 	.short	0x0000
        /*00c2*/ 	.short	0x0000
        /*00c4*/ 	.byte	0x00, 0xf0, 0x21, 0x00


	//----- nvinfo : EIATTR_SPARSE_MMA_MASK
	.align		4
.L_403:
        /*00c8*/ 	.byte	0x03, 0x50
        /*00ca*/ 	.short	0x0000


	//----- nvinfo : EIATTR_MAXREG_COUNT
	.align		4
        /*00cc*/ 	.byte	0x03, 0x1b
        /*00ce*/ 	.short	0x00a8


	//----- nvinfo : EIATTR_NUM_BARRIERS
	.align		4
        /*00d0*/ 	.byte	0x02, 0x4c
        /*00d2*/ 	.byte	0x01
	.zero		1


	//----- nvinfo : EIATTR_MERCURY_ISA_VERSION
	.align		4
        /*00d4*/ 	.byte	0x03, 0x5f
        /*00d6*/ 	.short	0x0101


	//----- nvinfo : EIATTR_COOP_GROUP_MASK_REGIDS
	.align		4
        /*00d8*/ 	.byte	0x04, 0x29
        /*00da*/ 	.short	(.L_405 - .L_404)


	//   ....[0]....
.L_404:
        /*00dc*/ 	.word	0xffffffff


	//   ....[1]....
        /*00e0*/ 	.word	0xffffffff


	//   ....[2]....
        /*00e4*/ 	.word	0xffffffff


	//   ....[3]....
        /*00e8*/ 	.word	0xffffffff


	//   ....[4]....
        /*00ec*/ 	.word	0xffffffff


	//   ....[5]....
        /*00f0*/ 	.word	0xffffffff


	//   ....[6]....
        /*00f4*/ 	.word	0xffffffff


	//   ....[7]....
        /*00f8*/ 	.word	0xffffffff


	//   ....[8]....
        /*00fc*/ 	.word	0xffffffff


	//   ....[9]....
        /*0100*/ 	.word	0xffffffff


	//   ....[10]....
        /*0104*/ 	.word	0x05000020


	//   ....[11]....
        /*0108*/ 	.word	0x0500001f


	//   ....[12]....
        /*010c*/ 	.word	0x05000021


	//   ....[13]....
        /*0110*/ 	.word	0x05000022


	//   ....[14]....
        /*0114*/ 	.word	0x05000024


	//   ....[15]....
        /*0118*/ 	.word	0x05000023


	//   ....[16]....
        /*011c*/ 	.word	0x05000025


	//   ....[17]....
        /*0120*/ 	.word	0x0500001a


	//   ....[18]....
        /*0124*/ 	.word	0x05000024


	//   ....[19]....
        /*0128*/ 	.word	0x05000023


	//   ....[20]....
        /*012c*/ 	.word	0x05000025


	//   ....[21]....
        /*0130*/ 	.word	0x0500002a


	//   ....[22]....
        /*0134*/ 	.word	0x0500002c


	//   ....[23]....
        /*0138*/ 	.word	0x05000029


	//   ....[24]....
        /*013c*/ 	.word	0x0500002b


	//   ....[25]....
        /*0140*/ 	.word	0x0500001e


	//   ....[26]....
        /*0144*/ 	.word	0x05000024


	//   ....[27]....
        /*0148*/ 	.word	0x05000023


	//   ....[28]....
        /*014c*/ 	.word	0x05000025


	//   ....[29]....
        /*0150*/ 	.word	0x0500002a


	//   ....[30]....
        /*0154*/ 	.word	0x0500002c


	//   ....[31]....
        /*0158*/ 	.word	0x05000029


	//   ....[32]....
        /*015c*/ 	.word	0x0500002b


	//   ....[33]....
        /*0160*/ 	.word	0x0500001e


	//   ....[34]....
        /*0164*/ 	.word	0x0500001e


	//   ....[35]....
        /*0168*/ 	.word	0x0500001f


	//   ....[36]....
        /*016c*/ 	.word	0x05000032


	//   ....[37]....
        /*0170*/ 	.word	0x05000021


	//   ....[38]....
        /*0174*/ 	.word	0x05000020


	//   ....[39]....
        /*0178*/ 	.word	0x05000031


	//   ....[40]....
        /*017c*/ 	.word	0x0500001f


	//   ....[41]....
        /*0180*/ 	.word	0x05000034


	//   ....[42]....
        /*0184*/ 	.word	0x0500001e


	//   ....[43]....
        /*0188*/ 	.word	0x05000033


	//   ....[44]....
        /*018c*/ 	.word	0x05000020


	//   ....[45]....
        /*0190*/ 	.word	0x05000021


	//   ....[46]....
        /*0194*/ 	.word	0x05000030


	//   ....[47]....
        /*0198*/ 	.word	0x05000031


	//   ....[48]....
        /*019c*/ 	.word	0x0500001c


	//   ....[49]....
        /*01a0*/ 	.word	0x0500001d


	//   ....[50]....
        /*01a4*/ 	.word	0x0500002d


	//   ....[51]....
        /*01a8*/ 	.word	0x05000031


	//   ....[52]....
        /*01ac*/ 	.word	0x05000030


	//   ....[53]....
        /*01b0*/ 	.word	0x0500002e


	//   ....[54]....
        /*01b4*/ 	.word	0x05000034


	//   ....[55]....
        /*01b8*/ 	.word	0x0500002b


	//   ....[56]....
        /*01bc*/ 	.word	0x05000020


	//   ....[57]....
        /*01c0*/ 	.word	0x05000021


	//   ....[58]....
        /*01c4*/ 	.word	0x05000030


	//   ....[59]....
        /*01c8*/ 	.word	0x05000022


	//   ....[60]....
        /*01cc*/ 	.word	0x05000023


	//   ....[61]....
        /*01d0*/ 	.word	0x0500002f


	//   ....[62]....
        /*01d4*/ 	.word	0x05000029


	//   ....[63]....
        /*01d8*/ 	.word	0x0500002b


	//   ....[64]....
        /*01dc*/ 	.word	0x05000022


	//   ....[65]....
        /*01e0*/ 	.word	0x05000019


	//   ....[66]....
        /*01e4*/ 	.word	0x05000033


	//   ....[67]....
        /*01e8*/ 	.word	0x05000033


	//   ....[68]....
        /*01ec*/ 	.word	0x05000033


	//   ....[69]....
        /*01f0*/ 	.word	0x05000033


	//   ....[70]....
        /*01f4*/ 	.word	0x05000033


	//   ....[71]....
        /*01f8*/ 	.word	0x05000033


	//   ....[72]....
        /*01fc*/ 	.word	0x05000033


	//   ....[73]....
        /*0200*/ 	.word	0x05000033


	//   ....[74]....
        /*0204*/ 	.word	0x05000033


	//   ....[75]....
        /*0208*/ 	.word	0x05000033


	//   ....[76]....
        /*020c*/ 	.word	0x05000033


	//   ....[77]....
        /*0210*/ 	.word	0x05000033


	//   ....[78]....
        /*0214*/ 	.word	0x05000033


	//   ....[79]....
        /*0218*/ 	.word	0x05000033


	//   ....[80]....
        /*021c*/ 	.word	0x05000033


	//   ....[81]....
        /*0220*/ 	.word	0x05000033


	//   ....[82]....
        /*0224*/ 	.word	0x05000033


	//   ....[83]....
        /*0228*/ 	.word	0x05000033


	//   ....[84]....
        /*022c*/ 	.word	0x05000033


	//   ....[85]....
        /*0230*/ 	.word	0x05000033


	//   ....[86]....
        /*0234*/ 	.word	0x05000033


	//   ....[87]....
        /*0238*/ 	.word	0x05000033


	//   ....[88]....
        /*023c*/ 	.word	0x05000033


	//   ....[89]....
        /*0240*/ 	.word	0x05000033


	//   ....[90]....
        /*0244*/ 	.word	0x05000033


	//   ....[91]....
        /*0248*/ 	.word	0x05000033


	//   ....[92]....
        /*024c*/ 	.word	0x05000033


	//   ....[93]....
        /*0250*/ 	.word	0x05000033


	//   ....[94]....
        /*0254*/ 	.word	0x05000033


	//   ....[95]....
        /*0258*/ 	.word	0x05000033


	//   ....[96]....
        /*025c*/ 	.word	0x05000033


	//   ....[97]....
        /*0260*/ 	.word	0x05000033


	//   ....[98]....
        /*0264*/ 	.word	0x05000033


	//   ....[99]....
        /*0268*/ 	.word	0x05000033


	//   ....[100]....
        /*026c*/ 	.word	0x05000033


	//   ....[101]....
        /*0270*/ 	.word	0x05000033


	//   ....[102]....
        /*0274*/ 	.word	0x05000033


	//   ....[103]....
        /*0278*/ 	.word	0x05000033


	//   ....[104]....
        /*027c*/ 	.word	0x05000033


	//   ....[105]....
        /*0280*/ 	.word	0x05000033


	//   ....[106]....
        /*0284*/ 	.word	0x05000033


	//   ....[107]....
        /*0288*/ 	.word	0x05000033


	//   ....[108]....
        /*028c*/ 	.word	0x05000033


	//   ....[109]....
        /*0290*/ 	.word	0x05000033


	//   ....[110]....
        /*0294*/ 	.word	0x05000033


	//   ....[111]....
        /*0298*/ 	.word	0x05000033


	//   ....[112]....
        /*029c*/ 	.word	0x05000033


	//   ....[113]....
        /*02a0*/ 	.word	0x05000033


	//   ....[114]....
        /*02a4*/ 	.word	0x05000033


	//   ....[115]....
        /*02a8*/ 	.word	0x05000033


	//   ....[116]....
        /*02ac*/ 	.word	0x05000033


	//   ....[117]....
        /*02b0*/ 	.word	0x05000033


	//   ....[118]....
        /*02b4*/ 	.word	0x05000033


	//   ....[119]....
        /*02b8*/ 	.word	0x05000033


	//   ....[120]....
        /*02bc*/ 	.word	0x05000033


	//   ....[121]....
        /*02c0*/ 	.word	0x05000033


	//----- nvinfo : EIATTR_COOP_GROUP_INSTR_OFFSETS
	.align		4
.L_405:
        /*02c4*/ 	.byte	0x04, 0x28
        /*02c6*/ 	.short	(.L_407 - .L_406)


	//   ....[0]....
.L_406:
        /*02c8*/ 	.word	0x000027d0


	//   ....[1]....
        /*02cc*/ 	.word	0x00002810


	//   ....[2]....
        /*02d0*/ 	.word	0x00002850


	//   ....[3]....
        /*02d4*/ 	.word	0x00002860


	//   ....[4]....
        /*02d8*/ 	.word	0x00003400


	//   ....[5]....
        /*02dc*/ 	.word	0x00003430


	//   ....[6]....
        /*02e0*/ 	.word	0x00003460


	//   ....[7]....
        /*02e4*/ 	.word	0x00003470


	//   ....[8]....
        /*02e8*/ 	.word	0x000034a0


	//   ....[9]....
        /*02ec*/ 	.word	0x000034b0


	//   ....[10]....
        /*02f0*/ 	.word	0x000055a0


	//   ....[11]....
        /*02f4*/ 	.word	0x000055d0


	//   ....[12]....
        /*02f8*/ 	.word	0x00005610


	//   ....[13]....
        /*02fc*/ 	.word	0x00005630


	//   ....[14]....
        /*0300*/ 	.word	0x00005660


	//   ....[15]....
        /*0304*/ 	.word	0x00005670


	//   ....[16]....
        /*0308*/ 	.word	0x000056a0


	//   ....[17]....
        /*030c*/ 	.word	0x000056b0


	//   ....[18]....
        /*0310*/ 	.word	0x00005850


	//   ....[19]....
        /*0314*/ 	.word	0x00005880


	//   ....[20]....
        /*0318*/ 	.word	0x000058c0


	//   ....[21]....
        /*031c*/ 	.word	0x000058e0


	//   ....[22]....
        /*0320*/ 	.word	0x00005910


	//   ....[23]....
        /*0324*/ 	.word	0x00005920


	//   ....[24]....
        /*0328*/ 	.word	0x00005950


	//   ....[25]....
        /*032c*/ 	.word	0x00005960


	//   ....[26]....
        /*0330*/ 	.word	0x00005ab0


	//   ....[27]....
        /*0334*/ 	.word	0x00005ae0


	//   ....[28]....
        /*0338*/ 	.word	0x00005b20


	//   ....[29]....
        /*033c*/ 	.word	0x00005b40


	//   ....[30]....
        /*0340*/ 	.word	0x00005b70


	//   ....[31]....
        /*0344*/ 	.word	0x00005b80


	//   ....[32]....
        /*0348*/ 	.word	0x00005bb0


	//   ....[33]....
        /*034c*/ 	.word	0x00005bc0


	//   ....[34]....
        /*0350*/ 	.word	0x00005ee0


	//   ....[35]....
        /*0354*/ 	.word	0x00005f30


	//   ....[36]....
        /*0358*/ 	.word	0x00005f70


	//   ....[37]....
        /*035c*/ 	.word	0x00005f90


	//   ....[38]....
        /*0360*/ 	.word	0x00005fc0


	//   ....[39]....
        /*0364*/ 	.word	0x00005ff0


	//   ....[40]....
        /*0368*/ 	.word	0x00006000


	//   ....[41]....
        /*036c*/ 	.word	0x00006020


	//   ....[42]....
        /*0370*/ 	.word	0x00006030


	//   ....[43]....
        /*0374*/ 	.word	0x00006060


	//   ....[44]....
        /*0378*/ 	.word	0x00006080


	//   ....[45]....
        /*037c*/ 	.word	0x000060a0


	//   ....[46]....
        /*0380*/ 	.word	0x000060c0


	//   ....[47]....
        /*0384*/ 	.word	0x000060f0


	//   ....[48]....
        /*0388*/ 	.word	0x00006130


	//   ....[49]....
        /*038c*/ 	.word	0x00006160


	//   ....[50]....
        /*0390*/ 	.word	0x00006180


	//   ....[51]....
        /*0394*/ 	.word	0x000061a0


	//   ....[52]....
        /*0398*/ 	.word	0x000061d0


	//   ....[53]....
        /*039c*/ 	.word	0x000061f0


	//   ....[54]....
        /*03a0*/ 	.word	0x00006210


	//   ....[55]....
        /*03a4*/ 	.word	0x00006220


	//   ....[56]....
        /*03a8*/ 	.word	0x00006250


	//   ....[57]....
        /*03ac*/ 	.word	0x00006280


	//   ....[58]....
        /*03b0*/ 	.word	0x000062d0


	//   ....[59]....
        /*03b4*/ 	.word	0x00006300


	//   ....[60]....
        /*03b8*/ 	.word	0x00006330


	//   ....[61]....
        /*03bc*/ 	.word	0x00006360


	//   ....[62]....
        /*03c0*/ 	.word	0x00006390


	//   ....[63]....
        /*03c4*/ 	.word	0x000063b0


	//   ....[64]....
        /*03c8*/ 	.word	0x000064b0


	//   ....[65]....
        /*03cc*/ 	.word	0x00006540


	//   ....[66]....
        /*03d0*/ 	.word	0x00006670


	//   ....[67]....
        /*03d4*/ 	.word	0x000066c0


	//   ....[68]....
        /*03d8*/ 	.word	0x00006730


	//   ....[69]....
        /*03dc*/ 	.word	0x00006790


	//   ....[70]....
        /*03e0*/ 	.word	0x00006800


	//   ....[71]....
        /*03e4*/ 	.word	0x00006860


	//   ....[72]....
        /*03e8*/ 	.word	0x000068d0


	//   ....[73]....
        /*03ec*/ 	.word	0x00006930


	//   ....[74]....
        /*03f0*/ 	.word	0x000069e0


	//   ....[75]....
        /*03f4*/ 	.word	0x00006a70


	//   ....[76]....
        /*03f8*/ 	.word	0x00006ae0


	//   ....[77]....
        /*03fc*/ 	.word	0x00006b40


	//   ....[78]....
        /*0400*/ 	.word	0x00006bb0


	//   ....[79]....
        /*0404*/ 	.word	0x00006c10


	//   ....[80]....
        /*0408*/ 	.word	0x00006c80


	//   ....[81]....
        /*040c*/ 	.word	0x00006ce0


	//   ....[82]....
        /*0410*/ 	.word	0x00006d90


	//   ....[83]....
        /*0414*/ 	.word	0x00006e20


	//   ....[84]....
        /*0418*/ 	.word	0x00006e90


	//   ....[85]....
        /*041c*/ 	.word	0x00006ef0


	//   ....[86]....
        /*0420*/ 	.word	0x00006f60


	//   ....[87]....
        /*0424*/ 	.word	0x00006fc0


	//   ....[88]....
        /*0428*/ 	.word	0x00007030


	//   ....[89]....
        /*042c*/ 	.word	0x00007090


	//   ....[90]....
        /*0430*/ 	.word	0x00007140


	//   ....[91]....
        /*0434*/ 	.word	0x00007200


	//   ....[92]....
        /*0438*/ 	.word	0x00007330


	//   ....[93]....
        /*043c*/ 	.word	0x000073b0


	//   ....[94]....
        /*0440*/ 	.word	0x00007460


	//   ....[95]....
        /*0444*/ 	.word	0x000074c0


	//   ....[96]....
        /*0448*/ 	.word	0x00007540


	//   ....[97]....
        /*044c*/ 	.word	0x00007610


	//   ....[98]....
        /*0450*/ 	.word	0x00007690


	//   ....[99]....
        /*0454*/ 	.word	0x00007730


	//   ....[100]....
        /*0458*/ 	.word	0x000077f0


	//   ....[101]....
        /*045c*/ 	.word	0x00007850


	//   ....[102]....
        /*0460*/ 	.word	0x000078c0


	//   ....[103]....
        /*0464*/ 	.word	0x00007920


	//   ....[104]....
        /*0468*/ 	.word	0x00007990


	//   ....[105]....
        /*046c*/ 	.word	0x000079f0


	//   ....[106]....
        /*0470*/ 	.word	0x00007a70


	//   ....[107]....
        /*0474*/ 	.word	0x00007af0


	//   ....[108]....
        /*0478*/ 	.word	0x00007b60


	//   ....[109]....
        /*047c*/ 	.word	0x00007bc0


	//   ....[110]....
        /*0480*/ 	.word	0x00007c30


	//   ....[111]....
        /*0484*/ 	.word	0x00007c90


	//   ....[112]....
        /*0488*/ 	.word	0x00007d00


	//   ....[113]....
        /*048c*/ 	.word	0x00007d60


	//   ....[114]....
        /*0490*/ 	.word	0x00007dc0


	//   ....[115]....
        /*0494*/ 	.word	0x00007e30


	//   ....[116]....
        /*0498*/ 	.word	0x00007ea0


	//   ....[117]....
        /*049c*/ 	.word	0x00007f00


	//   ....[118]....
        /*04a0*/ 	.word	0x00007f70


	//   ....[119]....
        /*04a4*/ 	.word	0x00007fd0


	//   ....[120]....
        /*04a8*/ 	.word	0x00008090


	//   ....[121]....
        /*04ac*/ 	.word	0x00008120


	//----- nvinfo : EIATTR_EXIT_INSTR_OFFSETS
	.align		4
.L_407:
        /*04b0*/ 	.byte	0x04, 0x1c
        /*04b2*/ 	.short	(.L_409 - .L_408)


	//   ....[0]....
.L_408:
        /*04b4*/ 	.word	0x00004580


	//   ....[1]....
        /*04b8*/ 	.word	0x00006610


	//----- nvinfo : EIATTR_MAX_THREADS
	.align		4
.L_409:
        /*04bc*/ 	.byte	0x04, 0x05
        /*04be*/ 	.short	(.L_411 - .L_410)
.L_410:
        /*04c0*/ 	.word	0x00000140
        /*04c4*/ 	.word	0x00000001
        /*04c8*/ 	.word	0x00000001


	//----- nvinfo : EIATTR_CRS_STACK_SIZE
	.align		4
.L_411:
        /*04cc*/ 	.byte	0x04, 0x1e
        /*04ce*/ 	.short	(.L_413 - .L_412)
.L_412:
        /*04d0*/ 	.word	0x00000000


	//----- nvinfo : EIATTR_CBANK_PARAM_SIZE
	.align		4
.L_413:
        /*04d4*/ 	.byte	0x03, 0x19
        /*04d6*/ 	.short	0x0060


	//----- nvinfo : EIATTR_PARAM_CBANK
	.align		4
        /*04d8*/ 	.byte	0x04, 0x0a
        /*04da*/ 	.short	(.L_415 - .L_414)
	.align		4
.L_414:
        /*04dc*/ 	.word	index@(.nv.constant0._ZN13group_norm_v218gn_bwd_cuda_kernelI13__nv_bfloat16Li320ELi1ELi32ELi10ELi4096ELb0ELb1ELi32ELi320ELi320ELi4ELb1ELi1ELb0ELb0ELNS_15WgradSyncMethodE3ENS_16CompileConditionILi900EEEEEvPT_S6_S6_PKS5_S8_S8_S8_PKfflPfPj)
        /*04e0*/ 	.short	0x0210
        /*04e2*/ 	.short	0x0060


	//----- nvinfo : EIATTR_SW_WAR
	.align		4
.L_415:
        /*04e4*/ 	.byte	0x04, 0x36
        /*04e6*/ 	.short	(.L_417 - .L_416)
.L_416:
        /*04e8*/ 	.word	0x00000008
.L_417:


//--------------------- .nv.info._ZN13group_norm_v218gn_bwd_cuda_kernelI13__nv_bfloat16Li320ELi1ELi32ELi10ELi4096ELb0ELb1ELi64ELi320ELi320ELi4ELb1ELi2ELb0ELb0ELNS_15WgradSyncMethodE3ENS_16CompileConditionILi900EEEEEvPT_S6_S6_PKS5_S8_S8_S8_PKfflPfPj --------------------------
	.section	.nv.info._ZN13group_norm_v218gn_bwd_cuda_kernelI13__nv_bfloat16Li320ELi1ELi32ELi10ELi4096ELb0ELb1ELi64ELi320ELi320ELi4ELb1ELi2ELb0ELb0ELNS_15WgradSyncMethodE3ENS_16CompileConditionILi900EEEEEvPT_S6_S6_PKS5_S8_S8_S8_PKfflPfPj,"",@"SHT_CUDA_INFO"
	.sectionflags	@""
	.align	4


	//----- nvinfo : EIATTR_CUDA_API_VERSION
	.align		4
        /*0000*/ 	.byte	0x04, 0x37
        /*0002*/ 	.short	(.L_419 - .L_418)
.L_418:
        /*0004*/ 	.word	0x00000082


	//----- nvinfo : EIATTR_KPARAM_INFO
	.align		4
.L_419:
        /*0008*/ 	.byte	0x04, 0x17
        /*000a*/ 	.short	(.L_421 - .L_420)
.L_420:
        /*000c*/ 	.word	0x00000000
        /*0010*/ 	.short	0x000b
        /*0012*/ 	.short	0x0058
        /*0014*/ 	.byte	0x00, 0xf0, 0x21, 0x00


	//----- nvinfo : EIATTR_KPARAM_INFO
	.align		4
.L_421:
        /*0018*/ 	.byte	0x04, 0x17
        /*001a*/ 	.short	(.L_423 - .L_422)
.L_422:
        /*001c*/ 	.word	0x00000000
        /*0020*/ 	.short	0x000a
        /*0022*/ 	.short	0x0050
        /*0024*/ 	.byte	0x00, 0xf0, 0x21, 0x00


	//----- nvinfo : EIATTR_KPARAM_INFO
	.align		4
.L_423:
        /*0028*/ 	.byte	0x04, 0x17
        /*002a*/ 	.short	(.L_425 - .L_424)
.L_424:
        /*002c*/ 	.word	0x00000000
        /*0030*/ 	.short	0x0009
        /*0032*/ 	.short	0x0048
        /*0034*/ 	.byte	0x00, 0xf0, 0x21, 0x00


	//----- nvinfo : EIATTR_KPARAM_INFO
	.align		4
.L_425:
        /*0038*/ 	.byte	0x04, 0x17
        /*003a*/ 	.short	(.L_427 - .L_426)
.L_426:
        /*003c*/ 	.word	0x00000000
        /*0040*/ 	.short	0x0008
        /*0042*/ 	.short	0x0040
        /*0044*/ 	.byte	0x00, 0xf0, 0x11, 0x00


	//----- nvinfo : EIATTR_KPARAM_INFO
	.align		4
.L_427:
        /*0048*/ 	.byte	0x04, 0x17
        /*004a*/ 	.short	(.L_429 - .L_428)
.L_428:
        /*004c*/ 	.word	0x00000000
        /*0050*/ 	.short	0x0007
        /*0052*/ 	.short	0x0038
        /*0054*/ 	.byte	0x00, 0xf0, 0x21, 0x00


	//----- nvinfo : EIATTR_KPARAM_INFO
	.align		4
.L_429:
        /*0058*/ 	.byte	0x04, 0x17
        /*005a*/ 	.short	(.L_431 - .L_430)
.L_430:
        /*005c*/ 	.word	0x00000000
        /*0060*/ 	.short	0x0006
        /*0062*/ 	.short	0x0030
        /*0064*/ 	.byte	0x00, 0xf0, 0x21, 0x00


	//----- nvinfo : EIATTR_KPARAM_INFO
	.align		4
.L_431:
        /*0068*/ 	.byte	0x04, 0x17
        /*006a*/ 	.short	(.L_433 - .L_432)
.L_432:
        /*006c*/ 	.word	0x00000000
        /*0070*/ 	.short	0x0005
        /*0072*/ 	.short	0x0028
        /*0074*/ 	.byte	0x00, 0xf0, 0x21, 0x00


	//----- nvinfo : EIATTR_KPARAM_INFO
	.align		4
.L_433:
        /*0078*/ 	.byte	0x04, 0x17
        /*007a*/ 	.short	(.L_435 - .L_434)
.L_434:
        /*007c*/ 	.word	0x00000000
        /*0080*/ 	.short	0x0004
        /*0082*/ 	.short	0x0020
        /*0084*/ 	.byte	0x00, 0xf0, 0x21, 0x00


	//----- nvinfo : EIATTR_KPARAM_INFO
	.align		4
.L_435:
        /*0088*/ 	.byte	0x04, 0x17
        /*008a*/ 	.short	(.L_437 - .L_436)
.L_436:
        /*008c*/ 	.word	0x00000000
        /*0090*/ 	.short	0x0003
        /*0092*/ 	.short	0x0018
        /*0094*/ 	.byte	0x00, 0xf0, 0x21, 0x00


	//----- nvinfo : EIATTR_KPARAM_INFO
	.align		4
.L_437:
        /*0098*/ 	.byte	0x04, 0x17
        /*009a*/ 	.short	(.L_439 - .L_438)
.L_438:
        /*009c*/ 	.word	0x00000000
        /*00a0*/ 	.short	0x0002
        /*00a2*/ 	.short	0x0010
        /*00a4*/ 	.byte	0x00, 0xf0, 0x21, 0x00


	//----- nvinfo : EIATTR_KPARAM_INFO
	.align		4
.L_439:
        /*00a8*/ 	.byte	0x04, 0x17
        /*00aa*/ 	.short	(.L_441 - .L_440)
.L_440:
        /*00ac*/ 	.word	0x00000000
        /*00b0*/ 	.short	0x0001
        /*00b2*/ 	.short	0x0008
        /*00b4*/ 	.byte	0x00, 0xf0, 0x21, 0x00


	//----- nvinfo : EIATTR_KPARAM_INFO
	.align		4
.L_441:
        /*00b8*/ 	.byte	0x04, 0x17
        /*00ba*/ 	.short	(.L_443 - .L_442)
.L_442:
        /*00bc*/ 	.word	0x00000000
        /*00c0*/ 	.short	0x0000
        /*00c2*/ 	.short	0x0000
        /*00c4*/ 	.byte	0x00, 0xf0, 0x21, 0x00


	//----- nvinfo : EIATTR_SPARSE_MMA_MASK
	.align		4
.L_443:
        /*00c8*/ 	.byte	0x03, 0x50
        /*00ca*/ 	.short	0x0000


	//----- nvinfo : EIATTR_MAXREG_COUNT
	.align		4
        /*00cc*/ 	.byte	0x03, 0x1b
        /*00ce*/ 	.short	0x00a8


	//----- nvinfo : EIATTR_NUM_BARRIERS
	.align		4
        /*00d0*/ 	.byte	0x02, 0x4c
        /*00d2*/ 	.byte	0x01
	.zero		1


	//----- nvinfo : EIATTR_ANNOTATIONS
	.align		4
        /*00d4*/ 	.byte	0x04, 0x55
        /*00d6*/ 	.short	(.L_445 - .L_444)


	//   ....[0]....
.L_444:
        /* <DEDUP_REMOVED lines=48> */


	//----- nvinfo : EIATTR_MERCURY_ISA_VERSION
	.align		4
.L_445:
        /*03c8*/ 	.byte	0x03, 0x5f
        /*03ca*/ 	.short	0x0101


	//----- nvinfo : EIATTR_COOP_GROUP_MASK_REGIDS
	.align		4
        /*03cc*/ 	.byte	0x04, 0x29
        /*03ce*/ 	.short	(.L_447 - .L_446)


	//   ....[0]....
.L_446:
        /*03d0*/ 	.word	0xffffffff


	//   ....[1]....
        /*03d4*/ 	.word	0xffffffff


	//   ....[2]....
        /*03d8*/ 	.word	0xffffffff


	//   ....[3]....
        /*03dc*/ 	.word	0xffffffff


	//   ....[4]....
        /*03e0*/ 	.word	0xffffffff


	//   ....[5]....
        /*03e4*/ 	.word	0xffffffff


	//   ....[6]....
        /*03e8*/ 	.word	0xffffffff


	//   ....[7]....
        /*03ec*/ 	.word	0xffffffff


	//   ....[8]....
        /*03f0*/ 	.word	0xffffffff


	//   ....[9]....
        /*03f4*/ 	.word	0xffffffff


	//   ....[10]....
        /*03f8*/ 	.word	0x0500001e


	//   ....[11]....
        /*03fc*/ 	.word	0x0500001d


	//   ....[12]....
        /*0400*/ 	.word	0x0500001f


	//   ....[13]....
        /*0404*/ 	.word	0x05000020


	//   ....[14]....
        /*0408*/ 	.word	0x05000022


	//   ....[15]....
        /*040c*/ 	.word	0x05000021


	//   ....[16]....
        /*0410*/ 	.word	0x05000023


	//   ....[17]....
        /*0414*/ 	.word	0x05000018


	//   ....[18]....
        /*0418*/ 	.word	0x05000022


	//   ....[19]....
        /*041c*/ 	.word	0x05000021


	//   ....[20]....
        /*0420*/ 	.word	0x05000023


	//   ....[21]....
        /*0424*/ 	.word	0x05000028


	//   ....[22]....
        /*0428*/ 	.word	0x0500002a


	//   ....[23]....
        /*042c*/ 	.word	0x05000027


	//   ....[24]....
        /*0430*/ 	.word	0x05000029


	//   ....[25]....
        /*0434*/ 	.word	0x0500001c


	//   ....[26]....
        /*0438*/ 	.word	0x05000022


	//   ....[27]....
        /*043c*/ 	.word	0x05000021


	//   ....[28]....
        /*0440*/ 	.word	0x05000023


	//   ....[29]....
        /*0444*/ 	.word	0x05000028


	//   ....[30]....
        /*0448*/ 	.word	0x0500002a


	//   ....[31]....
        /*044c*/ 	.word	0x05000027


	//   ....[32]....
        /*0450*/ 	.word	0x05000029


	//   ....[33]....
        /*0454*/ 	.word	0x0500001c


	//   ....[34]....
        /*0458*/ 	.word	0x0500001c


	//   ....[35]....
        /*045c*/ 	.word	0x0500001d


	//   ....[36]....
        /*0460*/ 	.word	0x05000030


	//   ....[37]....
        /*0464*/ 	.word	0x0500001f


	//   ....[38]....
        /*0468*/ 	.word	0x0500001e


	//   ....[39]....
        /*046c*/ 	.word	0x0500002f


	//   ....[40]....
        /*0470*/ 	.word	0x0500001d


	//   ....[41]....
        /*0474*/ 	.word	0x05000032


	//   ....[42]....
        /*0478*/ 	.word	0x0500001c


	//   ....[43]....
        /*047c*/ 	.word	0x0500002f


	//   ....[44]....
        /*0480*/ 	.word	0x0500001e


	//   ....[45]....
        /*0484*/ 	.word	0x0500001f


	//   ....[46]....
        /*0488*/ 	.word	0x0500002e


	//   ....[47]....
        /*048c*/ 	.word	0x05000031


	//   ....[48]....
        /*0490*/ 	.word	0x0500001a


	//   ....[49]....
        /*0494*/ 	.word	0x0500002b


	//   ....[50]....
        /*0498*/ 	.word	0x0500001b


	//   ....[51]....
        /*049c*/ 	.word	0x0500002f


	//   ....[52]....
        /*04a0*/ 	.word	0x0500002e


	//   ....[53]....
        /*04a4*/ 	.word	0x05000032


	//   ....[54]....
        /*04a8*/ 	.word	0x05000029


	//   ....[55]....
        /*04ac*/ 	.word	0x0500002c


	//   ....[56]....
        /*04b0*/ 	.word	0x0500001e


	//   ....[57]....
        /*04b4*/ 	.word	0x0500001f


	//   ....[58]....
        /*04b8*/ 	.word	0x05000020


	//   ....[59]....
        /*04bc*/ 	.word	0x05000021


	//   ....[60]....
        /*04c0*/ 	.word	0x05000027


	//   ....[61]....
        /*04c4*/ 	.word	0x05000029


	//   ....[62]....
        /*04c8*/ 	.word	0x0500002e


	//   ....[63]....
        /*04cc*/ 	.word	0x0500002d


	//   ....[64]....
        /*04d0*/ 	.word	0x05000020


	//   ....[65]....
        /*04d4*/ 	.word	0x05000017


	//   ....[66]....
        /*04d8*/ 	.word	0x05000031


	//   ....[67]....
        /*04dc*/ 	.word	0x05000031


	//   ....[68]....
        /*04e0*/ 	.word	0x05000031


	//   ....[69]....
        /*04e4*/ 	.word	0x05000031


	//   ....[70]....
        /*04e8*/ 	.word	0x05000031


	//   ....[71]....
        /*04ec*/ 	.word	0x05000031


	//   ....[72]....
        /*04f0*/ 	.word	0x05000031


	//   ....[73]....
        /*04f4*/ 	.word	0x05000031


	//   ....[74]....
        /*04f8*/ 	.word	0x05000031


	//   ....[75]....
        /*04fc*/ 	.word	0x05000031


	//   ....[76]....
        /*0500*/ 	.word	0x05000031


	//   ....[77]....
        /*0504*/ 	.word	0x05000031


	//   ....[78]....
        /*0508*/ 	.word	0x05000031


	//   ....[79]....
        /*050c*/ 	.word	0x05000031


	//   ....[80]....
        /*0510*/ 	.word	0x05000031


	//   ....[81]....
        /*0514*/ 	.word	0x05000031


	//   ....[82]....
        /*0518*/ 	.word	0x05000031


	//   ....[83]....
        /*051c*/ 	.word	0x05000031


	//   ....[84]....
        /*0520*/ 	.word	0x05000031


	//   ....[85]....
        /*0524*/ 	.word	0x05000031


	//   ....[86]....
        /*0528*/ 	.word	0x05000031


	//   ....[87]....
        /*052c*/ 	.word	0x05000031


	//   ....[88]....
        /*0530*/ 	.word	0x05000031


	//   ....[89]....
        /*0534*/ 	.word	0x05000031


	//   ....[90]....
        /*0538*/ 	.word	0x05000031


	//   ....[91]....
        /*053c*/ 	.word	0x05000031


	//   ....[92]....
        /*0540*/ 	.word	0x05000031


	//   ....[93]....
        /*0544*/ 	.word	0x05000031


	//   ....[94]....
        /*0548*/ 	.word	0x05000031


	//   ....[95]....
        /*054c*/ 	.word	0x05000031


	//   ....[96]....
        /*0550*/ 	.word	0x05000031


	//   ....[97]....
        /*0554*/ 	.word	0x05000031


	//   ....[98]....
        /*0558*/ 	.word	0x05000031


	//   ....[99]....
        /*055c*/ 	.word	0x05000031


	//   ....[100]....
        /*0560*/ 	.word	0x05000031


	//   ....[101]....
        /*0564*/ 	.word	0x05000031


	//   ....[102]....
        /*0568*/ 	.word	0x05000031


	//   ....[103]....
        /*056c*/ 	.word	0x05000031


	//   ....[104]....
        /*0570*/ 	.word	0x05000031


	//   ....[105]....
        /*0574*/ 	.word	0x05000031


	//   ....[106]....
        /*0578*/ 	.word	0x05000031


	//   ....[107]....
        /*057c*/ 	.word	0x05000031


	//   ....[108]....
        /*0580*/ 	.word	0x05000031


	//   ....[109]....
        /*0584*/ 	.word	0x05000031


	//   ....[110]....
        /*0588*/ 	.word	0x05000031


	//   ....[111]....
        /*058c*/ 	.word	0x05000031


	//   ....[112]....
        /*0590*/ 	.word	0x05000031


	//   ....[113]....
        /*0594*/ 	.word	0x05000031


	//   ....[114]....
        /*0598*/ 	.word	0x05000031


	//   ....[115]....
        /*059c*/ 	.word	0x05000031


	//   ....[116]....
        /*05a0*/ 	.word	0x05000031


	//   ....[117]....
        /*05a4*/ 	.word	0x05000031


	//   ....[118]....
        /*05a8*/ 	.word	0x05000031


	//   ....[119]....
        /*05ac*/ 	.word	0x05000031


	//   ....[120]....
        /*05b0*/ 	.word	0x05000031


	//   ....[121]....
        /*05b4*/ 	.word	0x05000031


	//----- nvinfo : EIATTR_COOP_GROUP_INSTR_OFFSETS
	.align		4
.L_447:
        /*05b8*/ 	.byte	0x04, 0x28
        /*05ba*/ 	.short	(.L_449 - .L_448)


	//   ....[0]....
.L_448:
        /*05bc*/ 	.word	0x00004730


	//   ....[1]....
        /*05c0*/ 	.word	0x00004740


	//   ....[2]....
        /*05c4*/ 	.word	0x000047a0


	//   ....[3]....
        /*05c8*/ 	.word	0x000047b0


	//   ....[4]....
        /*05cc*/ 	.word	0x00005330


	//   ....[5]....
        /*05d0*/ 	.word	0x00005370


	//   ....[6]....
        /*05d4*/ 	.word	0x000053a0


	//   ....[7]....
        /*05d8*/ 	.word	0x000053c0


	//   ....[8]....
        /*05dc*/ 	.word	0x000053e0


	//   ....[9]....
        /*05e0*/ 	.word	0x000053f0


	//   ....[10]....
        /*05e4*/ 	.word	0x000085a0


	//   ....[11]....
        /*05e8*/ 	.word	0x000085d0


	//   ....[12]....
        /*05ec*/ 	.word	0x00008610


	//   ....[13]....
        /*05f0*/ 	.word	0x00008630


	//   ....[14]....
        /*05f4*/ 	.word	0x00008660


	//   ....[15]....
        /*05f8*/ 	.word	0x00008670


	//   ....[16]....
        /*05fc*/ 	.word	0x000086a0


	//   ....[17]....
        /*0600*/ 	.word	0x000086b0


	//   ....[18]....
        /*0604*/ 	.word	0x00008850


	//   ....[19]....
        /*0608*/ 	.word	0x00008880


	//   ....[20]....
        /*060c*/ 	.word	0x000088c0


	//   ....[21]....
        /*0610*/ 	.word	0x000088e0


	//   ....[22]....
        /*0614*/ 	.word	0x00008910


	//   ....[23]....
        /*0618*/ 	.word	0x00008920


	//   ....[24]....
        /*061c*/ 	.word	0x00008950


	//   ....[25]....
        /*0620*/ 	.word	0x00008960


	//   ....[26]....
        /*0624*/ 	.word	0x00008ab0


	//   ....[27]....
        /*0628*/ 	.word	0x00008ae0


	//   ....[28]....
        /*062c*/ 	.word	0x00008b20


	//   ....[29]....
        /*0630*/ 	.word	0x00008b40


	//   ....[30]....
        /*0634*/ 	.word	0x00008b70


	//   ....[31]....
        /*0638*/ 	.word	0x00008b80


	//   ....[32]....
        /*063c*/ 	.word	0x00008bb0


	//   ....[33]....
        /*0640*/ 	.word	0x00008bc0


	//   ....[34]....
        /*0644*/ 	.word	0x00008ee0


	//   ....[35]....
        /*0648*/ 	.word	0x00008f10


	//   ....[36]....
        /*064c*/ 	.word	0x00008f40


	//   ....[37]....
        /*0650*/ 	.word	0x00008f90


	//   ....[38]....
        /*0654*/ 	.word	0x00008fb0


	//   ....[39]....
        /*0658*/ 	.word	0x00008fe0


	//   ....[40]....
        /*065c*/ 	.word	0x00009000


	//   ....[41]....
        /*0660*/ 	.word	0x00009020


	//   ....[42]....
        /*0664*/ 	.word	0x00009040


	//   ....[43]....
        /*0668*/ 	.word	0x00009060


	//   ....[44]....
        /*066c*/ 	.word	0x00009080


	//   ....[45]....
        /*0670*/ 	.word	0x000090a0


	//   ....[46]....
        /*0674*/ 	.word	0x000090c0


	//   ....[47]....
        /*0678*/ 	.word	0x000090f0


	//   ....[48]....
        /*067c*/ 	.word	0x00009130


	//   ....[49]....
        /*0680*/ 	.word	0x00009150


	//   ....[50]....
        /*0684*/ 	.word	0x00009170


	//   ....[51]....
        /*0688*/ 	.word	0x00009190


	//   ....[52]....
        /*068c*/ 	.word	0x000091c0


	//   ....[53]....
        /*0690*/ 	.word	0x000091f0


	//   ....[54]....
        /*0694*/ 	.word	0x00009210


	//   ....[55]....
        /*0698*/ 	.word	0x00009230


	//   ....[56]....
        /*069c*/ 	.word	0x00009250


	//   ....[57]....
        /*06a0*/ 	.word	0x00009280


	//   ....[58]....
        /*06a4*/ 	.word	0x000092d0


	//   ....[59]....
        /*06a8*/ 	.word	0x00009300


	//   ....[60]....
        /*06ac*/ 	.word	0x00009330


	//   ....[61]....
        /*06b0*/ 	.word	0x00009360


	//   ....[62]....
        /*06b4*/ 	.word	0x00009390


	//   ....[63]....
        /*06b8*/ 	.word	0x000093c0


	//   ....[64]....
        /*06bc*/ 	.word	0x000094f0


	//   ....[65]....
        /*06c0*/ 	.word	0x00009540


	//   ....[66]....
        /*06c4*/ 	.word	0x00009670


	//   ....[67]....
        /*06c8*/ 	.word	0x000096c0


	//   ....[68]....
        /*06cc*/ 	.word	0x00009730


	//   ....[69]....
        /*06d0*/ 	.word	0x00009790


	//   ....[70]....
        /*06d4*/ 	.word	0x00009800


	//   ....[71]....
        /*06d8*/ 	.word	0x00009860


	//   ....[72]....
        /*06dc*/ 	.word	0x000098d0


	//   ....[73]....
        /*06e0*/ 	.word	0x00009930


	//   ....[74]....
        /*06e4*/ 	.word	0x000099e0


	//   ....[75]....
        /*06e8*/ 	.word	0x00009a70


	//   ....[76]....
        /*06ec*/ 	.word	0x00009ae0


	//   ....[77]....
        /*06f0*/ 	.word	0x00009b40


	//   ....[78]....
        /*06f4*/ 	.word	0x00009bb0


	//   ....[79]....
        /*06f8*/ 	.word	0x00009c10


	//   ....[80]....
        /*06fc*/ 	.word	0x00009c80


	//   ....[81]....
        /*0700*/ 	.word	0x00009ce0


	//   ....[82]....
        /*0704*/ 	.word	0x00009d90


	//   ....[83]....
        /*0708*/ 	.word	0x00009e20


	//   ....[84]....
        /*070c*/ 	.word	0x00009e90


	//   ....[85]....
        /*0710*/ 	.word	0x00009ef0


	//   ....[86]....
        /*0714*/ 	.word	0x00009f60


	//   ....[87]....
        /*0718*/ 	.word	0x00009fc0


	//   ....[88]....
        /*071c*/ 	.word	0x0000a030


	//   ....[89]....
        /*0720*/ 	.word	0x0000a090


	//   ....[90]....
        /*0724*/ 	.word	0x0000a140


	//   ....[91]....
        /*0728*/ 	.word	0x0000a220


	//   ....[92]....
        /*072c*/ 	.word	0x0000a340


	//   ....[93]....
        /*0730*/ 	.word	0x0000a3c0


	//   ....[94]....
        /*0734*/ 	.word	0x0000a460


	//   ....[95]....
        /*0738*/ 	.word	0x0000a4c0


	//   ....[96]....
        /*073c*/ 	.word	0x0000a540


	//   ....[97]....
        /*0740*/ 	.word	0x0000a610


	//   ....[98]....
        /*0744*/ 	.word	0x0000a690


	//   ....[99]....
        /*0748*/ 	.word	0x0000a730


	//   ....[100]....
        /*074c*/ 	.word	0x0000a7f0


	//   ....[101]....
        /*0750*/ 	.word	0x0000a850


	//   ....[102]....
        /*0754*/ 	.word	0x0000a8c0


	//   ....[103]....
        /*0758*/ 	.word	0x0000a920


	//   ....[104]....
        /*075c*/ 	.word	0x0000a990


	//   ....[105]....
        /*0760*/ 	.word	0x0000a9f0


	//   ....[106]....
        /*0764*/ 	.word	0x0000aa70


	//   ....[107]....
        /*0768*/ 	.word	0x0000aaf0


	//   ....[108]....
        /*076c*/ 	.word	0x0000ab60


	//   ....[109]....
        /*0770*/ 	.word	0x0000abc0


	//   ....[110]....
        /*0774*/ 	.word	0x0000ac30


	//   ....[111]....
        /*0778*/ 	.word	0x0000ac90


	//   ....[112]....
        /*077c*/ 	.word	0x0000ad00


	//   ....[113]....
        /*0780*/ 	.word	0x0000ad60


	//   ....[114]....
        /*0784*/ 	.word	0x0000adc0


	//   ....[115]....
        /*0788*/ 	.word	0x0000ae30


	//   ....[116]....
        /*078c*/ 	.word	0x0000aea0


	//   ....[117]....
        /*0790*/ 	.word	0x0000af00


	//   ....[118]....
        /*0794*/ 	.word	0x0000af70


	//   ....[119]....
        /*0798*/ 	.word	0x0000afd0


	//   ....[120]....
        /*079c*/ 	.word	0x0000b090


	//   ....[121]....
        /*07a0*/ 	.word	0x0000b120


	//----- nvinfo : EIATTR_EXIT_INSTR_OFFSETS
	.align		4
.L_449:
        /*07a4*/ 	.byte	0x04, 0x1c
        /*07a6*/ 	.short	(.L_451 - .L_450)


	//   ....[0]....
.L_450:
        /*07a8*/ 	.word	0x00007550


	//   ....[1]....
        /*07ac*/ 	.word	0x00009610


	//----- nvinfo : EIATTR_MAX_THREADS
	.align		4
.L_451:
        /*07b0*/ 	.byte	0x04, 0x05
        /*07b2*/ 	.short	(.L_453 - .L_452)
.L_452:
        /*07b4*/ 	.word	0x00000140
        /*07b8*/ 	.word	0x00000001
        /*07bc*/ 	.word	0x00000001


	//----- nvinfo : EIATTR_CRS_STACK_SIZE
	.align		4
.L_453:
        /*07c0*/ 	.byte	0x04, 0x1e
        /*07c2*/ 	.short	(.L_455 - .L_454)
.L_454:
        /*07c4*/ 	.word	0x00000000


	//----- nvinfo : EIATTR_CBANK_PARAM_SIZE
	.align		4
.L_455:
        /*07c8*/ 	.byte	0x03, 0x19
        /*07ca*/ 	.short	0x0060


	//----- nvinfo : EIATTR_PARAM_CBANK
	.align		4
        /*07cc*/ 	.byte	0x04, 0x0a
        /*07ce*/ 	.short	(.L_457 - .L_456)
	.align		4
.L_456:
        /*07d0*/ 	.word	index@(.nv.constant0._ZN13group_norm_v218gn_bwd_cuda_kernelI13__nv_bfloat16Li320ELi1ELi32ELi10ELi4096ELb0ELb1ELi64ELi320ELi320ELi4ELb1ELi2ELb0ELb0ELNS_15WgradSyncMethodE3ENS_16CompileConditionILi900EEEEEvPT_S6_S6_PKS5_S8_S8_S8_PKfflPfPj)
        /*07d4*/ 	.short	0x0210
        /*07d6*/ 	.short	0x0060


	//----- nvinfo : EIATTR_SW_WAR
	.align		4
.L_457:
        /*07d8*/ 	.byte	0x04, 0x36
        /*07da*/ 	.short	(.L_459 - .L_458)
.L_458:
        /*07dc*/ 	.word	0x00000008
.L_459:


//--------------------- .nv.info._ZN13group_norm_v218gn_bwd_cuda_kernelI13__nv_bfloat16Li320ELi2ELi32ELi10ELi4096ELb0ELb1ELi32ELi320ELi320ELi4ELb1ELi2ELb0ELb0ELNS_15WgradSyncMethodE3ENS_16CompileConditionILi900EEEEEvPT_S6_S6_PKS5_S8_S8_S8_PKfflPfPj --------------------------
	.section	.nv.info._ZN13group_norm_v218gn_bwd_cuda_kernelI13__nv_bfloat16Li320ELi2ELi32ELi10ELi4096ELb0ELb1ELi32ELi320ELi320ELi4ELb1ELi2ELb0ELb0ELNS_15WgradSyncMethodE3ENS_16CompileConditionILi900EEEEEvPT_S6_S6_PKS5_S8_S8_S8_PKfflPfPj,"",@"SHT_CUDA_INFO"
	.sectionflags	@""
	.align	4


	//----- nvinfo : EIATTR_CUDA_API_VERSION
	.align		4
        /*0000*/ 	.byte	0x04, 0x37
        /*0002*/ 	.short	(.L_461 - .L_460)
.L_460:
        /*0004*/ 	.word	0x00000082


	//----- nvinfo : EIATTR_KPARAM_INFO
	.align		4
.L_461:
        /*0008*/ 	.byte	0x04, 0x17
        /*000a*/ 	.short	(.L_463 - .L_462)
.L_462:
        /*000c*/ 	.word	0x00000000
        /*0010*/ 	.short	0x000b
        /*0012*/ 	.short	0x0058
        /*0014*/ 	.byte	0x00, 0xf0, 0x21, 0x00


	//----- nvinfo : EIATTR_KPARAM_INFO
	.align		4
.L_463:
        /*0018*/ 	.byte	0x04, 0x17
        /*001a*/ 	.short	(.L_465 - .L_464)
.L_464:
        /*001c*/ 	.word	0x00000000
        /*0020*/ 	.short	0x000a
        /*0022*/ 	.short	0x0050
        /*0024*/ 	.byte	0x00, 0xf0, 0x21, 0x00


	//----- nvinfo : EIATTR_KPARAM_INFO
	.align		4
.L_465:
        /*0028*/ 	.byte	0x04, 0x17
        /*002a*/ 	.short	(.L_467 - .L_466)
.L_466:
        /*002c*/ 	.word	0x00000000
        /*0030*/ 	.short	0x0009
        /*0032*/ 	.short	0x0048
        /*0034*/ 	.byte	0x00, 0xf0, 0x21, 0x00


	//----- nvinfo : EIATTR_KPARAM_INFO
	.align		4
.L_467:
        /*0038*/ 	.byte	0x04, 0x17
        /*003a*/ 	.short	(.L_469 - .L_468)
.L_468:
        /*003c*/ 	.word	0x00000000
        /*0040*/ 	.short	0x0008
        /*0042*/ 	.short	0x0040
        /*0044*/ 	.byte	0x00, 0xf0, 0x11, 0x00


	//----- nvinfo : EIATTR_KPARAM_INFO
	.align		4
.L_469:
        /*0048*/ 	.byte	0x04, 0x17
        /*004a*/ 	.short	(.L_471 - .L_470)
.L_470:
        /*004c*/ 	.word	0x00000000
        /*0050*/ 	.short	0x0007
        /*0052*/ 	.short	0x0038
        /*0054*/ 	.byte	0x00, 0xf0, 0x21, 0x00


	//----- nvinfo : EIATTR_KPARAM_INFO
	.align		4
.L_471:
        /*0058*/ 	.byte	0x04, 0x17
        /*005a*/ 	.short	(.L_473 - .L_472)
.L_472:
        /*005c*/ 	.word	0x00000000
        /*0060*/ 	.short	0x0006
        /*0062*/ 	.short	0x0030
        /*0064*/ 	.byte	0x00, 0xf0, 0x21, 0x00


	//----- nvinfo : EIATTR_KPARAM_INFO
	.align		4
.L_473:
        /*0068*/ 	.byte	0x04, 0x17
        /*006a*/ 	.short	(.L_475 - .L_474)
.L_474:
        /*006c*/ 	.word	0x00000000
        /*0070*/ 	.short	0x0005
        /*0072*/ 	.short	0x0028
        /*0074*/ 	.byte	0x00, 0xf0, 0x21, 0x00


	//----- nvinfo : EIATTR_KPARAM_INFO
	.align		4
.L_475:
        /*0078*/ 	.byte	0x04, 0x17
        /*007a*/ 	.short	(.L_477 - .L_476)
.L_476:
        /*007c*/ 	.word	0x00000000
        /*0080*/ 	.short	0x0004
        /*0082*/ 	.short	0x0020
        /*0084*/ 	.byte	0x00, 0xf0, 0x21, 0x00


	//----- nvinfo : EIATTR_KPARAM_INFO
	.align		4
.L_477:
        /*0088*/ 	.byte	0x04, 0x17
        /*008a*/ 	.short	(.L_479 - .L_478)
.L_478:
        /*008c*/ 	.word	0x00000000
        /*0090*/ 	.short	0x0003
        /*0092*/ 	.short	0x0018
        /*0094*/ 	.byte	0x00, 0xf0, 0x21, 0x00


	//----- nvinfo : EIATTR_KPARAM_INFO
	.align		4
.L_479:
        /*0098*/ 	.byte	0x04, 0x17
        /*009a*/ 	.short	(.L_481 - .L_480)
.L_480:
        /*009c*/ 	.word	0x00000000
        /*00a0*/ 	.short	0x0002
        /*00a2*/ 	.short	0x0010
        /*00a4*/ 	.byte	0x00, 0xf0, 0x21, 0x00


	//----- nvinfo : EIATTR_KPARAM_INFO
	.align		4
.L_481:
        /*00a8*/ 	.byte	0x04, 0x17
        /*00aa*/ 	.short	(.L_483 - .L_482)
.L_482:
        /*00ac*/ 	.word	0x00000000
        /*00b0*/ 	.short	0x0001
        /*00b2*/ 	.short	0x0008
        /*00b4*/ 	.byte	0x00, 0xf0, 0x21, 0x00


	//----- nvinfo : EIATTR_KPARAM_INFO
	.align		4
.L_483:
        /*00b8*/ 	.byte	0x04, 0x17
        /*00ba*/ 	.short	(.L_485 - .L_484)
.L_484:
        /*00bc*/ 	.word	0x00000000
        /*00c0*/ 	.short	0x0000
        /*00c2*/ 	.short	0x0000
        /*00c4*/ 	.byte	0x00, 0xf0, 0x21, 0x00


	//----- nvinfo : EIATTR_SPARSE_MMA_MASK
	.align		4
.L_485:
        /*00c8*/ 	.byte	0x03, 0x50
        /*00ca*/ 	.short	0x0000


	//----- nvinfo : EIATTR_MAXREG_COUNT
	.align		4
        /*00cc*/ 	.byte	0x03, 0x1b
        /*00ce*/ 	.short	0x0060


	//----- nvinfo : EIATTR_NUM_BARRIERS
	.align		4
        /*00d0*/ 	.byte	0x02, 0x4c
        /*00d2*/ 	.byte	0x01
	.zero		1


	//----- nvinfo : EIATTR_ANNOTATIONS
	.align		4
        /*00d4*/ 	.byte	0x04, 0x55
        /*00d6*/ 	.short	(.L_487 - .L_486)


	//   ....[0]....
.L_486:
        /* <DEDUP_REMOVED lines=28> */


	//----- nvinfo : EIATTR_MERCURY_ISA_VERSION
	.align		4
.L_487:
        /*0288*/ 	.byte	0x03, 0x5f
        /*028a*/ 	.short	0x0101


	//----- nvinfo : EIATTR_COOP_GROUP_MASK_REGIDS
	.align		4
        /*028c*/ 	.byte	0x04, 0x29
        /*028e*/ 	.short	(.L_489 - .L_488)


	//   ....[0]....
.L_488:
        /*0290*/ 	.word	0xffffffff


	//   ....[1]....
        /*0294*/ 	.word	0xffffffff


	//   ....[2]....
        /*0298*/ 	.word	0xffffffff


	//   ....[3]....
        /*029c*/ 	.word	0xffffffff


	//   ....[4]....
        /*02a0*/ 	.word	0xffffffff


	//   ....[5]....
        /*02a4*/ 	.word	0xffffffff


	//   ....[6]....
        /*02a8*/ 	.word	0xffffffff


	//   ....[7]....
        /*02ac*/ 	.word	0xffffffff


	//   ....[8]....
        /*02b0*/ 	.word	0xffffffff


	//   ....[9]....
        /*02b4*/ 	.word	0xffffffff


	//   ....[10]....
        /*02b8*/ 	.word	0x05000007


	//   ....[11]....
        /*02bc*/ 	.word	0x05000006


	//   ....[12]....
        /*02c0*/ 	.word	0x05000008


	//   ....[13]....
        /*02c4*/ 	.word	0x05000009


	//   ....[14]....
        /*02c8*/ 	.word	0x0500000b


	//   ....[15]....
        /*02cc*/ 	.word	0x05000002


	//   ....[16]....
        /*02d0*/ 	.word	0x05000006


	//   ....[17]....
        /*02d4*/ 	.word	0x05000003


	//   ....[18]....
        /*02d8*/ 	.word	0x05000007


	//   ....[19]....
        /*02dc*/ 	.word	0x05000009


	//   ....[20]....
        /*02e0*/ 	.word	0x05000006


	//   ....[21]....
        /*02e4*/ 	.word	0x05000008


	//   ....[22]....
        /*02e8*/ 	.word	0x0500000b


	//   ....[23]....
        /*02ec*/ 	.word	0x05000007


	//   ....[24]....
        /*02f0*/ 	.word	0x0500000c


	//   ....[25]....
        /*02f4*/ 	.word	0x05000006


	//   ....[26]....
        /*02f8*/ 	.word	0x05000007


	//   ....[27]....
        /*02fc*/ 	.word	0x05000009


	//   ....[28]....
        /*0300*/ 	.word	0x05000006


	//   ....[29]....
        /*0304*/ 	.word	0x05000008


	//   ....[30]....
        /*0308*/ 	.word	0x0500000b


	//   ....[31]....
        /*030c*/ 	.word	0x05000007


	//   ....[32]....
        /*0310*/ 	.word	0x0500000c


	//   ....[33]....
        /*0314*/ 	.word	0x05000006


	//   ....[34]....
        /*0318*/ 	.word	0x05000006


	//   ....[35]....
        /*031c*/ 	.word	0x0500000b


	//   ....[36]....
        /*0320*/ 	.word	0x05000007


	//   ....[37]....
        /*0324*/ 	.word	0x0500000f


	//   ....[38]....
        /*0328*/ 	.word	0x0500001d


	//   ....[39]....
        /*032c*/ 	.word	0x05000011


	//   ....[40]....
        /*0330*/ 	.word	0x05000009


	//   ....[41]....
        /*0334*/ 	.word	0x05000007


	//   ....[42]....
        /*0338*/ 	.word	0x0500000b


	//   ....[43]....
        /*033c*/ 	.word	0x05000006


	//   ....[44]....
        /*0340*/ 	.word	0x0500000e


	//   ....[45]....
        /*0344*/ 	.word	0x05000008


	//   ....[46]....
        /*0348*/ 	.word	0x0500000c


	//   ....[47]....
        /*034c*/ 	.word	0x0500000a


	//   ....[48]....
        /*0350*/ 	.word	0x05000004


	//   ....[49]....
        /*0354*/ 	.word	0x05000018


	//   ....[50]....
        /*0358*/ 	.word	0x0500001a


	//   ....[51]....
        /*035c*/ 	.word	0x05000005


	//   ....[52]....
        /*0360*/ 	.word	0x05000013


	//   ....[53]....
        /*0364*/ 	.word	0x05000015


	//   ....[54]....
        /*0368*/ 	.word	0x05000019


	//   ....[55]....
        /*036c*/ 	.word	0x05000007


	//   ....[56]....
        /*0370*/ 	.word	0x0500000f


	//   ....[57]....
        /*0374*/ 	.word	0x0500001b


	//   ....[58]....
        /*0378*/ 	.word	0x05000011


	//   ....[59]....
        /*037c*/ 	.word	0x05000013


	//   ....[60]....
        /*0380*/ 	.word	0x05000015


	//   ....[61]....
        /*0384*/ 	.word	0x05000012


	//   ....[62]....
        /*0388*/ 	.word	0x05000019


	//   ....[63]....
        /*038c*/ 	.word	0x0500001d


	//   ....[64]....
        /*0390*/ 	.word	0x0500000d


	//   ....[65]....
        /*0394*/ 	.word	0x05000009


	//   ....[66]....
        /*0398*/ 	.word	0x05000006


	//   ....[67]....
        /*039c*/ 	.word	0x05000006


	//   ....[68]....
        /*03a0*/ 	.word	0x05000006


	//   ....[69]....
        /*03a4*/ 	.word	0x05000006


	//   ....[70]....
        /*03a8*/ 	.word	0x05000006


	//   ....[71]....
        /*03ac*/ 	.word	0x05000006


	//   ....[72]....
        /*03b0*/ 	.word	0x05000006


	//   ....[73]....
        /*03b4*/ 	.word	0x05000006


	//   ....[74]....
        /*03b8*/ 	.word	0x05000006


	//   ....[75]....
        /*03bc*/ 	.word	0x05000006


	//   ....[76]....
        /*03c0*/ 	.word	0x05000006


	//   ....[77]....
        /*03c4*/ 	.word	0x05000006


	//   ....[78]....
        /*03c8*/ 	.word	0x05000006


	//   ....[79]....
        /*03cc*/ 	.word	0x05000006


	//   ....[80]....
        /*03d0*/ 	.word	0x05000006


	//   ....[81]....
        /*03d4*/ 	.word	0x05000006


	//   ....[82]....
        /*03d8*/ 	.word	0x05000006


	//   ....[83]....
        /*03dc*/ 	.word	0x05000006


	//   ....[84]....
        /*03e0*/ 	.word	0x05000006


	//   ....[85]....
        /*03e4*/ 	.word	0x05000006


	//   ....[86]....
        /*03e8*/ 	.word	0x05000006


	//   ....[87]....
        /*03ec*/ 	.word	0x05000006


	//   ....[88]....
        /*03f0*/ 	.word	0x05000006


	//   ....[89]....
        /*03f4*/ 	.word	0x05000006


	//   ....[90]....
        /*03f8*/ 	.word	0x05000006


	//   ....[91]....
        /*03fc*/ 	.word	0x05000006


	//   ....[92]....
        /*0400*/ 	.word	0x05000006


	//   ....[93]....
        /*0404*/ 	.word	0x05000006


	//   ....[94]....
        /*0408*/ 	.word	0x05000006


	//   ....[95]....
        /*040c*/ 	.word	0x05000006


	//   ....[96]....
        /*0410*/ 	.word	0x05000006


	//   ....[97]....
        /*0414*/ 	.word	0x05000006


	//   ....[98]....
        /*0418*/ 	.word	0x05000006


	//   ....[99]....
        /*041c*/ 	.word	0x05000006


	//   ....[100]....
        /*0420*/ 	.word	0x05000006


	//   ....[101]....
        /*0424*/ 	.word	0x05000006


	//   ....[102]....
        /*0428*/ 	.word	0x05000006


	//   ....[103]....
        /*042c*/ 	.word	0x05000006


	//   ....[104]....
        /*0430*/ 	.word	0x05000006


	//   ....[105]....
        /*0434*/ 	.word	0x05000006


	//   ....[106]....
        /*0438*/ 	.word	0x05000006


	//   ....[107]....
        /*043c*/ 	.word	0x05000006


	//   ....[108]....
        /*0440*/ 	.word	0x05000006


	//   ....[109]....
        /*0444*/ 	.word	0x05000006


	//   ....[110]....
        /*0448*/ 	.word	0x05000006


	//   ....[111]....
        /*044c*/ 	.word	0x05000006


	//   ....[112]....
        /*0450*/ 	.word	0x05000006


	//   ....[113]....
        /*0454*/ 	.word	0x05000006


	//   ....[114]....
        /*0458*/ 	.word	0x05000006


	//   ....[115]....
        /*045c*/ 	.word	0x05000006


	//   ....[116]....
        /*0460*/ 	.word	0x05000006


	//   ....[117]....
        /*0464*/ 	.word	0x05000006


	//   ....[118]....
        /*0468*/ 	.word	0x05000006


	//   ....[119]....
        /*046c*/ 	.word	0x05000006


	//   ....[120]....
        /*0470*/ 	.word	0x05000006


	//   ....[121]....
        /*0474*/ 	.word	0x05000006


	//----- nvinfo : EIATTR_COOP_GROUP_INSTR_OFFSETS
	.align		4
.L_489:
        /*0478*/ 	.byte	0x04, 0x28
        /*047a*/ 	.short	(.L_491 - .L_490)


	//   ....[0]....
.L_490:
        /*047c*/ 	.word	0x00002ad0


	//   ....[1]....
        /*0480*/ 	.word	0x00002b10


	//   ....[2]....
        /*0484*/ 	.word	0x00002b60


	//   ....[3]....
        /*0488*/ 	.word	0x00002b70


	//   ....[4]....
        /*048c*/ 	.word	0x000037d0


	//   ....[5]....
        /*0490*/ 	.word	0x00003810


	//   ....[6]....
        /*0494*/ 	.word	0x00003840


	//   ....[7]....
        /*0498*/ 	.word	0x00003860


	//   ....[8]....
        /*049c*/ 	.word	0x00003880


	//   ....[9]....
        /*04a0*/ 	.word	0x000038a0


	//   ....[10]....
        /*04a4*/ 	.word	0x00005b10


	//   ....[11]....
        /*04a8*/ 	.word	0x00005b30


	//   ....[12]....
        /*04ac*/ 	.word	0x00005b70


	//   ....[13]....
        /*04b0*/ 	.word	0x00005b90


	//   ....[14]....
        /*04b4*/ 	.word	0x00005bc0


	//   ....[15]....
        /*04b8*/ 	.word	0x00005bd0


	//   ....[16]....
        /*04bc*/ 	.word	0x00005c00


	//   ....[17]....
        /*04c0*/ 	.word	0x00005c10


	//   ....[18]....
        /*04c4*/ 	.word	0x00005db0


	//   ....[19]....
        /*04c8*/ 	.word	0x00005dd0


	//   ....[20]....
        /*04cc*/ 	.word	0x00005e00


	//   ....[21]....
        /*04d0*/ 	.word	0x00005e20


	//   ....[22]....
        /*04d4*/ 	.word	0x00005e50


	//   ....[23]....
        /*04d8*/ 	.word	0x00005e60


	//   ....[24]....
        /*04dc*/ 	.word	0x00005e90


	//   ....[25]....
        /*04e0*/ 	.word	0x00005ea0


	//   ....[26]....
        /*04e4*/ 	.word	0x00005fe0


	//   ....[27]....
        /*04e8*/ 	.word	0x00006000


	//   ....[28]....
        /*04ec*/ 	.word	0x00006030


	//   ....[29]....
        /*04f0*/ 	.word	0x00006050


	//   ....[30]....
        /*04f4*/ 	.word	0x00006080


	//   ....[31]....
        /*04f8*/ 	.word	0x00006090


	//   ....[32]....
        /*04fc*/ 	.word	0x000060c0


	//   ....[33]....
        /*0500*/ 	.word	0x000060d0


	//   ....[34]....
        /*0504*/ 	.word	0x00006400


	//   ....[35]....
        /*0508*/ 	.word	0x00006440


	//   ....[36]....
        /*050c*/ 	.word	0x00006460


	//   ....[37]....
        /*0510*/ 	.word	0x000064a0


	//   ....[38]....
        /*0514*/ 	.word	0x000064d0


	//   ....[39]....
        /*0518*/ 	.word	0x000064f0


	//   ....[40]....
        /*051c*/ 	.word	0x00006510


	//   ....[41]....
        /*0520*/ 	.word	0x00006540


	//   ....[42]....
        /*0524*/ 	.word	0x00006560


	//   ....[43]....
        /*0528*/ 	.word	0x00006580


	//   ....[44]....
        /*052c*/ 	.word	0x000065a0


	//   ....[45]....
        /*0530*/ 	.word	0x000065c0


	//   ....[46]....
        /*0534*/ 	.word	0x000065f0


	//   ....[47]....
        /*0538*/ 	.word	0x00006600


	//   ....[48]....
        /*053c*/ 	.word	0x00006630


	//   ....[49]....
        /*0540*/ 	.word	0x00006680


	//   ....[50]....
        /*0544*/ 	.word	0x000066b0


	//   ....[51]....
        /*0548*/ 	.word	0x000066e0


	//   ....[52]....
        /*054c*/ 	.word	0x00006710


	//   ....[53]....
        /*0550*/ 	.word	0x00006730


	//   ....[54]....
        /*0554*/ 	.word	0x00006750


	//   ....[55]....
        /*0558*/ 	.word	0x00006760


	//   ....[56]....
        /*055c*/ 	.word	0x00006790


	//   ....[57]....
        /*0560*/ 	.word	0x000067d0


	//   ....[58]....
        /*0564*/ 	.word	0x00006810


	//   ....[59]....
        /*0568*/ 	.word	0x000068a0


	//   ....[60]....
        /*056c*/ 	.word	0x000068c0


	//   ....[61]....
        /*0570*/ 	.word	0x000068e0


	//   ....[62]....
        /*0574*/ 	.word	0x00006900


	//   ....[63]....
        /*0578*/ 	.word	0x00006930


	//   ....[64]....
        /*057c*/ 	.word	0x00006970


	//   ....[65]....
        /*0580*/ 	.word	0x00006a90


	//   ....[66]....
        /*0584*/ 	.word	0x00006bb0


	//   ....[67]....
        /*0588*/ 	.word	0x00006c00


	//   ....[68]....
        /*058c*/ 	.word	0x00006c70


	//   ....[69]....
        /*0590*/ 	.word	0x00006cd0


	//   ....[70]....
        /*0594*/ 	.word	0x00006d40


	//   ....[71]....
        /*0598*/ 	.word	0x00006da0


	//   ....[72]....
        /*059c*/ 	.word	0x00006e10


	//   ....[73]....
        /*05a0*/ 	.word	0x00006e70


	//   ....[74]....
        /*05a4*/ 	.word	0x00006f10


	//   ....[75]....
        /*05a8*/ 	.word	0x00006fa0


	//   ....[76]....
        /*05ac*/ 	.word	0x00007010


	//   ....[77]....
        /*05b0*/ 	.word	0x00007070


	//   ....[78]....
        /*05b4*/ 	.word	0x000070e0


	//   ....[79]....
        /*05b8*/ 	.word	0x00007140


	//   ....[80]....
        /*05bc*/ 	.word	0x000071b0


	//   ....[81]....
        /*05c0*/ 	.word	0x00007210


	//   ....[82]....
        /*05c4*/ 	.word	0x000072b0


	//   ....[83]....
        /*05c8*/ 	.word	0x00007340


	//   ....[84]....
        /*05cc*/ 	.word	0x000073b0


	//   ....[85]....
        /*05d0*/ 	.word	0x00007410


	//   ....[86]....
        /*05d4*/ 	.word	0x00007480


	//   ....[87]....
        /*05d8*/ 	.word	0x000074e0


	//   ....[88]....
        /*05dc*/ 	.word	0x00007550


	//   ....[89]....
        /*05e0*/ 	.word	0x000075b0


	//   ....[90]....
        /*05e4*/ 	.word	0x00007650


	//   ....[91]....
        /*05e8*/ 	.word	0x00007710


	//   ....[92]....
        /*05ec*/ 	.word	0x00007810


	//   ....[93]....
        /*05f0*/ 	.word	0x00007860


	//   ....[94]....
        /*05f4*/ 	.word	0x00007900


	//   ....[95]....
        /*05f8*/ 	.word	0x00007960


	//   ....[96]....
        /*05fc*/ 	.word	0x00007a10


	//   ....[97]....
        /*0600*/ 	.word	0x00007a70


	//   ....[98]....
        /*0604*/ 	.word	0x00007b10


	//   ....[99]....
        /*0608*/ 	.word	0x00007b70


	//   ....[100]....
        /*060c*/ 	.word	0x00007be0


	//   ....[101]....
        /*0610*/ 	.word	0x00007c40


	//   ....[102]....
        /*0614*/ 	.word	0x00007cb0


	//   ....[103]....
        /*0618*/ 	.word	0x00007d10


	//   ....[104]....
        /*061c*/ 	.word	0x00007d80


	//   ....[105]....
        /*0620*/ 	.word	0x00007e30


	//   ....[106]....
        /*0624*/ 	.word	0x00007ea0


	//   ....[107]....
        /*0628*/ 	.word	0x00007f00


	//   ....[108]....
        /*062c*/ 	.word	0x00007f70


	//   ....[109]....
        /*0630*/ 	.word	0x00007fd0


	//   ....[110]....
        /*0634*/ 	.word	0x00008070


	//   ....[111]....
        /*0638*/ 	.word	0x000080e0


	//   ....[112]....
        /*063c*/ 	.word	0x00008180


	//   ....[113]....
        /*0640*/ 	.word	0x000081e0


	//   ....[114]....
        /*0644*/ 	.word	0x00008240


	//   ....[115]....
        /*0648*/ 	.word	0x00008290


	//   ....[116]....
        /*064c*/ 	.word	0x00008300


	//   ....[117]....
        /*0650*/ 	.word	0x00008360


	//   ....[118]....
        /*0654*/ 	.word	0x000083d0


	//   ....[119]....
        /*0658*/ 	.word	0x00008430


	//   ....[120]....
        /*065c*/ 	.word	0x00008570


	//   ....[121]....
        /*0660*/ 	.word	0x00008640


	//----- nvinfo : EIATTR_EXIT_INSTR_OFFSETS
	.align		4
.L_491:
        /*0664*/ 	.byte	0x04, 0x1c
        /*0666*/ 	.short	(.L_493 - .L_492)


	//   ....[0]....
.L_492:
        /*0668*/ 	.word	0x00004ab0


	//   ....[1]....
        /*066c*/ 	.word	0x00006b50


	//----- nvinfo : EIATTR_MAX_THREADS
	.align		4
.L_493:
        /*0670*/ 	.byte	0x04, 0x05
        /*0672*/ 	.short	(.L_495 - .L_494)
.L_494:
        /*0674*/ 	.word	0x00000140
        /*0678*/ 	.word	0x00000001
        /*067c*/ 	.word	0x00000001


	//----- nvinfo : EIATTR_CRS_STACK_SIZE
	.align		4
.L_495:
        /*0680*/ 	.byte	0x04, 0x1e
        /*0682*/ 	.short	(.L_497 - .L_496)
.L_496:
        /*0684*/ 	.word	0x00000000


	//----- nvinfo : EIATTR_CBANK_PARAM_SIZE
	.align		4
.L_497:
        /*0688*/ 	.byte	0x03, 0x19
        /*068a*/ 	.short	0x0060


	//----- nvinfo : EIATTR_PARAM_CBANK
	.align		4
        /*068c*/ 	.byte	0x04, 0x0a
        /*068e*/ 	.short	(.L_499 - .L_498)
	.align		4
.L_498:
        /*0690*/ 	.word	index@(.nv.constant0._ZN13group_norm_v218gn_bwd_cuda_kernelI13__nv_bfloat16Li320ELi2ELi32ELi10ELi4096ELb0ELb1ELi32ELi320ELi320ELi4ELb1ELi2ELb0ELb0ELNS_15WgradSyncMethodE3ENS_16CompileConditionILi900EEEEEvPT_S6_S6_PKS5_S8_S8_S8_PKfflPfPj)
        /*0694*/ 	.short	0x0210
        /*0696*/ 	.short	0x0060


	//----- nvinfo : EIATTR_SW_WAR
	.align		4
.L_499:
        /*0698*/ 	.byte	0x04, 0x36
        /*069a*/ 	.short	(.L_501 - .L_500)
.L_500:
        /*069c*/ 	.word	0x00000008
.L_501:


//--------------------- .nv.info._ZN13group_norm_v218gn_bwd_cuda_kernelI13__nv_bfloat16Li320ELi3ELi32ELi10ELi4096ELb0ELb1ELi32ELi320ELi320ELi4ELb1ELi2ELb0ELb0ELNS_15WgradSyncMethodE3ENS_16CompileConditionILi900EEEEEvPT_S6_S6_PKS5_S8_S8_S8_PKfflPfPj --------------------------
	.section	.nv.info._ZN13group_norm_v218gn_bwd_cuda_kernelI13__nv_bfloat16Li320ELi3ELi32ELi10ELi4096ELb0ELb1ELi32ELi320ELi320ELi4ELb1ELi2ELb0ELb0ELNS_15WgradSyncMethodE3ENS_16CompileConditionILi900EEEEEvPT_S6_S6_PKS5_S8_S8_S8_PKfflPfPj,"",@"SHT_CUDA_INFO"
	.sectionflags	@""
	.align	4


	//----- nvinfo : EIATTR_CUDA_API_VERSION
	.align		4
        /*0000*/ 	.byte	0x04, 0x37
        /*0002*/ 	.short	(.L_503 - .L_502)
.L_502:
        /*0004*/ 	.word	0x00000082


	//----- nvinfo : EIATTR_KPARAM_INFO
	.align		4
.L_503:
        /*0008*/ 	.byte	0x04, 0x17
        /*000a*/ 	.short	(.L_505 - .L_504)
.L_504:
        /*000c*/ 	.word	0x00000000
        /*0010*/ 	.short	0x000b
        /*0012*/ 	.short	0x0058
        /*0014*/ 	.byte	0x00, 0xf0, 0x21, 0x00


	//----- nvinfo : EIATTR_KPARAM_INFO
	.align		4
.L_505:
        /*0018*/ 	.byte	0x04, 0x17
        /*001a*/ 	.short	(.L_507 - .L_506)
.L_506:
        /*001c*/ 	.word	0x00000000
        /*0020*/ 	.short	0x000a
        /*0022*/ 	.short	0x0050
        /*0024*/ 	.byte	0x00, 0xf0, 0x21, 0x00


	//----- nvinfo : EIATTR_KPARAM_INFO
	.align		4
.L_507:
        /*0028*/ 	.byte	0x04, 0x17
        /*002a*/ 	.short	(.L_509 - .L_508)
.L_508:
        /*002c*/ 	.word	0x00000000
        /*0030*/ 	.short	0x0009
        /*0032*/ 	.short	0x0048
        /*0034*/ 	.byte	0x00, 0xf0, 0x21, 0x00


	//----- nvinfo : EIATTR_KPARAM_INFO
	.align		4
.L_509:
        /*0038*/ 	.byte	0x04, 0x17
        /*003a*/ 	.short	(.L_511 - .L_510)
.L_510:
        /*003c*/ 	.word	0x00000000
        /*0040*/ 	.short	0x0008
        /*0042*/ 	.short	0x0040
        /*0044*/ 	.byte	0x00, 0xf0, 0x11, 0x00


	//----- nvinfo : EIATTR_KPARAM_INFO
	.align		4
.L_511:
        /*0048*/ 	.byte	0x04, 0x17
        /*004a*/ 	.short	(.L_513 - .L_512)
.L_512:
        /*004c*/ 	.word	0x00000000
        /*0050*/ 	.short	0x0007
        /*0052*/ 	.short	0x0038
        /*0054*/ 	.byte	0x00, 0xf0, 0x21, 0x00


	//----- nvinfo : EIATTR_KPARAM_INFO
	.align		4
.L_513:
        /*0058*/ 	.byte	0x04, 0x17
        /*005a*/ 	.short	(.L_515 - .L_514)
.L_514:
        /*005c*/ 	.word	0x00000000
        /*0060*/ 	.short	0x0006
        /*0062*/ 	.short	0x0030
        /*0064*/ 	.byte	0x00, 0xf0, 0x21, 0x00


	//----- nvinfo : EIATTR_KPARAM_INFO
	.align		4
.L_515:
        /*0068*/ 	.byte	0x04, 0x17
        /*006a*/ 	.short	(.L_517 - .L_516)
.L_516:
        /*006c*/ 	.word	0x00000000
        /*0070*/ 	.short	0x0005
        /*0072*/ 	.short	0x0028
        /*0074*/ 	.byte	0x00, 0xf0, 0x21, 0x00


	//----- nvinfo : EIATTR_KPARAM_INFO
	.align		4
.L_517:
        /*0078*/ 	.byte	0x04, 0x17
        /*007a*/ 	.short	(.L_519 - .L_518)
.L_518:
        /*007c*/ 	.word	0x00000000
        /*0080*/ 	.short	0x0004
        /*0082*/ 	.short	0x0020
        /*0084*/ 	.byte	0x00, 0xf0, 0x21, 0x00


	//----- nvinfo : EIATTR_KPARAM_INFO
	.align		4
.L_519:
        /*0088*/ 	.byte	0x04, 0x17
        /*008a*/ 	.short	(.L_521 - .L_520)
.L_520:
        /*008c*/ 	.word	0x00000000
        /*0090*/ 	.short	0x0003
        /*0092*/ 	.short	0x0018
        /*0094*/ 	.byte	0x00, 0xf0, 0x21, 0x00


	//----- nvinfo : EIATTR_KPARAM_INFO
	.align		4
.L_521:
        /*0098*/ 	.byte	0x04, 0x17
        /*009a*/ 	.short	(.L_523 - .L_522)
.L_522:
        /*009c*/ 	.word	0x00000000
        /*00a0*/ 	.short	0x0002
        /*00a2*/ 	.short	0x0010
        /*00a4*/ 	.byte	0x00, 0xf0, 0x21, 0x00


	//----- nvinfo : EIATTR_KPARAM_INFO
	.align		4
.L_523:
        /*00a8*/ 	.byte	0x04, 0x17
        /*00aa*/ 	.short	(.L_525 - .L_524)
.L_524:
        /*00ac*/ 	.word	0x00000000
        /*00b0*/ 	.short	0x0001
        /*00b2*/ 	.short	0x0008
        /*00b4*/ 	.byte	0x00, 0xf0, 0x21, 0x00


	//----- nvinfo : EIATTR_KPARAM_INFO
	.align		4
.L_525:
        /*00b8*/ 	.byte	0x04, 0x17
        /*00ba*/ 	.short	(.L_527 - .L_526)
.L_526:
        /*00bc*/ 	.word	0x00000000
        /*00c0*/ 	.short	0x0000
        /*00c2*/ 	.short	0x0000
        /*00c4*/ 	.byte	0x00, 0xf0, 0x21, 0x00


	//----- nvinfo : EIATTR_SPARSE_MMA_MASK
	.align		4
.L_527:
        /*00c8*/ 	.byte	0x03, 0x50
        /*00ca*/ 	.short	0x0000


	//----- nvinfo : EIATTR_MAXREG_COUNT
	.align		4
        /*00cc*/ 	.byte	0x03, 0x1b
        /*00ce*/ 	.short	0x0040


	//----- nvinfo : EIATTR_NUM_BARRIERS
	.align		4
        /*00d0*/ 	.byte	0x02, 0x4c
        /*00d2*/ 	.byte	0x01
	.zero		1


	//----- nvinfo : EIATTR_ANNOTATIONS
	.align		4
        /*00d4*/ 	.byte	0x04, 0x55
        /*00d6*/ 	.short	(.L_529 - .L_528)


	//   ....[0]....
.L_528:
        /* <DEDUP_REMOVED lines=96> */


	//----- nvinfo : EIATTR_MERCURY_ISA_VERSION
	.align		4
.L_529:
        /*06c8*/ 	.byte	0x03, 0x5f
        /*06ca*/ 	.short	0x0101


	//----- nvinfo : EIATTR_COOP_GROUP_MASK_REGIDS
	.align		4
        /*06cc*/ 	.byte	0x04, 0x29
        /*06ce*/ 	.short	(.L_531 - .L_530)


	//   ....[0]....
.L_530:
        /*06d0*/ 	.word	0xffffffff


	//   ....[1]....
        /*06d4*/ 	.word	0xffffffff


	//   ....[2]....
        /*06d8*/ 	.word	0xffffffff


	//   ....[3]....
        /*06dc*/ 	.word	0xffffffff


	//   ....[4]....
        /*06e0*/ 	.word	0xffffffff


	//   ....[5]....
        /*06e4*/ 	.word	0xffffffff


	//   ....[6]....
        /*06e8*/ 	.word	0xffffffff


	//   ....[7]....
        /*06ec*/ 	.word	0xffffffff


	//   ....[8]....
        /*06f0*/ 	.word	0xffffffff


	//   ....[9]....
        /*06f4*/ 	.word	0xffffffff


	//   ....[10]....
        /*06f8*/ 	.word	0x05000019


	//   ....[11]....
        /*06fc*/ 	.word	0x05000018


	//   ....[12]....
        /*0700*/ 	.word	0x0500001a


	//   ....[13]....
        /*0704*/ 	.word	0x0500001b


	//   ....[14]....
        /*0708*/ 	.word	0x0500001d


	//   ....[15]....
        /*070c*/ 	.word	0x05000012


	//   ....[16]....
        /*0710*/ 	.word	0x0500001c


	//   ....[17]....
        /*0714*/ 	.word	0x05000013


	//   ....[18]....
        /*0718*/ 	.word	0x0500001d


	//   ....[19]....
        /*071c*/ 	.word	0x0500001c


	//   ....[20]....
        /*0720*/ 	.word	0x0500001e


	//   ....[21]....
        /*0724*/ 	.word	0x0500001f


	//   ....[22]....
        /*0728*/ 	.word	0x05000021


	//   ....[23]....
        /*072c*/ 	.word	0x05000020


	//   ....[24]....
        /*0730*/ 	.word	0x05000022


	//   ....[25]....
        /*0734*/ 	.word	0x05000017


	//   ....[26]....
        /*0738*/ 	.word	0x0500001d


	//   ....[27]....
        /*073c*/ 	.word	0x0500001c


	//   ....[28]....
        /*0740*/ 	.word	0x0500001e


	//   ....[29]....
        /*0744*/ 	.word	0x0500001f


	//   ....[30]....
        /*0748*/ 	.word	0x05000021


	//   ....[31]....
        /*074c*/ 	.word	0x05000020


	//   ....[32]....
        /*0750*/ 	.word	0x05000022


	//   ....[33]....
        /*0754*/ 	.word	0x05000017


	//   ....[34]....
        /*0758*/ 	.word	0x05000026


	//   ....[35]....
        /*075c*/ 	.word	0x0500001e


	//   ....[36]....
        /*0760*/ 	.word	0x05000025


	//   ....[37]....
        /*0764*/ 	.word	0x05000021


	//   ....[38]....
        /*0768*/ 	.word	0x05000020


	//   ....[39]....
        /*076c*/ 	.word	0x05000024


	//   ....[40]....
        /*0770*/ 	.word	0x05000029


	//   ....[41]....
        /*0774*/ 	.word	0x05000027


	//   ....[42]....
        /*0778*/ 	.word	0x05000028


	//   ....[43]....
        /*077c*/ 	.word	0x05000021


	//   ....[44]....
        /*0780*/ 	.word	0x05000023


	//   ....[45]....
        /*0784*/ 	.word	0x05000014


	//   ....[46]....
        /*0788*/ 	.word	0x05000029


	//   ....[47]....
        /*078c*/ 	.word	0x05000026


	//   ....[48]....
        /*0790*/ 	.word	0x05000012


	//   ....[49]....
        /*0794*/ 	.word	0x05000021


	//   ....[50]....
        /*0798*/ 	.word	0x05000014


	//   ....[51]....
        /*079c*/ 	.word	0x05000013


	//   ....[52]....
        /*07a0*/ 	.word	0x0500001f


	//   ....[53]....
        /*07a4*/ 	.word	0x0500001c


	//   ....[54]....
        /*07a8*/ 	.word	0x05000026


	//   ....[55]....
        /*07ac*/ 	.word	0x05000029


	//   ....[56]....
        /*07b0*/ 	.word	0x05000018


	//   ....[57]....
        /*07b4*/ 	.word	0x05000019


	//   ....[58]....
        /*07b8*/ 	.word	0x05000024


	//   ....[59]....
        /*07bc*/ 	.word	0x0500001f


	//   ....[60]....
        /*07c0*/ 	.word	0x05000022


	//   ....[61]....
        /*07c4*/ 	.word	0x0500001c


	//   ....[62]....
        /*07c8*/ 	.word	0x0500002a


	//   ....[63]....
        /*07cc*/ 	.word	0x05000028


	//   ....[64]....
        /*07d0*/ 	.word	0x0500001b


	//   ....[65]....
        /*07d4*/ 	.word	0x05000017


	//   ....[66]....
        /*07d8*/ 	.word	0x0500001e


	//   ....[67]....
        /*07dc*/ 	.word	0x0500001e


	//   ....[68]....
        /*07e0*/ 	.word	0x0500001e


	//   ....[69]....
        /*07e4*/ 	.word	0x0500001e


	//   ....[70]....
        /*07e8*/ 	.word	0x0500001e


	//   ....[71]....
        /*07ec*/ 	.word	0x0500001e


	//   ....[72]....
        /*07f0*/ 	.word	0x0500001e


	//   ....[73]....
        /*07f4*/ 	.word	0x0500001e


	//   ....[74]....
        /*07f8*/ 	.word	0x0500001e


	//   ....[75]....
        /*07fc*/ 	.word	0x0500001e


	//   ....[76]....
        /*0800*/ 	.word	0x0500001e


	//   ....[77]....
        /*0804*/ 	.word	0x0500001e


	//   ....[78]....
        /*0808*/ 	.word	0x0500001e


	//   ....[79]....
        /*080c*/ 	.word	0x0500001e


	//   ....[80]....
        /*0810*/ 	.word	0x0500001e


	//   ....[81]....
        /*0814*/ 	.word	0x0500001e


	//   ....[82]....
        /*0818*/ 	.word	0x0500001e


	//   ....[83]....
        /*081c*/ 	.word	0x0500001e


	//   ....[84]....
        /*0820*/ 	.word	0x0500001e


	//   ....[85]....
        /*0824*/ 	.word	0x0500001e


	//   ....[86]....
        /*0828*/ 	.word	0x0500001e


	//   ....[87]....
        /*082c*/ 	.word	0x0500001e


	//   ....[88]....
        /*0830*/ 	.word	0x0500001e


	//   ....[89]....
        /*0834*/ 	.word	0x0500001e


	//   ....[90]....
        /*0838*/ 	.word	0x0500001e


	//   ....[91]....
        /*083c*/ 	.word	0x0500001e


	//   ....[92]....
        /*0840*/ 	.word	0x0500001e


	//   ....[93]....
        /*0844*/ 	.word	0x0500001e


	//   ....[94]....
        /*0848*/ 	.word	0x0500001e


	//   ....[95]....
        /*084c*/ 	.word	0x0500001e


	//   ....[96]....
        /*0850*/ 	.word	0x0500001e


	//   ....[97]....
        /*0854*/ 	.word	0x0500001e


	//   ....[98]....
        /*0858*/ 	.word	0x0500001e


	//   ....[99]....
        /*085c*/ 	.word	0x0500001e


	//   ....[100]....
        /*0860*/ 	.word	0x0500001e


	//   ....[101]....
        /*0864*/ 	.word	0x0500001e


	//   ....[102]....
        /*0868*/ 	.word	0x0500001e


	//   ....[103]....
        /*086c*/ 	.word	0x0500001e


	//   ....[104]....
        /*0870*/ 	.word	0x0500001e


	//   ....[105]....
        /*0874*/ 	.word	0x0500001e


	//   ....[106]....
        /*0878*/ 	.word	0x0500001e


	//   ....[107]....
        /*087c*/ 	.word	0x0500001e


	//   ....[108]....
        /*0880*/ 	.word	0x0500001e


	//   ....[109]....
        /*0884*/ 	.word	0x0500001e


	//   ....[110]....
        /*0888*/ 	.word	0x0500001e


	//   ....[111]....
        /*088c*/ 	.word	0x0500001e


	//   ....[112]....
        /*0890*/ 	.word	0x0500001e


	//   ....[113]....
        /*0894*/ 	.word	0x0500001e


	//   ....[114]....
        /*0898*/ 	.word	0x0500001e


	//   ....[115]....
        /*089c*/ 	.word	0x0500001e


	//   ....[116]....
        /*08a0*/ 	.word	0x0500001e


	//   ....[117]....
        /*08a4*/ 	.word	0x0500001e


	//   ....[118]....
        /*08a8*/ 	.word	0x0500001e


	//   ....[119]....
        /*08ac*/ 	.word	0x0500001e


	//   ....[120]....
        /*08b0*/ 	.word	0x0500001e


	//   ....[121]....
        /*08b4*/ 	.word	0x0500001e


	//----- nvinfo : EIATTR_COOP_GROUP_INSTR_OFFSETS
	.align		4
.L_531:
        /*08b8*/ 	.byte	0x04, 0x28
        /*08ba*/ 	.short	(.L_533 - .L_532)


	//   ....[0]....
.L_532:
        /*08bc*/ 	.word	0x00003200


	//   ....[1]....
        /*08c0*/ 	.word	0x00003210


	//   ....[2]....
        /*08c4*/ 	.word	0x00003260


	//   ....[3]....
        /*08c8*/ 	.word	0x00003270


	//   ....[4]....
        /*08cc*/ 	.word	0x00003fb0


	//   ....[5]....
        /*08d0*/ 	.word	0x00003ff0


	//   ....[6]....
        /*08d4*/ 	.word	0x00004020


	//   ....[7]....
        /*08d8*/ 	.word	0x00004040


	//   ....[8]....
        /*08dc*/ 	.word	0x00004060


	//   ....[9]....
        /*08e0*/ 	.word	0x00004080


	//   ....[10]....
        /*08e4*/ 	.word	0x00006480


	//   ....[11]....
        /*08e8*/ 	.word	0x000064b0


	//   ....[12]....
        /*08ec*/ 	.word	0x000064f0


	//   ....[13]....
        /*08f0*/ 	.word	0x00006510


	//   ....[14]....
        /*08f4*/ 	.word	0x00006540


	//   ....[15]....
        /*08f8*/ 	.word	0x00006550


	//   ....[16]....
        /*08fc*/ 	.word	0x00006580


	//   ....[17]....
        /*0900*/ 	.word	0x00006590


	//   ....[18]....
        /*0904*/ 	.word	0x00006730


	//   ....[19]....
        /*0908*/ 	.word	0x00006760


	//   ....[20]....
        /*090c*/ 	.word	0x00006790


	//   ....[21]....
        /*0910*/ 	.word	0x000067b0


	//   ....[22]....
        /*0914*/ 	.word	0x000067e0


	//   ....[23]....
        /*0918*/ 	.word	0x000067f0


	//   ....[24]....
        /*091c*/ 	.word	0x00006820


	//   ....[25]....
        /*0920*/ 	.word	0x00006830


	//   ....[26]....
        /*0924*/ 	.word	0x00006970


	//   ....[27]....
        /*0928*/ 	.word	0x000069a0


	//   ....[28]....
        /*092c*/ 	.word	0x000069d0


	//   ....[29]....
        /*0930*/ 	.word	0x000069f0


	//   ....[30]....
        /*0934*/ 	.word	0x00006a20


	//   ....[31]....
        /*0938*/ 	.word	0x00006a30


	//   ....[32]....
        /*093c*/ 	.word	0x00006a60


	//   ....[33]....
        /*0940*/ 	.word	0x00006a70


	//   ....[34]....
        /*0944*/ 	.word	0x00006c40


	//   ....[35]....
        /*0948*/ 	.word	0x00006d40


	//   ....[36]....
        /*094c*/ 	.word	0x00006dd0


	//   ....[37]....
        /*0950*/ 	.word	0x00006e30


	//   ....[38]....
        /*0954*/ 	.word	0x00006e60


	//   ....[39]....
        /*0958*/ 	.word	0x00006e80


	//   ....[40]....
        /*095c*/ 	.word	0x00006e90


	//   ....[41]....
        /*0960*/ 	.word	0x00006eb0


	//   ....[42]....
        /*0964*/ 	.word	0x00006ef0


	//   ....[43]....
        /*0968*/ 	.word	0x00006f10


	//   ....[44]....
        /*096c*/ 	.word	0x00006f60


	//   ....[45]....
        /*0970*/ 	.word	0x00006f90


	//   ....[46]....
        /*0974*/ 	.word	0x00006fb0


	//   ....[47]....
        /*0978*/ 	.word	0x00006fc0


	//   ....[48]....
        /*097c*/ 	.word	0x00006fd0


	//   ....[49]....
        /*0980*/ 	.word	0x00007030


	//   ....[50]....
        /*0984*/ 	.word	0x00007090


	//   ....[51]....
        /*0988*/ 	.word	0x000070d0


	//   ....[52]....
        /*098c*/ 	.word	0x000070f0


	//   ....[53]....
        /*0990*/ 	.word	0x00007100


	//   ....[54]....
        /*0994*/ 	.word	0x00007120


	//   ....[55]....
        /*0998*/ 	.word	0x00007140


	//   ....[56]....
        /*099c*/ 	.word	0x00007170


	//   ....[57]....
        /*09a0*/ 	.word	0x00007180


	//   ....[58]....
        /*09a4*/ 	.word	0x000071c0


	//   ....[59]....
        /*09a8*/ 	.word	0x00007210


	//   ....[60]....
        /*09ac*/ 	.word	0x00007250


	//   ....[61]....
        /*09b0*/ 	.word	0x00007270


	//   ....[62]....
        /*09b4*/ 	.word	0x000072a0


	//   ....[63]....
        /*09b8*/ 	.word	0x000072c0


	//   ....[64]....
        /*09bc*/ 	.word	0x00007400


	//   ....[65]....
        /*09c0*/ 	.word	0x00007440


	//   ....[66]....
        /*09c4*/ 	.word	0x00007570


	//   ....[67]....
        /*09c8*/ 	.word	0x000075c0


	//   ....[68]....
        /*09cc*/ 	.word	0x00007630


	//   ....[69]....
        /*09d0*/ 	.word	0x00007690


	//   ....[70]....
        /*09d4*/ 	.word	0x00007700


	//   ....[71]....
        /*09d8*/ 	.word	0x00007760


	//   ....[72]....
        /*09dc*/ 	.word	0x000077d0


	//   ....[73]....
        /*09e0*/ 	.word	0x00007830


	//   ....[74]....
        /*09e4*/ 	.word	0x000078d0


	//   ....[75]....
        /*09e8*/ 	.word	0x00007960


	//   ....[76]....
        /*09ec*/ 	.word	0x000079d0


	//   ....[77]....
        /*09f0*/ 	.word	0x00007a30


	//   ....[78]....
        /*09f4*/ 	.word	0x00007aa0


	//   ....[79]....
        /*09f8*/ 	.word	0x00007b00


	//   ....[80]....
        /*09fc*/ 	.word	0x00007b70


	//   ....[81]....
        /*0a00*/ 	.word	0x00007bd0


	//   ....[82]....
        /*0a04*/ 	.word	0x00007c70


	//   ....[83]....
        /*0a08*/ 	.word	0x00007d00


	//   ....[84]....
        /*0a0c*/ 	.word	0x00007d70


	//   ....[85]....
        /*0a10*/ 	.word	0x00007dd0


	//   ....[86]....
        /*0a14*/ 	.word	0x00007e40


	//   ....[87]....
        /*0a18*/ 	.word	0x00007ea0


	//   ....[88]....
        /*0a1c*/ 	.word	0x00007f10


	//   ....[89]....
        /*0a20*/ 	.word	0x00007f70


	//   ....[90]....
        /*0a24*/ 	.word	0x00008010


	//   ....[91]....
        /*0a28*/ 	.word	0x000080c0


	//   ....[92]....
        /*0a2c*/ 	.word	0x000081b0


	//   ....[93]....
        /*0a30*/ 	.word	0x00008200


	//   ....[94]....
        /*0a34*/ 	.word	0x000082a0


	//   ....[95]....
        /*0a38*/ 	.word	0x00008300


	//   ....[96]....
        /*0a3c*/ 	.word	0x00008380


	//   ....[97]....
        /*0a40*/ 	.word	0x00008420


	//   ....[98]....
        /*0a44*/ 	.word	0x00008490


	//   ....[99]....
        /*0a48*/ 	.word	0x00008510


	//   ....[100]....
        /*0a4c*/ 	.word	0x00008580


	//   ....[101]....
        /*0a50*/ 	.word	0x000085e0


	//   ....[102]....
        /*0a54*/ 	.word	0x00008650


	//   ....[103]....
        /*0a58*/ 	.word	0x000086b0


	//   ....[104]....
        /*0a5c*/ 	.word	0x00008720


	//   ....[105]....
        /*0a60*/ 	.word	0x00008780


	//   ....[106]....
        /*0a64*/ 	.word	0x000087f0


	//   ....[107]....
        /*0a68*/ 	.word	0x00008850


	//   ....[108]....
        /*0a6c*/ 	.word	0x00008920


	//   ....[109]....
        /*0a70*/ 	.word	0x00008980


	//   ....[110]....
        /*0a74*/ 	.word	0x00008a00


	//   ....[111]....
        /*0a78*/ 	.word	0x00008a50


	//   ....[112]....
        /*0a7c*/ 	.word	0x00008b10


	//   ....[113]....
        /*0a80*/ 	.word	0x00008b70


	//   ....[114]....
        /*0a84*/ 	.word	0x00008c00


	//   ....[115]....
        /*0a88*/ 	.word	0x00008c90


	//   ....[116]....
        /*0a8c*/ 	.word	0x00008d00


	//   ....[117]....
        /*0a90*/ 	.word	0x00008d60


	//   ....[118]....
        /*0a94*/ 	.word	0x00008df0


	//   ....[119]....
        /*0a98*/ 	.word	0x00008eb0


	//   ....[120]....
        /*0a9c*/ 	.word	0x00008f40


	//   ....[121]....
        /*0aa0*/ 	.word	0x00008fa0


	//----- nvinfo : EIATTR_EXIT_INSTR_OFFSETS
	.align		4
.L_533:
        /*0aa4*/ 	.byte	0x04, 0x1c
        /*0aa6*/ 	.short	(.L_535 - .L_534)


	//   ....[0]....
.L_534:
        /*0aa8*/ 	.word	0x00005440


	//   ....[1]....
        /*0aac*/ 	.word	0x00007510


	//----- nvinfo : EIATTR_MAX_THREADS
	.align		4
.L_535:
        /*0ab0*/ 	.byte	0x04, 0x05
        /*0ab2*/ 	.short	(.L_537 - .L_536)
.L_536:
        /*0ab4*/ 	.word	0x00000140
        /*0ab8*/ 	.word	0x00000001
        /*0abc*/ 	.word	0x00000001


	//----- nvinfo : EIATTR_CRS_STACK_SIZE
	.align		4
.L_537:
        /*0ac0*/ 	.byte	0x04, 0x1e
        /*0ac2*/ 	.short	(.L_539 - .L_538)
.L_538:
        /*0ac4*/ 	.word	0x00000000


	//----- nvinfo : EIATTR_CBANK_PARAM_SIZE
	.align		4
.L_539:
        /*0ac8*/ 	.byte	0x03, 0x19
        /*0aca*/ 	.short	0x0060


	//----- nvinfo : EIATTR_PARAM_CBANK
	.align		4
        /*0acc*/ 	.byte	0x04, 0x0a
        /*0ace*/ 	.short	(.L_541 - .L_540)
	.align		4
.L_540:
        /*0ad0*/ 	.word	index@(.nv.constant0._ZN13group_norm_v218gn_bwd_cuda_kernelI13__nv_bfloat16Li320ELi3ELi32ELi10ELi4096ELb0ELb1ELi32ELi320ELi320ELi4ELb1ELi2ELb0ELb0ELNS_15WgradSyncMethodE3ENS_16CompileConditionILi900EEEEEvPT_S6_S6_PKS5_S8_S8_S8_PKfflPfPj)
        /*0ad4*/ 	.short	0x0210
        /*0ad6*/ 	.short	0x0060


	//----- nvinfo : EIATTR_SW_WAR
	.align		4
.L_541:
        /*0ad8*/ 	.byte	0x04, 0x36
        /*0ada*/ 	.short	(.L_543 - .L_542)
.L_542:
        /*0adc*/ 	.word	0x00000008
.L_543:


//--------------------- .nv.info._ZN13group_norm_v218gn_bwd_cuda_kernelI13__nv_bfloat16Li320ELi3ELi32ELi10ELi4096ELb0ELb1ELi32ELi320ELi320ELi4ELb1ELi3ELb0ELb0ELNS_15WgradSyncMethodE3ENS_16CompileConditionILi900EEEEEvPT_S6_S6_PKS5_S8_S8_S8_PKfflPfPj --------------------------
	.section	.nv.info._ZN13group_norm_v218gn_bwd_cuda_kernelI13__nv_bfloat16Li320ELi3ELi32ELi10ELi4096ELb0ELb1ELi32ELi320ELi320ELi4ELb1ELi3ELb0ELb0ELNS_15WgradSyncMethodE3ENS_16CompileConditionILi900EEEEEvPT_S6_S6_PKS5_S8_S8_S8_PKfflPfPj,"",@"SHT_CUDA_INFO"
	.sectionflags	@""
	.align	4


	//----- nvinfo : EIATTR_CUDA_API_VERSION
	.align		4
        /*0000*/ 	.byte	0x04, 0x37
        /*0002*/ 	.short	(.L_545 - .L_544)
.L_544:
        /*0004*/ 	.word	0x00000082


	//----- nvinfo : EIATTR_KPARAM_INFO
	.align		4
.L_545:
        /*0008*/ 	.byte	0x04, 0x17
        /*000a*/ 	.short	(.L_547 - .L_546)
.L_546:
        /*000c*/ 	.word	0x00000000
        /*0010*/ 	.short	0x000b
        /*0012*/ 	.short	0x0058
        /*0014*/ 	.byte	0x00, 0xf0, 0x21, 0x00


	//----- nvinfo : EIATTR_KPARAM_INFO
	.align		4
.L_547:
        /*0018*/ 	.byte	0x04, 0x17
        /*001a*/ 	.short	(.L_549 - .L_548)
.L_548:
        /*001c*/ 	.word	0x00000000
        /*0020*/ 	.short	0x000a
        /*0022*/ 	.short	0x0050
        /*0024*/ 	.byte	0x00, 0xf0, 0x21, 0x00


	//----- nvinfo : EIATTR_KPARAM_INFO
	.align		4
.L_549:
        /*0028*/ 	.byte	0x04, 0x17
        /*002a*/ 	.short	(.L_551 - .L_550)
.L_550:
        /*002c*/ 	.word	0x00000000
        /*0030*/ 	.short	0x0009
        /*0032*/ 	.short	0x0048
        /*0034*/ 	.byte	0x00, 0xf0, 0x21, 0x00


	//----- nvinfo : EIATTR_KPARAM_INFO
	.align		4
.L_551:
        /*0038*/ 	.byte	0x04, 0x17
        /*003a*/ 	.short	(.L_553 - .L_552)
.L_552:
        /*003c*/ 	.word	0x00000000
        /*0040*/ 	.short	0x0008
        /*0042*/ 	.short	0x0040
        /*0044*/ 	.byte	0x00, 0xf0, 0x11, 0x00


	//----- nvinfo : EIATTR_KPARAM_INFO
	.align		4
.L_553:
        /*0048*/ 	.byte	0x04, 0x17
        /*004a*/ 	.short	(.L_555 - .L_554)
.L_554:
        /*004c*/ 	.word	0x00000000
        /*0050*/ 	.short	0x0007
        /*0052*/ 	.short	0x0038
        /*0054*/ 	.byte	0x00, 0xf0, 0x21, 0x00


	//----- nvinfo : EIATTR_KPARAM_INFO
	.align		4
.L_555:
        /*0058*/ 	.byte	0x04, 0x17
        /*005a*/ 	.short	(.L_557 - .L_556)
.L_556:
        /*005c*/ 	.word	0x00000000
        /*0060*/ 	.short	0x0006
        /*0062*/ 	.short	0x0030
        /*0064*/ 	.byte	0x00, 0xf0, 0x21, 0x00


	//----- nvinfo : EIATTR_KPARAM_INFO
	.align		4
.L_557:
        /*0068*/ 	.byte	0x04, 0x17
        /*006a*/ 	.short	(.L_559 - .L_558)
.L_558:
        /*006c*/ 	.word	0x00000000
        /*0070*/ 	.short	0x0005
        /*0072*/ 	.short	0x0028
        /*0074*/ 	.byte	0x00, 0xf0, 0x21, 0x00


	//----- nvinfo : EIATTR_KPARAM_INFO
	.align		4
.L_559:
        /*0078*/ 	.byte	0x04, 0x17
        /*007a*/ 	.short	(.L_561 - .L_560)
.L_560:
        /*007c*/ 	.word	0x00000000
        /*0080*/ 	.short	0x0004
        /*0082*/ 	.short	0x0020
        /*0084*/ 	.byte	0x00, 0xf0, 0x21, 0x00


	//----- nvinfo : EIATTR_KPARAM_INFO
	.align		4
.L_561:
        /*0088*/ 	.byte	0x04, 0x17
        /*008a*/ 	.short	(.L_563 - .L_562)
.L_562:
        /*008c*/ 	.word	0x00000000
        /*0090*/ 	.short	0x0003
        /*0092*/ 	.short	0x0018
        /*0094*/ 	.byte	0x00, 0xf0, 0x21, 0x00


	//----- nvinfo : EIATTR_KPARAM_INFO
	.align		4
.L_563:
        /*0098*/ 	.byte	0x04, 0x17
        /*009a*/ 	.short	(.L_565 - .L_564)
.L_564:
        /*009c*/ 	.word	0x00000000
        /*00a0*/ 	.short	0x0002
        /*00a2*/ 	.short	0x0010
        /*00a4*/ 	.byte	0x00, 0xf0, 0x21, 0x00


	//----- nvinfo : EIATTR_KPARAM_INFO
	.align		4
.L_565:
        /*00a8*/ 	.byte	0x04, 0x17
        /*00aa*/ 	.short	(.L_567 - .L_566)
.L_566:
        /*00ac*/ 	.word	0x00000000
        /*00b0*/ 	.short	0x0001
        /*00b2*/ 	.short	0x0008
        /*00b4*/ 	.byte	0x00, 0xf0, 0x21, 0x00


	//----- nvinfo : EIATTR_KPARAM_INFO
	.align		4
.L_567:
        /*00b8*/ 	.byte	0x04, 0x17
        /*00ba*/ 	.short	(.L_569 - .L_568)
.L_568:
        /*00bc*/ 	.word	0x00000000
        /*00c0*/ 	.short	0x0000
        /*00c2*/ 	.short	0x0000
        /*00c4*/ 	.byte	0x00, 0xf0, 0x21, 0x00


	//----- nvinfo : EIATTR_SPARSE_MMA_MASK
	.align		4
.L_569:
        /*00c8*/ 	.byte	0x03, 0x50
        /*00ca*/ 	.short	0x0000


	//----- nvinfo : EIATTR_MAXREG_COUNT
	.align		4
        /*00cc*/ 	.byte	0x03, 0x1b
        /*00ce*/ 	.short	0x0040


	//----- nvinfo : EIATTR_NUM_BARRIERS
	.align		4
        /*00d0*/ 	.byte	0x02, 0x4c
        /*00d2*/ 	.byte	0x01
	.zero		1


	//----- nvinfo : EIATTR_ANNOTATIONS
	.align		4
        /*00d4*/ 	.byte	0x04, 0x55
        /*00d6*/ 	.short	(.L_571 - .L_570)


	//   ....[0]....
.L_570:
        /* <DEDUP_REMOVED lines=96> */


	//----- nvinfo : EIATTR_MERCURY_ISA_VERSION
	.align		4
.L_571:
        /*06c8*/ 	.byte	0x03, 0x5f
        /*06ca*/ 	.short	0x0101


	//----- nvinfo : EIATTR_COOP_GROUP_MASK_REGIDS
	.align		4
        /*06cc*/ 	.byte	0x04, 0x29
        /*06ce*/ 	.short	(.L_573 - .L_572)


	//   ....[0]....
.L_572:
        /*06d0*/ 	.word	0xffffffff


	//   ....[1]....
        /*06d4*/ 	.word	0xffffffff


	//   ....[2]....
        /*06d8*/ 	.word	0xffffffff


	//   ....[3]....
        /*06dc*/ 	.word	0xffffffff


	//   ....[4]....
        /*06e0*/ 	.word	0xffffffff


	//   ....[5]....
        /*06e4*/ 	.word	0xffffffff


	//   ....[6]....
        /*06e8*/ 	.word	0xffffffff


	//   ....[7]....
        /*06ec*/ 	.word	0xffffffff


	//   ....[8]....
        /*06f0*/ 	.word	0xffffffff


	//   ....[9]....
        /*06f4*/ 	.word	0xffffffff


	//   ....[10]....
        /*06f8*/ 	.word	0x05000019


	//   ....[11]....
        /*06fc*/ 	.word	0x05000018


	//   ....[12]....
        /*0700*/ 	.word	0x0500001a


	//   ....[13]....
        /*0704*/ 	.word	0x0500001b


	//   ....[14]....
        /*0708*/ 	.word	0x0500001d


	//   ....[15]....
        /*070c*/ 	.word	0x05000012


	//   ....[16]....
        /*0710*/ 	.word	0x0500001c


	//   ....[17]....
        /*0714*/ 	.word	0x05000013


	//   ....[18]....
        /*0718*/ 	.word	0x0500001d


	//   ....[19]....
        /*071c*/ 	.word	0x0500001c


	//   ....[20]....
        /*0720*/ 	.word	0x0500001e


	//   ....[21]....
        /*0724*/ 	.word	0x0500001f


	//   ....[22]....
        /*0728*/ 	.word	0x05000021


	//   ....[23]....
        /*072c*/ 	.word	0x05000020


	//   ....[24]....
        /*0730*/ 	.word	0x05000022


	//   ....[25]....
        /*0734*/ 	.word	0x05000017


	//   ....[26]....
        /*0738*/ 	.word	0x0500001d


	//   ....[27]....
        /*073c*/ 	.word	0x0500001c


	//   ....[28]....
        /*0740*/ 	.word	0x0500001e


	//   ....[29]....
        /*0744*/ 	.word	0x0500001f


	//   ....[30]....
        /*0748*/ 	.word	0x05000021


	//   ....[31]....
        /*074c*/ 	.word	0x05000020


	//   ....[32]....
        /*0750*/ 	.word	0x05000022


	//   ....[33]....
        /*0754*/ 	.word	0x05000017


	//   ....[34]....
        /*0758*/ 	.word	0x05000026


	//   ....[35]....
        /*075c*/ 	.word	0x0500001e


	//   ....[36]....
        /*0760*/ 	.word	0x05000025


	//   ....[37]....
        /*0764*/ 	.word	0x05000021


	//   ....[38]....
        /*0768*/ 	.word	0x05000020


	//   ....[39]....
        /*076c*/ 	.word	0x05000024


	//   ....[40]....
        /*0770*/ 	.word	0x05000029


	//   ....[41]....
        /*0774*/ 	.word	0x05000027


	//   ....[42]....
        /*0778*/ 	.word	0x05000028


	//   ....[43]....
        /*077c*/ 	.word	0x05000021


	//   ....[44]....
        /*0780*/ 	.word	0x05000023


	//   ....[45]....
        /*0784*/ 	.word	0x05000014


	//   ....[46]....
        /*0788*/ 	.word	0x05000029


	//   ....[47]....
        /*078c*/ 	.word	0x05000026


	//   ....[48]....
        /*0790*/ 	.word	0x05000012


	//   ....[49]....
        /*0794*/ 	.word	0x05000021


	//   ....[50]....
        /*0798*/ 	.word	0x05000014


	//   ....[51]....
        /*079c*/ 	.word	0x05000013


	//   ....[52]....
        /*07a0*/ 	.word	0x0500001f


	//   ....[53]....
        /*07a4*/ 	.word	0x0500001c


	//   ....[54]....
        /*07a8*/ 	.word	0x05000026


	//   ....[55]....
        /*07ac*/ 	.word	0x05000029


	//   ....[56]....
        /*07b0*/ 	.word	0x05000018


	//   ....[57]....
        /*07b4*/ 	.word	0x05000019


	//   ....[58]....
        /*07b8*/ 	.word	0x05000024


	//   ....[59]....
        /*07bc*/ 	.word	0x0500001f


	//   ....[60]....
        /*07c0*/ 	.word	0x05000022


	//   ....[61]....
        /*07c4*/ 	.word	0x0500001c


	//   ....[62]....
        /*07c8*/ 	.word	0x0500002a


	//   ....[63]....
        /*07cc*/ 	.word	0x05000028


	//   ....[64]....
        /*07d0*/ 	.word	0x0500001b


	//   ....[65]....
        /*07d4*/ 	.word	0x05000017


	//   ....[66]....
        /*07d8*/ 	.word	0x0500001e


	//   ....[67]....
        /*07dc*/ 	.word	0x0500001e


	//   ....[68]....
        /*07e0*/ 	.word	0x0500001e


	//   ....[69]....
        /*07e4*/ 	.word	0x0500001e


	//   ....[70]....
        /*07e8*/ 	.word	0x0500001e


	//   ....[71]....
        /*07ec*/ 	.word	0x0500001e


	//   ....[72]....
        /*07f0*/ 	.word	0x0500001e


	//   ....[73]....
        /*07f4*/ 	.word	0x0500001e


	//   ....[74]....
        /*07f8*/ 	.word	0x0500001e


	//   ....[75]....
        /*07fc*/ 	.word	0x0500001e


	//   ....[76]....
        /*0800*/ 	.word	0x0500001e


	//   ....[77]....
        /*0804*/ 	.word	0x0500001e


	//   ....[78]....
        /*0808*/ 	.word	0x0500001e


	//   ....[79]....
        /*080c*/ 	.word	0x0500001e


	//   ....[80]....
        /*0810*/ 	.word	0x0500001e


	//   ....[81]....
        /*0814*/ 	.word	0x0500001e


	//   ....[82]....
        /*0818*/ 	.word	0x0500001e


	//   ....[83]....
        /*081c*/ 	.word	0x0500001e


	//   ....[84]....
        /*0820*/ 	.word	0x0500001e


	//   ....[85]....
        /*0824*/ 	.word	0x0500001e


	//   ....[86]....
        /*0828*/ 	.word	0x0500001e


	//   ....[87]....
        /*082c*/ 	.word	0x0500001e


	//   ....[88]....
        /*0830*/ 	.word	0x0500001e


	//   ....[89]....
        /*0834*/ 	.word	0x0500001e


	//   ....[90]....
        /*0838*/ 	.word	0x0500001e


	//   ....[91]....
        /*083c*/ 	.word	0x0500001e


	//   ....[92]....
        /*0840*/ 	.word	0x0500001e


	//   ....[93]....
        /*0844*/ 	.word	0x0500001e


	//   ....[94]....
        /*0848*/ 	.word	0x0500001e


	//   ....[95]....
        /*084c*/ 	.word	0x0500001e


	//   ....[96]....
        /*0850*/ 	.word	0x0500001e


	//   ....[97]....
        /*0854*/ 	.word	0x0500001e


	//   ....[98]....
        /*0858*/ 	.word	0x0500001e


	//   ....[99]....
        /*085c*/ 	.word	0x0500001e


	//   ....[100]....
        /*0860*/ 	.word	0x0500001e


	//   ....[101]....
        /*0864*/ 	.word	0x0500001e


	//   ....[102]....
        /*0868*/ 	.word	0x0500001e


	//   ....[103]....
        /*086c*/ 	.word	0x0500001e


	//   ....[104]....
        /*0870*/ 	.word	0x0500001e


	//   ....[105]....
        /*0874*/ 	.word	0x0500001e


	//   ....[106]....
        /*0878*/ 	.word	0x0500001e


	//   ....[107]....
        /*087c*/ 	.word	0x0500001e


	//   ....[108]....
        /*0880*/ 	.word	0x0500001e


	//   ....[109]....
        /*0884*/ 	.word	0x0500001e


	//   ....[110]....
        /*0888*/ 	.word	0x0500001e


	//   ....[111]....
        /*088c*/ 	.word	0x0500001e


	//   ....[112]....
        /*0890*/ 	.word	0x0500001e


	//   ....[113]....
        /*0894*/ 	.word	0x0500001e


	//   ....[114]....
        /*0898*/ 	.word	0x0500001e


	//   ....[115]....
        /*089c*/ 	.word	0x0500001e


	//   ....[116]....
        /*08a0*/ 	.word	0x0500001e


	//   ....[117]....
        /*08a4*/ 	.word	0x0500001e


	//   ....[118]....
        /*08a8*/ 	.word	0x0500001e


	//   ....[119]....
        /*08ac*/ 	.word	0x0500001e


	//   ....[120]....
        /*08b0*/ 	.word	0x0500001e


	//   ....[121]....
        /*08b4*/ 	.word	0x0500001e


	//----- nvinfo : EIATTR_COOP_GROUP_INSTR_OFFSETS
	.align		4
.L_573:
        /*08b8*/ 	.byte	0x04, 0x28
        /*08ba*/ 	.short	(.L_575 - .L_574)


	//   ....[0]....
.L_574:
        /*08bc*/ 	.word	0x00003200


	//   ....[1]....
        /*08c0*/ 	.word	0x00003210


	//   ....[2]....
        /*08c4*/ 	.word	0x00003260


	//   ....[3]....
        /*08c8*/ 	.word	0x00003270


	//   ....[4]....
        /*08cc*/ 	.word	0x00003fb0


	//   ....[5]....
        /*08d0*/ 	.word	0x00003ff0


	//   ....[6]....
        /*08d4*/ 	.word	0x00004020


	//   ....[7]....
        /*08d8*/ 	.word	0x00004040


	//   ....[8]....
        /*08dc*/ 	.word	0x00004060


	//   ....[9]....
        /*08e0*/ 	.word	0x00004080


	//   ....[10]....
        /*08e4*/ 	.word	0x00006480


	//   ....[11]....
        /*08e8*/ 	.word	0x000064b0


	//   ....[12]....
        /*08ec*/ 	.word	0x000064f0


	//   ....[13]....
        /*08f0*/ 	.word	0x00006510


	//   ....[14]....
        /*08f4*/ 	.word	0x00006540


	//   ....[15]....
        /*08f8*/ 	.word	0x00006550


	//   ....[16]....
        /*08fc*/ 	.word	0x00006580


	//   ....[17]....
        /*0900*/ 	.word	0x00006590


	//   ....[18]....
        /*0904*/ 	.word	0x00006730


	//   ....[19]....
        /*0908*/ 	.word	0x00006760


	//   ....[20]....
        /*090c*/ 	.word	0x00006790


	//   ....[21]....
        /*0910*/ 	.word	0x000067b0


	//   ....[22]....
        /*0914*/ 	.word	0x000067e0


	//   ....[23]....
        /*0918*/ 	.word	0x000067f0


	//   ....[24]....
        /*091c*/ 	.word	0x00006820


	//   ....[25]....
        /*0920*/ 	.word	0x00006830


	//   ....[26]....
        /*0924*/ 	.word	0x00006970


	//   ....[27]....
        /*0928*/ 	.word	0x000069a0


	//   ....[28]....
        /*092c*/ 	.word	0x000069d0


	//   ....[29]....
        /*0930*/ 	.word	0x000069f0


	//   ....[30]....
        /*0934*/ 	.word	0x00006a20


	//   ....[31]....
        /*0938*/ 	.word	0x00006a30


	//   ....[32]....
        /*093c*/ 	.word	0x00006a60


	//   ....[33]....
        /*0940*/ 	.word	0x00006a70


	//   ....[34]....
        /*0944*/ 	.word	0x00006c40


	//   ....[35]....
        /*0948*/ 	.word	0x00006d40


	//   ....[36]....
        /*094c*/ 	.word	0x00006dd0


	//   ....[37]....
        /*0950*/ 	.word	0x00006e30


	//   ....[38]....
        /*0954*/ 	.word	0x00006e60


	//   ....[39]....
        /*0958*/ 	.word	0x00006e80


	//   ....[40]....
        /*095c*/ 	.word	0x00006e90


	//   ....[41]....
        /*0960*/ 	.word	0x00006eb0


	//   ....[42]....
        /*0964*/ 	.word	0x00006ef0


	//   ....[43]....
        /*0968*/ 	.word	0x00006f10


	//   ....[44]....
        /*096c*/ 	.word	0x00006f60


	//   ....[45]....
        /*0970*/ 	.word	0x00006f90


	//   ....[46]....
        /*0974*/ 	.word	0x00006fb0


	//   ....[47]....
        /*0978*/ 	.word	0x00006fc0


	//   ....[48]....
        /*097c*/ 	.word	0x00006fd0


	//   ....[49]....
        /*0980*/ 	.word	0x00007030


	//   ....[50]....
        /*0984*/ 	.word	0x00007090


	//   ....[51]....
        /*0988*/ 	.word	0x000070d0


	//   ....[52]....
        /*098c*/ 	.word	0x000070f0


	//   ....[53]....
        /*0990*/ 	.word	0x00007100


	//   ....[54]....
        /*0994*/ 	.word	0x00007120


	//   ....[55]....
        /*0998*/ 	.word	0x00007140


	//   ....[56]....
        /*099c*/ 	.word	0x00007170


	//   ....[57]....
        /*09a0*/ 	.word	0x00007180


	//   ....[58]....
        /*09a4*/ 	.word	0x000071c0


	//   ....[59]....
        /*09a8*/ 	.word	0x00007210


	//   ....[60]....
        /*09ac*/ 	.word	0x00007250


	//   ....[61]....
        /*09b0*/ 	.word	0x00007270


	//   ....[62]....
        /*09b4*/ 	.word	0x000072a0


	//   ....[63]....
        /*09b8*/ 	.word	0x000072c0


	//   ....[64]....
        /*09bc*/ 	.word	0x00007400


	//   ....[65]....
        /*09c0*/ 	.word	0x00007440


	//   ....[66]....
        /*09c4*/ 	.word	0x00007570


	//   ....[67]....
        /*09c8*/ 	.word	0x000075c0


	//   ....[68]....
        /*09cc*/ 	.word	0x00007630


	//   ....[69]....
        /*09d0*/ 	.word	0x00007690


	//   ....[70]....
        /*09d4*/ 	.word	0x00007700


	//   ....[71]....
        /*09d8*/ 	.word	0x00007760


	//   ....[72]....
        /*09dc*/ 	.word	0x000077d0


	//   ....[73]....
        /*09e0*/ 	.word	0x00007830


	//   ....[74]....
        /*09e4*/ 	.word	0x000078d0


	//   ....[75]....
        /*09e8*/ 	.word	0x00007960


	//   ....[76]....
        /*09ec*/ 	.word	0x000079d0


	//   ....[77]....
        /*09f0*/ 	.word	0x00007a30


	//   ....[78]....
        /*09f4*/ 	.word	0x00007aa0


	//   ....[79]....
        /*09f8*/ 	.word	0x00007b00


	//   ....[80]....
        /*09fc*/ 	.word	0x00007b70


	//   ....[81]....
        /*0a00*/ 	.word	0x00007bd0


	//   ....[82]....
        /*0a04*/ 	.word	0x00007c70


	//   ....[83]....
        /*0a08*/ 	.word	0x00007d00


	//   ....[84]....
        /*0a0c*/ 	.word	0x00007d70


	//   ....[85]....
        /*0a10*/ 	.word	0x00007dd0


	//   ....[86]....
        /*0a14*/ 	.word	0x00007e40


	//   ....[87]....
        /*0a18*/ 	.word	0x00007ea0


	//   ....[88]....
        /*0a1c*/ 	.word	0x00007f10


	//   ....[89]....
        /*0a20*/ 	.word	0x00007f70


	//   ....[90]....
        /*0a24*/ 	.word	0x00008010


	//   ....[91]....
        /*0a28*/ 	.word	0x000080c0


	//   ....[92]....
        /*0a2c*/ 	.word	0x000081b0


	//   ....[93]....
        /*0a30*/ 	.word	0x00008200


	//   ....[94]....
        /*0a34*/ 	.word	0x000082a0


	//   ....[95]....
        /*0a38*/ 	.word	0x00008300


	//   ....[96]....
        /*0a3c*/ 	.word	0x00008380


	//   ....[97]....
        /*0a40*/ 	.word	0x00008420


	//   ....[98]....
        /*0a44*/ 	.word	0x00008490


	//   ....[99]....
        /*0a48*/ 	.word	0x00008510


	//   ....[100]....
        /*0a4c*/ 	.word	0x00008580


	//   ....[101]....
        /*0a50*/ 	.word	0x000085e0


	//   ....[102]....
        /*0a54*/ 	.word	0x00008650


	//   ....[103]....
        /*0a58*/ 	.word	0x000086b0


	//   ....[104]....
        /*0a5c*/ 	.word	0x00008720


	//   ....[105]....
        /*0a60*/ 	.word	0x00008780


	//   ....[106]....
        /*0a64*/ 	.word	0x000087f0


	//   ....[107]....
        /*0a68*/ 	.word	0x00008850


	//   ....[108]....
        /*0a6c*/ 	.word	0x00008920


	//   ....[109]....
        /*0a70*/ 	.word	0x00008980


	//   ....[110]....
        /*0a74*/ 	.word	0x00008a00


	//   ....[111]....
        /*0a78*/ 	.word	0x00008a50


	//   ....[112]....
        /*0a7c*/ 	.word	0x00008b10


	//   ....[113]....
        /*0a80*/ 	.word	0x00008b70


	//   ....[114]....
        /*0a84*/ 	.word	0x00008c00


	//   ....[115]....
        /*0a88*/ 	.word	0x00008c90


	//   ....[116]....
        /*0a8c*/ 	.word	0x00008d00


	//   ....[117]....
        /*0a90*/ 	.word	0x00008d60


	//   ....[118]....
        /*0a94*/ 	.word	0x00008df0


	//   ....[119]....
        /*0a98*/ 	.word	0x00008eb0


	//   ....[120]....
        /*0a9c*/ 	.word	0x00008f40


	//   ....[121]....
        /*0aa0*/ 	.word	0x00008fa0


	//----- nvinfo : EIATTR_EXIT_INSTR_OFFSETS
	.align		4
.L_575:
        /*0aa4*/ 	.byte	0x04, 0x1c
        /*0aa6*/ 	.short	(.L_577 - .L_576)


	//   ....[0]....
.L_576:
        /*0aa8*/ 	.word	0x00005440


	//   ....[1]....
        /*0aac*/ 	.word	0x00007510


	//----- nvinfo : EIATTR_MAX_THREADS
	.align		4
.L_577:
        /*0ab0*/ 	.byte	0x04, 0x05
        /*0ab2*/ 	.short	(.L_579 - .L_578)
.L_578:
        /*0ab4*/ 	.word	0x00000140
        /*0ab8*/ 	.word	0x00000001
        /*0abc*/ 	.word	0x00000001


	//----- nvinfo : EIATTR_CRS_STACK_SIZE
	.align		4
.L_579:
        /*0ac0*/ 	.byte	0x04, 0x1e
        /*0ac2*/ 	.short	(.L_581 - .L_580)
.L_580:
        /*0ac4*/ 	.word	0x00000000


	//----- nvinfo : EIATTR_CBANK_PARAM_SIZE
	.align		4
.L_581:
        /*0ac8*/ 	.byte	0x03, 0x19
        /*0aca*/ 	.short	0x0060


	//----- nvinfo : EIATTR_PARAM_CBANK
	.align		4
        /*0acc*/ 	.byte	0x04, 0x0a
        /*0ace*/ 	.short	(.L_583 - .L_582)
	.align		4
.L_582:
        /*0ad0*/ 	.word	index@(.nv.constant0._ZN13group_norm_v218gn_bwd_cuda_kernelI13__nv_bfloat16Li320ELi3ELi32ELi10ELi4096ELb0ELb1ELi32ELi320ELi320ELi4ELb1ELi3ELb0ELb0ELNS_15WgradSyncMethodE3ENS_16CompileConditionILi900EEEEEvPT_S6_S6_PKS5_S8_S8_S8_PKfflPfPj)
        /*0ad4*/ 	.short	0x0210
        /*0ad6*/ 	.short	0x0060


	//----- nvinfo : EIATTR_SW_WAR
	.align		4
.L_583:
        /*0ad8*/ 	.byte	0x04, 0x36
        /*0ada*/ 	.short	(.L_585 - .L_584)
.L_584:
        /*0adc*/ 	.word	0x00000008
.L_585:


//--------------------- .nv.info._ZN13group_norm_v218gn_bwd_cuda_kernelI13__nv_bfloat16Li320ELi3ELi16ELi20ELi4096ELb1ELb1ELi16ELi320ELi320ELi4ELb1ELi1ELb0ELb0ELNS_15WgradSyncMethodE3ENS_16CompileConditionILi900EEEEEvPT_S6_S6_PKS5_S8_S8_S8_PKfflPfPj --------------------------
	.section	.nv.info._ZN13group_norm_v218gn_bwd_cuda_kernelI13__nv_bfloat16Li320ELi3ELi16ELi20ELi4096ELb1ELb1ELi16ELi320ELi320ELi4ELb1ELi1ELb0ELb0ELNS_15WgradSyncMethodE3ENS_16CompileConditionILi900EEEEEvPT_S6_S6_PKS5_S8_S8_S8_PKfflPfPj,"",@"SHT_CUDA_INFO"
	.sectionflags	@""
	.align	4


	//----- nvinfo : EIATTR_CUDA_API_VERSION
	.align		4
        /*0000*/ 	.byte	0x04, 0x37
        /*0002*/ 	.short	(.L_587 - .L_586)
.L_586:
        /*0004*/ 	.word	0x00000082


	//----- nvinfo : EIATTR_KPARAM_INFO
	.align		4
.L_587:
        /*0008*/ 	.byte	0x04, 0x17
        /*000a*/ 	.short	(.L_589 - .L_588)
.L_588:
        /*000c*/ 	.word	0x00000000
        /*0010*/ 	.short	0x000b
        /*0012*/ 	.short	0x0058
        /*0014*/ 	.byte	0x00, 0xf0, 0x21, 0x00


	//----- nvinfo : EIATTR_KPARAM_INFO
	.align		4
.L_589:
        /*0018*/ 	.byte	0x04, 0x17
        /*001a*/ 	.short	(.L_591 - .L_590)
.L_590:
        /*001c*/ 	.word	0x00000000
        /*0020*/ 	.short	0x000a
        /*0022*/ 	.short	0x0050
        /*0024*/ 	.byte	0x00, 0xf0, 0x21, 0x00


	//----- nvinfo : EIATTR_KPARAM_INFO
	.align		4
.L_591:
        /*0028*/ 	.byte	0x04, 0x17
        /*002a*/ 	.short	(.L_593 - .L_592)
.L_592:
        /*002c*/ 	.word	0x00000000
        /*0030*/ 	.short	0x0009
        /*0032*/ 	.short	0x0048
        /*0034*/ 	.byte	0x00, 0xf0, 0x21, 0x00


	//----- nvinfo : EIATTR_KPARAM_INFO
	.align		4
.L_593:
        /*0038*/ 	.byte	0x04, 0x17
        /*003a*/ 	.short	(.L_595 - .L_594)
.L_594:
        /*003c*/ 	.word	0x00000000
        /*0040*/ 	.short	0x0008
        /*0042*/ 	.short	0x0040
        /*0044*/ 	.byte	0x00, 0xf0, 0x11, 0x00


	//----- nvinfo : EIATTR_KPARAM_INFO
	.align		4
.L_595:
        /*0048*/ 	.byte	0x04, 0x17
        /*004a*/ 	.short	(.L_597 - .L_596)
.L_596:
        /*004c*/ 	.word	0x00000000
        /*0050*/ 	.short	0x0007
        /*0052*/ 	.short	0x0038
        /*0054*/ 	.byte	0x00, 0xf0, 0x21, 0x00


	//----- nvinfo : EIATTR_KPARAM_INFO
	.align		4
.L_597:
        /*0058*/ 	.byte	0x04, 0x17
        /*005a*/ 	.short	(.L_599 - .L_598)
.L_598:
        /*005c*/ 	.word	0x00000000
        /*0060*/ 	.short	0x0006
        /*0062*/ 	.short	0x0030
        /*0064*/ 	.byte	0x00, 0xf0, 0x21, 0x00


	//----- nvinfo : EIATTR_KPARAM_INFO
	.align		4
.L_599:
        /*0068*/ 	.byte	0x04, 0x17
        /*006a*/ 	.short	(.L_601 - .L_600)
.L_600:
        /*006c*/ 	.word	0x00000000
        /*0070*/ 	.short	0x0005
        /*0072*/ 	.short	0x0028
        /*0074*/ 	.byte	0x00, 0xf0, 0x21, 0x00


	//----- nvinfo : EIATTR_KPARAM_INFO
	.align		4
.L_601:
        /*0078*/ 	.byte	0x04, 0x17
        /*007a*/ 	.short	(.L_603 - .L_602)
.L_602:
        /*007c*/ 	.word	0x00000000
        /*0080*/ 	.short	0x0004
        /*0082*/ 	.short	0x0020
        /*0084*/ 	.byte	0x00, 0xf0, 0x21, 0x00


	//----- nvinfo : EIATTR_KPARAM_INFO
	.align		4
.L_603:
        /*0088*/ 	.byte	0x04, 0x17
        /*008a*/ 	.short	(.L_605 - .L_604)
.L_604:
        /*008c*/ 	.word	0x00000000
        /*0090*/ 	.short	0x0003
        /*0092*/ 	.short	0x0018
        /*0094*/ 	.byte	0x00, 0xf0, 0x21, 0x00


	//----- nvinfo : EIATTR_KPARAM_INFO
	.align		4
.L_605:
        /*0098*/ 	.byte	0x04, 0x17
        /*009a*/ 	.short	(.L_607 - .L_606)
.L_606:
        /*009c*/ 	.word	0x00000000
        /*00a0*/ 	.short	0x0002
        /*00a2*/ 	.short	0x0010
        /*00a4*/ 	.byte	0x00, 0xf0, 0x21, 0x00


	//----- nvinfo : EIATTR_KPARAM_INFO
	.align		4
.L_607:
        /*00a8*/ 	.byte	0x04, 0x17
        /*00aa*/ 	.short	(.L_609 - .L_608)
.L_608:
        /*00ac*/ 	.word	0x00000000
        /*00b0*/ 	.short	0x0001
        /*00b2*/ 	.short	0x0008
        /*00b4*/ 	.byte	0x00, 0xf0, 0x21, 0x00


	//----- nvinfo : EIATTR_KPARAM_INFO
	.align		4
.L_609:
        /*00b8*/ 	.byte	0x04, 0x17
        /*00ba*/ 	.short	(.L_611 - .L_610)
.L_610:
        /*00bc*/ 	.word	0x00000000
        /*00c0*/ 	.short	0x0000
        /*00c2*/ 	.short	0x0000
        /*00c4*/ 	.byte	0x00, 0xf0, 0x21, 0x00


	//----- nvinfo : EIATTR_SPARSE_MMA_MASK
	.align		4
.L_611:
        /*00c8*/ 	.byte	0x03, 0x50
        /*00ca*/ 	.short	0x0000


	//----- nvinfo : EIATTR_MAXREG_COUNT
	.align		4
        /*00cc*/ 	.byte	0x03, 0x1b
        /*00ce*/ 	.short	0x0040


	//----- nvinfo : EIATTR_NUM_BARRIERS
	.align		4
        /*00d0*/ 	.byte	0x02, 0x4c
        /*00d2*/ 	.byte	0x01
	.zero		1


	//----- nvinfo : EIATTR_ANNOTATIONS
	.align		4
        /*00d4*/ 	.byte	0x04, 0x55
        /*00d6*/ 	.short	(.L_613 - .L_612)


	//   ....[0]....
.L_612:
        /* <DEDUP_REMOVED lines=18> */
        /*01ec*/ 	.byte	0xa0, 0x3c, 0x00, 0x00


	//----- nvinfo : EIATTR_MERCURY_ISA_VERSION
	.align		4
.L_613:
        /*01f0*/ 	.byte	0x03, 0x5f
        /*01f2*/ 	.short	0x0101


	//----- nvinfo : EIATTR_COOP_GROUP_MASK_REGIDS
	.align		4
        /*01f4*/ 	.byte	0x04, 0x29
        /*01f6*/ 	.short	(.L_615 - .L_614)


	//   ....[0]....
.L_614:
        /*01f8*/ 	.word	0xffffffff


	//   ....[1]....
        /*01fc*/ 	.word	0xffffffff


	//   ....[2]....
        /*0200*/ 	.word	0xffffffff


	//   ....[3]....
        /*0204*/ 	.word	0xffffffff


	//   ....[4]....
        /*0208*/ 	.word	0xffffffff


	//   ....[5]....
        /*020c*/ 	.word	0xffffffff


	//   ....[6]....
        /*0210*/ 	.word	0xffffffff


	//   ....[7]....
        /*0214*/ 	.word	0xffffffff


	//   ....[8]....
        /*0218*/ 	.word	0xffffffff


	//   ....[9]....
        /*021c*/ 	.word	0xffffffff


	//   ....[10]....
        /*0220*/ 	.word	0xffffffff


	//   ....[11]....
        /*0224*/ 	.word	0xffffffff


	//   ....[12]....
        /*0228*/ 	.word	0x05000009


	//   ....[13]....
        /*022c*/ 	.word	0x05000008


	//   ....[14]....
        /*0230*/ 	.word	0x0500000a


	//   ....[15]....
        /*0234*/ 	.word	0x0500000b


	//   ....[16]....
        /*0238*/ 	.word	0x0500000d


	//   ....[17]....
        /*023c*/ 	.word	0x0500000c


	//   ....[18]....
        /*0240*/ 	.word	0x0500000e


	//   ....[19]....
        /*0244*/ 	.word	0x05000003


	//   ....[20]....
        /*0248*/ 	.word	0x0500000d


	//   ....[21]....
        /*024c*/ 	.word	0x0500000c


	//   ....[22]....
        /*0250*/ 	.word	0x0500000e


	//   ....[23]....
        /*0254*/ 	.word	0x0500000f


	//   ....[24]....
        /*0258*/ 	.word	0x05000011


	//   ....[25]....
        /*025c*/ 	.word	0x05000010


	//   ....[26]....
        /*0260*/ 	.word	0x05000014


	//   ....[27]....
        /*0264*/ 	.word	0x05000003


	//   ....[28]....
        /*0268*/ 	.word	0x0500000d


	//   ....[29]....
        /*026c*/ 	.word	0x0500000c


	//   ....[30]....
        /*0270*/ 	.word	0x0500000e


	//   ....[31]....
        /*0274*/ 	.word	0x0500000f


	//   ....[32]....
        /*0278*/ 	.word	0x05000011


	//   ....[33]....
        /*027c*/ 	.word	0x05000010


	//   ....[34]....
        /*0280*/ 	.word	0x05000014


	//   ....[35]....
        /*0284*/ 	.word	0x05000003


	//   ....[36]....
        /*0288*/ 	.word	0x05000005


	//   ....[37]....
        /*028c*/ 	.word	0x05000012


	//   ....[38]....
        /*0290*/ 	.word	0x0500000f


	//   ....[39]....
        /*0294*/ 	.word	0x05000011


	//   ....[40]....
        /*0298*/ 	.word	0x0500001a


	//   ....[41]....
        /*029c*/ 	.word	0x05000019


	//   ....[42]....
        /*02a0*/ 	.word	0x05000004


	//   ....[43]....
        /*02a4*/ 	.word	0x05000012


	//   ....[44]....
        /*02a8*/ 	.word	0x05000018


	//   ....[45]....
        /*02ac*/ 	.word	0x0500000b


	//   ....[46]....
        /*02b0*/ 	.word	0x05000007


	//   ....[47]....
        /*02b4*/ 	.word	0x0500000f


	//   ....[48]....
        /*02b8*/ 	.word	0x0500000c


	//   ....[49]....
        /*02bc*/ 	.word	0x0500000a


	//   ....[50]....
        /*02c0*/ 	.word	0x05000006


	//   ....[51]....
        /*02c4*/ 	.word	0x05000012


	//   ....[52]....
        /*02c8*/ 	.word	0x05000017


	//   ....[53]....
        /*02cc*/ 	.word	0x05000005


	//   ....[54]....
        /*02d0*/ 	.word	0x05000008


	//   ....[55]....
        /*02d4*/ 	.word	0x0500000b


	//   ....[56]....
        /*02d8*/ 	.word	0x05000007


	//   ....[57]....
        /*02dc*/ 	.word	0x0500000c


	//   ....[58]....
        /*02e0*/ 	.word	0x05000009


	//   ....[59]....
        /*02e4*/ 	.word	0x05000006


	//   ....[60]....
        /*02e8*/ 	.word	0x05000017


	//   ....[61]....
        /*02ec*/ 	.word	0x05000014


	//   ....[62]....
        /*02f0*/ 	.word	0x0500001d


	//   ....[63]....
        /*02f4*/ 	.word	0x05000013


	//   ....[64]....
        /*02f8*/ 	.word	0x0500001c


	//   ....[65]....
        /*02fc*/ 	.word	0x0500001f


	//   ....[66]....
        /*0300*/ 	.word	0x05000015


	//   ....[67]....
        /*0304*/ 	.word	0x05000012


	//   ....[68]....
        /*0308*/ 	.word	0x0500000e


	//   ....[69]....
        /*030c*/ 	.word	0x0500000e


	//   ....[70]....
        /*0310*/ 	.word	0x0500000e


	//   ....[71]....
        /*0314*/ 	.word	0x0500000e


	//   ....[72]....
        /*0318*/ 	.word	0x0500000e


	//   ....[73]....
        /*031c*/ 	.word	0x0500000e


	//   ....[74]....
        /*0320*/ 	.word	0x0500000e


	//   ....[75]....
        /*0324*/ 	.word	0x0500000e


	//   ....[76]....
        /*0328*/ 	.word	0x0500000e


	//   ....[77]....
        /*032c*/ 	.word	0x0500000e


	//   ....[78]....
        /*0330*/ 	.word	0x0500000e


	//   ....[79]....
        /*0334*/ 	.word	0x0500000e


	//   ....[80]....
        /*0338*/ 	.word	0x0500000e


	//   ....[81]....
        /*033c*/ 	.word	0x0500000e


	//   ....[82]....
        /*0340*/ 	.word	0x0500000e


	//   ....[83]....
        /*0344*/ 	.word	0x0500000e


	//   ....[84]....
        /*0348*/ 	.word	0x0500000e


	//   ....[85]....
        /*034c*/ 	.word	0x0500000e


	//   ....[86]....
        /*0350*/ 	.word	0x0500000e


	//   ....[87]....
        /*0354*/ 	.word	0x0500000e


	//   ....[88]....
        /*0358*/ 	.word	0x0500000e


	//   ....[89]....
        /*035c*/ 	.word	0x0500000e


	//   ....[90]....
        /*0360*/ 	.word	0x0500000e


	//   ....[91]....
        /*0364*/ 	.word	0x0500000e


	//   ....[92]....
        /*0368*/ 	.word	0x0500000e


	//   ....[93]....
        /*036c*/ 	.word	0x0500000e


	//   ....[94]....
        /*0370*/ 	.word	0x0500000e


	//   ....[95]....
        /*0374*/ 	.word	0x0500000e


	//   ....[96]....
        /*0378*/ 	.word	0x0500000e


	//   ....[97]....
        /*037c*/ 	.word	0x0500000e


	//   ....[98]....
        /*0380*/ 	.word	0x0500000e


	//   ....[99]....
        /*0384*/ 	.word	0x0500000e


	//   ....[100]....
        /*0388*/ 	.word	0x0500000e


	//   ....[101]....
        /*038c*/ 	.word	0x0500000e


	//   ....[102]....
        /*0390*/ 	.word	0x0500000e


	//   ....[103]....
        /*0394*/ 	.word	0x0500000e


	//   ....[104]....
        /*0398*/ 	.word	0x0500000e


	//   ....[105]....
        /*039c*/ 	.word	0x0500000e


	//   ....[106]....
        /*03a0*/ 	.word	0x0500000e


	//   ....[107]....
        /*03a4*/ 	.word	0x0500000e


	//   ....[108]....
        /*03a8*/ 	.word	0x0500000e


	//   ....[109]....
        /*03ac*/ 	.word	0x0500000e


	//   ....[110]....
        /*03b0*/ 	.word	0x0500000e


	//   ....[111]....
        /*03b4*/ 	.word	0x0500000e


	//   ....[112]....
        /*03b8*/ 	.word	0x0500000e


	//   ....[113]....
        /*03bc*/ 	.word	0x0500000e


	//   ....[114]....
        /*03c0*/ 	.word	0x0500000e


	//   ....[115]....
        /*03c4*/ 	.word	0x0500000e


	//   ....[116]....
        /*03c8*/ 	.word	0x0500000e


	//   ....[117]....
        /*03cc*/ 	.word	0x0500000e


	//   ....[118]....
        /*03d0*/ 	.word	0x0500000e


	//   ....[119]....
        /*03d4*/ 	.word	0x0500000e


	//   ....[120]....
        /*03d8*/ 	.word	0x0500000e


	//   ....[121]....
        /*03dc*/ 	.word	0x0500000e


	//   ....[122]....
        /*03e0*/ 	.word	0x0500000e


	//   ....[123]....
        /*03e4*/ 	.word	0x0500000e


	//----- nvinfo : EIATTR_COOP_GROUP_INSTR_OFFSETS
	.align		4
.L_615:
        /*03e8*/ 	.byte	0x04, 0x28
        /*03ea*/ 	.short	(.L_617 - .L_616)


	//   ....[0]....
.L_616:
        /*03ec*/ 	.word	0x00002590


	//   ....[1]....
        /*03f0*/ 	.word	0x000025d0


	//   ....[2]....
        /*03f4*/ 	.word	0x00002620


	//   ....[3]....
        /*03f8*/ 	.word	0x00002630


	//   ....[4]....
        /*03fc*/ 	.word	0x00003170


	//   ....[5]....
        /*0400*/ 	.word	0x000031b0


	//   ....[6]....
        /*0404*/ 	.word	0x000031e0


	//   ....[7]....
        /*0408*/ 	.word	0x00003200


	//   ....[8]....
        /*040c*/ 	.word	0x00003220


	//   ....[9]....
        /*0410*/ 	.word	0x00003240


	//   ....[10]....
        /*0414*/ 	.word	0x00003260


	//   ....[11]....
        /*0418*/ 	.word	0x00003280


	//   ....[12]....
        /*041c*/ 	.word	0x000050f0


	//   ....[13]....
        /*0420*/ 	.word	0x00005120


	//   ....[14]....
        /*0424*/ 	.word	0x00005160


	//   ....[15]....
        /*0428*/ 	.word	0x00005180


	//   ....[16]....
        /*042c*/ 	.word	0x000051b0


	//   ....[17]....
        /*0430*/ 	.word	0x000051c0


	//   ....[18]....
        /*0434*/ 	.word	0x000051f0


	//   ....[19]....
        /*0438*/ 	.word	0x00005200


	//   ....[20]....
        /*043c*/ 	.word	0x000053e0


	//   ....[21]....
        /*0440*/ 	.word	0x00005410


	//   ....[22]....
        /*0444*/ 	.word	0x00005450


	//   ....[23]....
        /*0448*/ 	.word	0x00005470


	//   ....[24]....
        /*044c*/ 	.word	0x000054a0


	//   ....[25]....
        /*0450*/ 	.word	0x000054b0


	//   ....[26]....
        /*0454*/ 	.word	0x000054e0


	//   ....[27]....
        /*0458*/ 	.word	0x000054f0


	//   ....[28]....
        /*045c*/ 	.word	0x00005670


	//   ....[29]....
        /*0460*/ 	.word	0x000056a0


	//   ....[30]....
        /*0464*/ 	.word	0x000056e0


	//   ....[31]....
        /*0468*/ 	.word	0x00005700


	//   ....[32]....
        /*046c*/ 	.word	0x00005730


	//   ....[33]....
        /*0470*/ 	.word	0x00005740


	//   ....[34]....
        /*0474*/ 	.word	0x00005770


	//   ....[35]....
        /*0478*/ 	.word	0x00005780


	//   ....[36]....
        /*047c*/ 	.word	0x00005a50


	//   ....[37]....
        /*0480*/ 	.word	0x00005a80


	//   ....[38]....
        /*0484*/ 	.word	0x00005b50


	//   ....[39]....
        /*0488*/ 	.word	0x00005b90


	//   ....[40]....
        /*048c*/ 	.word	0x00005bc0


	//   ....[41]....
        /*0490*/ 	.word	0x00005bd0


	//   ....[42]....
        /*0494*/ 	.word	0x00005be0


	//   ....[43]....
        /*0498*/ 	.word	0x00005bf0


	//   ....[44]....
        /*049c*/ 	.word	0x00005cd0


	//   ....[45]....
        /*04a0*/ 	.word	0x00005d10


	//   ....[46]....
        /*04a4*/ 	.word	0x00005d40


	//   ....[47]....
        /*04a8*/ 	.word	0x00005d60


	//   ....[48]....
        /*04ac*/ 	.word	0x00005d70


	//   ....[49]....
        /*04b0*/ 	.word	0x00005d80


	//   ....[50]....
        /*04b4*/ 	.word	0x00005d90


	//   ....[51]....
        /*04b8*/ 	.word	0x00005dc0


	//   ....[52]....
        /*04bc*/ 	.word	0x00005e10


	//   ....[53]....
        /*04c0*/ 	.word	0x00005e50


	//   ....[54]....
        /*04c4*/ 	.word	0x00005e80


	//   ....[55]....
        /*04c8*/ 	.word	0x00005eb0


	//   ....[56]....
        /*04cc*/ 	.word	0x00005ee0


	//   ....[57]....
        /*04d0*/ 	.word	0x00005f00


	//   ....[58]....
        /*04d4*/ 	.word	0x00005f10


	//   ....[59]....
        /*04d8*/ 	.word	0x00005f40


	//   ....[60]....
        /*04dc*/ 	.word	0x00005f70


	//   ....[61]....
        /*04e0*/ 	.word	0x00005fa0


	//   ....[62]....
        /*04e4*/ 	.word	0x00005fd0


	//   ....[63]....
        /*04e8*/ 	.word	0x00005ff0


	//   ....[64]....
        /*04ec*/ 	.word	0x00006020


	//   ....[65]....
        /*04f0*/ 	.word	0x00006040


	//   ....[66]....
        /*04f4*/ 	.word	0x00006170


	//   ....[67]....
        /*04f8*/ 	.word	0x000061e0


	//   ....[68]....
        /*04fc*/ 	.word	0x00006390


	//   ....[69]....
        /*0500*/ 	.word	0x000063e0


	//   ....[70]....
        /*0504*/ 	.word	0x00006450


	//   ....[71]....
        /*0508*/ 	.word	0x000064b0


	//   ....[72]....
        /*050c*/ 	.word	0x00006520


	//   ....[73]....
        /*0510*/ 	.word	0x00006580


	//   ....[74]....
        /*0514*/ 	.word	0x000065f0


	//   ....[75]....
        /*0518*/ 	.word	0x00006650


	//   ....[76]....
        /*051c*/ 	.word	0x000066f0


	//   ....[77]....
        /*0520*/ 	.word	0x00006780


	//   ....[78]....
        /*0524*/ 	.word	0x000067f0


	//   ....[79]....
        /*0528*/ 	.word	0x00006850


	//   ....[80]....
        /*052c*/ 	.word	0x000068c0


	//   ....[81]....
        /*0530*/ 	.word	0x00006920


	//   ....[82]....
        /*0534*/ 	.word	0x00006990


	//   ....[83]....
        /*0538*/ 	.word	0x000069f0


	//   ....[84]....
        /*053c*/ 	.word	0x00006a90


	//   ....[85]....
        /*0540*/ 	.word	0x00006b20


	//   ....[86]....
        /*0544*/ 	.word	0x00006b90


	//   ....[87]....
        /*0548*/ 	.word	0x00006bf0


	//   ....[88]....
        /*054c*/ 	.word	0x00006c60


	//   ....[89]....
        /*0550*/ 	.word	0x00006cc0


	//   ....[90]....
        /*0554*/ 	.word	0x00006d30


	//   ....[91]....
        /*0558*/ 	.word	0x00006d90


	//   ....[92]....
        /*055c*/ 	.word	0x00006e30


	//   ....[93]....
        /*0560*/ 	.word	0x00006ee0


	//   ....[94]....
        /*0564*/ 	.word	0x00006ff0


	//   ....[95]....
        /*0568*/ 	.word	0x00007050


	//   ....[96]....
        /*056c*/ 	.word	0x00007100


	//   ....[97]....
        /*0570*/ 	.word	0x00007150


	//   ....[98]....
        /*0574*/ 	.word	0x000071c0


	//   ....[99]....
        /*0578*/ 	.word	0x00007210


	//   ....[100]....
        /*057c*/ 	.word	0x00007280


	//   ....[101]....
        /*0580*/ 	.word	0x000072e0


	//   ....[102]....
        /*0584*/ 	.word	0x00007350


	//   ....[103]....
        /*0588*/ 	.word	0x000073b0


	//   ....[104]....
        /*058c*/ 	.word	0x00007450


	//   ....[105]....
        /*0590*/ 	.word	0x000074c0


	//   ....[106]....
        /*0594*/ 	.word	0x00007560


	//   ....[107]....
        /*0598*/ 	.word	0x000075e0


	//   ....[108]....
        /*059c*/ 	.word	0x00007650


	//   ....[109]....
        /*05a0*/ 	.word	0x000076b0


	//   ....[110]....
        /*05a4*/ 	.word	0x00007720


	//   ....[111]....
        /*05a8*/ 	.word	0x00007780


	//   ....[112]....
        /*05ac*/ 	.word	0x00007820


	//   ....[113]....
        /*05b0*/ 	.word	0x000078a0


	//   ....[114]....
        /*05b4*/ 	.word	0x00007920


	//   ....[115]....
        /*05b8*/ 	.word	0x000079d0


	//   ....[116]....
        /*05bc*/ 	.word	0x00007a70


	//   ....[117]....
        /*05c0*/ 	.word	0x00007ae0


	//   ....[118]....
        /*05c4*/ 	.word	0x00007b50


	//   ....[119]....
        /*05c8*/ 	.word	0x00007bc0


	//   ....[120]....
        /*05cc*/ 	.word	0x00007c50


	//   ....[121]....
        /*05d0*/ 	.word	0x00007d00


	//   ....[122]....
        /*05d4*/ 	.word	0x00007de0


	//   ....[123]....
        /*05d8*/ 	.word	0x00007e90


	//----- nvinfo : EIATTR_EXIT_INSTR_OFFSETS
	.align		4
.L_617:
        /*05dc*/ 	.byte	0x04, 0x1c
        /*05de*/ 	.short	(.L_619 - .L_618)


	//   ....[0]....
.L_618:
        /*05e0*/ 	.word	0x000040f0


	//   ....[1]....
        /*05e4*/ 	.word	0x00006330


	//----- nvinfo : EIATTR_MAX_THREADS
	.align		4
.L_619:
        /*05e8*/ 	.byte	0x04, 0x05
        /*05ea*/ 	.short	(.L_621 - .L_620)
.L_620:
        /*05ec*/ 	.word	0x00000140
        /*05f0*/ 	.word	0x00000001
        /*05f4*/ 	.word	0x00000001


	//----- nvinfo : EIATTR_CRS_STACK_SIZE
	.align		4
.L_621:
        /*05f8*/ 	.byte	0x04, 0x1e
        /*05fa*/ 	.short	(.L_623 - .L_622)
.L_622:
        /*05fc*/ 	.word	0x00000000


	//----- nvinfo : EIATTR_CBANK_PARAM_SIZE
	.align		4
.L_623:
        /*0600*/ 	.byte	0x03, 0x19
        /*0602*/ 	.short	0x0060


	//----- nvinfo : EIATTR_PARAM_CBANK
	.align		4
        /*0604*/ 	.byte	0x04, 0x0a
        /*0606*/ 	.short	(.L_625 - .L_624)
	.align		4
.L_624:
        /*0608*/ 	.word	index@(.nv.constant0._ZN13group_norm_v218gn_bwd_cuda_kernelI13__nv_bfloat16Li320ELi3ELi16ELi20ELi4096ELb1ELb1ELi16ELi320ELi320ELi4ELb1ELi1ELb0ELb0ELNS_15WgradSyncMethodE3ENS_16CompileConditionILi900EEEEEvPT_S6_S6_PKS5_S8_S8_S8_PKfflPfPj)
        /*060c*/ 	.short	0x0210
        /*060e*/ 	.short	0x0060


	//----- nvinfo : EIATTR_SW_WAR
	.align		4
.L_625:
        /*0610*/ 	.byte	0x04, 0x36
        /*0612*/ 	.short	(.L_627 - .L_626)
.L_626:
        /*0614*/ 	.word	0x00000008
.L_627:


//--------------------- .nv.info._ZN13group_norm_v218gn_bwd_cuda_kernelI13__nv_bfloat16Li320ELi1ELi16ELi20ELi4096ELb1ELb1ELi32ELi320ELi320ELi4ELb1ELi1ELb0ELb0ELNS_15WgradSyncMethodE3ENS_16CompileConditionILi900EEEEEvPT_S6_S6_PKS5_S8_S8_S8_PKfflPfPj --------------------------
	.section	.nv.info._ZN13group_norm_v218gn_bwd_cuda_kernelI13__nv_bfloat16Li320ELi1ELi16ELi20ELi4096ELb1ELb1ELi32ELi320ELi320ELi4ELb1ELi1ELb0ELb0ELNS_15WgradSyncMethodE3ENS_16CompileConditionILi900EEEEEvPT_S6_S6_PKS5_S8_S8_S8_PKfflPfPj,"",@"SHT_CUDA_INFO"
	.sectionflags	@""
	.align	4


	//----- nvinfo : EIATTR_CUDA_API_VERSION
	.align		4
        /*0000*/ 	.byte	0x04, 0x37
        /*0002*/ 	.short	(.L_629 - .L_628)
.L_628:
        /*0004*/ 	.word	0x00000082


	//----- nvinfo : EIATTR_KPARAM_INFO
	.align		4
.L_629:
        /*0008*/ 	.byte	0x04, 0x17
        /*000a*/ 	.short	(.L_631 - .L_630)
.L_630:
        /*000c*/ 	.word	0x00000000
        /*0010*/ 	.short	0x000b
        /*0012*/ 	.short	0x0058
        /*0014*/ 	.byte	0x00, 0xf0, 0x21, 0x00


	//----- nvinfo : EIATTR_KPARAM_INFO
	.align		4
.L_631:
        /*0018*/ 	.byte	0x04, 0x17
        /*001a*/ 	.short	(.L_633 - .L_632)
.L_632:
        /*001c*/ 	.word	0x00000000
        /*0020*/ 	.short	0x000a
        /*0022*/ 	.short	0x0050
        /*0024*/ 	.byte	0x00, 0xf0, 0x21, 0x00


	//----- nvinfo : EIATTR_KPARAM_INFO
	.align		4
.L_633:
        /*0028*/ 	.byte	0x04, 0x17
        /*002a*/ 	.short	(.L_635 - .L_634)
.L_634:
        /*002c*/ 	.word	0x00000000
        /*0030*/ 	.short	0x0009
        /*0032*/ 	.short	0x0048
        /*0034*/ 	.byte	0x00, 0xf0, 0x21, 0x00


	//----- nvinfo : EIATTR_KPARAM_INFO
	.align		4
.L_635:
        /*0038*/ 	.byte	0x04, 0x17
        /*003a*/ 	.short	(.L_637 - .L_636)
.L_636:
        /*003c*/ 	.word	0x00000000
        /*0040*/ 	.short	0x0008
        /*0042*/ 	.short	0x0040
        /*0044*/ 	.byte	0x00, 0xf0, 0x11, 0x00


	//----- nvinfo : EIATTR_KPARAM_INFO
	.align		4
.L_637:
        /*0048*/ 	.byte	0x04, 0x17
        /*004a*/ 	.short	(.L_639 - .L_638)
.L_638:
        /*004c*/ 	.word	0x00000000
        /*0050*/ 	.short	0x0007
        /*0052*/ 	.short	0x0038
        /*0054*/ 	.byte	0x00, 0xf0, 0x21, 0x00


	//----- nvinfo : EIATTR_KPARAM_INFO
	.align		4
.L_639:
        /*0058*/ 	.byte	0x04, 0x17
        /*005a*/ 	.short	(.L_641 - .L_640)
.L_640:
        /*005c*/ 	.word	0x00000000
        /*0060*/ 	.short	0x0006
        /*0062*/ 	.short	0x0030
        /*0064*/ 	.byte	0x00, 0xf0, 0x21, 0x00


	//----- nvinfo : EIATTR_KPARAM_INFO
	.align		4
.L_641:
        /*0068*/ 	.byte	0x04, 0x17
        /*006a*/ 	.short	(.L_643 - .L_642)
.L_642:
        /*006c*/ 	.word	0x00000000
        /*0070*/ 	.short	0x0005
        /*0072*/ 	.short	0x0028
        /*0074*/ 	.byte	0x00, 0xf0, 0x21, 0x00


	//----- nvinfo : EIATTR_KPARAM_INFO
	.align		4
.L_643:
        /*0078*/ 	.byte	0x04, 0x17
        /*007a*/ 	.short	(.L_645 - .L_644)
.L_644:
        /*007c*/ 	.word	0x00000000
        /*0080*/ 	.short	0x0004
        /*0082*/ 	.short	0x0020
        /*0084*/ 	.byte	0x00, 0xf0, 0x21, 0x00


	//----- nvinfo : EIATTR_KPARAM_INFO
	.align		4
.L_645:
        /*0088*/ 	.byte	0x04, 0x17
        /*008a*/ 	.short	(.L_647 - .L_646)
.L_646:
        /*008c*/ 	.word	0x00000000
        /*0090*/ 	.short	0x0003
        /*0092*/ 	.short	0x0018
        /*0094*/ 	.byte	0x00, 0xf0, 0x21, 0x00


	//----- nvinfo : EIATTR_KPARAM_INFO
	.align		4
.L_647:
        /*0098*/ 	.byte	0x04, 0x17
        /*009a*/ 	.short	(.L_649 - .L_648)
.L_648:
        /*009c*/ 	.word	0x00000000
        /*00a0*/ 	.short	0x0002
        /*00a2*/ 	.short	0x0010
        /*00a4*/ 	.byte	0x00, 0xf0, 0x21, 0x00


	//----- nvinfo : EIATTR_KPARAM_INFO
	.align		4
.L_649:
        /*00a8*/ 	.byte	0x04, 0x17
        /*00aa*/ 	.short	(.L_651 - .L_650)
.L_650:
        /*00ac*/ 	.word	0x00000000
        /*00b0*/ 	.short	0x0001
        /*00b2*/ 	.short	0x0008
        /*00b4*/ 	.byte	0x00, 0xf0, 0x21, 0x00


	//----- nvinfo : EIATTR_KPARAM_INFO
	.align		4
.L_651:
        /*00b8*/ 	.byte	0x04, 0x17
        /*00ba*/ 	.short	(.L_653 - .L_652)
.L_652:
        /*00bc*/ 	.word	0x00000000
        /*00c0*/ 	.short	0x0000
        /*00c2*/ 	.short	0x0000
        /*00c4*/ 	.byte	0x00, 0xf0, 0x21, 0x00


	//----- nvinfo : EIATTR_SPARSE_MMA_MASK
	.align		4
.L_653:
        /*00c8*/ 	.byte	0x03, 0x50
        /*00ca*/ 	.short	0x0000


	//----- nvinfo : EIATTR_MAXREG_COUNT
	.align		4
        /*00cc*/ 	.byte	0x03, 0x1b
        /*00ce*/ 	.short	0x00a8


	//----- nvinfo : EIATTR_NUM_BARRIERS
	.align		4
        /*00d0*/ 	.byte	0x02, 0x4c
        /*00d2*/ 	.byte	0x01
	.zero		1


	//----- nvinfo : EIATTR_MERCURY_ISA_VERSION
	.align		4
        /*00d4*/ 	.byte	0x03, 0x5f
        /*00d6*/ 	.short	0x0101


	//----- nvinfo : EIATTR_COOP_GROUP_MASK_REGIDS
	.align		4
        /*00d8*/ 	.byte	0x04, 0x29
        /*00da*/ 	.short	(.L_655 - .L_654)


	//   ....[0]....
.L_654:
        /*00dc*/ 	.word	0xffffffff


	//   ....[1]....
        /*00e0*/ 	.word	0xffffffff


	//   ....[2]....
        /*00e4*/ 	.word	0xffffffff


	//   ....[3]....
        /*00e8*/ 	.word	0xffffffff


	//   ....[4]....
        /*00ec*/ 	.word	0xffffffff


	//   ....[5]....
        /*00f0*/ 	.word	0xffffffff


	//   ....[6]....
        /*00f4*/ 	.word	0xffffffff


	//   ....[7]....
        /*00f8*/ 	.word	0xffffffff


	//   ....[8]....
        /*00fc*/ 	.word	0xffffffff


	//   ....[9]....
        /*0100*/ 	.word	0xffffffff


	//   ....[10]....
        /*0104*/ 	.word	0xffffffff


	//   ....[11]....
        /*0108*/ 	.word	0xffffffff


	//   ....[12]....
        /*010c*/ 	.word	0x05000020


	//   ....[13]....
        /*0110*/ 	.word	0x0500001f


	//   ....[14]....
        /*0114*/ 	.word	0x05000021


	//   ....[15]....
        /*0118*/ 	.word	0x05000022


	//   ....[16]....
        /*011c*/ 	.word	0x05000024


	//   ....[17]....
        /*0120*/ 	.word	0x05000023


	//   ....[18]....
        /*0124*/ 	.word	0x05000025


	//   ....[19]....
        /*0128*/ 	.word	0x0500001a


	//   ....[20]....
        /*012c*/ 	.word	0x05000024


	//   ....[21]....
        /*0130*/ 	.word	0x05000023


	//   ....[22]....
        /*0134*/ 	.word	0x05000025


	//   ....[23]....
        /*0138*/ 	.word	0x0500002a


	//   ....[24]....
        /*013c*/ 	.word	0x0500002c


	//   ....[25]....
        /*0140*/ 	.word	0x05000029


	//   ....[26]....
        /*0144*/ 	.word	0x0500002b


	//   ....[27]....
        /*0148*/ 	.word	0x0500001e


	//   ....[28]....
        /*014c*/ 	.word	0x05000024


	//   ....[29]....
        /*0150*/ 	.word	0x05000023


	//   ....[30]....
        /*0154*/ 	.word	0x05000025


	//   ....[31]....
        /*0158*/ 	.word	0x0500002a


	//   ....[32]....
        /*015c*/ 	.word	0x0500002c


	//   ....[33]....
        /*0160*/ 	.word	0x05000029


	//   ....[34]....
        /*0164*/ 	.word	0x0500002b


	//   ....[35]....
        /*0168*/ 	.word	0x0500001e


	//   ....[36]....
        /*016c*/ 	.word	0x0500001e


	//   ....[37]....
        /*0170*/ 	.word	0x0500001f


	//   ....[38]....
        /*0174*/ 	.word	0x05000032


	//   ....[39]....
        /*0178*/ 	.word	0x05000021


	//   ....[40]....
        /*017c*/ 	.word	0x05000020


	//   ....[41]....
        /*0180*/ 	.word	0x05000031


	//   ....[42]....
        /*0184*/ 	.word	0x0500001f


	//   ....[43]....
        /*0188*/ 	.word	0x05000034


	//   ....[44]....
        /*018c*/ 	.word	0x0500001e


	//   ....[45]....
        /*0190*/ 	.word	0x05000031


	//   ....[46]....
        /*0194*/ 	.word	0x05000020


	//   ....[47]....
        /*0198*/ 	.word	0x05000021


	//   ....[48]....
        /*019c*/ 	.word	0x05000030


	//   ....[49]....
        /*01a0*/ 	.word	0x05000033


	//   ....[50]....
        /*01a4*/ 	.word	0x0500001c


	//   ....[51]....
        /*01a8*/ 	.word	0x0500002d


	//   ....[52]....
        /*01ac*/ 	.word	0x0500001d


	//   ....[53]....
        /*01b0*/ 	.word	0x05000031


	//   ....[54]....
        /*01b4*/ 	.word	0x05000030


	//   ....[55]....
        /*01b8*/ 	.word	0x05000034


	//   ....[56]....
        /*01bc*/ 	.word	0x0500002b


	//   ....[57]....
        /*01c0*/ 	.word	0x0500002e


	//   ....[58]....
        /*01c4*/ 	.word	0x05000020


	//   ....[59]....
        /*01c8*/ 	.word	0x05000021


	//   ....[60]....
        /*01cc*/ 	.word	0x05000022


	//   ....[61]....
        /*01d0*/ 	.word	0x05000023


	//   ....[62]....
        /*01d4*/ 	.word	0x05000029


	//   ....[63]....
        /*01d8*/ 	.word	0x0500002b


	//   ....[64]....
        /*01dc*/ 	.word	0x05000030


	//   ....[65]....
        /*01e0*/ 	.word	0x0500002f


	//   ....[66]....
        /*01e4*/ 	.word	0x05000022


	//   ....[67]....
        /*01e8*/ 	.word	0x05000019


	//   ....[68]....
        /*01ec*/ 	.word	0x05000033


	//   ....[69]....
        /*01f0*/ 	.word	0x05000033


	//   ....[70]....
        /*01f4*/ 	.word	0x05000033


	//   ....[71]....
        /*01f8*/ 	.word	0x05000033


	//   ....[72]....
        /*01fc*/ 	.word	0x05000033


	//   ....[73]....
        /*0200*/ 	.word	0x05000033


	//   ....[74]....
        /*0204*/ 	.word	0x05000033


	//   ....[75]....
        /*0208*/ 	.word	0x05000033


	//   ....[76]....
        /*020c*/ 	.word	0x05000033


	//   ....[77]....
        /*0210*/ 	.word	0x05000033


	//   ....[78]....
        /*0214*/ 	.word	0x05000033


	//   ....[79]....
        /*0218*/ 	.word	0x05000033


	//   ....[80]....
        /*021c*/ 	.word	0x05000033


	//   ....[81]....
        /*0220*/ 	.word	0x05000033


	//   ....[82]....
        /*0224*/ 	.word	0x05000033


	//   ....[83]....
        /*0228*/ 	.word	0x05000033


	//   ....[84]....
        /*022c*/ 	.word	0x05000033


	//   ....[85]....
        /*0230*/ 	.word	0x05000033


	//   ....[86]....
        /*0234*/ 	.word	0x05000033


	//   ....[87]....
        /*0238*/ 	.word	0x05000033


	//   ....[88]....
        /*023c*/ 	.word	0x05000033


	//   ....[89]....
        /*0240*/ 	.word	0x05000033


	//   ....[90]....
        /*0244*/ 	.word	0x05000033


	//   ....[91]....
        /*0248*/ 	.word	0x05000033


	//   ....[92]....
        /*024c*/ 	.word	0x05000033


	//   ....[93]....
        /*0250*/ 	.word	0x05000033


	//   ....[94]....
        /*0254*/ 	.word	0x05000033


	//   ....[95]....
        /*0258*/ 	.word	0x05000033


	//   ....[96]....
        /*025c*/ 	.word	0x05000033


	//   ....[97]....
        /*0260*/ 	.word	0x05000033


	//   ....[98]....
        /*0264*/ 	.word	0x05000033


	//   ....[99]....
        /*0268*/ 	.word	0x05000033


	//   ....[100]....
        /*026c*/ 	.word	0x05000033


	//   ....[101]....
        /*0270*/ 	.word	0x05000033


	//   ....[102]....
        /*0274*/ 	.word	0x05000033


	//   ....[103]....
        /*0278*/ 	.word	0x05000033


	//   ....[104]....
        /*027c*/ 	.word	0x05000033


	//   ....[105]....
        /*0280*/ 	.word	0x05000033


	//   ....[106]....
        /*0284*/ 	.word	0x05000033


	//   ....[107]....
        /*0288*/ 	.word	0x05000033


	//   ....[108]....
        /*028c*/ 	.word	0x05000033


	//   ....[109]....
        /*0290*/ 	.word	0x05000033


	//   ....[110]....
        /*0294*/ 	.word	0x05000033


	//   ....[111]....
        /*0298*/ 	.word	0x05000033


	//   ....[112]....
        /*029c*/ 	.word	0x05000033


	//   ....[113]....
        /*02a0*/ 	.word	0x05000033


	//   ....[114]....
        /*02a4*/ 	.word	0x05000033


	//   ....[115]....
        /*02a8*/ 	.word	0x05000033


	//   ....[116]....
        /*02ac*/ 	.word	0x05000033


	//   ....[117]....
        /*02b0*/ 	.word	0x05000033


	//   ....[118]....
        /*02b4*/ 	.word	0x05000033


	//   ....[119]....
        /*02b8*/ 	.word	0x05000033


	//   ....[120]....
        /*02bc*/ 	.word	0x05000033


	//   ....[121]....
        /*02c0*/ 	.word	0x05000033


	//   ....[122]....
        /*02c4*/ 	.word	0x05000033


	//   ....[123]....
        /*02c8*/ 	.word	0x05000033


	//----- nvinfo : EIATTR_COOP_GROUP_INSTR_OFFSETS
	.align		4
.L_655:
        /*02cc*/ 	.byte	0x04, 0x28
        /*02ce*/ 	.short	(.L_657 - .L_656)


	//   ....[0]....
.L_656:
        /*02d0*/ 	.word	0x00003890


	//   ....[1]....
        /*02d4*/ 	.word	0x000038d0


	//   ....[2]....
        /*02d8*/ 	.word	0x00003910


	//   ....[3]....
        /*02dc*/ 	.word	0x00003920


	//   ....[4]....
        /*02e0*/ 	.word	0x00004240


	//   ....[5]....
        /*02e4*/ 	.word	0x00004270


	//   ....[6]....
        /*02e8*/ 	.word	0x000042a0


	//   ....[7]....
        /*02ec*/ 	.word	0x000042b0


	//   ....[8]....
        /*02f0*/ 	.word	0x000042e0


	//   ....[9]....
        /*02f4*/ 	.word	0x000042f0


	//   ....[10]....
        /*02f8*/ 	.word	0x00004320


	//   ....[11]....
        /*02fc*/ 	.word	0x00004330


	//   ....[12]....
        /*0300*/ 	.word	0x00006cf0


	//   ....[13]....
        /*0304*/ 	.word	0x00006d20


	//   ....[14]....
        /*0308*/ 	.word	0x00006d70


	//   ....[15]....
        /*030c*/ 	.word	0x00006d90


	//   ....[16]....
        /*0310*/ 	.word	0x00006dc0


	//   ....[17]....
        /*0314*/ 	.word	0x00006dd0


	//   ....[18]....
        /*0318*/ 	.word	0x00006e00


	//   ....[19]....
        /*031c*/ 	.word	0x00006e10


	//   ....[20]....
        /*0320*/ 	.word	0x00006fa0


	//   ....[21]....
        /*0324*/ 	.word	0x00006fd0


	//   ....[22]....
        /*0328*/ 	.word	0x00007020


	//   ....[23]....
        /*032c*/ 	.word	0x00007040


	//   ....[24]....
        /*0330*/ 	.word	0x00007070


	//   ....[25]....
        /*0334*/ 	.word	0x00007080


	//   ....[26]....
        /*0338*/ 	.word	0x000070b0


	//   ....[27]....
        /*033c*/ 	.word	0x000070c0


	//   ....[28]....
        /*0340*/ 	.word	0x00007200


	//   ....[29]....
        /*0344*/ 	.word	0x00007230


	//   ....[30]....
        /*0348*/ 	.word	0x00007280


	//   ....[31]....
        /*034c*/ 	.word	0x000072a0


	//   ....[32]....
        /*0350*/ 	.word	0x000072d0


	//   ....[33]....
        /*0354*/ 	.word	0x000072e0


	//   ....[34]....
        /*0358*/ 	.word	0x00007310


	//   ....[35]....
        /*035c*/ 	.word	0x00007320


	//   ....[36]....
        /*0360*/ 	.word	0x00007640


	//   ....[37]....
        /*0364*/ 	.word	0x00007670


	//   ....[38]....
        /*0368*/ 	.word	0x000076a0


	//   ....[39]....
        /*036c*/ 	.word	0x000076f0


	//   ....[40]....
        /*0370*/ 	.word	0x00007710


	//   ....[41]....
        /*0374*/ 	.word	0x00007740


	//   ....[42]....
        /*0378*/ 	.word	0x00007760


	//   ....[43]....
        /*037c*/ 	.word	0x00007780


	//   ....[44]....
        /*0380*/ 	.word	0x000077a0


	//   ....[45]....
        /*0384*/ 	.word	0x000077c0


	//   ....[46]....
        /*0388*/ 	.word	0x000077e0


	//   ....[47]....
        /*038c*/ 	.word	0x00007800


	//   ....[48]....
        /*0390*/ 	.word	0x00007820


	//   ....[49]....
        /*0394*/ 	.word	0x00007850


	//   ....[50]....
        /*0398*/ 	.word	0x00007890


	//   ....[51]....
        /*039c*/ 	.word	0x000078b0


	//   ....[52]....
        /*03a0*/ 	.word	0x000078d0


	//   ....[53]....
        /*03a4*/ 	.word	0x000078f0


	//   ....[54]....
        /*03a8*/ 	.word	0x00007920


	//   ....[55]....
        /*03ac*/ 	.word	0x00007950


	//   ....[56]....
        /*03b0*/ 	.word	0x00007970


	//   ....[57]....
        /*03b4*/ 	.word	0x00007990


	//   ....[58]....
        /*03b8*/ 	.word	0x000079b0


	//   ....[59]....
        /*03bc*/ 	.word	0x000079e0


	//   ....[60]....
        /*03c0*/ 	.word	0x00007a30


	//   ....[61]....
        /*03c4*/ 	.word	0x00007a60


	//   ....[62]....
        /*03c8*/ 	.word	0x00007a90


	//   ....[63]....
        /*03cc*/ 	.word	0x00007ac0


	//   ....[64]....
        /*03d0*/ 	.word	0x00007af0


	//   ....[65]....
        /*03d4*/ 	.word	0x00007b20


	//   ....[66]....
        /*03d8*/ 	.word	0x00007c50


	//   ....[67]....
        /*03dc*/ 	.word	0x00007ca0


	//   ....[68]....
        /*03e0*/ 	.word	0x00007dd0


	//   ....[69]....
        /*03e4*/ 	.word	0x00007e20


	//   ....[70]....
        /*03e8*/ 	.word	0x00007e90


	//   ....[71]....
        /*03ec*/ 	.word	0x00007ef0


	//   ....[72]....
        /*03f0*/ 	.word	0x00007f60


	//   ....[73]....
        /*03f4*/ 	.word	0x00007fc0


	//   ....[74]....
        /*03f8*/ 	.word	0x00008030


	//   ....[75]....
        /*03fc*/ 	.word	0x00008090


	//   ....[76]....
        /*0400*/ 	.word	0x00008140


	//   ....[77]....
        /*0404*/ 	.word	0x000081d0


	//   ....[78]....
        /*0408*/ 	.word	0x00008240


	//   ....[79]....
        /*040c*/ 	.word	0x000082a0


	//   ....[80]....
        /*0410*/ 	.word	0x00008310


	//   ....[81]....
        /*0414*/ 	.word	0x00008370


	//   ....[82]....
        /*0418*/ 	.word	0x000083e0


	//   ....[83]....
        /*041c*/ 	.word	0x00008440


	//   ....[84]....
        /*0420*/ 	.word	0x000084f0


	//   ....[85]....
        /*0424*/ 	.word	0x00008580


	//   ....[86]....
        /*0428*/ 	.word	0x000085f0


	//   ....[87]....
        /*042c*/ 	.word	0x00008650


	//   ....[88]....
        /*0430*/ 	.word	0x000086c0


	//   ....[89]....
        /*0434*/ 	.word	0x00008720


	//   ....[90]....
        /*0438*/ 	.word	0x00008790


	//   ....[91]....
        /*043c*/ 	.word	0x000087f0


	//   ....[92]....
        /*0440*/ 	.word	0x000088a0


	//   ....[93]....
        /*0444*/ 	.word	0x00008960


	//   ....[94]....
        /*0448*/ 	.word	0x00008a90


	//   ....[95]....
        /*044c*/ 	.word	0x00008b10


	//   ....[96]....
        /*0450*/ 	.word	0x00008bc0


	//   ....[97]....
        /*0454*/ 	.word	0x00008c20


	//   ....[98]....
        /*0458*/ 	.word	0x00008ca0


	//   ....[99]....
        /*045c*/ 	.word	0x00008d70


	//   ....[100]....
        /*0460*/ 	.word	0x00008df0


	//   ....[101]....
        /*0464*/ 	.word	0x00008e90


	//   ....[102]....
        /*0468*/ 	.word	0x00008f50


	//   ....[103]....
        /*046c*/ 	.word	0x00008fb0


	//   ....[104]....
        /*0470*/ 	.word	0x00009020


	//   ....[105]....
        /*0474*/ 	.word	0x00009080


	//   ....[106]....
        /*0478*/ 	.word	0x000090f0


	//   ....[107]....
        /*047c*/ 	.word	0x00009150


	//   ....[108]....
        /*0480*/ 	.word	0x000091d0


	//   ....[109]....
        /*0484*/ 	.word	0x00009250


	//   ....[110]....
        /*0488*/ 	.word	0x000092c0


	//   ....[111]....
        /*048c*/ 	.word	0x00009320


	//   ....[112]....
        /*0490*/ 	.word	0x00009390


	//   ....[113]....
        /*0494*/ 	.word	0x000093f0


	//   ....[114]....
        /*0498*/ 	.word	0x00009460


	//   ....[115]....
        /*049c*/ 	.word	0x000094c0


	//   ....[116]....
        /*04a0*/ 	.word	0x00009520


	//   ....[117]....
        /*04a4*/ 	.word	0x00009590


	//   ....[118]....
        /*04a8*/ 	.word	0x00009600


	//   ....[119]....
        /*04ac*/ 	.word	0x00009660


	//   ....[120]....
        /*04b0*/ 	.word	0x000096d0


	//   ....[121]....
        /*04b4*/ 	.word	0x00009730


	//   ....[122]....
        /*04b8*/ 	.word	0x000097f0


	//   ....[123]....
        /*04bc*/ 	.word	0x00009880


	//----- nvinfo : EIATTR_EXIT_INSTR_OFFSETS
	.align		4
.L_657:
        /*04c0*/ 	.byte	0x04, 0x1c
        /*04c2*/ 	.short	(.L_659 - .L_658)


	//   ....[0]....
.L_658:
        /*04c4*/ 	.word	0x00005ce0


	//   ....[1]....
        /*04c8*/ 	.word	0x00007d70


	//----- nvinfo : EIATTR_MAX_THREADS
	.align		4
.L_659:
        /*04cc*/ 	.byte	0x04, 0x05
        /*04ce*/ 	.short	(.L_661 - .L_660)
.L_660:
        /*04d0*/ 	.word	0x00000140
        /*04d4*/ 	.word	0x00000001
        /*04d8*/ 	.word	0x00000001


	//----- nvinfo : EIATTR_CRS_STACK_SIZE
	.align		4
.L_661:
        /*04dc*/ 	.byte	0x04, 0x1e
        /*04de*/ 	.short	(.L_663 - .L_662)
.L_662:
        /*04e0*/ 	.word	0x00000000


	//----- nvinfo : EIATTR_CBANK_PARAM_SIZE
	.align		4
.L_663:
        /*04e4*/ 	.byte	0x03, 0x19
        /*04e6*/ 	.short	0x0060


	//----- nvinfo : EIATTR_PARAM_CBANK
	.align		4
        /*04e8*/ 	.byte	0x04, 0x0a
        /*04ea*/ 	.short	(.L_665 - .L_664)
	.align		4
.L_664:
        /*04ec*/ 	.word	index@(.nv.constant0._ZN13group_norm_v218gn_bwd_cuda_kernelI13__nv_bfloat16Li320ELi1ELi16ELi20ELi4096ELb1ELb1ELi32ELi320ELi320ELi4ELb1ELi1ELb0ELb0ELNS_15WgradSyncMethodE3ENS_16CompileConditionILi900EEEEEvPT_S6_S6_PKS5_S8_S8_S8_PKfflPfPj)
        /*04f0*/ 	.short	0x0210
        /*04f2*/ 	.short	0x0060


	//----- nvinfo : EIATTR_SW_WAR
	.align		4
.L_665:
        /*04f4*/ 	.byte	0x04, 0x36
        /*04f6*/ 	.short	(.L_667 - .L_666)
.L_666:
        /*04f8*/ 	.word	0x00000008
.L_667:


//--------------------- .nv.info._ZN13group_norm_v218gn_bwd_cuda_kernelI13__nv_bfloat16Li320ELi1ELi16ELi20ELi4096ELb1ELb1ELi64ELi320ELi320ELi4ELb1ELi2ELb0ELb0ELNS_15WgradSyncMethodE3ENS_16CompileConditionILi900EEEEEvPT_S6_S6_PKS5_S8_S8_S8_PKfflPfPj --------------------------
	.section	.nv.info._ZN13group_norm_v218gn_bwd_cuda_kernelI13__nv_bfloat16Li320ELi1ELi16ELi20ELi4096ELb1ELb1ELi64ELi320ELi320ELi4ELb1ELi2ELb0ELb0ELNS_15WgradSyncMethodE3ENS_16CompileConditionILi900EEEEEvPT_S6_S6_PKS5_S8_S8_S8_PKfflPfPj,"",@"SHT_CUDA_INFO"
	.sectionflags	@""
	.align	4


	//----- nvinfo : EIATTR_CUDA_API_VERSION
	.align		4
        /*0000*/ 	.byte	0x04, 0x37
        /*0002*/ 	.short	(.L_669 - .L_668)
.L_668:
        /*0004*/ 	.word	0x00000082


	//----- nvinfo : EIATTR_KPARAM_INFO
	.align		4
.L_669:
        /*0008*/ 	.byte	0x04, 0x17
        /*000a*/ 	.short	(.L_671 - .L_670)
.L_670:
        /*000c*/ 	.word	0x00000000
        /*0010*/ 	.short	0x000b
        /*0012*/ 	.short	0x0058
        /*0014*/ 	.byte	0x00, 0xf0, 0x21, 0x00


	//----- nvinfo : EIATTR_KPARAM_INFO
	.align		4
.L_671:
        /*0018*/ 	.byte	0x04, 0x17
        /*001a*/ 	.short	(.L_673 - .L_672)
.L_672:
        /*001c*/ 	.word	0x00000000
        /*0020*/ 	.short	0x000a
        /*0022*/ 	.short	0x0050
        /*0024*/ 	.byte	0x00, 0xf0, 0x21, 0x00


	//----- nvinfo : EIATTR_KPARAM_INFO
	.align		4
.L_673:
        /*0028*/ 	.byte	0x04, 0x17
        /*002a*/ 	.short	(.L_675 - .L_674)
.L_674:
        /*002c*/ 	.word	0x00000000
        /*0030*/ 	.short	0x0009
        /*0032*/ 	.short	0x0048
        /*0034*/ 	.byte	0x00, 0xf0, 0x21, 0x00


	//----- nvinfo : EIATTR_KPARAM_INFO
	.align		4
.L_675:
        /*0038*/ 	.byte	0x04, 0x17
        /*003a*/ 	.short	(.L_677 - .L_676)
.L_676:
        /*003c*/ 	.word	0x00000000
        /*0040*/ 	.short	0x0008
        /*0042*/ 	.short	0x0040
        /*0044*/ 	.byte	0x00, 0xf0, 0x11, 0x00


	//----- nvinfo : EIATTR_KPARAM_INFO
	.align		4
.L_677:
        /*0048*/ 	.byte	0x04, 0x17
        /*004a*/ 	.short	(.L_679 - .L_678)
.L_678:
        /*004c*/ 	.word	0x00000000
        /*0050*/ 	.short	0x0007
        /*0052*/ 	.short	0x0038
        /*0054*/ 	.byte	0x00, 0xf0, 0x21, 0x00


	//----- nvinfo : EIATTR_KPARAM_INFO
	.align		4
.L_679:
        /*0058*/ 	.byte	0x04, 0x17
        /*005a*/ 	.short	(.L_681 - .L_680)
.L_680:
        /*005c*/ 	.word	0x00000000
        /*0060*/ 	.short	0x0006
        /*0062*/ 	.short	0x0030
        /*0064*/ 	.byte	0x00, 0xf0, 0x21, 0x00


	//----- nvinfo : EIATTR_KPARAM_INFO
	.align		4
.L_681:
        /*0068*/ 	.byte	0x04, 0x17
        /*006a*/ 	.short	(.L_683 - .L_682)
.L_682:
        /*006c*/ 	.word	0x00000000
        /*0070*/ 	.short	0x0005
        /*0072*/ 	.short	0x0028
        /*0074*/ 	.byte	0x00, 0xf0, 0x21, 0x00


	//----- nvinfo : EIATTR_KPARAM_INFO
	.align		4
.L_683:
        /*0078*/ 	.byte	0x04, 0x17
        /*007a*/ 	.short	(.L_685 - .L_684)
.L_684:
        /*007c*/ 	.word	0x00000000
        /*0080*/ 	.short	0x0004
        /*0082*/ 	.short	0x0020
        /*0084*/ 	.byte	0x00, 0xf0, 0x21, 0x00


	//----- nvinfo : EIATTR_KPARAM_INFO
	.align		4
.L_685:
        /*0088*/ 	.byte	0x04, 0x17
        /*008a*/ 	.short	(.L_687 - .L_686)
.L_686:
        /*008c*/ 	.word	0x00000000
        /*0090*/ 	.short	0x0003
        /*0092*/ 	.short	0x0018
        /*0094*/ 	.byte	0x00, 0xf0, 0x21, 0x00


	//----- nvinfo : EIATTR_KPARAM_INFO
	.align		4
.L_687:
        /*0098*/ 	.byte	0x04, 0x17
        /*009a*/ 	.short	(.L_689 - .L_688)
.L_688:
        /*009c*/ 	.word	0x00000000
        /*00a0*/ 	.short	0x0002
        /*00a2*/ 	.short	0x0010
        /*00a4*/ 	.byte	0x00, 0xf0, 0x21, 0x00


	//----- nvinfo : EIATTR_KPARAM_INFO
	.align		4
.L_689:
        /*00a8*/ 	.byte	0x04, 0x17
        /*00aa*/ 	.short	(.L_691 - .L_690)
.L_690:
        /*00ac*/ 	.word	0x00000000
        /*00b0*/ 	.short	0x0001
        /*00b2*/ 	.short	0x0008
        /*00b4*/ 	.byte	0x00, 0xf0, 0x21, 0x00


	//----- nvinfo : EIATTR_KPARAM_INFO
	.align		4
.L_691:
        /*00b8*/ 	.byte	0x04, 0x17
        /*00ba*/ 	.short	(.L_693 - .L_692)
.L_692:
        /*00bc*/ 	.word	0x00000000
        /*00c0*/ 	.short	0x0000
        /*00c2*/ 	.short	0x0000
        /*00c4*/ 	.byte	0x00, 0xf0, 0x21, 0x00


	//----- nvinfo : EIATTR_SPARSE_MMA_MASK
	.align		4
.L_693:
        /*00c8*/ 	.byte	0x03, 0x50
        /*00ca*/ 	.short	0x0000


	//----- nvinfo : EIATTR_MAXREG_COUNT
	.align		4
        /*00cc*/ 	.byte	0x03, 0x1b
        /*00ce*/ 	.short	0x00a8


	//----- nvinfo : EIATTR_NUM_BARRIERS
	.align		4
        /*00d0*/ 	.byte	0x02, 0x4c
        /*00d2*/ 	.byte	0x01
	.zero		1


	//----- nvinfo : EIATTR_ANNOTATIONS
	.align		4
        /*00d4*/ 	.byte	0x04, 0x55
        /*00d6*/ 	.short	(.L_695 - .L_694)


	//   ....[0]....
.L_694:
        /* <DEDUP_REMOVED lines=53> */


	//----- nvinfo : EIATTR_MERCURY_ISA_VERSION
	.align		4
.L_695:
        /*0410*/ 	.byte	0x03, 0x5f
        /*0412*/ 	.short	0x0101


	//----- nvinfo : EIATTR_COOP_GROUP_MASK_REGIDS
	.align		4
        /*0414*/ 	.byte	0x04, 0x29
        /*0416*/ 	.short	(.L_697 - .L_696)


	//   ....[0]....
.L_696:
        /*0418*/ 	.word	0xffffffff


	//   ....[1]....
        /*041c*/ 	.word	0xffffffff


	//   ....[2]....
        /*0420*/ 	.word	0xffffffff


	//   ....[3]....
        /*0424*/ 	.word	0xffffffff


	//   ....[4]....
        /*0428*/ 	.word	0xffffffff


	//   ....[5]....
        /*042c*/ 	.word	0xffffffff


	//   ....[6]....
        /*0430*/ 	.word	0xffffffff


	//   ....[7]....
        /*0434*/ 	.word	0xffffffff


	//   ....[8]....
        /*0438*/ 	.word	0xffffffff


	//   ....[9]....
        /*043c*/ 	.word	0xffffffff


	//   ....[10]....
        /*0440*/ 	.word	0xffffffff


	//   ....[11]....
        /*0444*/ 	.word	0xffffffff


	//   ....[12]....
        /*0448*/ 	.word	0x0500001e


	//   ....[13]....
        /*044c*/ 	.word	0x0500001d


	//   ....[14]....
        /*0450*/ 	.word	0x0500001f


	//   ....[15]....
        /*0454*/ 	.word	0x05000020


	//   ....[16]....
        /*0458*/ 	.word	0x05000022


	//   ....[17]....
        /*045c*/ 	.word	0x05000021


	//   ....[18]....
        /*0460*/ 	.word	0x05000023


	//   ....[19]....
        /*0464*/ 	.word	0x05000018


	//   ....[20]....
        /*0468*/ 	.word	0x05000022


	//   ....[21]....
        /*046c*/ 	.word	0x05000021


	//   ....[22]....
        /*0470*/ 	.word	0x05000023


	//   ....[23]....
        /*0474*/ 	.word	0x05000028


	//   ....[24]....
        /*0478*/ 	.word	0x0500002a


	//   ....[25]....
        /*047c*/ 	.word	0x05000027


	//   ....[26]....
        /*0480*/ 	.word	0x05000029


	//   ....[27]....
        /*0484*/ 	.word	0x0500001c


	//   ....[28]....
        /*0488*/ 	.word	0x05000022


	//   ....[29]....
        /*048c*/ 	.word	0x05000021


	//   ....[30]....
        /*0490*/ 	.word	0x05000023


	//   ....[31]....
        /*0494*/ 	.word	0x05000028


	//   ....[32]....
        /*0498*/ 	.word	0x0500002a


	//   ....[33]....
        /*049c*/ 	.word	0x05000027


	//   ....[34]....
        /*04a0*/ 	.word	0x05000029


	//   ....[35]....
        /*04a4*/ 	.word	0x0500001c


	//   ....[36]....
        /*04a8*/ 	.word	0x0500001c


	//   ....[37]....
        /*04ac*/ 	.word	0x0500001d


	//   ....[38]....
        /*04b0*/ 	.word	0x05000030


	//   ....[39]....
        /*04b4*/ 	.word	0x0500001f


	//   ....[40]....
        /*04b8*/ 	.word	0x0500001e


	//   ....[41]....
        /*04bc*/ 	.word	0x0500002f


	//   ....[42]....
        /*04c0*/ 	.word	0x0500001d


	//   ....[43]....
        /*04c4*/ 	.word	0x05000032


	//   ....[44]....
        /*04c8*/ 	.word	0x0500001c


	//   ....[45]....
        /*04cc*/ 	.word	0x0500002f


	//   ....[46]....
        /*04d0*/ 	.word	0x0500001e


	//   ....[47]....
        /*04d4*/ 	.word	0x0500001f


	//   ....[48]....
        /*04d8*/ 	.word	0x0500002e


	//   ....[49]....
        /*04dc*/ 	.word	0x05000031


	//   ....[50]....
        /*04e0*/ 	.word	0x0500001a


	//   ....[51]....
        /*04e4*/ 	.word	0x0500002b


	//   ....[52]....
        /*04e8*/ 	.word	0x0500001b


	//   ....[53]....
        /*04ec*/ 	.word	0x0500002f


	//   ....[54]....
        /*04f0*/ 	.word	0x0500002e


	//   ....[55]....
        /*04f4*/ 	.word	0x05000032


	//   ....[56]....
        /*04f8*/ 	.word	0x05000029


	//   ....[57]....
        /*04fc*/ 	.word	0x0500002c


	//   ....[58]....
        /*0500*/ 	.word	0x0500001e


	//   ....[59]....
        /*0504*/ 	.word	0x0500001f


	//   ....[60]....
        /*0508*/ 	.word	0x05000020


	//   ....[61]....
        /*050c*/ 	.word	0x05000021


	//   ....[62]....
        /*0510*/ 	.word	0x05000027


	//   ....[63]....
        /*0514*/ 	.word	0x05000029


	//   ....[64]....
        /*0518*/ 	.word	0x0500002e


	//   ....[65]....
        /*051c*/ 	.word	0x0500002d


	//   ....[66]....
        /*0520*/ 	.word	0x05000020


	//   ....[67]....
        /*0524*/ 	.word	0x05000017


	//   ....[68]....
        /*0528*/ 	.word	0x05000031


	//   ....[69]....
        /*052c*/ 	.word	0x05000031


	//   ....[70]....
        /*0530*/ 	.word	0x05000031


	//   ....[71]....
        /*0534*/ 	.word	0x05000031


	//   ....[72]....
        /*0538*/ 	.word	0x05000031


	//   ....[73]....
        /*053c*/ 	.word	0x05000031


	//   ....[74]....
        /*0540*/ 	.word	0x05000031


	//   ....[75]....
        /*0544*/ 	.word	0x05000031


	//   ....[76]....
        /*0548*/ 	.word	0x05000031


	//   ....[77]....
        /*054c*/ 	.word	0x05000031


	//   ....[78]....
        /*0550*/ 	.word	0x05000031


	//   ....[79]....
        /*0554*/ 	.word	0x05000031


	//   ....[80]....
        /*0558*/ 	.word	0x05000031


	//   ....[81]....
        /*055c*/ 	.word	0x05000031


	//   ....[82]....
        /*0560*/ 	.word	0x05000031


	//   ....[83]....
        /*0564*/ 	.word	0x05000031


	//   ....[84]....
        /*0568*/ 	.word	0x05000031


	//   ....[85]....
        /*056c*/ 	.word	0x05000031


	//   ....[86]....
        /*0570*/ 	.word	0x05000031


	//   ....[87]....
        /*0574*/ 	.word	0x05000031


	//   ....[88]....
        /*0578*/ 	.word	0x05000031


	//   ....[89]....
        /*057c*/ 	.word	0x05000031


	//   ....[90]....
        /*0580*/ 	.word	0x05000031


	//   ....[91]....
        /*0584*/ 	.word	0x05000031


	//   ....[92]....
        /*0588*/ 	.word	0x05000031


	//   ....[93]....
        /*058c*/ 	.word	0x05000031


	//   ....[94]....
        /*0590*/ 	.word	0x05000031


	//   ....[95]....
        /*0594*/ 	.word	0x05000031


	//   ....[96]....
        /*0598*/ 	.word	0x05000031


	//   ....[97]....
        /*059c*/ 	.word	0x05000031


	//   ....[98]....
        /*05a0*/ 	.word	0x05000031


	//   ....[99]....
        /*05a4*/ 	.word	0x05000031


	//   ....[100]....
        /*05a8*/ 	.word	0x05000031


	//   ....[101]....
        /*05ac*/ 	.word	0x05000031


	//   ....[102]....
        /*05b0*/ 	.word	0x05000031


	//   ....[103]....
        /*05b4*/ 	.word	0x05000031


	//   ....[104]....
        /*05b8*/ 	.word	0x05000031


	//   ....[105]....
        /*05bc*/ 	.word	0x05000031


	//   ....[106]....
        /*05c0*/ 	.word	0x05000031


	//   ....[107]....
        /*05c4*/ 	.word	0x05000031


	//   ....[108]....
        /*05c8*/ 	.word	0x05000031


	//   ....[109]....
        /*05cc*/ 	.word	0x05000031


	//   ....[110]....
        /*05d0*/ 	.word	0x05000031


	//   ....[111]....
        /*05d4*/ 	.word	0x05000031


	//   ....[112]....
        /*05d8*/ 	.word	0x05000031


	//   ....[113]....
        /*05dc*/ 	.word	0x05000031


	//   ....[114]....
        /*05e0*/ 	.word	0x05000031


	//   ....[115]....
        /*05e4*/ 	.word	0x05000031


	//   ....[116]....
        /*05e8*/ 	.word	0x05000031


	//   ....[117]....
        /*05ec*/ 	.word	0x05000031


	//   ....[118]....
        /*05f0*/ 	.word	0x05000031


	//   ....[119]....
        /*05f4*/ 	.word	0x05000031


	//   ....[120]....
        /*05f8*/ 	.word	0x05000031


	//   ....[121]....
        /*05fc*/ 	.word	0x05000031


	//   ....[122]....
        /*0600*/ 	.word	0x05000031


	//   ....[123]....
        /*0604*/ 	.word	0x05000031


	//----- nvinfo : EIATTR_COOP_GROUP_INSTR_OFFSETS
	.align		4
.L_697:
        /*0608*/ 	.byte	0x04, 0x28
        /*060a*/ 	.short	(.L_699 - .L_698)


	//   ....[0]....
.L_698:
        /*060c*/ 	.word	0x00006ae0


	//   ....[1]....
        /*0610*/ 	.word	0x00006b00


	//   ....[2]....
        /*0614*/ 	.word	0x00006b60


	//   ....[3]....
        /*0618*/ 	.word	0x00006b90


	//   ....[4]....
        /*061c*/ 	.word	0x00007590


	//   ....[5]....
        /*0620*/ 	.word	0x000075d0


	//   ....[6]....
        /*0624*/ 	.word	0x00007600


	//   ....[7]....
        /*0628*/ 	.word	0x00007620


	//   ....[8]....
        /*062c*/ 	.word	0x00007640


	//   ....[9]....
        /*0630*/ 	.word	0x00007660


	//   ....[10]....
        /*0634*/ 	.word	0x00007680


	//   ....[11]....
        /*0638*/ 	.word	0x000076a0


	//   ....[12]....
        /*063c*/ 	.word	0x0000ba00


	//   ....[13]....
        /*0640*/ 	.word	0x0000ba30


	//   ....[14]....
        /*0644*/ 	.word	0x0000ba80


	//   ....[15]....
        /*0648*/ 	.word	0x0000baa0


	//   ....[16]....
        /*064c*/ 	.word	0x0000bad0


	//   ....[17]....
        /*0650*/ 	.word	0x0000bae0


	//   ....[18]....
        /*0654*/ 	.word	0x0000bb10


	//   ....[19]....
        /*0658*/ 	.word	0x0000bb20


	//   ....[20]....
        /*065c*/ 	.word	0x0000bcb0


	//   ....[21]....
        /*0660*/ 	.word	0x0000bce0


	//   ....[22]....
        /*0664*/ 	.word	0x0000bd30


	//   ....[23]....
        /*0668*/ 	.word	0x0000bd50


	//   ....[24]....
        /*066c*/ 	.word	0x0000bd80


	//   ....[25]....
        /*0670*/ 	.word	0x0000bd90


	//   ....[26]....
        /*0674*/ 	.word	0x0000bdc0


	//   ....[27]....
        /*0678*/ 	.word	0x0000bdd0


	//   ....[28]....
        /*067c*/ 	.word	0x0000bf10


	//   ....[29]....
        /*0680*/ 	.word	0x0000bf40


	//   ....[30]....
        /*0684*/ 	.word	0x0000bf90


	//   ....[31]....
        /*0688*/ 	.word	0x0000bfb0


	//   ....[32]....
        /*068c*/ 	.word	0x0000bfe0


	//   ....[33]....
        /*0690*/ 	.word	0x0000bff0


	//   ....[34]....
        /*0694*/ 	.word	0x0000c020


	//   ....[35]....
        /*0698*/ 	.word	0x0000c030


	//   ....[36]....
        /*069c*/ 	.word	0x0000c350


	//   ....[37]....
        /*06a0*/ 	.word	0x0000c380


	//   ....[38]....
        /*06a4*/ 	.word	0x0000c3b0


	//   ....[39]....
        /*06a8*/ 	.word	0x0000c400


	//   ....[40]....
        /*06ac*/ 	.word	0x0000c420


	//   ....[41]....
        /*06b0*/ 	.word	0x0000c450


	//   ....[42]....
        /*06b4*/ 	.word	0x0000c470


	//   ....[43]....
        /*06b8*/ 	.word	0x0000c490


	//   ....[44]....
        /*06bc*/ 	.word	0x0000c4b0


	//   ....[45]....
        /*06c0*/ 	.word	0x0000c4d0


	//   ....[46]....
        /*06c4*/ 	.word	0x0000c4f0


	//   ....[47]....
        /*06c8*/ 	.word	0x0000c510


	//   ....[48]....
        /*06cc*/ 	.word	0x0000c530


	//   ....[49]....
        /*06d0*/ 	.word	0x0000c560


	//   ....[50]....
        /*06d4*/ 	.word	0x0000c5a0


	//   ....[51]....
        /*06d8*/ 	.word	0x0000c5c0


	//   ....[52]....
        /*06dc*/ 	.word	0x0000c5e0


	//   ....[53]....
        /*06e0*/ 	.word	0x0000c600


	//   ....[54]....
        /*06e4*/ 	.word	0x0000c630


	//   ....[55]....
        /*06e8*/ 	.word	0x0000c660


	//   ....[56]....
        /*06ec*/ 	.word	0x0000c680


	//   ....[57]....
        /*06f0*/ 	.word	0x0000c6a0


	//   ....[58]....
        /*06f4*/ 	.word	0x0000c6c0


	//   ....[59]....
        /*06f8*/ 	.word	0x0000c6f0


	//   ....[60]....
        /*06fc*/ 	.word	0x0000c740


	//   ....[61]....
        /*0700*/ 	.word	0x0000c770


	//   ....[62]....
        /*0704*/ 	.word	0x0000c7a0


	//   ....[63]....
        /*0708*/ 	.word	0x0000c7d0


	//   ....[64]....
        /*070c*/ 	.word	0x0000c800


	//   ....[65]....
        /*0710*/ 	.word	0x0000c830


	//   ....[66]....
        /*0714*/ 	.word	0x0000c960


	//   ....[67]....
        /*0718*/ 	.word	0x0000c9b0


	//   ....[68]....
        /*071c*/ 	.word	0x0000cae0


	//   ....[69]....
        /*0720*/ 	.word	0x0000cb30


	//   ....[70]....
        /*0724*/ 	.word	0x0000cba0


	//   ....[71]....
        /*0728*/ 	.word	0x0000cc00


	//   ....[72]....
        /*072c*/ 	.word	0x0000cc70


	//   ....[73]....
        /*0730*/ 	.word	0x0000ccd0


	//   ....[74]....
        /*0734*/ 	.word	0x0000cd40


	//   ....[75]....
        /*0738*/ 	.word	0x0000cda0


	//   ....[76]....
        /*073c*/ 	.word	0x0000ce50


	//   ....[77]....
        /*0740*/ 	.word	0x0000cee0


	//   ....[78]....
        /*0744*/ 	.word	0x0000cf50


	//   ....[79]....
        /*0748*/ 	.word	0x0000cfb0


	//   ....[80]....
        /*074c*/ 	.word	0x0000d020


	//   ....[81]....
        /*0750*/ 	.word	0x0000d080


	//   ....[82]....
        /*0754*/ 	.word	0x0000d0f0


	//   ....[83]....
        /*0758*/ 	.word	0x0000d150


	//   ....[84]....
        /*075c*/ 	.word	0x0000d200


	//   ....[85]....
        /*0760*/ 	.word	0x0000d290


	//   ....[86]....
        /*0764*/ 	.word	0x0000d300


	//   ....[87]....
        /*0768*/ 	.word	0x0000d360


	//   ....[88]....
        /*076c*/ 	.word	0x0000d3d0


	//   ....[89]....
        /*0770*/ 	.word	0x0000d430


	//   ....[90]....
        /*0774*/ 	.word	0x0000d4a0


	//   ....[91]....
        /*0778*/ 	.word	0x0000d500


	//   ....[92]....
        /*077c*/ 	.word	0x0000d5b0


	//   ....[93]....
        /*0780*/ 	.word	0x0000d670


	//   ....[94]....
        /*0784*/ 	.word	0x0000d7a0


	//   ....[95]....
        /*0788*/ 	.word	0x0000d820


	//   ....[96]....
        /*078c*/ 	.word	0x0000d8d0


	//   ....[97]....
        /*0790*/ 	.word	0x0000d930


	//   ....[98]....
        /*0794*/ 	.word	0x0000d9b0


	//   ....[99]....
        /*0798*/ 	.word	0x0000da80


	//   ....[100]....
        /*079c*/ 	.word	0x0000db00


	//   ....[101]....
        /*07a0*/ 	.word	0x0000dba0


	//   ....[102]....
        /*07a4*/ 	.word	0x0000dc60


	//   ....[103]....
        /*07a8*/ 	.word	0x0000dcc0


	//   ....[104]....
        /*07ac*/ 	.word	0x0000dd30


	//   ....[105]....
        /*07b0*/ 	.word	0x0000dd90


	//   ....[106]....
        /*07b4*/ 	.word	0x0000de00


	//   ....[107]....
        /*07b8*/ 	.word	0x0000de60


	//   ....[108]....
        /*07bc*/ 	.word	0x0000dee0


	//   ....[109]....
        /*07c0*/ 	.word	0x0000df60


	//   ....[110]....
        /*07c4*/ 	.word	0x0000dfd0


	//   ....[111]....
        /*07c8*/ 	.word	0x0000e030


	//   ....[112]....
        /*07cc*/ 	.word	0x0000e0a0


	//   ....[113]....
        /*07d0*/ 	.word	0x0000e100


	//   ....[114]....
        /*07d4*/ 	.word	0x0000e170


	//   ....[115]....
        /*07d8*/ 	.word	0x0000e1d0


	//   ....[116]....
        /*07dc*/ 	.word	0x0000e230


	//   ....[117]....
        /*07e0*/ 	.word	0x0000e2a0


	//   ....[118]....
        /*07e4*/ 	.word	0x0000e310


	//   ....[119]....
        /*07e8*/ 	.word	0x0000e370


	//   ....[120]....
        /*07ec*/ 	.word	0x0000e3e0


	//   ....[121]....
        /*07f0*/ 	.word	0x0000e440


	//   ....[122]....
        /*07f4*/ 	.word	0x0000e500


	//   ....[123]....
        /*07f8*/ 	.word	0x0000e590


	//----- nvinfo : EIATTR_EXIT_INSTR_OFFSETS
	.align		4
.L_699:
        /*07fc*/ 	.byte	0x04, 0x1c
        /*07fe*/ 	.short	(.L_701 - .L_700)


	//   ....[0]....
.L_700:
        /*0800*/ 	.word	0x0000a9c0


	//   ....[1]....
        /*0804*/ 	.word	0x0000ca80


	//----- nvinfo : EIATTR_MAX_THREADS
	.align		4
.L_701:
        /*0808*/ 	.byte	0x04, 0x05
        /*080a*/ 	.short	(.L_703 - .L_702)
.L_702:
        /*080c*/ 	.word	0x00000140
        /*0810*/ 	.word	0x00000001
        /*0814*/ 	.word	0x00000001


	//----- nvinfo : EIATTR_CRS_STACK_SIZE
	.align		4
.L_703:
        /*0818*/ 	.byte	0x04, 0x1e
        /*081a*/ 	.short	(.L_705 - .L_704)
.L_704:
        /*081c*/ 	.word	0x00000000


	//----- nvinfo : EIATTR_CBANK_PARAM_SIZE
	.align		4
.L_705:
        /*0820*/ 	.byte	0x03, 0x19
        /*0822*/ 	.short	0x0060


	//----- nvinfo : EIATTR_PARAM_CBANK
	.align		4
        /*0824*/ 	.byte	0x04, 0x0a
        /*0826*/ 	.short	(.L_707 - .L_706)
	.align		4
.L_706:
        /*0828*/ 	.word	index@(.nv.constant0._ZN13group_norm_v218gn_bwd_cuda_kernelI13__nv_bfloat16Li320ELi1ELi16ELi20ELi4096ELb1ELb1ELi64ELi320ELi320ELi4ELb1ELi2ELb0ELb0ELNS_15WgradSyncMethodE3ENS_16CompileConditionILi900EEEEEvPT_S6_S6_PKS5_S8_S8_S8_PKfflPfPj)
        /*082c*/ 	.short	0x0210
        /*082e*/ 	.short	0x0060


	//----- nvinfo : EIATTR_SW_WAR
	.align		4
.L_707:
        /*0830*/ 	.byte	0x04, 0x36
        /*0832*/ 	.short	(.L_709 - .L_708)
.L_708:
        /*0834*/ 	.word	0x00000008
.L_709:


//--------------------- .nv.info._ZN13group_norm_v218gn_bwd_cuda_kernelI13__nv_bfloat16Li320ELi2ELi16ELi20ELi4096ELb1ELb1ELi32ELi320ELi320ELi4ELb1ELi2ELb0ELb0ELNS_15WgradSyncMethodE3ENS_16CompileConditionILi900EEEEEvPT_S6_S6_PKS5_S8_S8_S8_PKfflPfPj --------------------------
	.section	.nv.info._ZN13group_norm_v218gn_bwd_cuda_kernelI13__nv_bfloat16Li320ELi2ELi16ELi20ELi4096ELb1ELb1ELi32ELi320ELi320ELi4ELb1ELi2ELb0ELb0ELNS_15WgradSyncMethodE3ENS_16CompileConditionILi900EEEEEvPT_S6_S6_PKS5_S8_S8_S8_PKfflPfPj,"",@"SHT_CUDA_INFO"
	.sectionflags	@""
	.align	4


	//----- nvinfo : EIATTR_CUDA_API_VERSION
	.align		4
        /*0000*/ 	.byte	0x04, 0x37
        /*0002*/ 	.short	(.L_711 - .L_710)
.L_710:
        /*0004*/ 	.word	0x00000082


	//----- nvinfo : EIATTR_KPARAM_INFO
	.align		4
.L_711:
        /*0008*/ 	.byte	0x04, 0x17
        /*000a*/ 	.short	(.L_713 - .L_712)
.L_712:
        /*000c*/ 	.word	0x00000000
        /*0010*/ 	.short	0x000b
        /*0012*/ 	.short	0x0058
        /*0014*/ 	.byte	0x00, 0xf0, 0x21, 0x00


	//----- nvinfo : EIATTR_KPARAM_INFO
	.align		4
.L_713:
        /*0018*/ 	.byte	0x04, 0x17
        /*001a*/ 	.short	(.L_715 - .L_714)
.L_714:
        /*001c*/ 	.word	0x00000000
        /*0020*/ 	.short	0x000a
        /*0022*/ 	.short	0x0050
        /*0024*/ 	.byte	0x00, 0xf0, 0x21, 0x00


	//----- nvinfo : EIATTR_KPARAM_INFO
	.align		4
.L_715:
        /*0028*/ 	.byte	0x04, 0x17
        /*002a*/ 	.short	(.L_717 - .L_716)
.L_716:
        /*002c*/ 	.word	0x00000000
        /*0030*/ 	.short	0x0009
        /*0032*/ 	.short	0x0048
        /*0034*/ 	.byte	0x00, 0xf0, 0x21, 0x00


	//----- nvinfo : EIATTR_KPARAM_INFO
	.align		4
.L_717:
        /*0038*/ 	.byte	0x04, 0x17
        /*003a*/ 	.short	(.L_719 - .L_718)
.L_718:
        /*003c*/ 	.word	0x00000000
        /*0040*/ 	.short	0x0008
        /*0042*/ 	.short	0x0040
        /*0044*/ 	.byte	0x00, 0xf0, 0x11, 0x00


	//----- nvinfo : EIATTR_KPARAM_INFO
	.align		4
.L_719:
        /*0048*/ 	.byte	0x04, 0x17
        /*004a*/ 	.short	(.L_721 - .L_720)
.L_720:
        /*004c*/ 	.word	0x00000000
        /*0050*/ 	.short	0x0007
        /*0052*/ 	.short	0x0038
        /*0054*/ 	.byte	0x00, 0xf0, 0x21, 0x00


	//----- nvinfo : EIATTR_KPARAM_INFO
	.align		4
.L_721:
        /*0058*/ 	.byte	0x04, 0x17
        /*005a*/ 	.short	(.L_723 - .L_722)
.L_722:
        /*005c*/ 	.word	0x00000000
        /*0060*/ 	.short	0x0006
        /*0062*/ 	.short	0x0030
        /*0064*/ 	.byte	0x00, 0xf0, 0x21, 0x00


	//----- nvinfo : EIATTR_KPARAM_INFO
	.align		4
.L_723:
        /*0068*/ 	.byte	0x04, 0x17
        /*006a*/ 	.short	(.L_725 - .L_724)
.L_724:
        /*006c*/ 	.word	0x00000000
        /*0070*/ 	.short	0x0005
        /*0072*/ 	.short	0x0028
        /*0074*/ 	.byte	0x00, 0xf0, 0x21, 0x00


	//----- nvinfo : EIATTR_KPARAM_INFO
	.align		4
.L_725:
        /*0078*/ 	.byte	0x04, 0x17
        /*007a*/ 	.short	(.L_727 - .L_726)
.L_726:
        /*007c*/ 	.word	0x00000000
        /*0080*/ 	.short	0x0004
        /*0082*/ 	.short	0x0020
        /*0084*/ 	.byte	0x00, 0xf0, 0x21, 0x00


	//----- nvinfo : EIATTR_KPARAM_INFO
	.align		4
.L_727:
        /*0088*/ 	.byte	0x04, 0x17
        /*008a*/ 	.short	(.L_729 - .L_728)
.L_728:
        /*008c*/ 	.word	0x00000000
        /*0090*/ 	.short	0x0003
        /*0092*/ 	.short	0x0018
        /*0094*/ 	.byte	0x00, 0xf0, 0x21, 0x00


	//----- nvinfo : EIATTR_KPARAM_INFO
	.align		4
.L_729:
        /*0098*/ 	.byte	0x04, 0x17
        /*009a*/ 	.short	(.L_731 - .L_730)
.L_730:
        /*009c*/ 	.word	0x00000000
        /*00a0*/ 	.short	0x0002
        /*00a2*/ 	.short	0x0010
        /*00a4*/ 	.byte	0x00, 0xf0, 0x21, 0x00


	//----- nvinfo : EIATTR_KPARAM_INFO
	.align		4
.L_731:
        /*00a8*/ 	.byte	0x04, 0x17
        /*00aa*/ 	.short	(.L_733 - .L_732)
.L_732:
        /*00ac*/ 	.word	0x00000000
        /*00b0*/ 	.short	0x0001
        /*00b2*/ 	.short	0x0008
        /*00b4*/ 	.byte	0x00, 0xf0, 0x21, 0x00


	//----- nvinfo : EIATTR_KPARAM_INFO
	.align		4
.L_733:
        /*00b8*/ 	.byte	0x04, 0x17
        /*00ba*/ 	.short	(.L_735 - .L_734)
.L_734:
        /*00bc*/ 	.word	0x00000000
        /*00c0*/ 	.short	0x0000
        /*00c2*/ 	.short	0x0000
        /*00c4*/ 	.byte	0x00, 0xf0, 0x21, 0x00


	//----- nvinfo : EIATTR_SPARSE_MMA_MASK
	.align		4
.L_735:
        /*00c8*/ 	.byte	0x03, 0x50
        /*00ca*/ 	.short	0x0000


	//----- nvinfo : EIATTR_MAXREG_COUNT
	.align		4
        /*00cc*/ 	.byte	0x03, 0x1b
        /*00ce*/ 	.short	0x0060


	//----- nvinfo : EIATTR_NUM_BARRIERS
	.align		4
        /*00d0*/ 	.byte	0x02, 0x4c
        /*00d2*/ 	.byte	0x01
	.zero		1


	//----- nvinfo : EIATTR_ANNOTATIONS
	.align		4
        /*00d4*/ 	.byte	0x04, 0x55
        /*00d6*/ 	.short	(.L_737 - .L_736)


	//   ....[0]....
.L_736:
        /* <DEDUP_REMOVED lines=32> */


	//----- nvinfo : EIATTR_MERCURY_ISA_VERSION
	.align		4
.L_737:
        /*02c0*/ 	.byte	0x03, 0x5f
        /*02c2*/ 	.short	0x0101


	//----- nvinfo : EIATTR_COOP_GROUP_MASK_REGIDS
	.align		4
        /*02c4*/ 	.byte	0x04, 0x29
        /*02c6*/ 	.short	(.L_739 - .L_738)


	//   ....[0]....
.L_738:
        /*02c8*/ 	.word	0xffffffff


	//   ....[1]....
        /*02cc*/ 	.word	0xffffffff


	//   ....[2]....
        /*02d0*/ 	.word	0xffffffff


	//   ....[3]....
        /*02d4*/ 	.word	0xffffffff


	//   ....[4]....
        /*02d8*/ 	.word	0xffffffff


	//   ....[5]....
        /*02dc*/ 	.word	0xffffffff


	//   ....[6]....
        /*02e0*/ 	.word	0xffffffff


	//   ....[7]....
        /*02e4*/ 	.word	0xffffffff


	//   ....[8]....
        /*02e8*/ 	.word	0xffffffff


	//   ....[9]....
        /*02ec*/ 	.word	0xffffffff


	//   ....[10]....
        /*02f0*/ 	.word	0xffffffff


	//   ....[11]....
        /*02f4*/ 	.word	0xffffffff


	//   ....[12]....
        /*02f8*/ 	.word	0x05000007


	//   ....[13]....
        /*02fc*/ 	.word	0x05000006


	//   ....[14]....
        /*0300*/ 	.word	0x05000008


	//   ....[15]....
        /*0304*/ 	.word	0x05000009


	//   ....[16]....
        /*0308*/ 	.word	0x0500000b


	//   ....[17]....
        /*030c*/ 	.word	0x05000002


	//   ....[18]....
        /*0310*/ 	.word	0x05000006


	//   ....[19]....
        /*0314*/ 	.word	0x05000003


	//   ....[20]....
        /*0318*/ 	.word	0x05000007


	//   ....[21]....
        /*031c*/ 	.word	0x05000009


	//   ....[22]....
        /*0320*/ 	.word	0x05000006


	//   ....[23]....
        /*0324*/ 	.word	0x05000008


	//   ....[24]....
        /*0328*/ 	.word	0x0500000b


	//   ....[25]....
        /*032c*/ 	.word	0x05000007


	//   ....[26]....
        /*0330*/ 	.word	0x0500000c


	//   ....[27]....
        /*0334*/ 	.word	0x05000006


	//   ....[28]....
        /*0338*/ 	.word	0x05000007


	//   ....[29]....
        /*033c*/ 	.word	0x05000009


	//   ....[30]....
        /*0340*/ 	.word	0x05000006


	//   ....[31]....
        /*0344*/ 	.word	0x05000008


	//   ....[32]....
        /*0348*/ 	.word	0x0500000b


	//   ....[33]....
        /*034c*/ 	.word	0x05000007


	//   ....[34]....
        /*0350*/ 	.word	0x0500000c


	//   ....[35]....
        /*0354*/ 	.word	0x05000006


	//   ....[36]....
        /*0358*/ 	.word	0x05000006


	//   ....[37]....
        /*035c*/ 	.word	0x0500000b


	//   ....[38]....
        /*0360*/ 	.word	0x05000007


	//   ....[39]....
        /*0364*/ 	.word	0x0500000f


	//   ....[40]....
        /*0368*/ 	.word	0x0500001d


	//   ....[41]....
        /*036c*/ 	.word	0x05000011


	//   ....[42]....
        /*0370*/ 	.word	0x05000009


	//   ....[43]....
        /*0374*/ 	.word	0x05000007


	//   ....[44]....
        /*0378*/ 	.word	0x0500000b


	//   ....[45]....
        /*037c*/ 	.word	0x05000006


	//   ....[46]....
        /*0380*/ 	.word	0x0500000e


	//   ....[47]....
        /*0384*/ 	.word	0x05000008


	//   ....[48]....
        /*0388*/ 	.word	0x0500000c


	//   ....[49]....
        /*038c*/ 	.word	0x0500000a


	//   ....[50]....
        /*0390*/ 	.word	0x05000004


	//   ....[51]....
        /*0394*/ 	.word	0x05000018


	//   ....[52]....
        /*0398*/ 	.word	0x0500001a


	//   ....[53]....
        /*039c*/ 	.word	0x05000005


	//   ....[54]....
        /*03a0*/ 	.word	0x05000013


	//   ....[55]....
        /*03a4*/ 	.word	0x05000015


	//   ....[56]....
        /*03a8*/ 	.word	0x05000019


	//   ....[57]....
        /*03ac*/ 	.word	0x05000007


	//   ....[58]....
        /*03b0*/ 	.word	0x0500000f


	//   ....[59]....
        /*03b4*/ 	.word	0x0500001b


	//   ....[60]....
        /*03b8*/ 	.word	0x05000011


	//   ....[61]....
        /*03bc*/ 	.word	0x05000013


	//   ....[62]....
        /*03c0*/ 	.word	0x05000015


	//   ....[63]....
        /*03c4*/ 	.word	0x05000012


	//   ....[64]....
        /*03c8*/ 	.word	0x05000019


	//   ....[65]....
        /*03cc*/ 	.word	0x0500001d


	//   ....[66]....
        /*03d0*/ 	.word	0x0500000d


	//   ....[67]....
        /*03d4*/ 	.word	0x05000009


	//   ....[68]....
        /*03d8*/ 	.word	0x05000006


	//   ....[69]....
        /*03dc*/ 	.word	0x05000006


	//   ....[70]....
        /*03e0*/ 	.word	0x05000006


	//   ....[71]....
        /*03e4*/ 	.word	0x05000006


	//   ....[72]....
        /*03e8*/ 	.word	0x05000006


	//   ....[73]....
        /*03ec*/ 	.word	0x05000006


	//   ....[74]....
        /*03f0*/ 	.word	0x05000006


	//   ....[75]....
        /*03f4*/ 	.word	0x05000006


	//   ....[76]....
        /*03f8*/ 	.word	0x05000006


	//   ....[77]....
        /*03fc*/ 	.word	0x05000006


	//   ....[78]....
        /*0400*/ 	.word	0x05000006


	//   ....[79]....
        /*0404*/ 	.word	0x05000006


	//   ....[80]....
        /*0408*/ 	.word	0x05000006


	//   ....[81]....
        /*040c*/ 	.word	0x05000006


	//   ....[82]....
        /*0410*/ 	.word	0x05000006


	//   ....[83]....
        /*0414*/ 	.word	0x05000006


	//   ....[84]....
        /*0418*/ 	.word	0x05000006


	//   ....[85]....
        /*041c*/ 	.word	0x05000006


	//   ....[86]....
        /*0420*/ 	.word	0x05000006


	//   ....[87]....
        /*0424*/ 	.word	0x05000006


	//   ....[88]....
        /*0428*/ 	.word	0x05000006


	//   ....[89]....
        /*042c*/ 	.word	0x05000006


	//   ....[90]....
        /*0430*/ 	.word	0x05000006


	//   ....[91]....
        /*0434*/ 	.word	0x05000006


	//   ....[92]....
        /*0438*/ 	.word	0x05000006


	//   ....[93]....
        /*043c*/ 	.word	0x05000006


	//   ....[94]....
        /*0440*/ 	.word	0x05000006


	//   ....[95]....
        /*0444*/ 	.word	0x05000006


	//   ....[96]....
        /*0448*/ 	.word	0x05000006


	//   ....[97]....
        /*044c*/ 	.word	0x05000006


	//   ....[98]....
        /*0450*/ 	.word	0x05000006


	//   ....[99]....
        /*0454*/ 	.word	0x05000006


	//   ....[100]....
        /*0458*/ 	.word	0x05000006


	//   ....[101]....
        /*045c*/ 	.word	0x05000006


	//   ....[102]....
        /*0460*/ 	.word	0x05000006


	//   ....[103]....
        /*0464*/ 	.word	0x05000006


	//   ....[104]....
        /*0468*/ 	.word	0x05000006


	//   ....[105]....
        /*046c*/ 	.word	0x05000006


	//   ....[106]....
        /*0470*/ 	.word	0x05000006


	//   ....[107]....
        /*0474*/ 	.word	0x05000006


	//   ....[108]....
        /*0478*/ 	.word	0x05000006


	//   ....[109]....
        /*047c*/ 	.word	0x05000006


	//   ....[110]....
        /*0480*/ 	.word	0x05000006


	//   ....[111]....
        /*0484*/ 	.word	0x05000006


	//   ....[112]....
        /*0488*/ 	.word	0x05000006


	//   ....[113]....
        /*048c*/ 	.word	0x05000006


	//   ....[114]....
        /*0490*/ 	.word	0x05000006


	//   ....[115]....
        /*0494*/ 	.word	0x05000006


	//   ....[116]....
        /*0498*/ 	.word	0x05000006


	//   ....[117]....
        /*049c*/ 	.word	0x05000006


	//   ....[118]....
        /*04a0*/ 	.word	0x05000006


	//   ....[119]....
        /*04a4*/ 	.word	0x05000006


	//   ....[120]....
        /*04a8*/ 	.word	0x05000006


	//   ....[121]....
        /*04ac*/ 	.word	0x05000006


	//   ....[122]....
        /*04b0*/ 	.word	0x05000006


	//   ....[123]....
        /*04b4*/ 	.word	0x05000006


	//----- nvinfo : EIATTR_COOP_GROUP_INSTR_OFFSETS
	.align		4
.L_739:
        /*04b8*/ 	.byte	0x04, 0x28
        /*04ba*/ 	.short	(.L_741 - .L_740)


	//   ....[0]....
.L_740:
        /*04bc*/ 	.word	0x00003c60


	//   ....[1]....
        /*04c0*/ 	.word	0x00003ca0


	//   ....[2]....
        /*04c4*/ 	.word	0x00003d00


	//   ....[3]....
        /*04c8*/ 	.word	0x00003d10


	//   ....[4]....
        /*04cc*/ 	.word	0x000046f0


	//   ....[5]....
        /*04d0*/ 	.word	0x00004730


	//   ....[6]....
        /*04d4*/ 	.word	0x00004760


	//   ....[7]....
        /*04d8*/ 	.word	0x00004780


	//   ....[8]....
        /*04dc*/ 	.word	0x000047a0


	//   ....[9]....
        /*04e0*/ 	.word	0x000047c0


	//   ....[10]....
        /*04e4*/ 	.word	0x000047e0


	//   ....[11]....
        /*04e8*/ 	.word	0x00004800


	//   ....[12]....
        /*04ec*/ 	.word	0x00007310


	//   ....[13]....
        /*04f0*/ 	.word	0x00007340


	//   ....[14]....
        /*04f4*/ 	.word	0x00007380


	//   ....[15]....
        /*04f8*/ 	.word	0x000073a0


	//   ....[16]....
        /*04fc*/ 	.word	0x000073d0


	//   ....[17]....
        /*0500*/ 	.word	0x000073e0


	//   ....[18]....
        /*0504*/ 	.word	0x00007410


	//   ....[19]....
        /*0508*/ 	.word	0x00007420


	//   ....[20]....
        /*050c*/ 	.word	0x000075b0


	//   ....[21]....
        /*0510*/ 	.word	0x000075e0


	//   ....[22]....
        /*0514*/ 	.word	0x00007610


	//   ....[23]....
        /*0518*/ 	.word	0x00007630


	//   ....[24]....
        /*051c*/ 	.word	0x00007660


	//   ....[25]....
        /*0520*/ 	.word	0x00007670


	//   ....[26]....
        /*0524*/ 	.word	0x000076a0


	//   ....[27]....
        /*0528*/ 	.word	0x000076b0


	//   ....[28]....
        /*052c*/ 	.word	0x000077e0


	//   ....[29]....
        /*0530*/ 	.word	0x00007810


	//   ....[30]....
        /*0534*/ 	.word	0x00007840


	//   ....[31]....
        /*0538*/ 	.word	0x00007860


	//   ....[32]....
        /*053c*/ 	.word	0x00007890


	//   ....[33]....
        /*0540*/ 	.word	0x000078a0


	//   ....[34]....
        /*0544*/ 	.word	0x000078d0


	//   ....[35]....
        /*0548*/ 	.word	0x000078e0


	//   ....[36]....
        /*054c*/ 	.word	0x00007c00


	//   ....[37]....
        /*0550*/ 	.word	0x00007c50


	//   ....[38]....
        /*0554*/ 	.word	0x00007c70


	//   ....[39]....
        /*0558*/ 	.word	0x00007cb0


	//   ....[40]....
        /*055c*/ 	.word	0x00007ce0


	//   ....[41]....
        /*0560*/ 	.word	0x00007d00


	//   ....[42]....
        /*0564*/ 	.word	0x00007d20


	//   ....[43]....
        /*0568*/ 	.word	0x00007d50


	//   ....[44]....
        /*056c*/ 	.word	0x00007d70


	//   ....[45]....
        /*0570*/ 	.word	0x00007d90


	//   ....[46]....
        /*0574*/ 	.word	0x00007db0


	//   ....[47]....
        /*0578*/ 	.word	0x00007dd0


	//   ....[48]....
        /*057c*/ 	.word	0x00007e00


	//   ....[49]....
        /*0580*/ 	.word	0x00007e10


	//   ....[50]....
        /*0584*/ 	.word	0x00007e40


	//   ....[51]....
        /*0588*/ 	.word	0x00007e90


	//   ....[52]....
        /*058c*/ 	.word	0x00007ec0


	//   ....[53]....
        /*0590*/ 	.word	0x00007ef0


	//   ....[54]....
        /*0594*/ 	.word	0x00007f20


	//   ....[55]....
        /*0598*/ 	.word	0x00007f40


	//   ....[56]....
        /*059c*/ 	.word	0x00007f60


	//   ....[57]....
        /*05a0*/ 	.word	0x00007f70


	//   ....[58]....
        /*05a4*/ 	.word	0x00007fa0


	//   ....[59]....
        /*05a8*/ 	.word	0x00007fe0


	//   ....[60]....
        /*05ac*/ 	.word	0x00008020


	//   ....[61]....
        /*05b0*/ 	.word	0x000080a0


	//   ....[62]....
        /*05b4*/ 	.word	0x000080d0


	//   ....[63]....
        /*05b8*/ 	.word	0x000080f0


	//   ....[64]....
        /*05bc*/ 	.word	0x00008110


	//   ....[65]....
        /*05c0*/ 	.word	0x00008140


	//   ....[66]....
        /*05c4*/ 	.word	0x00008180


	//   ....[67]....
        /*05c8*/ 	.word	0x000082a0


	//   ....[68]....
        /*05cc*/ 	.word	0x000083c0


	//   ....[69]....
        /*05d0*/ 	.word	0x00008410


	//   ....[70]....
        /*05d4*/ 	.word	0x00008480


	//   ....[71]....
        /*05d8*/ 	.word	0x000084e0


	//   ....[72]....
        /*05dc*/ 	.word	0x00008550


	//   ....[73]....
        /*05e0*/ 	.word	0x000085b0


	//   ....[74]....
        /*05e4*/ 	.word	0x00008620


	//   ....[75]....
        /*05e8*/ 	.word	0x00008680


	//   ....[76]....
        /*05ec*/ 	.word	0x00008720


	//   ....[77]....
        /*05f0*/ 	.word	0x000087b0


	//   ....[78]....
        /*05f4*/ 	.word	0x00008820


	//   ....[79]....
        /*05f8*/ 	.word	0x00008880


	//   ....[80]....
        /*05fc*/ 	.word	0x000088f0


	//   ....[81]....
        /*0600*/ 	.word	0x00008950


	//   ....[82]....
        /*0604*/ 	.word	0x000089c0


	//   ....[83]....
        /*0608*/ 	.word	0x00008a20


	//   ....[84]....
        /*060c*/ 	.word	0x00008ac0


	//   ....[85]....
        /*0610*/ 	.word	0x00008b50


	//   ....[86]....
        /*0614*/ 	.word	0x00008bc0


	//   ....[87]....
        /*0618*/ 	.word	0x00008c20


	//   ....[88]....
        /*061c*/ 	.word	0x00008c90


	//   ....[89]....
        /*0620*/ 	.word	0x00008cf0


	//   ....[90]....
        /*0624*/ 	.word	0x00008d60


	//   ....[91]....
        /*0628*/ 	.word	0x00008dc0


	//   ....[92]....
        /*062c*/ 	.word	0x00008e60


	//   ....[93]....
        /*0630*/ 	.word	0x00008f40


	//   ....[94]....
        /*0634*/ 	.word	0x00009020


	//   ....[95]....
        /*0638*/ 	.word	0x00009070


	//   ....[96]....
        /*063c*/ 	.word	0x00009110


	//   ....[97]....
        /*0640*/ 	.word	0x00009170


	//   ....[98]....
        /*0644*/ 	.word	0x00009220


	//   ....[99]....
        /*0648*/ 	.word	0x00009280


	//   ....[100]....
        /*064c*/ 	.word	0x00009320


	//   ....[101]....
        /*0650*/ 	.word	0x00009380


	//   ....[102]....
        /*0654*/ 	.word	0x000093f0


	//   ....[103]....
        /*0658*/ 	.word	0x00009450


	//   ....[104]....
        /*065c*/ 	.word	0x000094c0


	//   ....[105]....
        /*0660*/ 	.word	0x00009520


	//   ....[106]....
        /*0664*/ 	.word	0x00009590


	//   ....[107]....
        /*0668*/ 	.word	0x00009640


	//   ....[108]....
        /*066c*/ 	.word	0x000096b0


	//   ....[109]....
        /*0670*/ 	.word	0x00009710


	//   ....[110]....
        /*0674*/ 	.word	0x00009780


	//   ....[111]....
        /*0678*/ 	.word	0x000097e0


	//   ....[112]....
        /*067c*/ 	.word	0x00009880


	//   ....[113]....
        /*0680*/ 	.word	0x000098f0


	//   ....[114]....
        /*0684*/ 	.word	0x00009980


	//   ....[115]....
        /*0688*/ 	.word	0x000099f0


	//   ....[116]....
        /*068c*/ 	.word	0x00009a50


	//   ....[117]....
        /*0690*/ 	.word	0x00009aa0


	//   ....[118]....
        /*0694*/ 	.word	0x00009b10


	//   ....[119]....
        /*0698*/ 	.word	0x00009b70


	//   ....[120]....
        /*069c*/ 	.word	0x00009be0


	//   ....[121]....
        /*06a0*/ 	.word	0x00009c40


	//   ....[122]....
        /*06a4*/ 	.word	0x00009d80


	//   ....[123]....
        /*06a8*/ 	.word	0x00009e50


	//----- nvinfo : EIATTR_EXIT_INSTR_OFFSETS
	.align		4
.L_741:
        /*06ac*/ 	.byte	0x04, 0x1c
        /*06ae*/ 	.short	(.L_743 - .L_742)


	//   ....[0]....
.L_742:
        /*06b0*/ 	.word	0x000062e0


	//   ....[1]....
        /*06b4*/ 	.word	0x00008360


	//----- nvinfo : EIATTR_MAX_THREADS
	.align		4
.L_743:
        /*06b8*/ 	.byte	0x04, 0x05
        /*06ba*/ 	.short	(.L_745 - .L_744)
.L_744:
        /*06bc*/ 	.word	0x00000140
        /*06c0*/ 	.word	0x00000001
        /*06c4*/ 	.word	0x00000001


	//----- nvinfo : EIATTR_CRS_STACK_SIZE
	.align		4
.L_745:
        /*06c8*/ 	.byte	0x04, 0x1e
        /*06ca*/ 	.short	(.L_747 - .L_746)
.L_746:
        /*06cc*/ 	.word	0x00000000


	//----- nvinfo : EIATTR_CBANK_PARAM_SIZE
	.align		4
.L_747:
        /*06d0*/ 	.byte	0x03, 0x19
        /*06d2*/ 	.short	0x0060


	//----- nvinfo : EIATTR_PARAM_CBANK
	.align		4
        /*06d4*/ 	.byte	0x04, 0x0a
        /*06d6*/ 	.short	(.L_749 - .L_748)
	.align		4
.L_748:
        /*06d8*/ 	.word	index@(.nv.constant0._ZN13group_norm_v218gn_bwd_cuda_kernelI13__nv_bfloat16Li320ELi2ELi16ELi20ELi4096ELb1ELb1ELi32ELi320ELi320ELi4ELb1ELi2ELb0ELb0ELNS_15WgradSyncMethodE3ENS_16CompileConditionILi900EEEEEvPT_S6_S6_PKS5_S8_S8_S8_PKfflPfPj)
        /*06dc*/ 	.short	0x0210
        /*06de*/ 	.short	0x0060


	//----- nvinfo : EIATTR_SW_WAR
	.align		4
.L_749:
        /*06e0*/ 	.byte	0x04, 0x36
        /*06e2*/ 	.short	(.L_751 - .L_750)
.L_750:
        /*06e4*/ 	.word	0x00000008
.L_751:


//--------------------- .nv.info._ZN13group_norm_v218gn_bwd_cuda_kernelI13__nv_bfloat16Li320ELi3ELi16ELi20ELi4096ELb1ELb1ELi32ELi320ELi320ELi4ELb1ELi2ELb0ELb0ELNS_15WgradSyncMethodE3ENS_16CompileConditionILi900EEEEEvPT_S6_S6_PKS5_S8_S8_S8_PKfflPfPj --------------------------
	.section	.nv.info._ZN13group_norm_v218gn_bwd_cuda_kernelI13__nv_bfloat16Li320ELi3ELi16ELi20ELi4096ELb1ELb1ELi32ELi320ELi320ELi4ELb1ELi2ELb0ELb0ELNS_15WgradSyncMethodE3ENS_16CompileConditionILi900EEEEEvPT_S6_S6_PKS5_S8_S8_S8_PKfflPfPj,"",@"SHT_CUDA_INFO"
	.sectionflags	@""
	.align	4


	//----- nvinfo : EIATTR_CUDA_API_VERSION
	.align		4
        /*0000*/ 	.byte	0x04, 0x37
        /*0002*/ 	.short	(.L_753 - .L_752)
.L_752:
        /*0004*/ 	.word	0x00000082


	//----- nvinfo : EIATTR_KPARAM_INFO
	.align		4
.L_753:
        /*0008*/ 	.byte	0x04, 0x17
        /*000a*/ 	.short	(.L_755 - .L_754)
.L_754:
        /*000c*/ 	.word	0x00000000
        /*0010*/ 	.short	0x000b
        /*0012*/ 	.short	0x0058
        /*0014*/ 	.byte	0x00, 0xf0, 0x21, 0x00


	//----- nvinfo : EIATTR_KPARAM_INFO
	.align		4
.L_755:
        /*0018*/ 	.byte	0x04, 0x17
        /*001a*/ 	.short	(.L_757 - .L_756)
.L_756:
        /*001c*/ 	.word	0x00000000
        /*0020*/ 	.short	0x000a
        /*0022*/ 	.short	0x0050
        /*0024*/ 	.byte	0x00, 0xf0, 0x21, 0x00


	//----- nvinfo : EIATTR_KPARAM_INFO
	.align		4
.L_757:
        /*0028*/ 	.byte	0x04, 0x17
        /*002a*/ 	.short	(.L_759 - .L_758)
.L_758:
        /*002c*/ 	.word	0x00000000
        /*0030*/ 	.short	0x0009
        /*0032*/ 	.short	0x0048
        /*0034*/ 	.byte	0x00, 0xf0, 0x21, 0x00


	//----- nvinfo : EIATTR_KPARAM_INFO
	.align		4
.L_759:
        /*0038*/ 	.byte	0x04, 0x17
        /*003a*/ 	.short	(.L_761 - .L_760)
.L_760:
        /*003c*/ 	.word	0x00000000
        /*0040*/ 	.short	0x0008
        /*0042*/ 	.short	0x0040
        /*0044*/ 	.byte	0x00, 0xf0, 0x11, 0x00


	//----- nvinfo : EIATTR_KPARAM_INFO
	.align		4
.L_761:
        /*0048*/ 	.byte	0x04, 0x17
        /*004a*/ 	.short	(.L_763 - .L_762)
.L_762:
        /*004c*/ 	.word	0x00000000
        /*0050*/ 	.short	0x0007
        /*0052*/ 	.short	0x0038
        /*0054*/ 	.byte	0x00, 0xf0, 0x21, 0x00


	//----- nvinfo : EIATTR_KPARAM_INFO
	.align		4
.L_763:
        /*0058*/ 	.byte	0x04, 0x17
        /*005a*/ 	.short	(.L_765 - .L_764)
.L_764:
        /*005c*/ 	.word	0x00000000
        /*0060*/ 	.short	0x0006
        /*0062*/ 	.short	0x0030
        /*0064*/ 	.byte	0x00, 0xf0, 0x21, 0x00


	//----- nvinfo : EIATTR_KPARAM_INFO
	.align		4
.L_765:
        /*0068*/ 	.byte	0x04, 0x17
        /*006a*/ 	.short	(.L_767 - .L_766)
.L_766:
        /*006c*/ 	.word	0x00000000
        /*0070*/ 	.short	0x0005
        /*0072*/ 	.short	0x0028
        /*0074*/ 	.byte	0x00, 0xf0, 0x21, 0x00


	//----- nvinfo : EIATTR_KPARAM_INFO
	.align		4
.L_767:
        /*0078*/ 	.byte	0x04, 0x17
        /*007a*/ 	.short	(.L_769 - .L_768)
.L_768:
        /*007c*/ 	.word	0x00000000
        /*0080*/ 	.short	0x0004
        /*0082*/ 	.short	0x0020
        /*0084*/ 	.byte	0x00, 0xf0, 0x21, 0x00


	//----- nvinfo : EIATTR_KPARAM_INFO
	.align		4
.L_769:
        /*0088*/ 	.byte	0x04, 0x17
        /*008a*/ 	.short	(.L_771 - .L_770)
.L_770:
        /*008c*/ 	.word	0x00000000
        /*0090*/ 	.short	0x0003
        /*0092*/ 	.short	0x0018
        /*0094*/ 	.byte	0x00, 0xf0, 0x21, 0x00


	//----- nvinfo : EIATTR_KPARAM_INFO
	.align		4
.L_771:
        /*0098*/ 	.byte	0x04, 0x17
        /*009a*/ 	.short	(.L_773 - .L_772)
.L_772:
        /*009c*/ 	.word	0x00000000
        /*00a0*/ 	.short	0x0002
        /*00a2*/ 	.short	0x0010
        /*00a4*/ 	.byte	0x00, 0xf0, 0x21, 0x00


	//----- nvinfo : EIATTR_KPARAM_INFO
	.align		4
.L_773:
        /*00a8*/ 	.byte	0x04, 0x17
        /*00aa*/ 	.short	(.L_775 - .L_774)
.L_774:
        /*00ac*/ 	.word	0x00000000
        /*00b0*/ 	.short	0x0001
        /*00b2*/ 	.short	0x0008
        /*00b4*/ 	.byte	0x00, 0xf0, 0x21, 0x00


	//----- nvinfo : EIATTR_KPARAM_INFO
	.align		4
.L_775:
        /*00b8*/ 	.byte	0x04, 0x17
        /*00ba*/ 	.short	(.L_777 - .L_776)
.L_776:
        /*00bc*/ 	.word	0x00000000
        /*00c0*/ 	.short	0x0000
        /*00c2*/ 	.short	0x0000
        /*00c4*/ 	.byte	0x00, 0xf0, 0x21, 0x00


	//----- nvinfo : EIATTR_SPARSE_MMA_MASK
	.align		4
.L_777:
        /*00c8*/ 	.byte	0x03, 0x50
        /*00ca*/ 	.short	0x0000


	//----- nvinfo : EIATTR_MAXREG_COUNT
	.align		4
        /*00cc*/ 	.byte	0x03, 0x1b
        /*00ce*/ 	.short	0x0040


	//----- nvinfo : EIATTR_NUM_BARRIERS
	.align		4
        /*00d0*/ 	.byte	0x02, 0x4c
        /*00d2*/ 	.byte	0x01
	.zero		1


	//----- nvinfo : EIATTR_ANNOTATIONS
	.align		4
        /*00d4*/ 	.byte	0x04, 0x55
        /*00d6*/ 	.short	(.L_779 - .L_778)


	//   ....[0]....
.L_778:
        /* <DEDUP_REMOVED lines=109> */


	//----- nvinfo : EIATTR_MERCURY_ISA_VERSION
	.align		4
.L_779:
        /*0790*/ 	.byte	0x03, 0x5f
        /*0792*/ 	.short	0x0101


	//----- nvinfo : EIATTR_COOP_GROUP_MASK_REGIDS
	.align		4
        /*0794*/ 	.byte	0x04, 0x29
        /*0796*/ 	.short	(.L_781 - .L_780)


	//   ....[0]....
.L_780:
        /*0798*/ 	.word	0xffffffff


	//   ....[1]....
        /*079c*/ 	.word	0xffffffff


	//   ....[2]....
        /*07a0*/ 	.word	0xffffffff


	//   ....[3]....
        /*07a4*/ 	.word	0xffffffff


	//   ....[4]....
        /*07a8*/ 	.word	0xffffffff


	//   ....[5]....
        /*07ac*/ 	.word	0xffffffff


	//   ....[6]....
        /*07b0*/ 	.word	0xffffffff


	//   ....[7]....
        /*07b4*/ 	.word	0xffffffff


	//   ....[8]....
        /*07b8*/ 	.word	0xffffffff


	//   ....[9]....
        /*07bc*/ 	.word	0xffffffff


	//   ....[10]....
        /*07c0*/ 	.word	0xffffffff


	//   ....[11]....
        /*07c4*/ 	.word	0xffffffff


	//   ....[12]....
        /*07c8*/ 	.word	0x05000019


	//   ....[13]....
        /*07cc*/ 	.word	0x05000018


	//   ....[14]....
        /*07d0*/ 	.word	0x0500001a


	//   ....[15]....
        /*07d4*/ 	.word	0x0500001b


	//   ....[16]....
        /*07d8*/ 	.word	0x0500001d


	//   ....[17]....
        /*07dc*/ 	.word	0x05000012


	//   ....[18]....
        /*07e0*/ 	.word	0x0500001c


	//   ....[19]....
        /*07e4*/ 	.word	0x05000013


	//   ....[20]....
        /*07e8*/ 	.word	0x0500001d


	//   ....[21]....
        /*07ec*/ 	.word	0x0500001c


	//   ....[22]....
        /*07f0*/ 	.word	0x0500001e


	//   ....[23]....
        /*07f4*/ 	.word	0x0500001f


	//   ....[24]....
        /*07f8*/ 	.word	0x05000021


	//   ....[25]....
        /*07fc*/ 	.word	0x05000020


	//   ....[26]....
        /*0800*/ 	.word	0x05000022


	//   ....[27]....
        /*0804*/ 	.word	0x05000017


	//   ....[28]....
        /*0808*/ 	.word	0x0500001d


	//   ....[29]....
        /*080c*/ 	.word	0x0500001c


	//   ....[30]....
        /*0810*/ 	.word	0x0500001e


	//   ....[31]....
        /*0814*/ 	.word	0x0500001f


	//   ....[32]....
        /*0818*/ 	.word	0x05000021


	//   ....[33]....
        /*081c*/ 	.word	0x05000020


	//   ....[34]....
        /*0820*/ 	.word	0x05000022


	//   ....[35]....
        /*0824*/ 	.word	0x05000017


	//   ....[36]....
        /*0828*/ 	.word	0x0500001e


	//   ....[37]....
        /*082c*/ 	.word	0x05000026


	//   ....[38]....
        /*0830*/ 	.word	0x05000021


	//   ....[39]....
        /*0834*/ 	.word	0x05000020


	//   ....[40]....
        /*0838*/ 	.word	0x05000024


	//   ....[41]....
        /*083c*/ 	.word	0x05000029


	//   ....[42]....
        /*0840*/ 	.word	0x05000025


	//   ....[43]....
        /*0844*/ 	.word	0x05000027


	//   ....[44]....
        /*0848*/ 	.word	0x05000028


	//   ....[45]....
        /*084c*/ 	.word	0x05000021


	//   ....[46]....
        /*0850*/ 	.word	0x05000023


	//   ....[47]....
        /*0854*/ 	.word	0x05000026


	//   ....[48]....
        /*0858*/ 	.word	0x05000014


	//   ....[49]....
        /*085c*/ 	.word	0x05000029


	//   ....[50]....
        /*0860*/ 	.word	0x05000012


	//   ....[51]....
        /*0864*/ 	.word	0x05000021


	//   ....[52]....
        /*0868*/ 	.word	0x0500001f


	//   ....[53]....
        /*086c*/ 	.word	0x05000014


	//   ....[54]....
        /*0870*/ 	.word	0x05000026


	//   ....[55]....
        /*0874*/ 	.word	0x0500001c


	//   ....[56]....
        /*0878*/ 	.word	0x05000013


	//   ....[57]....
        /*087c*/ 	.word	0x05000029


	//   ....[58]....
        /*0880*/ 	.word	0x05000018


	//   ....[59]....
        /*0884*/ 	.word	0x05000024


	//   ....[60]....
        /*0888*/ 	.word	0x05000019


	//   ....[61]....
        /*088c*/ 	.word	0x05000022


	//   ....[62]....
        /*0890*/ 	.word	0x0500001f


	//   ....[63]....
        /*0894*/ 	.word	0x0500001c


	//   ....[64]....
        /*0898*/ 	.word	0x0500002a


	//   ....[65]....
        /*089c*/ 	.word	0x05000028


	//   ....[66]....
        /*08a0*/ 	.word	0x0500001b


	//   ....[67]....
        /*08a4*/ 	.word	0x05000017


	//   ....[68]....
        /*08a8*/ 	.word	0x0500001e


	//   ....[69]....
        /*08ac*/ 	.word	0x0500001e


	//   ....[70]....
        /*08b0*/ 	.word	0x0500001e


	//   ....[71]....
        /*08b4*/ 	.word	0x0500001e


	//   ....[72]....
        /*08b8*/ 	.word	0x0500001e


	//   ....[73]....
        /*08bc*/ 	.word	0x0500001e


	//   ....[74]....
        /*08c0*/ 	.word	0x0500001e


	//   ....[75]....
        /*08c4*/ 	.word	0x0500001e


	//   ....[76]....
        /*08c8*/ 	.word	0x0500001e


	//   ....[77]....
        /*08cc*/ 	.word	0x0500001e


	//   ....[78]....
        /*08d0*/ 	.word	0x0500001e


	//   ....[79]....
        /*08d4*/ 	.word	0x0500001e


	//   ....[80]....
        /*08d8*/ 	.word	0x0500001e


	//   ....[81]....
        /*08dc*/ 	.word	0x0500001e


	//   ....[82]....
        /*08e0*/ 	.word	0x0500001e


	//   ....[83]....
        /*08e4*/ 	.word	0x0500001e


	//   ....[84]....
        /*08e8*/ 	.word	0x0500001e


	//   ....[85]....
        /*08ec*/ 	.word	0x0500001e


	//   ....[86]....
        /*08f0*/ 	.word	0x0500001e


	//   ....[87]....
        /*08f4*/ 	.word	0x0500001e


	//   ....[88]....
        /*08f8*/ 	.word	0x0500001e


	//   ....[89]....
        /*08fc*/ 	.word	0x0500001e


	//   ....[90]....
        /*0900*/ 	.word	0x0500001e


	//   ....[91]....
        /*0904*/ 	.word	0x0500001e


	//   ....[92]....
        /*0908*/ 	.word	0x0500001e


	//   ....[93]....
        /*090c*/ 	.word	0x0500001e


	//   ....[94]....
        /*0910*/ 	.word	0x0500001e


	//   ....[95]....
        /*0914*/ 	.word	0x0500001e


	//   ....[96]....
        /*0918*/ 	.word	0x0500001e


	//   ....[97]....
        /*091c*/ 	.word	0x0500001e


	//   ....[98]....
        /*0920*/ 	.word	0x0500001e


	//   ....[99]....
        /*0924*/ 	.word	0x0500001e


	//   ....[100]....
        /*0928*/ 	.word	0x0500001e


	//   ....[101]....
        /*092c*/ 	.word	0x0500001e


	//   ....[102]....
        /*0930*/ 	.word	0x0500001e


	//   ....[103]....
        /*0934*/ 	.word	0x0500001e


	//   ....[104]....
        /*0938*/ 	.word	0x0500001e


	//   ....[105]....
        /*093c*/ 	.word	0x0500001e


	//   ....[106]....
        /*0940*/ 	.word	0x0500001e


	//   ....[107]....
        /*0944*/ 	.word	0x0500001e


	//   ....[108]....
        /*0948*/ 	.word	0x0500001e


	//   ....[109]....
        /*094c*/ 	.word	0x0500001e


	//   ....[110]....
        /*0950*/ 	.word	0x0500001e


	//   ....[111]....
        /*0954*/ 	.word	0x0500001e


	//   ....[112]....
        /*0958*/ 	.word	0x0500001e


	//   ....[113]....
        /*095c*/ 	.word	0x0500001e


	//   ....[114]....
        /*0960*/ 	.word	0x0500001e


	//   ....[115]....
        /*0964*/ 	.word	0x0500001e


	//   ....[116]....
        /*0968*/ 	.word	0x0500001e


	//   ....[117]....
        /*096c*/ 	.word	0x0500001e


	//   ....[118]....
        /*0970*/ 	.word	0x0500001e


	//   ....[119]....
        /*0974*/ 	.word	0x0500001e


	//   ....[120]....
        /*0978*/ 	.word	0x0500001e


	//   ....[121]....
        /*097c*/ 	.word	0x0500001e


	//   ....[122]....
        /*0980*/ 	.word	0x0500001e


	//   ....[123]....
        /*0984*/ 	.word	0x0500001e


	//----- nvinfo : EIATTR_COOP_GROUP_INSTR_OFFSETS
	.align		4
.L_781:
        /*0988*/ 	.byte	0x04, 0x28
        /*098a*/ 	.short	(.L_783 - .L_782)


	//   ....[0]....
.L_782:
        /*098c*/ 	.word	0x00004360


	//   ....[1]....
        /*0990*/ 	.word	0x000043a0


	//   ....[2]....
        /*0994*/ 	.word	0x000043d0


	//   ....[3]....
        /*0998*/ 	.word	0x000043f0


	//   ....[4]....
        /*099c*/ 	.word	0x00004df0


	//   ....[5]....
        /*09a0*/ 	.word	0x00004e30


	//   ....[6]....
        /*09a4*/ 	.word	0x00004e60


	//   ....[7]....
        /*09a8*/ 	.word	0x00004e80


	//   ....[8]....
        /*09ac*/ 	.word	0x00004ea0


	//   ....[9]....
        /*09b0*/ 	.word	0x00004ec0


	//   ....[10]....
        /*09b4*/ 	.word	0x00004ee0


	//   ....[11]....
        /*09b8*/ 	.word	0x00004f00


	//   ....[12]....
        /*09bc*/ 	.word	0x00007cd0


	//   ....[13]....
        /*09c0*/ 	.word	0x00007d00


	//   ....[14]....
        /*09c4*/ 	.word	0x00007d50


	//   ....[15]....
        /*09c8*/ 	.word	0x00007d70


	//   ....[16]....
        /*09cc*/ 	.word	0x00007da0


	//   ....[17]....
        /*09d0*/ 	.word	0x00007db0


	//   ....[18]....
        /*09d4*/ 	.word	0x00007de0


	//   ....[19]....
        /*09d8*/ 	.word	0x00007df0


	//   ....[20]....
        /*09dc*/ 	.word	0x00007f70


	//   ....[21]....
        /*09e0*/ 	.word	0x00007fa0


	//   ....[22]....
        /*09e4*/ 	.word	0x00007ff0


	//   ....[23]....
        /*09e8*/ 	.word	0x00008010


	//   ....[24]....
        /*09ec*/ 	.word	0x00008040


	//   ....[25]....
        /*09f0*/ 	.word	0x00008050


	//   ....[26]....
        /*09f4*/ 	.word	0x00008080


	//   ....[27]....
        /*09f8*/ 	.word	0x00008090


	//   ....[28]....
        /*09fc*/ 	.word	0x000081b0


	//   ....[29]....
        /*0a00*/ 	.word	0x000081e0


	//   ....[30]....
        /*0a04*/ 	.word	0x00008230


	//   ....[31]....
        /*0a08*/ 	.word	0x00008250


	//   ....[32]....
        /*0a0c*/ 	.word	0x00008280


	//   ....[33]....
        /*0a10*/ 	.word	0x00008290


	//   ....[34]....
        /*0a14*/ 	.word	0x000082c0


	//   ....[35]....
        /*0a18*/ 	.word	0x000082d0


	//   ....[36]....
        /*0a1c*/ 	.word	0x00008560


	//   ....[37]....
        /*0a20*/ 	.word	0x000085c0


	//   ....[38]....
        /*0a24*/ 	.word	0x00008660


	//   ....[39]....
        /*0a28*/ 	.word	0x000086a0


	//   ....[40]....
        /*0a2c*/ 	.word	0x000086d0


	//   ....[41]....
        /*0a30*/ 	.word	0x000086e0


	//   ....[42]....
        /*0a34*/ 	.word	0x00008700


	//   ....[43]....
        /*0a38*/ 	.word	0x00008710


	//   ....[44]....
        /*0a3c*/ 	.word	0x00008750


	//   ....[45]....
        /*0a40*/ 	.word	0x00008770


	//   ....[46]....
        /*0a44*/ 	.word	0x000087b0


	//   ....[47]....
        /*0a48*/ 	.word	0x000087e0


	//   ....[48]....
        /*0a4c*/ 	.word	0x00008810


	//   ....[49]....
        /*0a50*/ 	.word	0x00008820


	//   ....[50]....
        /*0a54*/ 	.word	0x00008830


	//   ....[51]....
        /*0a58*/ 	.word	0x00008890


	//   ....[52]....
        /*0a5c*/ 	.word	0x000088f0


	//   ....[53]....
        /*0a60*/ 	.word	0x00008930


	//   ....[54]....
        /*0a64*/ 	.word	0x00008950


	//   ....[55]....
        /*0a68*/ 	.word	0x00008960


	//   ....[56]....
        /*0a6c*/ 	.word	0x00008970


	//   ....[57]....
        /*0a70*/ 	.word	0x000089a0


	//   ....[58]....
        /*0a74*/ 	.word	0x000089c0


	//   ....[59]....
        /*0a78*/ 	.word	0x000089f0


	//   ....[60]....
        /*0a7c*/ 	.word	0x00008a10


	//   ....[61]....
        /*0a80*/ 	.word	0x00008a50


	//   ....[62]....
        /*0a84*/ 	.word	0x00008a90


	//   ....[63]....
        /*0a88*/ 	.word	0x00008ac0


	//   ....[64]....
        /*0a8c*/ 	.word	0x00008af0


	//   ....[65]....
        /*0a90*/ 	.word	0x00008b20


	//   ....[66]....
        /*0a94*/ 	.word	0x00008c60


	//   ....[67]....
        /*0a98*/ 	.word	0x00008ca0


	//   ....[68]....
        /*0a9c*/ 	.word	0x00008dd0


	//   ....[69]....
        /*0aa0*/ 	.word	0x00008e20


	//   ....[70]....
        /*0aa4*/ 	.word	0x00008e90


	//   ....[71]....
        /*0aa8*/ 	.word	0x00008ef0


	//   ....[72]....
        /*0aac*/ 	.word	0x00008f60


	//   ....[73]....
        /*0ab0*/ 	.word	0x00008fc0


	//   ....[74]....
        /*0ab4*/ 	.word	0x00009030


	//   ....[75]....
        /*0ab8*/ 	.word	0x00009090


	//   ....[76]....
        /*0abc*/ 	.word	0x00009130


	//   ....[77]....
        /*0ac0*/ 	.word	0x000091c0


	//   ....[78]....
        /*0ac4*/ 	.word	0x00009230


	//   ....[79]....
        /*0ac8*/ 	.word	0x00009290


	//   ....[80]....
        /*0acc*/ 	.word	0x00009300


	//   ....[81]....
        /*0ad0*/ 	.word	0x00009360


	//   ....[82]....
        /*0ad4*/ 	.word	0x000093d0


	//   ....[83]....
        /*0ad8*/ 	.word	0x00009430


	//   ....[84]....
        /*0adc*/ 	.word	0x000094d0


	//   ....[85]....
        /*0ae0*/ 	.word	0x00009560


	//   ....[86]....
        /*0ae4*/ 	.word	0x000095d0


	//   ....[87]....
        /*0ae8*/ 	.word	0x00009630


	//   ....[88]....
        /*0aec*/ 	.word	0x000096a0


	//   ....[89]....
        /*0af0*/ 	.word	0x00009700


	//   ....[90]....
        /*0af4*/ 	.word	0x00009770


	//   ....[91]....
        /*0af8*/ 	.word	0x000097d0


	//   ....[92]....
        /*0afc*/ 	.word	0x00009870


	//   ....[93]....
        /*0b00*/ 	.word	0x00009920


	//   ....[94]....
        /*0b04*/ 	.word	0x00009a10


	//   ....[95]....
        /*0b08*/ 	.word	0x00009a60


	//   ....[96]....
        /*0b0c*/ 	.word	0x00009b00


	//   ....[97]....
        /*0b10*/ 	.word	0x00009b60


	//   ....[98]....
        /*0b14*/ 	.word	0x00009be0


	//   ....[99]....
        /*0b18*/ 	.word	0x00009c80


	//   ....[100]....
        /*0b1c*/ 	.word	0x00009cf0


	//   ....[101]....
        /*0b20*/ 	.word	0x00009d70


	//   ....[102]....
        /*0b24*/ 	.word	0x00009de0


	//   ....[103]....
        /*0b28*/ 	.word	0x00009e40


	//   ....[104]....
        /*0b2c*/ 	.word	0x00009eb0


	//   ....[105]....
        /*0b30*/ 	.word	0x00009f10


	//   ....[106]....
        /*0b34*/ 	.word	0x00009f80


	//   ....[107]....
        /*0b38*/ 	.word	0x00009fe0


	//   ....[108]....
        /*0b3c*/ 	.word	0x0000a050


	//   ....[109]....
        /*0b40*/ 	.word	0x0000a0b0


	//   ....[110]....
        /*0b44*/ 	.word	0x0000a180


	//   ....[111]....
        /*0b48*/ 	.word	0x0000a1e0


	//   ....[112]....
        /*0b4c*/ 	.word	0x0000a260


	//   ....[113]....
        /*0b50*/ 	.word	0x0000a2b0


	//   ....[114]....
        /*0b54*/ 	.word	0x0000a350


	//   ....[115]....
        /*0b58*/ 	.word	0x0000a3d0


	//   ....[116]....
        /*0b5c*/ 	.word	0x0000a460


	//   ....[117]....
        /*0b60*/ 	.word	0x0000a4f0


	//   ....[118]....
        /*0b64*/ 	.word	0x0000a560


	//   ....[119]....
        /*0b68*/ 	.word	0x0000a5c0


	//   ....[120]....
        /*0b6c*/ 	.word	0x0000a650


	//   ....[121]....
        /*0b70*/ 	.word	0x0000a710


	//   ....[122]....
        /*0b74*/ 	.word	0x0000a7a0


	//   ....[123]....
        /*0b78*/ 	.word	0x0000a800


	//----- nvinfo : EIATTR_EXIT_INSTR_OFFSETS
	.align		4
.L_783:
        /*0b7c*/ 	.byte	0x04, 0x1c
        /*0b7e*/ 	.short	(.L_785 - .L_784)


	//   ....[0]....
.L_784:
        /*0b80*/ 	.word	0x00006cb0


	//   ....[1]....
        /*0b84*/ 	.word	0x00008d70


	//----- nvinfo : EIATTR_MAX_THREADS
	.align		4
.L_785:
        /*0b88*/ 	.byte	0x04, 0x05
        /*0b8a*/ 	.short	(.L_787 - .L_786)
.L_786:
        /*0b8c*/ 	.word	0x00000140
        /*0b90*/ 	.word	0x00000001
        /*0b94*/ 	.word	0x00000001


	//----- nvinfo : EIATTR_CRS_STACK_SIZE
	.align		4
.L_787:
        /*0b98*/ 	.byte	0x04, 0x1e
        /*0b9a*/ 	.short	(.L_789 - .L_788)
.L_788:
        /*0b9c*/ 	.word	0x00000000


	//----- nvinfo : EIATTR_CBANK_PARAM_SIZE
	.align		4
.L_789:
        /*0ba0*/ 	.byte	0x03, 0x19
        /*0ba2*/ 	.short	0x0060


	//----- nvinfo : EIATTR_PARAM_CBANK
	.align		4
        /*0ba4*/ 	.byte	0x04, 0x0a
        /*0ba6*/ 	.short	(.L_791 - .L_790)
	.align		4
.L_790:
        /*0ba8*/ 	.word	index@(.nv.constant0._ZN13group_norm_v218gn_bwd_cuda_kernelI13__nv_bfloat16Li320ELi3ELi16ELi20ELi4096ELb1ELb1ELi32ELi320ELi320ELi4ELb1ELi2ELb0ELb0ELNS_15WgradSyncMethodE3ENS_16CompileConditionILi900EEEEEvPT_S6_S6_PKS5_S8_S8_S8_PKfflPfPj)
        /*0bac*/ 	.short	0x0210
        /*0bae*/ 	.short	0x0060


	//----- nvinfo : EIATTR_SW_WAR
	.align		4
.L_791:
        /*0bb0*/ 	.byte	0x04, 0x36
        /*0bb2*/ 	.short	(.L_793 - .L_792)
.L_792:
        /*0bb4*/ 	.word	0x00000008
.L_793:


//--------------------- .nv.info._ZN13group_norm_v218gn_bwd_cuda_kernelI13__nv_bfloat16Li320ELi3ELi16ELi20ELi4096ELb1ELb1ELi32ELi320ELi320ELi4ELb1ELi3ELb0ELb0ELNS_15WgradSyncMethodE3ENS_16CompileConditionILi900EEEEEvPT_S6_S6_PKS5_S8_S8_S8_PKfflPfPj --------------------------
	.section	.nv.info._ZN13group_norm_v218gn_bwd_cuda_kernelI13__nv_bfloat16Li320ELi3ELi16ELi20ELi4096ELb1ELb1ELi32ELi320ELi320ELi4ELb1ELi3ELb0ELb0ELNS_15WgradSyncMethodE3ENS_16CompileConditionILi900EEEEEvPT_S6_S6_PKS5_S8_S8_S8_PKfflPfPj,"",@"SHT_CUDA_INFO"
	.sectionflags	@""
	.align	4


	//----- nvinfo : EIATTR_CUDA_API_VERSION
	.align		4
        /*0000*/ 	.byte	0x04, 0x37
        /*0002*/ 	.short	(.L_795 - .L_794)
.L_794:
        /*0004*/ 	.word	0x00000082


	//----- nvinfo : EIATTR_KPARAM_INFO
	.align		4
.L_795:
        /*0008*/ 	.byte	0x04, 0x17
        /*000a*/ 	.short	(.L_797 - .L_796)
.L_796:
        /*000c*/ 	.word	0x00000000
        /*0010*/ 	.short	0x000b
        /*0012*/ 	.short	0x0058
        /*0014*/ 	.byte	0x00, 0xf0, 0x21, 0x00


	//----- nvinfo : EIATTR_KPARAM_INFO
	.align		4
.L_797:
        /*0018*/ 	.byte	0x04, 0x17
        /*001a*/ 	.short	(.L_799 - .L_798)
.L_798:
        /*001c*/ 	.word	0x00000000
        /*0020*/ 	.short	0x000a
        /*0022*/ 	.short	0x0050
        /*0024*/ 	.byte	0x00, 0xf0, 0x21, 0x00


	//----- nvinfo : EIATTR_KPARAM_INFO
	.align		4
.L_799:
        /*0028*/ 	.byte	0x04, 0x17
        /*002a*/ 	.short	(.L_801 - .L_800)
.L_800:
        /*002c*/ 	.word	0x00000000
        /*0030*/ 	.short	0x0009
        /*0032*/ 	.short	0x0048
        /*0034*/ 	.byte	0x00, 0xf0, 0x21, 0x00


	//----- nvinfo : EIATTR_KPARAM_INFO
	.align		4
.L_801:
        /*0038*/ 	.byte	0x04, 0x17
        /*003a*/ 	.short	(.L_803 - .L_802)
.L_802:
        /*003c*/ 	.word	0x00000000
        /*0040*/ 	.short	0x0008
        /*0042*/ 	.short	0x0040
        /*0044*/ 	.byte	0x00, 0xf0, 0x11, 0x00


	//----- nvinfo : EIATTR_KPARAM_INFO
	.align		4
.L_803:
        /*0048*/ 	.byte	0x04, 0x17
        /*004a*/ 	.short	(.L_805 - .L_804)
.L_804:
        /*004c*/ 	.word	0x00000000
        /*0050*/ 	.short	0x0007
        /*0052*/ 	.short	0x0038
        /*0054*/ 	.byte	0x00, 0xf0, 0x21, 0x00


	//----- nvinfo : EIATTR_KPARAM_INFO
	.align		4
.L_805:
        /*0058*/ 	.byte	0x04, 0x17
        /*005a*/ 	.short	(.L_807 - .L_806)
.L_806:
        /*005c*/ 	.word	0x00000000
        /*0060*/ 	.short	0x0006
        /*0062*/ 	.short	0x0030
        /*0064*/ 	.byte	0x00, 0xf0, 0x21, 0x00


	//----- nvinfo : EIATTR_KPARAM_INFO
	.align		4
.L_807:
        /*0068*/ 	.byte	0x04, 0x17
        /*006a*/ 	.short	(.L_809 - .L_808)
.L_808:
        /*006c*/ 	.word	0x00000000
        /*0070*/ 	.short	0x0005
        /*0072*/ 	.short	0x0028
        /*0074*/ 	.byte	0x00, 0xf0, 0x21, 0x00


	//----- nvinfo : EIATTR_KPARAM_INFO
	.align		4
.L_809:
        /*0078*/ 	.byte	0x04, 0x17
        /*007a*/ 	.short	(.L_811 - .L_810)
.L_810:
        /*007c*/ 	.word	0x00000000
        /*0080*/ 	.short	0x0004
        /*0082*/ 	.short	0x0020
        /*0084*/ 	.byte	0x00, 0xf0, 0x21, 0x00


	//----- nvinfo : EIATTR_KPARAM_INFO
	.align		4
.L_811:
        /*0088*/ 	.byte	0x04, 0x17
        /*008a*/ 	.short	(.L_813 - .L_812)
.L_812:
        /*008c*/ 	.word	0x00000000
        /*0090*/ 	.short	0x0003
        /*0092*/ 	.short	0x0018
        /*0094*/ 	.byte	0x00, 0xf0, 0x21, 0x00


	//----- nvinfo : EIATTR_KPARAM_INFO
	.align		4
.L_813:
        /*0098*/ 	.byte	0x04, 0x17
        /*009a*/ 	.short	(.L_815 - .L_814)
.L_814:
        /*009c*/ 	.word	0x00000000
        /*00a0*/ 	.short	0x0002
        /*00a2*/ 	.short	0x0010
        /*00a4*/ 	.byte	0x00, 0xf0, 0x21, 0x00


	//----- nvinfo : EIATTR_KPARAM_INFO
	.align		4
.L_815:
        /*00a8*/ 	.byte	0x04, 0x17
        /*00aa*/ 	.short	(.L_817 - .L_816)
.L_816:
        /*00ac*/ 	.word	0x00000000
        /*00b0*/ 	.short	0x0001
        /*00b2*/ 	.short	0x0008
        /*00b4*/ 	.byte	0x00, 0xf0, 0x21, 0x00


	//----- nvinfo : EIATTR_KPARAM_INFO
	.align		4
.L_817:
        /*00b8*/ 	.byte	0x04, 0x17
        /*00ba*/ 	.short	(.L_819 - .L_818)
.L_818:
        /*00bc*/ 	.word	0x00000000
        /*00c0*/ 	.short	0x0000
        /*00c2*/ 	.short	0x0000
        /*00c4*/ 	.byte	0x00, 0xf0, 0x21, 0x00


	//----- nvinfo : EIATTR_SPARSE_MMA_MASK
	.align		4
.L_819:
        /*00c8*/ 	.byte	0x03, 0x50
        /*00ca*/ 	.short	0x0000


	//----- nvinfo : EIATTR_MAXREG_COUNT
	.align		4
        /*00cc*/ 	.byte	0x03, 0x1b
        /*00ce*/ 	.short	0x0040


	//----- nvinfo : EIATTR_NUM_BARRIERS
	.align		4
        /*00d0*/ 	.byte	0x02, 0x4c
        /*00d2*/ 	.byte	0x01
	.zero		1


	//----- nvinfo : EIATTR_ANNOTATIONS
	.align		4
        /*00d4*/ 	.byte	0x04, 0x55
        /*00d6*/ 	.short	(.L_821 - .L_820)


	//   ....[0]....
.L_820:
        /* <DEDUP_REMOVED lines=109> */


	//----- nvinfo : EIATTR_MERCURY_ISA_VERSION
	.align		4
.L_821:
        /*0790*/ 	.byte	0x03, 0x5f
        /*0792*/ 	.short	0x0101


	//----- nvinfo : EIATTR_COOP_GROUP_MASK_REGIDS
	.align		4
        /*0794*/ 	.byte	0x04, 0x29
        /*0796*/ 	.short	(.L_823 - .L_822)


	//   ....[0]....
.L_822:
        /*0798*/ 	.word	0xffffffff


	//   ....[1]....
        /*079c*/ 	.word	0xffffffff


	//   ....[2]....
        /*07a0*/ 	.word	0xffffffff


	//   ....[3]....
        /*07a4*/ 	.word	0xffffffff


	//   ....[4]....
        /*07a8*/ 	.word	0xffffffff


	//   ....[5]....
        /*07ac*/ 	.word	0xffffffff


	//   ....[6]....
        /*07b0*/ 	.word	0xffffffff


	//   ....[7]....
        /*07b4*/ 	.word	0xffffffff


	//   ....[8]....
        /*07b8*/ 	.word	0xffffffff


	//   ....[9]....
        /*07bc*/ 	.word	0xffffffff


	//   ....[10]....
        /*07c0*/ 	.word	0xffffffff


	//   ....[11]....
        /*07c4*/ 	.word	0xffffffff


	//   ....[12]....
        /*07c8*/ 	.word	0x05000019


	//   ....[13]....
        /*07cc*/ 	.word	0x05000018


	//   ....[14]....
        /*07d0*/ 	.word	0x0500001a


	//   ....[15]....
        /*07d4*/ 	.word	0x0500001b


	//   ....[16]....
        /*07d8*/ 	.word	0x0500001d


	//   ....[17]....
        /*07dc*/ 	.word	0x05000012


	//   ....[18]....
        /*07e0*/ 	.word	0x0500001c


	//   ....[19]....
        /*07e4*/ 	.word	0x05000013


	//   ....[20]....
        /*07e8*/ 	.word	0x0500001d


	//   ....[21]....
        /*07ec*/ 	.word	0x0500001c


	//   ....[22]....
        /*07f0*/ 	.word	0x0500001e


	//   ....[23]....
        /*07f4*/ 	.word	0x0500001f


	//   ....[24]....
        /*07f8*/ 	.word	0x05000021


	//   ....[25]....
        /*07fc*/ 	.word	0x05000020


	//   ....[26]....
        /*0800*/ 	.word	0x05000022


	//   ....[27]....
        /*0804*/ 	.word	0x05000017


	//   ....[28]....
        /*0808*/ 	.word	0x0500001d


	//   ....[29]....
        /*080c*/ 	.word	0x0500001c


	//   ....[30]....
        /*0810*/ 	.word	0x0500001e


	//   ....[31]....
        /*0814*/ 	.word	0x0500001f


	//   ....[32]....
        /*0818*/ 	.word	0x05000021


	//   ....[33]....
        /*081c*/ 	.word	0x05000020


	//   ....[34]....
        /*0820*/ 	.word	0x05000022


	//   ....[35]....
        /*0824*/ 	.word	0x05000017


	//   ....[36]....
        /*0828*/ 	.word	0x0500001e


	//   ....[37]....
        /*082c*/ 	.word	0x05000026


	//   ....[38]....
        /*0830*/ 	.word	0x05000021


	//   ....[39]....
        /*0834*/ 	.word	0x05000020


	//   ....[40]....
        /*0838*/ 	.word	0x05000024


	//   ....[41]....
        /*083c*/ 	.word	0x05000029


	//   ....[42]....
        /*0840*/ 	.word	0x05000025


	//   ....[43]....
        /*0844*/ 	.word	0x05000027


	//   ....[44]....
        /*0848*/ 	.word	0x05000028


	//   ....[45]....
        /*084c*/ 	.word	0x05000021


	//   ....[46]....
        /*0850*/ 	.word	0x05000023


	//   ....[47]....
        /*0854*/ 	.word	0x05000026


	//   ....[48]....
        /*0858*/ 	.word	0x05000014


	//   ....[49]....
        /*085c*/ 	.word	0x05000029


	//   ....[50]....
        /*0860*/ 	.word	0x05000012


	//   ....[51]....
        /*0864*/ 	.word	0x05000021


	//   ....[52]....
        /*0868*/ 	.word	0x0500001f


	//   ....[53]....
        /*086c*/ 	.word	0x05000014


	//   ....[54]....
        /*0870*/ 	.word	0x05000026


	//   ....[55]....
        /*0874*/ 	.word	0x0500001c


	//   ....[56]....
        /*0878*/ 	.word	0x05000013


	//   ....[57]....
        /*087c*/ 	.word	0x05000029


	//   ....[58]....
        /*0880*/ 	.word	0x05000018


	//   ....[59]....
        /*0884*/ 	.word	0x05000024


	//   ....[60]....
        /*0888*/ 	.word	0x05000019


	//   ....[61]....
        /*088c*/ 	.word	0x05000022


	//   ....[62]....
        /*0890*/ 	.word	0x0500001f


	//   ....[63]....
        /*0894*/ 	.word	0x0500001c


	//   ....[64]....
        /*0898*/ 	.word	0x0500002a


	//   ....[65]....
        /*089c*/ 	.word	0x05000028


	//   ....[66]....
        /*08a0*/ 	.word	0x0500001b


	//   ....[67]....
        /*08a4*/ 	.word	0x05000017


	//   ....[68]....
        /*08a8*/ 	.word	0x0500001e


	//   ....[69]....
        /*08ac*/ 	.word	0x0500001e


	//   ....[70]....
        /*08b0*/ 	.word	0x0500001e


	//   ....[71]....
        /*08b4*/ 	.word	0x0500001e


	//   ....[72]....
        /*08b8*/ 	.word	0x0500001e


	//   ....[73]....
        /*08bc*/ 	.word	0x0500001e


	//   ....[74]....
        /*08c0*/ 	.word	0x0500001e


	//   ....[75]....
        /*08c4*/ 	.word	0x0500001e


	//   ....[76]....
        /*08c8*/ 	.word	0x0500001e


	//   ....[77]....
        /*08cc*/ 	.word	0x0500001e


	//   ....[78]....
        /*08d0*/ 	.word	0x0500001e


	//   ....[79]....
        /*08d4*/ 	.word	0x0500001e


	//   ....[80]....
        /*08d8*/ 	.word	0x0500001e


	//   ....[81]....
        /*08dc*/ 	.word	0x0500001e


	//   ....[82]....
        /*08e0*/ 	.word	0x0500001e


	//   ....[83]....
        /*08e4*/ 	.word	0x0500001e


	//   ....[84]....
        /*08e8*/ 	.word	0x0500001e


	//   ....[85]....
        /*08ec*/ 	.word	0x0500001e


	//   ....[86]....
        /*08f0*/ 	.word	0x0500001e


	//   ....[87]....
        /*08f4*/ 	.word	0x0500001e


	//   ....[88]....
        /*08f8*/ 	.word	0x0500001e


	//   ....[89]....
        /*08fc*/ 	.word	0x0500001e


	//   ....[90]....
        /*0900*/ 	.word	0x0500001e


	//   ....[91]....
        /*0904*/ 	.word	0x0500001e


	//   ....[92]....
        /*0908*/ 	.word	0x0500001e


	//   ....[93]....
        /*090c*/ 	.word	0x0500001e


	//   ....[94]....
        /*0910*/ 	.word	0x0500001e


	//   ....[95]....
        /*0914*/ 	.word	0x0500001e


	//   ....[96]....
        /*0918*/ 	.word	0x0500001e


	//   ....[97]....
        /*091c*/ 	.word	0x0500001e


	//   ....[98]....
        /*0920*/ 	.word	0x0500001e


	//   ....[99]....
        /*0924*/ 	.word	0x0500001e


	//   ....[100]....
        /*0928*/ 	.word	0x0500001e


	//   ....[101]....
        /*092c*/ 	.word	0x0500001e


	//   ....[102]....
        /*0930*/ 	.word	0x0500001e


	//   ....[103]....
        /*0934*/ 	.word	0x0500001e


	//   ....[104]....
        /*0938*/ 	.word	0x0500001e


	//   ....[105]....
        /*093c*/ 	.word	0x0500001e


	//   ....[106]....
        /*0940*/ 	.word	0x0500001e


	//   ....[107]....
        /*0944*/ 	.word	0x0500001e


	//   ....[108]....
        /*0948*/ 	.word	0x0500001e


	//   ....[109]....
        /*094c*/ 	.word	0x0500001e


	//   ....[110]....
        /*0950*/ 	.word	0x0500001e


	//   ....[111]....
        /*0954*/ 	.word	0x0500001e


	//   ....[112]....
        /*0958*/ 	.word	0x0500001e


	//   ....[113]....
        /*095c*/ 	.word	0x0500001e


	//   ....[114]....
        /*0960*/ 	.word	0x0500001e


	//   ....[115]....
        /*0964*/ 	.word	0x0500001e


	//   ....[116]....
        /*0968*/ 	.word	0x0500001e


	//   ....[117]....
        /*096c*/ 	.word	0x0500001e


	//   ....[118]....
        /*0970*/ 	.word	0x0500001e


	//   ....[119]....
        /*0974*/ 	.word	0x0500001e


	//   ....[120]....
        /*0978*/ 	.word	0x0500001e


	//   ....[121]....
        /*097c*/ 	.word	0x0500001e


	//   ....[122]....
        /*0980*/ 	.word	0x0500001e


	//   ....[123]....
        /*0984*/ 	.word	0x0500001e


	//----- nvinfo : EIATTR_COOP_GROUP_INSTR_OFFSETS
	.align		4
.L_823:
        /*0988*/ 	.byte	0x04, 0x28
        /*098a*/ 	.short	(.L_825 - .L_824)


	//   ....[0]....
.L_824:
        /*098c*/ 	.word	0x00004360


	//   ....[1]....
        /*0990*/ 	.word	0x000043a0


	//   ....[2]....
        /*0994*/ 	.word	0x000043d0


	//   ....[3]....
        /*0998*/ 	.word	0x000043f0


	//   ....[4]....
        /*099c*/ 	.word	0x00004df0


	//   ....[5]....
        /*09a0*/ 	.word	0x00004e30


	//   ....[6]....
        /*09a4*/ 	.word	0x00004e60


	//   ....[7]....
        /*09a8*/ 	.word	0x00004e80


	//   ....[8]....
        /*09ac*/ 	.word	0x00004ea0


	//   ....[9]....
        /*09b0*/ 	.word	0x00004ec0


	//   ....[10]....
        /*09b4*/ 	.word	0x00004ee0


	//   ....[11]....
        /*09b8*/ 	.word	0x00004f00


	//   ....[12]....
        /*09bc*/ 	.word	0x00007ce0


	//   ....[13]....
        /*09c0*/ 	.word	0x00007d10


	//   ....[14]....
        /*09c4*/ 	.word	0x00007d60


	//   ....[15]....
        /*09c8*/ 	.word	0x00007d80


	//   ....[16]....
        /*09cc*/ 	.word	0x00007db0


	//   ....[17]....
        /*09d0*/ 	.word	0x00007dc0


	//   ....[18]....
        /*09d4*/ 	.word	0x00007df0


	//   ....[19]....
        /*09d8*/ 	.word	0x00007e00


	//   ....[20]....
        /*09dc*/ 	.word	0x00007f80


	//   ....[21]....
        /*09e0*/ 	.word	0x00007fb0


	//   ....[22]....
        /*09e4*/ 	.word	0x00008000


	//   ....[23]....
        /*09e8*/ 	.word	0x00008020


	//   ....[24]....
        /*09ec*/ 	.word	0x00008050


	//   ....[25]....
        /*09f0*/ 	.word	0x00008060


	//   ....[26]....
        /*09f4*/ 	.word	0x00008090


	//   ....[27]....
        /*09f8*/ 	.word	0x000080a0


	//   ....[28]....
        /*09fc*/ 	.word	0x000081c0


	//   ....[29]....
        /*0a00*/ 	.word	0x000081f0


	//   ....[30]....
        /*0a04*/ 	.word	0x00008240


	//   ....[31]....
        /*0a08*/ 	.word	0x00008260


	//   ....[32]....
        /*0a0c*/ 	.word	0x00008290


	//   ....[33]....
        /*0a10*/ 	.word	0x000082a0


	//   ....[34]....
        /*0a14*/ 	.word	0x000082d0


	//   ....[35]....
        /*0a18*/ 	.word	0x000082e0


	//   ....[36]....
        /*0a1c*/ 	.word	0x00008570


	//   ....[37]....
        /*0a20*/ 	.word	0x000085d0


	//   ....[38]....
        /*0a24*/ 	.word	0x00008670


	//   ....[39]....
        /*0a28*/ 	.word	0x000086b0


	//   ....[40]....
        /*0a2c*/ 	.word	0x000086e0


	//   ....[41]....
        /*0a30*/ 	.word	0x000086f0


	//   ....[42]....
        /*0a34*/ 	.word	0x00008710


	//   ....[43]....
        /*0a38*/ 	.word	0x00008720


	//   ....[44]....
        /*0a3c*/ 	.word	0x00008760


	//   ....[45]....
        /*0a40*/ 	.word	0x00008780


	//   ....[46]....
        /*0a44*/ 	.word	0x000087c0


	//   ....[47]....
        /*0a48*/ 	.word	0x000087f0


	//   ....[48]....
        /*0a4c*/ 	.word	0x00008820


	//   ....[49]....
        /*0a50*/ 	.word	0x00008830


	//   ....[50]....
        /*0a54*/ 	.word	0x00008840


	//   ....[51]....
        /*0a58*/ 	.word	0x000088a0


	//   ....[52]....
        /*0a5c*/ 	.word	0x00008900


	//   ....[53]....
        /*0a60*/ 	.word	0x00008940


	//   ....[54]....
        /*0a64*/ 	.word	0x00008960


	//   ....[55]....
        /*0a68*/ 	.word	0x00008970


	//   ....[56]....
        /*0a6c*/ 	.word	0x00008980


	//   ....[57]....
        /*0a70*/ 	.word	0x000089b0


	//   ....[58]....
        /*0a74*/ 	.word	0x000089d0


	//   ....[59]....
        /*0a78*/ 	.word	0x00008a00


	//   ....[60]....
        /*0a7c*/ 	.word	0x00008a20


	//   ....[61]....
        /*0a80*/ 	.word	0x00008a60


	//   ....[62]....
        /*0a84*/ 	.word	0x00008aa0


	//   ....[63]....
        /*0a88*/ 	.word	0x00008ad0


	//   ....[64]....
        /*0a8c*/ 	.word	0x00008b00


	//   ....[65]....
        /*0a90*/ 	.word	0x00008b30


	//   ....[66]....
        /*0a94*/ 	.word	0x00008c70


	//   ....[67]....
        /*0a98*/ 	.word	0x00008cb0


	//   ....[68]....
        /*0a9c*/ 	.word	0x00008de0


	//   ....[69]....
        /*0aa0*/ 	.word	0x00008e30


	//   ....[70]....
        /*0aa4*/ 	.word	0x00008ea0


	//   ....[71]....
        /*0aa8*/ 	.word	0x00008f00


	//   ....[72]....
        /*0aac*/ 	.word	0x00008f70


	//   ....[73]....
        /*0ab0*/ 	.word	0x00008fd0


	//   ....[74]....
        /*0ab4*/ 	.word	0x00009040


	//   ....[75]....
        /*0ab8*/ 	.word	0x000090a0


	//   ....[76]....
        /*0abc*/ 	.word	0x00009140


	//   ....[77]....
        /*0ac0*/ 	.word	0x000091d0


	//   ....[78]....
        /*0ac4*/ 	.word	0x00009240


	//   ....[79]....
        /*0ac8*/ 	.word	0x000092a0


	//   ....[80]....
        /*0acc*/ 	.word	0x00009310


	//   ....[81]....
        /*0ad0*/ 	.word	0x00009370


	//   ....[82]....
        /*0ad4*/ 	.word	0x000093e0


	//   ....[83]....
        /*0ad8*/ 	.word	0x00009440


	//   ....[84]....
        /*0adc*/ 	.word	0x000094e0


	//   ....[85]....
        /*0ae0*/ 	.word	0x00009570


	//   ....[86]....
        /*0ae4*/ 	.word	0x000095e0


	//   ....[87]....
        /*0ae8*/ 	.word	0x00009640


	//   ....[88]....
        /*0aec*/ 	.word	0x000096b0


	//   ....[89]....
        /*0af0*/ 	.word	0x00009710


	//   ....[90]....
        /*0af4*/ 	.word	0x00009780


	//   ....[91]....
        /*0af8*/ 	.word	0x000097e0


	//   ....[92]....
        /*0afc*/ 	.word	0x00009880


	//   ....[93]....
        /*0b00*/ 	.word	0x00009930


	//   ....[94]....
        /*0b04*/ 	.word	0x00009a20


	//   ....[95]....
        /*0b08*/ 	.word	0x00009a70


	//   ....[96]....
        /*0b0c*/ 	.word	0x00009b10


	//   ....[97]....
        /*0b10*/ 	.word	0x00009b70


	//   ....[98]....
        /*0b14*/ 	.word	0x00009bf0


	//   ....[99]....
        /*0b18*/ 	.word	0x00009c90


	//   ....[100]....
        /*0b1c*/ 	.word	0x00009d00


	//   ....[101]....
        /*0b20*/ 	.word	0x00009d80


	//   ....[102]....
        /*0b24*/ 	.word	0x00009df0


	//   ....[103]....
        /*0b28*/ 	.word	0x00009e50


	//   ....[104]....
        /*0b2c*/ 	.word	0x00009ec0


	//   ....[105]....
        /*0b30*/ 	.word	0x00009f20


	//   ....[106]....
        /*0b34*/ 	.word	0x00009f90


	//   ....[107]....
        /*0b38*/ 	.word	0x00009ff0


	//   ....[108]....
        /*0b3c*/ 	.word	0x0000a060


	//   ....[109]....
        /*0b40*/ 	.word	0x0000a0c0


	//   ....[110]....
        /*0b44*/ 	.word	0x0000a190


	//   ....[111]....
        /*0b48*/ 	.word	0x0000a1f0


	//   ....[112]....
        /*0b4c*/ 	.word	0x0000a270


	//   ....[113]....
        /*0b50*/ 	.word	0x0000a2c0


	//   ....[114]....
        /*0b54*/ 	.word	0x0000a360


	//   ....[115]....
        /*0b58*/ 	.word	0x0000a3e0


	//   ....[116]....
        /*0b5c*/ 	.word	0x0000a470


	//   ....[117]....
        /*0b60*/ 	.word	0x0000a500


	//   ....[118]....
        /*0b64*/ 	.word	0x0000a570


	//   ....[119]....
        /*0b68*/ 	.word	0x0000a5d0


	//   ....[120]....
        /*0b6c*/ 	.word	0x0000a660


	//   ....[121]....
        /*0b70*/ 	.word	0x0000a720


	//   ....[122]....
        /*0b74*/ 	.word	0x0000a7b0


	//   ....[123]....
        /*0b78*/ 	.word	0x0000a810


	//----- nvinfo : EIATTR_EXIT_INSTR_OFFSETS
	.align		4
.L_825:
        /*0b7c*/ 	.byte	0x04, 0x1c
        /*0b7e*/ 	.short	(.L_827 - .L_826)


	//   ....[0]....
.L_826:
        /*0b80*/ 	.word	0x00006cb0


	//   ....[1]....
        /*0b84*/ 	.word	0x00008d80


	//----- nvinfo : EIATTR_MAX_THREADS
	.align		4
.L_827:
        /*0b88*/ 	.byte	0x04, 0x05
        /*0b8a*/ 	.short	(.L_829 - .L_828)
.L_828:
        /*0b8c*/ 	.word	0x00000140
        /*0b90*/ 	.word	0x00000001
        /*0b94*/ 	.word	0x00000001


	//----- nvinfo : EIATTR_CRS_STACK_SIZE
	.align		4
.L_829:
        /*0b98*/ 	.byte	0x04, 0x1e
        /*0b9a*/ 	.short	(.L_831 - .L_830)
.L_830:
        /*0b9c*/ 	.word	0x00000000


	//----- nvinfo : EIATTR_CBANK_PARAM_SIZE
	.align		4
.L_831:
        /*0ba0*/ 	.byte	0x03, 0x19
        /*0ba2*/ 	.short	0x0060


	//----- nvinfo : EIATTR_PARAM_CBANK
	.align		4
        /*0ba4*/ 	.byte	0x04, 0x0a
        /*0ba6*/ 	.short	(.L_833 - .L_832)
	.align		4
.L_832:
        /*0ba8*/ 	.word	index@(.nv.constant0._ZN13group_norm_v218gn_bwd_cuda_kernelI13__nv_bfloat16Li320ELi3ELi16ELi20ELi4096ELb1ELb1ELi32ELi320ELi320ELi4ELb1ELi3ELb0ELb0ELNS_15WgradSyncMethodE3ENS_16CompileConditionILi900EEEEEvPT_S6_S6_PKS5_S8_S8_S8_PKfflPfPj)
        /*0bac*/ 	.short	0x0210
        /*0bae*/ 	.short	0x0060


	//----- nvinfo : EIATTR_SW_WAR
	.align		4
.L_833:
        /*0bb0*/ 	.byte	0x04, 0x36
        /*0bb2*/ 	.short	(.L_835 - .L_834)
.L_834:
        /*0bb4*/ 	.word	0x00000008
.L_835:


//--------------------- .nv.info._ZN13group_norm_v214gn_cuda_kernelI13__nv_bfloat16Li320ELi3ELi32ELi10ELi4096ELb0ELi16ELi320ELi320ELi4ELb1ELi1ELb0ELb0ENS_16CompileConditionILi900EEEEEvPT_PKS4_S7_S7_flPfS8_Pj --------------------------
	.section	.nv.info._ZN13group_norm_v214gn_cuda_kernelI13__nv_bfloat16Li320ELi3ELi32ELi10ELi4096ELb0ELi16ELi320ELi320ELi4ELb1ELi1ELb0ELb0ENS_16CompileConditionILi900EEEEEvPT_PKS4_S7_S7_flPfS8_Pj,"",@"SHT_CUDA_INFO"
	.sectionflags	@""
	.align	4


	//----- nvinfo : EIATTR_CUDA_API_VERSION
	.align		4
        /*0000*/ 	.byte	0x04, 0x37
        /*0002*/ 	.short	(.L_837 - .L_836)
.L_836:
        /*0004*/ 	.word	0x00000082


	//----- nvinfo : EIATTR_KPARAM_INFO
	.align		4
.L_837:
        /*0008*/ 	.byte	0x04, 0x17
        /*000a*/ 	.short	(.L_839 - .L_838)
.L_838:
        /*000c*/ 	.word	0x00000000
        /*0010*/ 	.short	0x0008
        /*0012*/ 	.short	0x0040
        /*0014*/ 	.byte	0x00, 0xf0, 0x21, 0x00


	//----- nvinfo : EIATTR_KPARAM_INFO
	.align		4
.L_839:
        /*0018*/ 	.byte	0x04, 0x17
        /*001a*/ 	.short	(.L_841 - .L_840)
.L_840:
        /*001c*/ 	.word	0x00000000
        /*0020*/ 	.short	0x0007
        /*0022*/ 	.short	0x0038
        /*0024*/ 	.byte	0x00, 0xf0, 0x21, 0x00


	//----- nvinfo : EIATTR_KPARAM_INFO
	.align		4
.L_841:
        /*0028*/ 	.byte	0x04, 0x17
        /*002a*/ 	.short	(.L_843 - .L_842)
.L_842:
        /*002c*/ 	.word	0x00000000
        /*0030*/ 	.short	0x0006
        /*0032*/ 	.short	0x0030
        /*0034*/ 	.byte	0x00, 0xf0, 0x21, 0x00


	//----- nvinfo : EIATTR_KPARAM_INFO
	.align		4
.L_843:
        /*0038*/ 	.byte	0x04, 0x17
        /*003a*/ 	.short	(.L_845 - .L_844)
.L_844:
        /*003c*/ 	.word	0x00000000
        /*0040*/ 	.short	0x0005
        /*0042*/ 	.short	0x0028
        /*0044*/ 	.byte	0x00, 0xf0, 0x21, 0x00


	//----- nvinfo : EIATTR_KPARAM_INFO
	.align		4
.L_845:
        /*0048*/ 	.byte	0x04, 0x17
        /*004a*/ 	.short	(.L_847 - .L_846)
.L_846:
        /*004c*/ 	.word	0x00000000
        /*0050*/ 	.short	0x0004
        /*0052*/ 	.short	0x0020
        /*0054*/ 	.byte	0x00, 0xf0, 0x11, 0x00


	//----- nvinfo : EIATTR_KPARAM_INFO
	.align		4
.L_847:
        /*0058*/ 	.byte	0x04, 0x17
        /*005a*/ 	.short	(.L_849 - .L_848)
.L_848:
        /*005c*/ 	.word	0x00000000
        /*0060*/ 	.short	0x0003
        /*0062*/ 	.short	0x0018
        /*0064*/ 	.byte	0x00, 0xf0, 0x21, 0x00


	//----- nvinfo : EIATTR_KPARAM_INFO
	.align		4
.L_849:
        /*0068*/ 	.byte	0x04, 0x17
        /*006a*/ 	.short	(.L_851 - .L_850)
.L_850:
        /*006c*/ 	.word	0x00000000
        /*0070*/ 	.short	0x0002
        /*0072*/ 	.short	0x0010
        /*0074*/ 	.byte	0x00, 0xf0, 0x21, 0x00


	//----- nvinfo : EIATTR_KPARAM_INFO
	.align		4
.L_851:
        /*0078*/ 	.byte	0x04, 0x17
        /*007a*/ 	.short	(.L_853 - .L_852)
.L_852:
        /*007c*/ 	.word	0x00000000
        /*0080*/ 	.short	0x0001
        /*0082*/ 	.short	0x0008
        /*0084*/ 	.byte	0x00, 0xf0, 0x21, 0x00


	//----- nvinfo : EIATTR_KPARAM_INFO
	.align		4
.L_853:
        /*0088*/ 	.byte	0x04, 0x17
        /*008a*/ 	.short	(.L_855 - .L_854)
.L_854:
        /*008c*/ 	.word	0x00000000
        /*0090*/ 	.short	0x0000
        /*0092*/ 	.short	0x0000
        /*0094*/ 	.byte	0x00, 0xf0, 0x21, 0x00


	//----- nvinfo : EIATTR_SPARSE_MMA_MASK
	.align		4
.L_855:
        /*0098*/ 	.byte	0x03, 0x50
        /*009a*/ 	.short	0x0000


	//----- nvinfo : EIATTR_MAXREG_COUNT
	.align		4
        /*009c*/ 	.byte	0x03, 0x1b
        /*009e*/ 	.short	0x0040


	//----- nvinfo : EIATTR_NUM_BARRIERS
	.align		4
        /*00a0*/ 	.byte	0x02, 0x4c
        /*00a2*/ 	.byte	0x01
	.zero		1


	//----- nvinfo : EIATTR_MERCURY_ISA_VERSION
	.align		4
        /*00a4*/ 	.byte	0x03, 0x5f
        /*00a6*/ 	.short	0x0101


	//----- nvinfo : EIATTR_COOP_GROUP_MASK_REGIDS
	.align		4
        /*00a8*/ 	.byte	0x04, 0x29
        /*00aa*/ 	.short	(.L_857 - .L_856)


	//   ....[0]....
.L_856:
        /*00ac*/ 	.word	0xffffffff


	//   ....[1]....
        /*00b0*/ 	.word	0xffffffff


	//   ....[2]....
        /*00b4*/ 	.word	0xffffffff


	//   ....[3]....
        /*00b8*/ 	.word	0xffffffff


	//   ....[4]....
        /*00bc*/ 	.word	0xffffffff


	//   ....[5]....
        /*00c0*/ 	.word	0xffffffff


	//   ....[6]....
        /*00c4*/ 	.word	0xffffffff


	//   ....[7]....
        /*00c8*/ 	.word	0xffffffff


	//   ....[8]....
        /*00cc*/ 	.word	0xffffffff


	//   ....[9]....
        /*00d0*/ 	.word	0xffffffff


	//----- nvinfo : EIATTR_COOP_GROUP_INSTR_OFFSETS
	.align		4
.L_857:
        /*00d4*/ 	.byte	0x04, 0x28
        /*00d6*/ 	.short	(.L_859 - .L_858)


	//   ....[0]....
.L_858:
        /*00d8*/ 	.word	0x00000ba0


	//   ....[1]....
        /*00dc*/ 	.word	0x00000be0


	//   ....[2]....
        /*00e0*/ 	.word	0x00000c20


	//   ....[3]....
        /*00e4*/ 	.word	0x00000c30


	//   ....[4]....
        /*00e8*/ 	.word	0x00001910


	//   ....[5]....
        /*00ec*/ 	.word	0x00001950


	//   ....[6]....
        /*00f0*/ 	.word	0x000019e0


	//   ....[7]....
        /*00f4*/ 	.word	0x00001a10


	//   ....[8]....
        /*00f8*/ 	.word	0x00001a40


	//   ....[9]....
        /*00fc*/ 	.word	0x00001a60


	//----- nvinfo : EIATTR_EXIT_INSTR_OFFSETS
	.align		4
.L_859:
        /*0100*/ 	.byte	0x04, 0x1c
        /*0102*/ 	.short	(.L_861 - .L_860)


	//   ....[0]....
.L_860:
        /*0104*/ 	.word	0x00000050


	//   ....[1]....
        /*0108*/ 	.word	0x00002500


	//----- nvinfo : EIATTR_MAX_THREADS
	.align		4
.L_861:
        /*010c*/ 	.byte	0x04, 0x05
        /*010e*/ 	.short	(.L_863 - .L_862)
.L_862:
        /*0110*/ 	.word	0x00000140
        /*0114*/ 	.word	0x00000001
        /*0118*/ 	.word	0x00000001


	//----- nvinfo : EIATTR_CRS_STACK_SIZE
	.align		4
.L_863:
        /*011c*/ 	.byte	0x04, 0x1e
        /*011e*/ 	.short	(.L_865 - .L_864)
.L_864:
        /*0120*/ 	.word	0x00000000


	//----- nvinfo : EIATTR_CBANK_PARAM_SIZE
	.align		4
.L_865:
        /*0124*/ 	.byte	0x03, 0x19
        /*0126*/ 	.short	0x0048


	//----- nvinfo : EIATTR_PARAM_CBANK
	.align		4
        /*0128*/ 	.byte	0x04, 0x0a
        /*012a*/ 	.short	(.L_867 - .L_866)
	.align		4
.L_866:
        /*012c*/ 	.word	index@(.nv.constant0._ZN13group_norm_v214gn_cuda_kernelI13__nv_bfloat16Li320ELi3ELi32ELi10ELi4096ELb0ELi16ELi320ELi320ELi4ELb1ELi1ELb0ELb0ENS_16CompileConditionILi900EEEEEvPT_PKS4_S7_S7_flPfS8_Pj)
        /*0130*/ 	.short	0x0210
        /*0132*/ 	.short	0x0048


	//----- nvinfo : EIATTR_SW_WAR
	.align		4
.L_867:
        /*0134*/ 	.byte	0x04, 0x36
        /*0136*/ 	.short	(.L_869 - .L_868)
.L_868:
        /*0138*/ 	.word	0x00000008
.L_869:


//--------------------- .nv.info._ZN13group_norm_v214gn_cuda_kernelI13__nv_bfloat16Li320ELi1ELi32ELi10ELi4096ELb0ELi32ELi320ELi320ELi4ELb1ELi1ELb0ELb0ENS_16CompileConditionILi900EEEEEvPT_PKS4_S7_S7_flPfS8_Pj --------------------------
	.section	.nv.info._ZN13group_norm_v214gn_cuda_kernelI13__nv_bfloat16Li320ELi1ELi32ELi10ELi4096ELb0ELi32ELi320ELi320ELi4ELb1ELi1ELb0ELb0ENS_16CompileConditionILi900EEEEEvPT_PKS4_S7_S7_flPfS8_Pj,"",@"SHT_CUDA_INFO"
	.sectionflags	@""
	.align	4


	//----- nvinfo : EIATTR_CUDA_API_VERSION
	.align		4
        /*0000*/ 	.byte	0x04, 0x37
        /*0002*/ 	.short	(.L_871 - .L_870)
.L_870:
        /*0004*/ 	.word	0x00000082


	//----- nvinfo : EIATTR_KPARAM_INFO
	.align		4
.L_871:
        /*0008*/ 	.byte	0x04, 0x17
        /*000a*/ 	.short	(.L_873 - .L_872)
.L_872:
        /*000c*/ 	.word	0x00000000
        /*0010*/ 	.short	0x0008
        /*0012*/ 	.short	0x0040
        /*0014*/ 	.byte	0x00, 0xf0, 0x21, 0x00


	//----- nvinfo : EIATTR_KPARAM_INFO
	.align		4
.L_873:
        /*0018*/ 	.byte	0x04, 0x17
        /*001a*/ 	.short	(.L_875 - .L_874)
.L_874:
        /*001c*/ 	.word	0x00000000
        /*0020*/ 	.short	0x0007
        /*0022*/ 	.short	0x0038
        /*0024*/ 	.byte	0x00, 0xf0, 0x21, 0x00


	//----- nvinfo : EIATTR_KPARAM_INFO
	.align		4
.L_875:
        /*0028*/ 	.byte	0x04, 0x17
        /*002a*/ 	.short	(.L_877 - .L_876)
.L_876:
        /*002c*/ 	.word	0x00000000
        /*0030*/ 	.short	0x0006
        /*0032*/ 	.short	0x0030
        /*0034*/ 	.byte	0x00, 0xf0, 0x21, 0x00


	//----- nvinfo : EIATTR_KPARAM_INFO
	.align		4
.L_877:
        /*0038*/ 	.byte	0x04, 0x17
        /*003a*/ 	.short	(.L_879 - .L_878)
.L_878:
        /*003c*/ 	.word	0x00000000
        /*0040*/ 	.short	0x0005
        /*0042*/ 	.short	0x0028
        /*0044*/ 	.byte	0x00, 0xf0, 0x21, 0x00


	//----- nvinfo : EIATTR_KPARAM_INFO
	.align		4
.L_879:
        /*0048*/ 	.byte	0x04, 0x17
        /*004a*/ 	.short	(.L_881 - .L_880)
.L_880:
        /*004c*/ 	.word	0x00000000
        /*0050*/ 	.short	0x0004
        /*0052*/ 	.short	0x0020
        /*0054*/ 	.byte	0x00, 0xf0, 0x11, 0x00


	//----- nvinfo : EIATTR_KPARAM_INFO
	.align		4
.L_881:
        /*0058*/ 	.byte	0x04, 0x17
        /*005a*/ 	.short	(.L_883 - .L_882)
.L_882:
        /*005c*/ 	.word	0x00000000
        /*0060*/ 	.short	0x0003
        /*0062*/ 	.short	0x0018
        /*0064*/ 	.byte	0x00, 0xf0, 0x21, 0x00


	//----- nvinfo : EIATTR_KPARAM_INFO
	.align		4
.L_883:
        /*0068*/ 	.byte	0x04, 0x17
        /*006a*/ 	.short	(.L_885 - .L_884)
.L_884:
        /*006c*/ 	.word	0x00000000
        /*0070*/ 	.short	0x0002
        /*0072*/ 	.short	0x0010
        /*0074*/ 	.byte	0x00, 0xf0, 0x21, 0x00


	//----- nvinfo : EIATTR_KPARAM_INFO
	.align		4
.L_885:
        /*0078*/ 	.byte	0x04, 0x17
        /*007a*/ 	.short	(.L_887 - .L_886)
.L_886:
        /*007c*/ 	.word	0x00000000
        /*0080*/ 	.short	0x0001
        /*0082*/ 	.short	0x0008
        /*0084*/ 	.byte	0x00, 0xf0, 0x21, 0x00


	//----- nvinfo : EIATTR_KPARAM_INFO
	.align		4
.L_887:
        /*0088*/ 	.byte	0x04, 0x17
        /*008a*/ 	.short	(.L_889 - .L_888)
.L_888:
        /*008c*/ 	.word	0x00000000
        /*0090*/ 	.short	0x0000
        /*0092*/ 	.short	0x0000
        /*0094*/ 	.byte	0x00, 0xf0, 0x21, 0x00


	//----- nvinfo : EIATTR_SPARSE_MMA_MASK
	.align		4
.L_889:
        /*0098*/ 	.byte	0x03, 0x50
        /*009a*/ 	.short	0x0000


	//----- nvinfo : EIATTR_MAXREG_COUNT
	.align		4
        /*009c*/ 	.byte	0x03, 0x1b
        /*009e*/ 	.short	0x00a8


	//----- nvinfo : EIATTR_NUM_BARRIERS
	.align		4
        /*00a0*/ 	.byte	0x02, 0x4c
        /*00a2*/ 	.byte	0x01
	.zero		1


	//----- nvinfo : EIATTR_MERCURY_ISA_VERSION
	.align		4
        /*00a4*/ 	.byte	0x03, 0x5f
        /*00a6*/ 	.short	0x0101


	//----- nvinfo : EIATTR_INT_WARP_WIDE_INSTR_OFFSETS
	.align		4
        /*00a8*/ 	.byte	0x04, 0x31
        /*00aa*/ 	.short	(.L_891 - .L_890)


	//   ....[0]....
.L_890:
        /*00ac*/ 	.word	0x00001310


	//   ....[1]....
        /*00b0*/ 	.word	0x00001400


	//----- nvinfo : EIATTR_COOP_GROUP_MASK_REGIDS
	.align		4
.L_891:
        /*00b4*/ 	.byte	0x04, 0x29
        /*00b6*/ 	.short	(.L_893 - .L_892)


	//   ....[0]....
.L_892:
        /*00b8*/ 	.word	0xffffffff


	//   ....[1]....
        /*00bc*/ 	.word	0xffffffff


	//   ....[2]....
        /*00c0*/ 	.word	0xffffffff


	//   ....[3]....
        /*00c4*/ 	.word	0xffffffff


	//   ....[4]....
        /*00c8*/ 	.word	0xffffffff


	//   ....[5]....
        /*00cc*/ 	.word	0xffffffff


	//   ....[6]....
        /*00d0*/ 	.word	0xffffffff


	//   ....[7]....
        /*00d4*/ 	.word	0xffffffff


	//   ....[8]....
        /*00d8*/ 	.word	0xffffffff


	//   ....[9]....
        /*00dc*/ 	.word	0xffffffff


	//----- nvinfo : EIATTR_COOP_GROUP_INSTR_OFFSETS
	.align		4
.L_893:
        /*00e0*/ 	.byte	0x04, 0x28
        /*00e2*/ 	.short	(.L_895 - .L_894)


	//   ....[0]....
.L_894:
        /*00e4*/ 	.word	0x000011c0


	//   ....[1]....
        /*00e8*/ 	.word	0x000011d0


	//   ....[2]....
        /*00ec*/ 	.word	0x00001220


	//   ....[3]....
        /*00f0*/ 	.word	0x00001230


	//   ....[4]....
        /*00f4*/ 	.word	0x00001a50


	//   ....[5]....
        /*00f8*/ 	.word	0x00001a90


	//   ....[6]....
        /*00fc*/ 	.word	0x00001b80


	//   ....[7]....
        /*0100*/ 	.word	0x00001b90


	//   ....[8]....
        /*0104*/ 	.word	0x00001bc0


	//   ....[9]....
        /*0108*/ 	.word	0x00001be0


	//----- nvinfo : EIATTR_EXIT_INSTR_OFFSETS
	.align		4
.L_895:
        /*010c*/ 	.byte	0x04, 0x1c
        /*010e*/ 	.short	(.L_897 - .L_896)


	//   ....[0]....
.L_896:
        /*0110*/ 	.word	0x00000050


	//   ....[1]....
        /*0114*/ 	.word	0x00002b00


	//----- nvinfo : EIATTR_MAX_THREADS
	.align		4
.L_897:
        /*0118*/ 	.byte	0x04, 0x05
        /*011a*/ 	.short	(.L_899 - .L_898)
.L_898:
        /*011c*/ 	.word	0x00000140
        /*0120*/ 	.word	0x00000001
        /*0124*/ 	.word	0x00000001


	//----- nvinfo : EIATTR_CRS_STACK_SIZE
	.align		4
.L_899:
        /*0128*/ 	.byte	0x04, 0x1e
        /*012a*/ 	.short	(.L_901 - .L_900)
.L_900:
        /*012c*/ 	.word	0x00000000


	//----- nvinfo : EIATTR_CBANK_PARAM_SIZE
	.align		4
.L_901:
        /*0130*/ 	.byte	0x03, 0x19
        /*0132*/ 	.short	0x0048


	//----- nvinfo : EIATTR_PARAM_CBANK
	.align		4
        /*0134*/ 	.byte	0x04, 0x0a
        /*0136*/ 	.short	(.L_903 - .L_902)
	.align		4
.L_902:
        /*0138*/ 	.word	index@(.nv.constant0._ZN13group_norm_v214gn_cuda_kernelI13__nv_bfloat16Li320ELi1ELi32ELi10ELi4096ELb0ELi32ELi320ELi320ELi4ELb1ELi1ELb0ELb0ENS_16CompileConditionILi900EEEEEvPT_PKS4_S7_S7_flPfS8_Pj)
        /*013c*/ 	.short	0x0210
        /*013e*/ 	.short	0x0048


	//----- nvinfo : EIATTR_SW_WAR
	.align		4
.L_903:
        /*0140*/ 	.byte	0x04, 0x36
        /*0142*/ 	.short	(.L_905 - .L_904)
.L_904:
        /*0144*/ 	.word	0x00000008
.L_905:


//--------------------- .nv.info._ZN13group_norm_v214gn_cuda_kernelI13__nv_bfloat16Li320ELi3ELi32ELi10ELi4096ELb0ELi32ELi320ELi320ELi4ELb1ELi2ELb0ELb0ENS_16CompileConditionILi900EEEEEvPT_PKS4_S7_S7_flPfS8_Pj --------------------------
	.section	.nv.info._ZN13group_norm_v214gn_cuda_kernelI13__nv_bfloat16Li320ELi3ELi32ELi10ELi4096ELb0ELi32ELi320ELi320ELi4ELb1ELi2ELb0ELb0ENS_16CompileConditionILi900EEEEEvPT_PKS4_S7_S7_flPfS8_Pj,"",@"SHT_CUDA_INFO"
	.sectionflags	@""
	.align	4


	//----- nvinfo : EIATTR_CUDA_API_VERSION
	.align		4
        /*0000*/ 	.byte	0x04, 0x37
        /*0002*/ 	.short	(.L_907 - .L_906)
.L_906:
        /*0004*/ 	.word	0x00000082


	//----- nvinfo : EIATTR_KPARAM_INFO
	.align		4
.L_907:
        /*0008*/ 	.byte	0x04, 0x17
        /*000a*/ 	.short	(.L_909 - .L_908)
.L_908:
        /*000c*/ 	.word	0x00000000
        /*0010*/ 	.short	0x0008
        /*0012*/ 	.short	0x0040
        /*0014*/ 	.byte	0x00, 0xf0, 0x21, 0x00


	//----- nvinfo : EIATTR_KPARAM_INFO
	.align		4
.L_909:
        /*0018*/ 	.byte	0x04, 0x17
        /*001a*/ 	.short	(.L_911 - .L_910)
.L_910:
        /*001c*/ 	.word	0x00000000
        /*0020*/ 	.short	0x0007
        /*0022*/ 	.short	0x0038
        /*0024*/ 	.byte	0x00, 0xf0, 0x21, 0x00


	//----- nvinfo : EIATTR_KPARAM_INFO
	.align		4
.L_911:
        /*0028*/ 	.byte	0x04, 0x17
        /*002a*/ 	.short	(.L_913 - .L_912)
.L_912:
        /*002c*/ 	.word	0x00000000
        /*0030*/ 	.short	0x0006
        /*0032*/ 	.short	0x0030
        /*0034*/ 	.byte	0x00, 0xf0, 0x21, 0x00


	//----- nvinfo : EIATTR_KPARAM_INFO
	.align		4
.L_913:
        /*0038*/ 	.byte	0x04, 0x17
        /*003a*/ 	.short	(.L_915 - .L_914)
.L_914:
        /*003c*/ 	.word	0x00000000
        /*0040*/ 	.short	0x0005
        /*0042*/ 	.short	0x0028
        /*0044*/ 	.byte	0x00, 0xf0, 0x21, 0x00


	//----- nvinfo : EIATTR_KPARAM_INFO
	.align		4
.L_915:
        /*0048*/ 	.byte	0x04, 0x17
        /*004a*/ 	.short	(.L_917 - .L_916)
.L_916:
        /*004c*/ 	.word	0x00000000
        /*0050*/ 	.short	0x0004
        /*0052*/ 	.short	0x0020
        /*0054*/ 	.byte	0x00, 0xf0, 0x11, 0x00


	//----- nvinfo : EIATTR_KPARAM_INFO
	.align		4
.L_917:
        /*0058*/ 	.byte	0x04, 0x17
        /*005a*/ 	.short	(.L_919 - .L_918)
.L_918:
        /*005c*/ 	.word	0x00000000
        /*0060*/ 	.short	0x0003
        /*0062*/ 	.short	0x0018
        /*0064*/ 	.byte	0x00, 0xf0, 0x21, 0x00


	//----- nvinfo : EIATTR_KPARAM_INFO
	.align		4
.L_919:
        /*0068*/ 	.byte	0x04, 0x17
        /*006a*/ 	.short	(.L_921 - .L_920)
.L_920:
        /*006c*/ 	.word	0x00000000
        /*0070*/ 	.short	0x0002
        /*0072*/ 	.short	0x0010
        /*0074*/ 	.byte	0x00, 0xf0, 0x21, 0x00


	//----- nvinfo : EIATTR_KPARAM_INFO
	.align		4
.L_921:
        /*0078*/ 	.byte	0x04, 0x17
        /*007a*/ 	.short	(.L_923 - .L_922)
.L_922:
        /*007c*/ 	.word	0x00000000
        /*0080*/ 	.short	0x0001
        /*0082*/ 	.short	0x0008
        /*0084*/ 	.byte	0x00, 0xf0, 0x21, 0x00


	//----- nvinfo : EIATTR_KPARAM_INFO
	.align		4
.L_923:
        /*0088*/ 	.byte	0x04, 0x17
        /*008a*/ 	.short	(.L_925 - .L_924)
.L_924:
        /*008c*/ 	.word	0x00000000
        /*0090*/ 	.short	0x0000
        /*0092*/ 	.short	0x0000
        /*0094*/ 	.byte	0x00, 0xf0, 0x21, 0x00


	//----- nvinfo : EIATTR_SPARSE_MMA_MASK
	.align		4
.L_925:
        /*0098*/ 	.byte	0x03, 0x50
        /*009a*/ 	.short	0x0000


	//----- nvinfo : EIATTR_MAXREG_COUNT
	.align		4
        /*009c*/ 	.byte	0x03, 0x1b
        /*009e*/ 	.short	0x0040


	//----- nvinfo : EIATTR_NUM_BARRIERS
	.align		4
        /*00a0*/ 	.byte	0x02, 0x4c
        /*00a2*/ 	.byte	0x01
	.zero		1


	//----- nvinfo : EIATTR_ANNOTATIONS
	.align		4
        /*00a4*/ 	.byte	0x04, 0x55
        /*00a6*/ 	.short	(.L_927 - .L_926)


	//   ....[0]....
.L_926:
        /* <DEDUP_REMOVED lines=12> */


	//----- nvinfo : EIATTR_MERCURY_ISA_VERSION
	.align		4
.L_927:
        /*0158*/ 	.byte	0x03, 0x5f
        /*015a*/ 	.short	0x0101


	//----- nvinfo : EIATTR_COOP_GROUP_MASK_REGIDS
	.align		4
        /*015c*/ 	.byte	0x04, 0x29
        /*015e*/ 	.short	(.L_929 - .L_928)


	//   ....[0]....
.L_928:
        /*0160*/ 	.word	0xffffffff


	//   ....[1]....
        /*0164*/ 	.word	0xffffffff


	//   ....[2]....
        /*0168*/ 	.word	0xffffffff


	//   ....[3]....
        /*016c*/ 	.word	0xffffffff


	//   ....[4]....
        /*0170*/ 	.word	0xffffffff


	//   ....[5]....
        /*0174*/ 	.word	0xffffffff


	//   ....[6]....
        /*0178*/ 	.word	0xffffffff


	//   ....[7]....
        /*017c*/ 	.word	0xffffffff


	//   ....[8]....
        /*0180*/ 	.word	0xffffffff


	//   ....[9]....
        /*0184*/ 	.word	0xffffffff


	//----- nvinfo : EIATTR_COOP_GROUP_INSTR_OFFSETS
	.align		4
.L_929:
        /*0188*/ 	.byte	0x04, 0x28
        /*018a*/ 	.short	(.L_931 - .L_930)


	//   ....[0]....
.L_930:
        /*018c*/ 	.word	0x00001200


	//   ....[1]....
        /*0190*/ 	.word	0x00001240


	//   ....[2]....
        /*0194*/ 	.word	0x00001290


	//   ....[3]....
        /*0198*/ 	.word	0x000012a0


	//   ....[4]....
        /*019c*/ 	.word	0x00001ac0


	//   ....[5]....
        /*01a0*/ 	.word	0x00001b00


	//   ....[6]....
        /*01a4*/ 	.word	0x00001c10


	//   ....[7]....
        /*01a8*/ 	.word	0x00001c40


	//   ....[8]....
        /*01ac*/ 	.word	0x00001cb0


	//   ....[9]....
        /*01b0*/ 	.word	0x00001cc0


	//----- nvinfo : EIATTR_EXIT_INSTR_OFFSETS
	.align		4
.L_931:
        /*01b4*/ 	.byte	0x04, 0x1c
        /*01b6*/ 	.short	(.L_933 - .L_932)


	//   ....[0]....
.L_932:
        /*01b8*/ 	.word	0x00000060


	//   ....[1]....
        /*01bc*/ 	.word	0x00002c60


	//----- nvinfo : EIATTR_MAX_THREADS
	.align		4
.L_933:
        /*01c0*/ 	.byte	0x04, 0x05
        /*01c2*/ 	.short	(.L_935 - .L_934)
.L_934:
        /*01c4*/ 	.word	0x00000140
        /*01c8*/ 	.word	0x00000001
        /*01cc*/ 	.word	0x00000001


	//----- nvinfo : EIATTR_CRS_STACK_SIZE
	.align		4
.L_935:
        /*01d0*/ 	.byte	0x04, 0x1e
        /*01d2*/ 	.short	(.L_937 - .L_936)
.L_936:
        /*01d4*/ 	.word	0x00000000


	//----- nvinfo : EIATTR_CBANK_PARAM_SIZE
	.align		4
.L_937:
        /*01d8*/ 	.byte	0x03, 0x19
        /*01da*/ 	.short	0x0048


	//----- nvinfo : EIATTR_PARAM_CBANK
	.align		4
        /*01dc*/ 	.byte	0x04, 0x0a
        /*01de*/ 	.short	(.L_939 - .L_938)
	.align		4
.L_938:
        /*01e0*/ 	.word	index@(.nv.constant0._ZN13group_norm_v214gn_cuda_kernelI13__nv_bfloat16Li320ELi3ELi32ELi10ELi4096ELb0ELi32ELi320ELi320ELi4ELb1ELi2ELb0ELb0ENS_16CompileConditionILi900EEEEEvPT_PKS4_S7_S7_flPfS8_Pj)
        /*01e4*/ 	.short	0x0210
        /*01e6*/ 	.short	0x0048


	//----- nvinfo : EIATTR_SW_WAR
	.align		4
.L_939:
        /*01e8*/ 	.byte	0x04, 0x36
        /*01ea*/ 	.short	(.L_941 - .L_940)
.L_940:
        /*01ec*/ 	.word	0x00000008
.L_941:


//--------------------- .nv.info._ZN13group_norm_v214gn_cuda_kernelI13__nv_bfloat16Li320ELi1ELi32ELi10ELi4096ELb0ELi64ELi320ELi320ELi4ELb1ELi2ELb0ELb0ENS_16CompileConditionILi900EEEEEvPT_PKS4_S7_S7_flPfS8_Pj --------------------------
	.section	.nv.info._ZN13group_norm_v214gn_cuda_kernelI13__nv_bfloat16Li320ELi1ELi32ELi10ELi4096ELb0ELi64ELi320ELi320ELi4ELb1ELi2ELb0ELb0ENS_16CompileConditionILi900EEEEEvPT_PKS4_S7_S7_flPfS8_Pj,"",@"SHT_CUDA_INFO"
	.sectionflags	@""
	.align	4


	//----- nvinfo : EIATTR_CUDA_API_VERSION
	.align		4
        /*0000*/ 	.byte	0x04, 0x37
        /*0002*/ 	.short	(.L_943 - .L_942)
.L_942:
        /*0004*/ 	.word	0x00000082


	//----- nvinfo : EIATTR_KPARAM_INFO
	.align		4
.L_943:
        /*0008*/ 	.byte	0x04, 0x17
        /*000a*/ 	.short	(.L_945 - .L_944)
.L_944:
        /*000c*/ 	.word	0x00000000
        /*0010*/ 	.short	0x0008
        /*0012*/ 	.short	0x0040
        /*0014*/ 	.byte	0x00, 0xf0, 0x21, 0x00


	//----- nvinfo : EIATTR_KPARAM_INFO
	.align		4
.L_945:
        /*0018*/ 	.byte	0x04, 0x17
        /*001a*/ 	.short	(.L_947 - .L_946)
.L_946:
        /*001c*/ 	.word	0x00000000
        /*0020*/ 	.short	0x0007
        /*0022*/ 	.short	0x0038
        /*0024*/ 	.byte	0x00, 0xf0, 0x21, 0x00


	//----- nvinfo : EIATTR_KPARAM_INFO
	.align		4
.L_947:
        /*0028*/ 	.byte	0x04, 0x17
        /*002a*/ 	.short	(.L_949 - .L_948)
.L_948:
        /*002c*/ 	.word	0x00000000
        /*0030*/ 	.short	0x0006
        /*0032*/ 	.short	0x0030
        /*0034*/ 	.byte	0x00, 0xf0, 0x21, 0x00


	//----- nvinfo : EIATTR_KPARAM_INFO
	.align		4
.L_949:
        /*0038*/ 	.byte	0x04, 0x17
        /*003a*/ 	.short	(.L_951 - .L_950)
.L_950:
        /*003c*/ 	.word	0x00000000
        /*0040*/ 	.short	0x0005
        /*0042*/ 	.short	0x0028
        /*0044*/ 	.byte	0x00, 0xf0, 0x21, 0x00


	//----- nvinfo : EIATTR_KPARAM_INFO
	.align		4
.L_951:
        /*0048*/ 	.byte	0x04, 0x17
        /*004a*/ 	.short	(.L_953 - .L_952)
.L_952:
        /*004c*/ 	.word	0x00000000
        /*0050*/ 	.short	0x0004
        /*0052*/ 	.short	0x0020
        /*0054*/ 	.byte	0x00, 0xf0, 0x11, 0x00


	//----- nvinfo : EIATTR_KPARAM_INFO
	.align		4
.L_953:
        /*0058*/ 	.byte	0x04, 0x17
        /*005a*/ 	.short	(.L_955 - .L_954)
.L_954:
        /*005c*/ 	.word	0x00000000
        /*0060*/ 	.short	0x0003
        /*0062*/ 	.short	0x0018
        /*0064*/ 	.byte	0x00, 0xf0, 0x21, 0x00


	//----- nvinfo : EIATTR_KPARAM_INFO
	.align		4
.L_955:
        /*0068*/ 	.byte	0x04, 0x17
        /*006a*/ 	.short	(.L_957 - .L_956)
.L_956:
        /*006c*/ 	.word	0x00000000
        /*0070*/ 	.short	0x0002
        /*0072*/ 	.short	0x0010
        /*0074*/ 	.byte	0x00, 0xf0, 0x21, 0x00


	//----- nvinfo : EIATTR_KPARAM_INFO
	.align		4
.L_957:
        /*0078*/ 	.byte	0x04, 0x17
        /*007a*/ 	.short	(.L_959 - .L_958)
.L_958:
        /*007c*/ 	.word	0x00000000
        /*0080*/ 	.short	0x0001
        /*0082*/ 	.short	0x0008
        /*0084*/ 	.byte	0x00, 0xf0, 0x21, 0x00


	//----- nvinfo : EIATTR_KPARAM_INFO
	.align		4
.L_959:
        /*0088*/ 	.byte	0x04, 0x17
        /*008a*/ 	.short	(.L_961 - .L_960)
.L_960:
        /*008c*/ 	.word	0x00000000
        /*0090*/ 	.short	0x0000
        /*0092*/ 	.short	0x0000
        /*0094*/ 	.byte	0x00, 0xf0, 0x21, 0x00


	//----- nvinfo : EIATTR_SPARSE_MMA_MASK
	.align		4
.L_961:
        /*0098*/ 	.byte	0x03, 0x50
        /*009a*/ 	.short	0x0000


	//----- nvinfo : EIATTR_MAXREG_COUNT
	.align		4
        /*009c*/ 	.byte	0x03, 0x1b
        /*009e*/ 	.short	0x00a8


	//----- nvinfo : EIATTR_NUM_BARRIERS
	.align		4
        /*00a0*/ 	.byte	0x02, 0x4c
        /*00a2*/ 	.byte	0x01
	.zero		1


	//----- nvinfo : EIATTR_MERCURY_ISA_VERSION
	.align		4
        /*00a4*/ 	.byte	0x03, 0x5f
        /*00a6*/ 	.short	0x0101


	//----- nvinfo : EIATTR_INT_WARP_WIDE_INSTR_OFFSETS
	.align		4
        /*00a8*/ 	.byte	0x04, 0x31
        /*00aa*/ 	.short	(.L_963 - .L_962)


	//   ....[0]....
.L_962:
        /*00ac*/ 	.word	0x00001f00


	//   ....[1]....
        /*00b0*/ 	.word	0x00001fc0


	//----- nvinfo : EIATTR_COOP_GROUP_MASK_REGIDS
	.align		4
.L_963:
        /*00b4*/ 	.byte	0x04, 0x29
        /*00b6*/ 	.short	(.L_965 - .L_964)


	//   ....[0]....
.L_964:
        /*00b8*/ 	.word	0xffffffff


	//   ....[1]....
        /*00bc*/ 	.word	0xffffffff


	//   ....[2]....
        /*00c0*/ 	.word	0xffffffff


	//   ....[3]....
        /*00c4*/ 	.word	0xffffffff


	//   ....[4]....
        /*00c8*/ 	.word	0xffffffff


	//   ....[5]....
        /*00cc*/ 	.word	0xffffffff


	//   ....[6]....
        /*00d0*/ 	.word	0xffffffff


	//   ....[7]....
        /*00d4*/ 	.word	0xffffffff


	//   ....[8]....
        /*00d8*/ 	.word	0xffffffff


	//   ....[9]....
        /*00dc*/ 	.word	0xffffffff


	//----- nvinfo : EIATTR_COOP_GROUP_INSTR_OFFSETS
	.align		4
.L_965:
        /*00e0*/ 	.byte	0x04, 0x28
        /*00e2*/ 	.short	(.L_967 - .L_966)


	//   ....[0]....
.L_966:
        /*00e4*/ 	.word	0x00001c30


	//   ....[1]....
        /*00e8*/ 	.word	0x00001c40


	//   ....[2]....
        /*00ec*/ 	.word	0x00001c90


	//   ....[3]....
        /*00f0*/ 	.word	0x00001ca0


	//   ....[4]....
        /*00f4*/ 	.word	0x00002470


	//   ....[5]....
        /*00f8*/ 	.word	0x000024b0


	//   ....[6]....
        /*00fc*/ 	.word	0x00002600


	//   ....[7]....
        /*0100*/ 	.word	0x00002630


	//   ....[8]....
        /*0104*/ 	.word	0x000026b0


	//   ....[9]....
        /*0108*/ 	.word	0x000026c0


	//----- nvinfo : EIATTR_EXIT_INSTR_OFFSETS
	.align		4
.L_967:
        /*010c*/ 	.byte	0x04, 0x1c
        /*010e*/ 	.short	(.L_969 - .L_968)


	//   ....[0]....
.L_968:
        /*0110*/ 	.word	0x00000050


	//   ....[1]....
        /*0114*/ 	.word	0x00003f80


	//----- nvinfo : EIATTR_MAX_THREADS
	.align		4
.L_969:
        /*0118*/ 	.byte	0x04, 0x05
        /*011a*/ 	.short	(.L_971 - .L_970)
.L_970:
        /*011c*/ 	.word	0x00000140
        /*0120*/ 	.word	0x00000001
        /*0124*/ 	.word	0x00000001


	//----- nvinfo : EIATTR_CRS_STACK_SIZE
	.align		4
.L_971:
        /*0128*/ 	.byte	0x04, 0x1e
        /*012a*/ 	.short	(.L_973 - .L_972)
.L_972:
        /*012c*/ 	.word	0x00000000


	//----- nvinfo : EIATTR_CBANK_PARAM_SIZE
	.align		4
.L_973:
        /*0130*/ 	.byte	0x03, 0x19
        /*0132*/ 	.short	0x0048


	//----- nvinfo : EIATTR_PARAM_CBANK
	.align		4
        /*0134*/ 	.byte	0x04, 0x0a
        /*0136*/ 	.short	(.L_975 - .L_974)
	.align		4
.L_974:
        /*0138*/ 	.word	index@(.nv.constant0._ZN13group_norm_v214gn_cuda_kernelI13__nv_bfloat16Li320ELi1ELi32ELi10ELi4096ELb0ELi64ELi320ELi320ELi4ELb1ELi2ELb0ELb0ENS_16CompileConditionILi900EEEEEvPT_PKS4_S7_S7_flPfS8_Pj)
        /*013c*/ 	.short	0x0210
        /*013e*/ 	.short	0x0048


	//----- nvinfo : EIATTR_SW_WAR
	.align		4
.L_975:
        /*0140*/ 	.byte	0x04, 0x36
        /*0142*/ 	.short	(.L_977 - .L_976)
.L_976:
        /*0144*/ 	.word	0x00000008
.L_977:


//--------------------- .nv.info._ZN13group_norm_v214gn_cuda_kernelI13__nv_bfloat16Li320ELi1ELi32ELi10ELi4096ELb0ELi128ELi320ELi320ELi4ELb1ELi4ELb0ELb0ENS_16CompileConditionILi900EEEEEvPT_PKS4_S7_S7_flPfS8_Pj --------------------------
	.section	.nv.info._ZN13group_norm_v214gn_cuda_kernelI13__nv_bfloat16Li320ELi1ELi32ELi10ELi4096ELb0ELi128ELi320ELi320ELi4ELb1ELi4ELb0ELb0ENS_16CompileConditionILi900EEEEEvPT_PKS4_S7_S7_flPfS8_Pj,"",@"SHT_CUDA_INFO"
	.sectionflags	@""
	.align	4


	//----- nvinfo : EIATTR_CUDA_API_VERSION
	.align		4
        /*0000*/ 	.byte	0x04, 0x37
        /*0002*/ 	.short	(.L_979 - .L_978)
.L_978:
        /*0004*/ 	.word	0x00000082


	//----- nvinfo : EIATTR_KPARAM_INFO
	.align		4
.L_979:
        /*0008*/ 	.byte	0x04, 0x17
        /*000a*/ 	.short	(.L_981 - .L_980)
.L_980:
        /*000c*/ 	.word	0x00000000
        /*0010*/ 	.short	0x0008
        /*0012*/ 	.short	0x0040
        /*0014*/ 	.byte	0x00, 0xf0, 0x21, 0x00


	//----- nvinfo : EIATTR_KPARAM_INFO
	.align		4
.L_981:
        /*0018*/ 	.byte	0x04, 0x17
        /*001a*/ 	.short	(.L_983 - .L_982)
.L_982:
        /*001c*/ 	.word	0x00000000
        /*0020*/ 	.short	0x0007
        /*0022*/ 	.short	0x0038
        /*0024*/ 	.byte	0x00, 0xf0, 0x21, 0x00


	//----- nvinfo : EIATTR_KPARAM_INFO
	.align		4
.L_983:
        /*0028*/ 	.byte	0x04, 0x17
        /*002a*/ 	.short	(.L_985 - .L_984)
.L_984:
        /*002c*/ 	.word	0x00000000
        /*0030*/ 	.short	0x0006
        /*0032*/ 	.short	0x0030
        /*0034*/ 	.byte	0x00, 0xf0, 0x21, 0x00


	//----- nvinfo : EIATTR_KPARAM_INFO
	.align		4
.L_985:
        /*0038*/ 	.byte	0x04, 0x17
        /*003a*/ 	.short	(.L_987 - .L_986)
.L_986:
        /*003c*/ 	.word	0x00000000
        /*0040*/ 	.short	0x0005
        /*0042*/ 	.short	0x0028
        /*0044*/ 	.byte	0x00, 0xf0, 0x21, 0x00


	//----- nvinfo : EIATTR_KPARAM_INFO
	.align		4
.L_987:
        /*0048*/ 	.byte	0x04, 0x17
        /*004a*/ 	.short	(.L_989 - .L_988)
.L_988:
        /*004c*/ 	.word	0x00000000
        /*0050*/ 	.short	0x0004
        /*0052*/ 	.short	0x0020
        /*0054*/ 	.byte	0x00, 0xf0, 0x11, 0x00


	//----- nvinfo : EIATTR_KPARAM_INFO
	.align		4
.L_989:
        /*0058*/ 	.byte	0x04, 0x17
        /*005a*/ 	.short	(.L_991 - .L_990)
.L_990:
        /*005c*/ 	.word	0x00000000
        /*0060*/ 	.short	0x0003
        /*0062*/ 	.short	0x0018
        /*0064*/ 	.byte	0x00, 0xf0, 0x21, 0x00


	//----- nvinfo : EIATTR_KPARAM_INFO
	.align		4
.L_991:
        /*0068*/ 	.byte	0x04, 0x17
        /*006a*/ 	.short	(.L_993 - .L_992)
.L_992:
        /*006c*/ 	.word	0x00000000
        /*0070*/ 	.short	0x0002
        /*0072*/ 	.short	0x0010
        /*0074*/ 	.byte	0x00, 0xf0, 0x21, 0x00


	//----- nvinfo : EIATTR_KPARAM_INFO
	.align		4
.L_993:
        /*0078*/ 	.byte	0x04, 0x17
        /*007a*/ 	.short	(.L_995 - .L_994)
.L_994:
        /*007c*/ 	.word	0x00000000
        /*0080*/ 	.short	0x0001
        /*0082*/ 	.short	0x0008
        /*0084*/ 	.byte	0x00, 0xf0, 0x21, 0x00


	//----- nvinfo : EIATTR_KPARAM_INFO
	.align		4
.L_995:
        /*0088*/ 	.byte	0x04, 0x17
        /*008a*/ 	.short	(.L_997 - .L_996)
.L_996:
        /*008c*/ 	.word	0x00000000
        /*0090*/ 	.short	0x0000
        /*0092*/ 	.short	0x0000
        /*0094*/ 	.byte	0x00, 0xf0, 0x21, 0x00


	//----- nvinfo : EIATTR_SPARSE_MMA_MASK
	.align		4
.L_997:
        /*0098*/ 	.byte	0x03, 0x50
        /*009a*/ 	.short	0x0000


	//----- nvinfo : EIATTR_MAXREG_COUNT
	.align		4
        /*009c*/ 	.byte	0x03, 0x1b
        /*009e*/ 	.short	0x00a8


	//----- nvinfo : EIATTR_NUM_BARRIERS
	.align		4
        /*00a0*/ 	.byte	0x02, 0x4c
        /*00a2*/ 	.byte	0x01
	.zero		1


	//----- nvinfo : EIATTR_ANNOTATIONS
	.align		4
        /*00a4*/ 	.byte	0x04, 0x55
        /*00a6*/ 	.short	(.L_999 - .L_998)


	//   ....[0]....
.L_998:
        /* <DEDUP_REMOVED lines=101> */


	//----- nvinfo : EIATTR_MERCURY_ISA_VERSION
	.align		4
.L_999:
        /*06e0*/ 	.byte	0x03, 0x5f
        /*06e2*/ 	.short	0x0101


	//----- nvinfo : EIATTR_INT_WARP_WIDE_INSTR_OFFSETS
	.align		4
        /*06e4*/ 	.byte	0x04, 0x31
        /*06e6*/ 	.short	(.L_1001 - .L_1000)


	//   ....[0]....
.L_1000:
        /*06e8*/ 	.word	0x00003540


	//   ....[1]....
        /*06ec*/ 	.word	0x00003600


	//----- nvinfo : EIATTR_COOP_GROUP_MASK_REGIDS
	.align		4
.L_1001:
        /*06f0*/ 	.byte	0x04, 0x29
        /*06f2*/ 	.short	(.L_1003 - .L_1002)


	//   ....[0]....
.L_1002:
        /*06f4*/ 	.word	0xffffffff


	//   ....[1]....
        /*06f8*/ 	.word	0xffffffff


	//   ....[2]....
        /*06fc*/ 	.word	0xffffffff


	//   ....[3]....
        /*0700*/ 	.word	0xffffffff


	//   ....[4]....
        /*0704*/ 	.word	0xffffffff


	//   ....[5]....
        /*0708*/ 	.word	0xffffffff


	//   ....[6]....
        /*070c*/ 	.word	0xffffffff


	//   ....[7]....
        /*0710*/ 	.word	0xffffffff


	//   ....[8]....
        /*0714*/ 	.word	0xffffffff


	//   ....[9]....
        /*0718*/ 	.word	0xffffffff


	//----- nvinfo : EIATTR_COOP_GROUP_INSTR_OFFSETS
	.align		4
.L_1003:
        /*071c*/ 	.byte	0x04, 0x28
        /*071e*/ 	.short	(.L_1005 - .L_1004)


	//   ....[0]....
.L_1004:
        /*0720*/ 	.word	0x000033b0


	//   ....[1]....
        /*0724*/ 	.word	0x000033c0


	//   ....[2]....
        /*0728*/ 	.word	0x000034a0


	//   ....[3]....
        /*072c*/ 	.word	0x000034b0


	//   ....[4]....
        /*0730*/ 	.word	0x00003910


	//   ....[5]....
        /*0734*/ 	.word	0x00003930


	//   ....[6]....
        /*0738*/ 	.word	0x000039a0


	//   ....[7]....
        /*073c*/ 	.word	0x000039b0


	//   ....[8]....
        /*0740*/ 	.word	0x00003a00


	//   ....[9]....
        /*0744*/ 	.word	0x00003a10


	//----- nvinfo : EIATTR_EXIT_INSTR_OFFSETS
	.align		4
.L_1005:
        /*0748*/ 	.byte	0x04, 0x1c
        /*074a*/ 	.short	(.L_1007 - .L_1006)


	//   ....[0]....
.L_1006:
        /*074c*/ 	.word	0x00000060


	//   ....[1]....
        /*0750*/ 	.word	0x00007970


	//----- nvinfo : EIATTR_MAX_THREADS
	.align		4
.L_1007:
        /*0754*/ 	.byte	0x04, 0x05
        /*0756*/ 	.short	(.L_1009 - .L_1008)
.L_1008:
        /*0758*/ 	.word	0x00000140
        /*075c*/ 	.word	0x00000001
        /*0760*/ 	.word	0x00000001


	//----- nvinfo : EIATTR_CRS_STACK_SIZE
	.align		4
.L_1009:
        /*0764*/ 	.byte	0x04, 0x1e
        /*0766*/ 	.short	(.L_1011 - .L_1010)
.L_1010:
        /*0768*/ 	.word	0x00000000


	//----- nvinfo : EIATTR_CBANK_PARAM_SIZE
	.align		4
.L_1011:
        /*076c*/ 	.byte	0x03, 0x19
        /*076e*/ 	.short	0x0048


	//----- nvinfo : EIATTR_PARAM_CBANK
	.align		4
        /*0770*/ 	.byte	0x04, 0x0a
        /*0772*/ 	.short	(.L_1013 - .L_1012)
	.align		4
.L_1012:
        /*0774*/ 	.word	index@(.nv.constant0._ZN13group_norm_v214gn_cuda_kernelI13__nv_bfloat16Li320ELi1ELi32ELi10ELi4096ELb0ELi128ELi320ELi320ELi4ELb1ELi4ELb0ELb0ENS_16CompileConditionILi900EEEEEvPT_PKS4_S7_S7_flPfS8_Pj)
        /*0778*/ 	.short	0x0210
        /*077a*/ 	.short	0x0048


	//----- nvinfo : EIATTR_SW_WAR
	.align		4
.L_1013:
        /*077c*/ 	.byte	0x04, 0x36
        /*077e*/ 	.short	(.L_1015 - .L_1014)
.L_1014:
        /*0780*/ 	.word	0x00000008
.L_1015:


//--------------------- .nv.info._ZN13group_norm_v214gn_cuda_kernelI13__nv_bfloat16Li320ELi2ELi32ELi10ELi4096ELb0ELi64ELi320ELi320ELi4ELb1ELi4ELb0ELb0ENS_16CompileConditionILi900EEEEEvPT_PKS4_S7_S7_flPfS8_Pj --------------------------
	.section	.nv.info._ZN13group_norm_v214gn_cuda_kernelI13__nv_bfloat16Li320ELi2ELi32ELi10ELi4096ELb0ELi64ELi320ELi320ELi4ELb1ELi4ELb0ELb0ENS_16CompileConditionILi900EEEEEvPT_PKS4_S7_S7_flPfS8_Pj,"",@"SHT_CUDA_INFO"
	.sectionflags	@""
	.align	4


	//----- nvinfo : EIATTR_CUDA_API_VERSION
	.align		4
        /*0000*/ 	.byte	0x04, 0x37
        /*0002*/ 	.short	(.L_1017 - .L_1016)
.L_1016:
        /*0004*/ 	.word	0x00000082


	//----- nvinfo : EIATTR_KPARAM_INFO
	.align		4
.L_1017:
        /*0008*/ 	.byte	0x04, 0x17
        /*000a*/ 	.short	(.L_1019 - .L_1018)
.L_1018:
        /*000c*/ 	.word	0x00000000
        /*0010*/ 	.short	0x0008
        /*0012*/ 	.short	0x0040
        /*0014*/ 	.byte	0x00, 0xf0, 0x21, 0x00


	//----- nvinfo : EIATTR_KPARAM_INFO
	.align		4
.L_1019:
        /*0018*/ 	.byte	0x04, 0x17
        /*001a*/ 	.short	(.L_1021 - .L_1020)
.L_1020:
        /*001c*/ 	.word	0x00000000
        /*0020*/ 	.short	0x0007
        /*0022*/ 	.short	0x0038
        /*0024*/ 	.byte	0x00, 0xf0, 0x21, 0x00


	//----- nvinfo : EIATTR_KPARAM_INFO
	.align		4
.L_1021:
        /*0028*/ 	.byte	0x04, 0x17
        /*002a*/ 	.short	(.L_1023 - .L_1022)
.L_1022:
        /*002c*/ 	.word	0x00000000
        /*0030*/ 	.short	0x0006
        /*0032*/ 	.short	0x0030
        /*0034*/ 	.byte	0x00, 0xf0, 0x21, 0x00


	//----- nvinfo : EIATTR_KPARAM_INFO
	.align		4
.L_1023:
        /*0038*/ 	.byte	0x04, 0x17
        /*003a*/ 	.short	(.L_1025 - .L_1024)
.L_1024:
        /*003c*/ 	.word	0x00000000
        /*0040*/ 	.short	0x0005
        /*0042*/ 	.short	0x0028
        /*0044*/ 	.byte	0x00, 0xf0, 0x21, 0x00


	//----- nvinfo : EIATTR_KPARAM_INFO
	.align		4
.L_1025:
        /*0048*/ 	.byte	0x04, 0x17
        /*004a*/ 	.short	(.L_1027 - .L_1026)
.L_1026:
        /*004c*/ 	.word	0x00000000
        /*0050*/ 	.short	0x0004
        /*0052*/ 	.short	0x0020
        /*0054*/ 	.byte	0x00, 0xf0, 0x11, 0x00


	//----- nvinfo : EIATTR_KPARAM_INFO
	.align		4
.L_1027:
        /*0058*/ 	.byte	0x04, 0x17
        /*005a*/ 	.short	(.L_1029 - .L_1028)
.L_1028:
        /*005c*/ 	.word	0x00000000
        /*0060*/ 	.short	0x0003
        /*0062*/ 	.short	0x0018
        /*0064*/ 	.byte	0x00, 0xf0, 0x21, 0x00


	//----- nvinfo : EIATTR_KPARAM_INFO
	.align		4
.L_1029:
        /*0068*/ 	.byte	0x04, 0x17
        /*006a*/ 	.short	(.L_1031 - .L_1030)
.L_1030:
        /*006c*/ 	.word	0x00000000
        /*0070*/ 	.short	0x0002
        /*0072*/ 	.short	0x0010
        /*0074*/ 	.byte	0x00, 0xf0, 0x21, 0x00


	//----- nvinfo : EIATTR_KPARAM_INFO
	.align		4
.L_1031:
        /*0078*/ 	.byte	0x04, 0x17
        /*007a*/ 	.short	(.L_1033 - .L_1032)
.L_1032:
        /*007c*/ 	.word	0x00000000
        /*0080*/ 	.short	0x0001
        /*0082*/ 	.short	0x0008
        /*0084*/ 	.byte	0x00, 0xf0, 0x21, 0x00


	//----- nvinfo : EIATTR_KPARAM_INFO
	.align		4
.L_1033:
        /*0088*/ 	.byte	0x04, 0x17
        /*008a*/ 	.short	(.L_1035 - .L_1034)
.L_1034:
        /*008c*/ 	.word	0x00000000
        /*0090*/ 	.short	0x0000
        /*0092*/ 	.short	0x0000
        /*0094*/ 	.byte	0x00, 0xf0, 0x21, 0x00


	//----- nvinfo : EIATTR_SPARSE_MMA_MASK
	.align		4
.L_1035:
        /*0098*/ 	.byte	0x03, 0x50
        /*009a*/ 	.short	0x0000


	//----- nvinfo : EIATTR_MAXREG_COUNT
	.align		4
        /*009c*/ 	.byte	0x03, 0x1b
        /*009e*/ 	.short	0x0060


	//----- nvinfo : EIATTR_NUM_BARRIERS
	.align		4
        /*00a0*/ 	.byte	0x02, 0x4c
        /*00a2*/ 	.byte	0x01
	.zero		1


	//----- nvinfo : EIATTR_ANNOTATIONS
	.align		4
        /*00a4*/ 	.byte	0x04, 0x55
        /*00a6*/ 	.short	(.L_1037 - .L_1036)


	//   ....[0]....
.L_1036:
        /* <DEDUP_REMOVED lines=31> */


	//----- nvinfo : EIATTR_MERCURY_ISA_VERSION
	.align		4
.L_1037:
        /*0288*/ 	.byte	0x03, 0x5f
        /*028a*/ 	.short	0x0101


	//----- nvinfo : EIATTR_COOP_GROUP_MASK_REGIDS
	.align		4
        /*028c*/ 	.byte	0x04, 0x29
        /*028e*/ 	.short	(.L_1039 - .L_1038)


	//   ....[0]....
.L_1038:
        /*0290*/ 	.word	0xffffffff


	//   ....[1]....
        /*0294*/ 	.word	0xffffffff


	//   ....[2]....
        /*0298*/ 	.word	0xffffffff


	//   ....[3]....
        /*029c*/ 	.word	0xffffffff


	//   ....[4]....
        /*02a0*/ 	.word	0xffffffff


	//   ....[5]....
        /*02a4*/ 	.word	0xffffffff


	//   ....[6]....
        /*02a8*/ 	.word	0xffffffff


	//   ....[7]....
        /*02ac*/ 	.word	0xffffffff


	//   ....[8]....
        /*02b0*/ 	.word	0xffffffff


	//   ....[9]....
        /*02b4*/ 	.word	0xffffffff


	//----- nvinfo : EIATTR_COOP_GROUP_INSTR_OFFSETS
	.align		4
.L_1039:
        /*02b8*/ 	.byte	0x04, 0x28
        /*02ba*/ 	.short	(.L_1041 - .L_1040)


	//   ....[0]....
.L_1040:
        /*02bc*/ 	.word	0x00001cc0


	//   ....[1]....
        /*02c0*/ 	.word	0x00001d00


	//   ....[2]....
        /*02c4*/ 	.word	0x00001d50


	//   ....[3]....
        /*02c8*/ 	.word	0x00001d60


	//   ....[4]....
        /*02cc*/ 	.word	0x00002320


	//   ....[5]....
        /*02d0*/ 	.word	0x00002360


	//   ....[6]....
        /*02d4*/ 	.word	0x00002480


	//   ....[7]....
        /*02d8*/ 	.word	0x000024b0


	//   ....[8]....
        /*02dc*/ 	.word	0x000025b0


	//   ....[9]....
        /*02e0*/ 	.word	0x000025e0


	//----- nvinfo : EIATTR_EXIT_INSTR_OFFSETS
	.align		4
.L_1041:
        /*02e4*/ 	.byte	0x04, 0x1c
        /*02e6*/ 	.short	(.L_1043 - .L_1042)


	//   ....[0]....
.L_1042:
        /*02e8*/ 	.word	0x00000060


	//   ....[1]....
        /*02ec*/ 	.word	0x00004340


	//----- nvinfo : EIATTR_MAX_THREADS
	.align		4
.L_1043:
        /*02f0*/ 	.byte	0x04, 0x05
        /*02f2*/ 	.short	(.L_1045 - .L_1044)
.L_1044:
        /*02f4*/ 	.word	0x00000140
        /*02f8*/ 	.word	0x00000001
        /*02fc*/ 	.word	0x00000001


	//----- nvinfo : EIATTR_CRS_STACK_SIZE
	.align		4
.L_1045:
        /*0300*/ 	.byte	0x04, 0x1e
        /*0302*/ 	.short	(.L_1047 - .L_1046)
.L_1046:
        /*0304*/ 	.word	0x00000000


	//----- nvinfo : EIATTR_CBANK_PARAM_SIZE
	.align		4
.L_1047:
        /*0308*/ 	.byte	0x03, 0x19
        /*030a*/ 	.short	0x0048


	//----- nvinfo : EIATTR_PARAM_CBANK
	.align		4
        /*030c*/ 	.byte	0x04, 0x0a
        /*030e*/ 	.short	(.L_1049 - .L_1048)
	.align		4
.L_1048:
        /*0310*/ 	.word	index@(.nv.constant0._ZN13group_norm_v214gn_cuda_kernelI13__nv_bfloat16Li320ELi2ELi32ELi10ELi4096ELb0ELi64ELi320ELi320ELi4ELb1ELi4ELb0ELb0ENS_16CompileConditionILi900EEEEEvPT_PKS4_S7_S7_flPfS8_Pj)
        /*0314*/ 	.short	0x0210
        /*0316*/ 	.short	0x0048


	//----- nvinfo : EIATTR_SW_WAR
	.align		4
.L_1049:
        /*0318*/ 	.byte	0x04, 0x36
        /*031a*/ 	.short	(.L_1051 - .L_1050)
.L_1050:
        /*031c*/ 	.word	0x00000008
.L_1051:


//--------------------- .nv.info._ZN13group_norm_v214gn_cuda_kernelI13__nv_bfloat16Li320ELi3ELi32ELi10ELi4096ELb0ELi64ELi320ELi320ELi4ELb1ELi5ELb0ELb0ENS_16CompileConditionILi900EEEEEvPT_PKS4_S7_S7_flPfS8_Pj --------------------------
	.section	.nv.info._ZN13group_norm_v214gn_cuda_kernelI13__nv_bfloat16Li320ELi3ELi32ELi10ELi4096ELb0ELi64ELi320ELi320ELi4ELb1ELi5ELb0ELb0ENS_16CompileConditionILi900EEEEEvPT_PKS4_S7_S7_flPfS8_Pj,"",@"SHT_CUDA_INFO"
	.sectionflags	@""
	.align	4


	//----- nvinfo : EIATTR_CUDA_API_VERSION
	.align		4
        /*0000*/ 	.byte	0x04, 0x37
        /*0002*/ 	.short	(.L_1053 - .L_1052)
.L_1052:
        /*0004*/ 	.word	0x00000082


	//----- nvinfo : EIATTR_KPARAM_INFO
	.align		4
.L_1053:
        /*0008*/ 	.byte	0x04, 0x17
        /*000a*/ 	.short	(.L_1055 - .L_1054)
.L_1054:
        /*000c*/ 	.word	0x00000000
        /*0010*/ 	.short	0x0008
        /*0012*/ 	.short	0x0040
        /*0014*/ 	.byte	0x00, 0xf0, 0x21, 0x00


	//----- nvinfo : EIATTR_KPARAM_INFO
	.align		4
.L_1055:
        /*0018*/ 	.byte	0x04, 0x17
        /*001a*/ 	.short	(.L_1057 - .L_1056)
.L_1056:
        /*001c*/ 	.word	0x00000000
        /*0020*/ 	.short	0x0007
        /*0022*/ 	.short	0x0038
        /*0024*/ 	.byte	0x00, 0xf0, 0x21, 0x00


	//----- nvinfo : EIATTR_KPARAM_INFO
	.align		4
.L_1057:
        /*0028*/ 	.byte	0x04, 0x17
        /*002a*/ 	.short	(.L_1059 - .L_1058)
.L_1058:
        /*002c*/ 	.word	0x00000000
        /*0030*/ 	.short	0x0006
        /*0032*/ 	.short	0x0030
        /*0034*/ 	.byte	0x00, 0xf0, 0x21, 0x00


	//----- nvinfo : EIATTR_KPARAM_INFO
	.align		4
.L_1059:
        /*0038*/ 	.byte	0x04, 0x17
        /*003a*/ 	.short	(.L_1061 - .L_1060)
.L_1060:
        /*003c*/ 	.word	0x00000000
        /*0040*/ 	.short	0x0005
        /*0042*/ 	.short	0x0028
        /*0044*/ 	.byte	0x00, 0xf0, 0x21, 0x00


	//----- nvinfo : EIATTR_KPARAM_INFO
	.align		4
.L_1061:
        /*0048*/ 	.byte	0x04, 0x17
        /*004a*/ 	.short	(.L_1063 - .L_1062)
.L_1062:
        /*004c*/ 	.word	0x00000000
        /*0050*/ 	.short	0x0004
        /*0052*/ 	.short	0x0020
        /*0054*/ 	.byte	0x00, 0xf0, 0x11, 0x00


	//----- nvinfo : EIATTR_KPARAM_INFO
	.align		4
.L_1063:
        /*0058*/ 	.byte	0x04, 0x17
        /*005a*/ 	.short	(.L_1065 - .L_1064)
.L_1064:
        /*005c*/ 	.word	0x00000000
        /*0060*/ 	.short	0x0003
        /*0062*/ 	.short	0x0018
        /*0064*/ 	.byte	0x00, 0xf0, 0x21, 0x00


	//----- nvinfo : EIATTR_KPARAM_INFO
	.align		4
.L_1065:
        /*0068*/ 	.byte	0x04, 0x17
        /*006a*/ 	.short	(.L_1067 - .L_1066)
.L_1066:
        /*006c*/ 	.word	0x00000000
        /*0070*/ 	.short	0x0002
        /*0072*/ 	.short	0x0010
        /*0074*/ 	.byte	0x00, 0xf0, 0x21, 0x00


	//----- nvinfo : EIATTR_KPARAM_INFO
	.align		4
.L_1067:
        /*0078*/ 	.byte	0x04, 0x17
        /*007a*/ 	.short	(.L_1069 - .L_1068)
.L_1068:
        /*007c*/ 	.word	0x00000000
        /*0080*/ 	.short	0x0001
        /*0082*/ 	.short	0x0008
        /*0084*/ 	.byte	0x00, 0xf0, 0x21, 0x00


	//----- nvinfo : EIATTR_KPARAM_INFO
	.align		4
.L_1069:
        /*0088*/ 	.byte	0x04, 0x17
        /*008a*/ 	.short	(.L_1071 - .L_1070)
.L_1070:
        /*008c*/ 	.word	0x00000000
        /*0090*/ 	.short	0x0000
        /*0092*/ 	.short	0x0000
        /*0094*/ 	.byte	0x00, 0xf0, 0x21, 0x00


	//----- nvinfo : EIATTR_SPARSE_MMA_MASK
	.align		4
.L_1071:
        /*0098*/ 	.byte	0x03, 0x50
        /*009a*/ 	.short	0x0000


	//----- nvinfo : EIATTR_MAXREG_COUNT
	.align		4
        /*009c*/ 	.byte	0x03, 0x1b
        /*009e*/ 	.short	0x0040


	//----- nvinfo : EIATTR_NUM_BARRIERS
	.align		4
        /*00a0*/ 	.byte	0x02, 0x4c
        /*00a2*/ 	.byte	0x01
	.zero		1


	//----- nvinfo : EIATTR_ANNOTATIONS
	.align		4
        /*00a4*/ 	.byte	0x04, 0x55
        /*00a6*/ 	.short	(.L_1073 - .L_1072)


	//   ....[0]....
.L_1072:
        /* <DEDUP_REMOVED lines=109> */


	//----- nvinfo : EIATTR_MERCURY_ISA_VERSION
	.align		4
.L_1073:
        /*0760*/ 	.byte	0x03, 0x5f
        /*0762*/ 	.short	0x0101


	//----- nvinfo : EIATTR_COOP_GROUP_MASK_REGIDS
	.align		4
        /*0764*/ 	.byte	0x04, 0x29
        /*0766*/ 	.short	(.L_1075 - .L_1074)


	//   ....[0]....
.L_1074:
        /*0768*/ 	.word	0xffffffff


	//   ....[1]....
        /*076c*/ 	.word	0xffffffff


	//   ....[2]....
        /*0770*/ 	.word	0xffffffff


	//   ....[3]....
        /*0774*/ 	.word	0xffffffff


	//   ....[4]....
        /*0778*/ 	.word	0xffffffff


	//   ....[5]....
        /*077c*/ 	.word	0xffffffff


	//   ....[6]....
        /*0780*/ 	.word	0xffffffff


	//   ....[7]....
        /*0784*/ 	.word	0xffffffff


	//   ....[8]....
        /*0788*/ 	.word	0xffffffff


	//   ....[9]....
        /*078c*/ 	.word	0xffffffff


	//----- nvinfo : EIATTR_COOP_GROUP_INSTR_OFFSETS
	.align		4
.L_1075:
        /*0790*/ 	.byte	0x04, 0x28
        /*0792*/ 	.short	(.L_1077 - .L_1076)


	//   ....[0]....
.L_1076:
        /*0794*/ 	.word	0x00001ee0


	//   ....[1]....
        /*0798*/ 	.word	0x00001f20


	//   ....[2]....
        /*079c*/ 	.word	0x00001f70


	//   ....[3]....
        /*07a0*/ 	.word	0x00001f80


	//   ....[4]....
        /*07a4*/ 	.word	0x00002550


	//   ....[5]....
        /*07a8*/ 	.word	0x00002590


	//   ....[6]....
        /*07ac*/ 	.word	0x000026c0


	//   ....[7]....
        /*07b0*/ 	.word	0x000026f0


	//   ....[8]....
        /*07b4*/ 	.word	0x000027f0


	//   ....[9]....
        /*07b8*/ 	.word	0x00002820


	//----- nvinfo : EIATTR_EXIT_INSTR_OFFSETS
	.align		4
.L_1077:
        /*07bc*/ 	.byte	0x04, 0x1c
        /*07be*/ 	.short	(.L_1079 - .L_1078)


	//   ....[0]....
.L_1078:
        /*07c0*/ 	.word	0x00000060


	//   ....[1]....
        /*07c4*/ 	.word	0x00004ef0


	//----- nvinfo : EIATTR_MAX_THREADS
	.align		4
.L_1079:
        /*07c8*/ 	.byte	0x04, 0x05
        /*07ca*/ 	.short	(.L_1081 - .L_1080)
.L_1080:
        /*07cc*/ 	.word	0x00000140
        /*07d0*/ 	.word	0x00000001
        /*07d4*/ 	.word	0x00000001


	//----- nvinfo : EIATTR_CRS_STACK_SIZE
	.align		4
.L_1081:
        /*07d8*/ 	.byte	0x04, 0x1e
        /*07da*/ 	.short	(.L_1083 - .L_1082)
.L_1082:
        /*07dc*/ 	.word	0x00000000


	//----- nvinfo : EIATTR_CBANK_PARAM_SIZE
	.align		4
.L_1083:
        /*07e0*/ 	.byte	0x03, 0x19
        /*07e2*/ 	.short	0x0048


	//----- nvinfo : EIATTR_PARAM_CBANK
	.align		4
        /*07e4*/ 	.byte	0x04, 0x0a
        /*07e6*/ 	.short	(.L_1085 - .L_1084)
	.align		4
.L_1084:
        /*07e8*/ 	.word	index@(.nv.constant0._ZN13group_norm_v214gn_cuda_kernelI13__nv_bfloat16Li320ELi3ELi32ELi10ELi4096ELb0ELi64ELi320ELi320ELi4ELb1ELi5ELb0ELb0ENS_16CompileConditionILi900EEEEEvPT_PKS4_S7_S7_flPfS8_Pj)
        /*07ec*/ 	.short	0x0210
        /*07ee*/ 	.short	0x0048


	//----- nvinfo : EIATTR_SW_WAR
	.align		4
.L_1085:
        /*07f0*/ 	.byte	0x04, 0x36
        /*07f2*/ 	.short	(.L_1087 - .L_1086)
.L_1086:
        /*07f4*/ 	.word	0x00000008
.L_1087:


//--------------------- .nv.info._ZN13group_norm_v214gn_cuda_kernelI13__nv_bfloat16Li320ELi3ELi32ELi10ELi4096ELb0ELi64ELi320ELi320ELi4ELb1ELi6ELb0ELb0ENS_16CompileConditionILi900EEEEEvPT_PKS4_S7_S7_flPfS8_Pj --------------------------
	.section	.nv.info._ZN13group_norm_v214gn_cuda_kernelI13__nv_bfloat16Li320ELi3ELi32ELi10ELi4096ELb0ELi64ELi320ELi320ELi4ELb1ELi6ELb0ELb0ENS_16CompileConditionILi900EEEEEvPT_PKS4_S7_S7_flPfS8_Pj,"",@"SHT_CUDA_INFO"
	.sectionflags	@""
	.align	4


	//----- nvinfo : EIATTR_CUDA_API_VERSION
	.align		4
        /*0000*/ 	.byte	0x04, 0x37
        /*0002*/ 	.short	(.L_1089 - .L_1088)
.L_1088:
        /*0004*/ 	.word	0x00000082


	//----- nvinfo : EIATTR_KPARAM_INFO
	.align		4
.L_1089:
        /*0008*/ 	.byte	0x04, 0x17
        /*000a*/ 	.short	(.L_1091 - .L_1090)
.L_1090:
        /*000c*/ 	.word	0x00000000
        /*0010*/ 	.short	0x0008
        /*0012*/ 	.short	0x0040
        /*0014*/ 	.byte	0x00, 0xf0, 0x21, 0x00


	//----- nvinfo : EIATTR_KPARAM_INFO
	.align		4
.L_1091:
        /*0018*/ 	.byte	0x04, 0x17
        /*001a*/ 	.short	(.L_1093 - .L_1092)
.L_1092:
        /*001c*/ 	.word	0x00000000
        /*0020*/ 	.short	0x0007
        /*0022*/ 	.short	0x0038
        /*0024*/ 	.byte	0x00, 0xf0, 0x21, 0x00


	//----- nvinfo : EIATTR_KPARAM_INFO
	.align		4
.L_1093:
        /*0028*/ 	.byte	0x04, 0x17
        /*002a*/ 	.short	(.L_1095 - .L_1094)
.L_1094:
        /*002c*/ 	.word	0x00000000
        /*0030*/ 	.short	0x0006
        /*0032*/ 	.short	0x0030
        /*0034*/ 	.byte	0x00, 0xf0, 0x21, 0x00


	//----- nvinfo : EIATTR_KPARAM_INFO
	.align		4
.L_1095:
        /*0038*/ 	.byte	0x04, 0x17
        /*003a*/ 	.short	(.L_1097 - .L_1096)
.L_1096:
        /*003c*/ 	.word	0x00000000
        /*0040*/ 	.short	0x0005
        /*0042*/ 	.short	0x0028
        /*0044*/ 	.byte	0x00, 0xf0, 0x21, 0x00


	//----- nvinfo : EIATTR_KPARAM_INFO
	.align		4
.L_1097:
        /*0048*/ 	.byte	0x04, 0x17
        /*004a*/ 	.short	(.L_1099 - .L_1098)
.L_1098:
        /*004c*/ 	.word	0x00000000
        /*0050*/ 	.short	0x0004
        /*0052*/ 	.short	0x0020
        /*0054*/ 	.byte	0x00, 0xf0, 0x11, 0x00


	//----- nvinfo : EIATTR_KPARAM_INFO
	.align		4
.L_1099:
        /*0058*/ 	.byte	0x04, 0x17
        /*005a*/ 	.short	(.L_1101 - .L_1100)
.L_1100:
        /*005c*/ 	.word	0x00000000
        /*0060*/ 	.short	0x0003
        /*0062*/ 	.short	0x0018
        /*0064*/ 	.byte	0x00, 0xf0, 0x21, 0x00


	//----- nvinfo : EIATTR_KPARAM_INFO
	.align		4
.L_1101:
        /*0068*/ 	.byte	0x04, 0x17
        /*006a*/ 	.short	(.L_1103 - .L_1102)
.L_1102:
        /*006c*/ 	.word	0x00000000
        /*0070*/ 	.short	0x0002
        /*0072*/ 	.short	0x0010
        /*0074*/ 	.byte	0x00, 0xf0, 0x21, 0x00


	//----- nvinfo : EIATTR_KPARAM_INFO
	.align		4
.L_1103:
        /*0078*/ 	.byte	0x04, 0x17
        /*007a*/ 	.short	(.L_1105 - .L_1104)
.L_1104:
        /*007c*/ 	.word	0x00000000
        /*0080*/ 	.short	0x0001
        /*0082*/ 	.short	0x0008
        /*0084*/ 	.byte	0x00, 0xf0, 0x21, 0x00


	//----- nvinfo : EIATTR_KPARAM_INFO
	.align		4
.L_1105:
        /*0088*/ 	.byte	0x04, 0x17
        /*008a*/ 	.short	(.L_1107 - .L_1106)
.L_1106:
        /*008c*/ 	.word	0x00000000
        /*0090*/ 	.short	0x0000
        /*0092*/ 	.short	0x0000
        /*0094*/ 	.byte	0x00, 0xf0, 0x21, 0x00


	//----- nvinfo : EIATTR_SPARSE_MMA_MASK
	.align		4
.L_1107:
        /*0098*/ 	.byte	0x03, 0x50
        /*009a*/ 	.short	0x0000


	//----- nvinfo : EIATTR_MAXREG_COUNT
	.align		4
        /*009c*/ 	.byte	0x03, 0x1b
        /*009e*/ 	.short	0x0040


	//----- nvinfo : EIATTR_NUM_BARRIERS
	.align		4
        /*00a0*/ 	.byte	0x02, 0x4c
        /*00a2*/ 	.byte	0x01
	.zero		1


	//----- nvinfo : EIATTR_ANNOTATIONS
	.align		4
        /*00a4*/ 	.byte	0x04, 0x55
        /*00a6*/ 	.short	(.L_1109 - .L_1108)


	//   ....[0]....
.L_1108:
        /* <DEDUP_REMOVED lines=109> */


	//----- nvinfo : EIATTR_MERCURY_ISA_VERSION
	.align		4
.L_1109:
        /*0760*/ 	.byte	0x03, 0x5f
        /*0762*/ 	.short	0x0101


	//----- nvinfo : EIATTR_COOP_GROUP_MASK_REGIDS
	.align		4
        /*0764*/ 	.byte	0x04, 0x29
        /*0766*/ 	.short	(.L_1111 - .L_1110)


	//   ....[0]....
.L_1110:
        /*0768*/ 	.word	0xffffffff


	//   ....[1]....
        /*076c*/ 	.word	0xffffffff


	//   ....[2]....
        /*0770*/ 	.word	0xffffffff


	//   ....[3]....
        /*0774*/ 	.word	0xffffffff


	//   ....[4]....
        /*0778*/ 	.word	0xffffffff


	//   ....[5]....
        /*077c*/ 	.word	0xffffffff


	//   ....[6]....
        /*0780*/ 	.word	0xffffffff


	//   ....[7]....
        /*0784*/ 	.word	0xffffffff


	//   ....[8]....
        /*0788*/ 	.word	0xffffffff


	//   ....[9]....
        /*078c*/ 	.word	0xffffffff


	//----- nvinfo : EIATTR_COOP_GROUP_INSTR_OFFSETS
	.align		4
.L_1111:
        /*0790*/ 	.byte	0x04, 0x28
        /*0792*/ 	.short	(.L_1113 - .L_1112)


	//   ....[0]....
.L_1112:
        /*0794*/ 	.word	0x00001ee0


	//   ....[1]....
        /*0798*/ 	.word	0x00001f20


	//   ....[2]....
        /*079c*/ 	.word	0x00001f70


	//   ....[3]....
        /*07a0*/ 	.word	0x00001f80


	//   ....[4]....
        /*07a4*/ 	.word	0x00002550


	//   ....[5]....
        /*07a8*/ 	.word	0x00002590


	//   ....[6]....
        /*07ac*/ 	.word	0x000026c0


	//   ....[7]....
        /*07b0*/ 	.word	0x000026f0


	//   ....[8]....
        /*07b4*/ 	.word	0x000027f0


	//   ....[9]....
        /*07b8*/ 	.word	0x00002820


	//----- nvinfo : EIATTR_EXIT_INSTR_OFFSETS
	.align		4
.L_1113:
        /*07bc*/ 	.byte	0x04, 0x1c
        /*07be*/ 	.short	(.L_1115 - .L_1114)


	//   ....[0]....
.L_1114:
        /*07c0*/ 	.word	0x00000060


	//   ....[1]....
        /*07c4*/ 	.word	0x00004ef0


	//----- nvinfo : EIATTR_MAX_THREADS
	.align		4
.L_1115:
        /*07c8*/ 	.byte	0x04, 0x05
        /*07ca*/ 	.short	(.L_1117 - .L_1116)
.L_1116:
        /*07cc*/ 	.word	0x00000140
        /*07d0*/ 	.word	0x00000001
        /*07d4*/ 	.word	0x00000001


	//----- nvinfo : EIATTR_CRS_STACK_SIZE
	.align		4
.L_1117:
        /*07d8*/ 	.byte	0x04, 0x1e
        /*07da*/ 	.short	(.L_1119 - .L_1118)
.L_1118:
        /*07dc*/ 	.word	0x00000000


	//----- nvinfo : EIATTR_CBANK_PARAM_SIZE
	.align		4
.L_1119:
        /*07e0*/ 	.byte	0x03, 0x19
        /*07e2*/ 	.short	0x0048


	//----- nvinfo : EIATTR_PARAM_CBANK
	.align		4
        /*07e4*/ 	.byte	0x04, 0x0a
        /*07e6*/ 	.short	(.L_1121 - .L_1120)
	.align		4
.L_1120:
        /*07e8*/ 	.word	index@(.nv.constant0._ZN13group_norm_v214gn_cuda_kernelI13__nv_bfloat16Li320ELi3ELi32ELi10ELi4096ELb0ELi64ELi320ELi320ELi4ELb1ELi6ELb0ELb0ENS_16CompileConditionILi900EEEEEvPT_PKS4_S7_S7_flPfS8_Pj)
        /*07ec*/ 	.short	0x0210
        /*07ee*/ 	.short	0x0048


	//----- nvinfo : EIATTR_SW_WAR
	.align		4
.L_1121:
        /*07f0*/ 	.byte	0x04, 0x36
        /*07f2*/ 	.short	(.L_1123 - .L_1122)
.L_1122:
        /*07f4*/ 	.word	0x00000008
.L_1123:


//--------------------- .nv.info._ZN13group_norm_v214gn_cuda_kernelI13__nv_bfloat16Li320ELi3ELi16ELi20ELi4096ELb1ELi16ELi320ELi320ELi4ELb1ELi1ELb0ELb0ENS_16CompileConditionILi900EEEEEvPT_PKS4_S7_S7_flPfS8_Pj --------------------------
	.section	.nv.info._ZN13group_norm_v214gn_cuda_kernelI13__nv_bfloat16Li320ELi3ELi16ELi20ELi4096ELb1ELi16ELi320ELi320ELi4ELb1ELi1ELb0ELb0ENS_16CompileConditionILi900EEEEEvPT_PKS4_S7_S7_flPfS8_Pj,"",@"SHT_CUDA_INFO"
	.sectionflags	@""
	.align	4


	//----- nvinfo : EIATTR_CUDA_API_VERSION
	.align		4
        /*0000*/ 	.byte	0x04, 0x37
        /*0002*/ 	.short	(.L_1125 - .L_1124)
.L_1124:
        /*0004*/ 	.word	0x00000082


	//----- nvinfo : EIATTR_KPARAM_INFO
	.align		4
.L_1125:
        /*0008*/ 	.byte	0x04, 0x17
        /*000a*/ 	.short	(.L_1127 - .L_1126)
.L_1126:
        /*000c*/ 	.word	0x00000000
        /*0010*/ 	.short	0x0008
        /*0012*/ 	.short	0x0040
        /*0014*/ 	.byte	0x00, 0xf0, 0x21, 0x00


	//----- nvinfo : EIATTR_KPARAM_INFO
	.align		4
.L_1127:
        /*0018*/ 	.byte	0x04, 0x17
        /*001a*/ 	.short	(.L_1129 - .L_1128)
.L_1128:
        /*001c*/ 	.word	0x00000000
        /*0020*/ 	.short	0x0007
        /*0022*/ 	.short	0x0038
        /*0024*/ 	.byte	0x00, 0xf0, 0x21, 0x00


	//----- nvinfo : EIATTR_KPARAM_INFO
	.align		4
.L_1129:
        /*0028*/ 	.byte	0x04, 0x17
        /*002a*/ 	.short	(.L_1131 - .L_1130)
.L_1130:
        /*002c*/ 	.word	0x00000000
        /*0030*/ 	.short	0x0006
        /*0032*/ 	.short	0x0030
        /*0034*/ 	.byte	0x00, 0xf0, 0x21, 0x00


	//----- nvinfo : EIATTR_KPARAM_INFO
	.align		4
.L_1131:
        /*0038*/ 	.byte	0x04, 0x17
        /*003a*/ 	.short	(.L_1133 - .L_1132)
.L_1132:
        /*003c*/ 	.word	0x00000000
        /*0040*/ 	.short	0x0005
        /*0042*/ 	.short	0x0028
        /*0044*/ 	.byte	0x00, 0xf0, 0x21, 0x00


	//----- nvinfo : EIATTR_KPARAM_INFO
	.align		4
.L_1133:
        /*0048*/ 	.byte	0x04, 0x17
        /*004a*/ 	.short	(.L_1135 - .L_1134)
.L_1134:
        /*004c*/ 	.word	0x00000000
        /*0050*/ 	.short	0x0004
        /*0052*/ 	.short	0x0020
        /*0054*/ 	.byte	0x00, 0xf0, 0x11, 0x00


	//----- nvinfo : EIATTR_KPARAM_INFO
	.align		4
.L_1135:
        /*0058*/ 	.byte	0x04, 0x17
        /*005a*/ 	.short	(.L_1137 - .L_1136)
.L_1136:
        /*005c*/ 	.word	0x00000000
        /*0060*/ 	.short	0x0003
        /*0062*/ 	.short	0x0018
        /*0064*/ 	.byte	0x00, 0xf0, 0x21, 0x00


	//----- nvinfo : EIATTR_KPARAM_INFO
	.align		4
.L_1137:
        /*0068*/ 	.byte	0x04, 0x17
        /*006a*/ 	.short	(.L_1139 - .L_1138)
.L_1138:
        /*006c*/ 	.word	0x00000000
        /*0070*/ 	.short	0x0002
        /*0072*/ 	.short	0x0010
        /*0074*/ 	.byte	0x00, 0xf0, 0x21, 0x00


	//----- nvinfo : EIATTR_KPARAM_INFO
	.align		4
.L_1139:
        /*0078*/ 	.byte	0x04, 0x17
        /*007a*/ 	.short	(.L_1141 - .L_1140)
.L_1140:
        /*007c*/ 	.word	0x00000000
        /*0080*/ 	.short	0x0001
        /*0082*/ 	.short	0x0008
        /*0084*/ 	.byte	0x00, 0xf0, 0x21, 0x00


	//----- nvinfo : EIATTR_KPARAM_INFO
	.align		4
.L_1141:
        /*0088*/ 	.byte	0x04, 0x17
        /*008a*/ 	.short	(.L_1143 - .L_1142)
.L_1142:
        /*008c*/ 	.word	0x00000000
        /*0090*/ 	.short	0x0000
        /*0092*/ 	.short	0x0000
        /*0094*/ 	.byte	0x00, 0xf0, 0x21, 0x00


	//----- nvinfo : EIATTR_SPARSE_MMA_MASK
	.align		4
.L_1143:
        /*0098*/ 	.byte	0x03, 0x50
        /*009a*/ 	.short	0x0000


	//----- nvinfo : EIATTR_MAXREG_COUNT
	.align		4
        /*009c*/ 	.byte	0x03, 0x1b
        /*009e*/ 	.short	0x0040


	//----- nvinfo : EIATTR_NUM_BARRIERS
	.align		4
        /*00a0*/ 	.byte	0x02, 0x4c
        /*00a2*/ 	.byte	0x01
	.zero		1


	//----- nvinfo : EIATTR_MERCURY_ISA_VERSION
	.align		4
        /*00a4*/ 	.byte	0x03, 0x5f
        /*00a6*/ 	.short	0x0101


	//----- nvinfo : EIATTR_COOP_GROUP_MASK_REGIDS
	.align		4
        /*00a8*/ 	.byte	0x04, 0x29
        /*00aa*/ 	.short	(.L_1145 - .L_1144)


	//   ....[0]....
.L_1144:
        /*00ac*/ 	.word	0xffffffff


	//   ....[1]....
        /*00b0*/ 	.word	0xffffffff


	//   ....[2]....
        /*00b4*/ 	.word	0xffffffff


	//   ....[3]....
        /*00b8*/ 	.word	0xffffffff


	//   ....[4]....
        /*00bc*/ 	.word	0xffffffff


	//   ....[5]....
        /*00c0*/ 	.word	0xffffffff


	//   ....[6]....
        /*00c4*/ 	.word	0xffffffff


	//   ....[7]....
        /*00c8*/ 	.word	0xffffffff


	//   ....[8]....
        /*00cc*/ 	.word	0xffffffff


	//   ....[9]....
        /*00d0*/ 	.word	0xffffffff


	//   ....[10]....
        /*00d4*/ 	.word	0xffffffff


	//   ....[11]....
        /*00d8*/ 	.word	0xffffffff


	//----- nvinfo : EIATTR_COOP_GROUP_INSTR_OFFSETS
	.align		4
.L_1145:
        /*00dc*/ 	.byte	0x04, 0x28
        /*00de*/ 	.short	(.L_1147 - .L_1146)


	//   ....[0]....
.L_1146:
        /*00e0*/ 	.word	0x00000ad0


	//   ....[1]....
        /*00e4*/ 	.word	0x00000b10


	//   ....[2]....
        /*00e8*/ 	.word	0x00000b50


	//   ....[3]....
        /*00ec*/ 	.word	0x00000b60


	//   ....[4]....
        /*00f0*/ 	.word	0x00001340


	//   ....[5]....
        /*00f4*/ 	.word	0x00001380


	//   ....[6]....
        /*00f8*/ 	.word	0x00001400


	//   ....[7]....
        /*00fc*/ 	.word	0x00001410


	//   ....[8]....
        /*0100*/ 	.word	0x00001450


	//   ....[9]....
        /*0104*/ 	.word	0x00001470


	//   ....[10]....
        /*0108*/ 	.word	0x000014a0


	//   ....[11]....
        /*010c*/ 	.word	0x000014b0


	//----- nvinfo : EIATTR_EXIT_INSTR_OFFSETS
	.align		4
.L_1147:
        /*0110*/ 	.byte	0x04, 0x1c
        /*0112*/ 	.short	(.L_1149 - .L_1148)


	//   ....[0]....
.L_1148:
        /*0114*/ 	.word	0x00000050


	//   ....[1]....
        /*0118*/ 	.word	0x00002330


	//----- nvinfo : EIATTR_MAX_THREADS
	.align		4
.L_1149:
        /*011c*/ 	.byte	0x04, 0x05
        /*011e*/ 	.short	(.L_1151 - .L_1150)
.L_1150:
        /*0120*/ 	.word	0x00000140
        /*0124*/ 	.word	0x00000001
        /*0128*/ 	.word	0x00000001


	//----- nvinfo : EIATTR_CRS_STACK_SIZE
	.align		4
.L_1151:
        /*012c*/ 	.byte	0x04, 0x1e
        /*012e*/ 	.short	(.L_1153 - .L_1152)
.L_1152:
        /*0130*/ 	.word	0x00000000


	//----- nvinfo : EIATTR_CBANK_PARAM_SIZE
	.align		4
.L_1153:
        /*0134*/ 	.byte	0x03, 0x19
        /*0136*/ 	.short	0x0048


	//----- nvinfo : EIATTR_PARAM_CBANK
	.align		4
        /*0138*/ 	.byte	0x04, 0x0a
        /*013a*/ 	.short	(.L_1155 - .L_1154)
	.align		4
.L_1154:
        /*013c*/ 	.word	index@(.nv.constant0._ZN13group_norm_v214gn_cuda_kernelI13__nv_bfloat16Li320ELi3ELi16ELi20ELi4096ELb1ELi16ELi320ELi320ELi4ELb1ELi1ELb0ELb0ENS_16CompileConditionILi900EEEEEvPT_PKS4_S7_S7_flPfS8_Pj)
        /*0140*/ 	.short	0x0210
        /*0142*/ 	.short	0x0048


	//----- nvinfo : EIATTR_SW_WAR
	.align		4
.L_1155:
        /*0144*/ 	.byte	0x04, 0x36
        /*0146*/ 	.short	(.L_1157 - .L_1156)
.L_1156:
        /*0148*/ 	.word	0x00000008
.L_1157:


//--------------------- .nv.info._ZN13group_norm_v214gn_cuda_kernelI13__nv_bfloat16Li320ELi1ELi16ELi20ELi4096ELb1ELi32ELi320ELi320ELi4ELb1ELi1ELb0ELb0ENS_16CompileConditionILi900EEEEEvPT_PKS4_S7_S7_flPfS8_Pj --------------------------
	.section	.nv.info._ZN13group_norm_v214gn_cuda_kernelI13__nv_bfloat16Li320ELi1ELi16ELi20ELi4096ELb1ELi32ELi320ELi320ELi4ELb1ELi1ELb0ELb0ENS_16CompileConditionILi900EEEEEvPT_PKS4_S7_S7_flPfS8_Pj,"",@"SHT_CUDA_INFO"
	.sectionflags	@""
	.align	4


	//----- nvinfo : EIATTR_CUDA_API_VERSION
	.align		4
        /*0000*/ 	.byte	0x04, 0x37
        /*0002*/ 	.short	(.L_1159 - .L_1158)
.L_1158:
        /*0004*/ 	.word	0x00000082


	//----- nvinfo : EIATTR_KPARAM_INFO
	.align		4
.L_1159:
        /*0008*/ 	.byte	0x04, 0x17
        /*000a*/ 	.short	(.L_1161 - .L_1160)
.L_1160:
        /*000c*/ 	.word	0x00000000
        /*0010*/ 	.short	0x0008
        /*0012*/ 	.short	0x0040
        /*0014*/ 	.byte	0x00, 0xf0, 0x21, 0x00


	//----- nvinfo : EIATTR_KPARAM_INFO
	.align		4
.L_1161:
        /*0018*/ 	.byte	0x04, 0x17
        /*001a*/ 	.short	(.L_1163 - .L_1162)
.L_1162:
        /*001c*/ 	.word	0x00000000
        /*0020*/ 	.short	0x0007
        /*0022*/ 	.short	0x0038
        /*0024*/ 	.byte	0x00, 0xf0, 0x21, 0x00


	//----- nvinfo : EIATTR_KPARAM_INFO
	.align		4
.L_1163:
        /*0028*/ 	.byte	0x04, 0x17
        /*002a*/ 	.short	(.L_1165 - .L_1164)
.L_1164:
        /*002c*/ 	.word	0x00000000
        /*0030*/ 	.short	0x0006
        /*0032*/ 	.short	0x0030
        /*0034*/ 	.byte	0x00, 0xf0, 0x21, 0x00


	//----- nvinfo : EIATTR_KPARAM_INFO
	.align		4
.L_1165:
        /*0038*/ 	.byte	0x04, 0x17
        /*003a*/ 	.short	(.L_1167 - .L_1166)
.L_1166:
        /*003c*/ 	.word	0x00000000
        /*0040*/ 	.short	0x0005
        /*0042*/ 	.short	0x0028
        /*0044*/ 	.byte	0x00, 0xf0, 0x21, 0x00


	//----- nvinfo : EIATTR_KPARAM_INFO
	.align		4
.L_1167:
        /*0048*/ 	.byte	0x04, 0x17
        /*004a*/ 	.short	(.L_1169 - .L_1168)
.L_1168:
        /*004c*/ 	.word	0x00000000
        /*0050*/ 	.short	0x0004
        /*0052*/ 	.short	0x0020
        /*0054*/ 	.byte	0x00, 0xf0, 0x11, 0x00


	//----- nvinfo : EIATTR_KPARAM_INFO
	.align		4
.L_1169:
        /*0058*/ 	.byte	0x04, 0x17
        /*005a*/ 	.short	(.L_1171 - .L_1170)
.L_1170:
        /*005c*/ 	.word	0x00000000
        /*0060*/ 	.short	0x0003
        /*0062*/ 	.short	0x0018
        /*0064*/ 	.byte	0x00, 0xf0, 0x21, 0x00


	//----- nvinfo : EIATTR_KPARAM_INFO
	.align		4
.L_1171:
        /*0068*/ 	.byte	0x04, 0x17
        /*006a*/ 	.short	(.L_1173 - .L_1172)
.L_1172:
        /*006c*/ 	.word	0x00000000
        /*0070*/ 	.short	0x0002
        /*0072*/ 	.short	0x0010
        /*0074*/ 	.byte	0x00, 0xf0, 0x21, 0x00


	//----- nvinfo : EIATTR_KPARAM_INFO
	.align		4
.L_1173:
        /*0078*/ 	.byte	0x04, 0x17
        /*007a*/ 	.short	(.L_1175 - .L_1174)
.L_1174:
        /*007c*/ 	.word	0x00000000
        /*0080*/ 	.short	0x0001
        /*0082*/ 	.short	0x0008
        /*0084*/ 	.byte	0x00, 0xf0, 0x21, 0x00


	//----- nvinfo : EIATTR_KPARAM_INFO
	.align		4
.L_1175:
        /*0088*/ 	.byte	0x04, 0x17
        /*008a*/ 	.short	(.L_1177 - .L_1176)
.L_1176:
        /*008c*/ 	.word	0x00000000
        /*0090*/ 	.short	0x0000
        /*0092*/ 	.short	0x0000
        /*0094*/ 	.byte	0x00, 0xf0, 0x21, 0x00


	//----- nvinfo : EIATTR_SPARSE_MMA_MASK
	.align		4
.L_1177:
        /*0098*/ 	.byte	0x03, 0x50
        /*009a*/ 	.short	0x0000


	//----- nvinfo : EIATTR_MAXREG_COUNT
	.align		4
        /*009c*/ 	.byte	0x03, 0x1b
        /*009e*/ 	.short	0x00a8


	//----- nvinfo : EIATTR_NUM_BARRIERS
	.align		4
        /*00a0*/ 	.byte	0x02, 0x4c
        /*00a2*/ 	.byte	0x01
	.zero		1


	//----- nvinfo : EIATTR_MERCURY_ISA_VERSION
	.align		4
        /*00a4*/ 	.byte	0x03, 0x5f
        /*00a6*/ 	.short	0x0101


	//----- nvinfo : EIATTR_INT_WARP_WIDE_INSTR_OFFSETS
	.align		4
        /*00a8*/ 	.byte	0x04, 0x31
        /*00aa*/ 	.short	(.L_1179 - .L_1178)


	//   ....[0]....
.L_1178:
        /*00ac*/ 	.word	0x000011c0


	//   ....[1]....
        /*00b0*/ 	.word	0x000012b0


	//----- nvinfo : EIATTR_COOP_GROUP_MASK_REGIDS
	.align		4
.L_1179:
        /*00b4*/ 	.byte	0x04, 0x29
        /*00b6*/ 	.short	(.L_1181 - .L_1180)


	//   ....[0]....
.L_1180:
        /*00b8*/ 	.word	0xffffffff


	//   ....[1]....
        /*00bc*/ 	.word	0xffffffff


	//   ....[2]....
        /*00c0*/ 	.word	0xffffffff


	//   ....[3]....
        /*00c4*/ 	.word	0xffffffff


	//   ....[4]....
        /*00c8*/ 	.word	0xffffffff


	//   ....[5]....
        /*00cc*/ 	.word	0xffffffff


	//   ....[6]....
        /*00d0*/ 	.word	0xffffffff


	//   ....[7]....
        /*00d4*/ 	.word	0xffffffff


	//   ....[8]....
        /*00d8*/ 	.word	0xffffffff


	//   ....[9]....
        /*00dc*/ 	.word	0xffffffff


	//   ....[10]....
        /*00e0*/ 	.word	0xffffffff


	//   ....[11]....
        /*00e4*/ 	.word	0xffffffff


	//----- nvinfo : EIATTR_COOP_GROUP_INSTR_OFFSETS
	.align		4
.L_1181:
        /*00e8*/ 	.byte	0x04, 0x28
        /*00ea*/ 	.short	(.L_1183 - .L_1182)


	//   ....[0]....
.L_1182:
        /*00ec*/ 	.word	0x000010b0


	//   ....[1]....
        /*00f0*/ 	.word	0x000010c0


	//   ....[2]....
        /*00f4*/ 	.word	0x00001110


	//   ....[3]....
        /*00f8*/ 	.word	0x00001140


	//   ....[4]....
        /*00fc*/ 	.word	0x00001670


	//   ....[5]....
        /*0100*/ 	.word	0x000016b0


	//   ....[6]....
        /*0104*/ 	.word	0x000017a0


	//   ....[7]....
        /*0108*/ 	.word	0x000017d0


	//   ....[8]....
        /*010c*/ 	.word	0x00001830


	//   ....[9]....
        /*0110*/ 	.word	0x00001840


	//   ....[10]....
        /*0114*/ 	.word	0x00001880


	//   ....[11]....
        /*0118*/ 	.word	0x000018b0


	//----- nvinfo : EIATTR_EXIT_INSTR_OFFSETS
	.align		4
.L_1183:
        /*011c*/ 	.byte	0x04, 0x1c
        /*011e*/ 	.short	(.L_1185 - .L_1184)


	//   ....[0]....
.L_1184:
        /*0120*/ 	.word	0x00000050


	//   ....[1]....
        /*0124*/ 	.word	0x00003120


	//----- nvinfo : EIATTR_MAX_THREADS
	.align		4
.L_1185:
        /*0128*/ 	.byte	0x04, 0x05
        /*012a*/ 	.short	(.L_1187 - .L_1186)
.L_1186:
        /*012c*/ 	.word	0x00000140
        /*0130*/ 	.word	0x00000001
        /*0134*/ 	.word	0x00000001


	//----- nvinfo : EIATTR_CRS_STACK_SIZE
	.align		4
.L_1187:
        /*0138*/ 	.byte	0x04, 0x1e
        /*013a*/ 	.short	(.L_1189 - .L_1188)
.L_1188:
        /*013c*/ 	.word	0x00000000


	//----- nvinfo : EIATTR_CBANK_PARAM_SIZE
	.align		4
.L_1189:
        /*0140*/ 	.byte	0x03, 0x19
        /*0142*/ 	.short	0x0048


	//----- nvinfo : EIATTR_PARAM_CBANK
	.align		4
        /*0144*/ 	.byte	0x04, 0x0a
        /*0146*/ 	.short	(.L_1191 - .L_1190)
	.align		4
.L_1190:
        /*0148*/ 	.word	index@(.nv.constant0._ZN13group_norm_v214gn_cuda_kernelI13__nv_bfloat16Li320ELi1ELi16ELi20ELi4096ELb1ELi32ELi320ELi320ELi4ELb1ELi1ELb0ELb0ENS_16CompileConditionILi900EEEEEvPT_PKS4_S7_S7_flPfS8_Pj)
        /*014c*/ 	.short	0x0210
        /*014e*/ 	.short	0x0048


	//----- nvinfo : EIATTR_SW_WAR
	.align		4
.L_1191:
        /*0150*/ 	.byte	0x04, 0x36
        /*0152*/ 	.short	(.L_1193 - .L_1192)
.L_1192:
        /*0154*/ 	.word	0x00000008
.L_1193:


//--------------------- .nv.info._ZN13group_norm_v214gn_cuda_kernelI13__nv_bfloat16Li320ELi3ELi16ELi20ELi4096ELb1ELi32ELi320ELi320ELi4ELb1ELi2ELb0ELb0ENS_16CompileConditionILi900EEEEEvPT_PKS4_S7_S7_flPfS8_Pj --------------------------
	.section	.nv.info._ZN13group_norm_v214gn_cuda_kernelI13__nv_bfloat16Li320ELi3ELi16ELi20ELi4096ELb1ELi32ELi320ELi320ELi4ELb1ELi2ELb0ELb0ENS_16CompileConditionILi900EEEEEvPT_PKS4_S7_S7_flPfS8_Pj,"",@"SHT_CUDA_INFO"
	.sectionflags	@""
	.align	4


	//----- nvinfo : EIATTR_CUDA_API_VERSION
	.align		4
        /*0000*/ 	.byte	0x04, 0x37
        /*0002*/ 	.short	(.L_1195 - .L_1194)
.L_1194:
        /*0004*/ 	.word	0x00000082


	//----- nvinfo : EIATTR_KPARAM_INFO
	.align		4
.L_1195:
        /*0008*/ 	.byte	0x04, 0x17
        /*000a*/ 	.short	(.L_1197 - .L_1196)
.L_1196:
        /*000c*/ 	.word	0x00000000
        /*0010*/ 	.short	0x0008
        /*0012*/ 	.short	0x0040
        /*0014*/ 	.byte	0x00, 0xf0, 0x21, 0x00


	//----- nvinfo : EIATTR_KPARAM_INFO
	.align		4
.L_1197:
        /*0018*/ 	.byte	0x04, 0x17
        /*001a*/ 	.short	(.L_1199 - .L_1198)
.L_1198:
        /*001c*/ 	.word	0x00000000
        /*0020*/ 	.short	0x0007
        /*0022*/ 	.short	0x0038
        /*0024*/ 	.byte	0x00, 0xf0, 0x21, 0x00


	//----- nvinfo : EIATTR_KPARAM_INFO
	.align		4
.L_1199:
        /*0028*/ 	.byte	0x04, 0x17
        /*002a*/ 	.short	(.L_1201 - .L_1200)
.L_1200:
        /*002c*/ 	.word	0x00000000
        /*0030*/ 	.short	0x0006
        /*0032*/ 	.short	0x0030
        /*0034*/ 	.byte	0x00, 0xf0, 0x21, 0x00


	//----- nvinfo : EIATTR_KPARAM_INFO
	.align		4
.L_1201:
        /*0038*/ 	.byte	0x04, 0x17
        /*003a*/ 	.short	(.L_1203 - .L_1202)
.L_1202:
        /*003c*/ 	.word	0x00000000
        /*0040*/ 	.short	0x0005
        /*0042*/ 	.short	0x0028
        /*0044*/ 	.byte	0x00, 0xf0, 0x21, 0x00


	//----- nvinfo : EIATTR_KPARAM_INFO
	.align		4
.L_1203:
        /*0048*/ 	.byte	0x04, 0x17
        /*004a*/ 	.short	(.L_1205 - .L_1204)
.L_1204:
        /*004c*/ 	.word	0x00000000
        /*0050*/ 	.short	0x0004
        /*0052*/ 	.short	0x0020
        /*0054*/ 	.byte	0x00, 0xf0, 0x11, 0x00


	//----- nvinfo : EIATTR_KPARAM_INFO
	.align		4
.L_1205:
        /*0058*/ 	.byte	0x04, 0x17
        /*005a*/ 	.short	(.L_1207 - .L_1206)
.L_1206:
        /*005c*/ 	.word	0x00000000
        /*0060*/ 	.short	0x0003
        /*0062*/ 	.short	0x0018
        /*0064*/ 	.byte	0x00, 0xf0, 0x21, 0x00


	//----- nvinfo : EIATTR_KPARAM_INFO
	.align		4
.L_1207:
        /*0068*/ 	.byte	0x04, 0x17
        /*006a*/ 	.short	(.L_1209 - .L_1208)
.L_1208:
        /*006c*/ 	.word	0x00000000
        /*0070*/ 	.short	0x0002
        /*0072*/ 	.short	0x0010
        /*0074*/ 	.byte	0x00, 0xf0, 0x21, 0x00


	//----- nvinfo : EIATTR_KPARAM_INFO
	.align		4
.L_1209:
        /*0078*/ 	.byte	0x04, 0x17
        /*007a*/ 	.short	(.L_1211 - .L_1210)
.L_1210:
        /*007c*/ 	.word	0x00000000
        /*0080*/ 	.short	0x0001
        /*0082*/ 	.short	0x0008
        /*0084*/ 	.byte	0x00, 0xf0, 0x21, 0x00


	//----- nvinfo : EIATTR_KPARAM_INFO
	.align		4
.L_1211:
        /*0088*/ 	.byte	0x04, 0x17
        /*008a*/ 	.short	(.L_1213 - .L_1212)
.L_1212:
        /*008c*/ 	.word	0x00000000
        /*0090*/ 	.short	0x0000
        /*0092*/ 	.short	0x0000
        /*0094*/ 	.byte	0x00, 0xf0, 0x21, 0x00


	//----- nvinfo : EIATTR_SPARSE_MMA_MASK
	.align		4
.L_1213:
        /*0098*/ 	.byte	0x03, 0x50
        /*009a*/ 	.short	0x0000


	//----- nvinfo : EIATTR_MAXREG_COUNT
	.align		4
        /*009c*/ 	.byte	0x03, 0x1b
        /*009e*/ 	.short	0x0040


	//----- nvinfo : EIATTR_NUM_BARRIERS
	.align		4
        /*00a0*/ 	.byte	0x02, 0x4c
        /*00a2*/ 	.byte	0x01
	.zero		1


	//----- nvinfo : EIATTR_ANNOTATIONS
	.align		4
        /*00a4*/ 	.byte	0x04, 0x55
        /*00a6*/ 	.short	(.L_1215 - .L_1214)


	//   ....[0]....
.L_1214:
        /*00a8*/ 	.word	0x00000001
        /*00ac*/ 	.byte	0x90, 0x01, 0x00, 0x00, 0x01, 0x00, 0x00, 0x00, 0xb0, 0x01, 0x00, 0x00, 0x01, 0x00, 0x00, 0x00
        /*00bc*/ 	.byte	0xe0, 0x04, 0x00, 0x00, 0x01, 0x00, 0x00, 0x00, 0x50, 0x05, 0x00, 0x00, 0x01, 0x00, 0x00, 0x00
        /*00cc*/ 	.byte	0xc0, 0x05, 0x00, 0x00, 0x01, 0x00, 0x00, 0x00, 0x00, 0x06, 0x00, 0x00, 0x01, 0x00, 0x00, 0x00
        /*00dc*/ 	.byte	0xa0, 0x13, 0x00, 0x00, 0x01, 0x00, 0x00, 0x00, 0xb0, 0x13, 0x00, 0x00, 0x01, 0x00, 0x00, 0x00
        /*00ec*/ 	.byte	0x20, 0x16, 0x00, 0x00, 0x01, 0x00, 0x00, 0x00, 0x40, 0x16, 0x00, 0x00, 0x01, 0x00, 0x00, 0x00
        /*00fc*/ 	.byte	0xd0, 0x1a, 0x00, 0x00, 0x01, 0x00, 0x00, 0x00, 0x00, 0x1f, 0x00, 0x00, 0x01, 0x00, 0x00, 0x00
        /*010c*/ 	.byte	0x90, 0x24, 0x00, 0x00, 0x01, 0x00, 0x00, 0x00, 0xa0, 0x24, 0x00, 0x00


	//----- nvinfo : EIATTR_MERCURY_ISA_VERSION
	.align		4
.L_1215:
        /*0118*/ 	.byte	0x03, 0x5f
        /*011a*/ 	.short	0x0101


	//----- nvinfo : EIATTR_COOP_GROUP_MASK_REGIDS
	.align		4
        /*011c*/ 	.byte	0x04, 0x29
        /*011e*/ 	.short	(.L_1217 - .L_1216)


	//   ....[0]....
.L_1216:
        /*0120*/ 	.word	0xffffffff


	//   ....[1]....
        /*0124*/ 	.word	0xffffffff


	//   ....[2]....
        /*0128*/ 	.word	0xffffffff


	//   ....[3]....
        /*012c*/ 	.word	0xffffffff


	//   ....[4]....
        /*0130*/ 	.word	0xffffffff


	//   ....[5]....
        /*0134*/ 	.word	0xffffffff


	//   ....[6]....
        /*0138*/ 	.word	0xffffffff


	//   ....[7]....
        /*013c*/ 	.word	0xffffffff


	//   ....[8]....
        /*0140*/ 	.word	0xffffffff


	//   ....[9]....
        /*0144*/ 	.word	0xffffffff


	//   ....[10]....
        /*0148*/ 	.word	0xffffffff


	//   ....[11]....
        /*014c*/ 	.word	0xffffffff


	//----- nvinfo : EIATTR_COOP_GROUP_INSTR_OFFSETS
	.align		4
.L_1217:
        /*0150*/ 	.byte	0x04, 0x28
        /*0152*/ 	.short	(.L_1219 - .L_1218)


	//   ....[0]....
.L_1218:
        /*0154*/ 	.word	0x00001080


	//   ....[1]....
        /*0158*/ 	.word	0x000010c0


	//   ....[2]....
        /*015c*/ 	.word	0x00001110


	//   ....[3]....
        /*0160*/ 	.word	0x00001120


	//   ....[4]....
        /*0164*/ 	.word	0x000016e0


	//   ....[5]....
        /*0168*/ 	.word	0x00001720


	//   ....[6]....
        /*016c*/ 	.word	0x00001830


	//   ....[7]....
        /*0170*/ 	.word	0x00001860


	//   ....[8]....
        /*0174*/ 	.word	0x000018a0


	//   ....[9]....
        /*0178*/ 	.word	0x000018b0


	//   ....[10]....
        /*017c*/ 	.word	0x000018e0


	//   ....[11]....
        /*0180*/ 	.word	0x000018f0


	//----- nvinfo : EIATTR_EXIT_INSTR_OFFSETS
	.align		4
.L_1219:
        /*0184*/ 	.byte	0x04, 0x1c
        /*0186*/ 	.short	(.L_1221 - .L_1220)


	//   ....[0]....
.L_1220:
        /*0188*/ 	.word	0x00000060


	//   ....[1]....
        /*018c*/ 	.word	0x00003260


	//----- nvinfo : EIATTR_MAX_THREADS
	.align		4
.L_1221:
        /*0190*/ 	.byte	0x04, 0x05
        /*0192*/ 	.short	(.L_1223 - .L_1222)
.L_1222:
        /*0194*/ 	.word	0x00000140
        /*0198*/ 	.word	0x00000001
        /*019c*/ 	.word	0x00000001


	//----- nvinfo : EIATTR_CRS_STACK_SIZE
	.align		4
.L_1223:
        /*01a0*/ 	.byte	0x04, 0x1e
        /*01a2*/ 	.short	(.L_1225 - .L_1224)
.L_1224:
        /*01a4*/ 	.word	0x00000000


	//----- nvinfo : EIATTR_CBANK_PARAM_SIZE
	.align		4
.L_1225:
        /*01a8*/ 	.byte	0x03, 0x19
        /*01aa*/ 	.short	0x0048


	//----- nvinfo : EIATTR_PARAM_CBANK
	.align		4
        /*01ac*/ 	.byte	0x04, 0x0a
        /*01ae*/ 	.short	(.L_1227 - .L_1226)
	.align		4
.L_1226:
        /*01b0*/ 	.word	index@(.nv.constant0._ZN13group_norm_v214gn_cuda_kernelI13__nv_bfloat16Li320ELi3ELi16ELi20ELi4096ELb1ELi32ELi320ELi320ELi4ELb1ELi2ELb0ELb0ENS_16CompileConditionILi900EEEEEvPT_PKS4_S7_S7_flPfS8_Pj)
        /*01b4*/ 	.short	0x0210
        /*01b6*/ 	.short	0x0048


	//----- nvinfo : EIATTR_SW_WAR
	.align		4
.L_1227:
        /*01b8*/ 	.byte	0x04, 0x36
        /*01ba*/ 	.short	(.L_1229 - .L_1228)
.L_1228:
        /*01bc*/ 	.word	0x00000008
.L_1229:


//--------------------- .nv.info._ZN13group_norm_v214gn_cuda_kernelI13__nv_bfloat16Li320ELi1ELi16ELi20ELi4096ELb1ELi64ELi320ELi320ELi4ELb1ELi2ELb0ELb0ENS_16CompileConditionILi900EEEEEvPT_PKS4_S7_S7_flPfS8_Pj --------------------------
	.section	.nv.info._ZN13group_norm_v214gn_cuda_kernelI13__nv_bfloat16Li320ELi1ELi16ELi20ELi4096ELb1ELi64ELi320ELi320ELi4ELb1ELi2ELb0ELb0ENS_16CompileConditionILi900EEEEEvPT_PKS4_S7_S7_flPfS8_Pj,"",@"SHT_CUDA_INFO"
	.sectionflags	@""
	.align	4


	//----- nvinfo : EIATTR_CUDA_API_VERSION
	.align		4
        /*0000*/ 	.byte	0x04, 0x37
        /*0002*/ 	.short	(.L_1231 - .L_1230)
.L_1230:
        /*0004*/ 	.word	0x00000082


	//----- nvinfo : EIATTR_KPARAM_INFO
	.align		4
.L_1231:
        /*0008*/ 	.byte	0x04, 0x17
        /*000a*/ 	.short	(.L_1233 - .L_1232)
.L_1232:
        /*000c*/ 	.word	0x00000000
        /*0010*/ 	.short	0x0008
        /*0012*/ 	.short	0x0040
        /*0014*/ 	.byte	0x00, 0xf0, 0x21, 0x00


	//----- nvinfo : EIATTR_KPARAM_INFO
	.align		4
.L_1233:
        /*0018*/ 	.byte	0x04, 0x17
        /*001a*/ 	.short	(.L_1235 - .L_1234)
.L_1234:
        /*001c*/ 	.word	0x00000000
        /*0020*/ 	.short	0x0007
        /*0022*/ 	.short	0x0038
        /*0024*/ 	.byte	0x00, 0xf0, 0x21, 0x00


	//----- nvinfo : EIATTR_KPARAM_INFO
	.align		4
.L_1235:
        /*0028*/ 	.byte	0x04, 0x17
        /*002a*/ 	.short	(.L_1237 - .L_1236)
.L_1236:
        /*002c*/ 	.word	0x00000000
        /*0030*/ 	.short	0x0006
        /*0032*/ 	.short	0x0030
        /*0034*/ 	.byte	0x00, 0xf0, 0x21, 0x00


	//----- nvinfo : EIATTR_KPARAM_INFO
	.align		4
.L_1237:
        /*0038*/ 	.byte	0x04, 0x17
        /*003a*/ 	.short	(.L_1239 - .L_1238)
.L_1238:
        /*003c*/ 	.word	0x00000000
        /*0040*/ 	.short	0x0005
        /*0042*/ 	.short	0x0028
        /*0044*/ 	.byte	0x00, 0xf0, 0x21, 0x00


	//----- nvinfo : EIATTR_KPARAM_INFO
	.align		4
.L_1239:
        /*0048*/ 	.byte	0x04, 0x17
        /*004a*/ 	.short	(.L_1241 - .L_1240)
.L_1240:
        /*004c*/ 	.word	0x00000000
        /*0050*/ 	.short	0x0004
        /*0052*/ 	.short	0x0020
        /*0054*/ 	.byte	0x00, 0xf0, 0x11, 0x00


	//----- nvinfo : EIATTR_KPARAM_INFO
	.align		4
.L_1241:
        /*0058*/ 	.byte	0x04, 0x17
        /*005a*/ 	.short	(.L_1243 - .L_1242)
.L_1242:
        /*005c*/ 	.word	0x00000000
        /*0060*/ 	.short	0x0003
        /*0062*/ 	.short	0x0018
        /*0064*/ 	.byte	0x00, 0xf0, 0x21, 0x00


	//----- nvinfo : EIATTR_KPARAM_INFO
	.align		4
.L_1243:
        /*0068*/ 	.byte	0x04, 0x17
        /*006a*/ 	.short	(.L_1245 - .L_1244)
.L_1244:
        /*006c*/ 	.word	0x00000000
        /*0070*/ 	.short	0x0002
        /*0072*/ 	.short	0x0010
        /*0074*/ 	.byte	0x00, 0xf0, 0x21, 0x00


	//----- nvinfo : EIATTR_KPARAM_INFO
	.align		4
.L_1245:
        /*0078*/ 	.byte	0x04, 0x17
        /*007a*/ 	.short	(.L_1247 - .L_1246)
.L_1246:
        /*007c*/ 	.word	0x00000000
        /*0080*/ 	.short	0x0001
        /*0082*/ 	.short	0x0008
        /*0084*/ 	.byte	0x00, 0xf0, 0x21, 0x00


	//----- nvinfo : EIATTR_KPARAM_INFO
	.align		4
.L_1247:
        /*0088*/ 	.byte	0x04, 0x17
        /*008a*/ 	.short	(.L_1249 - .L_1248)
.L_1248:
        /*008c*/ 	.word	0x00000000
        /*0090*/ 	.short	0x0000
        /*0092*/ 	.short	0x0000
        /*0094*/ 	.byte	0x00, 0xf0, 0x21, 0x00


	//----- nvinfo : EIATTR_SPARSE_MMA_MASK
	.align		4
.L_1249:
        /*0098*/ 	.byte	0x03, 0x50
        /*009a*/ 	.short	0x0000


	//----- nvinfo : EIATTR_MAXREG_COUNT
	.align		4
        /*009c*/ 	.byte	0x03, 0x1b
        /*009e*/ 	.short	0x00a8


	//----- nvinfo : EIATTR_NUM_BARRIERS
	.align		4
        /*00a0*/ 	.byte	0x02, 0x4c
        /*00a2*/ 	.byte	0x01
	.zero		1


	//----- nvinfo : EIATTR_MERCURY_ISA_VERSION
	.align		4
        /*00a4*/ 	.byte	0x03, 0x5f
        /*00a6*/ 	.short	0x0101


	//----- nvinfo : EIATTR_INT_WARP_WIDE_INSTR_OFFSETS
	.align		4
        /*00a8*/ 	.byte	0x04, 0x31
        /*00aa*/ 	.short	(.L_1251 - .L_1250)


	//   ....[0]....
.L_1250:
        /*00ac*/ 	.word	0x00001c90


	//   ....[1]....
        /*00b0*/ 	.word	0x00001d50


	//----- nvinfo : EIATTR_COOP_GROUP_MASK_REGIDS
	.align		4
.L_1251:
        /*00b4*/ 	.byte	0x04, 0x29
        /*00b6*/ 	.short	(.L_1253 - .L_1252)


	//   ....[0]....
.L_1252:
        /*00b8*/ 	.word	0xffffffff


	//   ....[1]....
        /*00bc*/ 	.word	0xffffffff


	//   ....[2]....
        /*00c0*/ 	.word	0xffffffff


	//   ....[3]....
        /*00c4*/ 	.word	0xffffffff


	//   ....[4]....
        /*00c8*/ 	.word	0xffffffff


	//   ....[5]....
        /*00cc*/ 	.word	0xffffffff


	//   ....[6]....
        /*00d0*/ 	.word	0xffffffff


	//   ....[7]....
        /*00d4*/ 	.word	0xffffffff


	//   ....[8]....
        /*00d8*/ 	.word	0xffffffff


	//   ....[9]....
        /*00dc*/ 	.word	0xffffffff


	//   ....[10]....
        /*00e0*/ 	.word	0xffffffff


	//   ....[11]....
        /*00e4*/ 	.word	0xffffffff


	//----- nvinfo : EIATTR_COOP_GROUP_INSTR_OFFSETS
	.align		4
.L_1253:
        /*00e8*/ 	.byte	0x04, 0x28
        /*00ea*/ 	.short	(.L_1255 - .L_1254)


	//   ....[0]....
.L_1254:
        /*00ec*/ 	.word	0x00001b30


	//   ....[1]....
        /*00f0*/ 	.word	0x00001b40


	//   ....[2]....
        /*00f4*/ 	.word	0x00001b70


	//   ....[3]....
        /*00f8*/ 	.word	0x00001b80


	//   ....[4]....
        /*00fc*/ 	.word	0x00001fc0


	//   ....[5]....
        /*0100*/ 	.word	0x00002000


	//   ....[6]....
        /*0104*/ 	.word	0x000020f0


	//   ....[7]....
        /*0108*/ 	.word	0x00002120


	//   ....[8]....
        /*010c*/ 	.word	0x00002210


	//   ....[9]....
        /*0110*/ 	.word	0x00002240


	//   ....[10]....
        /*0114*/ 	.word	0x000022e0


	//   ....[11]....
        /*0118*/ 	.word	0x000022f0


	//----- nvinfo : EIATTR_EXIT_INSTR_OFFSETS
	.align		4
.L_1255:
        /*011c*/ 	.byte	0x04, 0x1c
        /*011e*/ 	.short	(.L_1257 - .L_1256)


	//   ....[0]....
.L_1256:
        /*0120*/ 	.word	0x00000050


	//   ....[1]....
        /*0124*/ 	.word	0x000051a0


	//----- nvinfo : EIATTR_MAX_THREADS
	.align		4
.L_1257:
        /*0128*/ 	.byte	0x04, 0x05
        /*012a*/ 	.short	(.L_1259 - .L_1258)
.L_1258:
        /*012c*/ 	.word	0x00000140
        /*0130*/ 	.word	0x00000001
        /*0134*/ 	.word	0x00000001


	//----- nvinfo : EIATTR_CRS_STACK_SIZE
	.align		4
.L_1259:
        /*0138*/ 	.byte	0x04, 0x1e
        /*013a*/ 	.short	(.L_1261 - .L_1260)
.L_1260:
        /*013c*/ 	.word	0x00000000


	//----- nvinfo : EIATTR_CBANK_PARAM_SIZE
	.align		4
.L_1261:
        /*0140*/ 	.byte	0x03, 0x19
        /*0142*/ 	.short	0x0048


	//----- nvinfo : EIATTR_PARAM_CBANK
	.align		4
        /*0144*/ 	.byte	0x04, 0x0a
        /*0146*/ 	.short	(.L_1263 - .L_1262)
	.align		4
.L_1262:
        /*0148*/ 	.word	index@(.nv.constant0._ZN13group_norm_v214gn_cuda_kernelI13__nv_bfloat16Li320ELi1ELi16ELi20ELi4096ELb1ELi64ELi320ELi320ELi4ELb1ELi2ELb0ELb0ENS_16CompileConditionILi900EEEEEvPT_PKS4_S7_S7_flPfS8_Pj)
        /*014c*/ 	.short	0x0210
        /*014e*/ 	.short	0x0048


	//----- nvinfo : EIATTR_SW_WAR
	.align		4
.L_1263:
        /*0150*/ 	.byte	0x04, 0x36
        /*0152*/ 	.short	(.L_1265 - .L_1264)
.L_1264:
        /*0154*/ 	.word	0x00000008
.L_1265:


//--------------------- .nv.info._ZN13group_norm_v214gn_cuda_kernelI13__nv_bfloat16Li320ELi1ELi16ELi20ELi4096ELb1ELi128ELi320ELi320ELi4ELb1ELi4ELb0ELb0ENS_16CompileConditionILi900EEEEEvPT_PKS4_S7_S7_flPfS8_Pj --------------------------
	.section	.nv.info._ZN13group_norm_v214gn_cuda_kernelI13__nv_bfloat16Li320ELi1ELi16ELi20ELi4096ELb1ELi128ELi320ELi320ELi4ELb1ELi4ELb0ELb0ENS_16CompileConditionILi900EEEEEvPT_PKS4_S7_S7_flPfS8_Pj,"",@"SHT_CUDA_INFO"
	.sectionflags	@""
	.align	4


	//----- nvinfo : EIATTR_CUDA_API_VERSION
	.align		4
        /*0000*/ 	.byte	0x04, 0x37
        /*0002*/ 	.short	(.L_1267 - .L_1266)
.L_1266:
        /*0004*/ 	.word	0x00000082


	//----- nvinfo : EIATTR_KPARAM_INFO
	.align		4
.L_1267:
        /*0008*/ 	.byte	0x04, 0x17
        /*000a*/ 	.short	(.L_1269 - .L_1268)
.L_1268:
        /*000c*/ 	.word	0x00000000
        /*0010*/ 	.short	0x0008
        /*0012*/ 	.short	0x0040
        /*0014*/ 	.byte	0x00, 0xf0, 0x21, 0x00


	//----- nvinfo : EIATTR_KPARAM_INFO
	.align		4
.L_1269:
        /*0018*/ 	.byte	0x04, 0x17
        /*001a*/ 	.short	(.L_1271 - .L_1270)
.L_1270:
        /*001c*/ 	.word	0x00000000
        /*0020*/ 	.short	0x0007
        /*0022*/ 	.short	0x0038
        /*0024*/ 	.byte	0x00, 0xf0, 0x21, 0x00


	//----- nvinfo : EIATTR_KPARAM_INFO
	.align		4
.L_1271:
        /*0028*/ 	.byte	0x04, 0x17
        /*002a*/ 	.short	(.L_1273 - .L_1272)
.L_1272:
        /*002c*/ 	.word	0x00000000
        /*0030*/ 	.short	0x0006
        /*0032*/ 	.short	0x0030
        /*0034*/ 	.byte	0x00, 0xf0, 0x21, 0x00


	//----- nvinfo : EIATTR_KPARAM_INFO
	.align		4
.L_1273:
        /*0038*/ 	.byte	0x04, 0x17
        /*003a*/ 	.short	(.L_1275 - .L_1274)
.L_1274:
        /*003c*/ 	.word	0x00000000
        /*0040*/ 	.short	0x0005
        /*0042*/ 	.short	0x0028
        /*0044*/ 	.byte	0x00, 0xf0, 0x21, 0x00


	//----- nvinfo : EIATTR_KPARAM_INFO
	.align		4
.L_1275:
        /*0048*/ 	.byte	0x04, 0x17
        /*004a*/ 	.short	(.L_1277 - .L_1276)
.L_1276:
        /*004c*/ 	.word	0x00000000
        /*0050*/ 	.short	0x0004
        /*0052*/ 	.short	0x0020
        /*0054*/ 	.byte	0x00, 0xf0, 0x11, 0x00


	//----- nvinfo : EIATTR_KPARAM_INFO
	.align		4
.L_1277:
        /*0058*/ 	.byte	0x04, 0x17
        /*005a*/ 	.short	(.L_1279 - .L_1278)
.L_1278:
        /*005c*/ 	.word	0x00000000
        /*0060*/ 	.short	0x0003
        /*0062*/ 	.short	0x0018
        /*0064*/ 	.byte	0x00, 0xf0, 0x21, 0x00


	//----- nvinfo : EIATTR_KPARAM_INFO
	.align		4
.L_1279:
        /*0068*/ 	.byte	0x04, 0x17
        /*006a*/ 	.short	(.L_1281 - .L_1280)
.L_1280:
        /*006c*/ 	.word	0x00000000
        /*0070*/ 	.short	0x0002
        /*0072*/ 	.short	0x0010
        /*0074*/ 	.byte	0x00, 0xf0, 0x21, 0x00


	//----- nvinfo : EIATTR_KPARAM_INFO
	.align		4
.L_1281:
        /*0078*/ 	.byte	0x04, 0x17
        /*007a*/ 	.short	(.L_1283 - .L_1282)
.L_1282:
        /*007c*/ 	.word	0x00000000
        /*0080*/ 	.short	0x0001
        /*0082*/ 	.short	0x0008
        /*0084*/ 	.byte	0x00, 0xf0, 0x21, 0x00


	//----- nvinfo : EIATTR_KPARAM_INFO
	.align		4
.L_1283:
        /*0088*/ 	.byte	0x04, 0x17
        /*008a*/ 	.short	(.L_1285 - .L_1284)
.L_1284:
        /*008c*/ 	.word	0x00000000
        /*0090*/ 	.short	0x0000
        /*0092*/ 	.short	0x0000
        /*0094*/ 	.byte	0x00, 0xf0, 0x21, 0x00


	//----- nvinfo : EIATTR_SPARSE_MMA_MASK
	.align		4
.L_1285:
        /*0098*/ 	.byte	0x03, 0x50
        /*009a*/ 	.short	0x0000


	//----- nvinfo : EIATTR_MAXREG_COUNT
	.align		4
        /*009c*/ 	.byte	0x03, 0x1b
        /*009e*/ 	.short	0x00a8


	//----- nvinfo : EIATTR_NUM_BARRIERS
	.align		4
        /*00a0*/ 	.byte	0x02, 0x4c
        /*00a2*/ 	.byte	0x01
	.zero		1


	//----- nvinfo : EIATTR_ANNOTATIONS
	.align		4
        /*00a4*/ 	.byte	0x04, 0x55
        /*00a6*/ 	.short	(.L_1287 - .L_1286)


	//   ....[0]....
.L_1286:
        /* <DEDUP_REMOVED lines=99> */


	//----- nvinfo : EIATTR_MERCURY_ISA_VERSION
	.align		4
.L_1287:
        /*06c8*/ 	.byte	0x03, 0x5f
        /*06ca*/ 	.short	0x0101


	//----- nvinfo : EIATTR_INT_WARP_WIDE_INSTR_OFFSETS
	.align		4
        /*06cc*/ 	.byte	0x04, 0x31
        /*06ce*/ 	.short	(.L_1289 - .L_1288)


	//   ....[0]....
.L_1288:
        /*06d0*/ 	.word	0x00003440


	//   ....[1]....
        /*06d4*/ 	.word	0x00003500


	//----- nvinfo : EIATTR_COOP_GROUP_MASK_REGIDS
	.align		4
.L_1289:
        /*06d8*/ 	.byte	0x04, 0x29
        /*06da*/ 	.short	(.L_1291 - .L_1290)


	//   ....[0]....
.L_1290:
        /*06dc*/ 	.word	0xffffffff


	//   ....[1]....
        /*06e0*/ 	.word	0xffffffff


	//   ....[2]....
        /*06e4*/ 	.word	0xffffffff


	//   ....[3]....
        /*06e8*/ 	.word	0xffffffff


	//   ....[4]....
        /*06ec*/ 	.word	0xffffffff


	//   ....[5]....
        /*06f0*/ 	.word	0xffffffff


	//   ....[6]....
        /*06f4*/ 	.word	0xffffffff


	//   ....[7]....
        /*06f8*/ 	.word	0xffffffff


	//   ....[8]....
        /*06fc*/ 	.word	0xffffffff


	//   ....[9]....
        /*0700*/ 	.word	0xffffffff


	//   ....[10]....
        /*0704*/ 	.word	0xffffffff


	//   ....[11]....
        /*0708*/ 	.word	0xffffffff


	//----- nvinfo : EIATTR_COOP_GROUP_INSTR_OFFSETS
	.align		4
.L_1291:
        /*070c*/ 	.byte	0x04, 0x28
        /*070e*/ 	.short	(.L_1293 - .L_1292)


	//   ....[0]....
.L_1292:
        /*0710*/ 	.word	0x00003180


	//   ....[1]....
        /*0714*/ 	.word	0x000031e0


	//   ....[2]....
        /*0718*/ 	.word	0x00003230


	//   ....[3]....
        /*071c*/ 	.word	0x00003240


	//   ....[4]....
        /*0720*/ 	.word	0x000039f0


	//   ....[5]....
        /*0724*/ 	.word	0x00003a00


	//   ....[6]....
        /*0728*/ 	.word	0x00003a30


	//   ....[7]....
        /*072c*/ 	.word	0x00003a40


	//   ....[8]....
        /*0730*/ 	.word	0x00003a60


	//   ....[9]....
        /*0734*/ 	.word	0x00003a80


	//   ....[10]....
        /*0738*/ 	.word	0x00003aa0


	//   ....[11]....
        /*073c*/ 	.word	0x00003ac0


	//----- nvinfo : EIATTR_EXIT_INSTR_OFFSETS
	.align		4
.L_1293:
        /*0740*/ 	.byte	0x04, 0x1c
        /*0742*/ 	.short	(.L_1295 - .L_1294)


	//   ....[0]....
.L_1294:
        /*0744*/ 	.word	0x00000060


	//   ....[1]....
        /*0748*/ 	.word	0x00009f00


	//----- nvinfo : EIATTR_MAX_THREADS
	.align		4
.L_1295:
        /*074c*/ 	.byte	0x04, 0x05
        /*074e*/ 	.short	(.L_1297 - .L_1296)
.L_1296:
        /*0750*/ 	.word	0x00000140
        /*0754*/ 	.word	0x00000001
        /*0758*/ 	.word	0x00000001


	//----- nvinfo : EIATTR_CRS_STACK_SIZE
	.align		4
.L_1297:
        /*075c*/ 	.byte	0x04, 0x1e
        /*075e*/ 	.short	(.L_1299 - .L_1298)
.L_1298:
        /*0760*/ 	.word	0x00000000


	//----- nvinfo : EIATTR_CBANK_PARAM_SIZE
	.align		4
.L_1299:
        /*0764*/ 	.byte	0x03, 0x19
        /*0766*/ 	.short	0x0048


	//----- nvinfo : EIATTR_PARAM_CBANK
	.align		4
        /*0768*/ 	.byte	0x04, 0x0a
        /*076a*/ 	.short	(.L_1301 - .L_1300)
	.align		4
.L_1300:
        /*076c*/ 	.word	index@(.nv.constant0._ZN13group_norm_v214gn_cuda_kernelI13__nv_bfloat16Li320ELi1ELi16ELi20ELi4096ELb1ELi128ELi320ELi320ELi4ELb1ELi4ELb0ELb0ENS_16CompileConditionILi900EEEEEvPT_PKS4_S7_S7_flPfS8_Pj)
        /*0770*/ 	.short	0x0210
        /*0772*/ 	.short	0x0048


	//----- nvinfo : EIATTR_SW_WAR
	.align		4
.L_1301:
        /*0774*/ 	.byte	0x04, 0x36
        /*0776*/ 	.short	(.L_1303 - .L_1302)
.L_1302:
        /*0778*/ 	.word	0x00000008
.L_1303:


//--------------------- .nv.info._ZN13group_norm_v214gn_cuda_kernelI13__nv_bfloat16Li320ELi2ELi16ELi20ELi4096ELb1ELi64ELi320ELi320ELi4ELb1ELi4ELb0ELb0ENS_16CompileConditionILi900EEEEEvPT_PKS4_S7_S7_flPfS8_Pj --------------------------
	.section	.nv.info._ZN13group_norm_v214gn_cuda_kernelI13__nv_bfloat16Li320ELi2ELi16ELi20ELi4096ELb1ELi64ELi320ELi320ELi4ELb1ELi4ELb0ELb0ENS_16CompileConditionILi900EEEEEvPT_PKS4_S7_S7_flPfS8_Pj,"",@"SHT_CUDA_INFO"
	.sectionflags	@""
	.align	4


	//----- nvinfo : EIATTR_CUDA_API_VERSION
	.align		4
        /*0000*/ 	.byte	0x04, 0x37
        /*0002*/ 	.short	(.L_1305 - .L_1304)
.L_1304:
        /*0004*/ 	.word	0x00000082


	//----- nvinfo : EIATTR_KPARAM_INFO
	.align		4
.L_1305:
        /*0008*/ 	.byte	0x04, 0x17
        /*000a*/ 	.short	(.L_1307 - .L_1306)
.L_1306:
        /*000c*/ 	.word	0x00000000
        /*0010*/ 	.short	0x0008
        /*0012*/ 	.short	0x0040
        /*0014*/ 	.byte	0x00, 0xf0, 0x21, 0x00


	//----- nvinfo : EIATTR_KPARAM_INFO
	.align		4
.L_1307:
        /*0018*/ 	.byte	0x04, 0x17
        /*001a*/ 	.short	(.L_1309 - .L_1308)
.L_1308:
        /*001c*/ 	.word	0x00000000
        /*0020*/ 	.short	0x0007
        /*0022*/ 	.short	0x0038
        /*0024*/ 	.byte	0x00, 0xf0, 0x21, 0x00


	//----- nvinfo : EIATTR_KPARAM_INFO
	.align		4
.L_1309:
        /*0028*/ 	.byte	0x04, 0x17
        /*002a*/ 	.short	(.L_1311 - .L_1310)
.L_1310:
        /*002c*/ 	.word	0x00000000
        /*0030*/ 	.short	0x0006
        /*0032*/ 	.short	0x0030
        /*0034*/ 	.byte	0x00, 0xf0, 0x21, 0x00


	//----- nvinfo : EIATTR_KPARAM_INFO
	.align		4
.L_1311:
        /*0038*/ 	.byte	0x04, 0x17
        /*003a*/ 	.short	(.L_1313 - .L_1312)
.L_1312:
        /*003c*/ 	.word	0x00000000
        /*0040*/ 	.short	0x0005
        /*0042*/ 	.short	0x0028
        /*0044*/ 	.byte	0x00, 0xf0, 0x21, 0x00


	//----- nvinfo : EIATTR_KPARAM_INFO
	.align		4
.L_1313:
        /*0048*/ 	.byte	0x04, 0x17
        /*004a*/ 	.short	(.L_1315 - .L_1314)
.L_1314:
        /*004c*/ 	.word	0x00000000
        /*0050*/ 	.short	0x0004
        /*0052*/ 	.short	0x0020
        /*0054*/ 	.byte	0x00, 0xf0, 0x11, 0x00


	//----- nvinfo : EIATTR_KPARAM_INFO
	.align		4
.L_1315:
        /*0058*/ 	.byte	0x04, 0x17
        /*005a*/ 	.short	(.L_1317 - .L_1316)
.L_1316:
        /*005c*/ 	.word	0x00000000
        /*0060*/ 	.short	0x0003
        /*0062*/ 	.short	0x0018
        /*0064*/ 	.byte	0x00, 0xf0, 0x21, 0x00


	//----- nvinfo : EIATTR_KPARAM_INFO
	.align		4
.L_1317:
        /*0068*/ 	.byte	0x04, 0x17
        /*006a*/ 	.short	(.L_1319 - .L_1318)
.L_1318:
        /*006c*/ 	.word	0x00000000
        /*0070*/ 	.short	0x0002
        /*0072*/ 	.short	0x0010
        /*0074*/ 	.byte	0x00, 0xf0, 0x21, 0x00


	//----- nvinfo : EIATTR_KPARAM_INFO
	.align		4
.L_1319:
        /*0078*/ 	.byte	0x04, 0x17
        /*007a*/ 	.short	(.L_1321 - .L_1320)
.L_1320:
        /*007c*/ 	.word	0x00000000
        /*0080*/ 	.short	0x0001
        /*0082*/ 	.short	0x0008
        /*0084*/ 	.byte	0x00, 0xf0, 0x21, 0x00


	//----- nvinfo : EIATTR_KPARAM_INFO
	.align		4
.L_1321:
        /*0088*/ 	.byte	0x04, 0x17
        /*008a*/ 	.short	(.L_1323 - .L_1322)
.L_1322:
        /*008c*/ 	.word	0x00000000
        /*0090*/ 	.short	0x0000
        /*0092*/ 	.short	0x0000
        /*0094*/ 	.byte	0x00, 0xf0, 0x21, 0x00


	//----- nvinfo : EIATTR_SPARSE_MMA_MASK
	.align		4
.L_1323:
        /*0098*/ 	.byte	0x03, 0x50
        /*009a*/ 	.short	0x0000


	//----- nvinfo : EIATTR_MAXREG_COUNT
	.align		4
        /*009c*/ 	.byte	0x03, 0x1b
        /*009e*/ 	.short	0x0060


	//----- nvinfo : EIATTR_NUM_BARRIERS
	.align		4
        /*00a0*/ 	.byte	0x02, 0x4c
        /*00a2*/ 	.byte	0x01
	.zero		1


	//----- nvinfo : EIATTR_ANNOTATIONS
	.align		4
        /*00a4*/ 	.byte	0x04, 0x55
        /*00a6*/ 	.short	(.L_1325 - .L_1324)


	//   ....[0]....
.L_1324:
        /* <DEDUP_REMOVED lines=41> */


	//----- nvinfo : EIATTR_MERCURY_ISA_VERSION
	.align		4
.L_1325:
        /*0328*/ 	.byte	0x03, 0x5f
        /*032a*/ 	.short	0x0101


	//----- nvinfo : EIATTR_COOP_GROUP_MASK_REGIDS
	.align		4
        /*032c*/ 	.byte	0x04, 0x29
        /*032e*/ 	.short	(.L_1327 - .L_1326)


	//   ....[0]....
.L_1326:
        /*0330*/ 	.word	0xffffffff


	//   ....[1]....
        /*0334*/ 	.word	0xffffffff


	//   ....[2]....
        /*0338*/ 	.word	0xffffffff


	//   ....[3]....
        /*033c*/ 	.word	0xffffffff


	//   ....[4]....
        /*0340*/ 	.word	0xffffffff


	//   ....[5]....
        /*0344*/ 	.word	0xffffffff


	//   ....[6]....
        /*0348*/ 	.word	0xffffffff


	//   ....[7]....
        /*034c*/ 	.word	0xffffffff


	//   ....[8]....
        /*0350*/ 	.word	0xffffffff


	//   ....[9]....
        /*0354*/ 	.word	0xffffffff


	//   ....[10]....
        /*0358*/ 	.word	0xffffffff


	//   ....[11]....
        /*035c*/ 	.word	0xffffffff


	//----- nvinfo : EIATTR_COOP_GROUP_INSTR_OFFSETS
	.align		4
.L_1327:
        /*0360*/ 	.byte	0x04, 0x28
        /*0362*/ 	.short	(.L_1329 - .L_1328)


	//   ....[0]....
.L_1328:
        /*0364*/ 	.word	0x00001b60


	//   ....[1]....
        /*0368*/ 	.word	0x00001b80


	//   ....[2]....
        /*036c*/ 	.word	0x00001bd0


	//   ....[3]....
        /*0370*/ 	.word	0x00001be0


	//   ....[4]....
        /*0374*/ 	.word	0x00002080


	//   ....[5]....
        /*0378*/ 	.word	0x000020c0


	//   ....[6]....
        /*037c*/ 	.word	0x000021e0


	//   ....[7]....
        /*0380*/ 	.word	0x00002210


	//   ....[8]....
        /*0384*/ 	.word	0x00002300


	//   ....[9]....
        /*0388*/ 	.word	0x00002310


	//   ....[10]....
        /*038c*/ 	.word	0x00002340


	//   ....[11]....
        /*0390*/ 	.word	0x00002350


	//----- nvinfo : EIATTR_EXIT_INSTR_OFFSETS
	.align		4
.L_1329:
        /*0394*/ 	.byte	0x04, 0x1c
        /*0396*/ 	.short	(.L_1331 - .L_1330)


	//   ....[0]....
.L_1330:
        /*0398*/ 	.word	0x00000060


	//   ....[1]....
        /*039c*/ 	.word	0x00005670


	//----- nvinfo : EIATTR_MAX_THREADS
	.align		4
.L_1331:
        /*03a0*/ 	.byte	0x04, 0x05
        /*03a2*/ 	.short	(.L_1333 - .L_1332)
.L_1332:
        /*03a4*/ 	.word	0x00000140
        /*03a8*/ 	.word	0x00000001
        /*03ac*/ 	.word	0x00000001


	//----- nvinfo : EIATTR_CRS_STACK_SIZE
	.align		4
.L_1333:
        /*03b0*/ 	.byte	0x04, 0x1e
        /*03b2*/ 	.short	(.L_1335 - .L_1334)
.L_1334:
        /*03b4*/ 	.word	0x00000000


	//----- nvinfo : EIATTR_CBANK_PARAM_SIZE
	.align		4
.L_1335:
        /*03b8*/ 	.byte	0x03, 0x19
        /*03ba*/ 	.short	0x0048


	//----- nvinfo : EIATTR_PARAM_CBANK
	.align		4
        /*03bc*/ 	.byte	0x04, 0x0a
        /*03be*/ 	.short	(.L_1337 - .L_1336)
	.align		4
.L_1336:
        /*03c0*/ 	.word	index@(.nv.constant0._ZN13group_norm_v214gn_cuda_kernelI13__nv_bfloat16Li320ELi2ELi16ELi20ELi4096ELb1ELi64ELi320ELi320ELi4ELb1ELi4ELb0ELb0ENS_16CompileConditionILi900EEEEEvPT_PKS4_S7_S7_flPfS8_Pj)
        /*03c4*/ 	.short	0x0210
        /*03c6*/ 	.short	0x0048


	//----- nvinfo : EIATTR_SW_WAR
	.align		4
.L_1337:
        /*03c8*/ 	.byte	0x04, 0x36
        /*03ca*/ 	.short	(.L_1339 - .L_1338)
.L_1338:
        /*03cc*/ 	.word	0x00000008
.L_1339:


//--------------------- .nv.info._ZN13group_norm_v214gn_cuda_kernelI13__nv_bfloat16Li320ELi3ELi16ELi20ELi4096ELb1ELi64ELi320ELi320ELi4ELb1ELi5ELb0ELb0ENS_16CompileConditionILi900EEEEEvPT_PKS4_S7_S7_flPfS8_Pj --------------------------
	.section	.nv.info._ZN13group_norm_v214gn_cuda_kernelI13__nv_bfloat16Li320ELi3ELi16ELi20ELi4096ELb1ELi64ELi320ELi320ELi4ELb1ELi5ELb0ELb0ENS_16CompileConditionILi900EEEEEvPT_PKS4_S7_S7_flPfS8_Pj,"",@"SHT_CUDA_INFO"
	.sectionflags	@""
	.align	4


	//----- nvinfo : EIATTR_CUDA_API_VERSION
	.align		4
        /*0000*/ 	.byte	0x04, 0x37
        /*0002*/ 	.short	(.L_1341 - .L_1340)
.L_1340:
        /*0004*/ 	.word	0x00000082


	//----- nvinfo : EIATTR_KPARAM_INFO
	.align		4
.L_1341:
        /*0008*/ 	.byte	0x04, 0x17
        /*000a*/ 	.short	(.L_1343 - .L_1342)
.L_1342:
        /*000c*/ 	.word	0x00000000
        /*0010*/ 	.short	0x0008
        /*0012*/ 	.short	0x0040
        /*0014*/ 	.byte	0x00, 0xf0, 0x21, 0x00


	//----- nvinfo : EIATTR_KPARAM_INFO
	.align		4
.L_1343:
        /*0018*/ 	.byte	0x04, 0x17
        /*001a*/ 	.short	(.L_1345 - .L_1344)
.L_1344:
        /*001c*/ 	.word	0x00000000
        /*0020*/ 	.short	0x0007
        /*0022*/ 	.short	0x0038
        /*0024*/ 	.byte	0x00, 0xf0, 0x21, 0x00


	//----- nvinfo : EIATTR_KPARAM_INFO
	.align		4
.L_1345:
        /*0028*/ 	.byte	0x04, 0x17
        /*002a*/ 	.short	(.L_1347 - .L_1346)
.L_1346:
        /*002c*/ 	.word	0x00000000
        /*0030*/ 	.short	0x0006
        /*0032*/ 	.short	0x0030
        /*0034*/ 	.byte	0x00, 0xf0, 0x21, 0x00


	//----- nvinfo : EIATTR_KPARAM_INFO
	.align		4
.L_1347:
        /*0038*/ 	.byte	0x04, 0x17
        /*003a*/ 	.short	(.L_1349 - .L_1348)
.L_1348:
        /*003c*/ 	.word	0x00000000
        /*0040*/ 	.short	0x0005
        /*0042*/ 	.short	0x0028
        /*0044*/ 	.byte	0x00, 0xf0, 0x21, 0x00


	//----- nvinfo : EIATTR_KPARAM_INFO
	.align		4
.L_1349:
        /*0048*/ 	.byte	0x04, 0x17
        /*004a*/ 	.short	(.L_1351 - .L_1350)
.L_1350:
        /*004c*/ 	.word	0x00000000
        /*0050*/ 	.short	0x0004
        /*0052*/ 	.short	0x0020
        /*0054*/ 	.byte	0x00, 0xf0, 0x11, 0x00


	//----- nvinfo : EIATTR_KPARAM_INFO
	.align		4
.L_1351:
        /*0058*/ 	.byte	0x04, 0x17
        /*005a*/ 	.short	(.L_1353 - .L_1352)
.L_1352:
        /*005c*/ 	.word	0x00000000
        /*0060*/ 	.short	0x0003
        /*0062*/ 	.short	0x0018
        /*0064*/ 	.byte	0x00, 0xf0, 0x21, 0x00


	//----- nvinfo : EIATTR_KPARAM_INFO
	.align		4
.L_1353:
        /*0068*/ 	.byte	0x04, 0x17
        /*006a*/ 	.short	(.L_1355 - .L_1354)
.L_1354:
        /*006c*/ 	.word	0x00000000
        /*0070*/ 	.short	0x0002
        /*0072*/ 	.short	0x0010
        /*0074*/ 	.byte	0x00, 0xf0, 0x21, 0x00


	//----- nvinfo : EIATTR_KPARAM_INFO
	.align		4
.L_1355:
        /*0078*/ 	.byte	0x04, 0x17
        /*007a*/ 	.short	(.L_1357 - .L_1356)
.L_1356:
        /*007c*/ 	.word	0x00000000
        /*0080*/ 	.short	0x0001
        /*0082*/ 	.short	0x0008
        /*0084*/ 	.byte	0x00, 0xf0, 0x21, 0x00


	//----- nvinfo : EIATTR_KPARAM_INFO
	.align		4
.L_1357:
        /*0088*/ 	.byte	0x04, 0x17
        /*008a*/ 	.short	(.L_1359 - .L_1358)
.L_1358:
        /*008c*/ 	.word	0x00000000
        /*0090*/ 	.short	0x0000
        /*0092*/ 	.short	0x0000
        /*0094*/ 	.byte	0x00, 0xf0, 0x21, 0x00


	//----- nvinfo : EIATTR_SPARSE_MMA_MASK
	.align		4
.L_1359:
        /*0098*/ 	.byte	0x03, 0x50
        /*009a*/ 	.short	0x0000


	//----- nvinfo : EIATTR_MAXREG_COUNT
	.align		4
        /*009c*/ 	.byte	0x03, 0x1b
        /*009e*/ 	.short	0x0040


	//----- nvinfo : EIATTR_NUM_BARRIERS
	.align		4
        /*00a0*/ 	.byte	0x02, 0x4c
        /*00a2*/ 	.byte	0x01
	.zero		1


	//----- nvinfo : EIATTR_ANNOTATIONS
	.align		4
        /*00a4*/ 	.byte	0x04, 0x55
        /*00a6*/ 	.short	(.L_1361 - .L_1360)


	//   ....[0]....
.L_1360:
        /* <DEDUP_REMOVED lines=106> */


	//----- nvinfo : EIATTR_MERCURY_ISA_VERSION
	.align		4
.L_1361:
        /*0730*/ 	.byte	0x03, 0x5f
        /*0732*/ 	.short	0x0101


	//----- nvinfo : EIATTR_COOP_GROUP_MASK_REGIDS
	.align		4
        /*0734*/ 	.byte	0x04, 0x29
        /*0736*/ 	.short	(.L_1363 - .L_1362)


	//   ....[0]....
.L_1362:
        /*0738*/ 	.word	0xffffffff


	//   ....[1]....
        /*073c*/ 	.word	0xffffffff


	//   ....[2]....
        /*0740*/ 	.word	0xffffffff


	//   ....[3]....
        /*0744*/ 	.word	0xffffffff


	//   ....[4]....
        /*0748*/ 	.word	0xffffffff


	//   ....[5]....
        /*074c*/ 	.word	0xffffffff


	//   ....[6]....
        /*0750*/ 	.word	0xffffffff


	//   ....[7]....
        /*0754*/ 	.word	0xffffffff


	//   ....[8]....
        /*0758*/ 	.word	0xffffffff


	//   ....[9]....
        /*075c*/ 	.word	0xffffffff


	//   ....[10]....
        /*0760*/ 	.word	0xffffffff


	//   ....[11]....
        /*0764*/ 	.word	0xffffffff


	//----- nvinfo : EIATTR_COOP_GROUP_INSTR_OFFSETS
	.align		4
.L_1363:
        /*0768*/ 	.byte	0x04, 0x28
        /*076a*/ 	.short	(.L_1365 - .L_1364)


	//   ....[0]....
.L_1364:
        /*076c*/ 	.word	0x00001d60


	//   ....[1]....
        /*0770*/ 	.word	0x00001d80


	//   ....[2]....
        /*0774*/ 	.word	0x00001de0


	//   ....[3]....
        /*0778*/ 	.word	0x00001df0


	//   ....[4]....
        /*077c*/ 	.word	0x00002280


	//   ....[5]....
        /*0780*/ 	.word	0x000022c0


	//   ....[6]....
        /*0784*/ 	.word	0x000023c0


	//   ....[7]....
        /*0788*/ 	.word	0x000023f0


	//   ....[8]....
        /*078c*/ 	.word	0x00002520


	//   ....[9]....
        /*0790*/ 	.word	0x00002550


	//   ....[10]....
        /*0794*/ 	.word	0x00002600


	//   ....[11]....
        /*0798*/ 	.word	0x00002610


	//----- nvinfo : EIATTR_EXIT_INSTR_OFFSETS
	.align		4
.L_1365:
        /*079c*/ 	.byte	0x04, 0x1c
        /*079e*/ 	.short	(.L_1367 - .L_1366)


	//   ....[0]....
.L_1366:
        /*07a0*/ 	.word	0x00000060


	//   ....[1]....
        /*07a4*/ 	.word	0x00005ea0


	//----- nvinfo : EIATTR_MAX_THREADS
	.align		4
.L_1367:
        /*07a8*/ 	.byte	0x04, 0x05
        /*07aa*/ 	.short	(.L_1369 - .L_1368)
.L_1368:
        /*07ac*/ 	.word	0x00000140
        /*07b0*/ 	.word	0x00000001
        /*07b4*/ 	.word	0x00000001


	//----- nvinfo : EIATTR_CRS_STACK_SIZE
	.align		4
.L_1369:
        /*07b8*/ 	.byte	0x04, 0x1e
        /*07ba*/ 	.short	(.L_1371 - .L_1370)
.L_1370:
        /*07bc*/ 	.word	0x00000000


	//----- nvinfo : EIATTR_CBANK_PARAM_SIZE
	.align		4
.L_1371:
        /*07c0*/ 	.byte	0x03, 0x19
        /*07c2*/ 	.short	0x0048


	//----- nvinfo : EIATTR_PARAM_CBANK
	.align		4
        /*07c4*/ 	.byte	0x04, 0x0a
        /*07c6*/ 	.short	(.L_1373 - .L_1372)
	.align		4
.L_1372:
        /*07c8*/ 	.word	index@(.nv.constant0._ZN13group_norm_v214gn_cuda_kernelI13__nv_bfloat16Li320ELi3ELi16ELi20ELi4096ELb1ELi64ELi320ELi320ELi4ELb1ELi5ELb0ELb0ENS_16CompileConditionILi900EEEEEvPT_PKS4_S7_S7_flPfS8_Pj)
        /*07cc*/ 	.short	0x0210
        /*07ce*/ 	.short	0x0048


	//----- nvinfo : EIATTR_SW_WAR
	.align		4
.L_1373:
        /*07d0*/ 	.byte	0x04, 0x36
        /*07d2*/ 	.short	(.L_1375 - .L_1374)
.L_1374:
        /*07d4*/ 	.word	0x00000008
.L_1375:


//--------------------- .nv.info._ZN13group_norm_v214gn_cuda_kernelI13__nv_bfloat16Li320ELi3ELi16ELi20ELi4096ELb1ELi64ELi320ELi320ELi4ELb1ELi6ELb0ELb0ENS_16CompileConditionILi900EEEEEvPT_PKS4_S7_S7_flPfS8_Pj --------------------------
	.section	.nv.info._ZN13group_norm_v214gn_cuda_kernelI13__nv_bfloat16Li320ELi3ELi16ELi20ELi4096ELb1ELi64ELi320ELi320ELi4ELb1ELi6ELb0ELb0ENS_16CompileConditionILi900EEEEEvPT_PKS4_S7_S7_flPfS8_Pj,"",@"SHT_CUDA_INFO"
	.sectionflags	@""
	.align	4


	//----- nvinfo : EIATTR_CUDA_API_VERSION
	.align		4
        /*0000*/ 	.byte	0x04, 0x37
        /*0002*/ 	.short	(.L_1377 - .L_1376)
.L_1376:
        /*0004*/ 	.word	0x00000082


	//----- nvinfo : EIATTR_KPARAM_INFO
	.align		4
.L_1377:
        /*0008*/ 	.byte	0x04, 0x17
        /*000a*/ 	.short	(.L_1379 - .L_1378)
.L_1378:
        /*000c*/ 	.word	0x00000000
        /*0010*/ 	.short	0x0008
        /*0012*/ 	.short	0x0040
        /*0014*/ 	.byte	0x00, 0xf0, 0x21, 0x00


	//----- nvinfo : EIATTR_KPARAM_INFO
	.align		4
.L_1379:
        /*0018*/ 	.byte	0x04, 0x17
        /*001a*/ 	.short	(.L_1381 - .L_1380)
.L_1380:
        /*001c*/ 	.word	0x00000000
        /*0020*/ 	.short	0x0007
        /*0022*/ 	.short	0x0038
        /*0024*/ 	.byte	0x00, 0xf0, 0x21, 0x00


	//----- nvinfo : EIATTR_KPARAM_INFO
	.align		4
.L_1381:
        /*0028*/ 	.byte	0x04, 0x17
        /*002a*/ 	.short	(.L_1383 - .L_1382)
.L_1382:
        /*002c*/ 	.word	0x00000000
        /*0030*/ 	.short	0x0006
        /*0032*/ 	.short	0x0030
        /*0034*/ 	.byte	0x00, 0xf0, 0x21, 0x00


	//----- nvinfo : EIATTR_KPARAM_INFO
	.align		4
.L_1383:
        /*0038*/ 	.byte	0x04, 0x17
        /*003a*/ 	.short	(.L_1385 - .L_1384)
.L_1384:
        /*003c*/ 	.word	0x00000000
        /*0040*/ 	.short	0x0005
        /*0042*/ 	.short	0x0028
        /*0044*/ 	.byte	0x00, 0xf0, 0x21, 0x00


	//----- nvinfo : EIATTR_KPARAM_INFO
	.align		4
.L_1385:
        /*0048*/ 	.byte	0x04, 0x17
        /*004a*/ 	.short	(.L_1387 - .L_1386)
.L_1386:
        /*004c*/ 	.word	0x00000000
        /*0050*/ 	.short	0x0004
        /*0052*/ 	.short	0x0020
        /*0054*/ 	.byte	0x00, 0xf0, 0x11, 0x00


	//----- nvinfo : EIATTR_KPARAM_INFO
	.align		4
.L_1387:
        /*0058*/ 	.byte	0x04, 0x17
        /*005a*/ 	.short	(.L_1389 - .L_1388)
.L_1388:
        /*005c*/ 	.word	0x00000000
        /*0060*/ 	.short	0x0003
        /*0062*/ 	.short	0x0018
        /*0064*/ 	.byte	0x00, 0xf0, 0x21, 0x00


	//----- nvinfo : EIATTR_KPARAM_INFO
	.align		4
.L_1389:
        /*0068*/ 	.byte	0x04, 0x17
        /*006a*/ 	.short	(.L_1391 - .L_1390)
.L_1390:
        /*006c*/ 	.word	0x00000000
        /*0070*/ 	.short	0x0002
        /*0072*/ 	.short	0x0010
        /*0074*/ 	.byte	0x00, 0xf0, 0x21, 0x00


	//----- nvinfo : EIATTR_KPARAM_INFO
	.align		4
.L_1391:
        /*0078*/ 	.byte	0x04, 0x17
        /*007a*/ 	.short	(.L_1393 - .L_1392)
.L_1392:
        /*007c*/ 	.word	0x00000000
        /*0080*/ 	.short	0x0001
        /*0082*/ 	.short	0x0008
        /*0084*/ 	.byte	0x00, 0xf0, 0x21, 0x00


	//----- nvinfo : EIATTR_KPARAM_INFO
	.align		4
.L_1393:
        /*0088*/ 	.byte	0x04, 0x17
        /*008a*/ 	.short	(.L_1395 - .L_1394)
.L_1394:
        /*008c*/ 	.word	0x00000000
        /*0090*/ 	.short	0x0000
        /*0092*/ 	.short	0x0000
        /*0094*/ 	.byte	0x00, 0xf0, 0x21, 0x00


	//----- nvinfo : EIATTR_SPARSE_MMA_MASK
	.align		4
.L_1395:
        /*0098*/ 	.byte	0x03, 0x50
        /*009a*/ 	.short	0x0000


	//----- nvinfo : EIATTR_MAXREG_COUNT
	.align		4
        /*009c*/ 	.byte	0x03, 0x1b
        /*009e*/ 	.short	0x0040


	//----- nvinfo : EIATTR_NUM_BARRIERS
	.align		4
        /*00a0*/ 	.byte	0x02, 0x4c
        /*00a2*/ 	.byte	0x01
	.zero		1


	//----- nvinfo : EIATTR_ANNOTATIONS
	.align		4
        /*00a4*/ 	.byte	0x04, 0x55
        /*00a6*/ 	.short	(.L_1397 - .L_1396)


	//   ....[0]....
.L_1396:
        /* <DEDUP_REMOVED lines=106> */


	//----- nvinfo : EIATTR_MERCURY_ISA_VERSION
	.align		4
.L_1397:
        /*0730*/ 	.byte	0x03, 0x5f
        /*0732*/ 	.short	0x0101


	//----- nvinfo : EIATTR_COOP_GROUP_MASK_REGIDS
	.align		4
        /*0734*/ 	.byte	0x04, 0x29
        /*0736*/ 	.short	(.L_1399 - .L_1398)


	//   ....[0]....
.L_1398:
        /*0738*/ 	.word	0xffffffff


	//   ....[1]....
        /*073c*/ 	.word	0xffffffff


	//   ....[2]....
        /*0740*/ 	.word	0xffffffff


	//   ....[3]....
        /*0744*/ 	.word	0xffffffff


	//   ....[4]....
        /*0748*/ 	.word	0xffffffff


	//   ....[5]....
        /*074c*/ 	.word	0xffffffff


	//   ....[6]....
        /*0750*/ 	.word	0xffffffff


	//   ....[7]....
        /*0754*/ 	.word	0xffffffff


	//   ....[8]....
        /*0758*/ 	.word	0xffffffff


	//   ....[9]....
        /*075c*/ 	.word	0xffffffff


	//   ....[10]....
        /*0760*/ 	.word	0xffffffff


	//   ....[11]....
        /*0764*/ 	.word	0xffffffff


	//----- nvinfo : EIATTR_COOP_GROUP_INSTR_OFFSETS
	.align		4
.L_1399:
        /*0768*/ 	.byte	0x04, 0x28
        /*076a*/ 	.short	(.L_1401 - .L_1400)


	//   ....[0]....
.L_1400:
        /*076c*/ 	.word	0x00001d60


	//   ....[1]....
        /*0770*/ 	.word	0x00001d80


	//   ....[2]....
        /*0774*/ 	.word	0x00001de0


	//   ....[3]....
        /*0778*/ 	.word	0x00001df0


	//   ....[4]....
        /*077c*/ 	.word	0x00002280


	//   ....[5]....
        /*0780*/ 	.word	0x000022c0


	//   ....[6]....
        /*0784*/ 	.word	0x000023c0


	//   ....[7]....
        /*0788*/ 	.word	0x000023f0


	//   ....[8]....
        /*078c*/ 	.word	0x00002520


	//   ....[9]....
        /*0790*/ 	.word	0x00002550


	//   ....[10]....
        /*0794*/ 	.word	0x00002600


	//   ....[11]....
        /*0798*/ 	.word	0x00002610


	//----- nvinfo : EIATTR_EXIT_INSTR_OFFSETS
	.align		4
.L_1401:
        /*079c*/ 	.byte	0x04, 0x1c
        /*079e*/ 	.short	(.L_1403 - .L_1402)


	//   ....[0]....
.L_1402:
        /*07a0*/ 	.word	0x00000060


	//   ....[1]....
        /*07a4*/ 	.word	0x00005ea0


	//----- nvinfo : EIATTR_MAX_THREADS
	.align		4
.L_1403:
        /*07a8*/ 	.byte	0x04, 0x05
        /*07aa*/ 	.short	(.L_1405 - .L_1404)
.L_1404:
        /*07ac*/ 	.word	0x00000140
        /*07b0*/ 	.word	0x00000001
        /*07b4*/ 	.word	0x00000001


	//----- nvinfo : EIATTR_CRS_STACK_SIZE
	.align		4
.L_1405:
        /*07b8*/ 	.byte	0x04, 0x1e
        /*07ba*/ 	.short	(.L_1407 - .L_1406)
.L_1406:
        /*07bc*/ 	.word	0x00000000


	//----- nvinfo : EIATTR_CBANK_PARAM_SIZE
	.align		4
.L_1407:
        /*07c0*/ 	.byte	0x03, 0x19
        /*07c2*/ 	.short	0x0048


	//----- nvinfo : EIATTR_PARAM_CBANK
	.align		4
        /*07c4*/ 	.byte	0x04, 0x0a
        /*07c6*/ 	.short	(.L_1409 - .L_1408)
	.align		4
.L_1408:
        /*07c8*/ 	.word	index@(.nv.constant0._ZN13group_norm_v214gn_cuda_kernelI13__nv_bfloat16Li320ELi3ELi16ELi20ELi4096ELb1ELi64ELi320ELi320ELi4ELb1ELi6ELb0ELb0ENS_16CompileConditionILi900EEEEEvPT_PKS4_S7_S7_flPfS8_Pj)
        /*07cc*/ 	.short	0x0210
        /*07ce*/ 	.short	0x0048


	//----- nvinfo : EIATTR_SW_WAR
	.align		4
.L_1409:
        /*07d0*/ 	.byte	0x04, 0x36
        /*07d2*/ 	.short	(.L_1411 - .L_1410)
.L_1410:
        /*07d4*/ 	.word	0x00000008
.L_1411:


//--------------------- .nv.info._ZN13group_norm_v218gn_bwd_cuda_kernelI6__halfLi320ELi3ELi32ELi10ELi4096ELb0ELb1ELi16ELi320ELi320ELi4ELb1ELi1ELb0ELb0ELNS_15WgradSyncMethodE3ENS_16CompileConditionILi900EEEEEvPT_S6_S6_PKS5_S8_S8_S8_PKfflPfPj --------------------------
	.section	.nv.info._ZN13group_norm_v218gn_bwd_cuda_kernelI6__halfLi320ELi3ELi32ELi10ELi4096ELb0ELb1ELi16ELi320ELi320ELi4ELb1ELi1ELb0ELb0ELNS_15WgradSyncMethodE3ENS_16CompileConditionILi900EEEEEvPT_S6_S6_PKS5_S8_S8_S8_PKfflPfPj,"",@"SHT_CUDA_INFO"
	.sectionflags	@""
	.align	4


	//----- nvinfo : EIATTR_CUDA_API_VERSION
	.align		4
        /*0000*/ 	.byte	0x04, 0x37
        /*0002*/ 	.short	(.L_1413 - .L_1412)
.L_1412:
        /*0004*/ 	.word	0x00000082


	//----- nvinfo : EIATTR_KPARAM_INFO
	.align		4
.L_1413:
        /*0008*/ 	.byte	0x04, 0x17
        /*000a*/ 	.short	(.L_1415 - .L_1414)
.L_1414:
        /*000c*/ 	.word	0x00000000
        /*0010*/ 	.short	0x000b
        /*0012*/ 	.short	0x0058
        /*0014*/ 	.byte	0x00, 0xf0, 0x21, 0x00


	//----- nvinfo : EIATTR_KPARAM_INFO
	.align		4
.L_1415:
        /*0018*/ 	.byte	0x04, 0x17
        /*001a*/ 	.short	(.L_1417 - .L_1416)
.L_1416:
        /*001c*/ 	.word	0x00000000
        /*0020*/ 	.short	0x000a
        /*0022*/ 	.short	0x0050
        /*0024*/ 	.byte	0x00, 0xf0, 0x21, 0x00


	//----- nvinfo : EIATTR_KPARAM_INFO
	.align		4
.L_1417:
        /*0028*/ 	.byte	0x04, 0x17
        /*002a*/ 	.short	(.L_1419 - .L_1418)
.L_1418:
        /*002c*/ 	.word	0x00000000
        /*0030*/ 	.short	0x0009
        /*0032*/ 	.short	0x0048
        /*0034*/ 	.byte	0x00, 0xf0, 0x21, 0x00


	//----- nvinfo : EIATTR_KPARAM_INFO
	.align		4
.L_1419:
        /*0038*/ 	.byte	0x04, 0x17
        /*003a*/ 	.short	(.L_1421 - .L_1420)
.L_1420:
        /*003c*/ 	.word	0x00000000
        /*0040*/ 	.short	0x0008
        /*0042*/ 	.short	0x0040
        /*0044*/ 	.byte	0x00, 0xf0, 0x11, 0x00


	//----- nvinfo : EIATTR_KPARAM_INFO
	.align		4
.L_1421:
        /*0048*/ 	.byte	0x04, 0x17
        /*004a*/ 	.short	(.L_1423 - .L_1422)
.L_1422:
        /*004c*/ 	.word	0x00000000
        /*0050*/ 	.short	0x0007
        /*0052*/ 	.short	0x0038
        /*0054*/ 	.byte	0x00, 0xf0, 0x21, 0x00


	//----- nvinfo : EIATTR_KPARAM_INFO
	.align		4
.L_1423:
        /*0058*/ 	.byte	0x04, 0x17
        /*005a*/ 	.short	(.L_1425 - .L_1424)
.L_1424:
        /*005c*/ 	.word	0x00000000
        /*0060*/ 	.short	0x0006
        /*0062*/ 	.short	0x0030
        /*0064*/ 	.byte	0x00, 0xf0, 0x21, 0x00


	//----- nvinfo : EIATTR_KPARAM_INFO
	.align		4
.L_1425:
        /*0068*/ 	.byte	0x04, 0x17
        /*006a*/ 	.short	(.L_1427 - .L_1426)
.L_1426:
        /*006c*/ 	.word	0x00000000
        /*0070*/ 	.short	0x0005
        /*0072*/ 	.short	0x0028
        /*0074*/ 	.byte	0x00, 0xf0, 0x21, 0x00


	//----- nvinfo : EIATTR_KPARAM_INFO
	.align		4
.L_1427:
        /*0078*/ 	.byte	0x04, 0x17
        /*007a*/ 	.short	(.L_1429 - .L_1428)
.L_1428:
        /*007c*/ 	.word	0x00000000
        /*0080*/ 	.short	0x0004
        /*0082*/ 	.short	0x0020
        /*0084*/ 	.byte	0x00, 0xf0, 0x21, 0x00


	//----- nvinfo : EIATTR_KPARAM_INFO
	.align		4
.L_1429:
        /*0088*/ 	.byte	0x04, 0x17
        /*008a*/ 	.short	(.L_1431 - .L_1430)
.L_1430:
        /*008c*/ 	.word	0x00000000
        /*0090*/ 	.short	0x0003
        /*0092*/ 	.short	0x0018
        /*0094*/ 	.byte	0x00, 0xf0, 0x21, 0x00


	//----- nvinfo : EIATTR_KPARAM_INFO
	.align		4
.L_1431:
        /*0098*/ 	.byte	0x04, 0x17
        /*009a*/ 	.short	(.L_1433 - .L_1432)
.L_1432:
        /*009c*/ 	.word	0x00000000
        /*00a0*/ 	.short	0x0002
        /*00a2*/ 	.short	0x0010
        /*00a4*/ 	.byte	0x00, 0xf0, 0x21, 0x00


	//----- nvinfo : EIATTR_KPARAM_INFO
	.align		4
.L_1433:
        /*00a8*/ 	.byte	0x04, 0x17
        /*00aa*/ 	.short	(.L_1435 - .L_1434)
.L_1434:
        /*00ac*/ 	.word	0x00000000
        /*00b0*/ 	.short	0x0001
        /*00b2*/ 	.short	0x0008
        /*00b4*/ 	.byte	0x00, 0xf0, 0x21, 0x00


	//----- nvinfo : EIATTR_KPARAM_INFO
	.align		4
.L_1435:
        /*00b8*/ 	.byte	0x04, 0x17
        /*00ba*/ 	.short	(.L_1437 - .L_1436)
.L_1436:
        /*00bc*/ 	.word	0x00000000
        /*00c0*/ 	.short	0x0000
        /*00c2*/ 	.short	0x0000
        /*00c4*/ 	.byte	0x00, 0xf0, 0x21, 0x00


	//----- nvinfo : EIATTR_SPARSE_MMA_MASK
	.align		4
.L_1437:
        /*00c8*/ 	.byte	0x03, 0x50
        /*00ca*/ 	.short	0x0000


	//----- nvinfo : EIATTR_MAXREG_COUNT
	.align		4
        /*00cc*/ 	.byte	0x03, 0x1b
        /*00ce*/ 	.short	0x0040


	//----- nvinfo : EIATTR_NUM_BARRIERS
	.align		4
        /*00d0*/ 	.byte	0x02, 0x4c
        /*00d2*/ 	.byte	0x01
	.zero		1


	//----- nvinfo : EIATTR_ANNOTATIONS
	.align		4
        /*00d4*/ 	.byte	0x04, 0x55
        /*00d6*/ 	.short	(.L_1439 - .L_1438)


	//   ....[0]....
.L_1438:
        /* <DEDUP_REMOVED lines=16> */


	//----- nvinfo : EIATTR_MERCURY_ISA_VERSION
	.align		4
.L_1439:
        /*01c8*/ 	.byte	0x03, 0x5f
        /*01ca*/ 	.short	0x0101


	//----- nvinfo : EIATTR_COOP_GROUP_MASK_REGIDS
	.align		4
        /*01cc*/ 	.byte	0x04, 0x29
        /*01ce*/ 	.short	(.L_1441 - .L_1440)


	//   ....[0]....
.L_1440:
        /*01d0*/ 	.word	0xffffffff


	//   ....[1]....
        /*01d4*/ 	.word	0xffffffff


	//   ....[2]....
        /*01d8*/ 	.word	0xffffffff


	//   ....[3]....
        /*01dc*/ 	.word	0xffffffff


	//   ....[4]....
        /*01e0*/ 	.word	0xffffffff


	//   ....[5]....
        /*01e4*/ 	.word	0xffffffff


	//   ....[6]....
        /*01e8*/ 	.word	0xffffffff


	//   ....[7]....
        /*01ec*/ 	.word	0xffffffff


	//   ....[8]....
        /*01f0*/ 	.word	0xffffffff


	//   ....[9]....
        /*01f4*/ 	.word	0xffffffff


	//   ....[10]....
        /*01f8*/ 	.word	0x05000009


	//   ....[11]....
        /*01fc*/ 	.word	0x05000008


	//   ....[12]....
        /*0200*/ 	.word	0x0500000a


	//   ....[13]....
        /*0204*/ 	.word	0x0500000b


	//   ....[14]....
        /*0208*/ 	.word	0x0500000d


	//   ....[15]....
        /*020c*/ 	.word	0x0500000c


	//   ....[16]....
        /*0210*/ 	.word	0x0500000e


	//   ....[17]....
        /*0214*/ 	.word	0x05000003


	//   ....[18]....
        /*0218*/ 	.word	0x0500000d


	//   ....[19]....
        /*021c*/ 	.word	0x0500000c


	//   ....[20]....
        /*0220*/ 	.word	0x0500000e


	//   ....[21]....
        /*0224*/ 	.word	0x0500000f


	//   ....[22]....
        /*0228*/ 	.word	0x05000011


	//   ....[23]....
        /*022c*/ 	.word	0x05000010


	//   ....[24]....
        /*0230*/ 	.word	0x05000014


	//   ....[25]....
        /*0234*/ 	.word	0x05000003


	//   ....[26]....
        /*0238*/ 	.word	0x0500000d


	//   ....[27]....
        /*023c*/ 	.word	0x0500000c


	//   ....[28]....
        /*0240*/ 	.word	0x0500000e


	//   ....[29]....
        /*0244*/ 	.word	0x0500000f


	//   ....[30]....
        /*0248*/ 	.word	0x05000011


	//   ....[31]....
        /*024c*/ 	.word	0x05000010


	//   ....[32]....
        /*0250*/ 	.word	0x05000014


	//   ....[33]....
        /*0254*/ 	.word	0x05000003


	//   ....[34]....
        /*0258*/ 	.word	0x05000005


	//   ....[35]....
        /*025c*/ 	.word	0x05000012


	//   ....[36]....
        /*0260*/ 	.word	0x0500000f


	//   ....[37]....
        /*0264*/ 	.word	0x05000004


	//   ....[38]....
        /*0268*/ 	.word	0x05000011


	//   ....[39]....
        /*026c*/ 	.word	0x0500001a


	//   ....[40]....
        /*0270*/ 	.word	0x05000019


	//   ....[41]....
        /*0274*/ 	.word	0x05000012


	//   ....[42]....
        /*0278*/ 	.word	0x05000007


	//   ....[43]....
        /*027c*/ 	.word	0x0500000f


	//   ....[44]....
        /*0280*/ 	.word	0x05000018


	//   ....[45]....
        /*0284*/ 	.word	0x0500000b


	//   ....[46]....
        /*0288*/ 	.word	0x0500000c


	//   ....[47]....
        /*028c*/ 	.word	0x0500000a


	//   ....[48]....
        /*0290*/ 	.word	0x05000006


	//   ....[49]....
        /*0294*/ 	.word	0x05000012


	//   ....[50]....
        /*0298*/ 	.word	0x05000005


	//   ....[51]....
        /*029c*/ 	.word	0x05000017


	//   ....[52]....
        /*02a0*/ 	.word	0x05000008


	//   ....[53]....
        /*02a4*/ 	.word	0x05000007


	//   ....[54]....
        /*02a8*/ 	.word	0x0500000c


	//   ....[55]....
        /*02ac*/ 	.word	0x0500000b


	//   ....[56]....
        /*02b0*/ 	.word	0x05000009


	//   ....[57]....
        /*02b4*/ 	.word	0x05000006


	//   ....[58]....
        /*02b8*/ 	.word	0x05000014


	//   ....[59]....
        /*02bc*/ 	.word	0x05000013


	//   ....[60]....
        /*02c0*/ 	.word	0x0500001c


	//   ....[61]....
        /*02c4*/ 	.word	0x0500001d


	//   ....[62]....
        /*02c8*/ 	.word	0x0500001f


	//   ....[63]....
        /*02cc*/ 	.word	0x05000017


	//   ....[64]....
        /*02d0*/ 	.word	0x05000015


	//   ....[65]....
        /*02d4*/ 	.word	0x05000012


	//   ....[66]....
        /*02d8*/ 	.word	0x0500000e


	//   ....[67]....
        /*02dc*/ 	.word	0x0500000e


	//   ....[68]....
        /*02e0*/ 	.word	0x0500000e


	//   ....[69]....
        /*02e4*/ 	.word	0x0500000e


	//   ....[70]....
        /*02e8*/ 	.word	0x0500000e


	//   ....[71]....
        /*02ec*/ 	.word	0x0500000e


	//   ....[72]....
        /*02f0*/ 	.word	0x0500000e


	//   ....[73]....
        /*02f4*/ 	.word	0x0500000e


	//   ....[74]....
        /*02f8*/ 	.word	0x0500000e


	//   ....[75]....
        /*02fc*/ 	.word	0x0500000e


	//   ....[76]....
        /*0300*/ 	.word	0x0500000e


	//   ....[77]....
        /*0304*/ 	.word	0x0500000e


	//   ....[78]....
        /*0308*/ 	.word	0x0500000e


	//   ....[79]....
        /*030c*/ 	.word	0x0500000e


	//   ....[80]....
        /*0310*/ 	.word	0x0500000e


	//   ....[81]....
        /*0314*/ 	.word	0x0500000e


	//   ....[82]....
        /*0318*/ 	.word	0x0500000e


	//   ....[83]....
        /*031c*/ 	.word	0x0500000e


	//   ....[84]....
        /*0320*/ 	.word	0x0500000e


	//   ....[85]....
        /*0324*/ 	.word	0x0500000e


	//   ....[86]....
        /*0328*/ 	.word	0x0500000e


	//   ....[87]....
        /*032c*/ 	.word	0x0500000e


	//   ....[88]....
        /*0330*/ 	.word	0x0500000e


	//   ....[89]....
        /*0334*/ 	.word	0x0500000e


	//   ....[90]....
        /*0338*/ 	.word	0x0500000e


	//   ....[91]....
        /*033c*/ 	.word	0x0500000e


	//   ....[92]....
        /*0340*/ 	.word	0x0500000e


	//   ....[93]....
        /*0344*/ 	.word	0x0500000e


	//   ....[94]....
        /*0348*/ 	.word	0x0500000e


	//   ....[95]....
        /*034c*/ 	.word	0x0500000e


	//   ....[96]....
        /*0350*/ 	.word	0x0500000e


	//   ....[97]....
        /*0354*/ 	.word	0x0500000e


	//   ....[98]....
        /*0358*/ 	.word	0x0500000e


	//   ....[99]....
        /*035c*/ 	.word	0x0500000e


	//   ....[100]....
        /*0360*/ 	.word	0x0500000e


	//   ....[101]....
        /*0364*/ 	.word	0x0500000e


	//   ....[102]....
        /*0368*/ 	.word	0x0500000e


	//   ....[103]....
        /*036c*/ 	.word	0x0500000e


	//   ....[104]....
        /*0370*/ 	.word	0x0500000e


	//   ....[105]....
        /*0374*/ 	.word	0x0500000e


	//   ....[106]....
        /*0378*/ 	.word	0x0500000e


	//   ....[107]....
        /*037c*/ 	.word	0x0500000e


	//   ....[108]....
        /*0380*/ 	.word	0x0500000e


	//   ....[109]....
        /*0384*/ 	.word	0x0500000e


	//   ....[110]....
        /*0388*/ 	.word	0x0500000e


	//   ....[111]....
        /*038c*/ 	.word	0x0500000e


	//   ....[112]....
        /*0390*/ 	.word	0x0500000e


	//   ....[113]....
        /*0394*/ 	.word	0x0500000e


	//   ....[114]....
        /*0398*/ 	.word	0x0500000e


	//   ....[115]....
        /*039c*/ 	.word	0x0500000e


	//   ....[116]....
        /*03a0*/ 	.word	0x0500000e


	//   ....[117]....
        /*03a4*/ 	.word	0x0500000e


	//   ....[118]....
        /*03a8*/ 	.word	0x0500000e


	//   ....[119]....
        /*03ac*/ 	.word	0x0500000e


	//   ....[120]....
        /*03b0*/ 	.word	0x0500000e


	//   ....[121]....
        /*03b4*/ 	.word	0x0500000e


	//----- nvinfo : EIATTR_COOP_GROUP_INSTR_OFFSETS
	.align		4
.L_1441:
        /*03b8*/ 	.byte	0x04, 0x28
        /*03ba*/ 	.short	(.L_1443 - .L_1442)


	//   ....[0]....
.L_1442:
        /*03bc*/ 	.word	0x00001c20


	//   ....[1]....
        /*03c0*/ 	.word	0x00001c50


	//   ....[2]....
        /*03c4*/ 	.word	0x00001c80


	//   ....[3]....
        /*03c8*/ 	.word	0x00001c90


	//   ....[4]....
        /*03cc*/ 	.word	0x00002be0


	//   ....[5]....
        /*03d0*/ 	.word	0x00002c20


	//   ....[6]....
        /*03d4*/ 	.word	0x00002c50


	//   ....[7]....
        /*03d8*/ 	.word	0x00002c70


	//   ....[8]....
        /*03dc*/ 	.word	0x00002c90


	//   ....[9]....
        /*03e0*/ 	.word	0x00002cb0


	//   ....[10]....
        /*03e4*/ 	.word	0x000044b0


	//   ....[11]....
        /*03e8*/ 	.word	0x000044e0


	//   ....[12]....
        /*03ec*/ 	.word	0x00004520


	//   ....[13]....
        /*03f0*/ 	.word	0x00004540


	//   ....[14]....
        /*03f4*/ 	.word	0x00004570


	//   ....[15]....
        /*03f8*/ 	.word	0x00004580


	//   ....[16]....
        /*03fc*/ 	.word	0x000045b0


	//   ....[17]....
        /*0400*/ 	.word	0x000045c0


	//   ....[18]....
        /*0404*/ 	.word	0x000047a0


	//   ....[19]....
        /*0408*/ 	.word	0x000047d0


	//   ....[20]....
        /*040c*/ 	.word	0x00004810


	//   ....[21]....
        /*0410*/ 	.word	0x00004830


	//   ....[22]....
        /*0414*/ 	.word	0x00004860


	//   ....[23]....
        /*0418*/ 	.word	0x00004870


	//   ....[24]....
        /*041c*/ 	.word	0x000048a0


	//   ....[25]....
        /*0420*/ 	.word	0x000048b0


	//   ....[26]....
        /*0424*/ 	.word	0x00004a30


	//   ....[27]....
        /*0428*/ 	.word	0x00004a60


	//   ....[28]....
        /*042c*/ 	.word	0x00004aa0


	//   ....[29]....
        /*0430*/ 	.word	0x00004ac0


	//   ....[30]....
        /*0434*/ 	.word	0x00004af0


	//   ....[31]....
        /*0438*/ 	.word	0x00004b00


	//   ....[32]....
        /*043c*/ 	.word	0x00004b30


	//   ....[33]....
        /*0440*/ 	.word	0x00004b40


	//   ....[34]....
        /*0444*/ 	.word	0x00004d10


	//   ....[35]....
        /*0448*/ 	.word	0x00004e50


	//   ....[36]....
        /*044c*/ 	.word	0x00004eb0


	//   ....[37]....
        /*0450*/ 	.word	0x00004f30


	//   ....[38]....
        /*0454*/ 	.word	0x00004f70


	//   ....[39]....
        /*0458*/ 	.word	0x00004fb0


	//   ....[40]....
        /*045c*/ 	.word	0x00004fd0


	//   ....[41]....
        /*0460*/ 	.word	0x00005000


	//   ....[42]....
        /*0464*/ 	.word	0x00005010


	//   ....[43]....
        /*0468*/ 	.word	0x00005060


	//   ....[44]....
        /*046c*/ 	.word	0x000050c0


	//   ....[45]....
        /*0470*/ 	.word	0x00005100


	//   ....[46]....
        /*0474*/ 	.word	0x00005130


	//   ....[47]....
        /*0478*/ 	.word	0x00005160


	//   ....[48]....
        /*047c*/ 	.word	0x00005170


	//   ....[49]....
        /*0480*/ 	.word	0x000051a0


	//   ....[50]....
        /*0484*/ 	.word	0x000051d0


	//   ....[51]....
        /*0488*/ 	.word	0x00005230


	//   ....[52]....
        /*048c*/ 	.word	0x00005260


	//   ....[53]....
        /*0490*/ 	.word	0x00005290


	//   ....[54]....
        /*0494*/ 	.word	0x000052b0


	//   ....[55]....
        /*0498*/ 	.word	0x000052c0


	//   ....[56]....
        /*049c*/ 	.word	0x000052e0


	//   ....[57]....
        /*04a0*/ 	.word	0x00005300


	//   ....[58]....
        /*04a4*/ 	.word	0x00005360


	//   ....[59]....
        /*04a8*/ 	.word	0x00005380


	//   ....[60]....
        /*04ac*/ 	.word	0x000053b0


	//   ....[61]....
        /*04b0*/ 	.word	0x000053d0


	//   ....[62]....
        /*04b4*/ 	.word	0x00005400


	//   ....[63]....
        /*04b8*/ 	.word	0x00005420


	//   ....[64]....
        /*04bc*/ 	.word	0x00005550


	//   ....[65]....
        /*04c0*/ 	.word	0x000055a0


	//   ....[66]....
        /*04c4*/ 	.word	0x00005750


	//   ....[67]....
        /*04c8*/ 	.word	0x000057a0


	//   ....[68]....
        /*04cc*/ 	.word	0x00005810


	//   ....[69]....
        /*04d0*/ 	.word	0x00005870


	//   ....[70]....
        /*04d4*/ 	.word	0x000058e0


	//   ....[71]....
        /*04d8*/ 	.word	0x00005940


	//   ....[72]....
        /*04dc*/ 	.word	0x000059b0


	//   ....[73]....
        /*04e0*/ 	.word	0x00005a10


	//   ....[74]....
        /*04e4*/ 	.word	0x00005ab0


	//   ....[75]....
        /*04e8*/ 	.word	0x00005b40


	//   ....[76]....
        /*04ec*/ 	.word	0x00005bb0


	//   ....[77]....
        /*04f0*/ 	.word	0x00005c10


	//   ....[78]....
        /*04f4*/ 	.word	0x00005c80


	//   ....[79]....
        /*04f8*/ 	.word	0x00005ce0


	//   ....[80]....
        /*04fc*/ 	.word	0x00005d50


	//   ....[81]....
        /*0500*/ 	.word	0x00005db0


	//   ....[82]....
        /*0504*/ 	.word	0x00005e50


	//   ....[83]....
        /*0508*/ 	.word	0x00005ee0


	//   ....[84]....
        /*050c*/ 	.word	0x00005f50


	//   ....[85]....
        /*0510*/ 	.word	0x00005fb0


	//   ....[86]....
        /*0514*/ 	.word	0x00006020


	//   ....[87]....
        /*0518*/ 	.word	0x00006080


	//   ....[88]....
        /*051c*/ 	.word	0x000060f0


	//   ....[89]....
        /*0520*/ 	.word	0x00006150


	//   ....[90]....
        /*0524*/ 	.word	0x000061f0


	//   ....[91]....
        /*0528*/ 	.word	0x000062c0


	//   ....[92]....
        /*052c*/ 	.word	0x000063c0


	//   ....[93]....
        /*0530*/ 	.word	0x00006410


	//   ....[94]....
        /*0534*/ 	.word	0x000064c0


	//   ....[95]....
        /*0538*/ 	.word	0x00006510


	//   ....[96]....
        /*053c*/ 	.word	0x00006580


	//   ....[97]....
        /*0540*/ 	.word	0x000065d0


	//   ....[98]....
        /*0544*/ 	.word	0x00006640


	//   ....[99]....
        /*0548*/ 	.word	0x000066a0


	//   ....[100]....
        /*054c*/ 	.word	0x00006710


	//   ....[101]....
        /*0550*/ 	.word	0x00006770


	//   ....[102]....
        /*0554*/ 	.word	0x00006810


	//   ....[103]....
        /*0558*/ 	.word	0x00006880


	//   ....[104]....
        /*055c*/ 	.word	0x00006930


	//   ....[105]....
        /*0560*/ 	.word	0x000069a0


	//   ....[106]....
        /*0564*/ 	.word	0x00006a10


	//   ....[107]....
        /*0568*/ 	.word	0x00006a70


	//   ....[108]....
        /*056c*/ 	.word	0x00006ae0


	//   ....[109]....
        /*0570*/ 	.word	0x00006b40


	//   ....[110]....
        /*0574*/ 	.word	0x00006be0


	//   ....[111]....
        /*0578*/ 	.word	0x00006c60


	//   ....[112]....
        /*057c*/ 	.word	0x00006ce0


	//   ....[113]....
        /*0580*/ 	.word	0x00006d90


	//   ....[114]....
        /*0584*/ 	.word	0x00006e30


	//   ....[115]....
        /*0588*/ 	.word	0x00006ea0


	//   ....[116]....
        /*058c*/ 	.word	0x00006f10


	//   ....[117]....
        /*0590*/ 	.word	0x00006f80


	//   ....[118]....
        /*0594*/ 	.word	0x00007010


	//   ....[119]....
        /*0598*/ 	.word	0x000070c0


	//   ....[120]....
        /*059c*/ 	.word	0x000071a0


	//   ....[121]....
        /*05a0*/ 	.word	0x00007250


	//----- nvinfo : EIATTR_EXIT_INSTR_OFFSETS
	.align		4
.L_1443:
        /*05a4*/ 	.byte	0x04, 0x1c
        /*05a6*/ 	.short	(.L_1445 - .L_1444)


	//   ....[0]....
.L_1444:
        /*05a8*/ 	.word	0x000034a0


	//   ....[1]....
        /*05ac*/ 	.word	0x000056f0


	//----- nvinfo : EIATTR_MAX_THREADS
	.align		4
.L_1445:
        /*05b0*/ 	.byte	0x04, 0x05
        /*05b2*/ 	.short	(.L_1447 - .L_1446)
.L_1446:
        /*05b4*/ 	.word	0x00000140
        /*05b8*/ 	.word	0x00000001
        /*05bc*/ 	.word	0x00000001


	//----- nvinfo : EIATTR_CRS_STACK_SIZE
	.align		4
.L_1447:
        /*05c0*/ 	.byte	0x04, 0x1e
        /*05c2*/ 	.short	(.L_1449 - .L_1448)
.L_1448:
        /*05c4*/ 	.word	0x00000000


	//----- nvinfo : EIATTR_CBANK_PARAM_SIZE
	.align		4
.L_1449:
        /*05c8*/ 	.byte	0x03, 0x19
        /*05ca*/ 	.short	0x0060


	//----- nvinfo : EIATTR_PARAM_CBANK
	.align		4
        /*05cc*/ 	.byte	0x04, 0x0a
        /*05ce*/ 	.short	(.L_1451 - .L_1450)
	.align		4
.L_1450:
        /*05d0*/ 	.word	index@(.nv.constant0._ZN13group_norm_v218gn_bwd_cuda_kernelI6__halfLi320ELi3ELi32ELi10ELi4096ELb0ELb1ELi16ELi320ELi320ELi4ELb1ELi1ELb0ELb0ELNS_15WgradSyncMethodE3ENS_16CompileConditionILi900EEEEEvPT_S6_S6_PKS5_S8_S8_S8_PKfflPfPj)
        /*05d4*/ 	.short	0x0210
        /*05d6*/ 	.short	0x0060


	//----- nvinfo : EIATTR_SW_WAR
	.align		4
.L_1451:
        /*05d8*/ 	.byte	0x04, 0x36
        /*05da*/ 	.short	(.L_1453 - .L_1452)
.L_1452:
        /*05dc*/ 	.word	0x00000008
.L_1453:


//--------------------- .nv.info._ZN13group_norm_v218gn_bwd_cuda_kernelI6__halfLi320ELi1ELi32ELi10ELi4096ELb0ELb1ELi32ELi320ELi320ELi4ELb1ELi1ELb0ELb0ELNS_15WgradSyncMethodE3ENS_16CompileConditionILi900EEEEEvPT_S6_S6_PKS5_S8_S8_S8_PKfflPfPj --------------------------
	.section	.nv.info._ZN13group_norm_v218gn_bwd_cuda_kernelI6__halfLi320ELi1ELi32ELi10ELi4096ELb0ELb1ELi32ELi320ELi320ELi4ELb1ELi1ELb0ELb0ELNS_15WgradSyncMethodE3ENS_16CompileConditionILi900EEEEEvPT_S6_S6_PKS5_S8_S8_S8_PKfflPfPj,"",@"SHT_CUDA_INFO"
	.sectionflags	@""
	.align	4


	//----- nvinfo : EIATTR_CUDA_API_VERSION
	.align		4
        /*0000*/ 	.byte	0x04, 0x37
        /*0002*/ 	.short	(.L_1455 - .L_1454)
.L_1454:
        /*0004*/ 	.word	0x00000082


	//----- nvinfo : EIATTR_KPARAM_INFO
	.align		4
.L_1455:
        /*0008*/ 	.byte	0x04, 0x17
        /*000a*/ 	.short	(.L_1457 - .L_1456)
.L_1456:
        /*000c*/ 	.word	0x00000000
        /*0010*/ 	.short	0x000b
        /*0012*/ 	.short	0x0058
        /*0014*/ 	.byte	0x00, 0xf0, 0x21, 0x00


	//----- nvinfo : EIATTR_KPARAM_INFO
	.align		4
.L_1457:
        /*0018*/ 	.byte	0x04, 0x17
        /*001a*/ 	.short	(.L_1459 - .L_1458)
.L_1458:
        /*001c*/ 	.word	0x00000000
        /*0020*/ 	.short	0x000a
        /*0022*/ 	.short	0x0050
        /*0024*/ 	.byte	0x00, 0xf0, 0x21, 0x00


	//----- nvinfo : EIATTR_KPARAM_INFO
	.align		4
.L_1459:
        /*0028*/ 	.byte	0x04, 0x17
        /*002a*/ 	.short	(.L_1461 - .L_1460)
.L_1460:
        /*002c*/ 	.word	0x00000000
        /*0030*/ 	.short	0x0009
        /*0032*/ 	.short	0x0048
        /*0034*/ 	.byte	0x00, 0xf0, 0x21, 0x00


	//----- nvinfo : EIATTR_KPARAM_INFO
	.align		4
.L_1461:
        /*0038*/ 	.byte	0x04, 0x17
        /*003a*/ 	.short	(.L_1463 - .L_1462)
.L_1462:
        /*003c*/ 	.word	0x00000000
        /*0040*/ 	.short	0x0008
        /*0042*/ 	.short	0x0040
        /*0044*/ 	.byte	0x00, 0xf0, 0x11, 0x00


	//----- nvinfo : EIATTR_KPARAM_INFO
	.align		4
.L_1463:
        /*0048*/ 	.byte	0x04, 0x17
        /*004a*/ 	.short	(.L_1465 - .L_1464)
.L_1464:
        /*004c*/ 	.word	0x00000000
        /*0050*/ 	.short	0x0007
        /*0052*/ 	.short	0x0038
        /*0054*/ 	.byte	0x00, 0xf0, 0x21, 0x00


	//----- nvinfo : EIATTR_KPARAM_INFO
	.align		4
.L_1465:
        /*0058*/ 	.byte	0x04, 0x17
        /*005a*/ 	.short	(.L_1467 - .L_1466)
.L_1466:
        /*005c*/ 	.word	0x00000000
        /*0060*/ 	.short	0x0006
        /*0062*/ 	.short	0x0030
        /*0064*/ 	.byte	0x00, 0xf0, 0x21, 0x00


	//----- nvinfo : EIATTR_KPARAM_INFO
	.align		4
.L_1467:
        /*0068*/ 	.byte	0x04, 0x17
        /*006a*/ 	.short	(.L_1469 - .L_1468)
.L_1468:
        /*006c*/ 	.word	0x00000000
        /*0070*/ 	.short	0x0005
        /*0072*/ 	.short	0x0028
        /*0074*/ 	.byte	0x00, 0xf0, 0x21, 0x00


	//----- nvinfo : EIATTR_KPARAM_INFO
	.align		4
.L_1469:
        /*0078*/ 	.byte	0x04, 0x17
        /*007a*/ 	.short	(.L_1471 - .L_1470)
.L_1470:
        /*007c*/ 	.word	0x00000000
        /*0080*/ 	.short	0x0004
        /*0082*/ 	.short	0x0020
        /*0084*/ 	.byte	0x00, 0xf0, 0x21, 0x00


	//----- nvinfo : EIATTR_KPARAM_INFO
	.align		4
.L_1471:
        /*0088*/ 	.byte	0x04, 0x17
        /*008a*/ 	.short	(.L_1473 - .L_1472)
.L_1472:
        /*008c*/ 	.word	0x00000000
        /*0090*/ 	.short	0x0003
        /*0092*/ 	.short	0x0018
        /*0094*/ 	.byte	0x00, 0xf0, 0x21, 0x00


	//----- nvinfo : EIATTR_KPARAM_INFO
	.align		4
.L_1473:
        /*0098*/ 	.byte	0x04, 0x17
        /*009a*/ 	.short	(.L_1475 - .L_1474)
.L_1474:
        /*009c*/ 	.word	0x00000000
        /*00a0*/ 	.short	0x0002
        /*00a2*/ 	.short	0x0010
        /*00a4*/ 	.byte	0x00, 0xf0, 0x21, 0x00


	//----- nvinfo : EIATTR_KPARAM_INFO
	.align		4
.L_1475:
        /*00a8*/ 	.byte	0x04, 0x17
        /*00aa*/ 	.short	(.L_1477 - .L_1476)
.L_1476:
        /*00ac*/ 	.word	0x00000000
        /*00b0*/ 	.short	0x0001
        /*00b2*/ 	.short	0x0008
        /*00b4*/ 	.byte	0x00, 0xf0, 0x21, 0x00


	//----- nvinfo : EIATTR_KPARAM_INFO
	.align		4
.L_1477:
        /*00b8*/ 	.byte	0x04, 0x17
        /*00ba*/ 	.short	(.L_1479 - .L_1478)
.L_1478:
        /*00bc*/ 	.word	0x00000000
        /*00c0*/ 	.short	0x0000
        /*00c2*/ 	.short	0x0000
        /*00c4*/ 	.byte	0x00, 0xf0, 0x21, 0x00


	//----- nvinfo : EIATTR_SPARSE_MMA_MASK
	.align		4
.L_1479:
        /*00c8*/ 	.byte	0x03, 0x50
        /*00ca*/ 	.short	0x0000


	//----- nvinfo : EIATTR_MAXREG_COUNT
	.align		4
        /*00cc*/ 	.byte	0x03, 0x1b
        /*00ce*/ 	.short	0x00a8


	//----- nvinfo : EIATTR_NUM_BARRIERS
	.align		4
        /*00d0*/ 	.byte	0x02, 0x4c
        /*00d2*/ 	.byte	0x01
	.zero		1


	//----- nvinfo : EIATTR_MERCURY_ISA_VERSION
	.align		4
        /*00d4*/ 	.byte	0x03, 0x5f
        /*00d6*/ 	.short	0x0101


	//----- nvinfo : EIATTR_COOP_GROUP_MASK_REGIDS
	.align		4
        /*00d8*/ 	.byte	0x04, 0x29
        /*00da*/ 	.short	(.L_1481 - .L_1480)


	//   ....[0]....
.L_1480:
        /*00dc*/ 	.word	0xffffffff


	//   ....[1]....
        /*00e0*/ 	.word	0xffffffff


	//   ....[2]....
        /*00e4*/ 	.word	0xffffffff


	//   ....[3]....
        /*00e8*/ 	.word	0xffffffff


	//   ....[4]....
        /*00ec*/ 	.word	0xffffffff


	//   ....[5]....
        /*00f0*/ 	.word	0xffffffff


	//   ....[6]....
        /*00f4*/ 	.word	0xffffffff


	//   ....[7]....
        /*00f8*/ 	.word	0xffffffff


	//   ....[8]....
        /*00fc*/ 	.word	0xffffffff


	//   ....[9]....
        /*0100*/ 	.word	0xffffffff


	//   ....[10]....
        /*0104*/ 	.word	0x05000020


	//   ....[11]....
        /*0108*/ 	.word	0x0500001f


	//   ....[12]....
        /*010c*/ 	.word	0x05000021


	//   ....[13]....
        /*0110*/ 	.word	0x05000022


	//   ....[14]....
        /*0114*/ 	.word	0x05000024


	//   ....[15]....
        /*0118*/ 	.word	0x05000023


	//   ....[16]....
        /*011c*/ 	.word	0x05000025


	//   ....[17]....
        /*0120*/ 	.word	0x0500001a


	//   ....[18]....
        /*0124*/ 	.word	0x05000024


	//   ....[19]....
        /*0128*/ 	.word	0x05000023


	//   ....[20]....
        /*012c*/ 	.word	0x05000025


	//   ....[21]....
        /*0130*/ 	.word	0x0500002a


	//   ....[22]....
        /*0134*/ 	.word	0x0500002c


	//   ....[23]....
        /*0138*/ 	.word	0x05000029


	//   ....[24]....
        /*013c*/ 	.word	0x0500002b


	//   ....[25]....
        /*0140*/ 	.word	0x0500001e


	//   ....[26]....
        /*0144*/ 	.word	0x05000024


	//   ....[27]....
        /*0148*/ 	.word	0x05000023


	//   ....[28]....
        /*014c*/ 	.word	0x05000025


	//   ....[29]....
        /*0150*/ 	.word	0x0500002a


	//   ....[30]....
        /*0154*/ 	.word	0x0500002c


	//   ....[31]....
        /*0158*/ 	.word	0x05000029


	//   ....[32]....
        /*015c*/ 	.word	0x0500002b


	//   ....[33]....
        /*0160*/ 	.word	0x0500001e


	//   ....[34]....
        /*0164*/ 	.word	0x0500001e


	//   ....[35]....
        /*0168*/ 	.word	0x0500001f


	//   ....[36]....
        /*016c*/ 	.word	0x05000032


	//   ....[37]....
        /*0170*/ 	.word	0x05000021


	//   ....[38]....
        /*0174*/ 	.word	0x05000020


	//   ....[39]....
        /*0178*/ 	.word	0x05000031


	//   ....[40]....
        /*017c*/ 	.word	0x0500001f


	//   ....[41]....
        /*0180*/ 	.word	0x05000034


	//   ....[42]....
        /*0184*/ 	.word	0x0500001e


	//   ....[43]....
        /*0188*/ 	.word	0x05000031


	//   ....[44]....
        /*018c*/ 	.word	0x05000020


	//   ....[45]....
        /*0190*/ 	.word	0x05000021


	//   ....[46]....
        /*0194*/ 	.word	0x05000030


	//   ....[47]....
        /*0198*/ 	.word	0x05000033


	//   ....[48]....
        /*019c*/ 	.word	0x0500001c


	//   ....[49]....
        /*01a0*/ 	.word	0x0500002d


	//   ....[50]....
        /*01a4*/ 	.word	0x0500001d


	//   ....[51]....
        /*01a8*/ 	.word	0x05000031


	//   ....[52]....
        /*01ac*/ 	.word	0x05000030


	//   ....[53]....
        /*01b0*/ 	.word	0x05000034


	//   ....[54]....
        /*01b4*/ 	.word	0x0500002b


	//   ....[55]....
        /*01b8*/ 	.word	0x0500002e


	//   ....[56]....
        /*01bc*/ 	.word	0x05000020


	//   ....[57]....
        /*01c0*/ 	.word	0x05000021


	//   ....[58]....
        /*01c4*/ 	.word	0x05000022


	//   ....[59]....
        /*01c8*/ 	.word	0x05000023


	//   ....[60]....
        /*01cc*/ 	.word	0x05000029


	//   ....[61]....
        /*01d0*/ 	.word	0x0500002b


	//   ....[62]....
        /*01d4*/ 	.word	0x05000030


	//   ....[63]....
        /*01d8*/ 	.word	0x0500002f


	//   ....[64]....
        /*01dc*/ 	.word	0x05000022


	//   ....[65]....
        /*01e0*/ 	.word	0x05000019


	//   ....[66]....
        /*01e4*/ 	.word	0x05000033


	//   ....[67]....
        /*01e8*/ 	.word	0x05000033


	//   ....[68]....
        /*01ec*/ 	.word	0x05000033


	//   ....[69]....
        /*01f0*/ 	.word	0x05000033


	//   ....[70]....
        /*01f4*/ 	.word	0x05000033


	//   ....[71]....
        /*01f8*/ 	.word	0x05000033


	//   ....[72]....
        /*01fc*/ 	.word	0x05000033


	//   ....[73]....
        /*0200*/ 	.word	0x05000033


	//   ....[74]....
        /*0204*/ 	.word	0x05000033


	//   ....[75]....
        /*0208*/ 	.word	0x05000033


	//   ....[76]....
        /*020c*/ 	.word	0x05000033


	//   ....[77]....
        /*0210*/ 	.word	0x05000033


	//   ....[78]....
        /*0214*/ 	.word	0x05000033


	//   ....[79]....
        /*0218*/ 	.word	0x05000033


	//   ....[80]....
        /*021c*/ 	.word	0x05000033


	//   ....[81]....
        /*0220*/ 	.word	0x05000033


	//   ....[82]....
        /*0224*/ 	.word	0x05000033


	//   ....[83]....
        /*0228*/ 	.word	0x05000033


	//   ....[84]....
        /*022c*/ 	.word	0x05000033


	//   ....[85]....
        /*0230*/ 	.word	0x05000033


	//   ....[86]....
        /*0234*/ 	.word	0x05000033


	//   ....[87]....
        /*0238*/ 	.word	0x05000033


	//   ....[88]....
        /*023c*/ 	.word	0x05000033


	//   ....[89]....
        /*0240*/ 	.word	0x05000033


	//   ....[90]....
        /*0244*/ 	.word	0x05000033


	//   ....[91]....
        /*0248*/ 	.word	0x05000033


	//   ....[92]....
        /*024c*/ 	.word	0x05000033


	//   ....[93]....
        /*0250*/ 	.word	0x05000033


	//   ....[94]....
        /*0254*/ 	.word	0x05000033


	//   ....[95]....
        /*0258*/ 	.word	0x05000033


	//   ....[96]....
        /*025c*/ 	.word	0x05000033


	//   ....[97]....
        /*0260*/ 	.word	0x05000033


	//   ....[98]....
        /*0264*/ 	.word	0x05000033


	//   ....[99]....
        /*0268*/ 	.word	0x05000033


	//   ....[100]....
        /*026c*/ 	.word	0x05000033


	//   ....[101]....
        /*0270*/ 	.word	0x05000033


	//   ....[102]....
        /*0274*/ 	.word	0x05000033


	//   ....[103]....
        /*0278*/ 	.word	0x05000033


	//   ....[104]....
        /*027c*/ 	.word	0x05000033


	//   ....[105]....
        /*0280*/ 	.word	0x05000033


	//   ....[106]....
        /*0284*/ 	.word	0x05000033


	//   ....[107]....
        /*0288*/ 	.word	0x05000033


	//   ....[108]....
        /*028c*/ 	.word	0x05000033


	//   ....[109]....
        /*0290*/ 	.word	0x05000033


	//   ....[110]....
        /*0294*/ 	.word	0x05000033


	//   ....[111]....
        /*0298*/ 	.word	0x05000033


	//   ....[112]....
        /*029c*/ 	.word	0x05000033


	//   ....[113]....
        /*02a0*/ 	.word	0x05000033


	//   ....[114]....
        /*02a4*/ 	.word	0x05000033


	//   ....[115]....
        /*02a8*/ 	.word	0x05000033


	//   ....[116]....
        /*02ac*/ 	.word	0x05000033


	//   ....[117]....
        /*02b0*/ 	.word	0x05000033


	//   ....[118]....
        /*02b4*/ 	.word	0x05000033


	//   ....[119]....
        /*02b8*/ 	.word	0x05000033


	//   ....[120]....
        /*02bc*/ 	.word	0x05000033


	//   ....[121]....
        /*02c0*/ 	.word	0x05000033


	//----- nvinfo : EIATTR_COOP_GROUP_INSTR_OFFSETS
	.align		4
.L_1481:
        /*02c4*/ 	.byte	0x04, 0x28
        /*02c6*/ 	.short	(.L_1483 - .L_1482)


	//   ....[0]....
.L_1482:
        /*02c8*/ 	.word	0x000025a0


	//   ....[1]....
        /*02cc*/ 	.word	0x000025e0


	//   ....[2]....
        /*02d0*/ 	.word	0x00002620


	//   ....[3]....
        /*02d4*/ 	.word	0x00002630


	//   ....[4]....
        /*02d8*/ 	.word	0x00002fd0


	//   ....[5]....
        /*02dc*/ 	.word	0x00003000


	//   ....[6]....
        /*02e0*/ 	.word	0x00003030


	//   ....[7]....
        /*02e4*/ 	.word	0x00003040


	//   ....[8]....
        /*02e8*/ 	.word	0x00003070


	//   ....[9]....
        /*02ec*/ 	.word	0x00003080


	//   ....[10]....
        /*02f0*/ 	.word	0x00004d70


	//   ....[11]....
        /*02f4*/ 	.word	0x00004da0


	//   ....[12]....
        /*02f8*/ 	.word	0x00004de0


	//   ....[13]....
        /*02fc*/ 	.word	0x00004e00


	//   ....[14]....
        /*0300*/ 	.word	0x00004e30


	//   ....[15]....
        /*0304*/ 	.word	0x00004e40


	//   ....[16]....
        /*0308*/ 	.word	0x00004e70


	//   ....[17]....
        /*030c*/ 	.word	0x00004e80


	//   ....[18]....
        /*0310*/ 	.word	0x00005010


	//   ....[19]....
        /*0314*/ 	.word	0x00005040


	//   ....[20]....
        /*0318*/ 	.word	0x00005090


	//   ....[21]....
        /*031c*/ 	.word	0x000050b0


	//   ....[22]....
        /*0320*/ 	.word	0x000050e0


	//   ....[23]....
        /*0324*/ 	.word	0x000050f0


	//   ....[24]....
        /*0328*/ 	.word	0x00005120


	//   ....[25]....
        /*032c*/ 	.word	0x00005130


	//   ....[26]....
        /*0330*/ 	.word	0x00005280


	//   ....[27]....
        /*0334*/ 	.word	0x000052b0


	//   ....[28]....
        /*0338*/ 	.word	0x000052f0


	//   ....[29]....
        /*033c*/ 	.word	0x00005310


	//   ....[30]....
        /*0340*/ 	.word	0x00005340


	//   ....[31]....
        /*0344*/ 	.word	0x00005350


	//   ....[32]....
        /*0348*/ 	.word	0x00005380


	//   ....[33]....
        /*034c*/ 	.word	0x00005390


	//   ....[34]....
        /*0350*/ 	.word	0x000056b0


	//   ....[35]....
        /*0354*/ 	.word	0x000056e0


	//   ....[36]....
        /*0358*/ 	.word	0x00005710


	//   ....[37]....
        /*035c*/ 	.word	0x00005760


	//   ....[38]....
        /*0360*/ 	.word	0x00005780


	//   ....[39]....
        /*0364*/ 	.word	0x000057b0


	//   ....[40]....
        /*0368*/ 	.word	0x000057d0


	//   ....[41]....
        /*036c*/ 	.word	0x000057f0


	//   ....[42]....
        /*0370*/ 	.word	0x00005810


	//   ....[43]....
        /*0374*/ 	.word	0x00005830


	//   ....[44]....
        /*0378*/ 	.word	0x00005850


	//   ....[45]....
        /*037c*/ 	.word	0x00005870


	//   ....[46]....
        /*0380*/ 	.word	0x00005890


	//   ....[47]....
        /*0384*/ 	.word	0x000058c0


	//   ....[48]....
        /*0388*/ 	.word	0x00005900


	//   ....[49]....
        /*038c*/ 	.word	0x00005920


	//   ....[50]....
        /*0390*/ 	.word	0x00005940


	//   ....[51]....
        /*0394*/ 	.word	0x00005960


	//   ....[52]....
        /*0398*/ 	.word	0x00005990


	//   ....[53]....
        /*039c*/ 	.word	0x000059c0


	//   ....[54]....
        /*03a0*/ 	.word	0x000059e0


	//   ....[55]....
        /*03a4*/ 	.word	0x00005a00


	//   ....[56]....
        /*03a8*/ 	.word	0x00005a20


	//   ....[57]....
        /*03ac*/ 	.word	0x00005a50


	//   ....[58]....
        /*03b0*/ 	.word	0x00005aa0


	//   ....[59]....
        /*03b4*/ 	.word	0x00005ad0


	//   ....[60]....
        /*03b8*/ 	.word	0x00005b00


	//   ....[61]....
        /*03bc*/ 	.word	0x00005b30


	//   ....[62]....
        /*03c0*/ 	.word	0x00005b60


	//   ....[63]....
        /*03c4*/ 	.word	0x00005b90


	//   ....[64]....
        /*03c8*/ 	.word	0x00005cc0


	//   ....[65]....
        /*03cc*/ 	.word	0x00005d10


	//   ....[66]....
        /*03d0*/ 	.word	0x00005e40


	//   ....[67]....
        /*03d4*/ 	.word	0x00005e90


	//   ....[68]....
        /*03d8*/ 	.word	0x00005f00


	//   ....[69]....
        /*03dc*/ 	.word	0x00005f60


	//   ....[70]....
        /*03e0*/ 	.word	0x00005fd0


	//   ....[71]....
        /*03e4*/ 	.word	0x00006030


	//   ....[72]....
        /*03e8*/ 	.word	0x000060a0


	//   ....[73]....
        /*03ec*/ 	.word	0x00006100


	//   ....[74]....
        /*03f0*/ 	.word	0x000061b0


	//   ....[75]....
        /*03f4*/ 	.word	0x00006250


	//   ....[76]....
        /*03f8*/ 	.word	0x000062b0


	//   ....[77]....
        /*03fc*/ 	.word	0x00006310


	//   ....[78]....
        /*0400*/ 	.word	0x00006380


	//   ....[79]....
        /*0404*/ 	.word	0x000063e0


	//   ....[80]....
        /*0408*/ 	.word	0x00006450


	//   ....[81]....
        /*040c*/ 	.word	0x000064b0


	//   ....[82]....
        /*0410*/ 	.word	0x00006560


	//   ....[83]....
        /*0414*/ 	.word	0x000065f0


	//   ....[84]....
        /*0418*/ 	.word	0x00006660


	//   ....[85]....
        /*041c*/ 	.word	0x000066c0


	//   ....[86]....
        /*0420*/ 	.word	0x00006730


	//   ....[87]....
        /*0424*/ 	.word	0x00006790


	//   ....[88]....
        /*0428*/ 	.word	0x00006800


	//   ....[89]....
        /*042c*/ 	.word	0x00006860


	//   ....[90]....
        /*0430*/ 	.word	0x00006910


	//   ....[91]....
        /*0434*/ 	.word	0x000069d0


	//   ....[92]....
        /*0438*/ 	.word	0x00006b00


	//   ....[93]....
        /*043c*/ 	.word	0x00006b80


	//   ....[94]....
        /*0440*/ 	.word	0x00006c30


	//   ....[95]....
        /*0444*/ 	.word	0x00006c90


	//   ....[96]....
        /*0448*/ 	.word	0x00006d10


	//   ....[97]....
        /*044c*/ 	.word	0x00006de0


	//   ....[98]....
        /*0450*/ 	.word	0x00006e60


	//   ....[99]....
        /*0454*/ 	.word	0x00006f00


	//   ....[100]....
        /*0458*/ 	.word	0x00006fc0


	//   ....[101]....
        /*045c*/ 	.word	0x00007020


	//   ....[102]....
        /*0460*/ 	.word	0x00007090


	//   ....[103]....
        /*0464*/ 	.word	0x000070f0


	//   ....[104]....
        /*0468*/ 	.word	0x00007160


	//   ....[105]....
        /*046c*/ 	.word	0x000071c0


	//   ....[106]....
        /*0470*/ 	.word	0x00007240


	//   ....[107]....
        /*0474*/ 	.word	0x000072c0


	//   ....[108]....
        /*0478*/ 	.word	0x00007330


	//   ....[109]....
        /*047c*/ 	.word	0x00007390


	//   ....[110]....
        /*0480*/ 	.word	0x00007400


	//   ....[111]....
        /*0484*/ 	.word	0x00007460


	//   ....[112]....
        /*0488*/ 	.word	0x000074d0


	//   ....[113]....
        /*048c*/ 	.word	0x00007530


	//   ....[114]....
        /*0490*/ 	.word	0x00007590


	//   ....[115]....
        /*0494*/ 	.word	0x00007600


	//   ....[116]....
        /*0498*/ 	.word	0x00007670


	//   ....[117]....
        /*049c*/ 	.word	0x000076d0


	//   ....[118]....
        /*04a0*/ 	.word	0x00007740


	//   ....[119]....
        /*04a4*/ 	.word	0x000077a0


	//   ....[120]....
        /*04a8*/ 	.word	0x00007860


	//   ....[121]....
        /*04ac*/ 	.word	0x000078f0


	//----- nvinfo : EIATTR_EXIT_INSTR_OFFSETS
	.align		4
.L_1483:
        /*04b0*/ 	.byte	0x04, 0x1c
        /*04b2*/ 	.short	(.L_1485 - .L_1484)


	//   ....[0]....
.L_1484:
        /*04b4*/ 	.word	0x00003d50


	//   ....[1]....
        /*04b8*/ 	.word	0x00005de0


	//----- nvinfo : EIATTR_MAX_THREADS
	.align		4
.L_1485:
        /*04bc*/ 	.byte	0x04, 0x05
        /*04be*/ 	.short	(.L_1487 - .L_1486)
.L_1486:
        /*04c0*/ 	.word	0x00000140
        /*04c4*/ 	.word	0x00000001
        /*04c8*/ 	.word	0x00000001


	//----- nvinfo : EIATTR_CRS_STACK_SIZE
	.align		4
.L_1487:
        /*04cc*/ 	.byte	0x04, 0x1e
        /*04ce*/ 	.short	(.L_1489 - .L_1488)
.L_1488:
        /*04d0*/ 	.word	0x00000000


	//----- nvinfo : EIATTR_CBANK_PARAM_SIZE
	.align		4
.L_1489:
        /*04d4*/ 	.byte	0x03, 0x19
        /*04d6*/ 	.short	0x0060


	//----- nvinfo : EIATTR_PARAM_CBANK
	.align		4
        /*04d8*/ 	.byte	0x04, 0x0a
        /*04da*/ 	.short	(.L_1491 - .L_1490)
	.align		4
.L_1490:
        /*04dc*/ 	.word	index@(.nv.constant0._ZN13group_norm_v218gn_bwd_cuda_kernelI6__halfLi320ELi1ELi32ELi10ELi4096ELb0ELb1ELi32ELi320ELi320ELi4ELb1ELi1ELb0ELb0ELNS_15WgradSyncMethodE3ENS_16CompileConditionILi900EEEEEvPT_S6_S6_PKS5_S8_S8_S8_PKfflPfPj)
        /*04e0*/ 	.short	0x0210
        /*04e2*/ 	.short	0x0060


	//----- nvinfo : EIATTR_SW_WAR
	.align		4
.L_1491:
        /*04e4*/ 	.byte	0x04, 0x36
        /*04e6*/ 	.short	(.L_1493 - .L_1492)
.L_1492:
        /*04e8*/ 	.word	0x00000008
.L_1493:


//--------------------- .nv.info._ZN13group_norm_v218gn_bwd_cuda_kernelI6__halfLi320ELi1ELi32ELi10ELi4096ELb0ELb1ELi64ELi320ELi320ELi4ELb1ELi2ELb0ELb0ELNS_15WgradSyncMethodE3ENS_16CompileConditionILi900EEEEEvPT_S6_S6_PKS5_S8_S8_S8_PKfflPfPj --------------------------
	.section	.nv.info._ZN13group_norm_v218gn_bwd_cuda_kernelI6__halfLi320ELi1ELi32ELi10ELi4096ELb0ELb1ELi64ELi320ELi320ELi4ELb1ELi2ELb0ELb0ELNS_15WgradSyncMethodE3ENS_16CompileConditionILi900EEEEEvPT_S6_S6_PKS5_S8_S8_S8_PKfflPfPj,"",@"SHT_CUDA_INFO"
	.sectionflags	@""
	.align	4


	//----- nvinfo : EIATTR_CUDA_API_VERSION
	.align		4
        /*0000*/ 	.byte	0x04, 0x37
        /*0002*/ 	.short	(.L_1495 - .L_1494)
.L_1494:
        /*0004*/ 	.word	0x00000082


	//----- nvinfo : EIATTR_KPARAM_INFO
	.align		4
.L_1495:
        /*0008*/ 	.byte	0x04, 0x17
        /*000a*/ 	.short	(.L_1497 - .L_1496)
.L_1496:
        /*000c*/ 	.word	0x00000000
        /*0010*/ 	.short	0x000b
        /*0012*/ 	.short	0x0058
        /*0014*/ 	.byte	0x00, 0xf0, 0x21, 0x00


	//----- nvinfo : EIATTR_KPARAM_INFO
	.align		4
.L_1497:
        /*0018*/ 	.byte	0x04, 0x17
        /*001a*/ 	.short	(.L_1499 - .L_1498)
.L_1498:
        /*001c*/ 	.word	0x00000000
        /*0020*/ 	.short	0x000a
        /*0022*/ 	.short	0x0050
        /*0024*/ 	.byte	0x00, 0xf0, 0x21, 0x00


	//----- nvinfo : EIATTR_KPARAM_INFO
	.align		4
.L_1499:
        /*0028*/ 	.byte	0x04, 0x17
        /*002a*/ 	.short	(.L_1501 - .L_1500)
.L_1500:
        /*002c*/ 	.word	0x00000000
        /*0030*/ 	.short	0x0009
        /*0032*/ 	.short	0x0048
        /*0034*/ 	.byte	0x00, 0xf0, 0x21, 0x00


	//----- nvinfo : EIATTR_KPARAM_INFO
	.align		4
.L_1501:
        /*0038*/ 	.byte	0x04, 0x17
        /*003a*/ 	.short	(.L_1503 - .L_1502)
.L_1502:
        /*003c*/ 	.word	0x00000000
        /*0040*/ 	.short	0x0008
        /*0042*/ 	.short	0x0040
        /*0044*/ 	.byte	0x00, 0xf0, 0x11, 0x00


	//----- nvinfo : EIATTR_KPARAM_INFO
	.align		4
.L_1503:
        /*0048*/ 	.byte	0x04, 0x17
        /*004a*/ 	.short	(.L_1505 - .L_1504)
.L_1504:
        /*004c*/ 	.word	0x00000000
        /*0050*/ 	.short	0x0007
        /*0052*/ 	.short	0x0038
        /*0054*/ 	.byte	0x00, 0xf0, 0x21, 0x00


	//----- nvinfo : EIATTR_KPARAM_INFO
	.align		4
.L_1505:
        /*0058*/ 	.byte	0x04, 0x17
        /*005a*/ 	.short	(.L_1507 - .L_1506)
.L_1506:
        /*005c*/ 	.word	0x00000000
        /*0060*/ 	.short	0x0006
        /*0062*/ 	.short	0x0030
        /*0064*/ 	.byte	0x00, 0xf0, 0x21, 0x00


	//----- nvinfo : EIATTR_KPARAM_INFO
	.align		4
.L_1507:
        /*0068*/ 	.byte	0x04, 0x17
        /*006a*/ 	.short	(.L_1509 - .L_1508)
.L_1508:
        /*006c*/ 	.word	0x00000000
        /*0070*/ 	.short	0x0005
        /*0072*/ 	.short	0x0028
        /*0074*/ 	.byte	0x00, 0xf0, 0x21, 0x00


	//----- nvinfo : EIATTR_KPARAM_INFO
	.align		4
.L_1509:
        /*0078*/ 	.byte	0x04, 0x17
        /*007a*/ 	.short	(.L_1511 - .L_1510)
.L_1510:
        /*007c*/ 	.word	0x00000000
        /*0080*/ 	.short	0x0004
        /*0082*/ 	.short	0x0020
        /*0084*/ 	.byte	0x00, 0xf0, 0x21, 0x00


	//----- nvinfo : EIATTR_KPARAM_INFO
	.align		4
.L_1511:
        /*0088*/ 	.byte	0x04, 0x17
        /*008a*/ 	.short	(.L_1513 - .L_1512)
.L_1512:
        /*008c*/ 	.word	0x00000000
        /*0090*/ 	.short	0x0003
        /*0092*/ 	.short	0x0018
        /*0094*/ 	.byte	0x00, 0xf0, 0x21, 0x00


	//----- nvinfo : EIATTR_KPARAM_INFO
	.align		4
.L_1513:
        /*0098*/ 	.byte	0x04, 0x17
        /*009a*/ 	.short	(.L_1515 - .L_1514)
.L_1514:
        /*009c*/ 	.word	0x00000000
        /*00a0*/ 	.short	0x0002
        /*00a2*/ 	.short	0x0010
        /*00a4*/ 	.byte	0x00, 0xf0, 0x21, 0x00


	//----- nvinfo : EIATTR_KPARAM_INFO
	.align		4
.L_1515:
        /*00a8*/ 	.byte	0x04, 0x17
        /*00aa*/ 	.short	(.L_1517 - .L_1516)
.L_1516:
        /*00ac*/ 	.word	0x00000000
        /*00b0*/ 	.short	0x0001
        /*00b2*/ 	.short	0x0008
        /*00b4*/ 	.byte	0x00, 0xf0, 0x21, 0x00


	//----- nvinfo : EIATTR_KPARAM_INFO
	.align		4
.L_1517:
        /*00b8*/ 	.byte	0x04, 0x17
        /*00ba*/ 	.short	(.L_1519 - .L_1518)
.L_1518:
        /*00bc*/ 	.word	0x00000000
        /*00c0*/ 	.short	0x0000
        /*00c2*/ 	.short	0x0000
        /*00c4*/ 	.byte	0x00, 0xf0, 0x21, 0x00


	//----- nvinfo : EIATTR_SPARSE_MMA_MASK
	.align		4
.L_1519:
        /*00c8*/ 	.byte	0x03, 0x50
        /*00ca*/ 	.short	0x0000


	//----- nvinfo : EIATTR_MAXREG_COUNT
	.align		4
        /*00cc*/ 	.byte	0x03, 0x1b
        /*00ce*/ 	.short	0x00a8


	//----- nvinfo : EIATTR_NUM_BARRIERS
	.align		4
        /*00d0*/ 	.byte	0x02, 0x4c
        /*00d2*/ 	.byte	0x01
	.zero		1


	//----- nvinfo : EIATTR_ANNOTATIONS
	.align		4
        /*00d4*/ 	.byte	0x04, 0x55
        /*00d6*/ 	.short	(.L_1521 - .L_1520)


	//   ....[0]....
.L_1520:
        /* <DEDUP_REMOVED lines=39> */


	//----- nvinfo : EIATTR_MERCURY_ISA_VERSION
	.align		4
.L_1521:
        /*0338*/ 	.byte	0x03, 0x5f
        /*033a*/ 	.short	0x0101


	//----- nvinfo : EIATTR_COOP_GROUP_MASK_REGIDS
	.align		4
        /*033c*/ 	.byte	0x04, 0x29
        /*033e*/ 	.short	(.L_1523 - .L_1522)


	//   ....[0]....
.L_1522:
        /*0340*/ 	.word	0xffffffff


	//   ....[1]....
        /*0344*/ 	.word	0xffffffff


	//   ....[2]....
        /*0348*/ 	.word	0xffffffff


	//   ....[3]....
        /*034c*/ 	.word	0xffffffff


	//   ....[4]....
        /*0350*/ 	.word	0xffffffff


	//   ....[5]....
        /*0354*/ 	.word	0xffffffff


	//   ....[6]....
        /*0358*/ 	.word	0xffffffff


	//   ....[7]....
        /*035c*/ 	.word	0xffffffff


	//   ....[8]....
        /*0360*/ 	.word	0xffffffff


	//   ....[9]....
        /*0364*/ 	.word	0xffffffff


	//   ....[10]....
        /*0368*/ 	.word	0x0500001e


	//   ....[11]....
        /*036c*/ 	.word	0x0500001d


	//   ....[12]....
        /*0370*/ 	.word	0x0500001f


	//   ....[13]....
        /*0374*/ 	.word	0x05000020


	//   ....[14]....
        /*0378*/ 	.word	0x05000022


	//   ....[15]....
        /*037c*/ 	.word	0x05000021


	//   ....[16]....
        /*0380*/ 	.word	0x05000023


	//   ....[17]....
        /*0384*/ 	.word	0x05000018


	//   ....[18]....
        /*0388*/ 	.word	0x05000022


	//   ....[19]....
        /*038c*/ 	.word	0x05000021


	//   ....[20]....
        /*0390*/ 	.word	0x05000023


	//   ....[21]....
        /*0394*/ 	.word	0x05000028


	//   ....[22]....
        /*0398*/ 	.word	0x0500002a


	//   ....[23]....
        /*039c*/ 	.word	0x05000027


	//   ....[24]....
        /*03a0*/ 	.word	0x05000029


	//   ....[25]....
        /*03a4*/ 	.word	0x0500001c


	//   ....[26]....
        /*03a8*/ 	.word	0x05000022


	//   ....[27]....
        /*03ac*/ 	.word	0x05000021


	//   ....[28]....
        /*03b0*/ 	.word	0x05000023


	//   ....[29]....
        /*03b4*/ 	.word	0x05000028


	//   ....[30]....
        /*03b8*/ 	.word	0x0500002a


	//   ....[31]....
        /*03bc*/ 	.word	0x05000027


	//   ....[32]....
        /*03c0*/ 	.word	0x05000029


	//   ....[33]....
        /*03c4*/ 	.word	0x0500001c


	//   ....[34]....
        /*03c8*/ 	.word	0x0500001c


	//   ....[35]....
        /*03cc*/ 	.word	0x0500001d


	//   ....[36]....
        /*03d0*/ 	.word	0x05000030


	//   ....[37]....
        /*03d4*/ 	.word	0x0500001f


	//   ....[38]....
        /*03d8*/ 	.word	0x0500001e


	//   ....[39]....
        /*03dc*/ 	.word	0x0500002f


	//   ....[40]....
        /*03e0*/ 	.word	0x0500001d


	//   ....[41]....
        /*03e4*/ 	.word	0x05000032


	//   ....[42]....
        /*03e8*/ 	.word	0x0500001c


	//   ....[43]....
        /*03ec*/ 	.word	0x0500002f


	//   ....[44]....
        /*03f0*/ 	.word	0x0500001e


	//   ....[45]....
        /*03f4*/ 	.word	0x0500001f


	//   ....[46]....
        /*03f8*/ 	.word	0x0500002e


	//   ....[47]....
        /*03fc*/ 	.word	0x05000031


	//   ....[48]....
        /*0400*/ 	.word	0x0500001a


	//   ....[49]....
        /*0404*/ 	.word	0x0500002b


	//   ....[50]....
        /*0408*/ 	.word	0x0500001b


	//   ....[51]....
        /*040c*/ 	.word	0x0500002f


	//   ....[52]....
        /*0410*/ 	.word	0x0500002e


	//   ....[53]....
        /*0414*/ 	.word	0x05000032


	//   ....[54]....
        /*0418*/ 	.word	0x05000029


	//   ....[55]....
        /*041c*/ 	.word	0x0500002c


	//   ....[56]....
        /*0420*/ 	.word	0x0500001e


	//   ....[57]....
        /*0424*/ 	.word	0x0500001f


	//   ....[58]....
        /*0428*/ 	.word	0x05000020


	//   ....[59]....
        /*042c*/ 	.word	0x05000021


	//   ....[60]....
        /*0430*/ 	.word	0x05000027


	//   ....[61]....
        /*0434*/ 	.word	0x05000029


	//   ....[62]....
        /*0438*/ 	.word	0x0500002e


	//   ....[63]....
        /*043c*/ 	.word	0x0500002d


	//   ....[64]....
        /*0440*/ 	.word	0x05000020


	//   ....[65]....
        /*0444*/ 	.word	0x05000017


	//   ....[66]....
        /*0448*/ 	.word	0x05000031


	//   ....[67]....
        /*044c*/ 	.word	0x05000031


	//   ....[68]....
        /*0450*/ 	.word	0x05000031


	//   ....[69]....
        /*0454*/ 	.word	0x05000031


	//   ....[70]....
        /*0458*/ 	.word	0x05000031


	//   ....[71]....
        /*045c*/ 	.word	0x05000031


	//   ....[72]....
        /*0460*/ 	.word	0x05000031


	//   ....[73]....
        /*0464*/ 	.word	0x05000031


	//   ....[74]....
        /*0468*/ 	.word	0x05000031


	//   ....[75]....
        /*046c*/ 	.word	0x05000031


	//   ....[76]....
        /*0470*/ 	.word	0x05000031


	//   ....[77]....
        /*0474*/ 	.word	0x05000031


	//   ....[78]....
        /*0478*/ 	.word	0x05000031


	//   ....[79]....
        /*047c*/ 	.word	0x05000031


	//   ....[80]....
        /*0480*/ 	.word	0x05000031


	//   ....[81]....
        /*0484*/ 	.word	0x05000031


	//   ....[82]....
        /*0488*/ 	.word	0x05000031


	//   ....[83]....
        /*048c*/ 	.word	0x05000031


	//   ....[84]....
        /*0490*/ 	.word	0x05000031


	//   ....[85]....
        /*0494*/ 	.word	0x05000031


	//   ....[86]....
        /*0498*/ 	.word	0x05000031


	//   ....[87]....
        /*049c*/ 	.word	0x05000031


	//   ....[88]....
        /*04a0*/ 	.word	0x05000031


	//   ....[89]....
        /*04a4*/ 	.word	0x05000031


	//   ....[90]....
        /*04a8*/ 	.word	0x05000031


	//   ....[91]....
        /*04ac*/ 	.word	0x05000031


	//   ....[92]....
        /*04b0*/ 	.word	0x05000031


	//   ....[93]....
        /*04b4*/ 	.word	0x05000031


	//   ....[94]....
        /*04b8*/ 	.word	0x05000031


	//   ....[95]....
        /*04bc*/ 	.word	0x05000031


	//   ....[96]....
        /*04c0*/ 	.word	0x05000031


	//   ....[97]....
        /*04c4*/ 	.word	0x05000031


	//   ....[98]....
        /*04c8*/ 	.word	0x05000031


	//   ....[99]....
        /*04cc*/ 	.word	0x05000031


	//   ....[100]....
        /*04d0*/ 	.word	0x05000031


	//   ....[101]....
        /*04d4*/ 	.word	0x05000031


	//   ....[102]....
        /*04d8*/ 	.word	0x05000031


	//   ....[103]....
        /*04dc*/ 	.word	0x05000031


	//   ....[104]....
        /*04e0*/ 	.word	0x05000031


	//   ....[105]....
        /*04e4*/ 	.word	0x05000031


	//   ....[106]....
        /*04e8*/ 	.word	0x05000031


	//   ....[107]....
        /*04ec*/ 	.word	0x05000031


	//   ....[108]....
        /*04f0*/ 	.word	0x05000031


	//   ....[109]....
        /*04f4*/ 	.word	0x05000031


	//   ....[110]....
        /*04f8*/ 	.word	0x05000031


	//   ....[111]....
        /*04fc*/ 	.word	0x05000031


	//   ....[112]....
        /*0500*/ 	.word	0x05000031


	//   ....[113]....
        /*0504*/ 	.word	0x05000031


	//   ....[114]....
        /*0508*/ 	.word	0x05000031


	//   ....[115]....
        /*050c*/ 	.word	0x05000031


	//   ....[116]....
        /*0510*/ 	.word	0x05000031


	//   ....[117]....
        /*0514*/ 	.word	0x05000031


	//   ....[118]....
        /*0518*/ 	.word	0x05000031


	//   ....[119]....
        /*051c*/ 	.word	0x05000031


	//   ....[120]....
        /*0520*/ 	.word	0x05000031


	//   ....[121]....
        /*0524*/ 	.word	0x05000031


	//----- nvinfo : EIATTR_COOP_GROUP_INSTR_OFFSETS
	.align		4
.L_1523:
        /*0528*/ 	.byte	0x04, 0x28
        /*052a*/ 	.short	(.L_1525 - .L_1524)


	//   ....[0]....
.L_1524:
        /*052c*/ 	.word	0x00004220


	//   ....[1]....
        /*0530*/ 	.word	0x00004240


	//   ....[2]....
        /*0534*/ 	.word	0x000042a0


	//   ....[3]....
        /*0538*/ 	.word	0x000042b0


	//   ....[4]....
        /*053c*/ 	.word	0x00004a00


	//   ....[5]....
        /*0540*/ 	.word	0x00004a40


	//   ....[6]....
        /*0544*/ 	.word	0x00004a70


	//   ....[7]....
        /*0548*/ 	.word	0x00004a90


	//   ....[8]....
        /*054c*/ 	.word	0x00004ab0


	//   ....[9]....
        /*0550*/ 	.word	0x00004ac0


	//   ....[10]....
        /*0554*/ 	.word	0x00007440


	//   ....[11]....
        /*0558*/ 	.word	0x00007470


	//   ....[12]....
        /*055c*/ 	.word	0x000074c0


	//   ....[13]....
        /*0560*/ 	.word	0x000074e0


	//   ....[14]....
        /*0564*/ 	.word	0x00007510


	//   ....[15]....
        /*0568*/ 	.word	0x00007520


	//   ....[16]....
        /*056c*/ 	.word	0x00007550


	//   ....[17]....
        /*0570*/ 	.word	0x00007560


	//   ....[18]....
        /*0574*/ 	.word	0x000076f0


	//   ....[19]....
        /*0578*/ 	.word	0x00007720


	//   ....[20]....
        /*057c*/ 	.word	0x00007770


	//   ....[21]....
        /*0580*/ 	.word	0x00007790


	//   ....[22]....
        /*0584*/ 	.word	0x000077c0


	//   ....[23]....
        /*0588*/ 	.word	0x000077d0


	//   ....[24]....
        /*058c*/ 	.word	0x00007800


	//   ....[25]....
        /*0590*/ 	.word	0x00007810


	//   ....[26]....
        /*0594*/ 	.word	0x00007950


	//   ....[27]....
        /*0598*/ 	.word	0x00007980


	//   ....[28]....
        /*059c*/ 	.word	0x000079d0


	//   ....[29]....
        /*05a0*/ 	.word	0x000079f0


	//   ....[30]....
        /*05a4*/ 	.word	0x00007a20


	//   ....[31]....
        /*05a8*/ 	.word	0x00007a30


	//   ....[32]....
        /*05ac*/ 	.word	0x00007a60


	//   ....[33]....
        /*05b0*/ 	.word	0x00007a70


	//   ....[34]....
        /*05b4*/ 	.word	0x00007d90


	//   ....[35]....
        /*05b8*/ 	.word	0x00007dc0


	//   ....[36]....
        /*05bc*/ 	.word	0x00007df0


	//   ....[37]....
        /*05c0*/ 	.word	0x00007e40


	//   ....[38]....
        /*05c4*/ 	.word	0x00007e60


	//   ....[39]....
        /*05c8*/ 	.word	0x00007e90


	//   ....[40]....
        /*05cc*/ 	.word	0x00007eb0


	//   ....[41]....
        /*05d0*/ 	.word	0x00007ed0


	//   ....[42]....
        /*05d4*/ 	.word	0x00007ef0


	//   ....[43]....
        /*05d8*/ 	.word	0x00007f10


	//   ....[44]....
        /*05dc*/ 	.word	0x00007f30


	//   ....[45]....
        /*05e0*/ 	.word	0x00007f50


	//   ....[46]....
        /*05e4*/ 	.word	0x00007f70


	//   ....[47]....
        /*05e8*/ 	.word	0x00007fa0


	//   ....[48]....
        /*05ec*/ 	.word	0x00007fe0


	//   ....[49]....
        /*05f0*/ 	.word	0x00008000


	//   ....[50]....
        /*05f4*/ 	.word	0x00008020


	//   ....[51]....
        /*05f8*/ 	.word	0x00008040


	//   ....[52]....
        /*05fc*/ 	.word	0x00008070


	//   ....[53]....
        /*0600*/ 	.word	0x000080a0


	//   ....[54]....
        /*0604*/ 	.word	0x000080c0


	//   ....[55]....
        /*0608*/ 	.word	0x000080e0


	//   ....[56]....
        /*060c*/ 	.word	0x00008100


	//   ....[57]....
        /*0610*/ 	.word	0x00008130


	//   ....[58]....
        /*0614*/ 	.word	0x00008180


	//   ....[59]....
        /*0618*/ 	.word	0x000081b0


	//   ....[60]....
        /*061c*/ 	.word	0x000081e0


	//   ....[61]....
        /*0620*/ 	.word	0x00008210


	//   ....[62]....
        /*0624*/ 	.word	0x00008240


	//   ....[63]....
        /*0628*/ 	.word	0x00008270


	//   ....[64]....
        /*062c*/ 	.word	0x000083a0


	//   ....[65]....
        /*0630*/ 	.word	0x000083f0


	//   ....[66]....
        /*0634*/ 	.word	0x00008520


	//   ....[67]....
        /*0638*/ 	.word	0x00008570


	//   ....[68]....
        /*063c*/ 	.word	0x000085e0


	//   ....[69]....
        /*0640*/ 	.word	0x00008640


	//   ....[70]....
        /*0644*/ 	.word	0x000086b0


	//   ....[71]....
        /*0648*/ 	.word	0x00008710


	//   ....[72]....
        /*064c*/ 	.word	0x00008780


	//   ....[73]....
        /*0650*/ 	.word	0x000087e0


	//   ....[74]....
        /*0654*/ 	.word	0x00008890


	//   ....[75]....
        /*0658*/ 	.word	0x00008920


	//   ....[76]....
        /*065c*/ 	.word	0x00008990


	//   ....[77]....
        /*0660*/ 	.word	0x000089f0


	//   ....[78]....
        /*0664*/ 	.word	0x00008a60


	//   ....[79]....
        /*0668*/ 	.word	0x00008ac0


	//   ....[80]....
        /*066c*/ 	.word	0x00008b30


	//   ....[81]....
        /*0670*/ 	.word	0x00008b90


	//   ....[82]....
        /*0674*/ 	.word	0x00008c40


	//   ....[83]....
        /*0678*/ 	.word	0x00008cd0


	//   ....[84]....
        /*067c*/ 	.word	0x00008d40


	//   ....[85]....
        /*0680*/ 	.word	0x00008da0


	//   ....[86]....
        /*0684*/ 	.word	0x00008e10


	//   ....[87]....
        /*0688*/ 	.word	0x00008e70


	//   ....[88]....
        /*068c*/ 	.word	0x00008ee0


	//   ....[89]....
        /*0690*/ 	.word	0x00008f40


	//   ....[90]....
        /*0694*/ 	.word	0x00008ff0


	//   ....[91]....
        /*0698*/ 	.word	0x000090b0


	//   ....[92]....
        /*069c*/ 	.word	0x000091e0


	//   ....[93]....
        /*06a0*/ 	.word	0x00009260


	//   ....[94]....
        /*06a4*/ 	.word	0x00009310


	//   ....[95]....
        /*06a8*/ 	.word	0x00009370


	//   ....[96]....
        /*06ac*/ 	.word	0x000093f0


	//   ....[97]....
        /*06b0*/ 	.word	0x000094c0


	//   ....[98]....
        /*06b4*/ 	.word	0x00009540


	//   ....[99]....
        /*06b8*/ 	.word	0x000095e0


	//   ....[100]....
        /*06bc*/ 	.word	0x000096a0


	//   ....[101]....
        /*06c0*/ 	.word	0x00009700


	//   ....[102]....
        /*06c4*/ 	.word	0x00009770


	//   ....[103]....
        /*06c8*/ 	.word	0x000097d0


	//   ....[104]....
        /*06cc*/ 	.word	0x00009840


	//   ....[105]....
        /*06d0*/ 	.word	0x000098a0


	//   ....[106]....
        /*06d4*/ 	.word	0x00009920


	//   ....[107]....
        /*06d8*/ 	.word	0x000099a0


	//   ....[108]....
        /*06dc*/ 	.word	0x00009a10


	//   ....[109]....
        /*06e0*/ 	.word	0x00009a70


	//   ....[110]....
        /*06e4*/ 	.word	0x00009ae0


	//   ....[111]....
        /*06e8*/ 	.word	0x00009b40


	//   ....[112]....
        /*06ec*/ 	.word	0x00009bb0


	//   ....[113]....
        /*06f0*/ 	.word	0x00009c10


	//   ....[114]....
        /*06f4*/ 	.word	0x00009c70


	//   ....[115]....
        /*06f8*/ 	.word	0x00009ce0


	//   ....[116]....
        /*06fc*/ 	.word	0x00009d50


	//   ....[117]....
        /*0700*/ 	.word	0x00009db0


	//   ....[118]....
        /*0704*/ 	.word	0x00009e20


	//   ....[119]....
        /*0708*/ 	.word	0x00009e80


	//   ....[120]....
        /*070c*/ 	.word	0x00009f40


	//   ....[121]....
        /*0710*/ 	.word	0x00009fd0


	//----- nvinfo : EIATTR_EXIT_INSTR_OFFSETS
	.align		4
.L_1525:
        /*0714*/ 	.byte	0x04, 0x1c
        /*0716*/ 	.short	(.L_1527 - .L_1526)


	//   ....[0]....
.L_1526:
        /*0718*/ 	.word	0x00006400


	//   ....[1]....
        /*071c*/ 	.word	0x000084c0


	//----- nvinfo : EIATTR_MAX_THREADS
	.align		4
.L_1527:
        /*0720*/ 	.byte	0x04, 0x05
        /*0722*/ 	.short	(.L_1529 - .L_1528)
.L_1528:
        /*0724*/ 	.word	0x00000140
        /*0728*/ 	.word	0x00000001
        /*072c*/ 	.word	0x00000001


	//----- nvinfo : EIATTR_CRS_STACK_SIZE
	.align		4
.L_1529:
        /*0730*/ 	.byte	0x04, 0x1e
        /*0732*/ 	.short	(.L_1531 - .L_1530)
.L_1530:
        /*0734*/ 	.word	0x00000000


	//----- nvinfo : EIATTR_CBANK_PARAM_SIZE
	.align		4
.L_1531:
        /*0738*/ 	.byte	0x03, 0x19
        /*073a*/ 	.short	0x0060


	//----- nvinfo : EIATTR_PARAM_CBANK
	.align		4
        /*073c*/ 	.byte	0x04, 0x0a
        /*073e*/ 	.short	(.L_1533 - .L_1532)
	.align		4
.L_1532:
        /*0740*/ 	.word	index@(.nv.constant0._ZN13group_norm_v218gn_bwd_cuda_kernelI6__halfLi320ELi1ELi32ELi10ELi4096ELb0ELb1ELi64ELi320ELi320ELi4ELb1ELi2ELb0ELb0ELNS_15WgradSyncMethodE3ENS_16CompileConditionILi900EEEEEvPT_S6_S6_PKS5_S8_S8_S8_PKfflPfPj)
        /*0744*/ 	.short	0x0210
        /*0746*/ 	.short	0x0060


	//----- nvinfo : EIATTR_SW_WAR
	.align		4
.L_1533:
        /*0748*/ 	.byte	0x04, 0x36
        /*074a*/ 	.short	(.L_1535 - .L_1534)
.L_1534:
        /*074c*/ 	.word	0x00000008
.L_1535:


//--------------------- .nv.info._ZN13group_norm_v218gn_bwd_cuda_kernelI6__halfLi320ELi2ELi32ELi10ELi4096ELb0ELb1ELi32ELi320ELi320ELi4ELb1ELi2ELb0ELb0ELNS_15WgradSyncMethodE3ENS_16CompileConditionILi900EEEEEvPT_S6_S6_PKS5_S8_S8_S8_PKfflPfPj --------------------------
	.section	.nv.info._ZN13group_norm_v218gn_bwd_cuda_kernelI6__halfLi320ELi2ELi32ELi10ELi4096ELb0ELb1ELi32ELi320ELi320ELi4ELb1ELi2ELb0ELb0ELNS_15WgradSyncMethodE3ENS_16CompileConditionILi900EEEEEvPT_S6_S6_PKS5_S8_S8_S8_PKfflPfPj,"",@"SHT_CUDA_INFO"
	.sectionflags	@""
	.align	4


	//----- nvinfo : EIATTR_CUDA_API_VERSION
	.align		4
        /*0000*/ 	.byte	0x04, 0x37
        /*0002*/ 	.short	(.L_1537 - .L_1536)
.L_1536:
        /*0004*/ 	.word	0x00000082


	//----- nvinfo : EIATTR_KPARAM_INFO
	.align		4
.L_1537:
        /*0008*/ 	.byte	0x04, 0x17
        /*000a*/ 	.short	(.L_1539 - .L_1538)
.L_1538:
        /*000c*/ 	.word	0x00000000
        /*0010*/ 	.short	0x000b
        /*0012*/ 	.short	0x0058
        /*0014*/ 	.byte	0x00, 0xf0, 0x21, 0x00


	//----- nvinfo : EIATTR_KPARAM_INFO
	.align		4
.L_1539:
        /*0018*/ 	.byte	0x04, 0x17
        /*001a*/ 	.short	(.L_1541 - .L_1540)
.L_1540:
        /*001c*/ 	.word	0x00000000
        /*0020*/ 	.short	0x000a
        /*0022*/ 	.short	0x0050
        /*0024*/ 	.byte	0x00, 0xf0, 0x21, 0x00


	//----- nvinfo : EIATTR_KPARAM_INFO
	.align		4
.L_1541:
        /*0028*/ 	.byte	0x04, 0x17
        /*002a*/ 	.short	(.L_1543 - .L_1542)
.L_1542:
        /*002c*/ 	.word	0x00000000
        /*0030*/ 	.short	0x0009
        /*0032*/ 	.short	0x0048
        /*0034*/ 	.byte	0x00, 0xf0, 0x21, 0x00


	//----- nvinfo : EIATTR_KPARAM_INFO
	.align		4
.L_1543:
        /*0038*/ 	.byte	0x04, 0x17
        /*003a*/ 	.short	(.L_1545 - .L_1544)
.L_1544:
        /*003c*/ 	.word	0x00000000
        /*0040*/ 	.short	0x0008
        /*0042*/ 	.short	0x0040
        /*0044*/ 	.byte	0x00, 0xf0, 0x11, 0x00


	//----- nvinfo : EIATTR_KPARAM_INFO
	.align		4
.L_1545:
        /*0048*/ 	.byte	0x04, 0x17
        /*004a*/ 	.short	(.L_1547 - .L_1546)
.L_1546:
        /*004c*/ 	.word	0x00000000
        /*0050*/ 	.short	0x0007
        /*0052*/ 	.short	0x0038
        /*0054*/ 	.byte	0x00, 0xf0, 0x21, 0x00


	//----- nvinfo : EIATTR_KPARAM_INFO
	.align		4
.L_1547:
        /*0058*/ 	.byte	0x04, 0x17
        /*005a*/ 	.short	(.L_1549 - .L_1548)
.L_1548:
        /*005c*/ 	.word	0x00000000
        /*0060*/ 	.short	0x0006
        /*0062*/ 	.short	0x0030
        /*0064*/ 	.byte	0x00, 0xf0, 0x21, 0x00


	//----- nvinfo : EIATTR_KPARAM_INFO
	.align		4
.L_1549:
        /*0068*/ 	.byte	0x04, 0x17
        /*006a*/ 	.short	(.L_1551 - .L_1550)
.L_1550:
        /*006c*/ 	.word	0x00000000
        /*0070*/ 	.short	0x0005
        /*0072*/ 	.short	0x0028
        /*0074*/ 	.byte	0x00, 0xf0, 0x21, 0x00


	//----- nvinfo : EIATTR_KPARAM_INFO
	.align		4
.L_1551:
        /*0078*/ 	.byte	0x04, 0x17
        /*007a*/ 	.short	(.L_1553 - .L_1552)
.L_1552:
        /*007c*/ 	.word	0x00000000
        /*0080*/ 	.short	0x0004
        /*0082*/ 	.short	0x0020
        /*0084*/ 	.byte	0x00, 0xf0, 0x21, 0x00


	//----- nvinfo : EIATTR_KPARAM_INFO
	.align		4
.L_1553:
        /*0088*/ 	.byte	0x04, 0x17
        /*008a*/ 	.short	(.L_1555 - .L_1554)
.L_1554:
        /*008c*/ 	.word	0x00000000
        /*0090*/ 	.short	0x0003
        /*0092*/ 	.short	0x0018
        /*0094*/ 	.byte	0x00, 0xf0, 0x21, 0x00


	//----- nvinfo : EIATTR_KPARAM_INFO
	.align		4
.L_1555:
        /*0098*/ 	.byte	0x04, 0x17
        /*009a*/ 	.short	(.L_1557 - .L_1556)
.L_1556:
        /*009c*/ 	.word	0x00000000
        /*00a0*/ 	.short	0x0002
        /*00a2*/ 	.short	0x0010
        /*00a4*/ 	.byte	0x00, 0xf0, 0x21, 0x00


	//----- nvinfo : EIATTR_KPARAM_INFO
	.align		4
.L_1557:
        /*00a8*/ 	.byte	0x04, 0x17
        /*00aa*/ 	.short	(.L_1559 - .L_1558)
.L_1558:
        /*00ac*/ 	.word	0x00000000
        /*00b0*/ 	.short	0x0001
        /*00b2*/ 	.short	0x0008
        /*00b4*/ 	.byte	0x00, 0xf0, 0x21, 0x00


	//----- nvinfo : EIATTR_KPARAM_INFO
	.align		4
.L_1559:
        /*00b8*/ 	.byte	0x04, 0x17
        /*00ba*/ 	.short	(.L_1561 - .L_1560)
.L_1560:
        /*00bc*/ 	.word	0x00000000
        /*00c0*/ 	.short	0x0000
        /*00c2*/ 	.short	0x0000
        /*00c4*/ 	.byte	0x00, 0xf0, 0x21, 0x00


	//----- nvinfo : EIATTR_SPARSE_MMA_MASK
	.align		4
.L_1561:
        /*00c8*/ 	.byte	0x03, 0x50
        /*00ca*/ 	.short	0x0000


	//----- nvinfo : EIATTR_MAXREG_COUNT
	.align		4
        /*00cc*/ 	.byte	0x03, 0x1b
        /*00ce*/ 	.short	0x0060


	//----- nvinfo : EIATTR_NUM_BARRIERS
	.align		4
        /*00d0*/ 	.byte	0x02, 0x4c
        /*00d2*/ 	.byte	0x01
	.zero		1


	//----- nvinfo : EIATTR_ANNOTATIONS
	.align		4
        /*00d4*/ 	.byte	0x04, 0x55
        /*00d6*/ 	.short	(.L_1563 - .L_1562)


	//   ....[0]....
.L_1562:
        /* <DEDUP_REMOVED lines=23> */


	//----- nvinfo : EIATTR_MERCURY_ISA_VERSION
	.align		4
.L_1563:
        /*0238*/ 	.byte	0x03, 0x5f
        /*023a*/ 	.short	0x0101


	//----- nvinfo : EIATTR_COOP_GROUP_MASK_REGIDS
	.align		4
        /*023c*/ 	.byte	0x04, 0x29
        /*023e*/ 	.short	(.L_1565 - .L_1564)


	//   ....[0]....
.L_1564:
        /*0240*/ 	.word	0xffffffff


	//   ....[1]....
        /*0244*/ 	.word	0xffffffff


	//   ....[2]....
        /*0248*/ 	.word	0xffffffff


	//   ....[3]....
        /*024c*/ 	.word	0xffffffff


	//   ....[4]....
        /*0250*/ 	.word	0xffffffff


	//   ....[5]....
        /*0254*/ 	.word	0xffffffff


	//   ....[6]....
        /*0258*/ 	.word	0xffffffff


	//   ....[7]....
        /*025c*/ 	.word	0xffffffff


	//   ....[8]....
        /*0260*/ 	.word	0xffffffff


	//   ....[9]....
        /*0264*/ 	.word	0xffffffff


	//   ....[10]....
        /*0268*/ 	.word	0x05000007


	//   ....[11]....
        /*026c*/ 	.word	0x05000006


	//   ....[12]....
        /*0270*/ 	.word	0x05000008


	//   ....[13]....
        /*0274*/ 	.word	0x05000009


	//   ....[14]....
        /*0278*/ 	.word	0x0500000b


	//   ....[15]....
        /*027c*/ 	.word	0x05000002


	//   ....[16]....
        /*0280*/ 	.word	0x05000006


	//   ....[17]....
        /*0284*/ 	.word	0x05000003


	//   ....[18]....
        /*0288*/ 	.word	0x05000007


	//   ....[19]....
        /*028c*/ 	.word	0x05000009


	//   ....[20]....
        /*0290*/ 	.word	0x05000006


	//   ....[21]....
        /*0294*/ 	.word	0x05000008


	//   ....[22]....
        /*0298*/ 	.word	0x0500000b


	//   ....[23]....
        /*029c*/ 	.word	0x05000007


	//   ....[24]....
        /*02a0*/ 	.word	0x0500000c


	//   ....[25]....
        /*02a4*/ 	.word	0x05000006


	//   ....[26]....
        /*02a8*/ 	.word	0x05000007


	//   ....[27]....
        /*02ac*/ 	.word	0x05000009


	//   ....[28]....
        /*02b0*/ 	.word	0x05000006


	//   ....[29]....
        /*02b4*/ 	.word	0x05000008


	//   ....[30]....
        /*02b8*/ 	.word	0x0500000b


	//   ....[31]....
        /*02bc*/ 	.word	0x05000007


	//   ....[32]....
        /*02c0*/ 	.word	0x0500000c


	//   ....[33]....
        /*02c4*/ 	.word	0x05000006


	//   ....[34]....
        /*02c8*/ 	.word	0x05000006


	//   ....[35]....
        /*02cc*/ 	.word	0x0500000b


	//   ....[36]....
        /*02d0*/ 	.word	0x05000007


	//   ....[37]....
        /*02d4*/ 	.word	0x0500000f


	//   ....[38]....
        /*02d8*/ 	.word	0x0500001d


	//   ....[39]....
        /*02dc*/ 	.word	0x05000011


	//   ....[40]....
        /*02e0*/ 	.word	0x05000009


	//   ....[41]....
        /*02e4*/ 	.word	0x05000007


	//   ....[42]....
        /*02e8*/ 	.word	0x0500000b


	//   ....[43]....
        /*02ec*/ 	.word	0x05000006


	//   ....[44]....
        /*02f0*/ 	.word	0x0500000e


	//   ....[45]....
        /*02f4*/ 	.word	0x05000008


	//   ....[46]....
        /*02f8*/ 	.word	0x0500000c


	//   ....[47]....
        /*02fc*/ 	.word	0x0500000a


	//   ....[48]....
        /*0300*/ 	.word	0x05000004


	//   ....[49]....
        /*0304*/ 	.word	0x05000018


	//   ....[50]....
        /*0308*/ 	.word	0x0500001a


	//   ....[51]....
        /*030c*/ 	.word	0x05000005


	//   ....[52]....
        /*0310*/ 	.word	0x05000013


	//   ....[53]....
        /*0314*/ 	.word	0x05000015


	//   ....[54]....
        /*0318*/ 	.word	0x05000019


	//   ....[55]....
        /*031c*/ 	.word	0x05000007


	//   ....[56]....
        /*0320*/ 	.word	0x0500000f


	//   ....[57]....
        /*0324*/ 	.word	0x0500001b


	//   ....[58]....
        /*0328*/ 	.word	0x05000011


	//   ....[59]....
        /*032c*/ 	.word	0x05000013


	//   ....[60]....
        /*0330*/ 	.word	0x05000015


	//   ....[61]....
        /*0334*/ 	.word	0x05000012


	//   ....[62]....
        /*0338*/ 	.word	0x05000019


	//   ....[63]....
        /*033c*/ 	.word	0x0500001d


	//   ....[64]....
        /*0340*/ 	.word	0x0500000d


	//   ....[65]....
        /*0344*/ 	.word	0x05000009


	//   ....[66]....
        /*0348*/ 	.word	0x05000006


	//   ....[67]....
        /*034c*/ 	.word	0x05000006


	//   ....[68]....
        /*0350*/ 	.word	0x05000006


	//   ....[69]....
        /*0354*/ 	.word	0x05000006


	//   ....[70]....
        /*0358*/ 	.word	0x05000006


	//   ....[71]....
        /*035c*/ 	.word	0x05000006


	//   ....[72]....
        /*0360*/ 	.word	0x05000006


	//   ....[73]....
        /*0364*/ 	.word	0x05000006


	//   ....[74]....
        /*0368*/ 	.word	0x05000006


	//   ....[75]....
        /*036c*/ 	.word	0x05000006


	//   ....[76]....
        /*0370*/ 	.word	0x05000006


	//   ....[77]....
        /*0374*/ 	.word	0x05000006


	//   ....[78]....
        /*0378*/ 	.word	0x05000006


	//   ....[79]....
        /*037c*/ 	.word	0x05000006


	//   ....[80]....
        /*0380*/ 	.word	0x05000006


	//   ....[81]....
        /*0384*/ 	.word	0x05000006


	//   ....[82]....
        /*0388*/ 	.word	0x05000006


	//   ....[83]....
        /*038c*/ 	.word	0x05000006


	//   ....[84]....
        /*0390*/ 	.word	0x05000006


	//   ....[85]....
        /*0394*/ 	.word	0x05000006


	//   ....[86]....
        /*0398*/ 	.word	0x05000006


	//   ....[87]....
        /*039c*/ 	.word	0x05000006


	//   ....[88]....
        /*03a0*/ 	.word	0x05000006


	//   ....[89]....
        /*03a4*/ 	.word	0x05000006


	//   ....[90]....
        /*03a8*/ 	.word	0x05000006


	//   ....[91]....
        /*03ac*/ 	.word	0x05000006


	//   ....[92]....
        /*03b0*/ 	.word	0x05000006


	//   ....[93]....
        /*03b4*/ 	.word	0x05000006


	//   ....[94]....
        /*03b8*/ 	.word	0x05000006


	//   ....[95]....
        /*03bc*/ 	.word	0x05000006


	//   ....[96]....
        /*03c0*/ 	.word	0x05000006


	//   ....[97]....
        /*03c4*/ 	.word	0x05000006


	//   ....[98]....
        /*03c8*/ 	.word	0x05000006


	//   ....[99]....
        /*03cc*/ 	.word	0x05000006


	//   ....[100]....
        /*03d0*/ 	.word	0x05000006


	//   ....[101]....
        /*03d4*/ 	.word	0x05000006


	//   ....[102]....
        /*03d8*/ 	.word	0x05000006


	//   ....[103]....
        /*03dc*/ 	.word	0x05000006


	//   ....[104]....
        /*03e0*/ 	.word	0x05000006


	//   ....[105]....
        /*03e4*/ 	.word	0x05000006


	//   ....[106]....
        /*03e8*/ 	.word	0x05000006


	//   ....[107]....
        /*03ec*/ 	.word	0x05000006


	//   ....[108]....
        /*03f0*/ 	.word	0x05000006


	//   ....[109]....
        /*03f4*/ 	.word	0x05000006


	//   ....[110]....
        /*03f8*/ 	.word	0x05000006


	//   ....[111]....
        /*03fc*/ 	.word	0x05000006


	//   ....[112]....
        /*0400*/ 	.word	0x05000006


	//   ....[113]....
        /*0404*/ 	.word	0x05000006


	//   ....[114]....
        /*0408*/ 	.word	0x05000006


	//   ....[115]....
        /*040c*/ 	.word	0x05000006


	//   ....[116]....
        /*0410*/ 	.word	0x05000006


	//   ....[117]....
        /*0414*/ 	.word	0x05000006


	//   ....[118]....
        /*0418*/ 	.word	0x05000006


	//   ....[119]....
        /*041c*/ 	.word	0x05000006


	//   ....[120]....
        /*0420*/ 	.word	0x05000006


	//   ....[121]....
        /*0424*/ 	.word	0x05000006


	//----- nvinfo : EIATTR_COOP_GROUP_INSTR_OFFSETS
	.align		4
.L_1565:
        /*0428*/ 	.byte	0x04, 0x28
        /*042a*/ 	.short	(.L_1567 - .L_1566)


	//   ....[0]....
.L_1566:
        /*042c*/ 	.word	0x00002850


	//   ....[1]....
        /*0430*/ 	.word	0x00002880


	//   ....[2]....
        /*0434*/ 	.word	0x000028b0


	//   ....[3]....
        /*0438*/ 	.word	0x000028c0


	//   ....[4]....
        /*043c*/ 	.word	0x00003310


	//   ....[5]....
        /*0440*/ 	.word	0x00003350


	//   ....[6]....
        /*0444*/ 	.word	0x00003380


	//   ....[7]....
        /*0448*/ 	.word	0x000033a0


	//   ....[8]....
        /*044c*/ 	.word	0x000033c0


	//   ....[9]....
        /*0450*/ 	.word	0x000033e0


	//   ....[10]....
        /*0454*/ 	.word	0x00005210


	//   ....[11]....
        /*0458*/ 	.word	0x00005240


	//   ....[12]....
        /*045c*/ 	.word	0x00005280


	//   ....[13]....
        /*0460*/ 	.word	0x000052a0


	//   ....[14]....
        /*0464*/ 	.word	0x000052d0


	//   ....[15]....
        /*0468*/ 	.word	0x000052e0


	//   ....[16]....
        /*046c*/ 	.word	0x00005310


	//   ....[17]....
        /*0470*/ 	.word	0x00005320


	//   ....[18]....
        /*0474*/ 	.word	0x000054c0


	//   ....[19]....
        /*0478*/ 	.word	0x000054e0


	//   ....[20]....
        /*047c*/ 	.word	0x00005510


	//   ....[21]....
        /*0480*/ 	.word	0x00005530


	//   ....[22]....
        /*0484*/ 	.word	0x00005560


	//   ....[23]....
        /*0488*/ 	.word	0x00005570


	//   ....[24]....
        /*048c*/ 	.word	0x000055a0


	//   ....[25]....
        /*0490*/ 	.word	0x000055b0


	//   ....[26]....
        /*0494*/ 	.word	0x000056e0


	//   ....[27]....
        /*0498*/ 	.word	0x00005710


	//   ....[28]....
        /*049c*/ 	.word	0x00005740


	//   ....[29]....
        /*04a0*/ 	.word	0x00005760


	//   ....[30]....
        /*04a4*/ 	.word	0x00005790


	//   ....[31]....
        /*04a8*/ 	.word	0x000057a0


	//   ....[32]....
        /*04ac*/ 	.word	0x000057d0


	//   ....[33]....
        /*04b0*/ 	.word	0x000057e0


	//   ....[34]....
        /*04b4*/ 	.word	0x00005b00


	//   ....[35]....
        /*04b8*/ 	.word	0x00005b50


	//   ....[36]....
        /*04bc*/ 	.word	0x00005b70


	//   ....[37]....
        /*04c0*/ 	.word	0x00005bb0


	//   ....[38]....
        /*04c4*/ 	.word	0x00005be0


	//   ....[39]....
        /*04c8*/ 	.word	0x00005c00


	//   ....[40]....
        /*04cc*/ 	.word	0x00005c20


	//   ....[41]....
        /*04d0*/ 	.word	0x00005c50


	//   ....[42]....
        /*04d4*/ 	.word	0x00005c70


	//   ....[43]....
        /*04d8*/ 	.word	0x00005c90


	//   ....[44]....
        /*04dc*/ 	.word	0x00005cb0


	//   ....[45]....
        /*04e0*/ 	.word	0x00005cd0


	//   ....[46]....
        /*04e4*/ 	.word	0x00005d00


	//   ....[47]....
        /*04e8*/ 	.word	0x00005d10


	//   ....[48]....
        /*04ec*/ 	.word	0x00005d40


	//   ....[49]....
        /*04f0*/ 	.word	0x00005d90


	//   ....[50]....
        /*04f4*/ 	.word	0x00005dc0


	//   ....[51]....
        /*04f8*/ 	.word	0x00005df0


	//   ....[52]....
        /*04fc*/ 	.word	0x00005e20


	//   ....[53]....
        /*0500*/ 	.word	0x00005e40


	//   ....[54]....
        /*0504*/ 	.word	0x00005e60


	//   ....[55]....
        /*0508*/ 	.word	0x00005e70


	//   ....[56]....
        /*050c*/ 	.word	0x00005ea0


	//   ....[57]....
        /*0510*/ 	.word	0x00005ee0


	//   ....[58]....
        /*0514*/ 	.word	0x00005f20


	//   ....[59]....
        /*0518*/ 	.word	0x00005fa0


	//   ....[60]....
        /*051c*/ 	.word	0x00005fd0


	//   ....[61]....
        /*0520*/ 	.word	0x00005ff0


	//   ....[62]....
        /*0524*/ 	.word	0x00006010


	//   ....[63]....
        /*0528*/ 	.word	0x00006040


	//   ....[64]....
        /*052c*/ 	.word	0x00006080


	//   ....[65]....
        /*0530*/ 	.word	0x000061a0


	//   ....[66]....
        /*0534*/ 	.word	0x000062c0


	//   ....[67]....
        /*0538*/ 	.word	0x00006310


	//   ....[68]....
        /*053c*/ 	.word	0x00006380


	//   ....[69]....
        /*0540*/ 	.word	0x000063e0


	//   ....[70]....
        /*0544*/ 	.word	0x00006450


	//   ....[71]....
        /*0548*/ 	.word	0x000064b0


	//   ....[72]....
        /*054c*/ 	.word	0x00006520


	//   ....[73]....
        /*0550*/ 	.word	0x00006580


	//   ....[74]....
        /*0554*/ 	.word	0x00006620


	//   ....[75]....
        /*0558*/ 	.word	0x000066b0


	//   ....[76]....
        /*055c*/ 	.word	0x00006720


	//   ....[77]....
        /*0560*/ 	.word	0x00006780


	//   ....[78]....
        /*0564*/ 	.word	0x000067f0


	//   ....[79]....
        /*0568*/ 	.word	0x00006850


	//   ....[80]....
        /*056c*/ 	.word	0x000068c0


	//   ....[81]....
        /*0570*/ 	.word	0x00006920


	//   ....[82]....
        /*0574*/ 	.word	0x000069c0


	//   ....[83]....
        /*0578*/ 	.word	0x00006a50


	//   ....[84]....
        /*057c*/ 	.word	0x00006ac0


	//   ....[85]....
        /*0580*/ 	.word	0x00006b20


	//   ....[86]....
        /*0584*/ 	.word	0x00006b90


	//   ....[87]....
        /*0588*/ 	.word	0x00006bf0


	//   ....[88]....
        /*058c*/ 	.word	0x00006c60


	//   ....[89]....
        /*0590*/ 	.word	0x00006cc0


	//   ....[90]....
        /*0594*/ 	.word	0x00006d60


	//   ....[91]....
        /*0598*/ 	.word	0x00006e40


	//   ....[92]....
        /*059c*/ 	.word	0x00006f20


	//   ....[93]....
        /*05a0*/ 	.word	0x00006f70


	//   ....[94]....
        /*05a4*/ 	.word	0x00007010


	//   ....[95]....
        /*05a8*/ 	.word	0x00007070


	//   ....[96]....
        /*05ac*/ 	.word	0x00007120


	//   ....[97]....
        /*05b0*/ 	.word	0x00007180


	//   ....[98]....
        /*05b4*/ 	.word	0x00007220


	//   ....[99]....
        /*05b8*/ 	.word	0x00007280


	//   ....[100]....
        /*05bc*/ 	.word	0x000072f0


	//   ....[101]....
        /*05c0*/ 	.word	0x00007350


	//   ....[102]....
        /*05c4*/ 	.word	0x000073c0


	//   ....[103]....
        /*05c8*/ 	.word	0x00007420


	//   ....[104]....
        /*05cc*/ 	.word	0x00007490


	//   ....[105]....
        /*05d0*/ 	.word	0x00007540


	//   ....[106]....
        /*05d4*/ 	.word	0x000075b0


	//   ....[107]....
        /*05d8*/ 	.word	0x00007610


	//   ....[108]....
        /*05dc*/ 	.word	0x00007680


	//   ....[109]....
        /*05e0*/ 	.word	0x000076e0


	//   ....[110]....
        /*05e4*/ 	.word	0x00007780


	//   ....[111]....
        /*05e8*/ 	.word	0x000077f0


	//   ....[112]....
        /*05ec*/ 	.word	0x00007880


	//   ....[113]....
        /*05f0*/ 	.word	0x000078f0


	//   ....[114]....
        /*05f4*/ 	.word	0x00007950


	//   ....[115]....
        /*05f8*/ 	.word	0x000079a0


	//   ....[116]....
        /*05fc*/ 	.word	0x00007a10


	//   ....[117]....
        /*0600*/ 	.word	0x00007a70


	//   ....[118]....
        /*0604*/ 	.word	0x00007ae0


	//   ....[119]....
        /*0608*/ 	.word	0x00007b40


	//   ....[120]....
        /*060c*/ 	.word	0x00007c80


	//   ....[121]....
        /*0610*/ 	.word	0x00007d50


	//----- nvinfo : EIATTR_EXIT_INSTR_OFFSETS
	.align		4
.L_1567:
        /*0614*/ 	.byte	0x04, 0x1c
        /*0616*/ 	.short	(.L_1569 - .L_1568)


	//   ....[0]....
.L_1568:
        /*0618*/ 	.word	0x000041c0


	//   ....[1]....
        /*061c*/ 	.word	0x00006260


	//----- nvinfo : EIATTR_MAX_THREADS
	.align		4
.L_1569:
        /*0620*/ 	.byte	0x04, 0x05
        /*0622*/ 	.short	(.L_1571 - .L_1570)
.L_1570:
        /*0624*/ 	.word	0x00000140
        /*0628*/ 	.word	0x00000001
        /*062c*/ 	.word	0x00000001


	//----- nvinfo : EIATTR_CRS_STACK_SIZE
	.align		4
.L_1571:
        /*0630*/ 	.byte	0x04, 0x1e
        /*0632*/ 	.short	(.L_1573 - .L_1572)
.L_1572:
        /*0634*/ 	.word	0x00000000


	//----- nvinfo : EIATTR_CBANK_PARAM_SIZE
	.align		4
.L_1573:
        /*0638*/ 	.byte	0x03, 0x19
        /*063a*/ 	.short	0x0060


	//----- nvinfo : EIATTR_PARAM_CBANK
	.align		4
        /*063c*/ 	.byte	0x04, 0x0a
        /*063e*/ 	.short	(.L_1575 - .L_1574)
	.align		4
.L_1574:
        /*0640*/ 	.word	index@(.nv.constant0._ZN13group_norm_v218gn_bwd_cuda_kernelI6__halfLi320ELi2ELi32ELi10ELi4096ELb0ELb1ELi32ELi320ELi320ELi4ELb1ELi2ELb0ELb0ELNS_15WgradSyncMethodE3ENS_16CompileConditionILi900EEEEEvPT_S6_S6_PKS5_S8_S8_S8_PKfflPfPj)
        /*0644*/ 	.short	0x0210
        /*0646*/ 	.short	0x0060


	//----- nvinfo : EIATTR_SW_WAR
	.align		4
.L_1575:
        /*0648*/ 	.byte	0x04, 0x36
        /*064a*/ 	.short	(.L_1577 - .L_1576)
.L_1576:
        /*064c*/ 	.word	0x00000008
.L_1577:


//--------------------- .nv.info._ZN13group_norm_v218gn_bwd_cuda_kernelI6__halfLi320ELi3ELi32ELi10ELi4096ELb0ELb1ELi32ELi320ELi320ELi4ELb1ELi2ELb0ELb0ELNS_15WgradSyncMethodE3ENS_16CompileConditionILi900EEEEEvPT_S6_S6_PKS5_S8_S8_S8_PKfflPfPj --------------------------
	.section	.nv.info._ZN13group_norm_v218gn_bwd_cuda_kernelI6__halfLi320ELi3ELi32ELi10ELi4096ELb0ELb1ELi32ELi320ELi320ELi4ELb1ELi2ELb0ELb0ELNS_15WgradSyncMethodE3ENS_16CompileConditionILi900EEEEEvPT_S6_S6_PKS5_S8_S8_S8_PKfflPfPj,"",@"SHT_CUDA_INFO"
	.sectionflags	@""
	.align	4


	//----- nvinfo : EIATTR_CUDA_API_VERSION
	.align		4
        /*0000*/ 	.byte	0x04, 0x37
        /*0002*/ 	.short	(.L_1579 - .L_1578)
.L_1578:
        /*0004*/ 	.word	0x00000082


	//----- nvinfo : EIATTR_KPARAM_INFO
	.align		4
.L_1579:
        /*0008*/ 	.byte	0x04, 0x17
        /*000a*/ 	.short	(.L_1581 - .L_1580)
.L_1580:
        /*000c*/ 	.word	0x00000000
        /*0010*/ 	.short	0x000b
        /*0012*/ 	.short	0x0058
        /*0014*/ 	.byte	0x00, 0xf0, 0x21, 0x00


	//----- nvinfo : EIATTR_KPARAM_INFO
	.align		4
.L_1581:
        /*0018*/ 	.byte	0x04, 0x17
        /*001a*/ 	.short	(.L_1583 - .L_1582)
.L_1582:
        /*001c*/ 	.word	0x00000000
        /*0020*/ 	.short	0x000a
        /*0022*/ 	.short	0x0050
        /*0024*/ 	.byte	0x00, 0xf0, 0x21, 0x00


	//----- nvinfo : EIATTR_KPARAM_INFO
	.align		4
.L_1583:
        /*0028*/ 	.byte	0x04, 0x17
        /*002a*/ 	.short	(.L_1585 - .L_1584)
.L_1584:
        /*002c*/ 	.word	0x00000000
        /*0030*/ 	.short	0x0009
        /*0032*/ 	.short	0x0048
        /*0034*/ 	.byte	0x00, 0xf0, 0x21, 0x00


	//----- nvinfo : EIATTR_KPARAM_INFO
	.align		4
.L_1585:
        /*0038*/ 	.byte	0x04, 0x17
        /*003a*/ 	.short	(.L_1587 - .L_1586)
.L_1586:
        /*003c*/ 	.word	0x00000000
        /*0040*/ 	.short	0x0008
        /*0042*/ 	.short	0x0040
        /*0044*/ 	.byte	0x00, 0xf0, 0x11, 0x00


	//----- nvinfo : EIATTR_KPARAM_INFO
	.align		4
.L_1587:
        /*0048*/ 	.byte	0x04, 0x17
        /*004a*/ 	.short	(.L_1589 - .L_1588)
.L_1588:
        /*004c*/ 	.word	0x00000000
        /*0050*/ 	.short	0x0007
        /*0052*/ 	.short	0x0038
        /*0054*/ 	.byte	0x00, 0xf0, 0x21, 0x00


	//----- nvinfo : EIATTR_KPARAM_INFO
	.align		4
.L_1589:
        /*0058*/ 	.byte	0x04, 0x17
        /*005a*/ 	.short	(.L_1591 - .L_1590)
.L_1590:
        /*005c*/ 	.word	0x00000000
        /*0060*/ 	.short	0x0006
        /*0062*/ 	.short	0x0030
        /*0064*/ 	.byte	0x00, 0xf0, 0x21, 0x00


	//----- nvinfo : EIATTR_KPARAM_INFO
	.align		4
.L_1591:
        /*0068*/ 	.byte	0x04, 0x17
        /*006a*/ 	.short	(.L_1593 - .L_1592)
.L_1592:
        /*006c*/ 	.word	0x00000000
        /*0070*/ 	.short	0x0005
        /*0072*/ 	.short	0x0028
        /*0074*/ 	.byte	0x00, 0xf0, 0x21, 0x00


	//----- nvinfo : EIATTR_KPARAM_INFO
	.align		4
.L_1593:
        /*0078*/ 	.byte	0x04, 0x17
        /*007a*/ 	.short	(.L_1595 - .L_1594)
.L_1594:
        /*007c*/ 	.word	0x00000000
        /*0080*/ 	.short	0x0004
        /*0082*/ 	.short	0x0020
        /*0084*/ 	.byte	0x00, 0xf0, 0x21, 0x00


	//----- nvinfo : EIATTR_KPARAM_INFO
	.align		4
.L_1595:
        /*0088*/ 	.byte	0x04, 0x17
        /*008a*/ 	.short	(.L_1597 - .L_1596)
.L_1596:
        /*008c*/ 	.word	0x00000000
        /*0090*/ 	.short	0x0003
        /*0092*/ 	.short	0x0018
        /*0094*/ 	.byte	0x00, 0xf0, 0x21, 0x00


	//----- nvinfo : EIATTR_KPARAM_INFO
	.align		4
.L_1597:
        /*0098*/ 	.byte	0x04, 0x17
        /*009a*/ 	.short	(.L_1599 - .L_1598)
.L_1598:
        /*009c*/ 	.word	0x00000000
        /*00a0*/ 	.short	0x0002
        /*00a2*/ 	.short	0x0010
        /*00a4*/ 	.byte	0x00, 0xf0, 0x21, 0x00


	//----- nvinfo : EIATTR_KPARAM_INFO
	.align		4
.L_1599:
        /*00a8*/ 	.byte	0x04, 0x17
        /*00aa*/ 	.short	(.L_1601 - .L_1600)
.L_1600:
        /*00ac*/ 	.word	0x00000000
        /*00b0*/ 	.short	0x0001
        /*00b2*/ 	.short	0x0008
        /*00b4*/ 	.byte	0x00, 0xf0, 0x21, 0x00


	//----- nvinfo : EIATTR_KPARAM_INFO
	.align		4
.L_1601:
        /*00b8*/ 	.byte	0x04, 0x17
        /*00ba*/ 	.short	(.L_1603 - .L_1602)
.L_1602:
        /*00bc*/ 	.word	0x00000000
        /*00c0*/ 	.short	0x0000
        /*00c2*/ 	.short	0x0000
        /*00c4*/ 	.byte	0x00, 0xf0, 0x21, 0x00


	//----- nvinfo : EIATTR_SPARSE_MMA_MASK
	.align		4
.L_1603:
        /*00c8*/ 	.byte	0x03, 0x50
        /*00ca*/ 	.short	0x0000


	//----- nvinfo : EIATTR_MAXREG_COUNT
	.align		4
        /*00cc*/ 	.byte	0x03, 0x1b
        /*00ce*/ 	.short	0x0040


	//----- nvinfo : EIATTR_NUM_BARRIERS
	.align		4
        /*00d0*/ 	.byte	0x02, 0x4c
        /*00d2*/ 	.byte	0x01
	.zero		1


	//----- nvinfo : EIATTR_ANNOTATIONS
	.align		4
        /*00d4*/ 	.byte	0x04, 0x55
        /*00d6*/ 	.short	(.L_1605 - .L_1604)


	//   ....[0]....
.L_1604:
        /* <DEDUP_REMOVED lines=82> */


	//----- nvinfo : EIATTR_MERCURY_ISA_VERSION
	.align		4
.L_1605:
        /*05e0*/ 	.byte	0x03, 0x5f
        /*05e2*/ 	.short	0x0101


	//----- nvinfo : EIATTR_COOP_GROUP_MASK_REGIDS
	.align		4
        /*05e4*/ 	.byte	0x04, 0x29
        /*05e6*/ 	.short	(.L_1607 - .L_1606)


	//   ....[0]....
.L_1606:
        /*05e8*/ 	.word	0xffffffff


	//   ....[1]....
        /*05ec*/ 	.word	0xffffffff


	//   ....[2]....
        /*05f0*/ 	.word	0xffffffff


	//   ....[3]....
        /*05f4*/ 	.word	0xffffffff


	//   ....[4]....
        /*05f8*/ 	.word	0xffffffff


	//   ....[5]....
        /*05fc*/ 	.word	0xffffffff


	//   ....[6]....
        /*0600*/ 	.word	0xffffffff


	//   ....[7]....
        /*0604*/ 	.word	0xffffffff


	//   ....[8]....
        /*0608*/ 	.word	0xffffffff


	//   ....[9]....
        /*060c*/ 	.word	0xffffffff


	//   ....[10]....
        /*0610*/ 	.word	0x05000019


	//   ....[11]....
        /*0614*/ 	.word	0x05000018


	//   ....[12]....
        /*0618*/ 	.word	0x0500001a


	//   ....[13]....
        /*061c*/ 	.word	0x0500001b


	//   ....[14]....
        /*0620*/ 	.word	0x0500001d


	//   ....[15]....
        /*0624*/ 	.word	0x05000012


	//   ....[16]....
        /*0628*/ 	.word	0x0500001c


	//   ....[17]....
        /*062c*/ 	.word	0x05000013


	//   ....[18]....
        /*0630*/ 	.word	0x0500001d


	//   ....[19]....
        /*0634*/ 	.word	0x0500001c


	//   ....[20]....
        /*0638*/ 	.word	0x0500001e


	//   ....[21]....
        /*063c*/ 	.word	0x0500001f


	//   ....[22]....
        /*0640*/ 	.word	0x05000021


	//   ....[23]....
        /*0644*/ 	.word	0x05000020


	//   ....[24]....
        /*0648*/ 	.word	0x05000022


	//   ....[25]....
        /*064c*/ 	.word	0x05000017


	//   ....[26]....
        /*0650*/ 	.word	0x0500001d


	//   ....[27]....
        /*0654*/ 	.word	0x0500001c


	//   ....[28]....
        /*0658*/ 	.word	0x0500001e


	//   ....[29]....
        /*065c*/ 	.word	0x0500001f


	//   ....[30]....
        /*0660*/ 	.word	0x05000021


	//   ....[31]....
        /*0664*/ 	.word	0x05000020


	//   ....[32]....
        /*0668*/ 	.word	0x05000022


	//   ....[33]....
        /*066c*/ 	.word	0x05000017


	//   ....[34]....
        /*0670*/ 	.word	0x0500001e


	//   ....[35]....
        /*0674*/ 	.word	0x05000026


	//   ....[36]....
        /*0678*/ 	.word	0x05000021


	//   ....[37]....
        /*067c*/ 	.word	0x05000020


	//   ....[38]....
        /*0680*/ 	.word	0x05000024


	//   ....[39]....
        /*0684*/ 	.word	0x05000029


	//   ....[40]....
        /*0688*/ 	.word	0x05000025


	//   ....[41]....
        /*068c*/ 	.word	0x05000027


	//   ....[42]....
        /*0690*/ 	.word	0x05000028


	//   ....[43]....
        /*0694*/ 	.word	0x05000021


	//   ....[44]....
        /*0698*/ 	.word	0x05000023


	//   ....[45]....
        /*069c*/ 	.word	0x05000014


	//   ....[46]....
        /*06a0*/ 	.word	0x05000029


	//   ....[47]....
        /*06a4*/ 	.word	0x05000026


	//   ....[48]....
        /*06a8*/ 	.word	0x05000012


	//   ....[49]....
        /*06ac*/ 	.word	0x05000021


	//   ....[50]....
        /*06b0*/ 	.word	0x05000014


	//   ....[51]....
        /*06b4*/ 	.word	0x05000013


	//   ....[52]....
        /*06b8*/ 	.word	0x0500001f


	//   ....[53]....
        /*06bc*/ 	.word	0x0500001c


	//   ....[54]....
        /*06c0*/ 	.word	0x05000026


	//   ....[55]....
        /*06c4*/ 	.word	0x05000029


	//   ....[56]....
        /*06c8*/ 	.word	0x05000018


	//   ....[57]....
        /*06cc*/ 	.word	0x05000019


	//   ....[58]....
        /*06d0*/ 	.word	0x05000024


	//   ....[59]....
        /*06d4*/ 	.word	0x0500001f


	//   ....[60]....
        /*06d8*/ 	.word	0x05000022


	//   ....[61]....
        /*06dc*/ 	.word	0x0500001c


	//   ....[62]....
        /*06e0*/ 	.word	0x0500002a


	//   ....[63]....
        /*06e4*/ 	.word	0x05000028


	//   ....[64]....
        /*06e8*/ 	.word	0x0500001b


	//   ....[65]....
        /*06ec*/ 	.word	0x05000017


	//   ....[66]....
        /*06f0*/ 	.word	0x0500001e


	//   ....[67]....
        /*06f4*/ 	.word	0x0500001e


	//   ....[68]....
        /*06f8*/ 	.word	0x0500001e


	//   ....[69]....
        /*06fc*/ 	.word	0x0500001e


	//   ....[70]....
        /*0700*/ 	.word	0x0500001e


	//   ....[71]....
        /*0704*/ 	.word	0x0500001e


	//   ....[72]....
        /*0708*/ 	.word	0x0500001e


	//   ....[73]....
        /*070c*/ 	.word	0x0500001e


	//   ....[74]....
        /*0710*/ 	.word	0x0500001e


	//   ....[75]....
        /*0714*/ 	.word	0x0500001e


	//   ....[76]....
        /*0718*/ 	.word	0x0500001e


	//   ....[77]....
        /*071c*/ 	.word	0x0500001e


	//   ....[78]....
        /*0720*/ 	.word	0x0500001e


	//   ....[79]....
        /*0724*/ 	.word	0x0500001e


	//   ....[80]....
        /*0728*/ 	.word	0x0500001e


	//   ....[81]....
        /*072c*/ 	.word	0x0500001e


	//   ....[82]....
        /*0730*/ 	.word	0x0500001e


	//   ....[83]....
        /*0734*/ 	.word	0x0500001e


	//   ....[84]....
        /*0738*/ 	.word	0x0500001e


	//   ....[85]....
        /*073c*/ 	.word	0x0500001e


	//   ....[86]....
        /*0740*/ 	.word	0x0500001e


	//   ....[87]....
        /*0744*/ 	.word	0x0500001e


	//   ....[88]....
        /*0748*/ 	.word	0x0500001e


	//   ....[89]....
        /*074c*/ 	.word	0x0500001e


	//   ....[90]....
        /*0750*/ 	.word	0x0500001e


	//   ....[91]....
        /*0754*/ 	.word	0x0500001e


	//   ....[92]....
        /*0758*/ 	.word	0x0500001e


	//   ....[93]....
        /*075c*/ 	.word	0x0500001e


	//   ....[94]....
        /*0760*/ 	.word	0x0500001e


	//   ....[95]....
        /*0764*/ 	.word	0x0500001e


	//   ....[96]....
        /*0768*/ 	.word	0x0500001e


	//   ....[97]....
        /*076c*/ 	.word	0x0500001e


	//   ....[98]....
        /*0770*/ 	.word	0x0500001e


	//   ....[99]....
        /*0774*/ 	.word	0x0500001e


	//   ....[100]....
        /*0778*/ 	.word	0x0500001e


	//   ....[101]....
        /*077c*/ 	.word	0x0500001e


	//   ....[102]....
        /*0780*/ 	.word	0x0500001e


	//   ....[103]....
        /*0784*/ 	.word	0x0500001e


	//   ....[104]....
        /*0788*/ 	.word	0x0500001e


	//   ....[105]....
        /*078c*/ 	.word	0x0500001e


	//   ....[106]....
        /*0790*/ 	.word	0x0500001e


	//   ....[107]....
        /*0794*/ 	.word	0x0500001e


	//   ....[108]....
        /*0798*/ 	.word	0x0500001e


	//   ....[109]....
        /*079c*/ 	.word	0x0500001e


	//   ....[110]....
        /*07a0*/ 	.word	0x0500001e


	//   ....[111]....
        /*07a4*/ 	.word	0x0500001e


	//   ....[112]....
        /*07a8*/ 	.word	0x0500001e


	//   ....[113]....
        /*07ac*/ 	.word	0x0500001e


	//   ....[114]....
        /*07b0*/ 	.word	0x0500001e


	//   ....[115]....
        /*07b4*/ 	.word	0x0500001e


	//   ....[116]....
        /*07b8*/ 	.word	0x0500001e


	//   ....[117]....
        /*07bc*/ 	.word	0x0500001e


	//   ....[118]....
        /*07c0*/ 	.word	0x0500001e


	//   ....[119]....
        /*07c4*/ 	.word	0x0500001e


	//   ....[120]....
        /*07c8*/ 	.word	0x0500001e


	//   ....[121]....
        /*07cc*/ 	.word	0x0500001e


	//----- nvinfo : EIATTR_COOP_GROUP_INSTR_OFFSETS
	.align		4
.L_1607:
        /*07d0*/ 	.byte	0x04, 0x28
        /*07d2*/ 	.short	(.L_1609 - .L_1608)


	//   ....[0]....
.L_1608:
        /*07d4*/ 	.word	0x00002d20


	//   ....[1]....
        /*07d8*/ 	.word	0x00002d50


	//   ....[2]....
        /*07dc*/ 	.word	0x00002d80


	//   ....[3]....
        /*07e0*/ 	.word	0x00002d90


	//   ....[4]....
        /*07e4*/ 	.word	0x000037e0


	//   ....[5]....
        /*07e8*/ 	.word	0x00003820


	//   ....[6]....
        /*07ec*/ 	.word	0x00003850


	//   ....[7]....
        /*07f0*/ 	.word	0x00003870


	//   ....[8]....
        /*07f4*/ 	.word	0x00003890


	//   ....[9]....
        /*07f8*/ 	.word	0x000038b0


	//   ....[10]....
        /*07fc*/ 	.word	0x00005970


	//   ....[11]....
        /*0800*/ 	.word	0x000059a0


	//   ....[12]....
        /*0804*/ 	.word	0x000059f0


	//   ....[13]....
        /*0808*/ 	.word	0x00005a10


	//   ....[14]....
        /*080c*/ 	.word	0x00005a40


	//   ....[15]....
        /*0810*/ 	.word	0x00005a50


	//   ....[16]....
        /*0814*/ 	.word	0x00005a80


	//   ....[17]....
        /*0818*/ 	.word	0x00005a90


	//   ....[18]....
        /*081c*/ 	.word	0x00005c10


	//   ....[19]....
        /*0820*/ 	.word	0x00005c40


	//   ....[20]....
        /*0824*/ 	.word	0x00005c90


	//   ....[21]....
        /*0828*/ 	.word	0x00005cb0


	//   ....[22]....
        /*082c*/ 	.word	0x00005ce0


	//   ....[23]....
        /*0830*/ 	.word	0x00005cf0


	//   ....[24]....
        /*0834*/ 	.word	0x00005d20


	//   ....[25]....
        /*0838*/ 	.word	0x00005d30


	//   ....[26]....
        /*083c*/ 	.word	0x00005e50


	//   ....[27]....
        /*0840*/ 	.word	0x00005e80


	//   ....[28]....
        /*0844*/ 	.word	0x00005ed0


	//   ....[29]....
        /*0848*/ 	.word	0x00005ef0


	//   ....[30]....
        /*084c*/ 	.word	0x00005f20


	//   ....[31]....
        /*0850*/ 	.word	0x00005f30


	//   ....[32]....
        /*0854*/ 	.word	0x00005f60


	//   ....[33]....
        /*0858*/ 	.word	0x00005f70


	//   ....[34]....
        /*085c*/ 	.word	0x00006200


	//   ....[35]....
        /*0860*/ 	.word	0x00006260


	//   ....[36]....
        /*0864*/ 	.word	0x00006300


	//   ....[37]....
        /*0868*/ 	.word	0x00006340


	//   ....[38]....
        /*086c*/ 	.word	0x00006370


	//   ....[39]....
        /*0870*/ 	.word	0x00006380


	//   ....[40]....
        /*0874*/ 	.word	0x000063a0


	//   ....[41]....
        /*0878*/ 	.word	0x000063b0


	//   ....[42]....
        /*087c*/ 	.word	0x000063f0


	//   ....[43]....
        /*0880*/ 	.word	0x00006410


	//   ....[44]....
        /*0884*/ 	.word	0x00006460


	//   ....[45]....
        /*0888*/ 	.word	0x00006480


	//   ....[46]....
        /*088c*/ 	.word	0x000064b0


	//   ....[47]....
        /*0890*/ 	.word	0x000064c0


	//   ....[48]....
        /*0894*/ 	.word	0x000064d0


	//   ....[49]....
        /*0898*/ 	.word	0x00006530


	//   ....[50]....
        /*089c*/ 	.word	0x00006590


	//   ....[51]....
        /*08a0*/ 	.word	0x000065d0


	//   ....[52]....
        /*08a4*/ 	.word	0x000065f0


	//   ....[53]....
        /*08a8*/ 	.word	0x00006600


	//   ....[54]....
        /*08ac*/ 	.word	0x00006620


	//   ....[55]....
        /*08b0*/ 	.word	0x00006640


	//   ....[56]....
        /*08b4*/ 	.word	0x00006670


	//   ....[57]....
        /*08b8*/ 	.word	0x00006680


	//   ....[58]....
        /*08bc*/ 	.word	0x000066c0


	//   ....[59]....
        /*08c0*/ 	.word	0x00006710


	//   ....[60]....
        /*08c4*/ 	.word	0x00006750


	//   ....[61]....
        /*08c8*/ 	.word	0x00006770


	//   ....[62]....
        /*08cc*/ 	.word	0x000067a0


	//   ....[63]....
        /*08d0*/ 	.word	0x000067c0


	//   ....[64]....
        /*08d4*/ 	.word	0x00006900


	//   ....[65]....
        /*08d8*/ 	.word	0x00006940


	//   ....[66]....
        /*08dc*/ 	.word	0x00006a70


	//   ....[67]....
        /*08e0*/ 	.word	0x00006ac0


	//   ....[68]....
        /*08e4*/ 	.word	0x00006b30


	//   ....[69]....
        /*08e8*/ 	.word	0x00006b90


	//   ....[70]....
        /*08ec*/ 	.word	0x00006c00


	//   ....[71]....
        /*08f0*/ 	.word	0x00006c60


	//   ....[72]....
        /*08f4*/ 	.word	0x00006cd0


	//   ....[73]....
        /*08f8*/ 	.word	0x00006d30


	//   ....[74]....
        /*08fc*/ 	.word	0x00006dd0


	//   ....[75]....
        /*0900*/ 	.word	0x00006e60


	//   ....[76]....
        /*0904*/ 	.word	0x00006ed0


	//   ....[77]....
        /*0908*/ 	.word	0x00006f30


	//   ....[78]....
        /*090c*/ 	.word	0x00006fa0


	//   ....[79]....
        /*0910*/ 	.word	0x00007000


	//   ....[80]....
        /*0914*/ 	.word	0x00007070


	//   ....[81]....
        /*0918*/ 	.word	0x000070d0


	//   ....[82]....
        /*091c*/ 	.word	0x00007170


	//   ....[83]....
        /*0920*/ 	.word	0x00007200


	//   ....[84]....
        /*0924*/ 	.word	0x00007270


	//   ....[85]....
        /*0928*/ 	.word	0x000072d0


	//   ....[86]....
        /*092c*/ 	.word	0x00007340


	//   ....[87]....
        /*0930*/ 	.word	0x000073a0


	//   ....[88]....
        /*0934*/ 	.word	0x00007410


	//   ....[89]....
        /*0938*/ 	.word	0x00007470


	//   ....[90]....
        /*093c*/ 	.word	0x00007510


	//   ....[91]....
        /*0940*/ 	.word	0x000075e0


	//   ....[92]....
        /*0944*/ 	.word	0x000076b0


	//   ....[93]....
        /*0948*/ 	.word	0x00007700


	//   ....[94]....
        /*094c*/ 	.word	0x000077a0


	//   ....[95]....
        /*0950*/ 	.word	0x00007800


	//   ....[96]....
        /*0954*/ 	.word	0x00007880


	//   ....[97]....
        /*0958*/ 	.word	0x00007920


	//   ....[98]....
        /*095c*/ 	.word	0x00007990


	//   ....[99]....
        /*0960*/ 	.word	0x00007a10


	//   ....[100]....
        /*0964*/ 	.word	0x00007a80


	//   ....[101]....
        /*0968*/ 	.word	0x00007ae0


	//   ....[102]....
        /*096c*/ 	.word	0x00007b50


	//   ....[103]....
        /*0970*/ 	.word	0x00007bb0


	//   ....[104]....
        /*0974*/ 	.word	0x00007c20


	//   ....[105]....
        /*0978*/ 	.word	0x00007c80


	//   ....[106]....
        /*097c*/ 	.word	0x00007cf0


	//   ....[107]....
        /*0980*/ 	.word	0x00007d50


	//   ....[108]....
        /*0984*/ 	.word	0x00007e20


	//   ....[109]....
        /*0988*/ 	.word	0x00007e80


	//   ....[110]....
        /*098c*/ 	.word	0x00007f00


	//   ....[111]....
        /*0990*/ 	.word	0x00007f50


	//   ....[112]....
        /*0994*/ 	.word	0x00007ff0


	//   ....[113]....
        /*0998*/ 	.word	0x00008070


	//   ....[114]....
        /*099c*/ 	.word	0x00008100


	//   ....[115]....
        /*09a0*/ 	.word	0x00008190


	//   ....[116]....
        /*09a4*/ 	.word	0x00008200


	//   ....[117]....
        /*09a8*/ 	.word	0x00008260


	//   ....[118]....
        /*09ac*/ 	.word	0x000082f0


	//   ....[119]....
        /*09b0*/ 	.word	0x000083b0


	//   ....[120]....
        /*09b4*/ 	.word	0x00008440


	//   ....[121]....
        /*09b8*/ 	.word	0x000084a0


	//----- nvinfo : EIATTR_EXIT_INSTR_OFFSETS
	.align		4
.L_1609:
        /*09bc*/ 	.byte	0x04, 0x1c
        /*09be*/ 	.short	(.L_1611 - .L_1610)


	//   ....[0]....
.L_1610:
        /*09c0*/ 	.word	0x00004940


	//   ....[1]....
        /*09c4*/ 	.word	0x00006a10


	//----- nvinfo : EIATTR_MAX_THREADS
	.align		4
.L_1611:
        /*09c8*/ 	.byte	0x04, 0x05
        /*09ca*/ 	.short	(.L_1613 - .L_1612)
.L_1612:
        /*09cc*/ 	.word	0x00000140
        /*09d0*/ 	.word	0x00000001
        /*09d4*/ 	.word	0x00000001


	//----- nvinfo : EIATTR_CRS_STACK_SIZE
	.align		4
.L_1613:
        /*09d8*/ 	.byte	0x04, 0x1e
        /*09da*/ 	.short	(.L_1615 - .L_1614)
.L_1614:
        /*09dc*/ 	.word	0x00000000


	//----- nvinfo : EIATTR_CBANK_PARAM_SIZE
	.align		4
.L_1615:
        /*09e0*/ 	.byte	0x03, 0x19
        /*09e2*/ 	.short	0x0060


	//----- nvinfo : EIATTR_PARAM_CBANK
	.align		4
        /*09e4*/ 	.byte	0x04, 0x0a
        /*09e6*/ 	.short	(.L_1617 - .L_1616)
	.align		4
.L_1616:
        /*09e8*/ 	.word	index@(.nv.constant0._ZN13group_norm_v218gn_bwd_cuda_kernelI6__halfLi320ELi3ELi32ELi10ELi4096ELb0ELb1ELi32ELi320ELi320ELi4ELb1ELi2ELb0ELb0ELNS_15WgradSyncMethodE3ENS_16CompileConditionILi900EEEEEvPT_S6_S6_PKS5_S8_S8_S8_PKfflPfPj)
        /*09ec*/ 	.short	0x0210
        /*09ee*/ 	.short	0x0060


	//----- nvinfo : EIATTR_SW_WAR
	.align		4
.L_1617:
        /*09f0*/ 	.byte	0x04, 0x36
        /*09f2*/ 	.short	(.L_1619 - .L_1618)
.L_1618:
        /*09f4*/ 	.word	0x00000008
.L_1619:


//--------------------- .nv.info._ZN13group_norm_v218gn_bwd_cuda_kernelI6__halfLi320ELi3ELi32ELi10ELi4096ELb0ELb1ELi32ELi320ELi320ELi4ELb1ELi3ELb0ELb0ELNS_15WgradSyncMethodE3ENS_16CompileConditionILi900EEEEEvPT_S6_S6_PKS5_S8_S8_S8_PKfflPfPj --------------------------
	.section	.nv.info._ZN13group_norm_v218gn_bwd_cuda_kernelI6__halfLi320ELi3ELi32ELi10ELi4096ELb0ELb1ELi32ELi320ELi320ELi4ELb1ELi3ELb0ELb0ELNS_15WgradSyncMethodE3ENS_16CompileConditionILi900EEEEEvPT_S6_S6_PKS5_S8_S8_S8_PKfflPfPj,"",@"SHT_CUDA_INFO"
	.sectionflags	@""
	.align	4


	//----- nvinfo : EIATTR_CUDA_API_VERSION
	.align		4
        /*0000*/ 	.byte	0x04, 0x37
        /*0002*/ 	.short	(.L_1621 - .L_1620)
.L_1620:
        /*0004*/ 	.word	0x00000082


	//----- nvinfo : EIATTR_KPARAM_INFO
	.align		4
.L_1621:
        /*0008*/ 	.byte	0x04, 0x17
        /*000a*/ 	.short	(.L_1623 - .L_1622)
.L_1622:
        /*000c*/ 	.word	0x00000000
        /*0010*/ 	.short	0x000b
        /*0012*/ 	.short	0x0058
        /*0014*/ 	.byte	0x00, 0xf0, 0x21, 0x00


	//----- nvinfo : EIATTR_KPARAM_INFO
	.align		4
.L_1623:
        /*0018*/ 	.byte	0x04, 0x17
        /*001a*/ 	.short	(.L_1625 - .L_1624)
.L_1624:
        /*001c*/ 	.word	0x00000000
        /*0020*/ 	.short	0x000a
        /*0022*/ 	.short	0x0050
        /*0024*/ 	.byte	0x00, 0xf0, 0x21, 0x00


	//----- nvinfo : EIATTR_KPARAM_INFO
	.align		4
.L_1625:
        /*0028*/ 	.byte	0x04, 0x17
        /*002a*/ 	.short	(.L_1627 - .L_1626)
.L_1626:
        /*002c*/ 	.word	0x00000000
        /*0030*/ 	.short	0x0009
        /*0032*/ 	.short	0x0048
        /*0034*/ 	.byte	0x00, 0xf0, 0x21, 0x00


	//----- nvinfo : EIATTR_KPARAM_INFO
	.align		4
.L_1627:
        /*0038*/ 	.byte	0x04, 0x17
        /*003a*/ 	.short	(.L_1629 - .L_1628)
.L_1628:
        /*003c*/ 	.word	0x00000000
        /*0040*/ 	.short	0x0008
        /*0042*/ 	.short	0x0040
        /*0044*/ 	.byte	0x00, 0xf0, 0x11, 0x00


	//----- nvinfo : EIATTR_KPARAM_INFO
	.align		4
.L_1629:
        /*0048*/ 	.byte	0x04, 0x17
        /*004a*/ 	.short	(.L_1631 - .L_1630)
.L_1630:
        /*004c*/ 	.word	0x00000000
        /*0050*/ 	.short	0x0007
        /*0052*/ 	.short	0x0038
        /*0054*/ 	.byte	0x00, 0xf0, 0x21, 0x00


	//----- nvinfo : EIATTR_KPARAM_INFO
	.align		4
.L_1631:
        /*0058*/ 	.byte	0x04, 0x17
        /*005a*/ 	.short	(.L_1633 - .L_1632)
.L_1632:
        /*005c*/ 	.word	0x00000000
        /*0060*/ 	.short	0x0006
        /*0062*/ 	.short	0x0030
        /*0064*/ 	.byte	0x00, 0xf0, 0x21, 0x00


	//----- nvinfo : EIATTR_KPARAM_INFO
	.align		4
.L_1633:
        /*0068*/ 	.byte	0x04, 0x17
        /*006a*/ 	.short	(.L_1635 - .L_1634)
.L_1634:
        /*006c*/ 	.word	0x00000000
        /*0070*/ 	.short	0x0005
        /*0072*/ 	.short	0x0028
        /*0074*/ 	.byte	0x00, 0xf0, 0x21, 0x00


	//----- nvinfo : EIATTR_KPARAM_INFO
	.align		4
.L_1635:
        /*0078*/ 	.byte	0x04, 0x17
        /*007a*/ 	.short	(.L_1637 - .L_1636)
.L_1636:
        /*007c*/ 	.word	0x00000000
        /*0080*/ 	.short	0x0004
        /*0082*/ 	.short	0x0020
        /*0084*/ 	.byte	0x00, 0xf0, 0x21, 0x00


	//----- nvinfo : EIATTR_KPARAM_INFO
	.align		4
.L_1637:
        /*0088*/ 	.byte	0x04, 0x17
        /*008a*/ 	.short	(.L_1639 - .L_1638)
.L_1638:
        /*008c*/ 	.word	0x00000000
        /*0090*/ 	.short	0x0003
        /*0092*/ 	.short	0x0018
        /*0094*/ 	.byte	0x00, 0xf0, 0x21, 0x00


	//----- nvinfo : EIATTR_KPARAM_INFO
	.align		4
.L_1639:
        /*0098*/ 	.byte	0x04, 0x17
        /*009a*/ 	.short	(.L_1641 - .L_1640)
.L_1640:
        /*009c*/ 	.word	0x00000000
        /*00a0*/ 	.short	0x0002
        /*00a2*/ 	.short	0x0010
        /*00a4*/ 	.byte	0x00, 0xf0, 0x21, 0x00


	//----- nvinfo : EIATTR_KPARAM_INFO
	.align		4
.L_1641:
        /*00a8*/ 	.byte	0x04, 0x17
        /*00aa*/ 	.short	(.L_1643 - .L_1642)
.L_1642:
        /*00ac*/ 	.word	0x00000000
        /*00b0*/ 	.short	0x0001
        /*00b2*/ 	.short	0x0008
        /*00b4*/ 	.byte	0x00, 0xf0, 0x21, 0x00


	//----- nvinfo : EIATTR_KPARAM_INFO
	.align		4
.L_1643:
        /*00b8*/ 	.byte	0x04, 0x17
        /*00ba*/ 	.short	(.L_1645 - .L_1644)
.L_1644:
        /*00bc*/ 	.word	0x00000000
        /*00c0*/ 	.short	0x0000
        /*00c2*/ 	.short	0x0000
        /*00c4*/ 	.byte	0x00, 0xf0, 0x21, 0x00


	//----- nvinfo : EIATTR_SPARSE_MMA_MASK
	.align		4
.L_1645:
        /*00c8*/ 	.byte	0x03, 0x50
        /*00ca*/ 	.short	0x0000


	//----- nvinfo : EIATTR_MAXREG_COUNT
	.align		4
        /*00cc*/ 	.byte	0x03, 0x1b
        /*00ce*/ 	.short	0x0040


	//----- nvinfo : EIATTR_NUM_BARRIERS
	.align		4
        /*00d0*/ 	.byte	0x02, 0x4c
        /*00d2*/ 	.byte	0x01
	.zero		1


	//----- nvinfo : EIATTR_ANNOTATIONS
	.align		4
        /*00d4*/ 	.byte	0x04, 0x55
        /*00d6*/ 	.short	(.L_1647 - .L_1646)


	//   ....[0]....
.L_1646:
        /* <DEDUP_REMOVED lines=82> */


	//----- nvinfo : EIATTR_MERCURY_ISA_VERSION
	.align		4
.L_1647:
        /*05e0*/ 	.byte	0x03, 0x5f
        /*05e2*/ 	.short	0x0101


	//----- nvinfo : EIATTR_COOP_GROUP_MASK_REGIDS
	.align		4
        /*05e4*/ 	.byte	0x04, 0x29
        /*05e6*/ 	.short	(.L_1649 - .L_1648)


	//   ....[0]....
.L_1648:
        /*05e8*/ 	.word	0xffffffff


	//   ....[1]....
        /*05ec*/ 	.word	0xffffffff


	//   ....[2]....
        /*05f0*/ 	.word	0xffffffff


	//   ....[3]....
        /*05f4*/ 	.word	0xffffffff


	//   ....[4]....
        /*05f8*/ 	.word	0xffffffff


	//   ....[5]....
        /*05fc*/ 	.word	0xffffffff


	//   ....[6]....
        /*0600*/ 	.word	0xffffffff


	//   ....[7]....
        /*0604*/ 	.word	0xffffffff


	//   ....[8]....
        /*0608*/ 	.word	0xffffffff


	//   ....[9]....
        /*060c*/ 	.word	0xffffffff


	//   ....[10]....
        /*0610*/ 	.word	0x05000019


	//   ....[11]....
        /*0614*/ 	.word	0x05000018


	//   ....[12]....
        /*0618*/ 	.word	0x0500001a


	//   ....[13]....
        /*061c*/ 	.word	0x0500001b


	//   ....[14]....
        /*0620*/ 	.word	0x0500001d


	//   ....[15]....
        /*0624*/ 	.word	0x05000012


	//   ....[16]....
        /*0628*/ 	.word	0x0500001c


	//   ....[17]....
        /*062c*/ 	.word	0x05000013


	//   ....[18]....
        /*0630*/ 	.word	0x0500001d


	//   ....[19]....
        /*0634*/ 	.word	0x0500001c


	//   ....[20]....
        /*0638*/ 	.word	0x0500001e


	//   ....[21]....
        /*063c*/ 	.word	0x0500001f


	//   ....[22]....
        /*0640*/ 	.word	0x05000021


	//   ....[23]....
        /*0644*/ 	.word	0x05000020


	//   ....[24]....
        /*0648*/ 	.word	0x05000022


	//   ....[25]....
        /*064c*/ 	.word	0x05000017


	//   ....[26]....
        /*0650*/ 	.word	0x0500001d


	//   ....[27]....
        /*0654*/ 	.word	0x0500001c


	//   ....[28]....
        /*0658*/ 	.word	0x0500001e


	//   ....[29]....
        /*065c*/ 	.word	0x0500001f


	//   ....[30]....
        /*0660*/ 	.word	0x05000021


	//   ....[31]....
        /*0664*/ 	.word	0x05000020


	//   ....[32]....
        /*0668*/ 	.word	0x05000022


	//   ....[33]....
        /*066c*/ 	.word	0x05000017


	//   ....[34]....
        /*0670*/ 	.word	0x0500001e


	//   ....[35]....
        /*0674*/ 	.word	0x05000026


	//   ....[36]....
        /*0678*/ 	.word	0x05000021


	//   ....[37]....
        /*067c*/ 	.word	0x05000020


	//   ....[38]....
        /*0680*/ 	.word	0x05000024


	//   ....[39]....
        /*0684*/ 	.word	0x05000029


	//   ....[40]....
        /*0688*/ 	.word	0x05000025


	//   ....[41]....
        /*068c*/ 	.word	0x05000027


	//   ....[42]....
        /*0690*/ 	.word	0x05000028


	//   ....[43]....
        /*0694*/ 	.word	0x05000021


	//   ....[44]....
        /*0698*/ 	.word	0x05000023


	//   ....[45]....
        /*069c*/ 	.word	0x05000014


	//   ....[46]....
        /*06a0*/ 	.word	0x05000029


	//   ....[47]....
        /*06a4*/ 	.word	0x05000026


	//   ....[48]....
        /*06a8*/ 	.word	0x05000012


	//   ....[49]....
        /*06ac*/ 	.word	0x05000021


	//   ....[50]....
        /*06b0*/ 	.word	0x05000014


	//   ....[51]....
        /*06b4*/ 	.word	0x05000013


	//   ....[52]....
        /*06b8*/ 	.word	0x0500001f


	//   ....[53]....
        /*06bc*/ 	.word	0x0500001c


	//   ....[54]....
        /*06c0*/ 	.word	0x05000026


	//   ....[55]....
        /*06c4*/ 	.word	0x05000029


	//   ....[56]....
        /*06c8*/ 	.word	0x05000018


	//   ....[57]....
        /*06cc*/ 	.word	0x05000019


	//   ....[58]....
        /*06d0*/ 	.word	0x05000024


	//   ....[59]....
        /*06d4*/ 	.word	0x0500001f


	//   ....[60]....
        /*06d8*/ 	.word	0x05000022


	//   ....[61]....
        /*06dc*/ 	.word	0x0500001c


	//   ....[62]....
        /*06e0*/ 	.word	0x0500002a


	//   ....[63]....
        /*06e4*/ 	.word	0x05000028


	//   ....[64]....
        /*06e8*/ 	.word	0x0500001b


	//   ....[65]....
        /*06ec*/ 	.word	0x05000017


	//   ....[66]....
        /*06f0*/ 	.word	0x0500001e


	//   ....[67]....
        /*06f4*/ 	.word	0x0500001e


	//   ....[68]....
        /*06f8*/ 	.word	0x0500001e


	//   ....[69]....
        /*06fc*/ 	.word	0x0500001e


	//   ....[70]....
        /*0700*/ 	.word	0x0500001e


	//   ....[71]....
        /*0704*/ 	.word	0x0500001e


	//   ....[72]....
        /*0708*/ 	.word	0x0500001e


	//   ....[73]....
        /*070c*/ 	.word	0x0500001e


	//   ....[74]....
        /*0710*/ 	.word	0x0500001e


	//   ....[75]....
        /*0714*/ 	.word	0x0500001e


	//   ....[76]....
        /*0718*/ 	.word	0x0500001e


	//   ....[77]....
        /*071c*/ 	.word	0x0500001e


	//   ....[78]....
        /*0720*/ 	.word	0x0500001e


	//   ....[79]....
        /*0724*/ 	.word	0x0500001e


	//   ....[80]....
        /*0728*/ 	.word	0x0500001e


	//   ....[81]....
        /*072c*/ 	.word	0x0500001e


	//   ....[82]....
        /*0730*/ 	.word	0x0500001e


	//   ....[83]....
        /*0734*/ 	.word	0x0500001e


	//   ....[84]....
        /*0738*/ 	.word	0x0500001e


	//   ....[85]....
        /*073c*/ 	.word	0x0500001e


	//   ....[86]....
        /*0740*/ 	.word	0x0500001e


	//   ....[87]....
        /*0744*/ 	.word	0x0500001e


	//   ....[88]....
        /*0748*/ 	.word	0x0500001e


	//   ....[89]....
        /*074c*/ 	.word	0x0500001e


	//   ....[90]....
        /*0750*/ 	.word	0x0500001e


	//   ....[91]....
        /*0754*/ 	.word	0x0500001e


	//   ....[92]....
        /*0758*/ 	.word	0x0500001e


	//   ....[93]....
        /*075c*/ 	.word	0x0500001e


	//   ....[94]....
        /*0760*/ 	.word	0x0500001e


	//   ....[95]....
        /*0764*/ 	.word	0x0500001e


	//   ....[96]....
        /*0768*/ 	.word	0x0500001e


	//   ....[97]....
        /*076c*/ 	.word	0x0500001e


	//   ....[98]....
        /*0770*/ 	.word	0x0500001e


	//   ....[99]....
        /*0774*/ 	.word	0x0500001e


	//   ....[100]....
        /*0778*/ 	.word	0x0500001e


	//   ....[101]....
        /*077c*/ 	.word	0x0500001e


	//   ....[102]....
        /*0780*/ 	.word	0x0500001e


	//   ....[103]....
        /*0784*/ 	.word	0x0500001e


	//   ....[104]....
        /*0788*/ 	.word	0x0500001e


	//   ....[105]....
        /*078c*/ 	.word	0x0500001e


	//   ....[106]....
        /*0790*/ 	.word	0x0500001e


	//   ....[107]....
        /*0794*/ 	.word	0x0500001e


	//   ....[108]....
        /*0798*/ 	.word	0x0500001e


	//   ....[109]....
        /*079c*/ 	.word	0x0500001e


	//   ....[110]....
        /*07a0*/ 	.word	0x0500001e


	//   ....[111]....
        /*07a4*/ 	.word	0x0500001e


	//   ....[112]....
        /*07a8*/ 	.word	0x0500001e


	//   ....[113]....
        /*07ac*/ 	.word	0x0500001e


	//   ....[114]....
        /*07b0*/ 	.word	0x0500001e


	//   ....[115]....
        /*07b4*/ 	.word	0x0500001e


	//   ....[116]....
        /*07b8*/ 	.word	0x0500001e


	//   ....[117]....
        /*07bc*/ 	.word	0x0500001e


	//   ....[118]....
        /*07c0*/ 	.word	0x0500001e


	//   ....[119]....
        /*07c4*/ 	.word	0x0500001e


	//   ....[120]....
        /*07c8*/ 	.word	0x0500001e


	//   ....[121]....
        /*07cc*/ 	.word	0x0500001e


	//----- nvinfo : EIATTR_COOP_GROUP_INSTR_OFFSETS
	.align		4
.L_1649:
        /*07d0*/ 	.byte	0x04, 0x28
        /*07d2*/ 	.short	(.L_1651 - .L_1650)


	//   ....[0]....
.L_1650:
        /*07d4*/ 	.word	0x00002d20


	//   ....[1]....
        /*07d8*/ 	.word	0x00002d50


	//   ....[2]....
        /*07dc*/ 	.word	0x00002d80


	//   ....[3]....
        /*07e0*/ 	.word	0x00002d90


	//   ....[4]....
        /*07e4*/ 	.word	0x000037e0


	//   ....[5]....
        /*07e8*/ 	.word	0x00003820


	//   ....[6]....
        /*07ec*/ 	.word	0x00003850


	//   ....[7]....
        /*07f0*/ 	.word	0x00003870


	//   ....[8]....
        /*07f4*/ 	.word	0x00003890


	//   ....[9]....
        /*07f8*/ 	.word	0x000038b0


	//   ....[10]....
        /*07fc*/ 	.word	0x00005970


	//   ....[11]....
        /*0800*/ 	.word	0x000059a0


	//   ....[12]....
        /*0804*/ 	.word	0x000059f0


	//   ....[13]....
        /*0808*/ 	.word	0x00005a10


	//   ....[14]....
        /*080c*/ 	.word	0x00005a40


	//   ....[15]....
        /*0810*/ 	.word	0x00005a50


	//   ....[16]....
        /*0814*/ 	.word	0x00005a80


	//   ....[17]....
        /*0818*/ 	.word	0x00005a90


	//   ....[18]....
        /*081c*/ 	.word	0x00005c10


	//   ....[19]....
        /*0820*/ 	.word	0x00005c40


	//   ....[20]....
        /*0824*/ 	.word	0x00005c90


	//   ....[21]....
        /*0828*/ 	.word	0x00005cb0


	//   ....[22]....
        /*082c*/ 	.word	0x00005ce0


	//   ....[23]....
        /*0830*/ 	.word	0x00005cf0


	//   ....[24]....
        /*0834*/ 	.word	0x00005d20


	//   ....[25]....
        /*0838*/ 	.word	0x00005d30


	//   ....[26]....
        /*083c*/ 	.word	0x00005e50


	//   ....[27]....
        /*0840*/ 	.word	0x00005e80


	//   ....[28]....
        /*0844*/ 	.word	0x00005ed0


	//   ....[29]....
        /*0848*/ 	.word	0x00005ef0


	//   ....[30]....
        /*084c*/ 	.word	0x00005f20


	//   ....[31]....
        /*0850*/ 	.word	0x00005f30


	//   ....[32]....
        /*0854*/ 	.word	0x00005f60


	//   ....[33]....
        /*0858*/ 	.word	0x00005f70


	//   ....[34]....
        /*085c*/ 	.word	0x00006200


	//   ....[35]....
        /*0860*/ 	.word	0x00006260


	//   ....[36]....
        /*0864*/ 	.word	0x00006300


	//   ....[37]....
        /*0868*/ 	.word	0x00006340


	//   ....[38]....
        /*086c*/ 	.word	0x00006370


	//   ....[39]....
        /*0870*/ 	.word	0x00006380


	//   ....[40]....
        /*0874*/ 	.word	0x000063a0


	//   ....[41]....
        /*0878*/ 	.word	0x000063b0


	//   ....[42]....
        /*087c*/ 	.word	0x000063f0


	//   ....[43]....
        /*0880*/ 	.word	0x00006410


	//   ....[44]....
        /*0884*/ 	.word	0x00006460


	//   ....[45]....
        /*0888*/ 	.word	0x00006480


	//   ....[46]....
        /*088c*/ 	.word	0x000064b0


	//   ....[47]....
        /*0890*/ 	.word	0x000064c0


	//   ....[48]....
        /*0894*/ 	.word	0x000064d0


	//   ....[49]....
        /*0898*/ 	.word	0x00006530


	//   ....[50]....
        /*089c*/ 	.word	0x00006590


	//   ....[51]....
        /*08a0*/ 	.word	0x000065d0


	//   ....[52]....
        /*08a4*/ 	.word	0x000065f0


	//   ....[53]....
        /*08a8*/ 	.word	0x00006600


	//   ....[54]....
        /*08ac*/ 	.word	0x00006620


	//   ....[55]....
        /*08b0*/ 	.word	0x00006640


	//   ....[56]....
        /*08b4*/ 	.word	0x00006670


	//   ....[57]....
        /*08b8*/ 	.word	0x00006680


	//   ....[58]....
        /*08bc*/ 	.word	0x000066c0


	//   ....[59]....
        /*08c0*/ 	.word	0x00006710


	//   ....[60]....
        /*08c4*/ 	.word	0x00006750


	//   ....[61]....
        /*08c8*/ 	.word	0x00006770


	//   ....[62]....
        /*08cc*/ 	.word	0x000067a0


	//   ....[63]....
        /*08d0*/ 	.word	0x000067c0


	//   ....[64]....
        /*08d4*/ 	.word	0x00006900


	//   ....[65]....
        /*08d8*/ 	.word	0x00006940


	//   ....[66]....
        /*08dc*/ 	.word	0x00006a70


	//   ....[67]....
        /*08e0*/ 	.word	0x00006ac0


	//   ....[68]....
        /*08e4*/ 	.word	0x00006b30


	//   ....[69]....
        /*08e8*/ 	.word	0x00006b90


	//   ....[70]....
        /*08ec*/ 	.word	0x00006c00


	//   ....[71]....
        /*08f0*/ 	.word	0x00006c60


	//   ....[72]....
        /*08f4*/ 	.word	0x00006cd0


	//   ....[73]....
        /*08f8*/ 	.word	0x00006d30


	//   ....[74]....
        /*08fc*/ 	.word	0x00006dd0


	//   ....[75]....
        /*0900*/ 	.word	0x00006e60


	//   ....[76]....
        /*0904*/ 	.word	0x00006ed0


	//   ....[77]....
        /*0908*/ 	.word	0x00006f30


	//   ....[78]....
        /*090c*/ 	.word	0x00006fa0


	//   ....[79]....
        /*0910*/ 	.word	0x00007000


	//   ....[80]....
        /*0914*/ 	.word	0x00007070


	//   ....[81]....
        /*0918*/ 	.word	0x000070d0


	//   ....[82]....
        /*091c*/ 	.word	0x00007170


	//   ....[83]....
        /*0920*/ 	.word	0x00007200


	//   ....[84]....
        /*0924*/ 	.word	0x00007270


	//   ....[85]....
        /*0928*/ 	.word	0x000072d0


	//   ....[86]....
        /*092c*/ 	.word	0x00007340


	//   ....[87]....
        /*0930*/ 	.word	0x000073a0


	//   ....[88]....
        /*0934*/ 	.word	0x00007410


	//   ....[89]....
        /*0938*/ 	.word	0x00007470


	//   ....[90]....
        /*093c*/ 	.word	0x00007510


	//   ....[91]....
        /*0940*/ 	.word	0x000075e0


	//   ....[92]....
        /*0944*/ 	.word	0x000076b0


	//   ....[93]....
        /*0948*/ 	.word	0x00007700


	//   ....[94]....
        /*094c*/ 	.word	0x000077a0


	//   ....[95]....
        /*0950*/ 	.word	0x00007800


	//   ....[96]....
        /*0954*/ 	.word	0x00007880


	//   ....[97]....
        /*0958*/ 	.word	0x00007920


	//   ....[98]....
        /*095c*/ 	.word	0x00007990


	//   ....[99]....
        /*0960*/ 	.word	0x00007a10


	//   ....[100]....
        /*0964*/ 	.word	0x00007a80


	//   ....[101]....
        /*0968*/ 	.word	0x00007ae0


	//   ....[102]....
        /*096c*/ 	.word	0x00007b50


	//   ....[103]....
        /*0970*/ 	.word	0x00007bb0


	//   ....[104]....
        /*0974*/ 	.word	0x00007c20


	//   ....[105]....
        /*0978*/ 	.word	0x00007c80


	//   ....[106]....
        /*097c*/ 	.word	0x00007cf0


	//   ....[107]....
        /*0980*/ 	.word	0x00007d50


	//   ....[108]....
        /*0984*/ 	.word	0x00007e20


	//   ....[109]....
        /*0988*/ 	.word	0x00007e80


	//   ....[110]....
        /*098c*/ 	.word	0x00007f00


	//   ....[111]....
        /*0990*/ 	.word	0x00007f50


	//   ....[112]....
        /*0994*/ 	.word	0x00007ff0


	//   ....[113]....
        /*0998*/ 	.word	0x00008070


	//   ....[114]....
        /*099c*/ 	.word	0x00008100


	//   ....[115]....
        /*09a0*/ 	.word	0x00008190


	//   ....[116]....
        /*09a4*/ 	.word	0x00008200


	//   ....[117]....
        /*09a8*/ 	.word	0x00008260


	//   ....[118]....
        /*09ac*/ 	.word	0x000082f0


	//   ....[119]....
        /*09b0*/ 	.word	0x000083b0


	//   ....[120]....
        /*09b4*/ 	.word	0x00008440


	//   ....[121]....
        /*09b8*/ 	.word	0x000084a0


	//----- nvinfo : EIATTR_EXIT_INSTR_OFFSETS
	.align		4
.L_1651:
        /*09bc*/ 	.byte	0x04, 0x1c
        /*09be*/ 	.short	(.L_1653 - .L_1652)


	//   ....[0]....
.L_1652:
        /*09c0*/ 	.word	0x00004940


	//   ....[1]....
        /*09c4*/ 	.word	0x00006a10


	//----- nvinfo : EIATTR_MAX_THREADS
	.align		4
.L_1653:
        /*09c8*/ 	.byte	0x04, 0x05
        /*09ca*/ 	.short	(.L_1655 - .L_1654)
.L_1654:
        /*09cc*/ 	.word	0x00000140
        /*09d0*/ 	.word	0x00000001
        /*09d4*/ 	.word	0x00000001


	//----- nvinfo : EIATTR_CRS_STACK_SIZE
	.align		4
.L_1655:
        /*09d8*/ 	.byte	0x04, 0x1e
        /*09da*/ 	.short	(.L_1657 - .L_1656)
.L_1656:
        /*09dc*/ 	.word	0x00000000


	//----- nvinfo : EIATTR_CBANK_PARAM_SIZE
	.align		4
.L_1657:
        /*09e0*/ 	.byte	0x03, 0x19
        /*09e2*/ 	.short	0x0060


	//----- nvinfo : EIATTR_PARAM_CBANK
	.align		4
        /*09e4*/ 	.byte	0x04, 0x0a
        /*09e6*/ 	.short	(.L_1659 - .L_1658)
	.align		4
.L_1658:
        /*09e8*/ 	.word	index@(.nv.constant0._ZN13group_norm_v218gn_bwd_cuda_kernelI6__halfLi320ELi3ELi32ELi10ELi4096ELb0ELb1ELi32ELi320ELi320ELi4ELb1ELi3ELb0ELb0ELNS_15WgradSyncMethodE3ENS_16CompileConditionILi900EEEEEvPT_S6_S6_PKS5_S8_S8_S8_PKfflPfPj)
        /*09ec*/ 	.short	0x0210
        /*09ee*/ 	.short	0x0060


	//----- nvinfo : EIATTR_SW_WAR
	.align		4
.L_1659:
        /*09f0*/ 	.byte	0x04, 0x36
        /*09f2*/ 	.short	(.L_1661 - .L_1660)
.L_1660:
        /*09f4*/ 	.word	0x00000008
.L_1661:


//--------------------- .nv.info._ZN13group_norm_v218gn_bwd_cuda_kernelI6__halfLi320ELi3ELi16ELi20ELi4096ELb1ELb1ELi16ELi320ELi320ELi4ELb1ELi1ELb0ELb0ELNS_15WgradSyncMethodE3ENS_16CompileConditionILi900EEEEEvPT_S6_S6_PKS5_S8_S8_S8_PKfflPfPj --------------------------
	.section	.nv.info._ZN13group_norm_v218gn_bwd_cuda_kernelI6__halfLi320ELi3ELi16ELi20ELi4096ELb1ELb1ELi16ELi320ELi320ELi4ELb1ELi1ELb0ELb0ELNS_15WgradSyncMethodE3ENS_16CompileConditionILi900EEEEEvPT_S6_S6_PKS5_S8_S8_S8_PKfflPfPj,"",@"SHT_CUDA_INFO"
	.sectionflags	@""
	.align	4


	//----- nvinfo : EIATTR_CUDA_API_VERSION
	.align		4
        /*0000*/ 	.byte	0x04, 0x37
        /*0002*/ 	.short	(.L_1663 - .L_1662)
.L_1662:
        /*0004*/ 	.word	0x00000082


	//----- nvinfo : EIATTR_KPARAM_INFO
	.align		4
.L_1663:
        /*0008*/ 	.byte	0x04, 0x17
        /*000a*/ 	.short	(.L_1665 - .L_1664)
.L_1664:
        /*000c*/ 	.word	0x00000000
        /*0010*/ 	.short	0x000b
        /*0012*/ 	.short	0x0058
        /*0014*/ 	.byte	0x00, 0xf0, 0x21, 0x00


	//----- nvinfo : EIATTR_KPARAM_INFO
	.align		4
.L_1665:
        /*0018*/ 	.byte	0x04, 0x17
        /*001a*/ 	.short	(.L_1667 - .L_1666)
.L_1666:
        /*001c*/ 	.word	0x00000000
        /*0020*/ 	.short	0x000a
        /*0022*/ 	.short	0x0050
        /*0024*/ 	.byte	0x00, 0xf0, 0x21, 0x00


	//----- nvinfo : EIATTR_KPARAM_INFO
	.align		4
.L_1667:
        /*0028*/ 	.byte	0x04, 0x17
        /*002a*/ 	.short	(.L_1669 - .L_1668)
.L_1668:
        /*002c*/ 	.word	0x00000000
        /*0030*/ 	.short	0x0009
        /*0032*/ 	.short	0x0048
        /*0034*/ 	.byte	0x00, 0xf0, 0x21, 0x00


	//----- nvinfo : EIATTR_KPARAM_INFO
	.align		4
.L_1669:
        /*0038*/ 	.byte	0x04, 0x17
        /*003a*/ 	.short	(.L_1671 - .L_1670)
.L_1670:
        /*003c*/ 	.word	0x00000000
        /*0040*/ 	.short	0x0008
        /*0042*/ 	.short	0x0040
        /*0044*/ 	.byte	0x00, 0xf0, 0x11, 0x00


	//----- nvinfo : EIATTR_KPARAM_INFO
	.align		4
.L_1671:
        /*0048*/ 	.byte	0x04, 0x17
        /*004a*/ 	.short	(.L_1673 - .L_1672)
.L_1672:
        /*004c*/ 	.word	0x00000000
        /*0050*/ 	.short	0x0007
        /*0052*/ 	.short	0x0038
        /*0054*/ 	.byte	0x00, 0xf0, 0x21, 0x00


	//----- nvinfo : EIATTR_KPARAM_INFO
	.align		4
.L_1673:
        /*0058*/ 	.byte	0x04, 0x17
        /*005a*/ 	.short	(.L_1675 - .L_1674)
.L_1674:
        /*005c*/ 	.word	0x00000000
        /*0060*/ 	.short	0x0006
        /*0062*/ 	.short	0x0030
        /*0064*/ 	.byte	0x00, 0xf0, 0x21, 0x00


	//----- nvinfo : EIATTR_KPARAM_INFO
	.align		4
.L_1675:
        /*0068*/ 	.byte	0x04, 0x17
        /*006a*/ 	.short	(.L_1677 - .L_1676)
.L_1676:
        /*006c*/ 	.word	0x00000000
        /*0070*/ 	.short	0x0005
        /*0072*/ 	.short	0x0028
        /*0074*/ 	.byte	0x00, 0xf0, 0x21, 0x00


	//----- nvinfo : EIATTR_KPARAM_INFO
	.align		4
.L_1677:
        /*0078*/ 	.byte	0x04, 0x17
        /*007a*/ 	.short	(.L_1679 - .L_1678)
.L_1678:
        /*007c*/ 	.word	0x00000000
        /*0080*/ 	.short	0x0004
        /*0082*/ 	.short	0x0020
        /*0084*/ 	.byte	0x00, 0xf0, 0x21, 0x00


	//----- nvinfo : EIATTR_KPARAM_INFO
	.align		4
.L_1679:
        /*0088*/ 	.byte	0x04, 0x17
        /*008a*/ 	.short	(.L_1681 - .L_1680)
.L_1680:
        /*008c*/ 	.word	0x00000000
        /*0090*/ 	.short	0x0003
        /*0092*/ 	.short	0x0018
        /*0094*/ 	.byte	0x00, 0xf0, 0x21, 0x00


	//----- nvinfo : EIATTR_KPARAM_INFO
	.align		4
.L_1681:
        /*0098*/ 	.byte	0x04, 0x17
        /*009a*/ 	.short	(.L_1683 - .L_1682)
.L_1682:
        /*009c*/ 	.word	0x00000000
        /*00a0*/ 	.short	0x0002
        /*00a2*/ 	.short	0x0010
        /*00a4*/ 	.byte	0x00, 0xf0, 0x21, 0x00


	//----- nvinfo : EIATTR_KPARAM_INFO
	.align		4
.L_1683:
        /*00a8*/ 	.byte	0x04, 0x17
        /*00aa*/ 	.short	(.L_1685 - .L_1684)
.L_1684:
        /*00ac*/ 	.word	0x00000000
        /*00b0*/ 	.short	0x0001
        /*00b2*/ 	.short	0x0008
        /*00b4*/ 	.byte	0x00, 0xf0, 0x21, 0x00


	//----- nvinfo : EIATTR_KPARAM_INFO
	.align		4
.L_1685:
        /*00b8*/ 	.byte	0x04, 0x17
        /*00ba*/ 	.short	(.L_1687 - .L_1686)
.L_1686:
        /*00bc*/ 	.word	0x00000000
        /*00c0*/ 	.short	0x0000
        /*00c2*/ 	.short	0x0000
        /*00c4*/ 	.byte	0x00, 0xf0, 0x21, 0x00


	//----- nvinfo : EIATTR_SPARSE_MMA_MASK
	.align		4
.L_1687:
        /*00c8*/ 	.byte	0x03, 0x50
        /*00ca*/ 	.short	0x0000


	//----- nvinfo : EIATTR_MAXREG_COUNT
	.align		4
        /*00cc*/ 	.byte	0x03, 0x1b
        /*00ce*/ 	.short	0x0040


	//----- nvinfo : EIATTR_NUM_BARRIERS
	.align		4
        /*00d0*/ 	.byte	0x02, 0x4c
        /*00d2*/ 	.byte	0x01
	.zero		1


	//----- nvinfo : EIATTR_ANNOTATIONS
	.align		4
        /*00d4*/ 	.byte	0x04, 0x55
        /*00d6*/ 	.short	(.L_1689 - .L_1688)


	//   ....[0]....
.L_1688:
        /* <DEDUP_REMOVED lines=14> */


	//----- nvinfo : EIATTR_MERCURY_ISA_VERSION
	.align		4
.L_1689:
        /*01a0*/ 	.byte	0x03, 0x5f
        /*01a2*/ 	.short	0x0101


	//----- nvinfo : EIATTR_COOP_GROUP_MASK_REGIDS
	.align		4
        /*01a4*/ 	.byte	0x04, 0x29
        /*01a6*/ 	.short	(.L_1691 - .L_1690)


	//   ....[0]....
.L_1690:
        /*01a8*/ 	.word	0xffffffff


	//   ....[1]....
        /*01ac*/ 	.word	0xffffffff


	//   ....[2]....
        /*01b0*/ 	.word	0xffffffff


	//   ....[3]....
        /*01b4*/ 	.word	0xffffffff


	//   ....[4]....
        /*01b8*/ 	.word	0xffffffff


	//   ....[5]....
        /*01bc*/ 	.word	0xffffffff


	//   ....[6]....
        /*01c0*/ 	.word	0xffffffff


	//   ....[7]....
        /*01c4*/ 	.word	0xffffffff


	//   ....[8]....
        /*01c8*/ 	.word	0xffffffff


	//   ....[9]....
        /*01cc*/ 	.word	0xffffffff


	//   ....[10]....
        /*01d0*/ 	.word	0xffffffff


	//   ....[11]....
        /*01d4*/ 	.word	0xffffffff


	//   ....[12]....
        /*01d8*/ 	.word	0x05000009


	//   ....[13]....
        /*01dc*/ 	.word	0x05000008


	//   ....[14]....
        /*01e0*/ 	.word	0x0500000a


	//   ....[15]....
        /*01e4*/ 	.word	0x0500000b


	//   ....[16]....
        /*01e8*/ 	.word	0x0500000d


	//   ....[17]....
        /*01ec*/ 	.word	0x0500000c


	//   ....[18]....
        /*01f0*/ 	.word	0x0500000e


	//   ....[19]....
        /*01f4*/ 	.word	0x05000003


	//   ....[20]....
        /*01f8*/ 	.word	0x0500000d


	//   ....[21]....
        /*01fc*/ 	.word	0x0500000c


	//   ....[22]....
        /*0200*/ 	.word	0x0500000e


	//   ....[23]....
        /*0204*/ 	.word	0x0500000f


	//   ....[24]....
        /*0208*/ 	.word	0x05000011


	//   ....[25]....
        /*020c*/ 	.word	0x05000010


	//   ....[26]....
        /*0210*/ 	.word	0x05000014


	//   ....[27]....
        /*0214*/ 	.word	0x05000003


	//   ....[28]....
        /*0218*/ 	.word	0x0500000d


	//   ....[29]....
        /*021c*/ 	.word	0x0500000c


	//   ....[30]....
        /*0220*/ 	.word	0x0500000e


	//   ....[31]....
        /*0224*/ 	.word	0x0500000f


	//   ....[32]....
        /*0228*/ 	.word	0x05000011


	//   ....[33]....
        /*022c*/ 	.word	0x05000010


	//   ....[34]....
        /*0230*/ 	.word	0x05000014


	//   ....[35]....
        /*0234*/ 	.word	0x05000003


	//   ....[36]....
        /*0238*/ 	.word	0x05000005


	//   ....[37]....
        /*023c*/ 	.word	0x05000012


	//   ....[38]....
        /*0240*/ 	.word	0x0500000f


	//   ....[39]....
        /*0244*/ 	.word	0x05000011


	//   ....[40]....
        /*0248*/ 	.word	0x0500001a


	//   ....[41]....
        /*024c*/ 	.word	0x05000019


	//   ....[42]....
        /*0250*/ 	.word	0x05000004


	//   ....[43]....
        /*0254*/ 	.word	0x05000012


	//   ....[44]....
        /*0258*/ 	.word	0x05000018


	//   ....[45]....
        /*025c*/ 	.word	0x0500000b


	//   ....[46]....
        /*0260*/ 	.word	0x05000007


	//   ....[47]....
        /*0264*/ 	.word	0x0500000f


	//   ....[48]....
        /*0268*/ 	.word	0x0500000c


	//   ....[49]....
        /*026c*/ 	.word	0x0500000a


	//   ....[50]....
        /*0270*/ 	.word	0x05000006


	//   ....[51]....
        /*0274*/ 	.word	0x05000012


	//   ....[52]....
        /*0278*/ 	.word	0x05000017


	//   ....[53]....
        /*027c*/ 	.word	0x05000005


	//   ....[54]....
        /*0280*/ 	.word	0x05000008


	//   ....[55]....
        /*0284*/ 	.word	0x0500000b


	//   ....[56]....
        /*0288*/ 	.word	0x05000007


	//   ....[57]....
        /*028c*/ 	.word	0x0500000c


	//   ....[58]....
        /*0290*/ 	.word	0x05000009


	//   ....[59]....
        /*0294*/ 	.word	0x05000006


	//   ....[60]....
        /*0298*/ 	.word	0x05000017


	//   ....[61]....
        /*029c*/ 	.word	0x05000014


	//   ....[62]....
        /*02a0*/ 	.word	0x0500001d


	//   ....[63]....
        /*02a4*/ 	.word	0x05000013


	//   ....[64]....
        /*02a8*/ 	.word	0x0500001c


	//   ....[65]....
        /*02ac*/ 	.word	0x0500001f


	//   ....[66]....
        /*02b0*/ 	.word	0x05000015


	//   ....[67]....
        /*02b4*/ 	.word	0x05000012


	//   ....[68]....
        /*02b8*/ 	.word	0x0500000e


	//   ....[69]....
        /*02bc*/ 	.word	0x0500000e


	//   ....[70]....
        /*02c0*/ 	.word	0x0500000e


	//   ....[71]....
        /*02c4*/ 	.word	0x0500000e


	//   ....[72]....
        /*02c8*/ 	.word	0x0500000e


	//   ....[73]....
        /*02cc*/ 	.word	0x0500000e


	//   ....[74]....
        /*02d0*/ 	.word	0x0500000e


	//   ....[75]....
        /*02d4*/ 	.word	0x0500000e


	//   ....[76]....
        /*02d8*/ 	.word	0x0500000e


	//   ....[77]....
        /*02dc*/ 	.word	0x0500000e


	//   ....[78]....
        /*02e0*/ 	.word	0x0500000e


	//   ....[79]....
        /*02e4*/ 	.word	0x0500000e


	//   ....[80]....
        /*02e8*/ 	.word	0x0500000e


	//   ....[81]....
        /*02ec*/ 	.word	0x0500000e


	//   ....[82]....
        /*02f0*/ 	.word	0x0500000e


	//   ....[83]....
        /*02f4*/ 	.word	0x0500000e


	//   ....[84]....
        /*02f8*/ 	.word	0x0500000e


	//   ....[85]....
        /*02fc*/ 	.word	0x0500000e


	//   ....[86]....
        /*0300*/ 	.word	0x0500000e


	//   ....[87]....
        /*0304*/ 	.word	0x0500000e


	//   ....[88]....
        /*0308*/ 	.word	0x0500000e


	//   ....[89]....
        /*030c*/ 	.word	0x0500000e


	//   ....[90]....
        /*0310*/ 	.word	0x0500000e


	//   ....[91]....
        /*0314*/ 	.word	0x0500000e


	//   ....[92]....
        /*0318*/ 	.word	0x0500000e


	//   ....[93]....
        /*031c*/ 	.word	0x0500000e


	//   ....[94]....
        /*0320*/ 	.word	0x0500000e


	//   ....[95]....
        /*0324*/ 	.word	0x0500000e


	//   ....[96]....
        /*0328*/ 	.word	0x0500000e


	//   ....[97]....
        /*032c*/ 	.word	0x0500000e


	//   ....[98]....
        /*0330*/ 	.word	0x0500000e


	//   ....[99]....
        /*0334*/ 	.word	0x0500000e


	//   ....[100]....
        /*0338*/ 	.word	0x0500000e


	//   ....[101]....
        /*033c*/ 	.word	0x0500000e


	//   ....[102]....
        /*0340*/ 	.word	0x0500000e


	//   ....[103]....
        /*0344*/ 	.word	0x0500000e


	//   ....[104]....
        /*0348*/ 	.word	0x0500000e


	//   ....[105]....
        /*034c*/ 	.word	0x0500000e


	//   ....[106]....
        /*0350*/ 	.word	0x0500000e


	//   ....[107]....
        /*0354*/ 	.word	0x0500000e


	//   ....[108]....
        /*0358*/ 	.word	0x0500000e


	//   ....[109]....
        /*035c*/ 	.word	0x0500000e


	//   ....[110]....
        /*0360*/ 	.word	0x0500000e


	//   ....[111]....
        /*0364*/ 	.word	0x0500000e


	//   ....[112]....
        /*0368*/ 	.word	0x0500000e


	//   ....[113]....
        /*036c*/ 	.word	0x0500000e


	//   ....[114]....
        /*0370*/ 	.word	0x0500000e


	//   ....[115]....
        /*0374*/ 	.word	0x0500000e


	//   ....[116]....
        /*0378*/ 	.word	0x0500000e


	//   ....[117]....
        /*037c*/ 	.word	0x0500000e


	//   ....[118]....
        /*0380*/ 	.word	0x0500000e


	//   ....[119]....
        /*0384*/ 	.word	0x0500000e


	//   ....[120]....
        /*0388*/ 	.word	0x0500000e


	//   ....[121]....
        /*038c*/ 	.word	0x0500000e


	//   ....[122]....
        /*0390*/ 	.word	0x0500000e


	//   ....[123]....
        /*0394*/ 	.word	0x0500000e


	//----- nvinfo : EIATTR_COOP_GROUP_INSTR_OFFSETS
	.align		4
.L_1691:
        /*0398*/ 	.byte	0x04, 0x28
        /*039a*/ 	.short	(.L_1693 - .L_1692)


	//   ....[0]....
.L_1692:
        /*039c*/ 	.word	0x00002430


	//   ....[1]....
        /*03a0*/ 	.word	0x00002460


	//   ....[2]....
        /*03a4*/ 	.word	0x00002490


	//   ....[3]....
        /*03a8*/ 	.word	0x000024a0


	//   ....[4]....
        /*03ac*/ 	.word	0x00002ef0


	//   ....[5]....
        /*03b0*/ 	.word	0x00002f30


	//   ....[6]....
        /*03b4*/ 	.word	0x00002f60


	//   ....[7]....
        /*03b8*/ 	.word	0x00002f80


	//   ....[8]....
        /*03bc*/ 	.word	0x00002fa0


	//   ....[9]....
        /*03c0*/ 	.word	0x00002fc0


	//   ....[10]....
        /*03c4*/ 	.word	0x00002fe0


	//   ....[11]....
        /*03c8*/ 	.word	0x00003000


	//   ....[12]....
        /*03cc*/ 	.word	0x00004900


	//   ....[13]....
        /*03d0*/ 	.word	0x00004930


	//   ....[14]....
        /*03d4*/ 	.word	0x00004980


	//   ....[15]....
        /*03d8*/ 	.word	0x000049a0


	//   ....[16]....
        /*03dc*/ 	.word	0x000049d0


	//   ....[17]....
        /*03e0*/ 	.word	0x000049e0


	//   ....[18]....
        /*03e4*/ 	.word	0x00004a10


	//   ....[19]....
        /*03e8*/ 	.word	0x00004a20


	//   ....[20]....
        /*03ec*/ 	.word	0x00004bf0


	//   ....[21]....
        /*03f0*/ 	.word	0x00004c20


	//   ....[22]....
        /*03f4*/ 	.word	0x00004c70


	//   ....[23]....
        /*03f8*/ 	.word	0x00004c90


	//   ....[24]....
        /*03fc*/ 	.word	0x00004cc0


	//   ....[25]....
        /*0400*/ 	.word	0x00004cd0


	//   ....[26]....
        /*0404*/ 	.word	0x00004d00


	//   ....[27]....
        /*0408*/ 	.word	0x00004d10


	//   ....[28]....
        /*040c*/ 	.word	0x00004e90


	//   ....[29]....
        /*0410*/ 	.word	0x00004ec0


	//   ....[30]....
        /*0414*/ 	.word	0x00004f00


	//   ....[31]....
        /*0418*/ 	.word	0x00004f20


	//   ....[32]....
        /*041c*/ 	.word	0x00004f50


	//   ....[33]....
        /*0420*/ 	.word	0x00004f60


	//   ....[34]....
        /*0424*/ 	.word	0x00004f90


	//   ....[35]....
        /*0428*/ 	.word	0x00004fa0


	//   ....[36]....
        /*042c*/ 	.word	0x00005270


	//   ....[37]....
        /*0430*/ 	.word	0x000052a0


	//   ....[38]....
        /*0434*/ 	.word	0x00005370


	//   ....[39]....
        /*0438*/ 	.word	0x000053a0


	//   ....[40]....
        /*043c*/ 	.word	0x000053d0


	//   ....[41]....
        /*0440*/ 	.word	0x000053f0


	//   ....[42]....
        /*0444*/ 	.word	0x00005400


	//   ....[43]....
        /*0448*/ 	.word	0x00005410


	//   ....[44]....
        /*044c*/ 	.word	0x000054e0


	//   ....[45]....
        /*0450*/ 	.word	0x00005520


	//   ....[46]....
        /*0454*/ 	.word	0x00005560


	//   ....[47]....
        /*0458*/ 	.word	0x00005580


	//   ....[48]....
        /*045c*/ 	.word	0x00005590


	//   ....[49]....
        /*0460*/ 	.word	0x000055a0


	//   ....[50]....
        /*0464*/ 	.word	0x000055b0


	//   ....[51]....
        /*0468*/ 	.word	0x000055e0


	//   ....[52]....
        /*046c*/ 	.word	0x00005630


	//   ....[53]....
        /*0470*/ 	.word	0x00005670


	//   ....[54]....
        /*0474*/ 	.word	0x000056a0


	//   ....[55]....
        /*0478*/ 	.word	0x000056d0


	//   ....[56]....
        /*047c*/ 	.word	0x00005700


	//   ....[57]....
        /*0480*/ 	.word	0x00005720


	//   ....[58]....
        /*0484*/ 	.word	0x00005730


	//   ....[59]....
        /*0488*/ 	.word	0x00005760


	//   ....[60]....
        /*048c*/ 	.word	0x00005790


	//   ....[61]....
        /*0490*/ 	.word	0x000057c0


	//   ....[62]....
        /*0494*/ 	.word	0x000057f0


	//   ....[63]....
        /*0498*/ 	.word	0x00005810


	//   ....[64]....
        /*049c*/ 	.word	0x00005840


	//   ....[65]....
        /*04a0*/ 	.word	0x00005860


	//   ....[66]....
        /*04a4*/ 	.word	0x00005990


	//   ....[67]....
        /*04a8*/ 	.word	0x00005a00


	//   ....[68]....
        /*04ac*/ 	.word	0x00005bb0


	//   ....[69]....
        /*04b0*/ 	.word	0x00005c00


	//   ....[70]....
        /*04b4*/ 	.word	0x00005c70


	//   ....[71]....
        /*04b8*/ 	.word	0x00005cd0


	//   ....[72]....
        /*04bc*/ 	.word	0x00005d40


	//   ....[73]....
        /*04c0*/ 	.word	0x00005da0


	//   ....[74]....
        /*04c4*/ 	.word	0x00005e10


	//   ....[75]....
        /*04c8*/ 	.word	0x00005e70


	//   ....[76]....
        /*04cc*/ 	.word	0x00005f10


	//   ....[77]....
        /*04d0*/ 	.word	0x00005fa0


	//   ....[78]....
        /*04d4*/ 	.word	0x00006010


	//   ....[79]....
        /*04d8*/ 	.word	0x00006070


	//   ....[80]....
        /*04dc*/ 	.word	0x000060e0


	//   ....[81]....
        /*04e0*/ 	.word	0x00006140


	//   ....[82]....
        /*04e4*/ 	.word	0x000061b0


	//   ....[83]....
        /*04e8*/ 	.word	0x00006210


	//   ....[84]....
        /*04ec*/ 	.word	0x000062b0


	//   ....[85]....
        /*04f0*/ 	.word	0x00006340


	//   ....[86]....
        /*04f4*/ 	.word	0x000063b0


	//   ....[87]....
        /*04f8*/ 	.word	0x00006410


	//   ....[88]....
        /*04fc*/ 	.word	0x00006480


	//   ....[89]....
        /*0500*/ 	.word	0x000064e0


	//   ....[90]....
        /*0504*/ 	.word	0x00006550


	//   ....[91]....
        /*0508*/ 	.word	0x000065b0


	//   ....[92]....
        /*050c*/ 	.word	0x00006650


	//   ....[93]....
        /*0510*/ 	.word	0x00006700


	//   ....[94]....
        /*0514*/ 	.word	0x00006810


	//   ....[95]....
        /*0518*/ 	.word	0x00006870


	//   ....[96]....
        /*051c*/ 	.word	0x00006920


	//   ....[97]....
        /*0520*/ 	.word	0x00006970


	//   ....[98]....
        /*0524*/ 	.word	0x000069e0


	//   ....[99]....
        /*0528*/ 	.word	0x00006a30


	//   ....[100]....
        /*052c*/ 	.word	0x00006aa0


	//   ....[101]....
        /*0530*/ 	.word	0x00006b00


	//   ....[102]....
        /*0534*/ 	.word	0x00006b70


	//   ....[103]....
        /*0538*/ 	.word	0x00006bd0


	//   ....[104]....
        /*053c*/ 	.word	0x00006c70


	//   ....[105]....
        /*0540*/ 	.word	0x00006ce0


	//   ....[106]....
        /*0544*/ 	.word	0x00006d80


	//   ....[107]....
        /*0548*/ 	.word	0x00006e00


	//   ....[108]....
        /*054c*/ 	.word	0x00006e70


	//   ....[109]....
        /*0550*/ 	.word	0x00006ed0


	//   ....[110]....
        /*0554*/ 	.word	0x00006f40


	//   ....[111]....
        /*0558*/ 	.word	0x00006fa0


	//   ....[112]....
        /*055c*/ 	.word	0x00007040


	//   ....[113]....
        /*0560*/ 	.word	0x000070c0


	//   ....[114]....
        /*0564*/ 	.word	0x00007150


	//   ....[115]....
        /*0568*/ 	.word	0x000071f0


	//   ....[116]....
        /*056c*/ 	.word	0x00007290


	//   ....[117]....
        /*0570*/ 	.word	0x00007300


	//   ....[118]....
        /*0574*/ 	.word	0x00007370


	//   ....[119]....
        /*0578*/ 	.word	0x000073e0


	//   ....[120]....
        /*057c*/ 	.word	0x00007470


	//   ....[121]....
        /*0580*/ 	.word	0x00007520


	//   ....[122]....
        /*0584*/ 	.word	0x00007600


	//   ....[123]....
        /*0588*/ 	.word	0x000076b0


	//----- nvinfo : EIATTR_EXIT_INSTR_OFFSETS
	.align		4
.L_1693:
        /*058c*/ 	.byte	0x04, 0x1c
        /*058e*/ 	.short	(.L_1695 - .L_1694)


	//   ....[0]....
.L_1694:
        /*0590*/ 	.word	0x00003910


	//   ....[1]....
        /*0594*/ 	.word	0x00005b50


	//----- nvinfo : EIATTR_MAX_THREADS
	.align		4
.L_1695:
        /*0598*/ 	.byte	0x04, 0x05
        /*059a*/ 	.short	(.L_1697 - .L_1696)
.L_1696:
        /*059c*/ 	.word	0x00000140
        /*05a0*/ 	.word	0x00000001
        /*05a4*/ 	.word	0x00000001


	//----- nvinfo : EIATTR_CRS_STACK_SIZE
	.align		4
.L_1697:
        /*05a8*/ 	.byte	0x04, 0x1e
        /*05aa*/ 	.short	(.L_1699 - .L_1698)
.L_1698:
        /*05ac*/ 	.word	0x00000000


	//----- nvinfo : EIATTR_CBANK_PARAM_SIZE
	.align		4
.L_1699:
        /*05b0*/ 	.byte	0x03, 0x19
        /*05b2*/ 	.short	0x0060


	//----- nvinfo : EIATTR_PARAM_CBANK
	.align		4
        /*05b4*/ 	.byte	0x04, 0x0a
        /*05b6*/ 	.short	(.L_1701 - .L_1700)
	.align		4
.L_1700:
        /*05b8*/ 	.word	index@(.nv.constant0._ZN13group_norm_v218gn_bwd_cuda_kernelI6__halfLi320ELi3ELi16ELi20ELi4096ELb1ELb1ELi16ELi320ELi320ELi4ELb1ELi1ELb0ELb0ELNS_15WgradSyncMethodE3ENS_16CompileConditionILi900EEEEEvPT_S6_S6_PKS5_S8_S8_S8_PKfflPfPj)
        /*05bc*/ 	.short	0x0210
        /*05be*/ 	.short	0x0060


	//----- nvinfo : EIATTR_SW_WAR
	.align		4
.L_1701:
        /*05c0*/ 	.byte	0x04, 0x36
        /*05c2*/ 	.short	(.L_1703 - .L_1702)
.L_1702:
        /*05c4*/ 	.word	0x00000008
.L_1703:


//--------------------- .nv.info._ZN13group_norm_v218gn_bwd_cuda_kernelI6__halfLi320ELi1ELi16ELi20ELi4096ELb1ELb1ELi32ELi320ELi320ELi4ELb1ELi1ELb0ELb0ELNS_15WgradSyncMethodE3ENS_16CompileConditionILi900EEEEEvPT_S6_S6_PKS5_S8_S8_S8_PKfflPfPj --------------------------
	.section	.nv.info._ZN13group_norm_v218gn_bwd_cuda_kernelI6__halfLi320ELi1ELi16ELi20ELi4096ELb1ELb1ELi32ELi320ELi320ELi4ELb1ELi1ELb0ELb0ELNS_15WgradSyncMethodE3ENS_16CompileConditionILi900EEEEEvPT_S6_S6_PKS5_S8_S8_S8_PKfflPfPj,"",@"SHT_CUDA_INFO"
	.sectionflags	@""
	.align	4


	//----- nvinfo : EIATTR_CUDA_API_VERSION
	.align		4
        /*0000*/ 	.byte	0x04, 0x37
        /*0002*/ 	.short	(.L_1705 - .L_1704)
.L_1704:
        /*0004*/ 	.word	0x00000082


	//----- nvinfo : EIATTR_KPARAM_INFO
	.align		4
.L_1705:
        /*0008*/ 	.byte	0x04, 0x17
        /*000a*/ 	.short	(.L_1707 - .L_1706)
.L_1706:
        /*000c*/ 	.word	0x00000000
        /*0010*/ 	.short	0x000b
        /*0012*/ 	.short	0x0058
        /*0014*/ 	.byte	0x00, 0xf0, 0x21, 0x00


	//----- nvinfo : EIATTR_KPARAM_INFO
	.align		4
.L_1707:
        /*0018*/ 	.byte	0x04, 0x17
        /*001a*/ 	.short	(.L_1709 - .L_1708)
.L_1708:
        /*001c*/ 	.word	0x00000000
        /*0020*/ 	.short	0x000a
        /*0022*/ 	.short	0x0050
        /*0024*/ 	.byte	0x00, 0xf0, 0x21, 0x00


	//----- nvinfo : EIATTR_KPARAM_INFO
	.align		4
.L_1709:
        /*0028*/ 	.byte	0x04, 0x17
        /*002a*/ 	.short	(.L_1711 - .L_1710)
.L_1710:
        /*002c*/ 	.word	0x00000000
        /*0030*/ 	.short	0x0009
        /*0032*/ 	.short	0x0048
        /*0034*/ 	.byte	0x00, 0xf0, 0x21, 0x00


	//----- nvinfo : EIATTR_KPARAM_INFO
	.align		4
.L_1711:
        /*0038*/ 	.byte	0x04, 0x17
        /*003a*/ 	.short	(.L_1713 - .L_1712)
.L_1712:
        /*003c*/ 	.word	0x00000000
        /*0040*/ 	.short	0x0008
        /*0042*/ 	.short	0x0040
        /*0044*/ 	.byte	0x00, 0xf0, 0x11, 0x00


	//----- nvinfo : EIATTR_KPARAM_INFO
	.align		4
.L_1713:
        /*0048*/ 	.byte	0x04, 0x17
        /*004a*/ 	.short	(.L_1715 - .L_1714)
.L_1714:
        /*004c*/ 	.word	0x00000000
        /*0050*/ 	.short	0x0007
        /*0052*/ 	.short	0x0038
        /*0054*/ 	.byte	0x00, 0xf0, 0x21, 0x00


	//----- nvinfo : EIATTR_KPARAM_INFO
	.align		4
.L_1715:
        /*0058*/ 	.byte	0x04, 0x17
        /*005a*/ 	.short	(.L_1717 - .L_1716)
.L_1716:
        /*005c*/ 	.word	0x00000000
        /*0060*/ 	.short	0x0006
        /*0062*/ 	.short	0x0030
        /*0064*/ 	.byte	0x00, 0xf0, 0x21, 0x00


	//----- nvinfo : EIATTR_KPARAM_INFO
	.align		4
.L_1717:
        /*0068*/ 	.byte	0x04, 0x17
        /*006a*/ 	.short	(.L_1719 - .L_1718)
.L_1718:
        /*006c*/ 	.word	0x00000000
        /*0070*/ 	.short	0x0005
        /*0072*/ 	.short	0x0028
        /*0074*/ 	.byte	0x00, 0xf0, 0x21, 0x00


	//----- nvinfo : EIATTR_KPARAM_INFO
	.align		4
.L_1719:
        /*0078*/ 	.byte	0x04, 0x17
        /*007a*/ 	.short	(.L_1721 - .L_1720)
.L_1720:
        /*007c*/ 	.word	0x00000000
        /*0080*/ 	.short	0x0004
        /*0082*/ 	.short	0x0020
        /*0084*/ 	.byte	0x00, 0xf0, 0x21, 0x00


	//----- nvinfo : EIATTR_KPARAM_INFO
	.align		4
.L_1721:
        /*0088*/ 	.byte	0x04, 0x17
        /*008a*/ 	.short	(.L_1723 - .L_1722)
.L_1722:
        /*008c*/ 	.word	0x00000000
        /*0090*/ 	.short	0x0003
        /*0092*/ 	.short	0x0018
        /*0094*/ 	.byte	0x00, 0xf0, 0x21, 0x00


	//----- nvinfo : EIATTR_KPARAM_INFO
	.align		4
.L_1723:
        /*0098*/ 	.byte	0x04, 0x17
        /*009a*/ 	.short	(.L_1725 - .L_1724)
.L_1724:
        /*009c*/ 	.word	0x00000000
        /*00a0*/ 	.short	0x0002
        /*00a2*/ 	.short	0x0010
        /*00a4*/ 	.byte	0x00, 0xf0, 0x21, 0x00


	//----- nvinfo : EIATTR_KPARAM_INFO
	.align		4
.L_1725:
        /*00a8*/ 	.byte	0x04, 0x17
        /*00aa*/ 	.short	(.L_1727 - .L_1726)
.L_1726:
        /*00ac*/ 	.word	0x00000000
        /*00b0*/ 	.short	0x0001
        /*00b2*/ 	.short	0x0008
        /*00b4*/ 	.byte	0x00, 0xf0, 0x21, 0x00


	//----- nvinfo : EIATTR_KPARAM_INFO
	.align		4
.L_1727:
        /*00b8*/ 	.byte	0x04, 0x17
        /*00ba*/ 	.short	(.L_1729 - .L_1728)
.L_1728:
        /*00bc*/ 	.word	0x00000000
        /*00c0*/ 	.short	0x0000
        /*00c2*/ 	.short	0x0000
        /*00c4*/ 	.byte	0x00, 0xf0, 0x21, 0x00


	//----- nvinfo : EIATTR_SPARSE_MMA_MASK
	.align		4
.L_1729:
        /*00c8*/ 	.byte	0x03, 0x50
        /*00ca*/ 	.short	0x0000


	//----- nvinfo : EIATTR_MAXREG_COUNT
	.align		4
        /*00cc*/ 	.byte	0x03, 0x1b
        /*00ce*/ 	.short	0x00a8


	//----- nvinfo : EIATTR_NUM_BARRIERS
	.align		4
        /*00d0*/ 	.byte	0x02, 0x4c
        /*00d2*/ 	.byte	0x01
	.zero		1


	//----- nvinfo : EIATTR_MERCURY_ISA_VERSION
	.align		4
        /*00d4*/ 	.byte	0x03, 0x5f
        /*00d6*/ 	.short	0x0101


	//----- nvinfo : EIATTR_COOP_GROUP_MASK_REGIDS
	.align		4
        /*00d8*/ 	.byte	0x04, 0x29
        /*00da*/ 	.short	(.L_1731 - .L_1730)


	//   ....[0]....
.L_1730:
        /*00dc*/ 	.word	0xffffffff


	//   ....[1]....
        /*00e0*/ 	.word	0xffffffff


	//   ....[2]....
        /*00e4*/ 	.word	0xffffffff


	//   ....[3]....
        /*00e8*/ 	.word	0xffffffff


	//   ....[4]....
        /*00ec*/ 	.word	0xffffffff


	//   ....[5]....
        /*00f0*/ 	.word	0xffffffff


	//   ....[6]....
        /*00f4*/ 	.word	0xffffffff


	//   ....[7]....
        /*00f8*/ 	.word	0xffffffff


	//   ....[8]....
        /*00fc*/ 	.word	0xffffffff


	//   ....[9]....
        /*0100*/ 	.word	0xffffffff


	//   ....[10]....
        /*0104*/ 	.word	0xffffffff


	//   ....[11]....
        /*0108*/ 	.word	0xffffffff


	//   ....[12]....
        /*010c*/ 	.word	0x05000020


	//   ....[13]....
        /*0110*/ 	.word	0x0500001f


	//   ....[14]....
        /*0114*/ 	.word	0x05000021


	//   ....[15]....
        /*0118*/ 	.word	0x05000022


	//   ....[16]....
        /*011c*/ 	.word	0x05000024


	//   ....[17]....
        /*0120*/ 	.word	0x05000023


	//   ....[18]....
        /*0124*/ 	.word	0x05000025


	//   ....[19]....
        /*0128*/ 	.word	0x0500001a


	//   ....[20]....
        /*012c*/ 	.word	0x05000024


	//   ....[21]....
        /*0130*/ 	.word	0x05000023


	//   ....[22]....
        /*0134*/ 	.word	0x05000025


	//   ....[23]....
        /*0138*/ 	.word	0x0500002a


	//   ....[24]....
        /*013c*/ 	.word	0x0500002c


	//   ....[25]....
        /*0140*/ 	.word	0x05000029


	//   ....[26]....
        /*0144*/ 	.word	0x0500002b


	//   ....[27]....
        /*0148*/ 	.word	0x0500001e


	//   ....[28]....
        /*014c*/ 	.word	0x05000024


	//   ....[29]....
        /*0150*/ 	.word	0x05000023


	//   ....[30]....
        /*0154*/ 	.word	0x05000025


	//   ....[31]....
        /*0158*/ 	.word	0x0500002a


	//   ....[32]....
        /*015c*/ 	.word	0x0500002c


	//   ....[33]....
        /*0160*/ 	.word	0x05000029


	//   ....[34]....
        /*0164*/ 	.word	0x0500002b


	//   ....[35]....
        /*0168*/ 	.word	0x0500001e


	//   ....[36]....
        /*016c*/ 	.word	0x0500001e


	//   ....[37]....
        /*0170*/ 	.word	0x0500001f


	//   ....[38]....
        /*0174*/ 	.word	0x05000032


	//   ....[39]....
        /*0178*/ 	.word	0x05000021


	//   ....[40]....
        /*017c*/ 	.word	0x05000020


	//   ....[41]....
        /*0180*/ 	.word	0x05000031


	//   ....[42]....
        /*0184*/ 	.word	0x0500001f


	//   ....[43]....
        /*0188*/ 	.word	0x05000034


	//   ....[44]....
        /*018c*/ 	.word	0x0500001e


	//   ....[45]....
        /*0190*/ 	.word	0x05000031


	//   ....[46]....
        /*0194*/ 	.word	0x05000020


	//   ....[47]....
        /*0198*/ 	.word	0x05000021


	//   ....[48]....
        /*019c*/ 	.word	0x05000030


	//   ....[49]....
        /*01a0*/ 	.word	0x05000033


	//   ....[50]....
        /*01a4*/ 	.word	0x0500001c


	//   ....[51]....
        /*01a8*/ 	.word	0x0500002d


	//   ....[52]....
        /*01ac*/ 	.word	0x0500001d


	//   ....[53]....
        /*01b0*/ 	.word	0x05000031


	//   ....[54]....
        /*01b4*/ 	.word	0x05000030


	//   ....[55]....
        /*01b8*/ 	.word	0x05000034


	//   ....[56]....
        /*01bc*/ 	.word	0x0500002b


	//   ....[57]....
        /*01c0*/ 	.word	0x0500002e


	//   ....[58]....
        /*01c4*/ 	.word	0x05000020


	//   ....[59]....
        /*01c8*/ 	.word	0x05000021


	//   ....[60]....
        /*01cc*/ 	.word	0x05000022


	//   ....[61]....
        /*01d0*/ 	.word	0x05000023


	//   ....[62]....
        /*01d4*/ 	.word	0x05000029


	//   ....[63]....
        /*01d8*/ 	.word	0x0500002b


	//   ....[64]....
        /*01dc*/ 	.word	0x05000030


	//   ....[65]....
        /*01e0*/ 	.word	0x0500002f


	//   ....[66]....
        /*01e4*/ 	.word	0x05000022


	//   ....[67]....
        /*01e8*/ 	.word	0x05000019


	//   ....[68]....
        /*01ec*/ 	.word	0x05000033


	//   ....[69]....
        /*01f0*/ 	.word	0x05000033


	//   ....[70]....
        /*01f4*/ 	.word	0x05000033


	//   ....[71]....
        /*01f8*/ 	.word	0x05000033


	//   ....[72]....
        /*01fc*/ 	.word	0x05000033


	//   ....[73]....
        /*0200*/ 	.word	0x05000033


	//   ....[74]....
        /*0204*/ 	.word	0x05000033


	//   ....[75]....
        /*0208*/ 	.word	0x05000033


	//   ....[76]....
        /*020c*/ 	.word	0x05000033


	//   ....[77]....
        /*0210*/ 	.word	0x05000033


	//   ....[78]....
        /*0214*/ 	.word	0x05000033


	//   ....[79]....
        /*0218*/ 	.word	0x05000033


	//   ....[80]....
        /*021c*/ 	.word	0x05000033


	//   ....[81]....
        /*0220*/ 	.word	0x05000033


	//   ....[82]....
        /*0224*/ 	.word	0x05000033


	//   ....[83]....
        /*0228*/ 	.word	0x05000033


	//   ....[84]....
        /*022c*/ 	.word	0x05000033


	//   ....[85]....
        /*0230*/ 	.word	0x05000033


	//   ....[86]....
        /*0234*/ 	.word	0x05000033


	//   ....[87]....
        /*0238*/ 	.word	0x05000033


	//   ....[88]....
        /*023c*/ 	.word	0x05000033


	//   ....[89]....
        /*0240*/ 	.word	0x05000033


	//   ....[90]....
        /*0244*/ 	.word	0x05000033


	//   ....[91]....
        /*0248*/ 	.word	0x05000033


	//   ....[92]....
        /*024c*/ 	.word	0x05000033


	//   ....[93]....
        /*0250*/ 	.word	0x05000033


	//   ....[94]....
        /*0254*/ 	.word	0x05000033


	//   ....[95]....
        /*0258*/ 	.word	0x05000033


	//   ....[96]....
        /*025c*/ 	.word	0x05000033


	//   ....[97]....
        /*0260*/ 	.word	0x05000033


	//   ....[98]....
        /*0264*/ 	.word	0x05000033


	//   ....[99]....
        /*0268*/ 	.word	0x05000033


	//   ....[100]....
        /*026c*/ 	.word	0x05000033


	//   ....[101]....
        /*0270*/ 	.word	0x05000033


	//   ....[102]....
        /*0274*/ 	.word	0x05000033


	//   ....[103]....
        /*0278*/ 	.word	0x05000033


	//   ....[104]....
        /*027c*/ 	.word	0x05000033


	//   ....[105]....
        /*0280*/ 	.word	0x05000033


	//   ....[106]....
        /*0284*/ 	.word	0x05000033


	//   ....[107]....
        /*0288*/ 	.word	0x05000033


	//   ....[108]....
        /*028c*/ 	.word	0x05000033


	//   ....[109]....
        /*0290*/ 	.word	0x05000033


	//   ....[110]....
        /*0294*/ 	.word	0x05000033


	//   ....[111]....
        /*0298*/ 	.word	0x05000033


	//   ....[112]....
        /*029c*/ 	.word	0x05000033


	//   ....[113]....
        /*02a0*/ 	.word	0x05000033


	//   ....[114]....
        /*02a4*/ 	.word	0x05000033


	//   ....[115]....
        /*02a8*/ 	.word	0x05000033


	//   ....[116]....
        /*02ac*/ 	.word	0x05000033


	//   ....[117]....
        /*02b0*/ 	.word	0x05000033


	//   ....[118]....
        /*02b4*/ 	.word	0x05000033


	//   ....[119]....
        /*02b8*/ 	.word	0x05000033


	//   ....[120]....
        /*02bc*/ 	.word	0x05000033


	//   ....[121]....
        /*02c0*/ 	.word	0x05000033


	//   ....[122]....
        /*02c4*/ 	.word	0x05000033


	//   ....[123]....
        /*02c8*/ 	.word	0x05000033


	//----- nvinfo : EIATTR_COOP_GROUP_INSTR_OFFSETS
	.align		4
.L_1731:
        /*02cc*/ 	.byte	0x04, 0x28
        /*02ce*/ 	.short	(.L_1733 - .L_1732)


	//   ....[0]....
.L_1732:
        /*02d0*/ 	.word	0x00003660


	//   ....[1]....
        /*02d4*/ 	.word	0x000036a0


	//   ....[2]....
        /*02d8*/ 	.word	0x000036e0


	//   ....[3]....
        /*02dc*/ 	.word	0x000036f0


	//   ....[4]....
        /*02e0*/ 	.word	0x00003e10


	//   ....[5]....
        /*02e4*/ 	.word	0x00003e40


	//   ....[6]....
        /*02e8*/ 	.word	0x00003e70


	//   ....[7]....
        /*02ec*/ 	.word	0x00003e80


	//   ....[8]....
        /*02f0*/ 	.word	0x00003eb0


	//   ....[9]....
        /*02f4*/ 	.word	0x00003ec0


	//   ....[10]....
        /*02f8*/ 	.word	0x00003ef0


	//   ....[11]....
        /*02fc*/ 	.word	0x00003f00


	//   ....[12]....
        /*0300*/ 	.word	0x00005bc0


	//   ....[13]....
        /*0304*/ 	.word	0x00005bf0


	//   ....[14]....
        /*0308*/ 	.word	0x00005c40


	//   ....[15]....
        /*030c*/ 	.word	0x00005c60


	//   ....[16]....
        /*0310*/ 	.word	0x00005c90


	//   ....[17]....
        /*0314*/ 	.word	0x00005ca0


	//   ....[18]....
        /*0318*/ 	.word	0x00005cd0


	//   ....[19]....
        /*031c*/ 	.word	0x00005ce0


	//   ....[20]....
        /*0320*/ 	.word	0x00005e70


	//   ....[21]....
        /*0324*/ 	.word	0x00005ea0


	//   ....[22]....
        /*0328*/ 	.word	0x00005ef0


	//   ....[23]....
        /*032c*/ 	.word	0x00005f10


	//   ....[24]....
        /*0330*/ 	.word	0x00005f40


	//   ....[25]....
        /*0334*/ 	.word	0x00005f50


	//   ....[26]....
        /*0338*/ 	.word	0x00005f80


	//   ....[27]....
        /*033c*/ 	.word	0x00005f90


	//   ....[28]....
        /*0340*/ 	.word	0x000060d0


	//   ....[29]....
        /*0344*/ 	.word	0x00006100


	//   ....[30]....
        /*0348*/ 	.word	0x00006150


	//   ....[31]....
        /*034c*/ 	.word	0x00006170


	//   ....[32]....
        /*0350*/ 	.word	0x000061a0


	//   ....[33]....
        /*0354*/ 	.word	0x000061b0


	//   ....[34]....
        /*0358*/ 	.word	0x000061e0


	//   ....[35]....
        /*035c*/ 	.word	0x000061f0


	//   ....[36]....
        /*0360*/ 	.word	0x00006510


	//   ....[37]....
        /*0364*/ 	.word	0x00006540


	//   ....[38]....
        /*0368*/ 	.word	0x00006570


	//   ....[39]....
        /*036c*/ 	.word	0x000065c0


	//   ....[40]....
        /*0370*/ 	.word	0x000065e0


	//   ....[41]....
        /*0374*/ 	.word	0x00006610


	//   ....[42]....
        /*0378*/ 	.word	0x00006630


	//   ....[43]....
        /*037c*/ 	.word	0x00006650


	//   ....[44]....
        /*0380*/ 	.word	0x00006670


	//   ....[45]....
        /*0384*/ 	.word	0x00006690


	//   ....[46]....
        /*0388*/ 	.word	0x000066b0


	//   ....[47]....
        /*038c*/ 	.word	0x000066d0


	//   ....[48]....
        /*0390*/ 	.word	0x000066f0


	//   ....[49]....
        /*0394*/ 	.word	0x00006720


	//   ....[50]....
        /*0398*/ 	.word	0x00006760


	//   ....[51]....
        /*039c*/ 	.word	0x00006780


	//   ....[52]....
        /*03a0*/ 	.word	0x000067a0


	//   ....[53]....
        /*03a4*/ 	.word	0x000067c0


	//   ....[54]....
        /*03a8*/ 	.word	0x000067f0


	//   ....[55]....
        /*03ac*/ 	.word	0x00006820


	//   ....[56]....
        /*03b0*/ 	.word	0x00006840


	//   ....[57]....
        /*03b4*/ 	.word	0x00006860


	//   ....[58]....
        /*03b8*/ 	.word	0x00006880


	//   ....[59]....
        /*03bc*/ 	.word	0x000068b0


	//   ....[60]....
        /*03c0*/ 	.word	0x00006900


	//   ....[61]....
        /*03c4*/ 	.word	0x00006930


	//   ....[62]....
        /*03c8*/ 	.word	0x00006960


	//   ....[63]....
        /*03cc*/ 	.word	0x00006990


	//   ....[64]....
        /*03d0*/ 	.word	0x000069c0


	//   ....[65]....
        /*03d4*/ 	.word	0x000069f0


	//   ....[66]....
        /*03d8*/ 	.word	0x00006b20


	//   ....[67]....
        /*03dc*/ 	.word	0x00006b70


	//   ....[68]....
        /*03e0*/ 	.word	0x00006ca0


	//   ....[69]....
        /*03e4*/ 	.word	0x00006cf0


	//   ....[70]....
        /*03e8*/ 	.word	0x00006d60


	//   ....[71]....
        /*03ec*/ 	.word	0x00006dc0


	//   ....[72]....
        /*03f0*/ 	.word	0x00006e30


	//   ....[73]....
        /*03f4*/ 	.word	0x00006e90


	//   ....[74]....
        /*03f8*/ 	.word	0x00006f00


	//   ....[75]....
        /*03fc*/ 	.word	0x00006f60


	//   ....[76]....
        /*0400*/ 	.word	0x00007010


	//   ....[77]....
        /*0404*/ 	.word	0x000070a0


	//   ....[78]....
        /*0408*/ 	.word	0x00007110


	//   ....[79]....
        /*040c*/ 	.word	0x00007170


	//   ....[80]....
        /*0410*/ 	.word	0x000071e0


	//   ....[81]....
        /*0414*/ 	.word	0x00007240


	//   ....[82]....
        /*0418*/ 	.word	0x000072b0


	//   ....[83]....
        /*041c*/ 	.word	0x00007310


	//   ....[84]....
        /*0420*/ 	.word	0x000073c0


	//   ....[85]....
        /*0424*/ 	.word	0x00007450


	//   ....[86]....
        /*0428*/ 	.word	0x000074c0


	//   ....[87]....
        /*042c*/ 	.word	0x00007520


	//   ....[88]....
        /*0430*/ 	.word	0x00007590


	//   ....[89]....
        /*0434*/ 	.word	0x000075f0


	//   ....[90]....
        /*0438*/ 	.word	0x00007660


	//   ....[91]....
        /*043c*/ 	.word	0x000076c0


	//   ....[92]....
        /*0440*/ 	.word	0x00007770


	//   ....[93]....
        /*0444*/ 	.word	0x00007830


	//   ....[94]....
        /*0448*/ 	.word	0x00007960


	//   ....[95]....
        /*044c*/ 	.word	0x000079e0


	//   ....[96]....
        /*0450*/ 	.word	0x00007a90


	//   ....[97]....
        /*0454*/ 	.word	0x00007af0


	//   ....[98]....
        /*0458*/ 	.word	0x00007b70


	//   ....[99]....
        /*045c*/ 	.word	0x00007c40


	//   ....[100]....
        /*0460*/ 	.word	0x00007cc0


	//   ....[101]....
        /*0464*/ 	.word	0x00007d60


	//   ....[102]....
        /*0468*/ 	.word	0x00007e20


	//   ....[103]....
        /*046c*/ 	.word	0x00007e80


	//   ....[104]....
        /*0470*/ 	.word	0x00007ef0


	//   ....[105]....
        /*0474*/ 	.word	0x00007f50


	//   ....[106]....
        /*0478*/ 	.word	0x00007fc0


	//   ....[107]....
        /*047c*/ 	.word	0x00008020


	//   ....[108]....
        /*0480*/ 	.word	0x000080a0


	//   ....[109]....
        /*0484*/ 	.word	0x00008120


	//   ....[110]....
        /*0488*/ 	.word	0x00008190


	//   ....[111]....
        /*048c*/ 	.word	0x000081f0


	//   ....[112]....
        /*0490*/ 	.word	0x00008260


	//   ....[113]....
        /*0494*/ 	.word	0x000082c0


	//   ....[114]....
        /*0498*/ 	.word	0x00008330


	//   ....[115]....
        /*049c*/ 	.word	0x00008390


	//   ....[116]....
        /*04a0*/ 	.word	0x000083f0


	//   ....[117]....
        /*04a4*/ 	.word	0x00008460


	//   ....[118]....
        /*04a8*/ 	.word	0x000084d0


	//   ....[119]....
        /*04ac*/ 	.word	0x00008530


	//   ....[120]....
        /*04b0*/ 	.word	0x000085a0


	//   ....[121]....
        /*04b4*/ 	.word	0x00008600


	//   ....[122]....
        /*04b8*/ 	.word	0x000086c0


	//   ....[123]....
        /*04bc*/ 	.word	0x00008750


	//----- nvinfo : EIATTR_EXIT_INSTR_OFFSETS
	.align		4
.L_1733:
        /*04c0*/ 	.byte	0x04, 0x1c
        /*04c2*/ 	.short	(.L_1735 - .L_1734)


	//   ....[0]....
.L_1734:
        /*04c4*/ 	.word	0x00004bb0


	//   ....[1]....
        /*04c8*/ 	.word	0x00006c40


	//----- nvinfo : EIATTR_MAX_THREADS
	.align		4
.L_1735:
        /*04cc*/ 	.byte	0x04, 0x05
        /*04ce*/ 	.short	(.L_1737 - .L_1736)
.L_1736:
        /*04d0*/ 	.word	0x00000140
        /*04d4*/ 	.word	0x00000001
        /*04d8*/ 	.word	0x00000001


	//----- nvinfo : EIATTR_CRS_STACK_SIZE
	.align		4
.L_1737:
        /*04dc*/ 	.byte	0x04, 0x1e
        /*04de*/ 	.short	(.L_1739 - .L_1738)
.L_1738:
        /*04e0*/ 	.word	0x00000000


	//----- nvinfo : EIATTR_CBANK_PARAM_SIZE
	.align		4
.L_1739:
        /*04e4*/ 	.byte	0x03, 0x19
        /*04e6*/ 	.short	0x0060


	//----- nvinfo : EIATTR_PARAM_CBANK
	.align		4
        /*04e8*/ 	.byte	0x04, 0x0a
        /*04ea*/ 	.short	(.L_1741 - .L_1740)
	.align		4
.L_1740:
        /*04ec*/ 	.word	index@(.nv.constant0._ZN13group_norm_v218gn_bwd_cuda_kernelI6__halfLi320ELi1ELi16ELi20ELi4096ELb1ELb1ELi32ELi320ELi320ELi4ELb1ELi1ELb0ELb0ELNS_15WgradSyncMethodE3ENS_16CompileConditionILi900EEEEEvPT_S6_S6_PKS5_S8_S8_S8_PKfflPfPj)
        /*04f0*/ 	.short	0x0210
        /*04f2*/ 	.short	0x0060


	//----- nvinfo : EIATTR_SW_WAR
	.align		4
.L_1741:
        /*04f4*/ 	.byte	0x04, 0x36
        /*04f6*/ 	.short	(.L_1743 - .L_1742)
.L_1742:
        /*04f8*/ 	.word	0x00000008
.L_1743:


//--------------------- .nv.info._ZN13group_norm_v218gn_bwd_cuda_kernelI6__halfLi320ELi1ELi16ELi20ELi4096ELb1ELb1ELi64ELi320ELi320ELi4ELb1ELi2ELb0ELb0ELNS_15WgradSyncMethodE3ENS_16CompileConditionILi900EEEEEvPT_S6_S6_PKS5_S8_S8_S8_PKfflPfPj --------------------------
	.section	.nv.info._ZN13group_norm_v218gn_bwd_cuda_kernelI6__halfLi320ELi1ELi16ELi20ELi4096ELb1ELb1ELi64ELi320ELi320ELi4ELb1ELi2ELb0ELb0ELNS_15WgradSyncMethodE3ENS_16CompileConditionILi900EEEEEvPT_S6_S6_PKS5_S8_S8_S8_PKfflPfPj,"",@"SHT_CUDA_INFO"
	.sectionflags	@""
	.align	4


	//----- nvinfo : EIATTR_CUDA_API_VERSION
	.align		4
        /*0000*/ 	.byte	0x04, 0x37
        /*0002*/ 	.short	(.L_1745 - .L_1744)
.L_1744:
        /*0004*/ 	.word	0x00000082


	//----- nvinfo : EIATTR_KPARAM_INFO
	.align		4
.L_1745:
        /*0008*/ 	.byte	0x04, 0x17
        /*000a*/ 	.short	(.L_1747 - .L_1746)
.L_1746:
        /*000c*/ 	.word	0x00000000
        /*0010*/ 	.short	0x000b
        /*0012*/ 	.short	0x0058
        /*0014*/ 	.byte	0x00, 0xf0, 0x21, 0x00


	//----- nvinfo : EIATTR_KPARAM_INFO
	.align		4
.L_1747:
        /*0018*/ 	.byte	0x04, 0x17
        /*001a*/ 	.short	(.L_1749 - .L_1748)
.L_1748:
        /*001c*/ 	.word	0x00000000
        /*0020*/ 	.short	0x000a
        /*0022*/ 	.short	0x0050
        /*0024*/ 	.byte	0x00, 0xf0, 0x21, 0x00


	//----- nvinfo : EIATTR_KPARAM_INFO
	.align		4
.L_1749:
        /*0028*/ 	.byte	0x04, 0x17
        /*002a*/ 	.short	(.L_1751 - .L_1750)
.L_1750:
        /*002c*/ 	.word	0x00000000
        /*0030*/ 	.short	0x0009
        /*0032*/ 	.short	0x0048
        /*0034*/ 	.byte	0x00, 0xf0, 0x21, 0x00


	//----- nvinfo : EIATTR_KPARAM_INFO
	.align		4
.L_1751:
        /*0038*/ 	.byte	0x04, 0x17
        /*003a*/ 	.short	(.L_1753 - .L_1752)
.L_1752:
        /*003c*/ 	.word	0x00000000
        /*0040*/ 	.short	0x0008
        /*0042*/ 	.short	0x0040
        /*0044*/ 	.byte	0x00, 0xf0, 0x11, 0x00


	//----- nvinfo : EIATTR_KPARAM_INFO
	.align		4
.L_1753:
        /*0048*/ 	.byte	0x04, 0x17
        /*004a*/ 	.short	(.L_1755 - .L_1754)
.L_1754:
        /*004c*/ 	.word	0x00000000
        /*0050*/ 	.short	0x0007
        /*0052*/ 	.short	0x0038
        /*0054*/ 	.byte	0x00, 0xf0, 0x21, 0x00


	//----- nvinfo : EIATTR_KPARAM_INFO
	.align		4
.L_1755:
        /*0058*/ 	.byte	0x04, 0x17
        /*005a*/ 	.short	(.L_1757 - .L_1756)
.L_1756:
        /*005c*/ 	.word	0x00000000
        /*0060*/ 	.short	0x0006
        /*0062*/ 	.short	0x0030
        /*0064*/ 	.byte	0x00, 0xf0, 0x21, 0x00


	//----- nvinfo : EIATTR_KPARAM_INFO
	.align		4
.L_1757:
        /*0068*/ 	.byte	0x04, 0x17
        /*006a*/ 	.short	(.L_1759 - .L_1758)
.L_1758:
        /*006c*/ 	.word	0x00000000
        /*0070*/ 	.short	0x0005
        /*0072*/ 	.short	0x0028
        /*0074*/ 	.byte	0x00, 0xf0, 0x21, 0x00


	//----- nvinfo : EIATTR_KPARAM_INFO
	.align		4
.L_1759:
        /*0078*/ 	.byte	0x04, 0x17
        /*007a*/ 	.short	(.L_1761 - .L_1760)
.L_1760:
        /*007c*/ 	.word	0x00000000
        /*0080*/ 	.short	0x0004
        /*0082*/ 	.short	0x0020
        /*0084*/ 	.byte	0x00, 0xf0, 0x21, 0x00


	//----- nvinfo : EIATTR_KPARAM_INFO
	.align		4
.L_1761:
        /*0088*/ 	.byte	0x04, 0x17
        /*008a*/ 	.short	(.L_1763 - .L_1762)
.L_1762:
        /*008c*/ 	.word	0x00000000
        /*0090*/ 	.short	0x0003
        /*0092*/ 	.short	0x0018
        /*0094*/ 	.byte	0x00, 0xf0, 0x21, 0x00


	//----- nvinfo : EIATTR_KPARAM_INFO
	.align		4
.L_1763:
        /*0098*/ 	.byte	0x04, 0x17
        /*009a*/ 	.short	(.L_1765 - .L_1764)
.L_1764:
        /*009c*/ 	.word	0x00000000
        /*00a0*/ 	.short	0x0002
        /*00a2*/ 	.short	0x0010
        /*00a4*/ 	.byte	0x00, 0xf0, 0x21, 0x00


	//----- nvinfo : EIATTR_KPARAM_INFO
	.align		4
.L_1765:
        /*00a8*/ 	.byte	0x04, 0x17
        /*00aa*/ 	.short	(.L_1767 - .L_1766)
.L_1766:
        /*00ac*/ 	.word	0x00000000
        /*00b0*/ 	.short	0x0001
        /*00b2*/ 	.short	0x0008
        /*00b4*/ 	.byte	0x00, 0xf0, 0x21, 0x00


	//----- nvinfo : EIATTR_KPARAM_INFO
	.align		4
.L_1767:
        /*00b8*/ 	.byte	0x04, 0x17
        /*00ba*/ 	.short	(.L_1769 - .L_1768)
.L_1768:
        /*00bc*/ 	.word	0x00000000
        /*00c0*/ 	.short	0x0000
        /*00c2*/ 	.short	0x0000
        /*00c4*/ 	.byte	0x00, 0xf0, 0x21, 0x00


	//----- nvinfo : EIATTR_SPARSE_MMA_MASK
	.align		4
.L_1769:
        /*00c8*/ 	.byte	0x03, 0x50
        /*00ca*/ 	.short	0x0000


	//----- nvinfo : EIATTR_MAXREG_COUNT
	.align		4
        /*00cc*/ 	.byte	0x03, 0x1b
        /*00ce*/ 	.short	0x00a8


	//----- nvinfo : EIATTR_NUM_BARRIERS
	.align		4
        /*00d0*/ 	.byte	0x02, 0x4c
        /*00d2*/ 	.byte	0x01
	.zero		1


	//----- nvinfo : EIATTR_ANNOTATIONS
	.align		4
        /*00d4*/ 	.byte	0x04, 0x55
        /*00d6*/ 	.short	(.L_1771 - .L_1770)


	//   ....[0]....
.L_1770:
        /* <DEDUP_REMOVED lines=17> */


	//----- nvinfo : EIATTR_MERCURY_ISA_VERSION
	.align		4
.L_1771:
        /*01d0*/ 	.byte	0x03, 0x5f
        /*01d2*/ 	.short	0x0101


	//----- nvinfo : EIATTR_COOP_GROUP_MASK_REGIDS
	.align		4
        /*01d4*/ 	.byte	0x04, 0x29
        /*01d6*/ 	.short	(.L_1773 - .L_1772)


	//   ....[0]....
.L_1772:
        /*01d8*/ 	.word	0xffffffff


	//   ....[1]....
        /*01dc*/ 	.word	0xffffffff


	//   ....[2]....
        /*01e0*/ 	.word	0xffffffff


	//   ....[3]....
        /*01e4*/ 	.word	0xffffffff


	//   ....[4]....
        /*01e8*/ 	.word	0xffffffff


	//   ....[5]....
        /*01ec*/ 	.word	0xffffffff


	//   ....[6]....
        /*01f0*/ 	.word	0xffffffff


	//   ....[7]....
        /*01f4*/ 	.word	0xffffffff


	//   ....[8]....
        /*01f8*/ 	.word	0xffffffff


	//   ....[9]....
        /*01fc*/ 	.word	0xffffffff


	//   ....[10]....
        /*0200*/ 	.word	0xffffffff


	//   ....[11]....
        /*0204*/ 	.word	0xffffffff


	//   ....[12]....
        /*0208*/ 	.word	0x0500001e


	//   ....[13]....
        /*020c*/ 	.word	0x0500001d


	//   ....[14]....
        /*0210*/ 	.word	0x0500001f


	//   ....[15]....
        /*0214*/ 	.word	0x05000020


	//   ....[16]....
        /*0218*/ 	.word	0x05000022


	//   ....[17]....
        /*021c*/ 	.word	0x05000021


	//   ....[18]....
        /*0220*/ 	.word	0x05000023


	//   ....[19]....
        /*0224*/ 	.word	0x05000018


	//   ....[20]....
        /*0228*/ 	.word	0x05000022


	//   ....[21]....
        /*022c*/ 	.word	0x05000021


	//   ....[22]....
        /*0230*/ 	.word	0x05000023


	//   ....[23]....
        /*0234*/ 	.word	0x05000028


	//   ....[24]....
        /*0238*/ 	.word	0x0500002a


	//   ....[25]....
        /*023c*/ 	.word	0x05000027


	//   ....[26]....
        /*0240*/ 	.word	0x05000029


	//   ....[27]....
        /*0244*/ 	.word	0x0500001c


	//   ....[28]....
        /*0248*/ 	.word	0x05000022


	//   ....[29]....
        /*024c*/ 	.word	0x05000021


	//   ....[30]....
        /*0250*/ 	.word	0x05000023


	//   ....[31]....
        /*0254*/ 	.word	0x05000028


	//   ....[32]....
        /*0258*/ 	.word	0x0500002a


	//   ....[33]....
        /*025c*/ 	.word	0x05000027


	//   ....[34]....
        /*0260*/ 	.word	0x05000029


	//   ....[35]....
        /*0264*/ 	.word	0x0500001c


	//   ....[36]....
        /*0268*/ 	.word	0x0500001c


	//   ....[37]....
        /*026c*/ 	.word	0x0500001d


	//   ....[38]....
        /*0270*/ 	.word	0x05000030


	//   ....[39]....
        /*0274*/ 	.word	0x0500001f


	//   ....[40]....
        /*0278*/ 	.word	0x0500001e


	//   ....[41]....
        /*027c*/ 	.word	0x0500002f


	//   ....[42]....
        /*0280*/ 	.word	0x0500001d


	//   ....[43]....
        /*0284*/ 	.word	0x05000032


	//   ....[44]....
        /*0288*/ 	.word	0x0500001c


	//   ....[45]....
        /*028c*/ 	.word	0x0500002f


	//   ....[46]....
        /*0290*/ 	.word	0x0500001e


	//   ....[47]....
        /*0294*/ 	.word	0x0500001f


	//   ....[48]....
        /*0298*/ 	.word	0x0500002e


	//   ....[49]....
        /*029c*/ 	.word	0x05000031


	//   ....[50]....
        /*02a0*/ 	.word	0x0500001a


	//   ....[51]....
        /*02a4*/ 	.word	0x0500002b


	//   ....[52]....
        /*02a8*/ 	.word	0x0500001b


	//   ....[53]....
        /*02ac*/ 	.word	0x0500002f


	//   ....[54]....
        /*02b0*/ 	.word	0x0500002e


	//   ....[55]....
        /*02b4*/ 	.word	0x05000032


	//   ....[56]....
        /*02b8*/ 	.word	0x05000029


	//   ....[57]....
        /*02bc*/ 	.word	0x0500002c


	//   ....[58]....
        /*02c0*/ 	.word	0x0500001e


	//   ....[59]....
        /*02c4*/ 	.word	0x0500001f


	//   ....[60]....
        /*02c8*/ 	.word	0x05000020


	//   ....[61]....
        /*02cc*/ 	.word	0x05000021


	//   ....[62]....
        /*02d0*/ 	.word	0x05000027


	//   ....[63]....
        /*02d4*/ 	.word	0x05000029


	//   ....[64]....
        /*02d8*/ 	.word	0x0500002e


	//   ....[65]....
        /*02dc*/ 	.word	0x0500002d


	//   ....[66]....
        /*02e0*/ 	.word	0x05000020


	//   ....[67]....
        /*02e4*/ 	.word	0x05000017


	//   ....[68]....
        /*02e8*/ 	.word	0x05000031


	//   ....[69]....
        /*02ec*/ 	.word	0x05000031


	//   ....[70]....
        /*02f0*/ 	.word	0x05000031


	//   ....[71]....
        /*02f4*/ 	.word	0x05000031


	//   ....[72]....
        /*02f8*/ 	.word	0x05000031


	//   ....[73]....
        /*02fc*/ 	.word	0x05000031


	//   ....[74]....
        /*0300*/ 	.word	0x05000031


	//   ....[75]....
        /*0304*/ 	.word	0x05000031


	//   ....[76]....
        /*0308*/ 	.word	0x05000031


	//   ....[77]....
        /*030c*/ 	.word	0x05000031


	//   ....[78]....
        /*0310*/ 	.word	0x05000031


	//   ....[79]....
        /*0314*/ 	.word	0x05000031


	//   ....[80]....
        /*0318*/ 	.word	0x05000031


	//   ....[81]....
        /*031c*/ 	.word	0x05000031


	//   ....[82]....
        /*0320*/ 	.word	0x05000031


	//   ....[83]....
        /*0324*/ 	.word	0x05000031


	//   ....[84]....
        /*0328*/ 	.word	0x05000031


	//   ....[85]....
        /*032c*/ 	.word	0x05000031


	//   ....[86]....
        /*0330*/ 	.word	0x05000031


	//   ....[87]....
        /*0334*/ 	.word	0x05000031


	//   ....[88]....
        /*0338*/ 	.word	0x05000031


	//   ....[89]....
        /*033c*/ 	.word	0x05000031


	//   ....[90]....
        /*0340*/ 	.word	0x05000031


	//   ....[91]....
        /*0344*/ 	.word	0x05000031


	//   ....[92]....
        /*0348*/ 	.word	0x05000031


	//   ....[93]....
        /*034c*/ 	.word	0x05000031


	//   ....[94]....
        /*0350*/ 	.word	0x05000031


	//   ....[95]....
        /*0354*/ 	.word	0x05000031


	//   ....[96]....
        /*0358*/ 	.word	0x05000031


	//   ....[97]....
        /*035c*/ 	.word	0x05000031


	//   ....[98]....
        /*0360*/ 	.word	0x05000031


	//   ....[99]....
        /*0364*/ 	.word	0x05000031


	//   ....[100]....
        /*0368*/ 	.word	0x05000031


	//   ....[101]....
        /*036c*/ 	.word	0x05000031


	//   ....[102]....
        /*0370*/ 	.word	0x05000031


	//   ....[103]....
        /*0374*/ 	.word	0x05000031


	//   ....[104]....
        /*0378*/ 	.word	0x05000031


	//   ....[105]....
        /*037c*/ 	.word	0x05000031


	//   ....[106]....
        /*0380*/ 	.word	0x05000031


	//   ....[107]....
        /*0384*/ 	.word	0x05000031


	//   ....[108]....
        /*0388*/ 	.word	0x05000031


	//   ....[109]....
        /*038c*/ 	.word	0x05000031


	//   ....[110]....
        /*0390*/ 	.word	0x05000031


	//   ....[111]....
        /*0394*/ 	.word	0x05000031


	//   ....[112]....
        /*0398*/ 	.word	0x05000031


	//   ....[113]....
        /*039c*/ 	.word	0x05000031


	//   ....[114]....
        /*03a0*/ 	.word	0x05000031


	//   ....[115]....
        /*03a4*/ 	.word	0x05000031


	//   ....[116]....
        /*03a8*/ 	.word	0x05000031


	//   ....[117]....
        /*03ac*/ 	.word	0x05000031


	//   ....[118]....
        /*03b0*/ 	.word	0x05000031


	//   ....[119]....
        /*03b4*/ 	.word	0x05000031


	//   ....[120]....
        /*03b8*/ 	.word	0x05000031


	//   ....[121]....
        /*03bc*/ 	.word	0x05000031


	//   ....[122]....
        /*03c0*/ 	.word	0x05000031


	//   ....[123]....
        /*03c4*/ 	.word	0x05000031


	//----- nvinfo : EIATTR_COOP_GROUP_INSTR_OFFSETS
	.align		4
.L_1773:
        /*03c8*/ 	.byte	0x04, 0x28
        /*03ca*/ 	.short	(.L_1775 - .L_1774)


	//   ....[0]....
.L_1774:
        /*03cc*/ 	.word	0x000063f0


	//   ....[1]....
        /*03d0*/ 	.word	0x00006410


	//   ....[2]....
        /*03d4*/ 	.word	0x00006450


	//   ....[3]....
        /*03d8*/ 	.word	0x00006470


	//   ....[4]....
        /*03dc*/ 	.word	0x00006a00


	//   ....[5]....
        /*03e0*/ 	.word	0x00006a40


	//   ....[6]....
        /*03e4*/ 	.word	0x00006a70


	//   ....[7]....
        /*03e8*/ 	.word	0x00006a90


	//   ....[8]....
        /*03ec*/ 	.word	0x00006ab0


	//   ....[9]....
        /*03f0*/ 	.word	0x00006ad0


	//   ....[10]....
        /*03f4*/ 	.word	0x00006af0


	//   ....[11]....
        /*03f8*/ 	.word	0x00006b10


	//   ....[12]....
        /*03fc*/ 	.word	0x00009840


	//   ....[13]....
        /*0400*/ 	.word	0x00009870


	//   ....[14]....
        /*0404*/ 	.word	0x000098c0


	//   ....[15]....
        /*0408*/ 	.word	0x000098e0


	//   ....[16]....
        /*040c*/ 	.word	0x00009910


	//   ....[17]....
        /*0410*/ 	.word	0x00009920


	//   ....[18]....
        /*0414*/ 	.word	0x00009950


	//   ....[19]....
        /*0418*/ 	.word	0x00009960


	//   ....[20]....
        /*041c*/ 	.word	0x00009af0


	//   ....[21]....
        /*0420*/ 	.word	0x00009b20


	//   ....[22]....
        /*0424*/ 	.word	0x00009b70


	//   ....[23]....
        /*0428*/ 	.word	0x00009b90


	//   ....[24]....
        /*042c*/ 	.word	0x00009bc0


	//   ....[25]....
        /*0430*/ 	.word	0x00009bd0


	//   ....[26]....
        /*0434*/ 	.word	0x00009c00


	//   ....[27]....
        /*0438*/ 	.word	0x00009c10


	//   ....[28]....
        /*043c*/ 	.word	0x00009d50


	//   ....[29]....
        /*0440*/ 	.word	0x00009d80


	//   ....[30]....
        /*0444*/ 	.word	0x00009dd0


	//   ....[31]....
        /*0448*/ 	.word	0x00009df0


	//   ....[32]....
        /*044c*/ 	.word	0x00009e20


	//   ....[33]....
        /*0450*/ 	.word	0x00009e30


	//   ....[34]....
        /*0454*/ 	.word	0x00009e60


	//   ....[35]....
        /*0458*/ 	.word	0x00009e70


	//   ....[36]....
        /*045c*/ 	.word	0x0000a190


	//   ....[37]....
        /*0460*/ 	.word	0x0000a1c0


	//   ....[38]....
        /*0464*/ 	.word	0x0000a1f0


	//   ....[39]....
        /*0468*/ 	.word	0x0000a240


	//   ....[40]....
        /*046c*/ 	.word	0x0000a260


	//   ....[41]....
        /*0470*/ 	.word	0x0000a290


	//   ....[42]....
        /*0474*/ 	.word	0x0000a2b0


	//   ....[43]....
        /*0478*/ 	.word	0x0000a2d0


	//   ....[44]....
        /*047c*/ 	.word	0x0000a2f0


	//   ....[45]....
        /*0480*/ 	.word	0x0000a310


	//   ....[46]....
        /*0484*/ 	.word	0x0000a330


	//   ....[47]....
        /*0488*/ 	.word	0x0000a350


	//   ....[48]....
        /*048c*/ 	.word	0x0000a370


	//   ....[49]....
        /*0490*/ 	.word	0x0000a3a0


	//   ....[50]....
        /*0494*/ 	.word	0x0000a3e0


	//   ....[51]....
        /*0498*/ 	.word	0x0000a400


	//   ....[52]....
        /*049c*/ 	.word	0x0000a420


	//   ....[53]....
        /*04a0*/ 	.word	0x0000a440


	//   ....[54]....
        /*04a4*/ 	.word	0x0000a470


	//   ....[55]....
        /*04a8*/ 	.word	0x0000a4a0


	//   ....[56]....
        /*04ac*/ 	.word	0x0000a4c0


	//   ....[57]....
        /*04b0*/ 	.word	0x0000a4e0


	//   ....[58]....
        /*04b4*/ 	.word	0x0000a500


	//   ....[59]....
        /*04b8*/ 	.word	0x0000a530


	//   ....[60]....
        /*04bc*/ 	.word	0x0000a580


	//   ....[61]....
        /*04c0*/ 	.word	0x0000a5b0


	//   ....[62]....
        /*04c4*/ 	.word	0x0000a5e0


	//   ....[63]....
        /*04c8*/ 	.word	0x0000a610


	//   ....[64]....
        /*04cc*/ 	.word	0x0000a640


	//   ....[65]....
        /*04d0*/ 	.word	0x0000a670


	//   ....[66]....
        /*04d4*/ 	.word	0x0000a7a0


	//   ....[67]....
        /*04d8*/ 	.word	0x0000a7f0


	//   ....[68]....
        /*04dc*/ 	.word	0x0000a920


	//   ....[69]....
        /*04e0*/ 	.word	0x0000a970


	//   ....[70]....
        /*04e4*/ 	.word	0x0000a9e0


	//   ....[71]....
        /*04e8*/ 	.word	0x0000aa40


	//   ....[72]....
        /*04ec*/ 	.word	0x0000aab0


	//   ....[73]....
        /*04f0*/ 	.word	0x0000ab10


	//   ....[74]....
        /*04f4*/ 	.word	0x0000ab80


	//   ....[75]....
        /*04f8*/ 	.word	0x0000abe0


	//   ....[76]....
        /*04fc*/ 	.word	0x0000ac90


	//   ....[77]....
        /*0500*/ 	.word	0x0000ad20


	//   ....[78]....
        /*0504*/ 	.word	0x0000ad90


	//   ....[79]....
        /*0508*/ 	.word	0x0000adf0


	//   ....[80]....
        /*050c*/ 	.word	0x0000ae60


	//   ....[81]....
        /*0510*/ 	.word	0x0000aec0


	//   ....[82]....
        /*0514*/ 	.word	0x0000af30


	//   ....[83]....
        /*0518*/ 	.word	0x0000af90


	//   ....[84]....
        /*051c*/ 	.word	0x0000b040


	//   ....[85]....
        /*0520*/ 	.word	0x0000b0d0


	//   ....[86]....
        /*0524*/ 	.word	0x0000b140


	//   ....[87]....
        /*0528*/ 	.word	0x0000b1a0


	//   ....[88]....
        /*052c*/ 	.word	0x0000b210


	//   ....[89]....
        /*0530*/ 	.word	0x0000b270


	//   ....[90]....
        /*0534*/ 	.word	0x0000b2e0


	//   ....[91]....
        /*0538*/ 	.word	0x0000b340


	//   ....[92]....
        /*053c*/ 	.word	0x0000b3f0


	//   ....[93]....
        /*0540*/ 	.word	0x0000b4b0


	//   ....[94]....
        /*0544*/ 	.word	0x0000b5e0


	//   ....[95]....
        /*0548*/ 	.word	0x0000b660


	//   ....[96]....
        /*054c*/ 	.word	0x0000b710


	//   ....[97]....
        /*0550*/ 	.word	0x0000b770


	//   ....[98]....
        /*0554*/ 	.word	0x0000b7f0


	//   ....[99]....
        /*0558*/ 	.word	0x0000b8c0


	//   ....[100]....
        /*055c*/ 	.word	0x0000b940


	//   ....[101]....
        /*0560*/ 	.word	0x0000b9e0


	//   ....[102]....
        /*0564*/ 	.word	0x0000baa0


	//   ....[103]....
        /*0568*/ 	.word	0x0000bb00


	//   ....[104]....
        /*056c*/ 	.word	0x0000bb70


	//   ....[105]....
        /*0570*/ 	.word	0x0000bbd0


	//   ....[106]....
        /*0574*/ 	.word	0x0000bc40


	//   ....[107]....
        /*0578*/ 	.word	0x0000bca0


	//   ....[108]....
        /*057c*/ 	.word	0x0000bd20


	//   ....[109]....
        /*0580*/ 	.word	0x0000bda0


	//   ....[110]....
        /*0584*/ 	.word	0x0000be10


	//   ....[111]....
        /*0588*/ 	.word	0x0000be70


	//   ....[112]....
        /*058c*/ 	.word	0x0000bee0


	//   ....[113]....
        /*0590*/ 	.word	0x0000bf40


	//   ....[114]....
        /*0594*/ 	.word	0x0000bfb0


	//   ....[115]....
        /*0598*/ 	.word	0x0000c010


	//   ....[116]....
        /*059c*/ 	.word	0x0000c070


	//   ....[117]....
        /*05a0*/ 	.word	0x0000c0e0


	//   ....[118]....
        /*05a4*/ 	.word	0x0000c150


	//   ....[119]....
        /*05a8*/ 	.word	0x0000c1b0


	//   ....[120]....
        /*05ac*/ 	.word	0x0000c220


	//   ....[121]....
        /*05b0*/ 	.word	0x0000c280


	//   ....[122]....
        /*05b4*/ 	.word	0x0000c340


	//   ....[123]....
        /*05b8*/ 	.word	0x0000c3d0


	//----- nvinfo : EIATTR_EXIT_INSTR_OFFSETS
	.align		4
.L_1775:
        /*05bc*/ 	.byte	0x04, 0x1c
        /*05be*/ 	.short	(.L_1777 - .L_1776)


	//   ....[0]....
.L_1776:
        /*05c0*/ 	.word	0x00008800


	//   ....[1]....
        /*05c4*/ 	.word	0x0000a8c0


	//----- nvinfo : EIATTR_MAX_THREADS
	.align		4
.L_1777:
        /*05c8*/ 	.byte	0x04, 0x05
        /*05ca*/ 	.short	(.L_1779 - .L_1778)
.L_1778:
        /*05cc*/ 	.word	0x00000140
        /*05d0*/ 	.word	0x00000001
        /*05d4*/ 	.word	0x00000001


	//----- nvinfo : EIATTR_CRS_STACK_SIZE
	.align		4
.L_1779:
        /*05d8*/ 	.byte	0x04, 0x1e
        /*05da*/ 	.short	(.L_1781 - .L_1780)
.L_1780:
        /*05dc*/ 	.word	0x00000000


	//----- nvinfo : EIATTR_CBANK_PARAM_SIZE
	.align		4
.L_1781:
        /*05e0*/ 	.byte	0x03, 0x19
        /*05e2*/ 	.short	0x0060


	//----- nvinfo : EIATTR_PARAM_CBANK
	.align		4
        /*05e4*/ 	.byte	0x04, 0x0a
        /*05e6*/ 	.short	(.L_1783 - .L_1782)
	.align		4
.L_1782:
        /*05e8*/ 	.word	index@(.nv.constant0._ZN13group_norm_v218gn_bwd_cuda_kernelI6__halfLi320ELi1ELi16ELi20ELi4096ELb1ELb1ELi64ELi320ELi320ELi4ELb1ELi2ELb0ELb0ELNS_15WgradSyncMethodE3ENS_16CompileConditionILi900EEEEEvPT_S6_S6_PKS5_S8_S8_S8_PKfflPfPj)
        /*05ec*/ 	.short	0x0210
        /*05ee*/ 	.short	0x0060


	//----- nvinfo : EIATTR_SW_WAR
	.align		4
.L_1783:
        /*05f0*/ 	.byte	0x04, 0x36
        /*05f2*/ 	.short	(.L_1785 - .L_1784)
.L_1784:
        /*05f4*/ 	.word	0x00000008
.L_1785:


//--------------------- .nv.info._ZN13group_norm_v218gn_bwd_cuda_kernelI6__halfLi320ELi2ELi16ELi20ELi4096ELb1ELb1ELi32ELi320ELi320ELi4ELb1ELi2ELb0ELb0ELNS_15WgradSyncMethodE3ENS_16CompileConditionILi900EEEEEvPT_S6_S6_PKS5_S8_S8_S8_PKfflPfPj --------------------------
	.section	.nv.info._ZN13group_norm_v218gn_bwd_cuda_kernelI6__halfLi320ELi2ELi16ELi20ELi4096ELb1ELb1ELi32ELi320ELi320ELi4ELb1ELi2ELb0ELb0ELNS_15WgradSyncMethodE3ENS_16CompileConditionILi900EEEEEvPT_S6_S6_PKS5_S8_S8_S8_PKfflPfPj,"",@"SHT_CUDA_INFO"
	.sectionflags	@""
	.align	4


	//----- nvinfo : EIATTR_CUDA_API_VERSION
	.align		4
        /*0000*/ 	.byte	0x04, 0x37
        /*0002*/ 	.short	(.L_1787 - .L_1786)
.L_1786:
        /*0004*/ 	.word	0x00000082


	//----- nvinfo : EIATTR_KPARAM_INFO
	.align		4
.L_1787:
        /*0008*/ 	.byte	0x04, 0x17
        /*000a*/ 	.short	(.L_1789 - .L_1788)
.L_1788:
        /*000c*/ 	.word	0x00000000
        /*0010*/ 	.short	0x000b
        /*0012*/ 	.short	0x0058
        /*0014*/ 	.byte	0x00, 0xf0, 0x21, 0x00


	//----- nvinfo : EIATTR_KPARAM_INFO
	.align		4
.L_1789:
        /*0018*/ 	.byte	0x04, 0x17
        /*001a*/ 	.short	(.L_1791 - .L_1790)
.L_1790:
        /*001c*/ 	.word	0x00000000
        /*0020*/ 	.short	0x000a
        /*0022*/ 	.short	0x0050
        /*0024*/ 	.byte	0x00, 0xf0, 0x21, 0x00


	//----- nvinfo : EIATTR_KPARAM_INFO
	.align		4
.L_1791:
        /*0028*/ 	.byte	0x04, 0x17
        /*002a*/ 	.short	(.L_1793 - .L_1792)
.L_1792:
        /*002c*/ 	.word	0x00000000
        /*0030*/ 	.short	0x0009
        /*0032*/ 	.short	0x0048
        /*0034*/ 	.byte	0x00, 0xf0, 0x21, 0x00


	//----- nvinfo : EIATTR_KPARAM_INFO
	.align		4
.L_1793:
        /*0038*/ 	.byte	0x04, 0x17
        /*003a*/ 	.short	(.L_1795 - .L_1794)
.L_1794:
        /*003c*/ 	.word	0x00000000
        /*0040*/ 	.short	0x0008
        /*0042*/ 	.short	0x0040
        /*0044*/ 	.byte	0x00, 0xf0, 0x11, 0x00


	//----- nvinfo : EIATTR_KPARAM_INFO
	.align		4
.L_1795:
        /*0048*/ 	.byte	0x04, 0x17
        /*004a*/ 	.short	(.L_1797 - .L_1796)
.L_1796:
        /*004c*/ 	.word	0x00000000
        /*0050*/ 	.short	0x0007
        /*0052*/ 	.short	0x0038
        /*0054*/ 	.byte	0x00, 0xf0, 0x21, 0x00


	//----- nvinfo : EIATTR_KPARAM_INFO
	.align		4
.L_1797:
        /*0058*/ 	.byte	0x04, 0x17
        /*005a*/ 	.short	(.L_1799 - .L_1798)
.L_1798:
        /*005c*/ 	.word	0x00000000
        /*0060*/ 	.short	0x0006
        /*0062*/ 	.short	0x0030
        /*0064*/ 	.byte	0x00, 0xf0, 0x21, 0x00


	//----- nvinfo : EIATTR_KPARAM_INFO
	.align		4
.L_1799:
        /*0068*/ 	.byte	0x04, 0x17
        /*006a*/ 	.short	(.L_1801 - .L_1800)
.L_1800:
        /*006c*/ 	.word	0x00000000
        /*0070*/ 	.short	0x0005
        /*0072*/ 	.short	0x0028
        /*0074*/ 	.byte	0x00, 0xf0, 0x21, 0x00


	//----- nvinfo : EIATTR_KPARAM_INFO
	.align		4
.L_1801:
        /*0078*/ 	.byte	0x04, 0x17
        /*007a*/ 	.short	(.L_1803 - .L_1802)
.L_1802:
        /*007c*/ 	.word	0x00000000
        /*0080*/ 	.short	0x0004
        /*0082*/ 	.short	0x0020
        /*0084*/ 	.byte	0x00, 0xf0, 0x21, 0x00


	//----- nvinfo : EIATTR_KPARAM_INFO
	.align		4
.L_1803:
        /*0088*/ 	.byte	0x04, 0x17
        /*008a*/ 	.short	(.L_1805 - .L_1804)
.L_1804:
        /*008c*/ 	.word	0x00000000
        /*0090*/ 	.short	0x0003
        /*0092*/ 	.short	0x0018
        /*0094*/ 	.byte	0x00, 0xf0, 0x21, 0x00


	//----- nvinfo : EIATTR_KPARAM_INFO
	.align		4
.L_1805:
        /*0098*/ 	.byte	0x04, 0x17
        /*009a*/ 	.short	(.L_1807 - .L_1806)
.L_1806:
        /*009c*/ 	.word	0x00000000
        /*00a0*/ 	.short	0x0002
        /*00a2*/ 	.short	0x0010
        /*00a4*/ 	.byte	0x00, 0xf0, 0x21, 0x00


	//----- nvinfo : EIATTR_KPARAM_INFO
	.align		4
.L_1807:
        /*00a8*/ 	.byte	0x04, 0x17
        /*00aa*/ 	.short	(.L_1809 - .L_1808)
.L_1808:
        /*00ac*/ 	.word	0x00000000
        /*00b0*/ 	.short	0x0001
        /*00b2*/ 	.short	0x0008
        /*00b4*/ 	.byte	0x00, 0xf0, 0x21, 0x00


	//----- nvinfo : EIATTR_KPARAM_INFO
	.align		4
.L_1809:
        /*00b8*/ 	.byte	0x04, 0x17
        /*00ba*/ 	.short	(.L_1811 - .L_1810)
.L_1810:
        /*00bc*/ 	.word	0x00000000
        /*00c0*/ 	.short	0x0000
        /*00c2*/ 	.short	0x0000
        /*00c4*/ 	.byte	0x00, 0xf0, 0x21, 0x00


	//----- nvinfo : EIATTR_SPARSE_MMA_MASK
	.align		4
.L_1811:
        /*00c8*/ 	.byte	0x03, 0x50
        /*00ca*/ 	.short	0x0000


	//----- nvinfo : EIATTR_MAXREG_COUNT
	.align		4
        /*00cc*/ 	.byte	0x03, 0x1b
        /*00ce*/ 	.short	0x0060


	//----- nvinfo : EIATTR_NUM_BARRIERS
	.align		4
        /*00d0*/ 	.byte	0x02, 0x4c
        /*00d2*/ 	.byte	0x01
	.zero		1


	//----- nvinfo : EIATTR_ANNOTATIONS
	.align		4
        /*00d4*/ 	.byte	0x04, 0x55
        /*00d6*/ 	.short	(.L_1813 - .L_1812)


	//   ....[0]....
.L_1812:
        /* <DEDUP_REMOVED lines=15> */


	//----- nvinfo : EIATTR_MERCURY_ISA_VERSION
	.align		4
.L_1813:
        /*01b0*/ 	.byte	0x03, 0x5f
        /*01b2*/ 	.short	0x0101


	//----- nvinfo : EIATTR_COOP_GROUP_MASK_REGIDS
	.align		4
        /*01b4*/ 	.byte	0x04, 0x29
        /*01b6*/ 	.short	(.L_1815 - .L_1814)


	//   ....[0]....
.L_1814:
        /*01b8*/ 	.word	0xffffffff


	//   ....[1]....
        /*01bc*/ 	.word	0xffffffff


	//   ....[2]....
        /*01c0*/ 	.word	0xffffffff


	//   ....[3]....
        /*01c4*/ 	.word	0xffffffff


	//   ....[4]....
        /*01c8*/ 	.word	0xffffffff


	//   ....[5]....
        /*01cc*/ 	.word	0xffffffff


	//   ....[6]....
        /*01d0*/ 	.word	0xffffffff


	//   ....[7]....
        /*01d4*/ 	.word	0xffffffff


	//   ....[8]....
        /*01d8*/ 	.word	0xffffffff


	//   ....[9]....
        /*01dc*/ 	.word	0xffffffff


	//   ....[10]....
        /*01e0*/ 	.word	0xffffffff


	//   ....[11]....
        /*01e4*/ 	.word	0xffffffff


	//   ....[12]....
        /*01e8*/ 	.word	0x05000007


	//   ....[13]....
        /*01ec*/ 	.word	0x05000006


	//   ....[14]....
        /*01f0*/ 	.word	0x05000008


	//   ....[15]....
        /*01f4*/ 	.word	0x05000009


	//   ....[16]....
        /*01f8*/ 	.word	0x0500000b


	//   ....[17]....
        /*01fc*/ 	.word	0x05000002


	//   ....[18]....
        /*0200*/ 	.word	0x05000006


	//   ....[19]....
        /*0204*/ 	.word	0x05000003


	//   ....[20]....
        /*0208*/ 	.word	0x05000007


	//   ....[21]....
        /*020c*/ 	.word	0x05000009


	//   ....[22]....
        /*0210*/ 	.word	0x05000006


	//   ....[23]....
        /*0214*/ 	.word	0x05000008


	//   ....[24]....
        /*0218*/ 	.word	0x0500000b


	//   ....[25]....
        /*021c*/ 	.word	0x05000007


	//   ....[26]....
        /*0220*/ 	.word	0x0500000c


	//   ....[27]....
        /*0224*/ 	.word	0x05000006


	//   ....[28]....
        /*0228*/ 	.word	0x05000007


	//   ....[29]....
        /*022c*/ 	.word	0x05000009


	//   ....[30]....
        /*0230*/ 	.word	0x05000006


	//   ....[31]....
        /*0234*/ 	.word	0x05000008


	//   ....[32]....
        /*0238*/ 	.word	0x0500000b


	//   ....[33]....
        /*023c*/ 	.word	0x05000007


	//   ....[34]....
        /*0240*/ 	.word	0x0500000c


	//   ....[35]....
        /*0244*/ 	.word	0x05000006


	//   ....[36]....
        /*0248*/ 	.word	0x05000006


	//   ....[37]....
        /*024c*/ 	.word	0x0500000b


	//   ....[38]....
        /*0250*/ 	.word	0x05000007


	//   ....[39]....
        /*0254*/ 	.word	0x0500000f


	//   ....[40]....
        /*0258*/ 	.word	0x0500001d


	//   ....[41]....
        /*025c*/ 	.word	0x05000011


	//   ....[42]....
        /*0260*/ 	.word	0x05000009


	//   ....[43]....
        /*0264*/ 	.word	0x05000007


	//   ....[44]....
        /*0268*/ 	.word	0x0500000b


	//   ....[45]....
        /*026c*/ 	.word	0x05000006


	//   ....[46]....
        /*0270*/ 	.word	0x0500000e


	//   ....[47]....
        /*0274*/ 	.word	0x05000008


	//   ....[48]....
        /*0278*/ 	.word	0x0500000c


	//   ....[49]....
        /*027c*/ 	.word	0x0500000a


	//   ....[50]....
        /*0280*/ 	.word	0x05000004


	//   ....[51]....
        /*0284*/ 	.word	0x05000018


	//   ....[52]....
        /*0288*/ 	.word	0x0500001a


	//   ....[53]....
        /*028c*/ 	.word	0x05000005


	//   ....[54]....
        /*0290*/ 	.word	0x05000013


	//   ....[55]....
        /*0294*/ 	.word	0x05000015


	//   ....[56]....
        /*0298*/ 	.word	0x05000019


	//   ....[57]....
        /*029c*/ 	.word	0x05000007


	//   ....[58]....
        /*02a0*/ 	.word	0x0500000f


	//   ....[59]....
        /*02a4*/ 	.word	0x0500001b


	//   ....[60]....
        /*02a8*/ 	.word	0x05000011


	//   ....[61]....
        /*02ac*/ 	.word	0x05000013


	//   ....[62]....
        /*02b0*/ 	.word	0x05000015


	//   ....[63]....
        /*02b4*/ 	.word	0x05000012


	//   ....[64]....
        /*02b8*/ 	.word	0x05000019


	//   ....[65]....
        /*02bc*/ 	.word	0x0500001d


	//   ....[66]....
        /*02c0*/ 	.word	0x0500000d


	//   ....[67]....
        /*02c4*/ 	.word	0x05000009


	//   ....[68]....
        /*02c8*/ 	.word	0x05000006


	//   ....[69]....
        /*02cc*/ 	.word	0x05000006


	//   ....[70]....
        /*02d0*/ 	.word	0x05000006


	//   ....[71]....
        /*02d4*/ 	.word	0x05000006


	//   ....[72]....
        /*02d8*/ 	.word	0x05000006


	//   ....[73]....
        /*02dc*/ 	.word	0x05000006


	//   ....[74]....
        /*02e0*/ 	.word	0x05000006


	//   ....[75]....
        /*02e4*/ 	.word	0x05000006


	//   ....[76]....
        /*02e8*/ 	.word	0x05000006


	//   ....[77]....
        /*02ec*/ 	.word	0x05000006


	//   ....[78]....
        /*02f0*/ 	.word	0x05000006


	//   ....[79]....
        /*02f4*/ 	.word	0x05000006


	//   ....[80]....
        /*02f8*/ 	.word	0x05000006


	//   ....[81]....
        /*02fc*/ 	.word	0x05000006


	//   ....[82]....
        /*0300*/ 	.word	0x05000006


	//   ....[83]....
        /*0304*/ 	.word	0x05000006


	//   ....[84]....
        /*0308*/ 	.word	0x05000006


	//   ....[85]....
        /*030c*/ 	.word	0x05000006


	//   ....[86]....
        /*0310*/ 	.word	0x05000006


	//   ....[87]....
        /*0314*/ 	.word	0x05000006


	//   ....[88]....
        /*0318*/ 	.word	0x05000006


	//   ....[89]....
        /*031c*/ 	.word	0x05000006


	//   ....[90]....
        /*0320*/ 	.word	0x05000006


	//   ....[91]....
        /*0324*/ 	.word	0x05000006


	//   ....[92]....
        /*0328*/ 	.word	0x05000006


	//   ....[93]....
        /*032c*/ 	.word	0x05000006


	//   ....[94]....
        /*0330*/ 	.word	0x05000006


	//   ....[95]....
        /*0334*/ 	.word	0x05000006


	//   ....[96]....
        /*0338*/ 	.word	0x05000006


	//   ....[97]....
        /*033c*/ 	.word	0x05000006


	//   ....[98]....
        /*0340*/ 	.word	0x05000006


	//   ....[99]....
        /*0344*/ 	.word	0x05000006


	//   ....[100]....
        /*0348*/ 	.word	0x05000006


	//   ....[101]....
        /*034c*/ 	.word	0x05000006


	//   ....[102]....
        /*0350*/ 	.word	0x05000006


	//   ....[103]....
        /*0354*/ 	.word	0x05000006


	//   ....[104]....
        /*0358*/ 	.word	0x05000006


	//   ....[105]....
        /*035c*/ 	.word	0x05000006


	//   ....[106]....
        /*0360*/ 	.word	0x05000006


	//   ....[107]....
        /*0364*/ 	.word	0x05000006


	//   ....[108]....
        /*0368*/ 	.word	0x05000006


	//   ....[109]....
        /*036c*/ 	.word	0x05000006


	//   ....[110]....
        /*0370*/ 	.word	0x05000006


	//   ....[111]....
        /*0374*/ 	.word	0x05000006


	//   ....[112]....
        /*0378*/ 	.word	0x05000006


	//   ....[113]....
        /*037c*/ 	.word	0x05000006


	//   ....[114]....
        /*0380*/ 	.word	0x05000006


	//   ....[115]....
        /*0384*/ 	.word	0x05000006


	//   ....[116]....
        /*0388*/ 	.word	0x05000006


	//   ....[117]....
        /*038c*/ 	.word	0x05000006


	//   ....[118]....
        /*0390*/ 	.word	0x05000006


	//   ....[119]....
        /*0394*/ 	.word	0x05000006


	//   ....[120]....
        /*0398*/ 	.word	0x05000006


	//   ....[121]....
        /*039c*/ 	.word	0x05000006


	//   ....[122]....
        /*03a0*/ 	.word	0x05000006


	//   ....[123]....
        /*03a4*/ 	.word	0x05000006


	//----- nvinfo : EIATTR_COOP_GROUP_INSTR_OFFSETS
	.align		4
.L_1815:
        /*03a8*/ 	.byte	0x04, 0x28
        /*03aa*/ 	.short	(.L_1817 - .L_1816)


	//   ....[0]....
.L_1816:
        /*03ac*/ 	.word	0x000038d0


	//   ....[1]....
        /*03b0*/ 	.word	0x00003900


	//   ....[2]....
        /*03b4*/ 	.word	0x00003930


	//   ....[3]....
        /*03b8*/ 	.word	0x00003940


	//   ....[4]....
        /*03bc*/ 	.word	0x00004130


	//   ....[5]....
        /*03c0*/ 	.word	0x00004170


	//   ....[6]....
        /*03c4*/ 	.word	0x000041a0


	//   ....[7]....
        /*03c8*/ 	.word	0x000041c0


	//   ....[8]....
        /*03cc*/ 	.word	0x000041e0


	//   ....[9]....
        /*03d0*/ 	.word	0x00004200


	//   ....[10]....
        /*03d4*/ 	.word	0x00004220


	//   ....[11]....
        /*03d8*/ 	.word	0x00004240


	//   ....[12]....
        /*03dc*/ 	.word	0x00006200


	//   ....[13]....
        /*03e0*/ 	.word	0x00006230


	//   ....[14]....
        /*03e4*/ 	.word	0x00006270


	//   ....[15]....
        /*03e8*/ 	.word	0x00006290


	//   ....[16]....
        /*03ec*/ 	.word	0x000062c0


	//   ....[17]....
        /*03f0*/ 	.word	0x000062d0


	//   ....[18]....
        /*03f4*/ 	.word	0x00006300


	//   ....[19]....
        /*03f8*/ 	.word	0x00006310


	//   ....[20]....
        /*03fc*/ 	.word	0x000064a0


	//   ....[21]....
        /*0400*/ 	.word	0x000064d0


	//   ....[22]....
        /*0404*/ 	.word	0x00006500


	//   ....[23]....
        /*0408*/ 	.word	0x00006520


	//   ....[24]....
        /*040c*/ 	.word	0x00006550


	//   ....[25]....
        /*0410*/ 	.word	0x00006560


	//   ....[26]....
        /*0414*/ 	.word	0x00006590


	//   ....[27]....
        /*0418*/ 	.word	0x000065a0


	//   ....[28]....
        /*041c*/ 	.word	0x000066d0


	//   ....[29]....
        /*0420*/ 	.word	0x00006700


	//   ....[30]....
        /*0424*/ 	.word	0x00006730


	//   ....[31]....
        /*0428*/ 	.word	0x00006750


	//   ....[32]....
        /*042c*/ 	.word	0x00006780


	//   ....[33]....
        /*0430*/ 	.word	0x00006790


	//   ....[34]....
        /*0434*/ 	.word	0x000067c0


	//   ....[35]....
        /*0438*/ 	.word	0x000067d0


	//   ....[36]....
        /*043c*/ 	.word	0x00006af0


	//   ....[37]....
        /*0440*/ 	.word	0x00006b40


	//   ....[38]....
        /*0444*/ 	.word	0x00006b60


	//   ....[39]....
        /*0448*/ 	.word	0x00006ba0


	//   ....[40]....
        /*044c*/ 	.word	0x00006bd0


	//   ....[41]....
        /*0450*/ 	.word	0x00006bf0


	//   ....[42]....
        /*0454*/ 	.word	0x00006c10


	//   ....[43]....
        /*0458*/ 	.word	0x00006c40


	//   ....[44]....
        /*045c*/ 	.word	0x00006c60


	//   ....[45]....
        /*0460*/ 	.word	0x00006c80


	//   ....[46]....
        /*0464*/ 	.word	0x00006ca0


	//   ....[47]....
        /*0468*/ 	.word	0x00006cc0


	//   ....[48]....
        /*046c*/ 	.word	0x00006cf0


	//   ....[49]....
        /*0470*/ 	.word	0x00006d00


	//   ....[50]....
        /*0474*/ 	.word	0x00006d30


	//   ....[51]....
        /*0478*/ 	.word	0x00006d80


	//   ....[52]....
        /*047c*/ 	.word	0x00006db0


	//   ....[53]....
        /*0480*/ 	.word	0x00006de0


	//   ....[54]....
        /*0484*/ 	.word	0x00006e10


	//   ....[55]....
        /*0488*/ 	.word	0x00006e30


	//   ....[56]....
        /*048c*/ 	.word	0x00006e50


	//   ....[57]....
        /*0490*/ 	.word	0x00006e60


	//   ....[58]....
        /*0494*/ 	.word	0x00006e90


	//   ....[59]....
        /*0498*/ 	.word	0x00006ed0


	//   ....[60]....
        /*049c*/ 	.word	0x00006f10


	//   ....[61]....
        /*04a0*/ 	.word	0x00006f90


	//   ....[62]....
        /*04a4*/ 	.word	0x00006fc0


	//   ....[63]....
        /*04a8*/ 	.word	0x00006fe0


	//   ....[64]....
        /*04ac*/ 	.word	0x00007000


	//   ....[65]....
        /*04b0*/ 	.word	0x00007030


	//   ....[66]....
        /*04b4*/ 	.word	0x00007070


	//   ....[67]....
        /*04b8*/ 	.word	0x00007190


	//   ....[68]....
        /*04bc*/ 	.word	0x000072b0


	//   ....[69]....
        /*04c0*/ 	.word	0x00007300


	//   ....[70]....
        /*04c4*/ 	.word	0x00007370


	//   ....[71]....
        /*04c8*/ 	.word	0x000073d0


	//   ....[72]....
        /*04cc*/ 	.word	0x00007440


	//   ....[73]....
        /*04d0*/ 	.word	0x000074a0


	//   ....[74]....
        /*04d4*/ 	.word	0x00007510


	//   ....[75]....
        /*04d8*/ 	.word	0x00007570


	//   ....[76]....
        /*04dc*/ 	.word	0x00007610


	//   ....[77]....
        /*04e0*/ 	.word	0x000076a0


	//   ....[78]....
        /*04e4*/ 	.word	0x00007710


	//   ....[79]....
        /*04e8*/ 	.word	0x00007770


	//   ....[80]....
        /*04ec*/ 	.word	0x000077e0


	//   ....[81]....
        /*04f0*/ 	.word	0x00007840


	//   ....[82]....
        /*04f4*/ 	.word	0x000078b0


	//   ....[83]....
        /*04f8*/ 	.word	0x00007910


	//   ....[84]....
        /*04fc*/ 	.word	0x000079b0


	//   ....[85]....
        /*0500*/ 	.word	0x00007a40


	//   ....[86]....
        /*0504*/ 	.word	0x00007ab0


	//   ....[87]....
        /*0508*/ 	.word	0x00007b10


	//   ....[88]....
        /*050c*/ 	.word	0x00007b80


	//   ....[89]....
        /*0510*/ 	.word	0x00007be0


	//   ....[90]....
        /*0514*/ 	.word	0x00007c50


	//   ....[91]....
        /*0518*/ 	.word	0x00007cb0


	//   ....[92]....
        /*051c*/ 	.word	0x00007d50


	//   ....[93]....
        /*0520*/ 	.word	0x00007e30


	//   ....[94]....
        /*0524*/ 	.word	0x00007f10


	//   ....[95]....
        /*0528*/ 	.word	0x00007f60


	//   ....[96]....
        /*052c*/ 	.word	0x00008000


	//   ....[97]....
        /*0530*/ 	.word	0x00008060


	//   ....[98]....
        /*0534*/ 	.word	0x00008110


	//   ....[99]....
        /*0538*/ 	.word	0x00008170


	//   ....[100]....
        /*053c*/ 	.word	0x00008210


	//   ....[101]....
        /*0540*/ 	.word	0x00008270


	//   ....[102]....
        /*0544*/ 	.word	0x000082e0


	//   ....[103]....
        /*0548*/ 	.word	0x00008340


	//   ....[104]....
        /*054c*/ 	.word	0x000083b0


	//   ....[105]....
        /*0550*/ 	.word	0x00008410


	//   ....[106]....
        /*0554*/ 	.word	0x00008480


	//   ....[107]....
        /*0558*/ 	.word	0x00008530


	//   ....[108]....
        /*055c*/ 	.word	0x000085a0


	//   ....[109]....
        /*0560*/ 	.word	0x00008600


	//   ....[110]....
        /*0564*/ 	.word	0x00008670


	//   ....[111]....
        /*0568*/ 	.word	0x000086d0


	//   ....[112]....
        /*056c*/ 	.word	0x00008770


	//   ....[113]....
        /*0570*/ 	.word	0x000087e0


	//   ....[114]....
        /*0574*/ 	.word	0x00008870


	//   ....[115]....
        /*0578*/ 	.word	0x000088e0


	//   ....[116]....
        /*057c*/ 	.word	0x00008940


	//   ....[117]....
        /*0580*/ 	.word	0x00008990


	//   ....[118]....
        /*0584*/ 	.word	0x00008a00


	//   ....[119]....
        /*0588*/ 	.word	0x00008a60


	//   ....[120]....
        /*058c*/ 	.word	0x00008ad0


	//   ....[121]....
        /*0590*/ 	.word	0x00008b30


	//   ....[122]....
        /*0594*/ 	.word	0x00008c70


	//   ....[123]....
        /*0598*/ 	.word	0x00008d40


	//----- nvinfo : EIATTR_EXIT_INSTR_OFFSETS
	.align		4
.L_1817:
        /*059c*/ 	.byte	0x04, 0x1c
        /*059e*/ 	.short	(.L_1819 - .L_1818)


	//   ....[0]....
.L_1818:
        /*05a0*/ 	.word	0x000051d0


	//   ....[1]....
        /*05a4*/ 	.word	0x00007250


	//----- nvinfo : EIATTR_MAX_THREADS
	.align		4
.L_1819:
        /*05a8*/ 	.byte	0x04, 0x05
        /*05aa*/ 	.short	(.L_1821 - .L_1820)
.L_1820:
        /*05ac*/ 	.word	0x00000140
        /*05b0*/ 	.word	0x00000001
        /*05b4*/ 	.word	0x00000001


	//----- nvinfo : EIATTR_CRS_STACK_SIZE
	.align		4
.L_1821:
        /*05b8*/ 	.byte	0x04, 0x1e
        /*05ba*/ 	.short	(.L_1823 - .L_1822)
.L_1822:
        /*05bc*/ 	.word	0x00000000


	//----- nvinfo : EIATTR_CBANK_PARAM_SIZE
	.align		4
.L_1823:
        /*05c0*/ 	.byte	0x03, 0x19
        /*05c2*/ 	.short	0x0060


	//----- nvinfo : EIATTR_PARAM_CBANK
	.align		4
        /*05c4*/ 	.byte	0x04, 0x0a
        /*05c6*/ 	.short	(.L_1825 - .L_1824)
	.align		4
.L_1824:
        /*05c8*/ 	.word	index@(.nv.constant0._ZN13group_norm_v218gn_bwd_cuda_kernelI6__halfLi320ELi2ELi16ELi20ELi4096ELb1ELb1ELi32ELi320ELi320ELi4ELb1ELi2ELb0ELb0ELNS_15WgradSyncMethodE3ENS_16CompileConditionILi900EEEEEvPT_S6_S6_PKS5_S8_S8_S8_PKfflPfPj)
        /*05cc*/ 	.short	0x0210
        /*05ce*/ 	.short	0x0060


	//----- nvinfo : EIATTR_SW_WAR
	.align		4
.L_1825:
        /*05d0*/ 	.byte	0x04, 0x36
        /*05d2*/ 	.short	(.L_1827 - .L_1826)
.L_1826:
        /*05d4*/ 	.word	0x00000008
.L_1827:


//--------------------- .nv.info._ZN13group_norm_v218gn_bwd_cuda_kernelI6__halfLi320ELi3ELi16ELi20ELi4096ELb1ELb1ELi32ELi320ELi320ELi4ELb1ELi2ELb0ELb0ELNS_15WgradSyncMethodE3ENS_16CompileConditionILi900EEEEEvPT_S6_S6_PKS5_S8_S8_S8_PKfflPfPj --------------------------
	.section	.nv.info._ZN13group_norm_v218gn_bwd_cuda_kernelI6__halfLi320ELi3ELi16ELi20ELi4096ELb1ELb1ELi32ELi320ELi320ELi4ELb1ELi2ELb0ELb0ELNS_15WgradSyncMethodE3ENS_16CompileConditionILi900EEEEEvPT_S6_S6_PKS5_S8_S8_S8_PKfflPfPj,"",@"SHT_CUDA_INFO"
	.sectionflags	@""
	.align	4


	//----- nvinfo : EIATTR_CUDA_API_VERSION
	.align		4
        /*0000*/ 	.byte	0x04, 0x37
        /*0002*/ 	.short	(.L_1829 - .L_1828)
.L_1828:
        /*0004*/ 	.word	0x00000082


	//----- nvinfo : EIATTR_KPARAM_INFO
	.align		4
.L_1829:
        /*0008*/ 	.byte	0x04, 0x17
        /*000a*/ 	.short	(.L_1831 - .L_1830)
.L_1830:
        /*000c*/ 	.word	0x00000000
        /*0010*/ 	.short	0x000b
        /*0012*/ 	.short	0x0058
        /*0014*/ 	.byte	0x00, 0xf0, 0x21, 0x00


	//----- nvinfo : EIATTR_KPARAM_INFO
	.align		4
.L_1831:
        /*0018*/ 	.byte	0x04, 0x17
        /*001a*/ 	.short	(.L_1833 - .L_1832)
.L_1832:
        /*001c*/ 	.word	0x00000000
        /*0020*/ 	.short	0x000a
        /*0022*/ 	.short	0x0050
        /*0024*/ 	.byte	0x00, 0xf0, 0x21, 0x00


	//----- nvinfo : EIATTR_KPARAM_INFO
	.align		4
.L_1833:
        /*0028*/ 	.byte	0x04, 0x17
        /*002a*/ 	.short	(.L_1835 - .L_1834)
.L_1834:
        /*002c*/ 	.word	0x00000000
        /*0030*/ 	.short	0x0009
        /*0032*/ 	.short	0x0048
        /*0034*/ 	.byte	0x00, 0xf0, 0x21, 0x00


	//----- nvinfo : EIATTR_KPARAM_INFO
	.align		4
.L_1835:
        /*0038*/ 	.byte	0x04, 0x17
        /*003a*/ 	.short	(.L_1837 - .L_1836)
.L_1836:
        /*003c*/ 	.word	0x00000000
        /*0040*/ 	.short	0x0008
        /*0042*/ 	.short	0x0040
        /*0044*/ 	.byte	0x00, 0xf0, 0x11, 0x00


	//----- nvinfo : EIATTR_KPARAM_INFO
	.align		4
.L_1837:
        /*0048*/ 	.byte	0x04, 0x17
        /*004a*/ 	.short	(.L_1839 - .L_1838)
.L_1838:
        /*004c*/ 	.word	0x00000000
        /*0050*/ 	.short	0x0007
        /*0052*/ 	.short	0x0038
        /*0054*/ 	.byte	0x00, 0xf0, 0x21, 0x00


	//----- nvinfo : EIATTR_KPARAM_INFO
	.align		4
.L_1839:
        /*0058*/ 	.byte	0x04, 0x17
        /*005a*/ 	.short	(.L_1841 - .L_1840)
.L_1840:
        /*005c*/ 	.word	0x00000000
        /*0060*/ 	.short	0x0006
        /*0062*/ 	.short	0x0030
        /*0064*/ 	.byte	0x00, 0xf0, 0x21, 0x00


	//----- nvinfo : EIATTR_KPARAM_INFO
	.align		4
.L_1841:
        /*0068*/ 	.byte	0x04, 0x17
        /*006a*/ 	.short	(.L_1843 - .L_1842)
.L_1842:
        /*006c*/ 	.word	0x00000000
        /*0070*/ 	.short	0x0005
        /*0072*/ 	.short	0x0028
        /*0074*/ 	.byte	0x00, 0xf0, 0x21, 0x00


	//----- nvinfo : EIATTR_KPARAM_INFO
	.align		4
.L_1843:
        /*0078*/ 	.byte	0x04, 0x17
        /*007a*/ 	.short	(.L_1845 - .L_1844)
.L_1844:
        /*007c*/ 	.word	0x00000000
        /*0080*/ 	.short	0x0004
        /*0082*/ 	.short	0x0020
        /*0084*/ 	.byte	0x00, 0xf0, 0x21, 0x00


	//----- nvinfo : EIATTR_KPARAM_INFO
	.align		4
.L_1845:
        /*0088*/ 	.byte	0x04, 0x17
        /*008a*/ 	.short	(.L_1847 - .L_1846)
.L_1846:
        /*008c*/ 	.word	0x00000000
        /*0090*/ 	.short	0x0003
        /*0092*/ 	.short	0x0018
        /*0094*/ 	.byte	0x00, 0xf0, 0x21, 0x00


	//----- nvinfo : EIATTR_KPARAM_INFO
	.align		4
.L_1847:
        /*0098*/ 	.byte	0x04, 0x17
        /*009a*/ 	.short	(.L_1849 - .L_1848)
.L_1848:
        /*009c*/ 	.word	0x00000000
        /*00a0*/ 	.short	0x0002
        /*00a2*/ 	.short	0x0010
        /*00a4*/ 	.byte	0x00, 0xf0, 0x21, 0x00


	//----- nvinfo : EIATTR_KPARAM_INFO
	.align		4
.L_1849:
        /*00a8*/ 	.byte	0x04, 0x17
        /*00aa*/ 	.short	(.L_1851 - .L_1850)
.L_1850:
        /*00ac*/ 	.word	0x00000000
        /*00b0*/ 	.short	0x0001
        /*00b2*/ 	.short	0x0008
        /*00b4*/ 	.byte	0x00, 0xf0, 0x21, 0x00


	//----- nvinfo : EIATTR_KPARAM_INFO
	.align		4
.L_1851:
        /*00b8*/ 	.byte	0x04, 0x17
        /*00ba*/ 	.short	(.L_1853 - .L_1852)
.L_1852:
        /*00bc*/ 	.word	0x00000000
        /*00c0*/ 	.short	0x0000
        /*00c2*/ 	.short	0x0000
        /*00c4*/ 	.byte	0x00, 0xf0, 0x21, 0x00


	//----- nvinfo : EIATTR_SPARSE_MMA_MASK
	.align		4
.L_1853:
        /*00c8*/ 	.byte	0x03, 0x50
        /*00ca*/ 	.short	0x0000


	//----- nvinfo : EIATTR_MAXREG_COUNT
	.align		4
        /*00cc*/ 	.byte	0x03, 0x1b
        /*00ce*/ 	.short	0x0040


	//----- nvinfo : EIATTR_NUM_BARRIERS
	.align		4
        /*00d0*/ 	.byte	0x02, 0x4c
        /*00d2*/ 	.byte	0x01
	.zero		1


	//----- nvinfo : EIATTR_ANNOTATIONS
	.align		4
        /*00d4*/ 	.byte	0x04, 0x55
        /*00d6*/ 	.short	(.L_1855 - .L_1854)


	//   ....[0]....
.L_1854:
        /* <DEDUP_REMOVED lines=114> */


	//----- nvinfo : EIATTR_MERCURY_ISA_VERSION
	.align		4
.L_1855:
        /*07e0*/ 	.byte	0x03, 0x5f
        /*07e2*/ 	.short	0x0101


	//----- nvinfo : EIATTR_COOP_GROUP_MASK_REGIDS
	.align		4
        /*07e4*/ 	.byte	0x04, 0x29
        /*07e6*/ 	.short	(.L_1857 - .L_1856)


	//   ....[0]....
.L_1856:
        /*07e8*/ 	.word	0xffffffff


	//   ....[1]....
        /*07ec*/ 	.word	0xffffffff


	//   ....[2]....
        /*07f0*/ 	.word	0xffffffff


	//   ....[3]....
        /*07f4*/ 	.word	0xffffffff


	//   ....[4]....
        /*07f8*/ 	.word	0xffffffff


	//   ....[5]....
        /*07fc*/ 	.word	0xffffffff


	//   ....[6]....
        /*0800*/ 	.word	0xffffffff


	//   ....[7]....
        /*0804*/ 	.word	0xffffffff


	//   ....[8]....
        /*0808*/ 	.word	0xffffffff


	//   ....[9]....
        /*080c*/ 	.word	0xffffffff


	//   ....[10]....
        /*0810*/ 	.word	0xffffffff


	//   ....[11]....
        /*0814*/ 	.word	0xffffffff


	//   ....[12]....
        /*0818*/ 	.word	0x05000019


	//   ....[13]....
        /*081c*/ 	.word	0x05000018


	//   ....[14]....
        /*0820*/ 	.word	0x0500001a


	//   ....[15]....
        /*0824*/ 	.word	0x0500001b


	//   ....[16]....
        /*0828*/ 	.word	0x0500001d


	//   ....[17]....
        /*082c*/ 	.word	0x05000012


	//   ....[18]....
        /*0830*/ 	.word	0x0500001c


	//   ....[19]....
        /*0834*/ 	.word	0x05000013


	//   ....[20]....
        /*0838*/ 	.word	0x0500001d


	//   ....[21]....
        /*083c*/ 	.word	0x0500001c


	//   ....[22]....
        /*0840*/ 	.word	0x0500001e


	//   ....[23]....
        /*0844*/ 	.word	0x0500001f


	//   ....[24]....
        /*0848*/ 	.word	0x05000021


	//   ....[25]....
        /*084c*/ 	.word	0x05000020


	//   ....[26]....
        /*0850*/ 	.word	0x05000022


	//   ....[27]....
        /*0854*/ 	.word	0x05000017


	//   ....[28]....
        /*0858*/ 	.word	0x0500001d


	//   ....[29]....
        /*085c*/ 	.word	0x0500001c


	//   ....[30]....
        /*0860*/ 	.word	0x0500001e


	//   ....[31]....
        /*0864*/ 	.word	0x0500001f


	//   ....[32]....
        /*0868*/ 	.word	0x05000021


	//   ....[33]....
        /*086c*/ 	.word	0x05000020


	//   ....[34]....
        /*0870*/ 	.word	0x05000022


	//   ....[35]....
        /*0874*/ 	.word	0x05000017


	//   ....[36]....
        /*0878*/ 	.word	0x0500001e


	//   ....[37]....
        /*087c*/ 	.word	0x05000026


	//   ....[38]....
        /*0880*/ 	.word	0x05000021


	//   ....[39]....
        /*0884*/ 	.word	0x05000020


	//   ....[40]....
        /*0888*/ 	.word	0x05000024


	//   ....[41]....
        /*088c*/ 	.word	0x05000029


	//   ....[42]....
        /*0890*/ 	.word	0x05000025


	//   ....[43]....
        /*0894*/ 	.word	0x05000027


	//   ....[44]....
        /*0898*/ 	.word	0x05000028


	//   ....[45]....
        /*089c*/ 	.word	0x05000021


	//   ....[46]....
        /*08a0*/ 	.word	0x05000023


	//   ....[47]....
        /*08a4*/ 	.word	0x05000026


	//   ....[48]....
        /*08a8*/ 	.word	0x05000014


	//   ....[49]....
        /*08ac*/ 	.word	0x05000029


	//   ....[50]....
        /*08b0*/ 	.word	0x05000012


	//   ....[51]....
        /*08b4*/ 	.word	0x05000021


	//   ....[52]....
        /*08b8*/ 	.word	0x0500001f


	//   ....[53]....
        /*08bc*/ 	.word	0x05000014


	//   ....[54]....
        /*08c0*/ 	.word	0x05000026


	//   ....[55]....
        /*08c4*/ 	.word	0x0500001c


	//   ....[56]....
        /*08c8*/ 	.word	0x05000013


	//   ....[57]....
        /*08cc*/ 	.word	0x05000029


	//   ....[58]....
        /*08d0*/ 	.word	0x05000018


	//   ....[59]....
        /*08d4*/ 	.word	0x05000024


	//   ....[60]....
        /*08d8*/ 	.word	0x05000019


	//   ....[61]....
        /*08dc*/ 	.word	0x05000022


	//   ....[62]....
        /*08e0*/ 	.word	0x0500001f


	//   ....[63]....
        /*08e4*/ 	.word	0x0500001c


	//   ....[64]....
        /*08e8*/ 	.word	0x0500002a


	//   ....[65]....
        /*08ec*/ 	.word	0x05000028


	//   ....[66]....
        /*08f0*/ 	.word	0x0500001b


	//   ....[67]....
        /*08f4*/ 	.word	0x05000017


	//   ....[68]....
        /*08f8*/ 	.word	0x0500001e


	//   ....[69]....
        /*08fc*/ 	.word	0x0500001e


	//   ....[70]....
        /*0900*/ 	.word	0x0500001e


	//   ....[71]....
        /*0904*/ 	.word	0x0500001e


	//   ....[72]....
        /*0908*/ 	.word	0x0500001e


	//   ....[73]....
        /*090c*/ 	.word	0x0500001e


	//   ....[74]....
        /*0910*/ 	.word	0x0500001e


	//   ....[75]....
        /*0914*/ 	.word	0x0500001e


	//   ....[76]....
        /*0918*/ 	.word	0x0500001e


	//   ....[77]....
        /*091c*/ 	.word	0x0500001e


	//   ....[78]....
        /*0920*/ 	.word	0x0500001e


	//   ....[79]....
        /*0924*/ 	.word	0x0500001e


	//   ....[80]....
        /*0928*/ 	.word	0x0500001e


	//   ....[81]....
        /*092c*/ 	.word	0x0500001e


	//   ....[82]....
        /*0930*/ 	.word	0x0500001e


	//   ....[83]....
        /*0934*/ 	.word	0x0500001e


	//   ....[84]....
        /*0938*/ 	.word	0x0500001e


	//   ....[85]....
        /*093c*/ 	.word	0x0500001e


	//   ....[86]....
        /*0940*/ 	.word	0x0500001e


	//   ....[87]....
        /*0944*/ 	.word	0x0500001e


	//   ....[88]....
        /*0948*/ 	.word	0x0500001e


	//   ....[89]....
        /*094c*/ 	.word	0x0500001e


	//   ....[90]....
        /*0950*/ 	.word	0x0500001e


	//   ....[91]....
        /*0954*/ 	.word	0x0500001e


	//   ....[92]....
        /*0958*/ 	.word	0x0500001e


	//   ....[93]....
        /*095c*/ 	.word	0x0500001e


	//   ....[94]....
        /*0960*/ 	.word	0x0500001e


	//   ....[95]....
        /*0964*/ 	.word	0x0500001e


	//   ....[96]....
        /*0968*/ 	.word	0x0500001e


	//   ....[97]....
        /*096c*/ 	.word	0x0500001e


	//   ....[98]....
        /*0970*/ 	.word	0x0500001e


	//   ....[99]....
        /*0974*/ 	.word	0x0500001e


	//   ....[100]....
        /*0978*/ 	.word	0x0500001e


	//   ....[101]....
        /*097c*/ 	.word	0x0500001e


	//   ....[102]....
        /*0980*/ 	.word	0x0500001e


	//   ....[103]....
        /*0984*/ 	.word	0x0500001e


	//   ....[104]....
        /*0988*/ 	.word	0x0500001e


	//   ....[105]....
        /*098c*/ 	.word	0x0500001e


	//   ....[106]....
        /*0990*/ 	.word	0x0500001e


	//   ....[107]....
        /*0994*/ 	.word	0x0500001e


	//   ....[108]....
        /*0998*/ 	.word	0x0500001e


	//   ....[109]....
        /*099c*/ 	.word	0x0500001e


	//   ....[110]....
        /*09a0*/ 	.word	0x0500001e


	//   ....[111]....
        /*09a4*/ 	.word	0x0500001e


	//   ....[112]....
        /*09a8*/ 	.word	0x0500001e


	//   ....[113]....
        /*09ac*/ 	.word	0x0500001e


	//   ....[114]....
        /*09b0*/ 	.word	0x0500001e


	//   ....[115]....
        /*09b4*/ 	.word	0x0500001e


	//   ....[116]....
        /*09b8*/ 	.word	0x0500001e


	//   ....[117]....
        /*09bc*/ 	.word	0x0500001e


	//   ....[118]....
        /*09c0*/ 	.word	0x0500001e


	//   ....[119]....
        /*09c4*/ 	.word	0x0500001e


	//   ....[120]....
        /*09c8*/ 	.word	0x0500001e


	//   ....[121]....
        /*09cc*/ 	.word	0x0500001e


	//   ....[122]....
        /*09d0*/ 	.word	0x0500001e


	//   ....[123]....
        /*09d4*/ 	.word	0x0500001e


	//----- nvinfo : EIATTR_COOP_GROUP_INSTR_OFFSETS
	.align		4
.L_1857:
        /*09d8*/ 	.byte	0x04, 0x28
        /*09da*/ 	.short	(.L_1859 - .L_1858)


	//   ....[0]....
.L_1858:
        /*09dc*/ 	.word	0x00004230


	//   ....[1]....
        /*09e0*/ 	.word	0x00004260


	//   ....[2]....
        /*09e4*/ 	.word	0x00004290


	//   ....[3]....
        /*09e8*/ 	.word	0x000042a0


	//   ....[4]....
        /*09ec*/ 	.word	0x00004aa0


	//   ....[5]....
        /*09f0*/ 	.word	0x00004ae0


	//   ....[6]....
        /*09f4*/ 	.word	0x00004b10


	//   ....[7]....
        /*09f8*/ 	.word	0x00004b30


	//   ....[8]....
        /*09fc*/ 	.word	0x00004b50


	//   ....[9]....
        /*0a00*/ 	.word	0x00004b70


	//   ....[10]....
        /*0a04*/ 	.word	0x00004b90


	//   ....[11]....
        /*0a08*/ 	.word	0x00004bb0


	//   ....[12]....
        /*0a0c*/ 	.word	0x00006bf0


	//   ....[13]....
        /*0a10*/ 	.word	0x00006c20


	//   ....[14]....
        /*0a14*/ 	.word	0x00006c70


	//   ....[15]....
        /*0a18*/ 	.word	0x00006c90


	//   ....[16]....
        /*0a1c*/ 	.word	0x00006cc0


	//   ....[17]....
        /*0a20*/ 	.word	0x00006cd0


	//   ....[18]....
        /*0a24*/ 	.word	0x00006d00


	//   ....[19]....
        /*0a28*/ 	.word	0x00006d10


	//   ....[20]....
        /*0a2c*/ 	.word	0x00006e90


	//   ....[21]....
        /*0a30*/ 	.word	0x00006ec0


	//   ....[22]....
        /*0a34*/ 	.word	0x00006f10


	//   ....[23]....
        /*0a38*/ 	.word	0x00006f30


	//   ....[24]....
        /*0a3c*/ 	.word	0x00006f60


	//   ....[25]....
        /*0a40*/ 	.word	0x00006f70


	//   ....[26]....
        /*0a44*/ 	.word	0x00006fa0


	//   ....[27]....
        /*0a48*/ 	.word	0x00006fb0


	//   ....[28]....
        /*0a4c*/ 	.word	0x000070d0


	//   ....[29]....
        /*0a50*/ 	.word	0x00007100


	//   ....[30]....
        /*0a54*/ 	.word	0x00007150


	//   ....[31]....
        /*0a58*/ 	.word	0x00007170


	//   ....[32]....
        /*0a5c*/ 	.word	0x000071a0


	//   ....[33]....
        /*0a60*/ 	.word	0x000071b0


	//   ....[34]....
        /*0a64*/ 	.word	0x000071e0


	//   ....[35]....
        /*0a68*/ 	.word	0x000071f0


	//   ....[36]....
        /*0a6c*/ 	.word	0x00007480


	//   ....[37]....
        /*0a70*/ 	.word	0x000074e0


	//   ....[38]....
        /*0a74*/ 	.word	0x00007580


	//   ....[39]....
        /*0a78*/ 	.word	0x000075c0


	//   ....[40]....
        /*0a7c*/ 	.word	0x000075f0


	//   ....[41]....
        /*0a80*/ 	.word	0x00007600


	//   ....[42]....
        /*0a84*/ 	.word	0x00007620


	//   ....[43]....
        /*0a88*/ 	.word	0x00007630


	//   ....[44]....
        /*0a8c*/ 	.word	0x00007670


	//   ....[45]....
        /*0a90*/ 	.word	0x00007690


	//   ....[46]....
        /*0a94*/ 	.word	0x000076d0


	//   ....[47]....
        /*0a98*/ 	.word	0x00007700


	//   ....[48]....
        /*0a9c*/ 	.word	0x00007730


	//   ....[49]....
        /*0aa0*/ 	.word	0x00007740


	//   ....[50]....
        /*0aa4*/ 	.word	0x00007750


	//   ....[51]....
        /*0aa8*/ 	.word	0x000077b0


	//   ....[52]....
        /*0aac*/ 	.word	0x00007810


	//   ....[53]....
        /*0ab0*/ 	.word	0x00007850


	//   ....[54]....
        /*0ab4*/ 	.word	0x00007870


	//   ....[55]....
        /*0ab8*/ 	.word	0x00007880


	//   ....[56]....
        /*0abc*/ 	.word	0x00007890


	//   ....[57]....
        /*0ac0*/ 	.word	0x000078c0


	//   ....[58]....
        /*0ac4*/ 	.word	0x000078e0


	//   ....[59]....
        /*0ac8*/ 	.word	0x00007910


	//   ....[60]....
        /*0acc*/ 	.word	0x00007930


	//   ....[61]....
        /*0ad0*/ 	.word	0x00007970


	//   ....[62]....
        /*0ad4*/ 	.word	0x000079b0


	//   ....[63]....
        /*0ad8*/ 	.word	0x000079e0


	//   ....[64]....
        /*0adc*/ 	.word	0x00007a10


	//   ....[65]....
        /*0ae0*/ 	.word	0x00007a40


	//   ....[66]....
        /*0ae4*/ 	.word	0x00007b80


	//   ....[67]....
        /*0ae8*/ 	.word	0x00007bc0


	//   ....[68]....
        /*0aec*/ 	.word	0x00007cf0


	//   ....[69]....
        /*0af0*/ 	.word	0x00007d40


	//   ....[70]....
        /*0af4*/ 	.word	0x00007db0


	//   ....[71]....
        /*0af8*/ 	.word	0x00007e10


	//   ....[72]....
        /*0afc*/ 	.word	0x00007e80


	//   ....[73]....
        /*0b00*/ 	.word	0x00007ee0


	//   ....[74]....
        /*0b04*/ 	.word	0x00007f50


	//   ....[75]....
        /*0b08*/ 	.word	0x00007fb0


	//   ....[76]....
        /*0b0c*/ 	.word	0x00008050


	//   ....[77]....
        /*0b10*/ 	.word	0x000080e0


	//   ....[78]....
        /*0b14*/ 	.word	0x00008150


	//   ....[79]....
        /*0b18*/ 	.word	0x000081b0


	//   ....[80]....
        /*0b1c*/ 	.word	0x00008220


	//   ....[81]....
        /*0b20*/ 	.word	0x00008280


	//   ....[82]....
        /*0b24*/ 	.word	0x000082f0


	//   ....[83]....
        /*0b28*/ 	.word	0x00008350


	//   ....[84]....
        /*0b2c*/ 	.word	0x000083f0


	//   ....[85]....
        /*0b30*/ 	.word	0x00008480


	//   ....[86]....
        /*0b34*/ 	.word	0x000084f0


	//   ....[87]....
        /*0b38*/ 	.word	0x00008550


	//   ....[88]....
        /*0b3c*/ 	.word	0x000085c0


	//   ....[89]....
        /*0b40*/ 	.word	0x00008620


	//   ....[90]....
        /*0b44*/ 	.word	0x00008690


	//   ....[91]....
        /*0b48*/ 	.word	0x000086f0


	//   ....[92]....
        /*0b4c*/ 	.word	0x00008790


	//   ....[93]....
        /*0b50*/ 	.word	0x00008840


	//   ....[94]....
        /*0b54*/ 	.word	0x00008930


	//   ....[95]....
        /*0b58*/ 	.word	0x00008980


	//   ....[96]....
        /*0b5c*/ 	.word	0x00008a20


	//   ....[97]....
        /*0b60*/ 	.word	0x00008a80


	//   ....[98]....
        /*0b64*/ 	.word	0x00008b00


	//   ....[99]....
        /*0b68*/ 	.word	0x00008ba0


	//   ....[100]....
        /*0b6c*/ 	.word	0x00008c10


	//   ....[101]....
        /*0b70*/ 	.word	0x00008c90


	//   ....[102]....
        /*0b74*/ 	.word	0x00008d00


	//   ....[103]....
        /*0b78*/ 	.word	0x00008d60


	//   ....[104]....
        /*0b7c*/ 	.word	0x00008dd0


	//   ....[105]....
        /*0b80*/ 	.word	0x00008e30


	//   ....[106]....
        /*0b84*/ 	.word	0x00008ea0


	//   ....[107]....
        /*0b88*/ 	.word	0x00008f00


	//   ....[108]....
        /*0b8c*/ 	.word	0x00008f70


	//   ....[109]....
        /*0b90*/ 	.word	0x00008fd0


	//   ....[110]....
        /*0b94*/ 	.word	0x000090a0


	//   ....[111]....
        /*0b98*/ 	.word	0x00009100


	//   ....[112]....
        /*0b9c*/ 	.word	0x00009180


	//   ....[113]....
        /*0ba0*/ 	.word	0x000091d0


	//   ....[114]....
        /*0ba4*/ 	.word	0x00009270


	//   ....[115]....
        /*0ba8*/ 	.word	0x000092f0


	//   ....[116]....
        /*0bac*/ 	.word	0x00009380


	//   ....[117]....
        /*0bb0*/ 	.word	0x00009410


	//   ....[118]....
        /*0bb4*/ 	.word	0x00009480


	//   ....[119]....
        /*0bb8*/ 	.word	0x000094e0


	//   ....[120]....
        /*0bbc*/ 	.word	0x00009570


	//   ....[121]....
        /*0bc0*/ 	.word	0x00009630


	//   ....[122]....
        /*0bc4*/ 	.word	0x000096c0


	//   ....[123]....
        /*0bc8*/ 	.word	0x00009720


	//----- nvinfo : EIATTR_EXIT_INSTR_OFFSETS
	.align		4
.L_1859:
        /*0bcc*/ 	.byte	0x04, 0x1c
        /*0bce*/ 	.short	(.L_1861 - .L_1860)


	//   ....[0]....
.L_1860:
        /*0bd0*/ 	.word	0x00005bd0


	//   ....[1]....
        /*0bd4*/ 	.word	0x00007c90


	//----- nvinfo : EIATTR_MAX_THREADS
	.align		4
.L_1861:
        /*0bd8*/ 	.byte	0x04, 0x05
        /*0bda*/ 	.short	(.L_1863 - .L_1862)
.L_1862:
        /*0bdc*/ 	.word	0x00000140
        /*0be0*/ 	.word	0x00000001
        /*0be4*/ 	.word	0x00000001


	//----- nvinfo : EIATTR_CRS_STACK_SIZE
	.align		4
.L_1863:
        /*0be8*/ 	.byte	0x04, 0x1e
        /*0bea*/ 	.short	(.L_1865 - .L_1864)
.L_1864:
        /*0bec*/ 	.word	0x00000000


	//----- nvinfo : EIATTR_CBANK_PARAM_SIZE
	.align		4
.L_1865:
        /*0bf0*/ 	.byte	0x03, 0x19
        /*0bf2*/ 	.short	0x0060


	//----- nvinfo : EIATTR_PARAM_CBANK
	.align		4
        /*0bf4*/ 	.byte	0x04, 0x0a
        /*0bf6*/ 	.short	(.L_1867 - .L_1866)
	.align		4
.L_1866:
        /*0bf8*/ 	.word	index@(.nv.constant0._ZN13group_norm_v218gn_bwd_cuda_kernelI6__halfLi320ELi3ELi16ELi20ELi4096ELb1ELb1ELi32ELi320ELi320ELi4ELb1ELi2ELb0ELb0ELNS_15WgradSyncMethodE3ENS_16CompileConditionILi900EEEEEvPT_S6_S6_PKS5_S8_S8_S8_PKfflPfPj)
        /*0bfc*/ 	.short	0x0210
        /*0bfe*/ 	.short	0x0060


	//----- nvinfo : EIATTR_SW_WAR
	.align		4
.L_1867:
        /*0c00*/ 	.byte	0x04, 0x36
        /*0c02*/ 	.short	(.L_1869 - .L_1868)
.L_1868:
        /*0c04*/ 	.word	0x00000008
.L_1869:


//--------------------- .nv.info._ZN13group_norm_v218gn_bwd_cuda_kernelI6__halfLi320ELi3ELi16ELi20ELi4096ELb1ELb1ELi32ELi320ELi320ELi4ELb1ELi3ELb0ELb0ELNS_15WgradSyncMethodE3ENS_16CompileConditionILi900EEEEEvPT_S6_S6_PKS5_S8_S8_S8_PKfflPfPj --------------------------
	.section	.nv.info._ZN13group_norm_v218gn_bwd_cuda_kernelI6__halfLi320ELi3ELi16ELi20ELi4096ELb1ELb1ELi32ELi320ELi320ELi4ELb1ELi3ELb0ELb0ELNS_15WgradSyncMethodE3ENS_16CompileConditionILi900EEEEEvPT_S6_S6_PKS5_S8_S8_S8_PKfflPfPj,"",@"SHT_CUDA_INFO"
	.sectionflags	@""
	.align	4


	//----- nvinfo : EIATTR_CUDA_API_VERSION
	.align		4
        /*0000*/ 	.byte	0x04, 0x37
        /*0002*/ 	.short	(.L_1871 - .L_1870)
.L_1870:
        /*0004*/ 	.word	0x00000082


	//----- nvinfo : EIATTR_KPARAM_INFO
	.align		4
.L_1871:
        /*0008*/ 	.byte	0x04, 0x17
        /*000a*/ 	.short	(.L_1873 - .L_1872)
.L_1872:
        /*000c*/ 	.word	0x00000000
        /*0010*/ 	.short	0x000b
        /*0012*/ 	.short	0x0058
        /*0014*/ 	.byte	0x00, 0xf0, 0x21, 0x00


	//----- nvinfo : EIATTR_KPARAM_INFO
	.align		4
.L_1873:
        /*0018*/ 	.byte	0x04, 0x17
        /*001a*/ 	.short	(.L_1875 - .L_1874)
.L_1874:
        /*001c*/ 	.word	0x00000000
        /*0020*/ 	.short	0x000a
        /*0022*/ 	.short	0x0050
        /*0024*/ 	.byte	0x00, 0xf0, 0x21, 0x00


	//----- nvinfo : EIATTR_KPARAM_INFO
	.align		4
.L_1875:
        /*0028*/ 	.byte	0x04, 0x17
        /*002a*/ 	.short	(.L_1877 - .L_1876)
.L_1876:
        /*002c*/ 	.word	0x00000000
        /*0030*/ 	.short	0x0009
        /*0032*/ 	.short	0x0048
        /*0034*/ 	.byte	0x00, 0xf0, 0x21, 0x00


	//----- nvinfo : EIATTR_KPARAM_INFO
	.align		4
.L_1877:
        /*0038*/ 	.byte	0x04, 0x17
        /*003a*/ 	.short	(.L_1879 - .L_1878)
.L_1878:
        /*003c*/ 	.word	0x00000000
        /*0040*/ 	.short	0x0008
        /*0042*/ 	.short	0x0040
        /*0044*/ 	.byte	0x00, 0xf0, 0x11, 0x00


	//----- nvinfo : EIATTR_KPARAM_INFO
	.align		4
.L_1879:
        /*0048*/ 	.byte	0x04, 0x17
        /*004a*/ 	.short	(.L_1881 - .L_1880)
.L_1880:
        /*004c*/ 	.word	0x00000000
        /*0050*/ 	.short	0x0007
        /*0052*/ 	.short	0x0038
        /*0054*/ 	.byte	0x00, 0xf0, 0x21, 0x00


	//----- nvinfo : EIATTR_KPARAM_INFO
	.align		4
.L_1881:
        /*0058*/ 	.byte	0x04, 0x17
        /*005a*/ 	.short	(.L_1883 - .L_1882)
.L_1882:
        /*005c*/ 	.word	0x00000000
        /*0060*/ 	.short	0x0006
        /*0062*/ 	.short	0x0030
        /*0064*/ 	.byte	0x00, 0xf0, 0x21, 0x00


	//----- nvinfo : EIATTR_KPARAM_INFO
	.align		4
.L_1883:
        /*0068*/ 	.byte	0x04, 0x17
        /*006a*/ 	.short	(.L_1885 - .L_1884)
.L_1884:
        /*006c*/ 	.word	0x00000000
        /*0070*/ 	.short	0x0005
        /*0072*/ 	.short	0x0028
        /*0074*/ 	.byte	0x00, 0xf0, 0x21, 0x00


	//----- nvinfo : EIATTR_KPARAM_INFO
	.align		4
.L_1885:
        /*0078*/ 	.byte	0x04, 0x17
        /*007a*/ 	.short	(.L_1887 - .L_1886)
.L_1886:
        /*007c*/ 	.word	0x00000000
        /*0080*/ 	.short	0x0004
        /*0082*/ 	.short	0x0020
        /*0084*/ 	.byte	0x00, 0xf0, 0x21, 0x00


	//----- nvinfo : EIATTR_KPARAM_INFO
	.align		4
.L_1887:
        /*0088*/ 	.byte	0x04, 0x17
        /*008a*/ 	.short	(.L_1889 - .L_1888)
.L_1888:
        /*008c*/ 	.word	0x00000000
        /*0090*/ 	.short	0x0003
        /*0092*/ 	.short	0x0018
        /*0094*/ 	.byte	0x00, 0xf0, 0x21, 0x00


	//----- nvinfo : EIATTR_KPARAM_INFO
	.align		4
.L_1889:
        /*0098*/ 	.byte	0x04, 0x17
        /*009a*/ 	.short	(.L_1891 - .L_1890)
.L_1890:
        /*009c*/ 	.word	0x00000000
        /*00a0*/ 	.short	0x0002
        /*00a2*/ 	.short	0x0010
        /*00a4*/ 	.byte	0x00, 0xf0, 0x21, 0x00


	//----- nvinfo : EIATTR_KPARAM_INFO
	.align		4
.L_1891:
        /*00a8*/ 	.byte	0x04, 0x17
        /*00aa*/ 	.short	(.L_1893 - .L_1892)
.L_1892:
        /*00ac*/ 	.word	0x00000000
        /*00b0*/ 	.short	0x0001
        /*00b2*/ 	.short	0x0008
        /*00b4*/ 	.byte	0x00, 0xf0, 0x21, 0x00


	//----- nvinfo : EIATTR_KPARAM_INFO
	.align		4
.L_1893:
        /*00b8*/ 	.byte	0x04, 0x17
        /*00ba*/ 	.short	(.L_1895 - .L_1894)
.L_1894:
        /*00bc*/ 	.word	0x00000000
        /*00c0*/ 	.short	0x0000
        /*00c2*/ 	.short	0x0000
        /*00c4*/ 	.byte	0x00, 0xf0, 0x21, 0x00


	//----- nvinfo : EIATTR_SPARSE_MMA_MASK
	.align		4
.L_1895:
        /*00c8*/ 	.byte	0x03, 0x50
        /*00ca*/ 	.short	0x0000


	//----- nvinfo : EIATTR_MAXREG_COUNT
	.align		4
        /*00cc*/ 	.byte	0x03, 0x1b
        /*00ce*/ 	.short	0x0040


	//----- nvinfo : EIATTR_NUM_BARRIERS
	.align		4
        /*00d0*/ 	.byte	0x02, 0x4c
        /*00d2*/ 	.byte	0x01
	.zero		1


	//----- nvinfo : EIATTR_ANNOTATIONS
	.align		4
        /*00d4*/ 	.byte	0x04, 0x55
        /*00d6*/ 	.short	(.L_1897 - .L_1896)


	//   ....[0]....
.L_1896:
        /* <DEDUP_REMOVED lines=114> */


	//----- nvinfo : EIATTR_MERCURY_ISA_VERSION
	.align		4
.L_1897:
        /*07e0*/ 	.byte	0x03, 0x5f
        /*07e2*/ 	.short	0x0101


	//----- nvinfo : EIATTR_COOP_GROUP_MASK_REGIDS
	.align		4
        /*07e4*/ 	.byte	0x04, 0x29
        /*07e6*/ 	.short	(.L_1899 - .L_1898)


	//   ....[0]....
.L_1898:
        /*07e8*/ 	.word	0xffffffff


	//   ....[1]....
        /*07ec*/ 	.word	0xffffffff


	//   ....[2]....
        /*07f0*/ 	.word	0xffffffff


	//   ....[3]....
        /*07f4*/ 	.word	0xffffffff


	//   ....[4]....
        /*07f8*/ 	.word	0xffffffff


	//   ....[5]....
        /*07fc*/ 	.word	0xffffffff


	//   ....[6]....
        /*0800*/ 	.word	0xffffffff


	//   ....[7]....
        /*0804*/ 	.word	0xffffffff


	//   ....[8]....
        /*0808*/ 	.word	0xffffffff


	//   ....[9]....
        /*080c*/ 	.word	0xffffffff


	//   ....[10]....
        /*0810*/ 	.word	0xffffffff


	//   ....[11]....
        /*0814*/ 	.word	0xffffffff


	//   ....[12]....
        /*0818*/ 	.word	0x05000019


	//   ....[13]....
        /*081c*/ 	.word	0x05000018


	//   ....[14]....
        /*0820*/ 	.word	0x0500001a


	//   ....[15]....
        /*0824*/ 	.word	0x0500001b


	//   ....[16]....
        /*0828*/ 	.word	0x0500001d


	//   ....[17]....
        /*082c*/ 	.word	0x05000012


	//   ....[18]....
        /*0830*/ 	.word	0x0500001c


	//   ....[19]....
        /*0834*/ 	.word	0x05000013


	//   ....[20]....
        /*0838*/ 	.word	0x0500001d


	//   ....[21]....
        /*083c*/ 	.word	0x0500001c


	//   ....[22]....
        /*0840*/ 	.word	0x0500001e


	//   ....[23]....
        /*0844*/ 	.word	0x0500001f


	//   ....[24]....
        /*0848*/ 	.word	0x05000021


	//   ....[25]....
        /*084c*/ 	.word	0x05000020


	//   ....[26]....
        /*0850*/ 	.word	0x05000022


	//   ....[27]....
        /*0854*/ 	.word	0x05000017


	//   ....[28]....
        /*0858*/ 	.word	0x0500001d


	//   ....[29]....
        /*085c*/ 	.word	0x0500001c


	//   ....[30]....
        /*0860*/ 	.word	0x0500001e


	//   ....[31]....
        /*0864*/ 	.word	0x0500001f


	//   ....[32]....
        /*0868*/ 	.word	0x05000021


	//   ....[33]....
        /*086c*/ 	.word	0x05000020


	//   ....[34]....
        /*0870*/ 	.word	0x05000022


	//   ....[35]....
        /*0874*/ 	.word	0x05000017


	//   ....[36]....
        /*0878*/ 	.word	0x0500001e


	//   ....[37]....
        /*087c*/ 	.word	0x05000026


	//   ....[38]....
        /*0880*/ 	.word	0x05000021


	//   ....[39]....
        /*0884*/ 	.word	0x05000020


	//   ....[40]....
        /*0888*/ 	.word	0x05000024


	//   ....[41]....
        /*088c*/ 	.word	0x05000029


	//   ....[42]....
        /*0890*/ 	.word	0x05000025


	//   ....[43]....
        /*0894*/ 	.word	0x05000027


	//   ....[44]....
        /*0898*/ 	.word	0x05000028


	//   ....[45]....
        /*089c*/ 	.word	0x05000021


	//   ....[46]....
        /*08a0*/ 	.word	0x05000023


	//   ....[47]....
        /*08a4*/ 	.word	0x05000026


	//   ....[48]....
        /*08a8*/ 	.word	0x05000014


	//   ....[49]....
        /*08ac*/ 	.word	0x05000029


	//   ....[50]....
        /*08b0*/ 	.word	0x05000012


	//   ....[51]....
        /*08b4*/ 	.word	0x05000021


	//   ....[52]....
        /*08b8*/ 	.word	0x0500001f


	//   ....[53]....
        /*08bc*/ 	.word	0x05000014


	//   ....[54]....
        /*08c0*/ 	.word	0x05000026


	//   ....[55]....
        /*08c4*/ 	.word	0x0500001c


	//   ....[56]....
        /*08c8*/ 	.word	0x05000013


	//   ....[57]....
        /*08cc*/ 	.word	0x05000029


	//   ....[58]....
        /*08d0*/ 	.word	0x05000018


	//   ....[59]....
        /*08d4*/ 	.word	0x05000024


	//   ....[60]....
        /*08d8*/ 	.word	0x05000019


	//   ....[61]....
        /*08dc*/ 	.word	0x05000022


	//   ....[62]....
        /*08e0*/ 	.word	0x0500001f


	//   ....[63]....
        /*08e4*/ 	.word	0x0500001c


	//   ....[64]....
        /*08e8*/ 	.word	0x0500002a


	//   ....[65]....
        /*08ec*/ 	.word	0x05000028


	//   ....[66]....
        /*08f0*/ 	.word	0x0500001b


	//   ....[67]....
        /*08f4*/ 	.word	0x05000017


	//   ....[68]....
        /*08f8*/ 	.word	0x0500001e


	//   ....[69]....
        /*08fc*/ 	.word	0x0500001e


	//   ....[70]....
        /*0900*/ 	.word	0x0500001e


	//   ....[71]....
        /*0904*/ 	.word	0x0500001e


	//   ....[72]....
        /*0908*/ 	.word	0x0500001e


	//   ....[73]....
        /*090c*/ 	.word	0x0500001e


	//   ....[74]....
        /*0910*/ 	.word	0x0500001e


	//   ....[75]....
        /*0914*/ 	.word	0x0500001e


	//   ....[76]....
        /*0918*/ 	.word	0x0500001e


	//   ....[77]....
        /*091c*/ 	.word	0x0500001e


	//   ....[78]....
        /*0920*/ 	.word	0x0500001e


	//   ....[79]....
        /*0924*/ 	.word	0x0500001e


	//   ....[80]....
        /*0928*/ 	.word	0x0500001e


	//   ....[81]....
        /*092c*/ 	.word	0x0500001e


	//   ....[82]....
        /*0930*/ 	.word	0x0500001e


	//   ....[83]....
        /*0934*/ 	.word	0x0500001e


	//   ....[84]....
        /*0938*/ 	.word	0x0500001e


	//   ....[85]....
        /*093c*/ 	.word	0x0500001e


	//   ....[86]....
        /*0940*/ 	.word	0x0500001e


	//   ....[87]....
        /*0944*/ 	.word	0x0500001e


	//   ....[88]....
        /*0948*/ 	.word	0x0500001e


	//   ....[89]....
        /*094c*/ 	.word	0x0500001e


	//   ....[90]....
        /*0950*/ 	.word	0x0500001e


	//   ....[91]....
        /*0954*/ 	.word	0x0500001e


	//   ....[92]....
        /*0958*/ 	.word	0x0500001e


	//   ....[93]....
        /*095c*/ 	.word	0x0500001e


	//   ....[94]....
        /*0960*/ 	.word	0x0500001e


	//   ....[95]....
        /*0964*/ 	.word	0x0500001e


	//   ....[96]....
        /*0968*/ 	.word	0x0500001e


	//   ....[97]....
        /*096c*/ 	.word	0x0500001e


	//   ....[98]....
        /*0970*/ 	.word	0x0500001e


	//   ....[99]....
        /*0974*/ 	.word	0x0500001e


	//   ....[100]....
        /*0978*/ 	.word	0x0500001e


	//   ....[101]....
        /*097c*/ 	.word	0x0500001e


	//   ....[102]....
        /*0980*/ 	.word	0x0500001e


	//   ....[103]....
        /*0984*/ 	.word	0x0500001e


	//   ....[104]....
        /*0988*/ 	.word	0x0500001e


	//   ....[105]....
        /*098c*/ 	.word	0x0500001e


	//   ....[106]....
        /*0990*/ 	.word	0x0500001e


	//   ....[107]....
        /*0994*/ 	.word	0x0500001e


	//   ....[108]....
        /*0998*/ 	.word	0x0500001e


	//   ....[109]....
        /*099c*/ 	.word	0x0500001e


	//   ....[110]....
        /*09a0*/ 	.word	0x0500001e


	//   ....[111]....
        /*09a4*/ 	.word	0x0500001e


	//   ....[112]....
        /*09a8*/ 	.word	0x0500001e


	//   ....[113]....
        /*09ac*/ 	.word	0x0500001e


	//   ....[114]....
        /*09b0*/ 	.word	0x0500001e


	//   ....[115]....
        /*09b4*/ 	.word	0x0500001e


	//   ....[116]....
        /*09b8*/ 	.word	0x0500001e


	//   ....[117]....
        /*09bc*/ 	.word	0x0500001e


	//   ....[118]....
        /*09c0*/ 	.word	0x0500001e


	//   ....[119]....
        /*09c4*/ 	.word	0x0500001e


	//   ....[120]....
        /*09c8*/ 	.word	0x0500001e


	//   ....[121]....
        /*09cc*/ 	.word	0x0500001e


	//   ....[122]....
        /*09d0*/ 	.word	0x0500001e


	//   ....[123]....
        /*09d4*/ 	.word	0x0500001e


	//----- nvinfo : EIATTR_COOP_GROUP_INSTR_OFFSETS
	.align		4
.L_1899:
        /*09d8*/ 	.byte	0x04, 0x28
        /*09da*/ 	.short	(.L_1901 - .L_1900)


	//   ....[0]....
.L_1900:
        /*09dc*/ 	.word	0x00004230


	//   ....[1]....
        /*09e0*/ 	.word	0x00004260


	//   ....[2]....
        /*09e4*/ 	.word	0x00004290


	//   ....[3]....
        /*09e8*/ 	.word	0x000042a0


	//   ....[4]....
        /*09ec*/ 	.word	0x00004aa0


	//   ....[5]....
        /*09f0*/ 	.word	0x00004ae0


	//   ....[6]....
        /*09f4*/ 	.word	0x00004b10


	//   ....[7]....
        /*09f8*/ 	.word	0x00004b30


	//   ....[8]....
        /*09fc*/ 	.word	0x00004b50


	//   ....[9]....
        /*0a00*/ 	.word	0x00004b70


	//   ....[10]....
        /*0a04*/ 	.word	0x00004b90


	//   ....[11]....
        /*0a08*/ 	.word	0x00004bb0


	//   ....[12]....
        /*0a0c*/ 	.word	0x00006c00


	//   ....[13]....
        /*0a10*/ 	.word	0x00006c30


	//   ....[14]....
        /*0a14*/ 	.word	0x00006c80


	//   ....[15]....
        /*0a18*/ 	.word	0x00006ca0


	//   ....[16]....
        /*0a1c*/ 	.word	0x00006cd0


	//   ....[17]....
        /*0a20*/ 	.word	0x00006ce0


	//   ....[18]....
        /*0a24*/ 	.word	0x00006d10


	//   ....[19]....
        /*0a28*/ 	.word	0x00006d20


	//   ....[20]....
        /*0a2c*/ 	.word	0x00006ea0


	//   ....[21]....
        /*0a30*/ 	.word	0x00006ed0


	//   ....[22]....
        /*0a34*/ 	.word	0x00006f20


	//   ....[23]....
        /*0a38*/ 	.word	0x00006f40


	//   ....[24]....
        /*0a3c*/ 	.word	0x00006f70


	//   ....[25]....
        /*0a40*/ 	.word	0x00006f80


	//   ....[26]....
        /*0a44*/ 	.word	0x00006fb0


	//   ....[27]....
        /*0a48*/ 	.word	0x00006fc0


	//   ....[28]....
        /*0a4c*/ 	.word	0x000070e0


	//   ....[29]....
        /*0a50*/ 	.word	0x00007110


	//   ....[30]....
        /*0a54*/ 	.word	0x00007160


	//   ....[31]....
        /*0a58*/ 	.word	0x00007180


	//   ....[32]....
        /*0a5c*/ 	.word	0x000071b0


	//   ....[33]....
        /*0a60*/ 	.word	0x000071c0


	//   ....[34]....
        /*0a64*/ 	.word	0x000071f0


	//   ....[35]....
        /*0a68*/ 	.word	0x00007200


	//   ....[36]....
        /*0a6c*/ 	.word	0x00007490


	//   ....[37]....
        /*0a70*/ 	.word	0x000074f0


	//   ....[38]....
        /*0a74*/ 	.word	0x00007590


	//   ....[39]....
        /*0a78*/ 	.word	0x000075d0


	//   ....[40]....
        /*0a7c*/ 	.word	0x00007600


	//   ....[41]....
        /*0a80*/ 	.word	0x00007610


	//   ....[42]....
        /*0a84*/ 	.word	0x00007630


	//   ....[43]....
        /*0a88*/ 	.word	0x00007640


	//   ....[44]....
        /*0a8c*/ 	.word	0x00007680


	//   ....[45]....
        /*0a90*/ 	.word	0x000076a0


	//   ....[46]....
        /*0a94*/ 	.word	0x000076e0


	//   ....[47]....
        /*0a98*/ 	.word	0x00007710


	//   ....[48]....
        /*0a9c*/ 	.word	0x00007740


	//   ....[49]....
        /*0aa0*/ 	.word	0x00007750


	//   ....[50]....
        /*0aa4*/ 	.word	0x00007760


	//   ....[51]....
        /*0aa8*/ 	.word	0x000077c0


	//   ....[52]....
        /*0aac*/ 	.word	0x00007820


	//   ....[53]....
        /*0ab0*/ 	.word	0x00007860


	//   ....[54]....
        /*0ab4*/ 	.word	0x00007880


	//   ....[55]....
        /*0ab8*/ 	.word	0x00007890


	//   ....[56]....
        /*0abc*/ 	.word	0x000078a0


	//   ....[57]....
        /*0ac0*/ 	.word	0x000078d0


	//   ....[58]....
        /*0ac4*/ 	.word	0x000078f0


	//   ....[59]....
        /*0ac8*/ 	.word	0x00007920


	//   ....[60]....
        /*0acc*/ 	.word	0x00007940


	//   ....[61]....
        /*0ad0*/ 	.word	0x00007980


	//   ....[62]....
        /*0ad4*/ 	.word	0x000079c0


	//   ....[63]....
        /*0ad8*/ 	.word	0x000079f0


	//   ....[64]....
        /*0adc*/ 	.word	0x00007a20


	//   ....[65]....
        /*0ae0*/ 	.word	0x00007a50


	//   ....[66]....
        /*0ae4*/ 	.word	0x00007b90


	//   ....[67]....
        /*0ae8*/ 	.word	0x00007bd0


	//   ....[68]....
        /*0aec*/ 	.word	0x00007d00


	//   ....[69]....
        /*0af0*/ 	.word	0x00007d50


	//   ....[70]....
        /*0af4*/ 	.word	0x00007dc0


	//   ....[71]....
        /*0af8*/ 	.word	0x00007e20


	//   ....[72]....
        /*0afc*/ 	.word	0x00007e90


	//   ....[73]....
        /*0b00*/ 	.word	0x00007ef0


	//   ....[74]....
        /*0b04*/ 	.word	0x00007f60


	//   ....[75]....
        /*0b08*/ 	.word	0x00007fc0


	//   ....[76]....
        /*0b0c*/ 	.word	0x00008060


	//   ....[77]....
        /*0b10*/ 	.word	0x000080f0


	//   ....[78]....
        /*0b14*/ 	.word	0x00008160


	//   ....[79]....
        /*0b18*/ 	.word	0x000081c0


	//   ....[80]....
        /*0b1c*/ 	.word	0x00008230


	//   ....[81]....
        /*0b20*/ 	.word	0x00008290


	//   ....[82]....
        /*0b24*/ 	.word	0x00008300


	//   ....[83]....
        /*0b28*/ 	.word	0x00008360


	//   ....[84]....
        /*0b2c*/ 	.word	0x00008400


	//   ....[85]....
        /*0b30*/ 	.word	0x00008490


	//   ....[86]....
        /*0b34*/ 	.word	0x00008500


	//   ....[87]....
        /*0b38*/ 	.word	0x00008560


	//   ....[88]....
        /*0b3c*/ 	.word	0x000085d0


	//   ....[89]....
        /*0b40*/ 	.word	0x00008630


	//   ....[90]....
        /*0b44*/ 	.word	0x000086a0


	//   ....[91]....
        /*0b48*/ 	.word	0x00008700


	//   ....[92]....
        /*0b4c*/ 	.word	0x000087a0


	//   ....[93]....
        /*0b50*/ 	.word	0x00008850


	//   ....[94]....
        /*0b54*/ 	.word	0x00008940


	//   ....[95]....
        /*0b58*/ 	.word	0x00008990


	//   ....[96]....
        /*0b5c*/ 	.word	0x00008a30


	//   ....[97]....
        /*0b60*/ 	.word	0x00008a90


	//   ....[98]....
        /*0b64*/ 	.word	0x00008b10


	//   ....[99]....
        /*0b68*/ 	.word	0x00008bb0


	//   ....[100]....
        /*0b6c*/ 	.word	0x00008c20


	//   ....[101]....
        /*0b70*/ 	.word	0x00008ca0


	//   ....[102]....
        /*0b74*/ 	.word	0x00008d10


	//   ....[103]....
        /*0b78*/ 	.word	0x00008d70


	//   ....[104]....
        /*0b7c*/ 	.word	0x00008de0


	//   ....[105]....
        /*0b80*/ 	.word	0x00008e40


	//   ....[106]....
        /*0b84*/ 	.word	0x00008eb0


	//   ....[107]....
        /*0b88*/ 	.word	0x00008f10


	//   ....[108]....
        /*0b8c*/ 	.word	0x00008f80


	//   ....[109]....
        /*0b90*/ 	.word	0x00008fe0


	//   ....[110]....
        /*0b94*/ 	.word	0x000090b0


	//   ....[111]....
        /*0b98*/ 	.word	0x00009110


	//   ....[112]....
        /*0b9c*/ 	.word	0x00009190


	//   ....[113]....
        /*0ba0*/ 	.word	0x000091e0


	//   ....[114]....
        /*0ba4*/ 	.word	0x00009280


	//   ....[115]....
        /*0ba8*/ 	.word	0x00009300


	//   ....[116]....
        /*0bac*/ 	.word	0x00009390


	//   ....[117]....
        /*0bb0*/ 	.word	0x00009420


	//   ....[118]....
        /*0bb4*/ 	.word	0x00009490


	//   ....[119]....
        /*0bb8*/ 	.word	0x000094f0


	//   ....[120]....
        /*0bbc*/ 	.word	0x00009580


	//   ....[121]....
        /*0bc0*/ 	.word	0x00009640


	//   ....[122]....
        /*0bc4*/ 	.word	0x000096d0


	//   ....[123]....
        /*0bc8*/ 	.word	0x00009730


	//----- nvinfo : EIATTR_EXIT_INSTR_OFFSETS
	.align		4
.L_1901:
        /*0bcc*/ 	.byte	0x04, 0x1c
        /*0bce*/ 	.short	(.L_1903 - .L_1902)


	//   ....[0]....
.L_1902:
        /*0bd0*/ 	.word	0x00005bd0


	//   ....[1]....
        /*0bd4*/ 	.word	0x00007ca0


	//----- nvinfo : EIATTR_MAX_THREADS
	.align		4
.L_1903:
        /*0bd8*/ 	.byte	0x04, 0x05
        /*0bda*/ 	.short	(.L_1905 - .L_1904)
.L_1904:
        /*0bdc*/ 	.word	0x00000140
        /*0be0*/ 	.word	0x00000001
        /*0be4*/ 	.word	0x00000001


	//----- nvinfo : EIATTR_CRS_STACK_SIZE
	.align		4
.L_1905:
        /*0be8*/ 	.byte	0x04, 0x1e
        /*0bea*/ 	.short	(.L_1907 - .L_1906)
.L_1906:
        /*0bec*/ 	.word	0x00000000


	//----- nvinfo : EIATTR_CBANK_PARAM_SIZE
	.align		4
.L_1907:
        /*0bf0*/ 	.byte	0x03, 0x19
        /*0bf2*/ 	.short	0x0060


	//----- nvinfo : EIATTR_PARAM_CBANK
	.align		4
        /*0bf4*/ 	.byte	0x04, 0x0a
        /*0bf6*/ 	.short	(.L_1909 - .L_1908)
	.align		4
.L_1908:
        /*0bf8*/ 	.word	index@(.nv.constant0._ZN13group_norm_v218gn_bwd_cuda_kernelI6__halfLi320ELi3ELi16ELi20ELi4096ELb1ELb1ELi32ELi320ELi320ELi4ELb1ELi3ELb0ELb0ELNS_15WgradSyncMethodE3ENS_16CompileConditionILi900EEEEEvPT_S6_S6_PKS5_S8_S8_S8_PKfflPfPj)
        /*0bfc*/ 	.short	0x0210
        /*0bfe*/ 	.short	0x0060


	//----- nvinfo : EIATTR_SW_WAR
	.align		4
.L_1909:
        /*0c00*/ 	.byte	0x04, 0x36
        /*0c02*/ 	.short	(.L_1911 - .L_1910)
.L_1910:
        /*0c04*/ 	.word	0x00000008
.L_1911:


//--------------------- .nv.info._ZN13group_norm_v214gn_cuda_kernelI6__halfLi320ELi3ELi32ELi10ELi4096ELb0ELi16ELi320ELi320ELi4ELb1ELi1ELb0ELb0ENS_16CompileConditionILi900EEEEEvPT_PKS4_S7_S7_flPfS8_Pj --------------------------
	.section	.nv.info._ZN13group_norm_v214gn_cuda_kernelI6__halfLi320ELi3ELi32ELi10ELi4096ELb0ELi16ELi320ELi320ELi4ELb1ELi1ELb0ELb0ENS_16CompileConditionILi900EEEEEvPT_PKS4_S7_S7_flPfS8_Pj,"",@"SHT_CUDA_INFO"
	.sectionflags	@""
	.align	4


	//----- nvinfo : EIATTR_CUDA_API_VERSION
	.align		4
        /*0000*/ 	.byte	0x04, 0x37
        /*0002*/ 	.short	(.L_1913 - .L_1912)
.L_1912:
        /*0004*/ 	.word	0x00000082


	//----- nvinfo : EIATTR_KPARAM_INFO
	.align		4
.L_1913:
        /*0008*/ 	.byte	0x04, 0x17
        /*000a*/ 	.short	(.L_1915 - .L_1914)
.L_1914:
        /*000c*/ 	.word	0x00000000
        /*0010*/ 	.short	0x0008
        /*0012*/ 	.short	0x0040
        /*0014*/ 	.byte	0x00, 0xf0, 0x21, 0x00


	//----- nvinfo : EIATTR_KPARAM_INFO
	.align		4
.L_1915:
        /*0018*/ 	.byte	0x04, 0x17
        /*001a*/ 	.short	(.L_1917 - .L_1916)
.L_1916:
        /*001c*/ 	.word	0x00000000
        /*0020*/ 	.short	0x0007
        /*0022*/ 	.short	0x0038
        /*0024*/ 	.byte	0x00, 0xf0, 0x21, 0x00


	//----- nvinfo : EIATTR_KPARAM_INFO
	.align		4
.L_1917:
        /*0028*/ 	.byte	0x04, 0x17
        /*002a*/ 	.short	(.L_1919 - .L_1918)
.L_1918:
        /*002c*/ 	.word	0x00000000
        /*0030*/ 	.short	0x0006
        /*0032*/ 	.short	0x0030
        /*0034*/ 	.byte	0x00, 0xf0, 0x21, 0x00


	//----- nvinfo : EIATTR_KPARAM_INFO
	.align		4
.L_1919:
        /*0038*/ 	.byte	0x04, 0x17
        /*003a*/ 	.short	(.L_1921 - .L_1920)
.L_1920:
        /*003c*/ 	.word	0x00000000
        /*0040*/ 	.short	0x0005
        /*0042*/ 	.short	0x0028
        /*0044*/ 	.byte	0x00, 0xf0, 0x21, 0x00


	//----- nvinfo : EIATTR_KPARAM_INFO
	.align		4
.L_1921:
        /*0048*/ 	.byte	0x04, 0x17
        /*004a*/ 	.short	(.L_1923 - .L_1922)
.L_1922:
        /*004c*/ 	.word	0x00000000
        /*0050*/ 	.short	0x0004
        /*0052*/ 	.short	0x0020
        /*0054*/ 	.byte	0x00, 0xf0, 0x11, 0x00


	//----- nvinfo : EIATTR_KPARAM_INFO
	.align		4
.L_1923:
        /*0058*/ 	.byte	0x04, 0x17
        /*005a*/ 	.short	(.L_1925 - .L_1924)
.L_1924:
        /*005c*/ 	.word	0x00000000
        /*0060*/ 	.short	0x0003
        /*0062*/ 	.short	0x0018
        /*0064*/ 	.byte	0x00, 0xf0, 0x21, 0x00


	//----- nvinfo : EIATTR_KPARAM_INFO
	.align		4
.L_1925:
        /*0068*/ 	.byte	0x04, 0x17
        /*006a*/ 	.short	(.L_1927 - .L_1926)
.L_1926:
        /*006c*/ 	.word	0x00000000
        /*0070*/ 	.short	0x0002
        /*0072*/ 	.short	0x0010
        /*0074*/ 	.byte	0x00, 0xf0, 0x21, 0x00


	//----- nvinfo : EIATTR_KPARAM_INFO
	.align		4
.L_1927:
        /*0078*/ 	.byte	0x04, 0x17
        /*007a*/ 	.short	(.L_1929 - .L_1928)
.L_1928:
        /*007c*/ 	.word	0x00000000
        /*0080*/ 	.short	0x0001
        /*0082*/ 	.short	0x0008
        /*0084*/ 	.byte	0x00, 0xf0, 0x21, 0x00


	//----- nvinfo : EIATTR_KPARAM_INFO
	.align		4
.L_1929:
        /*0088*/ 	.byte	0x04, 0x17
        /*008a*/ 	.short	(.L_1931 - .L_1930)
.L_1930:
        /*008c*/ 	.word	0x00000000
        /*0090*/ 	.short	0x0000
        /*0092*/ 	.short	0x0000
        /*0094*/ 	.byte	0x00, 0xf0, 0x21, 0x00


	//----- nvinfo : EIATTR_SPARSE_MMA_MASK
	.align		4
.L_1931:
        /*0098*/ 	.byte	0x03, 0x50
        /*009a*/ 	.short	0x0000


	//----- nvinfo : EIATTR_MAXREG_COUNT
	.align		4
        /*009c*/ 	.byte	0x03, 0x1b
        /*009e*/ 	.short	0x0040


	//----- nvinfo : EIATTR_NUM_BARRIERS
	.align		4
        /*00a0*/ 	.byte	0x02, 0x4c
        /*00a2*/ 	.byte	0x01
	.zero		1


	//----- nvinfo : EIATTR_MERCURY_ISA_VERSION
	.align		4
        /*00a4*/ 	.byte	0x03, 0x5f
        /*00a6*/ 	.short	0x0101


	//----- nvinfo : EIATTR_COOP_GROUP_MASK_REGIDS
	.align		4
        /*00a8*/ 	.byte	0x04, 0x29
        /*00aa*/ 	.short	(.L_1933 - .L_1932)


	//   ....[0]....
.L_1932:
        /*00ac*/ 	.word	0xffffffff


	//   ....[1]....
        /*00b0*/ 	.word	0xffffffff


	//   ....[2]....
        /*00b4*/ 	.word	0xffffffff


	//   ....[3]....
        /*00b8*/ 	.word	0xffffffff


	//   ....[4]....
        /*00bc*/ 	.word	0xffffffff


	//   ....[5]....
        /*00c0*/ 	.word	0xffffffff


	//   ....[6]....
        /*00c4*/ 	.word	0xffffffff


	//   ....[7]....
        /*00c8*/ 	.word	0xffffffff


	//   ....[8]....
        /*00cc*/ 	.word	0xffffffff


	//   ....[9]....
        /*00d0*/ 	.word	0xffffffff


	//----- nvinfo : EIATTR_COOP_GROUP_INSTR_OFFSETS
	.align		4
.L_1933:
        /*00d4*/ 	.byte	0x04, 0x28
        /*00d6*/ 	.short	(.L_1935 - .L_1934)


	//   ....[0]....
.L_1934:
        /*00d8*/ 	.word	0x00000b20


	//   ....[1]....
        /*00dc*/ 	.word	0x00000b60


	//   ....[2]....
        /*00e0*/ 	.word	0x00000ba0


	//   ....[3]....
        /*00e4*/ 	.word	0x00000bb0


	//   ....[4]....
        /*00e8*/ 	.word	0x00001890


	//   ....[5]....
        /*00ec*/ 	.word	0x000018d0


	//   ....[6]....
        /*00f0*/ 	.word	0x00001930


	//   ....[7]....
        /*00f4*/ 	.word	0x00001960


	//   ....[8]....
        /*00f8*/ 	.word	0x00001990


	//   ....[9]....
        /*00fc*/ 	.word	0x000019b0


	//----- nvinfo : EIATTR_EXIT_INSTR_OFFSETS
	.align		4
.L_1935:
        /*0100*/ 	.byte	0x04, 0x1c
        /*0102*/ 	.short	(.L_1937 - .L_1936)


	//   ....[0]....
.L_1936:
        /*0104*/ 	.word	0x00000050


	//   ....[1]....
        /*0108*/ 	.word	0x00002330


	//----- nvinfo : EIATTR_MAX_THREADS
	.align		4
.L_1937:
        /*010c*/ 	.byte	0x04, 0x05
        /*010e*/ 	.short	(.L_1939 - .L_1938)
.L_1938:
        /*0110*/ 	.word	0x00000140
        /*0114*/ 	.word	0x00000001
        /*0118*/ 	.word	0x00000001


	//----- nvinfo : EIATTR_CRS_STACK_SIZE
	.align		4
.L_1939:
        /*011c*/ 	.byte	0x04, 0x1e
        /*011e*/ 	.short	(.L_1941 - .L_1940)
.L_1940:
        /*0120*/ 	.word	0x00000000


	//----- nvinfo : EIATTR_CBANK_PARAM_SIZE
	.align		4
.L_1941:
        /*0124*/ 	.byte	0x03, 0x19
        /*0126*/ 	.short	0x0048


	//----- nvinfo : EIATTR_PARAM_CBANK
	.align		4
        /*0128*/ 	.byte	0x04, 0x0a
        /*012a*/ 	.short	(.L_1943 - .L_1942)
	.align		4
.L_1942:
        /*012c*/ 	.word	index@(.nv.constant0._ZN13group_norm_v214gn_cuda_kernelI6__halfLi320ELi3ELi32ELi10ELi4096ELb0ELi16ELi320ELi320ELi4ELb1ELi1ELb0ELb0ENS_16CompileConditionILi900EEEEEvPT_PKS4_S7_S7_flPfS8_Pj)
        /*0130*/ 	.short	0x0210
        /*0132*/ 	.short	0x0048


	//----- nvinfo : EIATTR_SW_WAR
	.align		4
.L_1943:
        /*0134*/ 	.byte	0x04, 0x36
        /*0136*/ 	.short	(.L_1945 - .L_1944)
.L_1944:
        /*0138*/ 	.word	0x00000008
.L_1945:


//--------------------- .nv.info._ZN13group_norm_v214gn_cuda_kernelI6__halfLi320ELi1ELi32ELi10ELi4096ELb0ELi32ELi320ELi320ELi4ELb1ELi1ELb0ELb0ENS_16CompileConditionILi900EEEEEvPT_PKS4_S7_S7_flPfS8_Pj --------------------------
	.section	.nv.info._ZN13group_norm_v214gn_cuda_kernelI6__halfLi320ELi1ELi32ELi10ELi4096ELb0ELi32ELi320ELi320ELi4ELb1ELi1ELb0ELb0ENS_16CompileConditionILi900EEEEEvPT_PKS4_S7_S7_flPfS8_Pj,"",@"SHT_CUDA_INFO"
	.sectionflags	@""
	.align	4


	//----- nvinfo : EIATTR_CUDA_API_VERSION
	.align		4
        /*0000*/ 	.byte	0x04, 0x37
        /*0002*/ 	.short	(.L_1947 - .L_1946)
.L_1946:
        /*0004*/ 	.word	0x00000082


	//----- nvinfo : EIATTR_KPARAM_INFO
	.align		4
.L_1947:
        /*0008*/ 	.byte	0x04, 0x17
        /*000a*/ 	.short	(.L_1949 - .L_1948)
.L_1948:
        /*000c*/ 	.word	0x00000000
        /*0010*/ 	.short	0x0008
        /*0012*/ 	.short	0x0040
        /*0014*/ 	.byte	0x00, 0xf0, 0x21, 0x00


	//----- nvinfo : EIATTR_KPARAM_INFO
	.align		4
.L_1949:
        /*0018*/ 	.byte	0x04, 0x17
        /*001a*/ 	.short	(.L_1951 - .L_1950)
.L_1950:
        /*001c*/ 	.word	0x00000000
        /*0020*/ 	.short	0x0007
        /*0022*/ 	.short	0x0038
        /*0024*/ 	.byte	0x00, 0xf0, 0x21, 0x00


	//----- nvinfo : EIATTR_KPARAM_INFO
	.align		4
.L_1951:
        /*0028*/ 	.byte	0x04, 0x17
        /*002a*/ 	.short	(.L_1953 - .L_1952)
.L_1952:
        /*002c*/ 	.word	0x00000000
        /*0030*/ 	.short	0x0006
        /*0032*/ 	.short	0x0030
        /*0034*/ 	.byte	0x00, 0xf0, 0x21, 0x00


	//----- nvinfo : EIATTR_KPARAM_INFO
	.align		4
.L_1953:
        /*0038*/ 	.byte	0x04, 0x17
        /*003a*/ 	.short	(.L_1955 - .L_1954)
.L_1954:
        /*003c*/ 	.word	0x00000000
        /*0040*/ 	.short	0x0005
        /*0042*/ 	.short	0x0028
        /*0044*/ 	.byte	0x00, 0xf0, 0x21, 0x00


	//----- nvinfo : EIATTR_KPARAM_INFO
	.align		4
.L_1955:
        /*0048*/ 	.byte	0x04, 0x17
        /*004a*/ 	.short	(.L_1957 - .L_1956)
.L_1956:
        /*004c*/ 	.word	0x00000000
        /*0050*/ 	.short	0x0004
        /*0052*/ 	.short	0x0020
        /*0054*/ 	.byte	0x00, 0xf0, 0x11, 0x00


	//----- nvinfo : EIATTR_KPARAM_INFO
	.align		4
.L_1957:
        /*0058*/ 	.byte	0x04, 0x17
        /*005a*/ 	.short	(.L_1959 - .L_1958)
.L_1958:
        /*005c*/ 	.word	0x00000000
        /*0060*/ 	.short	0x0003
        /*0062*/ 	.short	0x0018
        /*0064*/ 	.byte	0x00, 0xf0, 0x21, 0x00


	//----- nvinfo : EIATTR_KPARAM_INFO
	.align		4
.L_1959:
        /*0068*/ 	.byte	0x04, 0x17
        /*006a*/ 	.short	(.L_1961 - .L_1960)
.L_1960:
        /*006c*/ 	.word	0x00000000
        /*0070*/ 	.short	0x0002
        /*0072*/ 	.short	0x0010
        /*0074*/ 	.byte	0x00, 0xf0, 0x21, 0x00


	//----- nvinfo : EIATTR_KPARAM_INFO
	.align		4
.L_1961:
        /*0078*/ 	.byte	0x04, 0x17
        /*007a*/ 	.short	(.L_1963 - .L_1962)
.L_1962:
        /*007c*/ 	.word	0x00000000
        /*0080*/ 	.short	0x0001
        /*0082*/ 	.short	0x0008
        /*0084*/ 	.byte	0x00, 0xf0, 0x21, 0x00


	//----- nvinfo : EIATTR_KPARAM_INFO
	.align		4
.L_1963:
        /*0088*/ 	.byte	0x04, 0x17
        /*008a*/ 	.short	(.L_1965 - .L_1964)
.L_1964:
        /*008c*/ 	.word	0x00000000
        /*0090*/ 	.short	0x0000
        /*0092*/ 	.short	0x0000
        /*0094*/ 	.byte	0x00, 0xf0, 0x21, 0x00


	//----- nvinfo : EIATTR_SPARSE_MMA_MASK
	.align		4
.L_1965:
        /*0098*/ 	.byte	0x03, 0x50
        /*009a*/ 	.short	0x0000


	//----- nvinfo : EIATTR_MAXREG_COUNT
	.align		4
        /*009c*/ 	.byte	0x03, 0x1b
        /*009e*/ 	.short	0x00a8


	//----- nvinfo : EIATTR_NUM_BARRIERS
	.align		4
        /*00a0*/ 	.byte	0x02, 0x4c
        /*00a2*/ 	.byte	0x01
	.zero		1


	//----- nvinfo : EIATTR_MERCURY_ISA_VERSION
	.align		4
        /*00a4*/ 	.byte	0x03, 0x5f
        /*00a6*/ 	.short	0x0101


	//----- nvinfo : EIATTR_INT_WARP_WIDE_INSTR_OFFSETS
	.align		4
        /*00a8*/ 	.byte	0x04, 0x31
        /*00aa*/ 	.short	(.L_1967 - .L_1966)


	//   ....[0]....
.L_1966:
        /*00ac*/ 	.word	0x00001210


	//   ....[1]....
        /*00b0*/ 	.word	0x00001300


	//----- nvinfo : EIATTR_COOP_GROUP_MASK_REGIDS
	.align		4
.L_1967:
        /*00b4*/ 	.byte	0x04, 0x29
        /*00b6*/ 	.short	(.L_1969 - .L_1968)


	//   ....[0]....
.L_1968:
        /*00b8*/ 	.word	0xffffffff


	//   ....[1]....
        /*00bc*/ 	.word	0xffffffff


	//   ....[2]....
        /*00c0*/ 	.word	0xffffffff


	//   ....[3]....
        /*00c4*/ 	.word	0xffffffff


	//   ....[4]....
        /*00c8*/ 	.word	0xffffffff


	//   ....[5]....
        /*00cc*/ 	.word	0xffffffff


	//   ....[6]....
        /*00d0*/ 	.word	0xffffffff


	//   ....[7]....
        /*00d4*/ 	.word	0xffffffff


	//   ....[8]....
        /*00d8*/ 	.word	0xffffffff


	//   ....[9]....
        /*00dc*/ 	.word	0xffffffff


	//----- nvinfo : EIATTR_COOP_GROUP_INSTR_OFFSETS
	.align		4
.L_1969:
        /*00e0*/ 	.byte	0x04, 0x28
        /*00e2*/ 	.short	(.L_1971 - .L_1970)


	//   ....[0]....
.L_1970:
        /*00e4*/ 	.word	0x000010f0


	//   ....[1]....
        /*00e8*/ 	.word	0x00001100


	//   ....[2]....
        /*00ec*/ 	.word	0x00001140


	//   ....[3]....
        /*00f0*/ 	.word	0x00001160


	//   ....[4]....
        /*00f4*/ 	.word	0x00001950


	//   ....[5]....
        /*00f8*/ 	.word	0x00001980


	//   ....[6]....
        /*00fc*/ 	.word	0x000019b0


	//   ....[7]....
        /*0100*/ 	.word	0x000019c0


	//   ....[8]....
        /*0104*/ 	.word	0x000019f0


	//   ....[9]....
        /*0108*/ 	.word	0x00001a10


	//----- nvinfo : EIATTR_EXIT_INSTR_OFFSETS
	.align		4
.L_1971:
        /*010c*/ 	.byte	0x04, 0x1c
        /*010e*/ 	.short	(.L_1973 - .L_1972)


	//   ....[0]....
.L_1972:
        /*0110*/ 	.word	0x00000050


	//   ....[1]....
        /*0114*/ 	.word	0x000027c0


	//----- nvinfo : EIATTR_MAX_THREADS
	.align		4
.L_1973:
        /*0118*/ 	.byte	0x04, 0x05
        /*011a*/ 	.short	(.L_1975 - .L_1974)
.L_1974:
        /*011c*/ 	.word	0x00000140
        /*0120*/ 	.word	0x00000001
        /*0124*/ 	.word	0x00000001


	//----- nvinfo : EIATTR_CRS_STACK_SIZE
	.align		4
.L_1975:
        /*0128*/ 	.byte	0x04, 0x1e
        /*012a*/ 	.short	(.L_1977 - .L_1976)
.L_1976:
        /*012c*/ 	.word	0x00000000


	//----- nvinfo : EIATTR_CBANK_PARAM_SIZE
	.align		4
.L_1977:
        /*0130*/ 	.byte	0x03, 0x19
        /*0132*/ 	.short	0x0048


	//----- nvinfo : EIATTR_PARAM_CBANK
	.align		4
        /*0134*/ 	.byte	0x04, 0x0a
        /*0136*/ 	.short	(.L_1979 - .L_1978)
	.align		4
.L_1978:
        /*0138*/ 	.word	index@(.nv.constant0._ZN13group_norm_v214gn_cuda_kernelI6__halfLi320ELi1ELi32ELi10ELi4096ELb0ELi32ELi320ELi320ELi4ELb1ELi1ELb0ELb0ENS_16CompileConditionILi900EEEEEvPT_PKS4_S7_S7_flPfS8_Pj)
        /*013c*/ 	.short	0x0210
        /*013e*/ 	.short	0x0048


	//----- nvinfo : EIATTR_SW_WAR
	.align		4
.L_1979:
        /*0140*/ 	.byte	0x04, 0x36
        /*0142*/ 	.short	(.L_1981 - .L_1980)
.L_1980:
        /*0144*/ 	.word	0x00000008
.L_1981:


//--------------------- .nv.info._ZN13group_norm_v214gn_cuda_kernelI6__halfLi320ELi3ELi32ELi10ELi4096ELb0ELi32ELi320ELi320ELi4ELb1ELi2ELb0ELb0ENS_16CompileConditionILi900EEEEEvPT_PKS4_S7_S7_flPfS8_Pj --------------------------
	.section	.nv.info._ZN13group_norm_v214gn_cuda_kernelI6__halfLi320ELi3ELi32ELi10ELi4096ELb0ELi32ELi320ELi320ELi4ELb1ELi2ELb0ELb0ENS_16CompileConditionILi900EEEEEvPT_PKS4_S7_S7_flPfS8_Pj,"",@"SHT_CUDA_INFO"
	.sectionflags	@""
	.align	4


	//----- nvinfo : EIATTR_CUDA_API_VERSION
	.align		4
        /*0000*/ 	.byte	0x04, 0x37
        /*0002*/ 	.short	(.L_1983 - .L_1982)
.L_1982:
        /*0004*/ 	.word	0x00000082


	//----- nvinfo : EIATTR_KPARAM_INFO
	.align		4
.L_1983:
        /*0008*/ 	.byte	0x04, 0x17
        /*000a*/ 	.short	(.L_1985 - .L_1984)
.L_1984:
        /*000c*/ 	.word	0x00000000
        /*0010*/ 	.short	0x0008
        /*0012*/ 	.short	0x0040
        /*0014*/ 	.byte	0x00, 0xf0, 0x21, 0x00


	//----- nvinfo : EIATTR_KPARAM_INFO
	.align		4
.L_1985:
        /*0018*/ 	.byte	0x04, 0x17
        /*001a*/ 	.short	(.L_1987 - .L_1986)
.L_1986:
        /*001c*/ 	.word	0x00000000
        /*0020*/ 	.short	0x0007
        /*0022*/ 	.short	0x0038
        /*0024*/ 	.byte	0x00, 0xf0, 0x21, 0x00


	//----- nvinfo : EIATTR_KPARAM_INFO
	.align		4
.L_1987:
        /*0028*/ 	.byte	0x04, 0x17
        /*002a*/ 	.short	(.L_1989 - .L_1988)
.L_1988:
        /*002c*/ 	.word	0x00000000
        /*0030*/ 	.short	0x0006
        /*0032*/ 	.short	0x0030
        /*0034*/ 	.byte	0x00, 0xf0, 0x21, 0x00


	//----- nvinfo : EIATTR_KPARAM_INFO
	.align		4
.L_1989:
        /*0038*/ 	.byte	0x04, 0x17
        /*003a*/ 	.short	(.L_1991 - .L_1990)
.L_1990:
        /*003c*/ 	.word	0x00000000
        /*0040*/ 	.short	0x0005
        /*0042*/ 	.short	0x0028
        /*0044*/ 	.byte	0x00, 0xf0, 0x21, 0x00


	//----- nvinfo : EIATTR_KPARAM_INFO
	.align		4
.L_1991:
        /*0048*/ 	.byte	0x04, 0x17
        /*004a*/ 	.short	(.L_1993 - .L_1992)
.L_1992:
        /*004c*/ 	.word	0x00000000
        /*0050*/ 	.short	0x0004
        /*0052*/ 	.short	0x0020
        /*0054*/ 	.byte	0x00, 0xf0, 0x11, 0x00


	//----- nvinfo : EIATTR_KPARAM_INFO
	.align		4
.L_1993:
        /*0058*/ 	.byte	0x04, 0x17
        /*005a*/ 	.short	(.L_1995 - .L_1994)
.L_1994:
        /*005c*/ 	.word	0x00000000
        /*0060*/ 	.short	0x0003
        /*0062*/ 	.short	0x0018
        /*0064*/ 	.byte	0x00, 0xf0, 0x21, 0x00


	//----- nvinfo : EIATTR_KPARAM_INFO
	.align		4
.L_1995:
        /*0068*/ 	.byte	0x04, 0x17
        /*006a*/ 	.short	(.L_1997 - .L_1996)
.L_1996:
        /*006c*/ 	.word	0x00000000
        /*0070*/ 	.short	0x0002
        /*0072*/ 	.short	0x0010
        /*0074*/ 	.byte	0x00, 0xf0, 0x21, 0x00


	//----- nvinfo : EIATTR_KPARAM_INFO
	.align		4
.L_1997:
        /*0078*/ 	.byte	0x04, 0x17
        /*007a*/ 	.short	(.L_1999 - .L_1998)
.L_1998:
        /*007c*/ 	.word	0x00000000
        /*0080*/ 	.short	0x0001
        /*0082*/ 	.short	0x0008
        /*0084*/ 	.byte	0x00, 0xf0, 0x21, 0x00


	//----- nvinfo : EIATTR_KPARAM_INFO
	.align		4
.L_1999:
        /*0088*/ 	.byte	0x04, 0x17
        /*008a*/ 	.short	(.L_2001 - .L_2000)
.L_2000:
        /*008c*/ 	.word	0x00000000
        /*0090*/ 	.short	0x0000
        /*0092*/ 	.short	0x0000
        /*0094*/ 	.byte	0x00, 0xf0, 0x21, 0x00


	//----- nvinfo : EIATTR_SPARSE_MMA_MASK
	.align		4
.L_2001:
        /*0098*/ 	.byte	0x03, 0x50
        /*009a*/ 	.short	0x0000


	//----- nvinfo : EIATTR_MAXREG_COUNT
	.align		4
        /*009c*/ 	.byte	0x03, 0x1b
        /*009e*/ 	.short	0x0040


	//----- nvinfo : EIATTR_NUM_BARRIERS
	.align		4
        /*00a0*/ 	.byte	0x02, 0x4c
        /*00a2*/ 	.byte	0x01
	.zero		1


	//----- nvinfo : EIATTR_ANNOTATIONS
	.align		4
        /*00a4*/ 	.byte	0x04, 0x55
        /*00a6*/ 	.short	(.L_2003 - .L_2002)


	//   ....[0]....
.L_2002:
        /* <DEDUP_REMOVED lines=9> */


	//----- nvinfo : EIATTR_MERCURY_ISA_VERSION
	.align		4
.L_2003:
        /*0128*/ 	.byte	0x03, 0x5f
        /*012a*/ 	.short	0x0101


	//----- nvinfo : EIATTR_COOP_GROUP_MASK_REGIDS
	.align		4
        /*012c*/ 	.byte	0x04, 0x29
        /*012e*/ 	.short	(.L_2005 - .L_2004)


	//   ....[0]....
.L_2004:
        /*0130*/ 	.word	0xffffffff


	//   ....[1]....
        /*0134*/ 	.word	0xffffffff


	//   ....[2]....
        /*0138*/ 	.word	0xffffffff


	//   ....[3]....
        /*013c*/ 	.word	0xffffffff


	//   ....[4]....
        /*0140*/ 	.word	0xffffffff


	//   ....[5]....
        /*0144*/ 	.word	0xffffffff


	//   ....[6]....
        /*0148*/ 	.word	0xffffffff


	//   ....[7]....
        /*014c*/ 	.word	0xffffffff


	//   ....[8]....
        /*0150*/ 	.word	0xffffffff


	//   ....[9]....
        /*0154*/ 	.word	0xffffffff


	//----- nvinfo : EIATTR_COOP_GROUP_INSTR_OFFSETS
	.align		4
.L_2005:
        /*0158*/ 	.byte	0x04, 0x28
        /*015a*/ 	.short	(.L_2007 - .L_2006)


	//   ....[0]....
.L_2006:
        /*015c*/ 	.word	0x00001100


	//   ....[1]....
        /*0160*/ 	.word	0x00001140


	//   ....[2]....
        /*0164*/ 	.word	0x00001180


	//   ....[3]....
        /*0168*/ 	.word	0x00001190


	//   ....[4]....
        /*016c*/ 	.word	0x000019e0


	//   ....[5]....
        /*0170*/ 	.word	0x00001a20


	//   ....[6]....
        /*0174*/ 	.word	0x00001a70


	//   ....[7]....
        /*0178*/ 	.word	0x00001a80


	//   ....[8]....
        /*017c*/ 	.word	0x00001ac0


	//   ....[9]....
        /*0180*/ 	.word	0x00001ae0


	//----- nvinfo : EIATTR_EXIT_INSTR_OFFSETS
	.align		4
.L_2007:
        /*0184*/ 	.byte	0x04, 0x1c
        /*0186*/ 	.short	(.L_2009 - .L_2008)


	//   ....[0]....
.L_2008:
        /*0188*/ 	.word	0x00000070


	//   ....[1]....
        /*018c*/ 	.word	0x00002960


	//----- nvinfo : EIATTR_MAX_THREADS
	.align		4
.L_2009:
        /*0190*/ 	.byte	0x04, 0x05
        /*0192*/ 	.short	(.L_2011 - .L_2010)
.L_2010:
        /*0194*/ 	.word	0x00000140
        /*0198*/ 	.word	0x00000001
        /*019c*/ 	.word	0x00000001


	//----- nvinfo : EIATTR_CRS_STACK_SIZE
	.align		4
.L_2011:
        /*01a0*/ 	.byte	0x04, 0x1e
        /*01a2*/ 	.short	(.L_2013 - .L_2012)
.L_2012:
        /*01a4*/ 	.word	0x00000000


	//----- nvinfo : EIATTR_CBANK_PARAM_SIZE
	.align		4
.L_2013:
        /*01a8*/ 	.byte	0x03, 0x19
        /*01aa*/ 	.short	0x0048


	//----- nvinfo : EIATTR_PARAM_CBANK
	.align		4
        /*01ac*/ 	.byte	0x04, 0x0a
        /*01ae*/ 	.short	(.L_2015 - .L_2014)
	.align		4
.L_2014:
        /*01b0*/ 	.word	index@(.nv.constant0._ZN13group_norm_v214gn_cuda_kernelI6__halfLi320ELi3ELi32ELi10ELi4096ELb0ELi32ELi320ELi320ELi4ELb1ELi2ELb0ELb0ENS_16CompileConditionILi900EEEEEvPT_PKS4_S7_S7_flPfS8_Pj)
        /*01b4*/ 	.short	0x0210
        /*01b6*/ 	.short	0x0048


	//----- nvinfo : EIATTR_SW_WAR
	.align		4
.L_2015:
        /*01b8*/ 	.byte	0x04, 0x36
        /*01ba*/ 	.short	(.L_2017 - .L_2016)
.L_2016:
        /*01bc*/ 	.word	0x00000008
.L_2017:


//--------------------- .nv.info._ZN13group_norm_v214gn_cuda_kernelI6__halfLi320ELi1ELi32ELi10ELi4096ELb0ELi64ELi320ELi320ELi4ELb1ELi2ELb0ELb0ENS_16CompileConditionILi900EEEEEvPT_PKS4_S7_S7_flPfS8_Pj --------------------------
	.section	.nv.info._ZN13group_norm_v214gn_cuda_kernelI6__halfLi320ELi1ELi32ELi10ELi4096ELb0ELi64ELi320ELi320ELi4ELb1ELi2ELb0ELb0ENS_16CompileConditionILi900EEEEEvPT_PKS4_S7_S7_flPfS8_Pj,"",@"SHT_CUDA_INFO"
	.sectionflags	@""
	.align	4


	//----- nvinfo : EIATTR_CUDA_API_VERSION
	.align		4
        /*0000*/ 	.byte	0x04, 0x37
        /*0002*/ 	.short	(.L_2019 - .L_2018)
.L_2018:
        /*0004*/ 	.word	0x00000082


	//----- nvinfo : EIATTR_KPARAM_INFO
	.align		4
.L_2019:
        /*0008*/ 	.byte	0x04, 0x17
        /*000a*/ 	.short	(.L_2021 - .L_2020)
.L_2020:
        /*000c*/ 	.word	0x00000000
        /*0010*/ 	.short	0x0008
        /*0012*/ 	.short	0x0040
        /*0014*/ 	.byte	0x00, 0xf0, 0x21, 0x00


	//----- nvinfo : EIATTR_KPARAM_INFO
	.align		4
.L_2021:
        /*0018*/ 	.byte	0x04, 0x17
        /*001a*/ 	.short	(.L_2023 - .L_2022)
.L_2022:
        /*001c*/ 	.word	0x00000000
        /*0020*/ 	.short	0x0007
        /*0022*/ 	.short	0x0038
        /*0024*/ 	.byte	0x00, 0xf0, 0x21, 0x00


	//----- nvinfo : EIATTR_KPARAM_INFO
	.align		4
.L_2023:
        /*0028*/ 	.byte	0x04, 0x17
        /*002a*/ 	.short	(.L_2025 - .L_2024)
.L_2024:
        /*002c*/ 	.word	0x00000000
        /*0030*/ 	.short	0x0006
        /*0032*/ 	.short	0x0030
        /*0034*/ 	.byte	0x00, 0xf0, 0x21, 0x00


	//----- nvinfo : EIATTR_KPARAM_INFO
	.align		4
.L_2025:
        /*0038*/ 	.byte	0x04, 0x17
        /*003a*/ 	.short	(.L_2027 - .L_2026)
.L_2026:
        /*003c*/ 	.word	0x00000000
        /*0040*/ 	.short	0x0005
        /*0042*/ 	.short	0x0028
        /*0044*/ 	.byte	0x00, 0xf0, 0x21, 0x00


	//----- nvinfo : EIATTR_KPARAM_INFO
	.align		4
.L_2027:
        /*0048*/ 	.byte	0x04, 0x17
        /*004a*/ 	.short	(.L_2029 - .L_2028)
.L_2028:
        /*004c*/ 	.word	0x00000000
        /*0050*/ 	.short	0x0004
        /*0052*/ 	.short	0x0020
        /*0054*/ 	.byte	0x00, 0xf0, 0x11, 0x00


	//----- nvinfo : EIATTR_KPARAM_INFO
	.align		4
.L_2029:
        /*0058*/ 	.byte	0x04, 0x17
        /*005a*/ 	.short	(.L_2031 - .L_2030)
.L_2030:
        /*005c*/ 	.word	0x00000000
        /*0060*/ 	.short	0x0003
        /*0062*/ 	.short	0x0018
        /*0064*/ 	.byte	0x00, 0xf0, 0x21, 0x00


	//----- nvinfo : EIATTR_KPARAM_INFO
	.align		4
.L_2031:
        /*0068*/ 	.byte	0x04, 0x17
        /*006a*/ 	.short	(.L_2033 - .L_2032)
.L_2032:
        /*006c*/ 	.word	0x00000000
        /*0070*/ 	.short	0x0002
        /*0072*/ 	.short	0x0010
        /*0074*/ 	.byte	0x00, 0xf0, 0x21, 0x00


	//----- nvinfo : EIATTR_KPARAM_INFO
	.align		4
.L_2033:
        /*0078*/ 	.byte	0x04, 0x17
        /*007a*/ 	.short	(.L_2035 - .L_2034)
.L_2034:
        /*007c*/ 	.word	0x00000000
        /*0080*/ 	.short	0x0001
        /*0082*/ 	.short	0x0008
        /*0084*/ 	.byte	0x00, 0xf0, 0x21, 0x00


	//----- nvinfo : EIATTR_KPARAM_INFO
	.align		4
.L_2035:
        /*0088*/ 	.byte	0x04, 0x17
        /*008a*/ 	.short	(.L_2037 - .L_2036)
.L_2036:
        /*008c*/ 	.word	0x00000000
        /*0090*/ 	.short	0x0000
        /*0092*/ 	.short	0x0000
        /*0094*/ 	.byte	0x00, 0xf0, 0x21, 0x00


	//----- nvinfo : EIATTR_SPARSE_MMA_MASK
	.align		4
.L_2037:
        /*0098*/ 	.byte	0x03, 0x50
        /*009a*/ 	.short	0x0000


	//----- nvinfo : EIATTR_MAXREG_COUNT
	.align		4
        /*009c*/ 	.byte	0x03, 0x1b
        /*009e*/ 	.short	0x00a8


	//----- nvinfo : EIATTR_NUM_BARRIERS
	.align		4
        /*00a0*/ 	.byte	0x02, 0x4c
        /*00a2*/ 	.byte	0x01
	.zero		1


	//----- nvinfo : EIATTR_MERCURY_ISA_VERSION
	.align		4
        /*00a4*/ 	.byte	0x03, 0x5f
        /*00a6*/ 	.short	0x0101


	//----- nvinfo : EIATTR_INT_WARP_WIDE_INSTR_OFFSETS
	.align		4
        /*00a8*/ 	.byte	0x04, 0x31
        /*00aa*/ 	.short	(.L_2039 - .L_2038)


	//   ....[0]....
.L_2038:
        /*00ac*/ 	.word	0x00001b90


	//   ....[1]....
        /*00b0*/ 	.word	0x00001c50


	//----- nvinfo : EIATTR_COOP_GROUP_MASK_REGIDS
	.align		4
.L_2039:
        /*00b4*/ 	.byte	0x04, 0x29
        /*00b6*/ 	.short	(.L_2041 - .L_2040)


	//   ....[0]....
.L_2040:
        /*00b8*/ 	.word	0xffffffff


	//   ....[1]....
        /*00bc*/ 	.word	0xffffffff


	//   ....[2]....
        /*00c0*/ 	.word	0xffffffff


	//   ....[3]....
        /*00c4*/ 	.word	0xffffffff


	//   ....[4]....
        /*00c8*/ 	.word	0xffffffff


	//   ....[5]....
        /*00cc*/ 	.word	0xffffffff


	//   ....[6]....
        /*00d0*/ 	.word	0xffffffff


	//   ....[7]....
        /*00d4*/ 	.word	0xffffffff


	//   ....[8]....
        /*00d8*/ 	.word	0xffffffff


	//   ....[9]....
        /*00dc*/ 	.word	0xffffffff


	//----- nvinfo : EIATTR_COOP_GROUP_INSTR_OFFSETS
	.align		4
.L_2041:
        /*00e0*/ 	.byte	0x04, 0x28
        /*00e2*/ 	.short	(.L_2043 - .L_2042)


	//   ....[0]....
.L_2042:
        /*00e4*/ 	.word	0x00001a20


	//   ....[1]....
        /*00e8*/ 	.word	0x00001a30


	//   ....[2]....
        /*00ec*/ 	.word	0x00001a90


	//   ....[3]....
        /*00f0*/ 	.word	0x00001aa0


	//   ....[4]....
        /*00f4*/ 	.word	0x00002020


	//   ....[5]....
        /*00f8*/ 	.word	0x00002060


	//   ....[6]....
        /*00fc*/ 	.word	0x00002150


	//   ....[7]....
        /*0100*/ 	.word	0x00002180


	//   ....[8]....
        /*0104*/ 	.word	0x000021f0


	//   ....[9]....
        /*0108*/ 	.word	0x00002200


	//----- nvinfo : EIATTR_EXIT_INSTR_OFFSETS
	.align		4
.L_2043:
        /*010c*/ 	.byte	0x04, 0x1c
        /*010e*/ 	.short	(.L_2045 - .L_2044)


	//   ....[0]....
.L_2044:
        /*0110*/ 	.word	0x00000050


	//   ....[1]....
        /*0114*/ 	.word	0x00003940


	//----- nvinfo : EIATTR_MAX_THREADS
	.align		4
.L_2045:
        /*0118*/ 	.byte	0x04, 0x05
        /*011a*/ 	.short	(.L_2047 - .L_2046)
.L_2046:
        /*011c*/ 	.word	0x00000140
        /*0120*/ 	.word	0x00000001
        /*0124*/ 	.word	0x00000001


	//----- nvinfo : EIATTR_CRS_STACK_SIZE
	.align		4
.L_2047:
        /*0128*/ 	.byte	0x04, 0x1e
        /*012a*/ 	.short	(.L_2049 - .L_2048)
.L_2048:
        /*012c*/ 	.word	0x00000000


	//----- nvinfo : EIATTR_CBANK_PARAM_SIZE
	.align		4
.L_2049:
        /*0130*/ 	.byte	0x03, 0x19
        /*0132*/ 	.short	0x0048


	//----- nvinfo : EIATTR_PARAM_CBANK
	.align		4
        /*0134*/ 	.byte	0x04, 0x0a
        /*0136*/ 	.short	(.L_2051 - .L_2050)
	.align		4
.L_2050:
        /*0138*/ 	.word	index@(.nv.constant0._ZN13group_norm_v214gn_cuda_kernelI6__halfLi320ELi1ELi32ELi10ELi4096ELb0ELi64ELi320ELi320ELi4ELb1ELi2ELb0ELb0ENS_16CompileConditionILi900EEEEEvPT_PKS4_S7_S7_flPfS8_Pj)
        /*013c*/ 	.short	0x0210
        /*013e*/ 	.short	0x0048


	//----- nvinfo : EIATTR_SW_WAR
	.align		4
.L_2051:
        /*0140*/ 	.byte	0x04, 0x36
        /*0142*/ 	.short	(.L_2053 - .L_2052)
.L_2052:
        /*0144*/ 	.word	0x00000008
.L_2053:


//--------------------- .nv.info._ZN13group_norm_v214gn_cuda_kernelI6__halfLi320ELi1ELi32ELi10ELi4096ELb0ELi128ELi320ELi320ELi4ELb1ELi4ELb0ELb0ENS_16CompileConditionILi900EEEEEvPT_PKS4_S7_S7_flPfS8_Pj --------------------------
	.section	.nv.info._ZN13group_norm_v214gn_cuda_kernelI6__halfLi320ELi1ELi32ELi10ELi4096ELb0ELi128ELi320ELi320ELi4ELb1ELi4ELb0ELb0ENS_16CompileConditionILi900EEEEEvPT_PKS4_S7_S7_flPfS8_Pj,"",@"SHT_CUDA_INFO"
	.sectionflags	@""
	.align	4


	//----- nvinfo : EIATTR_CUDA_API_VERSION
	.align		4
        /*0000*/ 	.byte	0x04, 0x37
        /*0002*/ 	.short	(.L_2055 - .L_2054)
.L_2054:
        /*0004*/ 	.word	0x00000082


	//----- nvinfo : EIATTR_KPARAM_INFO
	.align		4
.L_2055:
        /*0008*/ 	.byte	0x04, 0x17
        /*000a*/ 	.short	(.L_2057 - .L_2056)
.L_2056:
        /*000c*/ 	.word	0x00000000
        /*0010*/ 	.short	0x0008
        /*0012*/ 	.short	0x0040
        /*0014*/ 	.byte	0x00, 0xf0, 0x21, 0x00


	//----- nvinfo : EIATTR_KPARAM_INFO
	.align		4
.L_2057:
        /*0018*/ 	.byte	0x04, 0x17
        /*001a*/ 	.short	(.L_2059 - .L_2058)
.L_2058:
        /*001c*/ 	.word	0x00000000
        /*0020*/ 	.short	0x0007
        /*0022*/ 	.short	0x0038
        /*0024*/ 	.byte	0x00, 0xf0, 0x21, 0x00


	//----- nvinfo : EIATTR_KPARAM_INFO
	.align		4
.L_2059:
        /*0028*/ 	.byte	0x04, 0x17
        /*002a*/ 	.short	(.L_2061 - .L_2060)
.L_2060:
        /*002c*/ 	.word	0x00000000
        /*0030*/ 	.short	0x0006
        /*0032*/ 	.short	0x0030
        /*0034*/ 	.byte	0x00, 0xf0, 0x21, 0x00


	//----- nvinfo : EIATTR_KPARAM_INFO
	.align		4
.L_2061:
        /*0038*/ 	.byte	0x04, 0x17
        /*003a*/ 	.short	(.L_2063 - .L_2062)
.L_2062:
        /*003c*/ 	.word	0x00000000
        /*0040*/ 	.short	0x0005
        /*0042*/ 	.short	0x0028
        /*0044*/ 	.byte	0x00, 0xf0, 0x21, 0x00


	//----- nvinfo : EIATTR_KPARAM_INFO
	.align		4
.L_2063:
        /*0048*/ 	.byte	0x04, 0x17
        /*004a*/ 	.short	(.L_2065 - .L_2064)
.L_2064:
        /*004c*/ 	.word	0x00000000
        /*0050*/ 	.short	0x0004
        /*0052*/ 	.short	0x0020
        /*0054*/ 	.byte	0x00, 0xf0, 0x11, 0x00


	//----- nvinfo : EIATTR_KPARAM_INFO
	.align		4
.L_2065:
        /*0058*/ 	.byte	0x04, 0x17
        /*005a*/ 	.short	(.L_2067 - .L_2066)
.L_2066:
        /*005c*/ 	.word	0x00000000
        /*0060*/ 	.short	0x0003
        /*0062*/ 	.short	0x0018
        /*0064*/ 	.byte	0x00, 0xf0, 0x21, 0x00


	//----- nvinfo : EIATTR_KPARAM_INFO
	.align		4
.L_2067:
        /*0068*/ 	.byte	0x04, 0x17
        /*006a*/ 	.short	(.L_2069 - .L_2068)
.L_2068:
        /*006c*/ 	.word	0x00000000
        /*0070*/ 	.short	0x0002
        /*0072*/ 	.short	0x0010
        /*0074*/ 	.byte	0x00, 0xf0, 0x21, 0x00


	//----- nvinfo : EIATTR_KPARAM_INFO
	.align		4
.L_2069:
        /*0078*/ 	.byte	0x04, 0x17
        /*007a*/ 	.short	(.L_2071 - .L_2070)
.L_2070:
        /*007c*/ 	.word	0x00000000
        /*0080*/ 	.short	0x0001
        /*0082*/ 	.short	0x0008
        /*0084*/ 	.byte	0x00, 0xf0, 0x21, 0x00


	//----- nvinfo : EIATTR_KPARAM_INFO
	.align		4
.L_2071:
        /*0088*/ 	.byte	0x04, 0x17
        /*008a*/ 	.short	(.L_2073 - .L_2072)
.L_2072:
        /*008c*/ 	.word	0x00000000
        /*0090*/ 	.short	0x0000
        /*0092*/ 	.short	0x0000
        /*0094*/ 	.byte	0x00, 0xf0, 0x21, 0x00


	//----- nvinfo : EIATTR_SPARSE_MMA_MASK
	.align		4
.L_2073:
        /*0098*/ 	.byte	0x03, 0x50
        /*009a*/ 	.short	0x0000


	//----- nvinfo : EIATTR_MAXREG_COUNT
	.align		4
        /*009c*/ 	.byte	0x03, 0x1b
        /*009e*/ 	.short	0x00a8


	//----- nvinfo : EIATTR_NUM_BARRIERS
	.align		4
        /*00a0*/ 	.byte	0x02, 0x4c
        /*00a2*/ 	.byte	0x01
	.zero		1


	//----- nvinfo : EIATTR_ANNOTATIONS
	.align		4
        /*00a4*/ 	.byte	0x04, 0x55
        /*00a6*/ 	.short	(.L_2075 - .L_2074)


	//   ....[0]....
.L_2074:
        /* <DEDUP_REMOVED lines=95> */


	//----- nvinfo : EIATTR_MERCURY_ISA_VERSION
	.align		4
.L_2075:
        /*0688*/ 	.byte	0x03, 0x5f
        /*068a*/ 	.short	0x0101


	//----- nvinfo : EIATTR_INT_WARP_WIDE_INSTR_OFFSETS
	.align		4
        /*068c*/ 	.byte	0x04, 0x31
        /*068e*/ 	.short	(.L_2077 - .L_2076)


	//   ....[0]....
.L_2076:
        /*0690*/ 	.word	0x00003150


	//   ....[1]....
        /*0694*/ 	.word	0x00003210


	//----- nvinfo : EIATTR_COOP_GROUP_MASK_REGIDS
	.align		4
.L_2077:
        /*0698*/ 	.byte	0x04, 0x29
        /*069a*/ 	.short	(.L_2079 - .L_2078)


	//   ....[0]....
.L_2078:
        /*069c*/ 	.word	0xffffffff


	//   ....[1]....
        /*06a0*/ 	.word	0xffffffff


	//   ....[2]....
        /*06a4*/ 	.word	0xffffffff


	//   ....[3]....
        /*06a8*/ 	.word	0xffffffff


	//   ....[4]....
        /*06ac*/ 	.word	0xffffffff


	//   ....[5]....
        /*06b0*/ 	.word	0xffffffff


	//   ....[6]....
        /*06b4*/ 	.word	0xffffffff


	//   ....[7]....
        /*06b8*/ 	.word	0xffffffff


	//   ....[8]....
        /*06bc*/ 	.word	0xffffffff


	//   ....[9]....
        /*06c0*/ 	.word	0xffffffff


	//----- nvinfo : EIATTR_COOP_GROUP_INSTR_OFFSETS
	.align		4
.L_2079:
        /*06c4*/ 	.byte	0x04, 0x28
        /*06c6*/ 	.short	(.L_2081 - .L_2080)


	//   ....[0]....
.L_2080:
        /*06c8*/ 	.word	0x00003000


	//   ....[1]....
        /*06cc*/ 	.word	0x00003020


	//   ....[2]....
        /*06d0*/ 	.word	0x000030b0


	//   ....[3]....
        /*06d4*/ 	.word	0x000030c0


	//   ....[4]....
        /*06d8*/ 	.word	0x00003510


	//   ....[5]....
        /*06dc*/ 	.word	0x00003540


	//   ....[6]....
        /*06e0*/ 	.word	0x00003580


	//   ....[7]....
        /*06e4*/ 	.word	0x00003590


	//   ....[8]....
        /*06e8*/ 	.word	0x000035c0


	//   ....[9]....
        /*06ec*/ 	.word	0x000035d0


	//----- nvinfo : EIATTR_EXIT_INSTR_OFFSETS
	.align		4
.L_2081:
        /*06f0*/ 	.byte	0x04, 0x1c
        /*06f2*/ 	.short	(.L_2083 - .L_2082)


	//   ....[0]....
.L_2082:
        /*06f4*/ 	.word	0x00000060


	//   ....[1]....
        /*06f8*/ 	.word	0x00006cb0


	//----- nvinfo : EIATTR_MAX_THREADS
	.align		4
.L_2083:
        /*06fc*/ 	.byte	0x04, 0x05
        /*06fe*/ 	.short	(.L_2085 - .L_2084)
.L_2084:
        /*0700*/ 	.word	0x00000140
        /*0704*/ 	.word	0x00000001
        /*0708*/ 	.word	0x00000001


	//----- nvinfo : EIATTR_CRS_STACK_SIZE
	.align		4
.L_2085:
        /*070c*/ 	.byte	0x04, 0x1e
        /*070e*/ 	.short	(.L_2087 - .L_2086)
.L_2086:
        /*0710*/ 	.word	0x00000000


	//----- nvinfo : EIATTR_CBANK_PARAM_SIZE
	.align		4
.L_2087:
        /*0714*/ 	.byte	0x03, 0x19
        /*0716*/ 	.short	0x0048


	//----- nvinfo : EIATTR_PARAM_CBANK
	.align		4
        /*0718*/ 	.byte	0x04, 0x0a
        /*071a*/ 	.short	(.L_2089 - .L_2088)
	.align		4
.L_2088:
        /*071c*/ 	.word	index@(.nv.constant0._ZN13group_norm_v214gn_cuda_kernelI6__halfLi320ELi1ELi32ELi10ELi4096ELb0ELi128ELi320ELi320ELi4ELb1ELi4ELb0ELb0ENS_16CompileConditionILi900EEEEEvPT_PKS4_S7_S7_flPfS8_Pj)
        /*0720*/ 	.short	0x0210
        /*0722*/ 	.short	0x0048


	//----- nvinfo : EIATTR_SW_WAR
	.align		4
.L_2089:
        /*0724*/ 	.byte	0x04, 0x36
        /*0726*/ 	.short	(.L_2091 - .L_2090)
.L_2090:
        /*0728*/ 	.word	0x00000008
.L_2091:


//--------------------- .nv.info._ZN13group_norm_v214gn_cuda_kernelI6__halfLi320ELi2ELi32ELi10ELi4096ELb0ELi64ELi320ELi320ELi4ELb1ELi4ELb0ELb0ENS_16CompileConditionILi900EEEEEvPT_PKS4_S7_S7_flPfS8_Pj --------------------------
	.section	.nv.info._ZN13group_norm_v214gn_cuda_kernelI6__halfLi320ELi2ELi32ELi10ELi4096ELb0ELi64ELi320ELi320ELi4ELb1ELi4ELb0ELb0ENS_16CompileConditionILi900EEEEEvPT_PKS4_S7_S7_flPfS8_Pj,"",@"SHT_CUDA_INFO"
	.sectionflags	@""
	.align	4


	//----- nvinfo : EIATTR_CUDA_API_VERSION
	.align		4
        /*0000*/ 	.byte	0x04, 0x37
        /*0002*/ 	.short	(.L_2093 - .L_2092)
.L_2092:
        /*0004*/ 	.word	0x00000082


	//----- nvinfo : EIATTR_KPARAM_INFO
	.align		4
.L_2093:
        /*0008*/ 	.byte	0x04, 0x17
        /*000a*/ 	.short	(.L_2095 - .L_2094)
.L_2094:
        /*000c*/ 	.word	0x00000000
        /*0010*/ 	.short	0x0008
        /*0012*/ 	.short	0x0040
        /*0014*/ 	.byte	0x00, 0xf0, 0x21, 0x00


	//----- nvinfo : EIATTR_KPARAM_INFO
	.align		4
.L_2095:
        /*0018*/ 	.byte	0x04, 0x17
        /*001a*/ 	.short	(.L_2097 - .L_2096)
.L_2096:
        /*001c*/ 	.word	0x00000000
        /*0020*/ 	.short	0x0007
        /*0022*/ 	.short	0x0038
        /*0024*/ 	.byte	0x00, 0xf0, 0x21, 0x00


	//----- nvinfo : EIATTR_KPARAM_INFO
	.align		4
.L_2097:
        /*0028*/ 	.byte	0x04, 0x17
        /*002a*/ 	.short	(.L_2099 - .L_2098)
.L_2098:
        /*002c*/ 	.word	0x00000000
        /*0030*/ 	.short	0x0006
        /*0032*/ 	.short	0x0030
        /*0034*/ 	.byte	0x00, 0xf0, 0x21, 0x00


	//----- nvinfo : EIATTR_KPARAM_INFO
	.align		4
.L_2099:
        /*0038*/ 	.byte	0x04, 0x17
        /*003a*/ 	.short	(.L_2101 - .L_2100)
.L_2100:
        /*003c*/ 	.word	0x00000000
        /*0040*/ 	.short	0x0005
        /*0042*/ 	.short	0x0028
        /*0044*/ 	.byte	0x00, 0xf0, 0x21, 0x00


	//----- nvinfo : EIATTR_KPARAM_INFO
	.align		4
.L_2101:
        /*0048*/ 	.byte	0x04, 0x17
        /*004a*/ 	.short	(.L_2103 - .L_2102)
.L_2102:
        /*004c*/ 	.word	0x00000000
        /*0050*/ 	.short	0x0004
        /*0052*/ 	.short	0x0020
        /*0054*/ 	.byte	0x00, 0xf0, 0x11, 0x00


	//----- nvinfo : EIATTR_KPARAM_INFO
	.align		4
.L_2103:
        /*0058*/ 	.byte	0x04, 0x17
        /*005a*/ 	.short	(.L_2105 - .L_2104)
.L_2104:
        /*005c*/ 	.word	0x00000000
        /*0060*/ 	.short	0x0003
        /*0062*/ 	.short	0x0018
        /*0064*/ 	.byte	0x00, 0xf0, 0x21, 0x00


	//----- nvinfo : EIATTR_KPARAM_INFO
	.align		4
.L_2105:
        /*0068*/ 	.byte	0x04, 0x17
        /*006a*/ 	.short	(.L_2107 - .L_2106)
.L_2106:
        /*006c*/ 	.word	0x00000000
        /*0070*/ 	.short	0x0002
        /*0072*/ 	.short	0x0010
        /*0074*/ 	.byte	0x00, 0xf0, 0x21, 0x00


	//----- nvinfo : EIATTR_KPARAM_INFO
	.align		4
.L_2107:
        /*0078*/ 	.byte	0x04, 0x17
        /*007a*/ 	.short	(.L_2109 - .L_2108)
.L_2108:
        /*007c*/ 	.word	0x00000000
        /*0080*/ 	.short	0x0001
        /*0082*/ 	.short	0x0008
        /*0084*/ 	.byte	0x00, 0xf0, 0x21, 0x00


	//----- nvinfo : EIATTR_KPARAM_INFO
	.align		4
.L_2109:
        /*0088*/ 	.byte	0x04, 0x17
        /*008a*/ 	.short	(.L_2111 - .L_2110)
.L_2110:
        /*008c*/ 	.word	0x00000000
        /*0090*/ 	.short	0x0000
        /*0092*/ 	.short	0x0000
        /*0094*/ 	.byte	0x00, 0xf0, 0x21, 0x00


	//----- nvinfo : EIATTR_SPARSE_MMA_MASK
	.align		4
.L_2111:
        /*0098*/ 	.byte	0x03, 0x50
        /*009a*/ 	.short	0x0000


	//----- nvinfo : EIATTR_MAXREG_COUNT
	.align		4
        /*009c*/ 	.byte	0x03, 0x1b
        /*009e*/ 	.short	0x0060


	//----- nvinfo : EIATTR_NUM_BARRIERS
	.align		4
        /*00a0*/ 	.byte	0x02, 0x4c
        /*00a2*/ 	.byte	0x01
	.zero		1


	//----- nvinfo : EIATTR_ANNOTATIONS
	.align		4
        /*00a4*/ 	.byte	0x04, 0x55
        /*00a6*/ 	.short	(.L_2113 - .L_2112)


	//   ....[0]....
.L_2112:
        /* <DEDUP_REMOVED lines=37> */


	//----- nvinfo : EIATTR_MERCURY_ISA_VERSION
	.align		4
.L_2113:
        /*02e8*/ 	.byte	0x03, 0x5f
        /*02ea*/ 	.short	0x0101


	//----- nvinfo : EIATTR_COOP_GROUP_MASK_REGIDS
	.align		4
        /*02ec*/ 	.byte	0x04, 0x29
        /*02ee*/ 	.short	(.L_2115 - .L_2114)


	//   ....[0]....
.L_2114:
        /*02f0*/ 	.word	0xffffffff


	//   ....[1]....
        /*02f4*/ 	.word	0xffffffff


	//   ....[2]....
        /*02f8*/ 	.word	0xffffffff


	//   ....[3]....
        /*02fc*/ 	.word	0xffffffff


	//   ....[4]....
        /*0300*/ 	.word	0xffffffff


	//   ....[5]....
        /*0304*/ 	.word	0xffffffff


	//   ....[6]....
        /*0308*/ 	.word	0xffffffff


	//   ....[7]....
        /*030c*/ 	.word	0xffffffff


	//   ....[8]....
        /*0310*/ 	.word	0xffffffff


	//   ....[9]....
        /*0314*/ 	.word	0xffffffff


	//----- nvinfo : EIATTR_COOP_GROUP_INSTR_OFFSETS
	.align		4
.L_2115:
        /*0318*/ 	.byte	0x04, 0x28
        /*031a*/ 	.short	(.L_2117 - .L_2116)


	//   ....[0]....
.L_2116:
        /*031c*/ 	.word	0x00001ac0


	//   ....[1]....
        /*0320*/ 	.word	0x00001b00


	//   ....[2]....
        /*0324*/ 	.word	0x00001b50


	//   ....[3]....
        /*0328*/ 	.word	0x00001b60


	//   ....[4]....
        /*032c*/ 	.word	0x00002120


	//   ....[5]....
        /*0330*/ 	.word	0x00002160


	//   ....[6]....
        /*0334*/ 	.word	0x000021b0


	//   ....[7]....
        /*0338*/ 	.word	0x000021c0


	//   ....[8]....
        /*033c*/ 	.word	0x00002200


	//   ....[9]....
        /*0340*/ 	.word	0x00002210


	//----- nvinfo : EIATTR_EXIT_INSTR_OFFSETS
	.align		4
.L_2117:
        /*0344*/ 	.byte	0x04, 0x1c
        /*0346*/ 	.short	(.L_2119 - .L_2118)


	//   ....[0]....
.L_2118:
        /*0348*/ 	.word	0x00000060


	//   ....[1]....
        /*034c*/ 	.word	0x00003dc0


	//----- nvinfo : EIATTR_MAX_THREADS
	.align		4
.L_2119:
        /*0350*/ 	.byte	0x04, 0x05
        /*0352*/ 	.short	(.L_2121 - .L_2120)
.L_2120:
        /*0354*/ 	.word	0x00000140
        /*0358*/ 	.word	0x00000001
        /*035c*/ 	.word	0x00000001


	//----- nvinfo : EIATTR_CRS_STACK_SIZE
	.align		4
.L_2121:
        /*0360*/ 	.byte	0x04, 0x1e
        /*0362*/ 	.short	(.L_2123 - .L_2122)
.L_2122:
        /*0364*/ 	.word	0x00000000


	//----- nvinfo : EIATTR_CBANK_PARAM_SIZE
	.align		4
.L_2123:
        /*0368*/ 	.byte	0x03, 0x19
        /*036a*/ 	.short	0x0048


	//----- nvinfo : EIATTR_PARAM_CBANK
	.align		4
        /*036c*/ 	.byte	0x04, 0x0a
        /*036e*/ 	.short	(.L_2125 - .L_2124)
	.align		4
.L_2124:
        /*0370*/ 	.word	index@(.nv.constant0._ZN13group_norm_v214gn_cuda_kernelI6__halfLi320ELi2ELi32ELi10ELi4096ELb0ELi64ELi320ELi320ELi4ELb1ELi4ELb0ELb0ENS_16CompileConditionILi900EEEEEvPT_PKS4_S7_S7_flPfS8_Pj)
        /*0374*/ 	.short	0x0210
        /*0376*/ 	.short	0x0048


	//----- nvinfo : EIATTR_SW_WAR
	.align		4
.L_2125:
        /*0378*/ 	.byte	0x04, 0x36
        /*037a*/ 	.short	(.L_2127 - .L_2126)
.L_2126:
        /*037c*/ 	.word	0x00000008
.L_2127:


//--------------------- .nv.info._ZN13group_norm_v214gn_cuda_kernelI6__halfLi320ELi3ELi32ELi10ELi4096ELb0ELi64ELi320ELi320ELi4ELb1ELi5ELb0ELb0ENS_16CompileConditionILi900EEEEEvPT_PKS4_S7_S7_flPfS8_Pj --------------------------
	.section	.nv.info._ZN13group_norm_v214gn_cuda_kernelI6__halfLi320ELi3ELi32ELi10ELi4096ELb0ELi64ELi320ELi320ELi4ELb1ELi5ELb0ELb0ENS_16CompileConditionILi900EEEEEvPT_PKS4_S7_S7_flPfS8_Pj,"",@"SHT_CUDA_INFO"
	.sectionflags	@""
	.align	4


	//----- nvinfo : EIATTR_CUDA_API_VERSION
	.align		4
        /*0000*/ 	.byte	0x04, 0x37
        /*0002*/ 	.short	(.L_2129 - .L_2128)
.L_2128:
        /*0004*/ 	.word	0x00000082


	//----- nvinfo : EIATTR_KPARAM_INFO
	.align		4
.L_2129:
        /*0008*/ 	.byte	0x04, 0x17
        /*000a*/ 	.short	(.L_2131 - .L_2130)
.L_2130:
        /*000c*/ 	.word	0x00000000
        /*0010*/ 	.short	0x0008
        /*0012*/ 	.short	0x0040
        /*0014*/ 	.byte	0x00, 0xf0, 0x21, 0x00


	//----- nvinfo : EIATTR_KPARAM_INFO
	.align		4
.L_2131:
        /*0018*/ 	.byte	0x04, 0x17
        /*001a*/ 	.short	(.L_2133 - .L_2132)
.L_2132:
        /*001c*/ 	.word	0x00000000
        /*0020*/ 	.short	0x0007
        /*0022*/ 	.short	0x0038
        /*0024*/ 	.byte	0x00, 0xf0, 0x21, 0x00


	//----- nvinfo : EIATTR_KPARAM_INFO
	.align		4
.L_2133:
        /*0028*/ 	.byte	0x04, 0x17
        /*002a*/ 	.short	(.L_2135 - .L_2134)
.L_2134:
        /*002c*/ 	.word	0x00000000
        /*0030*/ 	.short	0x0006
        /*0032*/ 	.short	0x0030
        /*0034*/ 	.byte	0x00, 0xf0, 0x21, 0x00


	//----- nvinfo : EIATTR_KPARAM_INFO
	.align		4
.L_2135:
        /*0038*/ 	.byte	0x04, 0x17
        /*003a*/ 	.short	(.L_2137 - .L_2136)
.L_2136:
        /*003c*/ 	.word	0x00000000
        /*0040*/ 	.short	0x0005
        /*0042*/ 	.short	0x0028
        /*0044*/ 	.byte	0x00, 0xf0, 0x21, 0x00


	//----- nvinfo : EIATTR_KPARAM_INFO
	.align		4
.L_2137:
        /*0048*/ 	.byte	0x04, 0x17
        /*004a*/ 	.short	(.L_2139 - .L_2138)
.L_2138:
        /*004c*/ 	.word	0x00000000
        /*0050*/ 	.short	0x0004
        /*0052*/ 	.short	0x0020
        /*0054*/ 	.byte	0x00, 0xf0, 0x11, 0x00


	//----- nvinfo : EIATTR_KPARAM_INFO
	.align		4
.L_2139:
        /*0058*/ 	.byte	0x04, 0x17
        /*005a*/ 	.short	(.L_2141 - .L_2140)
.L_2140:
        /*005c*/ 	.word	0x00000000
        /*0060*/ 	.short	0x0003
        /*0062*/ 	.short	0x0018
        /*0064*/ 	.byte	0x00, 0xf0, 0x21, 0x00


	//----- nvinfo : EIATTR_KPARAM_INFO
	.align		4
.L_2141:
        /*0068*/ 	.byte	0x04, 0x17
        /*006a*/ 	.short	(.L_2143 - .L_2142)
.L_2142:
        /*006c*/ 	.word	0x00000000
        /*0070*/ 	.short	0x0002
        /*0072*/ 	.short	0x0010
        /*0074*/ 	.byte	0x00, 0xf0, 0x21, 0x00


	//----- nvinfo : EIATTR_KPARAM_INFO
	.align		4
.L_2143:
        /*0078*/ 	.byte	0x04, 0x17
        /*007a*/ 	.short	(.L_2145 - .L_2144)
.L_2144:
        /*007c*/ 	.word	0x00000000
        /*0080*/ 	.short	0x0001
        /*0082*/ 	.short	0x0008
        /*0084*/ 	.byte	0x00, 0xf0, 0x21, 0x00


	//----- nvinfo : EIATTR_KPARAM_INFO
	.align		4
.L_2145:
        /*0088*/ 	.byte	0x04, 0x17
        /*008a*/ 	.short	(.L_2147 - .L_2146)
.L_2146:
        /*008c*/ 	.word	0x00000000
        /*0090*/ 	.short	0x0000
        /*0092*/ 	.short	0x0000
        /*0094*/ 	.byte	0x00, 0xf0, 0x21, 0x00


	//----- nvinfo : EIATTR_SPARSE_MMA_MASK
	.align		4
.L_2147:
        /*0098*/ 	.byte	0x03, 0x50
        /*009a*/ 	.short	0x0000


	//----- nvinfo : EIATTR_MAXREG_COUNT
	.align		4
        /*009c*/ 	.byte	0x03, 0x1b
        /*009e*/ 	.short	0x0040


	//----- nvinfo : EIATTR_NUM_BARRIERS
	.align		4
        /*00a0*/ 	.byte	0x02, 0x4c
        /*00a2*/ 	.byte	0x01
	.zero		1


	//----- nvinfo : EIATTR_ANNOTATIONS
	.align		4
        /*00a4*/ 	.byte	0x04, 0x55
        /*00a6*/ 	.short	(.L_2149 - .L_2148)


	//   ....[0]....
.L_2148:
        /* <DEDUP_REMOVED lines=112> */


	//----- nvinfo : EIATTR_MERCURY_ISA_VERSION
	.align		4
.L_2149:
        /*0790*/ 	.byte	0x03, 0x5f
        /*0792*/ 	.short	0x0101


	//----- nvinfo : EIATTR_COOP_GROUP_MASK_REGIDS
	.align		4
        /*0794*/ 	.byte	0x04, 0x29
        /*0796*/ 	.short	(.L_2151 - .L_2150)


	//   ....[0]....
.L_2150:
        /*0798*/ 	.word	0xffffffff


	//   ....[1]....
        /*079c*/ 	.word	0xffffffff


	//   ....[2]....
        /*07a0*/ 	.word	0xffffffff


	//   ....[3]....
        /*07a4*/ 	.word	0xffffffff


	//   ....[4]....
        /*07a8*/ 	.word	0xffffffff


	//   ....[5]....
        /*07ac*/ 	.word	0xffffffff


	//   ....[6]....
        /*07b0*/ 	.word	0xffffffff


	//   ....[7]....
        /*07b4*/ 	.word	0xffffffff


	//   ....[8]....
        /*07b8*/ 	.word	0xffffffff


	//   ....[9]....
        /*07bc*/ 	.word	0xffffffff


	//----- nvinfo : EIATTR_COOP_GROUP_INSTR_OFFSETS
	.align		4
.L_2151:
        /*07c0*/ 	.byte	0x04, 0x28
        /*07c2*/ 	.short	(.L_2153 - .L_2152)


	//   ....[0]....
.L_2152:
        /*07c4*/ 	.word	0x00001e60


	//   ....[1]....
        /*07c8*/ 	.word	0x00001ea0


	//   ....[2]....
        /*07cc*/ 	.word	0x00001f00


	//   ....[3]....
        /*07d0*/ 	.word	0x00001f10


	//   ....[4]....
        /*07d4*/ 	.word	0x000024e0


	//   ....[5]....
        /*07d8*/ 	.word	0x00002520


	//   ....[6]....
        /*07dc*/ 	.word	0x00002570


	//   ....[7]....
        /*07e0*/ 	.word	0x00002580


	//   ....[8]....
        /*07e4*/ 	.word	0x000025c0


	//   ....[9]....
        /*07e8*/ 	.word	0x000025d0


	//----- nvinfo : EIATTR_EXIT_INSTR_OFFSETS
	.align		4
.L_2153:
        /*07ec*/ 	.byte	0x04, 0x1c
        /*07ee*/ 	.short	(.L_2155 - .L_2154)


	//   ....[0]....
.L_2154:
        /*07f0*/ 	.word	0x00000060


	//   ....[1]....
        /*07f4*/ 	.word	0x00004980


	//----- nvinfo : EIATTR_MAX_THREADS
	.align		4
.L_2155:
        /*07f8*/ 	.byte	0x04, 0x05
        /*07fa*/ 	.short	(.L_2157 - .L_2156)
.L_2156:
        /*07fc*/ 	.word	0x00000140
        /*0800*/ 	.word	0x00000001
        /*0804*/ 	.word	0x00000001


	//----- nvinfo : EIATTR_CRS_STACK_SIZE
	.align		4
.L_2157:
        /*0808*/ 	.byte	0x04, 0x1e
        /*080a*/ 	.short	(.L_2159 - .L_2158)
.L_2158:
        /*080c*/ 	.word	0x00000000


	//----- nvinfo : EIATTR_CBANK_PARAM_SIZE
	.align		4
.L_2159:
        /*0810*/ 	.byte	0x03, 0x19
        /*0812*/ 	.short	0x0048


	//----- nvinfo : EIATTR_PARAM_CBANK
	.align		4
        /*0814*/ 	.byte	0x04, 0x0a
        /*0816*/ 	.short	(.L_2161 - .L_2160)
	.align		4
.L_2160:
        /*0818*/ 	.word	index@(.nv.constant0._ZN13group_norm_v214gn_cuda_kernelI6__halfLi320ELi3ELi32ELi10ELi4096ELb0ELi64ELi320ELi320ELi4ELb1ELi5ELb0ELb0ENS_16CompileConditionILi900EEEEEvPT_PKS4_S7_S7_flPfS8_Pj)
        /*081c*/ 	.short	0x0210
        /*081e*/ 	.short	0x0048


	//----- nvinfo : EIATTR_SW_WAR
	.align		4
.L_2161:
        /*0820*/ 	.byte	0x04, 0x36
        /*0822*/ 	.short	(.L_2163 - .L_2162)
.L_2162:
        /*0824*/ 	.word	0x00000008
.L_2163:


//--------------------- .nv.info._ZN13group_norm_v214gn_cuda_kernelI6__halfLi320ELi3ELi32ELi10ELi4096ELb0ELi64ELi320ELi320ELi4ELb1ELi6ELb0ELb0ENS_16CompileConditionILi900EEEEEvPT_PKS4_S7_S7_flPfS8_Pj --------------------------
	.section	.nv.info._ZN13group_norm_v214gn_cuda_kernelI6__halfLi320ELi3ELi32ELi10ELi4096ELb0ELi64ELi320ELi320ELi4ELb1ELi6ELb0ELb0ENS_16CompileConditionILi900EEEEEvPT_PKS4_S7_S7_flPfS8_Pj,"",@"SHT_CUDA_INFO"
	.sectionflags	@""
	.align	4


	//----- nvinfo : EIATTR_CUDA_API_VERSION
	.align		4
        /*0000*/ 	.byte	0x04, 0x37
        /*0002*/ 	.short	(.L_2165 - .L_2164)
.L_2164:
        /*0004*/ 	.word	0x00000082


	//----- nvinfo : EIATTR_KPARAM_INFO
	.align		4
.L_2165:
        /*0008*/ 	.byte	0x04, 0x17
        /*000a*/ 	.short	(.L_2167 - .L_2166)
.L_2166:
        /*000c*/ 	.word	0x00000000
        /*0010*/ 	.short	0x0008
        /*0012*/ 	.short	0x0040
        /*0014*/ 	.byte	0x00, 0xf0, 0x21, 0x00


	//----- nvinfo : EIATTR_KPARAM_INFO
	.align		4
.L_2167:
        /*0018*/ 	.byte	0x04, 0x17
        /*001a*/ 	.short	(.L_2169 - .L_2168)
.L_2168:
        /*001c*/ 	.word	0x00000000
        /*0020*/ 	.short	0x0007
        /*0022*/ 	.short	0x0038
        /*0024*/ 	.byte	0x00, 0xf0, 0x21, 0x00


	//----- nvinfo : EIATTR_KPARAM_INFO
	.align		4
.L_2169:
        /*0028*/ 	.byte	0x04, 0x17
        /*002a*/ 	.short	(.L_2171 - .L_2170)
.L_2170:
        /*002c*/ 	.word	0x00000000
        /*0030*/ 	.short	0x0006
        /*0032*/ 	.short	0x0030
        /*0034*/ 	.byte	0x00, 0xf0, 0x21, 0x00


	//----- nvinfo : EIATTR_KPARAM_INFO
	.align		4
.L_2171:
        /*0038*/ 	.byte	0x04, 0x17
        /*003a*/ 	.short	(.L_2173 - .L_2172)
.L_2172:
        /*003c*/ 	.word	0x00000000
        /*0040*/ 	.short	0x0005
        /*0042*/ 	.short	0x0028
        /*0044*/ 	.byte	0x00, 0xf0, 0x21, 0x00


	//----- nvinfo : EIATTR_KPARAM_INFO
	.align		4
.L_2173:
        /*0048*/ 	.byte	0x04, 0x17
        /*004a*/ 	.short	(.L_2175 - .L_2174)
.L_2174:
        /*004c*/ 	.word	0x00000000
        /*0050*/ 	.short	0x0004
        /*0052*/ 	.short	0x0020
        /*0054*/ 	.byte	0x00, 0xf0, 0x11, 0x00


	//----- nvinfo : EIATTR_KPARAM_INFO
	.align		4
.L_2175:
        /*0058*/ 	.byte	0x04, 0x17
        /*005a*/ 	.short	(.L_2177 - .L_2176)
.L_2176:
        /*005c*/ 	.word	0x00000000
        /*0060*/ 	.short	0x0003
        /*0062*/ 	.short	0x0018
        /*0064*/ 	.byte	0x00, 0xf0, 0x21, 0x00


	//----- nvinfo : EIATTR_KPARAM_INFO
	.align		4
.L_2177:
        /*0068*/ 	.byte	0x04, 0x17
        /*006a*/ 	.short	(.L_2179 - .L_2178)
.L_2178:
        /*006c*/ 	.word	0x00000000
        /*0070*/ 	.short	0x0002
        /*0072*/ 	.short	0x0010
        /*0074*/ 	.byte	0x00, 0xf0, 0x21, 0x00


	//----- nvinfo : EIATTR_KPARAM_INFO
	.align		4
.L_2179:
        /*0078*/ 	.byte	0x04, 0x17
        /*007a*/ 	.short	(.L_2181 - .L_2180)
.L_2180:
        /*007c*/ 	.word	0x00000000
        /*0080*/ 	.short	0x0001
        /*0082*/ 	.short	0x0008
        /*0084*/ 	.byte	0x00, 0xf0, 0x21, 0x00


	//----- nvinfo : EIATTR_KPARAM_INFO
	.align		4
.L_2181:
        /*0088*/ 	.byte	0x04, 0x17
        /*008a*/ 	.short	(.L_2183 - .L_2182)
.L_2182:
        /*008c*/ 	.word	0x00000000
        /*0090*/ 	.short	0x0000
        /*0092*/ 	.short	0x0000
        /*0094*/ 	.byte	0x00, 0xf0, 0x21, 0x00


	//----- nvinfo : EIATTR_SPARSE_MMA_MASK
	.align		4
.L_2183:
        /*0098*/ 	.byte	0x03, 0x50
        /*009a*/ 	.short	0x0000


	//----- nvinfo : EIATTR_MAXREG_COUNT
	.align		4
        /*009c*/ 	.byte	0x03, 0x1b
        /*009e*/ 	.short	0x0040


	//----- nvinfo : EIATTR_NUM_BARRIERS
	.align		4
        /*00a0*/ 	.byte	0x02, 0x4c
        /*00a2*/ 	.byte	0x01
	.zero		1


	//----- nvinfo : EIATTR_ANNOTATIONS
	.align		4
        /*00a4*/ 	.byte	0x04, 0x55
        /*00a6*/ 	.short	(.L_2185 - .L_2184)


	//   ....[0]....
.L_2184:
        /* <DEDUP_REMOVED lines=112> */


	//----- nvinfo : EIATTR_MERCURY_ISA_VERSION
	.align		4
.L_2185:
        /*0790*/ 	.byte	0x03, 0x5f
        /*0792*/ 	.short	0x0101


	//----- nvinfo : EIATTR_COOP_GROUP_MASK_REGIDS
	.align		4
        /*0794*/ 	.byte	0x04, 0x29
        /*0796*/ 	.short	(.L_2187 - .L_2186)


	//   ....[0]....
.L_2186:
        /*0798*/ 	.word	0xffffffff


	//   ....[1]....
        /*079c*/ 	.word	0xffffffff


	//   ....[2]....
        /*07a0*/ 	.word	0xffffffff


	//   ....[3]....
        /*07a4*/ 	.word	0xffffffff


	//   ....[4]....
        /*07a8*/ 	.word	0xffffffff


	//   ....[5]....
        /*07ac*/ 	.word	0xffffffff


	//   ....[6]....
        /*07b0*/ 	.word	0xffffffff


	//   ....[7]....
        /*07b4*/ 	.word	0xffffffff


	//   ....[8]....
        /*07b8*/ 	.word	0xffffffff


	//   ....[9]....
        /*07bc*/ 	.word	0xffffffff


	//----- nvinfo : EIATTR_COOP_GROUP_INSTR_OFFSETS
	.align		4
.L_2187:
        /*07c0*/ 	.byte	0x04, 0x28
        /*07c2*/ 	.short	(.L_2189 - .L_2188)


	//   ....[0]....
.L_2188:
        /*07c4*/ 	.word	0x00001e60


	//   ....[1]....
        /*07c8*/ 	.word	0x00001ea0


	//   ....[2]....
        /*07cc*/ 	.word	0x00001f00


	//   ....[3]....
        /*07d0*/ 	.word	0x00001f10


	//   ....[4]....
        /*07d4*/ 	.word	0x000024e0


	//   ....[5]....
        /*07d8*/ 	.word	0x00002520


	//   ....[6]....
        /*07dc*/ 	.word	0x00002570


	//   ....[7]....
        /*07e0*/ 	.word	0x00002580


	//   ....[8]....
        /*07e4*/ 	.word	0x000025c0


	//   ....[9]....
        /*07e8*/ 	.word	0x000025d0


	//----- nvinfo : EIATTR_EXIT_INSTR_OFFSETS
	.align		4
.L_2189:
        /*07ec*/ 	.byte	0x04, 0x1c
        /*07ee*/ 	.short	(.L_2191 - .L_2190)


	//   ....[0]....
.L_2190:
        /*07f0*/ 	.word	0x00000060


	//   ....[1]....
        /*07f4*/ 	.word	0x00004980


	//----- nvinfo : EIATTR_MAX_THREADS
	.align		4
.L_2191:
        /*07f8*/ 	.byte	0x04, 0x05
        /*07fa*/ 	.short	(.L_2193 - .L_2192)
.L_2192:
        /*07fc*/ 	.word	0x00000140
        /*0800*/ 	.word	0x00000001
        /*0804*/ 	.word	0x00000001


	//----- nvinfo : EIATTR_CRS_STACK_SIZE
	.align		4
.L_2193:
        /*0808*/ 	.byte	0x04, 0x1e
        /*080a*/ 	.short	(.L_2195 - .L_2194)
.L_2194:
        /*080c*/ 	.word	0x00000000


	//----- nvinfo : EIATTR_CBANK_PARAM_SIZE
	.align		4
.L_2195:
        /*0810*/ 	.byte	0x03, 0x19
        /*0812*/ 	.short	0x0048


	//----- nvinfo : EIATTR_PARAM_CBANK
	.align		4
        /*0814*/ 	.byte	0x04, 0x0a
        /*0816*/ 	.short	(.L_2197 - .L_2196)
	.align		4
.L_2196:
        /*0818*/ 	.word	index@(.nv.constant0._ZN13group_norm_v214gn_cuda_kernelI6__halfLi320ELi3ELi32ELi10ELi4096ELb0ELi64ELi320ELi320ELi4ELb1ELi6ELb0ELb0ENS_16CompileConditionILi900EEEEEvPT_PKS4_S7_S7_flPfS8_Pj)
        /*081c*/ 	.short	0x0210
        /*081e*/ 	.short	0x0048


	//----- nvinfo : EIATTR_SW_WAR
	.align		4
.L_2197:
        /*0820*/ 	.byte	0x04, 0x36
        /*0822*/ 	.short	(.L_2199 - .L_2198)
.L_2198:
        /*0824*/ 	.word	0x00000008
.L_2199:


//--------------------- .nv.info._ZN13group_norm_v214gn_cuda_kernelI6__halfLi320ELi3ELi16ELi20ELi4096ELb1ELi16ELi320ELi320ELi4ELb1ELi1ELb0ELb0ENS_16CompileConditionILi900EEEEEvPT_PKS4_S7_S7_flPfS8_Pj --------------------------
	.section	.nv.info._ZN13group_norm_v214gn_cuda_kernelI6__halfLi320ELi3ELi16ELi20ELi4096ELb1ELi16ELi320ELi320ELi4ELb1ELi1ELb0ELb0ENS_16CompileConditionILi900EEEEEvPT_PKS4_S7_S7_flPfS8_Pj,"",@"SHT_CUDA_INFO"
	.sectionflags	@""
	.align	4


	//----- nvinfo : EIATTR_CUDA_API_VERSION
	.align		4
        /*0000*/ 	.byte	0x04, 0x37
        /*0002*/ 	.short	(.L_2201 - .L_2200)
.L_2200:
        /*0004*/ 	.word	0x00000082


	//----- nvinfo : EIATTR_KPARAM_INFO
	.align		4
.L_2201:
        /*0008*/ 	.byte	0x04, 0x17
        /*000a*/ 	.short	(.L_2203 - .L_2202)
.L_2202:
        /*000c*/ 	.word	0x00000000
        /*0010*/ 	.short	0x0008
        /*0012*/ 	.short	0x0040
        /*0014*/ 	.byte	0x00, 0xf0, 0x21, 0x00


	//----- nvinfo : EIATTR_KPARAM_INFO
	.align		4
.L_2203:
        /*0018*/ 	.byte	0x04, 0x17
        /*001a*/ 	.short	(.L_2205 - .L_2204)
.L_2204:
        /*001c*/ 	.word	0x00000000
        /*0020*/ 	.short	0x0007
        /*0022*/ 	.short	0x0038
        /*0024*/ 	.byte	0x00, 0xf0, 0x21, 0x00


	//----- nvinfo : EIATTR_KPARAM_INFO
	.align		4
.L_2205:
        /*0028*/ 	.byte	0x04, 0x17
        /*002a*/ 	.short	(.L_2207 - .L_2206)
.L_2206:
        /*002c*/ 	.word	0x00000000
        /*0030*/ 	.short	0x0006
        /*0032*/ 	.short	0x0030
        /*0034*/ 	.byte	0x00, 0xf0, 0x21, 0x00


	//----- nvinfo : EIATTR_KPARAM_INFO
	.align		4
.L_2207:
        /*0038*/ 	.byte	0x04, 0x17
        /*003a*/ 	.short	(.L_2209 - .L_2208)
.L_2208:
        /*003c*/ 	.word	0x00000000
        /*0040*/ 	.short	0x0005
        /*0042*/ 	.short	0x0028
        /*0044*/ 	.byte	0x00, 0xf0, 0x21, 0x00


	//----- nvinfo : EIATTR_KPARAM_INFO
	.align		4
.L_2209:
        /*0048*/ 	.byte	0x04, 0x17
        /*004a*/ 	.short	(.L_2211 - .L_2210)
.L_2210:
        /*004c*/ 	.word	0x00000000
        /*0050*/ 	.short	0x0004
        /*0052*/ 	.short	0x0020
        /*0054*/ 	.byte	0x00, 0xf0, 0x11, 0x00


	//----- nvinfo : EIATTR_KPARAM_INFO
	.align		4
.L_2211:
        /*0058*/ 	.byte	0x04, 0x17
        /*005a*/ 	.short	(.L_2213 - .L_2212)
.L_2212:
        /*005c*/ 	.word	0x00000000
        /*0060*/ 	.short	0x0003
        /*0062*/ 	.short	0x0018
        /*0064*/ 	.byte	0x00, 0xf0, 0x21, 0x00


	//----- nvinfo : EIATTR_KPARAM_INFO
	.align		4
.L_2213:
        /*0068*/ 	.byte	0x04, 0x17
        /*006a*/ 	.short	(.L_2215 - .L_2214)
.L_2214:
        /*006c*/ 	.word	0x00000000
        /*0070*/ 	.short	0x0002
        /*0072*/ 	.short	0x0010
        /*0074*/ 	.byte	0x00, 0xf0, 0x21, 0x00


	//----- nvinfo : EIATTR_KPARAM_INFO
	.align		4
.L_2215:
        /*0078*/ 	.byte	0x04, 0x17
        /*007a*/ 	.short	(.L_2217 - .L_2216)
.L_2216:
        /*007c*/ 	.word	0x00000000
        /*0080*/ 	.short	0x0001
        /*0082*/ 	.short	0x0008
        /*0084*/ 	.byte	0x00, 0xf0, 0x21, 0x00


	//----- nvinfo : EIATTR_KPARAM_INFO
	.align		4
.L_2217:
        /*0088*/ 	.byte	0x04, 0x17
        /*008a*/ 	.short	(.L_2219 - .L_2218)
.L_2218:
        /*008c*/ 	.word	0x00000000
        /*0090*/ 	.short	0x0000
        /*0092*/ 	.short	0x0000
        /*0094*/ 	.byte	0x00, 0xf0, 0x21, 0x00


	//----- nvinfo : EIATTR_SPARSE_MMA_MASK
	.align		4
.L_2219:
        /*0098*/ 	.byte	0x03, 0x50
        /*009a*/ 	.short	0x0000


	//----- nvinfo : EIATTR_MAXREG_COUNT
	.align		4
        /*009c*/ 	.byte	0x03, 0x1b
        /*009e*/ 	.short	0x0040


	//----- nvinfo : EIATTR_NUM_BARRIERS
	.align		4
        /*00a0*/ 	.byte	0x02, 0x4c
        /*00a2*/ 	.byte	0x01
	.zero		1


	//----- nvinfo : EIATTR_MERCURY_ISA_VERSION
	.align		4
        /*00a4*/ 	.byte	0x03, 0x5f
        /*00a6*/ 	.short	0x0101


	//----- nvinfo : EIATTR_COOP_GROUP_MASK_REGIDS
	.align		4
        /*00a8*/ 	.byte	0x04, 0x29
        /*00aa*/ 	.short	(.L_2221 - .L_2220)


	//   ....[0]....
.L_2220:
        /*00ac*/ 	.word	0xffffffff


	//   ....[1]....
        /*00b0*/ 	.word	0xffffffff


	//   ....[2]....
        /*00b4*/ 	.word	0xffffffff


	//   ....[3]....
        /*00b8*/ 	.word	0xffffffff


	//   ....[4]....
        /*00bc*/ 	.word	0xffffffff


	//   ....[5]....
        /*00c0*/ 	.word	0xffffffff


	//   ....[6]....
        /*00c4*/ 	.word	0xffffffff


	//   ....[7]....
        /*00c8*/ 	.word	0xffffffff


	//   ....[8]....
        /*00cc*/ 	.word	0xffffffff


	//   ....[9]....
        /*00d0*/ 	.word	0xffffffff


	//   ....[10]....
        /*00d4*/ 	.word	0xffffffff


	//   ....[11]....
        /*00d8*/ 	.word	0xffffffff


	//----- nvinfo : EIATTR_COOP_GROUP_INSTR_OFFSETS
	.align		4
.L_2221:
        /*00dc*/ 	.byte	0x04, 0x28
        /*00de*/ 	.short	(.L_2223 - .L_2222)


	//   ....[0]....
.L_2222:
        /*00e0*/ 	.word	0x00000a50


	//   ....[1]....
        /*00e4*/ 	.word	0x00000a90


	//   ....[2]....
        /*00e8*/ 	.word	0x00000ad0


	//   ....[3]....
        /*00ec*/ 	.word	0x00000ae0


	//   ....[4]....
        /*00f0*/ 	.word	0x000012c0


	//   ....[5]....
        /*00f4*/ 	.word	0x00001300


	//   ....[6]....
        /*00f8*/ 	.word	0x00001340


	//   ....[7]....
        /*00fc*/ 	.word	0x00001350


	//   ....[8]....
        /*0100*/ 	.word	0x00001380


	//   ....[9]....
        /*0104*/ 	.word	0x00001390


	//   ....[10]....
        /*0108*/ 	.word	0x000013d0


	//   ....[11]....
        /*010c*/ 	.word	0x000013f0


	//----- nvinfo : EIATTR_EXIT_INSTR_OFFSETS
	.align		4
.L_2223:
        /*0110*/ 	.byte	0x04, 0x1c
        /*0112*/ 	.short	(.L_2225 - .L_2224)


	//   ....[0]....
.L_2224:
        /*0114*/ 	.word	0x00000050


	//   ....[1]....
        /*0118*/ 	.word	0x00002170


	//----- nvinfo : EIATTR_MAX_THREADS
	.align		4
.L_2225:
        /*011c*/ 	.byte	0x04, 0x05
        /*011e*/ 	.short	(.L_2227 - .L_2226)
.L_2226:
        /*0120*/ 	.word	0x00000140
        /*0124*/ 	.word	0x00000001
        /*0128*/ 	.word	0x00000001


	//----- nvinfo : EIATTR_CRS_STACK_SIZE
	.align		4
.L_2227:
        /*012c*/ 	.byte	0x04, 0x1e
        /*012e*/ 	.short	(.L_2229 - .L_2228)
.L_2228:
        /*0130*/ 	.word	0x00000000


	//----- nvinfo : EIATTR_CBANK_PARAM_SIZE
	.align		4
.L_2229:
        /*0134*/ 	.byte	0x03, 0x19
        /*0136*/ 	.short	0x0048


	//----- nvinfo : EIATTR_PARAM_CBANK
	.align		4
        /*0138*/ 	.byte	0x04, 0x0a
        /*013a*/ 	.short	(.L_2231 - .L_2230)
	.align		4
.L_2230:
        /*013c*/ 	.word	index@(.nv.constant0._ZN13group_norm_v214gn_cuda_kernelI6__halfLi320ELi3ELi16ELi20ELi4096ELb1ELi16ELi320ELi320ELi4ELb1ELi1ELb0ELb0ENS_16CompileConditionILi900EEEEEvPT_PKS4_S7_S7_flPfS8_Pj)
        /*0140*/ 	.short	0x0210
        /*0142*/ 	.short	0x0048


	//----- nvinfo : EIATTR_SW_WAR
	.align		4
.L_2231:
        /*0144*/ 	.byte	0x04, 0x36
        /*0146*/ 	.short	(.L_2233 - .L_2232)
.L_2232:
        /*0148*/ 	.word	0x00000008
.L_2233:


//--------------------- .nv.info._ZN13group_norm_v214gn_cuda_kernelI6__halfLi320ELi1ELi16ELi20ELi4096ELb1ELi32ELi320ELi320ELi4ELb1ELi1ELb0ELb0ENS_16CompileConditionILi900EEEEEvPT_PKS4_S7_S7_flPfS8_Pj --------------------------
	.section	.nv.info._ZN13group_norm_v214gn_cuda_kernelI6__halfLi320ELi1ELi16ELi20ELi4096ELb1ELi32ELi320ELi320ELi4ELb1ELi1ELb0ELb0ENS_16CompileConditionILi900EEEEEvPT_PKS4_S7_S7_flPfS8_Pj,"",@"SHT_CUDA_INFO"
	.sectionflags	@""
	.align	4


	//----- nvinfo : EIATTR_CUDA_API_VERSION
	.align		4
        /*0000*/ 	.byte	0x04, 0x37
        /*0002*/ 	.short	(.L_2235 - .L_2234)
.L_2234:
        /*0004*/ 	.word	0x00000082


	//----- nvinfo : EIATTR_KPARAM_INFO
	.align		4
.L_2235:
        /*0008*/ 	.byte	0x04, 0x17
        /*000a*/ 	.short	(.L_2237 - .L_2236)
.L_2236:
        /*000c*/ 	.word	0x00000000
        /*0010*/ 	.short	0x0008
        /*0012*/ 	.short	0x0040
        /*0014*/ 	.byte	0x00, 0xf0, 0x21, 0x00


	//----- nvinfo : EIATTR_KPARAM_INFO
	.align		4
.L_2237:
        /*0018*/ 	.byte	0x04, 0x17
        /*001a*/ 	.short	(.L_2239 - .L_2238)
.L_2238:
        /*001c*/ 	.word	0x00000000
        /*0020*/ 	.short	0x0007
        /*0022*/ 	.short	0x0038
        /*0024*/ 	.byte	0x00, 0xf0, 0x21, 0x00


	//----- nvinfo : EIATTR_KPARAM_INFO
	.align		4
.L_2239:
        /*0028*/ 	.byte	0x04, 0x17
        /*002a*/ 	.short	(.L_2241 - .L_2240)
.L_2240:
        /*002c*/ 	.word	0x00000000
        /*0030*/ 	.short	0x0006
        /*0032*/ 	.short	0x0030
        /*0034*/ 	.byte	0x00, 0xf0, 0x21, 0x00


	//----- nvinfo : EIATTR_KPARAM_INFO
	.align		4
.L_2241:
        /*0038*/ 	.byte	0x04, 0x17
        /*003a*/ 	.short	(.L_2243 - .L_2242)
.L_2242:
        /*003c*/ 	.word	0x00000000
        /*0040*/ 	.short	0x0005
        /*0042*/ 	.short	0x0028
        /*0044*/ 	.byte	0x00, 0xf0, 0x21, 0x00


	//----- nvinfo : EIATTR_KPARAM_INFO
	.align		4
.L_2243:
        /*0048*/ 	.byte	0x04, 0x17
        /*004a*/ 	.short	(.L_2245 - .L_2244)
.L_2244:
        /*004c*/ 	.word	0x00000000
        /*0050*/ 	.short	0x0004
        /*0052*/ 	.short	0x0020
        /*0054*/ 	.byte	0x00, 0xf0, 0x11, 0x00


	//----- nvinfo : EIATTR_KPARAM_INFO
	.align		4
.L_2245:
        /*0058*/ 	.byte	0x04, 0x17
        /*005a*/ 	.short	(.L_2247 - .L_2246)
.L_2246:
        /*005c*/ 	.word	0x00000000
        /*0060*/ 	.short	0x0003
        /*0062*/ 	.short	0x0018
        /*0064*/ 	.byte	0x00, 0xf0, 0x21, 0x00


	//----- nvinfo : EIATTR_KPARAM_INFO
	.align		4
.L_2247:
        /*0068*/ 	.byte	0x04, 0x17
        /*006a*/ 	.short	(.L_2249 - .L_2248)
.L_2248:
        /*006c*/ 	.word	0x00000000
        /*0070*/ 	.short	0x0002
        /*0072*/ 	.short	0x0010
        /*0074*/ 	.byte	0x00, 0xf0, 0x21, 0x00


	//----- nvinfo : EIATTR_KPARAM_INFO
	.align		4
.L_2249:
        /*0078*/ 	.byte	0x04, 0x17
        /*007a*/ 	.short	(.L_2251 - .L_2250)
.L_2250:
        /*007c*/ 	.word	0x00000000
        /*0080*/ 	.short	0x0001
        /*0082*/ 	.short	0x0008
        /*0084*/ 	.byte	0x00, 0xf0, 0x21, 0x00


	//----- nvinfo : EIATTR_KPARAM_INFO
	.align		4
.L_2251:
        /*0088*/ 	.byte	0x04, 0x17
        /*008a*/ 	.short	(.L_2253 - .L_2252)
.L_2252:
        /*008c*/ 	.word	0x00000000
        /*0090*/ 	.short	0x0000
        /*0092*/ 	.short	0x0000
        /*0094*/ 	.byte	0x00, 0xf0, 0x21, 0x00


	//----- nvinfo : EIATTR_SPARSE_MMA_MASK
	.align		4
.L_2253:
        /*0098*/ 	.byte	0x03, 0x50
        /*009a*/ 	.short	0x0000


	//----- nvinfo : EIATTR_MAXREG_COUNT
	.align		4
        /*009c*/ 	.byte	0x03, 0x1b
        /*009e*/ 	.short	0x00a8


	//----- nvinfo : EIATTR_NUM_BARRIERS
	.align		4
        /*00a0*/ 	.byte	0x02, 0x4c
        /*00a2*/ 	.byte	0x01
	.zero		1


	//----- nvinfo : EIATTR_MERCURY_ISA_VERSION
	.align		4
        /*00a4*/ 	.byte	0x03, 0x5f
        /*00a6*/ 	.short	0x0101


	//----- nvinfo : EIATTR_INT_WARP_WIDE_INSTR_OFFSETS
	.align		4
        /*00a8*/ 	.byte	0x04, 0x31
        /*00aa*/ 	.short	(.L_2255 - .L_2254)


	//   ....[0]....
.L_2254:
        /*00ac*/ 	.word	0x000010e0


	//   ....[1]....
        /*00b0*/ 	.word	0x000011d0


	//----- nvinfo : EIATTR_COOP_GROUP_MASK_REGIDS
	.align		4
.L_2255:
        /*00b4*/ 	.byte	0x04, 0x29
        /*00b6*/ 	.short	(.L_2257 - .L_2256)


	//   ....[0]....
.L_2256:
        /*00b8*/ 	.word	0xffffffff


	//   ....[1]....
        /*00bc*/ 	.word	0xffffffff


	//   ....[2]....
        /*00c0*/ 	.word	0xffffffff


	//   ....[3]....
        /*00c4*/ 	.word	0xffffffff


	//   ....[4]....
        /*00c8*/ 	.word	0xffffffff


	//   ....[5]....
        /*00cc*/ 	.word	0xffffffff


	//   ....[6]....
        /*00d0*/ 	.word	0xffffffff


	//   ....[7]....
        /*00d4*/ 	.word	0xffffffff


	//   ....[8]....
        /*00d8*/ 	.word	0xffffffff


	//   ....[9]....
        /*00dc*/ 	.word	0xffffffff


	//   ....[10]....
        /*00e0*/ 	.word	0xffffffff


	//   ....[11]....
        /*00e4*/ 	.word	0xffffffff


	//----- nvinfo : EIATTR_COOP_GROUP_INSTR_OFFSETS
	.align		4
.L_2257:
        /*00e8*/ 	.byte	0x04, 0x28
        /*00ea*/ 	.short	(.L_2259 - .L_2258)


	//   ....[0]....
.L_2258:
        /*00ec*/ 	.word	0x00000fd0


	//   ....[1]....
        /*00f0*/ 	.word	0x00000fe0


	//   ....[2]....
        /*00f4*/ 	.word	0x00001040


	//   ....[3]....
        /*00f8*/ 	.word	0x00001060


	//   ....[4]....
        /*00fc*/ 	.word	0x00001590


	//   ....[5]....
        /*0100*/ 	.word	0x000015c0


	//   ....[6]....
        /*0104*/ 	.word	0x000015f0


	//   ....[7]....
        /*0108*/ 	.word	0x00001600


	//   ....[8]....
        /*010c*/ 	.word	0x00001630


	//   ....[9]....
        /*0110*/ 	.word	0x00001640


	//   ....[10]....
        /*0114*/ 	.word	0x00001680


	//   ....[11]....
        /*0118*/ 	.word	0x000016a0


	//----- nvinfo : EIATTR_EXIT_INSTR_OFFSETS
	.align		4
.L_2259:
        /*011c*/ 	.byte	0x04, 0x1c
        /*011e*/ 	.short	(.L_2261 - .L_2260)


	//   ....[0]....
.L_2260:
        /*0120*/ 	.word	0x00000050


	//   ....[1]....
        /*0124*/ 	.word	0x00002e00


	//----- nvinfo : EIATTR_MAX_THREADS
	.align		4
.L_2261:
        /*0128*/ 	.byte	0x04, 0x05
        /*012a*/ 	.short	(.L_2263 - .L_2262)
.L_2262:
        /*012c*/ 	.word	0x00000140
        /*0130*/ 	.word	0x00000001
        /*0134*/ 	.word	0x00000001


	//----- nvinfo : EIATTR_CRS_STACK_SIZE
	.align		4
.L_2263:
        /*0138*/ 	.byte	0x04, 0x1e
        /*013a*/ 	.short	(.L_2265 - .L_2264)
.L_2264:
        /*013c*/ 	.word	0x00000000


	//----- nvinfo : EIATTR_CBANK_PARAM_SIZE
	.align		4
.L_2265:
        /*0140*/ 	.byte	0x03, 0x19
        /*0142*/ 	.short	0x0048


	//----- nvinfo : EIATTR_PARAM_CBANK
	.align		4
        /*0144*/ 	.byte	0x04, 0x0a
        /*0146*/ 	.short	(.L_2267 - .L_2266)
	.align		4
.L_2266:
        /*0148*/ 	.word	index@(.nv.constant0._ZN13group_norm_v214gn_cuda_kernelI6__halfLi320ELi1ELi16ELi20ELi4096ELb1ELi32ELi320ELi320ELi4ELb1ELi1ELb0ELb0ENS_16CompileConditionILi900EEEEEvPT_PKS4_S7_S7_flPfS8_Pj)
        /*014c*/ 	.short	0x0210
        /*014e*/ 	.short	0x0048


	//----- nvinfo : EIATTR_SW_WAR
	.align		4
.L_2267:
        /*0150*/ 	.byte	0x04, 0x36
        /*0152*/ 	.short	(.L_2269 - .L_2268)
.L_2268:
        /*0154*/ 	.word	0x00000008
.L_2269:


//--------------------- .nv.info._ZN13group_norm_v214gn_cuda_kernelI6__halfLi320ELi3ELi16ELi20ELi4096ELb1ELi32ELi320ELi320ELi4ELb1ELi2ELb0ELb0ENS_16CompileConditionILi900EEEEEvPT_PKS4_S7_S7_flPfS8_Pj --------------------------
	.section	.nv.info._ZN13group_norm_v214gn_cuda_kernelI6__halfLi320ELi3ELi16ELi20ELi4096ELb1ELi32ELi320ELi320ELi4ELb1ELi2ELb0ELb0ENS_16CompileConditionILi900EEEEEvPT_PKS4_S7_S7_flPfS8_Pj,"",@"SHT_CUDA_INFO"
	.sectionflags	@""
	.align	4


	//----- nvinfo : EIATTR_CUDA_API_VERSION
	.align		4
        /*0000*/ 	.byte	0x04, 0x37
        /*0002*/ 	.short	(.L_2271 - .L_2270)
.L_2270:
        /*0004*/ 	.word	0x00000082


	//----- nvinfo : EIATTR_KPARAM_INFO
	.align		4
.L_2271:
        /*0008*/ 	.byte	0x04, 0x17
        /*000a*/ 	.short	(.L_2273 - .L_2272)
.L_2272:
        /*000c*/ 	.word	0x00000000
        /*0010*/ 	.short	0x0008
        /*0012*/ 	.short	0x0040
        /*0014*/ 	.byte	0x00, 0xf0, 0x21, 0x00


	//----- nvinfo : EIATTR_KPARAM_INFO
	.align		4
.L_2273:
        /*0018*/ 	.byte	0x04, 0x17
        /*001a*/ 	.short	(.L_2275 - .L_2274)
.L_2274:
        /*001c*/ 	.word	0x00000000
        /*0020*/ 	.short	0x0007
        /*0022*/ 	.short	0x0038
        /*0024*/ 	.byte	0x00, 0xf0, 0x21, 0x00


	//----- nvinfo : EIATTR_KPARAM_INFO
	.align		4
.L_2275:
        /*0028*/ 	.byte	0x04, 0x17
        /*002a*/ 	.short	(.L_2277 - .L_2276)
.L_2276:
        /*002c*/ 	.word	0x00000000
        /*0030*/ 	.short	0x0006
        /*0032*/ 	.short	0x0030
        /*0034*/ 	.byte	0x00, 0xf0, 0x21, 0x00


	//----- nvinfo : EIATTR_KPARAM_INFO
	.align		4
.L_2277:
        /*0038*/ 	.byte	0x04, 0x17
        /*003a*/ 	.short	(.L_2279 - .L_2278)
.L_2278:
        /*003c*/ 	.word	0x00000000
        /*0040*/ 	.short	0x0005
        /*0042*/ 	.short	0x0028
        /*0044*/ 	.byte	0x00, 0xf0, 0x21, 0x00


	//----- nvinfo : EIATTR_KPARAM_INFO
	.align		4
.L_2279:
        /*0048*/ 	.byte	0x04, 0x17
        /*004a*/ 	.short	(.L_2281 - .L_2280)
.L_2280:
        /*004c*/ 	.word	0x00000000
        /*0050*/ 	.short	0x0004
        /*0052*/ 	.short	0x0020
        /*0054*/ 	.byte	0x00, 0xf0, 0x11, 0x00


	//----- nvinfo : EIATTR_KPARAM_INFO
	.align		4
.L_2281:
        /*0058*/ 	.byte	0x04, 0x17
        /*005a*/ 	.short	(.L_2283 - .L_2282)
.L_2282:
        /*005c*/ 	.word	0x00000000
        /*0060*/ 	.short	0x0003
        /*0062*/ 	.short	0x0018
        /*0064*/ 	.byte	0x00, 0xf0, 0x21, 0x00


	//----- nvinfo : EIATTR_KPARAM_INFO
	.align		4
.L_2283:
        /*0068*/ 	.byte	0x04, 0x17
        /*006a*/ 	.short	(.L_2285 - .L_2284)
.L_2284:
        /*006c*/ 	.word	0x00000000
        /*0070*/ 	.short	0x0002
        /*0072*/ 	.short	0x0010
        /*0074*/ 	.byte	0x00, 0xf0, 0x21, 0x00


	//----- nvinfo : EIATTR_KPARAM_INFO
	.align		4
.L_2285:
        /*0078*/ 	.byte	0x04, 0x17
        /*007a*/ 	.short	(.L_2287 - .L_2286)
.L_2286:
        /*007c*/ 	.word	0x00000000
        /*0080*/ 	.short	0x0001
        /*0082*/ 	.short	0x0008
        /*0084*/ 	.byte	0x00, 0xf0, 0x21, 0x00


	//----- nvinfo : EIATTR_KPARAM_INFO
	.align		4
.L_2287:
        /*0088*/ 	.byte	0x04, 0x17
        /*008a*/ 	.short	(.L_2289 - .L_2288)
.L_2288:
        /*008c*/ 	.word	0x00000000
        /*0090*/ 	.short	0x0000
        /*0092*/ 	.short	0x0000
        /*0094*/ 	.byte	0x00, 0xf0, 0x21, 0x00


	//----- nvinfo : EIATTR_SPARSE_MMA_MASK
	.align		4
.L_2289:
        /*0098*/ 	.byte	0x03, 0x50
        /*009a*/ 	.short	0x0000


	//----- nvinfo : EIATTR_MAXREG_COUNT
	.align		4
        /*009c*/ 	.byte	0x03, 0x1b
        /*009e*/ 	.short	0x0040


	//----- nvinfo : EIATTR_NUM_BARRIERS
	.align		4
        /*00a0*/ 	.byte	0x02, 0x4c
        /*00a2*/ 	.byte	0x01
	.zero		1


	//----- nvinfo : EIATTR_ANNOTATIONS
	.align		4
        /*00a4*/ 	.byte	0x04, 0x55
        /*00a6*/ 	.short	(.L_2291 - .L_2290)


	//   ....[0]....
.L_2290:
        /*00a8*/ 	.word	0x00000001
        /*00ac*/ 	.byte	0xa0, 0x01, 0x00, 0x00, 0x01, 0x00, 0x00, 0x00, 0xc0, 0x01, 0x00, 0x00, 0x01, 0x00, 0x00, 0x00
        /*00bc*/ 	.byte	0x60, 0x05, 0x00, 0x00, 0x01, 0x00, 0x00, 0x00, 0xd0, 0x05, 0x00, 0x00, 0x01, 0x00, 0x00, 0x00
        /*00cc*/ 	.byte	0x00, 0x06, 0x00, 0x00, 0x01, 0x00, 0x00, 0x00, 0xe0, 0x12, 0x00, 0x00, 0x01, 0x00, 0x00, 0x00
        /*00dc*/ 	.byte	0x50, 0x15, 0x00, 0x00, 0x01, 0x00, 0x00, 0x00, 0xe0, 0x18, 0x00, 0x00, 0x01, 0x00, 0x00, 0x00
        /*00ec*/ 	.byte	0x20, 0x19, 0x00, 0x00, 0x01, 0x00, 0x00, 0x00, 0x40, 0x19, 0x00, 0x00


	//----- nvinfo : EIATTR_MERCURY_ISA_VERSION
	.align		4
.L_2291:
        /*00f8*/ 	.byte	0x03, 0x5f
        /*00fa*/ 	.short	0x0101


	//----- nvinfo : EIATTR_COOP_GROUP_MASK_REGIDS
	.align		4
        /*00fc*/ 	.byte	0x04, 0x29
        /*00fe*/ 	.short	(.L_2293 - .L_2292)


	//   ....[0]....
.L_2292:
        /*0100*/ 	.word	0xffffffff


	//   ....[1]....
        /*0104*/ 	.word	0xffffffff


	//   ....[2]....
        /*0108*/ 	.word	0xffffffff


	//   ....[3]....
        /*010c*/ 	.word	0xffffffff


	//   ....[4]....
        /*0110*/ 	.word	0xffffffff


	//   ....[5]....
        /*0114*/ 	.word	0xffffffff


	//   ....[6]....
        /*0118*/ 	.word	0xffffffff


	//   ....[7]....
        /*011c*/ 	.word	0xffffffff


	//   ....[8]....
        /*0120*/ 	.word	0xffffffff


	//   ....[9]....
        /*0124*/ 	.word	0xffffffff


	//   ....[10]....
        /*0128*/ 	.word	0xffffffff


	//   ....[11]....
        /*012c*/ 	.word	0xffffffff


	//----- nvinfo : EIATTR_COOP_GROUP_INSTR_OFFSETS
	.align		4
.L_2293:
        /*0130*/ 	.byte	0x04, 0x28
        /*0132*/ 	.short	(.L_2295 - .L_2294)


	//   ....[0]....
.L_2294:
        /*0134*/ 	.word	0x00000fa0


	//   ....[1]....
        /*0138*/ 	.word	0x00000fe0


	//   ....[2]....
        /*013c*/ 	.word	0x00001020


	//   ....[3]....
        /*0140*/ 	.word	0x00001030


	//   ....[4]....
        /*0144*/ 	.word	0x00001600


	//   ....[5]....
        /*0148*/ 	.word	0x00001640


	//   ....[6]....
        /*014c*/ 	.word	0x00001690


	//   ....[7]....
        /*0150*/ 	.word	0x000016a0


	//   ....[8]....
        /*0154*/ 	.word	0x000016e0


	//   ....[9]....
        /*0158*/ 	.word	0x000016f0


	//   ....[10]....
        /*015c*/ 	.word	0x00001720


	//   ....[11]....
        /*0160*/ 	.word	0x00001730


	//----- nvinfo : EIATTR_EXIT_INSTR_OFFSETS
	.align		4
.L_2295:
        /*0164*/ 	.byte	0x04, 0x1c
        /*0166*/ 	.short	(.L_2297 - .L_2296)


	//   ....[0]....
.L_2296:
        /*0168*/ 	.word	0x00000070


	//   ....[1]....
        /*016c*/ 	.word	0x00002f70


	//----- nvinfo : EIATTR_MAX_THREADS
	.align		4
.L_2297:
        /*0170*/ 	.byte	0x04, 0x05
        /*0172*/ 	.short	(.L_2299 - .L_2298)
.L_2298:
        /*0174*/ 	.word	0x00000140
        /*0178*/ 	.word	0x00000001
        /*017c*/ 	.word	0x00000001


	//----- nvinfo : EIATTR_CRS_STACK_SIZE
	.align		4
.L_2299:
        /*0180*/ 	.byte	0x04, 0x1e
        /*0182*/ 	.short	(.L_2301 - .L_2300)
.L_2300:
        /*0184*/ 	.word	0x00000000


	//----- nvinfo : EIATTR_CBANK_PARAM_SIZE
	.align		4
.L_2301:
        /*0188*/ 	.byte	0x03, 0x19
        /*018a*/ 	.short	0x0048


	//----- nvinfo : EIATTR_PARAM_CBANK
	.align		4
        /*018c*/ 	.byte	0x04, 0x0a
        /*018e*/ 	.short	(.L_2303 - .L_2302)
	.align		4
.L_2302:
        /*0190*/ 	.word	index@(.nv.constant0._ZN13group_norm_v214gn_cuda_kernelI6__halfLi320ELi3ELi16ELi20ELi4096ELb1ELi32ELi320ELi320ELi4ELb1ELi2ELb0ELb0ENS_16CompileConditionILi900EEEEEvPT_PKS4_S7_S7_flPfS8_Pj)
        /*0194*/ 	.short	0x0210
        /*0196*/ 	.short	0x0048


	//----- nvinfo : EIATTR_SW_WAR
	.align		4
.L_2303:
        /*0198*/ 	.byte	0x04, 0x36
        /*019a*/ 	.short	(.L_2305 - .L_2304)
.L_2304:
        /*019c*/ 	.word	0x00000008
.L_2305:


//--------------------- .nv.info._ZN13group_norm_v214gn_cuda_kernelI6__halfLi320ELi1ELi16ELi20ELi4096ELb1ELi64ELi320ELi320ELi4ELb1ELi2ELb0ELb0ENS_16CompileConditionILi900EEEEEvPT_PKS4_S7_S7_flPfS8_Pj --------------------------
	.section	.nv.info._ZN13group_norm_v214gn_cuda_kernelI6__halfLi320ELi1ELi16ELi20ELi4096ELb1ELi64ELi320ELi320ELi4ELb1ELi2ELb0ELb0ENS_16CompileConditionILi900EEEEEvPT_PKS4_S7_S7_flPfS8_Pj,"",@"SHT_CUDA_INFO"
	.sectionflags	@""
	.align	4


	//----- nvinfo : EIATTR_CUDA_API_VERSION
	.align		4
        /*0000*/ 	.byte	0x04, 0x37
        /*0002*/ 	.short	(.L_2307 - .L_2306)
.L_2306:
        /*0004*/ 	.word	0x00000082


	//----- nvinfo : EIATTR_KPARAM_INFO
	.align		4
.L_2307:
        /*0008*/ 	.byte	0x04, 0x17
        /*000a*/ 	.short	(.L_2309 - .L_2308)
.L_2308:
        /*000c*/ 	.word	0x00000000
        /*0010*/ 	.short	0x0008
        /*0012*/ 	.short	0x0040
        /*0014*/ 	.byte	0x00, 0xf0, 0x21, 0x00


	//----- nvinfo : EIATTR_KPARAM_INFO
	.align		4
.L_2309:
        /*0018*/ 	.byte	0x04, 0x17
        /*001a*/ 	.short	(.L_2311 - .L_2310)
.L_2310:
        /*001c*/ 	.word	0x00000000
        /*0020*/ 	.short	0x0007
        /*0022*/ 	.short	0x0038
        /*0024*/ 	.byte	0x00, 0xf0, 0x21, 0x00


	//----- nvinfo : EIATTR_KPARAM_INFO
	.align		4
.L_2311:
        /*0028*/ 	.byte	0x04, 0x17
        /*002a*/ 	.short	(.L_2313 - .L_2312)
.L_2312:
        /*002c*/ 	.word	0x00000000
        /*0030*/ 	.short	0x0006
        /*0032*/ 	.short	0x0030
        /*0034*/ 	.byte	0x00, 0xf0, 0x21, 0x00


	//----- nvinfo : EIATTR_KPARAM_INFO
	.align		4
.L_2313:
        /*0038*/ 	.byte	0x04, 0x17
        /*003a*/ 	.short	(.L_2315 - .L_2314)
.L_2314:
        /*003c*/ 	.word	0x00000000
        /*0040*/ 	.short	0x0005
        /*0042*/ 	.short	0x0028
        /*0044*/ 	.byte	0x00, 0xf0, 0x21, 0x00


	//----- nvinfo : EIATTR_KPARAM_INFO
	.align		4
.L_2315:
        /*0048*/ 	.byte	0x04, 0x17
        /*004a*/ 	.short	(.L_2317 - .L_2316)
.L_2316:
        /*004c*/ 	.word	0x00000000
        /*0050*/ 	.short	0x0004
        /*0052*/ 	.short	0x0020
        /*0054*/ 	.byte	0x00, 0xf0, 0x11, 0x00


	//----- nvinfo : EIATTR_KPARAM_INFO
	.align		4
.L_2317:
        /*0058*/ 	.byte	0x04, 0x17
        /*005a*/ 	.short	(.L_2319 - .L_2318)
.L_2318:
        /*005c*/ 	.word	0x00000000
        /*0060*/ 	.short	0x0003
        /*0062*/ 	.short	0x0018
        /*0064*/ 	.byte	0x00, 0xf0, 0x21, 0x00


	//----- nvinfo : EIATTR_KPARAM_INFO
	.align		4
.L_2319:
        /*0068*/ 	.byte	0x04, 0x17
        /*006a*/ 	.short	(.L_2321 - .L_2320)
.L_2320:
        /*006c*/ 	.word	0x00000000
        /*0070*/ 	.short	0x0002
        /*0072*/ 	.short	0x0010
        /*0074*/ 	.byte	0x00, 0xf0, 0x21, 0x00


	//----- nvinfo : EIATTR_KPARAM_INFO
	.align		4
.L_2321:
        /*0078*/ 	.byte	0x04, 0x17
        /*007a*/ 	.short	(.L_2323 - .L_2322)
.L_2322:
        /*007c*/ 	.word	0x00000000
        /*0080*/ 	.short	0x0001
        /*0082*/ 	.short	0x0008
        /*0084*/ 	.byte	0x00, 0xf0, 0x21, 0x00


	//----- nvinfo : EIATTR_KPARAM_INFO
	.align		4
.L_2323:
        /*0088*/ 	.byte	0x04, 0x17
        /*008a*/ 	.short	(.L_2325 - .L_2324)
.L_2324:
        /*008c*/ 	.word	0x00000000
        /*0090*/ 	.short	0x0000
        /*0092*/ 	.short	0x0000
        /*0094*/ 	.byte	0x00, 0xf0, 0x21, 0x00


	//----- nvinfo : EIATTR_SPARSE_MMA_MASK
	.align		4
.L_2325:
        /*0098*/ 	.byte	0x03, 0x50
        /*009a*/ 	.short	0x0000


	//----- nvinfo : EIATTR_MAXREG_COUNT
	.align		4
        /*009c*/ 	.byte	0x03, 0x1b
        /*009e*/ 	.short	0x00a8


	//----- nvinfo : EIATTR_NUM_BARRIERS
	.align		4
        /*00a0*/ 	.byte	0x02, 0x4c
        /*00a2*/ 	.byte	0x01
	.zero		1


	//----- nvinfo : EIATTR_MERCURY_ISA_VERSION
	.align		4
        /*00a4*/ 	.byte	0x03, 0x5f
        /*00a6*/ 	.short	0x0101


	//----- nvinfo : EIATTR_INT_WARP_WIDE_INSTR_OFFSETS
	.align		4
        /*00a8*/ 	.byte	0x04, 0x31
        /*00aa*/ 	.short	(.L_2327 - .L_2326)


	//   ....[0]....
.L_2326:
        /*00ac*/ 	.word	0x00001a90


	//   ....[1]....
        /*00b0*/ 	.word	0x00001b50


	//----- nvinfo : EIATTR_COOP_GROUP_MASK_REGIDS
	.align		4
.L_2327:
        /*00b4*/ 	.byte	0x04, 0x29
        /*00b6*/ 	.short	(.L_2329 - .L_2328)


	//   ....[0]....
.L_2328:
        /*00b8*/ 	.word	0xffffffff


	//   ....[1]....
        /*00bc*/ 	.word	0xffffffff


	//   ....[2]....
        /*00c0*/ 	.word	0xffffffff


	//   ....[3]....
        /*00c4*/ 	.word	0xffffffff


	//   ....[4]....
        /*00c8*/ 	.word	0xffffffff


	//   ....[5]....
        /*00cc*/ 	.word	0xffffffff


	//   ....[6]....
        /*00d0*/ 	.word	0xffffffff


	//   ....[7]....
        /*00d4*/ 	.word	0xffffffff


	//   ....[8]....
        /*00d8*/ 	.word	0xffffffff


	//   ....[9]....
        /*00dc*/ 	.word	0xffffffff


	//   ....[10]....
        /*00e0*/ 	.word	0xffffffff


	//   ....[11]....
        /*00e4*/ 	.word	0xffffffff


	//----- nvinfo : EIATTR_COOP_GROUP_INSTR_OFFSETS
	.align		4
.L_2329:
        /*00e8*/ 	.byte	0x04, 0x28
        /*00ea*/ 	.short	(.L_2331 - .L_2330)


	//   ....[0]....
.L_2330:
        /*00ec*/ 	.word	0x000018f0


	//   ....[1]....
        /*00f0*/ 	.word	0x00001900


	//   ....[2]....
        /*00f4*/ 	.word	0x00001970


	//   ....[3]....
        /*00f8*/ 	.word	0x00001980


	//   ....[4]....
        /*00fc*/ 	.word	0x00001dc0


	//   ....[5]....
        /*0100*/ 	.word	0x00001df0


	//   ....[6]....
        /*0104*/ 	.word	0x00001e20


	//   ....[7]....
        /*0108*/ 	.word	0x00001e30


	//   ....[8]....
        /*010c*/ 	.word	0x00001e60


	//   ....[9]....
        /*0110*/ 	.word	0x00001e70


	//   ....[10]....
        /*0114*/ 	.word	0x00001ea0


	//   ....[11]....
        /*0118*/ 	.word	0x00001eb0


	//----- nvinfo : EIATTR_EXIT_INSTR_OFFSETS
	.align		4
.L_2331:
        /*011c*/ 	.byte	0x04, 0x1c
        /*011e*/ 	.short	(.L_2333 - .L_2332)


	//   ....[0]....
.L_2332:
        /*0120*/ 	.word	0x00000050


	//   ....[1]....
        /*0124*/ 	.word	0x00004b60


	//----- nvinfo : EIATTR_MAX_THREADS
	.align		4
.L_2333:
        /*0128*/ 	.byte	0x04, 0x05
        /*012a*/ 	.short	(.L_2335 - .L_2334)
.L_2334:
        /*012c*/ 	.word	0x00000140
        /*0130*/ 	.word	0x00000001
        /*0134*/ 	.word	0x00000001


	//----- nvinfo : EIATTR_CRS_STACK_SIZE
	.align		4
.L_2335:
        /*0138*/ 	.byte	0x04, 0x1e
        /*013a*/ 	.short	(.L_2337 - .L_2336)
.L_2336:
        /*013c*/ 	.word	0x00000000


	//----- nvinfo : EIATTR_CBANK_PARAM_SIZE
	.align		4
.L_2337:
        /*0140*/ 	.byte	0x03, 0x19
        /*0142*/ 	.short	0x0048


	//----- nvinfo : EIATTR_PARAM_CBANK
	.align		4
        /*0144*/ 	.byte	0x04, 0x0a
        /*0146*/ 	.short	(.L_2339 - .L_2338)
	.align		4
.L_2338:
        /*0148*/ 	.word	index@(.nv.constant0._ZN13group_norm_v214gn_cuda_kernelI6__halfLi320ELi1ELi16ELi20ELi4096ELb1ELi64ELi320ELi320ELi4ELb1ELi2ELb0ELb0ENS_16CompileConditionILi900EEEEEvPT_PKS4_S7_S7_flPfS8_Pj)
        /*014c*/ 	.short	0x0210
        /*014e*/ 	.short	0x0048


	//----- nvinfo : EIATTR_SW_WAR
	.align		4
.L_2339:
        /*0150*/ 	.byte	0x04, 0x36
        /*0152*/ 	.short	(.L_2341 - .L_2340)
.L_2340:
        /*0154*/ 	.word	0x00000008
.L_2341:


//--------------------- .nv.info._ZN13group_norm_v214gn_cuda_kernelI6__halfLi320ELi1ELi16ELi20ELi4096ELb1ELi128ELi320ELi320ELi4ELb1ELi4ELb0ELb0ENS_16CompileConditionILi900EEEEEvPT_PKS4_S7_S7_flPfS8_Pj --------------------------
	.section	.nv.info._ZN13group_norm_v214gn_cuda_kernelI6__halfLi320ELi1ELi16ELi20ELi4096ELb1ELi128ELi320ELi320ELi4ELb1ELi4ELb0ELb0ENS_16CompileConditionILi900EEEEEvPT_PKS4_S7_S7_flPfS8_Pj,"",@"SHT_CUDA_INFO"
	.sectionflags	@""
	.align	4


	//----- nvinfo : EIATTR_CUDA_API_VERSION
	.align		4
        /*0000*/ 	.byte	0x04, 0x37
        /*0002*/ 	.short	(.L_2343 - .L_2342)
.L_2342:
        /*0004*/ 	.word	0x00000082


	//----- nvinfo : EIATTR_KPARAM_INFO
	.align		4
.L_2343:
        /*0008*/ 	.byte	0x04, 0x17
        /*000a*/ 	.short	(.L_2345 - .L_2344)
.L_2344:
        /*000c*/ 	.word	0x00000000
        /*0010*/ 	.short	0x0008
        /*0012*/ 	.short	0x0040
        /*0014*/ 	.byte	0x00, 0xf0, 0x21, 0x00


	//----- nvinfo : EIATTR_KPARAM_INFO
	.align		4
.L_2345:
        /*0018*/ 	.byte	0x04, 0x17
        /*001a*/ 	.short	(.L_2347 - .L_2346)
.L_2346:
        /*001c*/ 	.word	0x00000000
        /*0020*/ 	.short	0x0007
        /*0022*/ 	.short	0x0038
        /*0024*/ 	.byte	0x00, 0xf0, 0x21, 0x00


	//----- nvinfo : EIATTR_KPARAM_INFO
	.align		4
.L_2347:
        /*0028*/ 	.byte	0x04, 0x17
        /*002a*/ 	.short	(.L_2349 - .L_2348)
.L_2348:
        /*002c*/ 	.word	0x00000000
        /*0030*/ 	.short	0x0006
        /*0032*/ 	.short	0x0030
        /*0034*/ 	.byte	0x00, 0xf0, 0x21, 0x00


	//----- nvinfo : EIATTR_KPARAM_INFO
	.align		4
.L_2349:
        /*0038*/ 	.byte	0x04, 0x17
        /*003a*/ 	.short	(.L_2351 - .L_2350)
.L_2350:
        /*003c*/ 	.word	0x00000000
        /*0040*/ 	.short	0x0005
        /*0042*/ 	.short	0x0028
        /*0044*/ 	.byte	0x00, 0xf0, 0x21, 0x00


	//----- nvinfo : EIATTR_KPARAM_INFO
	.align		4
.L_2351:
        /*0048*/ 	.byte	0x04, 0x17
        /*004a*/ 	.short	(.L_2353 - .L_2352)
.L_2352:
        /*004c*/ 	.word	0x00000000
        /*0050*/ 	.short	0x0004
        /*0052*/ 	.short	0x0020
        /*0054*/ 	.byte	0x00, 0xf0, 0x11, 0x00


	//----- nvinfo : EIATTR_KPARAM_INFO
	.align		4
.L_2353:
        /*0058*/ 	.byte	0x04, 0x17
        /*005a*/ 	.short	(.L_2355 - .L_2354)
.L_2354:
        /*005c*/ 	.word	0x00000000
        /*0060*/ 	.short	0x0003
        /*0062*/ 	.short	0x0018
        /*0064*/ 	.byte	0x00, 0xf0, 0x21, 0x00


	//----- nvinfo : EIATTR_KPARAM_INFO
	.align		4
.L_2355:
        /*0068*/ 	.byte	0x04, 0x17
        /*006a*/ 	.short	(.L_2357 - .L_2356)
.L_2356:
        /*006c*/ 	.word	0x00000000
        /*0070*/ 	.short	0x0002
        /*0072*/ 	.short	0x0010
        /*0074*/ 	.byte	0x00, 0xf0, 0x21, 0x00


	//----- nvinfo : EIATTR_KPARAM_INFO
	.align		4
.L_2357:
        /*0078*/ 	.byte	0x04, 0x17
        /*007a*/ 	.short	(.L_2359 - .L_2358)
.L_2358:
        /*007c*/ 	.word	0x00000000
        /*0080*/ 	.short	0x0001
        /*0082*/ 	.short	0x0008
        /*0084*/ 	.byte	0x00, 0xf0, 0x21, 0x00


	//----- nvinfo : EIATTR_KPARAM_INFO
	.align		4
.L_2359:
        /*0088*/ 	.byte	0x04, 0x17
        /*008a*/ 	.short	(.L_2361 - .L_2360)
.L_2360:
        /*008c*/ 	.word	0x00000000
        /*0090*/ 	.short	0x0000
        /*0092*/ 	.short	0x0000
        /*0094*/ 	.byte	0x00, 0xf0, 0x21, 0x00


	//----- nvinfo : EIATTR_SPARSE_MMA_MASK
	.align		4
.L_2361:
        /*0098*/ 	.byte	0x03, 0x50
        /*009a*/ 	.short	0x0000


	//----- nvinfo : EIATTR_MAXREG_COUNT
	.align		4
        /*009c*/ 	.byte	0x03, 0x1b
        /*009e*/ 	.short	0x00a8


	//----- nvinfo : EIATTR_NUM_BARRIERS
	.align		4
        /*00a0*/ 	.byte	0x02, 0x4c
        /*00a2*/ 	.byte	0x01
	.zero		1


	//----- nvinfo : EIATTR_ANNOTATIONS
	.align		4
        /*00a4*/ 	.byte	0x04, 0x55
        /*00a6*/ 	.short	(.L_2363 - .L_2362)


	//   ....[0]....
.L_2362:
        /* <DEDUP_REMOVED lines=84> */


	//----- nvinfo : EIATTR_MERCURY_ISA_VERSION
	.align		4
.L_2363:
        /*05d8*/ 	.byte	0x03, 0x5f
        /*05da*/ 	.short	0x0101


	//----- nvinfo : EIATTR_INT_WARP_WIDE_INSTR_OFFSETS
	.align		4
        /*05dc*/ 	.byte	0x04, 0x31
        /*05de*/ 	.short	(.L_2365 - .L_2364)


	//   ....[0]....
.L_2364:
        /*05e0*/ 	.word	0x00002f80


	//   ....[1]....
        /*05e4*/ 	.word	0x00003090


	//----- nvinfo : EIATTR_COOP_GROUP_MASK_REGIDS
	.align		4
.L_2365:
        /*05e8*/ 	.byte	0x04, 0x29
        /*05ea*/ 	.short	(.L_2367 - .L_2366)


	//   ....[0]....
.L_2366:
        /*05ec*/ 	.word	0xffffffff


	//   ....[1]....
        /*05f0*/ 	.word	0xffffffff


	//   ....[2]....
        /*05f4*/ 	.word	0xffffffff


	//   ....[3]....
        /*05f8*/ 	.word	0xffffffff


	//   ....[4]....
        /*05fc*/ 	.word	0xffffffff


	//   ....[5]....
        /*0600*/ 	.word	0xffffffff


	//   ....[6]....
        /*0604*/ 	.word	0xffffffff


	//   ....[7]....
        /*0608*/ 	.word	0xffffffff


	//   ....[8]....
        /*060c*/ 	.word	0xffffffff


	//   ....[9]....
        /*0610*/ 	.word	0xffffffff


	//   ....[10]....
        /*0614*/ 	.word	0xffffffff


	//   ....[11]....
        /*0618*/ 	.word	0xffffffff


	//----- nvinfo : EIATTR_COOP_GROUP_INSTR_OFFSETS
	.align		4
.L_2367:
        /*061c*/ 	.byte	0x04, 0x28
        /*061e*/ 	.short	(.L_2369 - .L_2368)


	//   ....[0]....
.L_2368:
        /*0620*/ 	.word	0x00002d40


	//   ....[1]....
        /*0624*/ 	.word	0x00002dc0


	//   ....[2]....
        /*0628*/ 	.word	0x00002e20


	//   ....[3]....
        /*062c*/ 	.word	0x00002e30


	//   ....[4]....
        /*0630*/ 	.word	0x000032c0


	//   ....[5]....
        /*0634*/ 	.word	0x000032d0


	//   ....[6]....
        /*0638*/ 	.word	0x00003300


	//   ....[7]....
        /*063c*/ 	.word	0x00003310


	//   ....[8]....
        /*0640*/ 	.word	0x00003340


	//   ....[9]....
        /*0644*/ 	.word	0x00003350


	//   ....[10]....
        /*0648*/ 	.word	0x00003380


	//   ....[11]....
        /*064c*/ 	.word	0x00003390


	//----- nvinfo : EIATTR_EXIT_INSTR_OFFSETS
	.align		4
.L_2369:
        /*0650*/ 	.byte	0x04, 0x1c
        /*0652*/ 	.short	(.L_2371 - .L_2370)


	//   ....[0]....
.L_2370:
        /*0654*/ 	.word	0x00000060


	//   ....[1]....
        /*0658*/ 	.word	0x000091c0


	//----- nvinfo : EIATTR_MAX_THREADS
	.align		4
.L_2371:
        /*065c*/ 	.byte	0x04, 0x05
        /*065e*/ 	.short	(.L_2373 - .L_2372)
.L_2372:
        /*0660*/ 	.word	0x00000140
        /*0664*/ 	.word	0x00000001
        /*0668*/ 	.word	0x00000001


	//----- nvinfo : EIATTR_CRS_STACK_SIZE
	.align		4
.L_2373:
        /*066c*/ 	.byte	0x04, 0x1e
        /*066e*/ 	.short	(.L_2375 - .L_2374)
.L_2374:
        /*0670*/ 	.word	0x00000000


	//----- nvinfo : EIATTR_CBANK_PARAM_SIZE
	.align		4
.L_2375:
        /*0674*/ 	.byte	0x03, 0x19
        /*0676*/ 	.short	0x0048


	//----- nvinfo : EIATTR_PARAM_CBANK
	.align		4
        /*0678*/ 	.byte	0x04, 0x0a
        /*067a*/ 	.short	(.L_2377 - .L_2376)
	.align		4
.L_2376:
        /*067c*/ 	.word	index@(.nv.constant0._ZN13group_norm_v214gn_cuda_kernelI6__halfLi320ELi1ELi16ELi20ELi4096ELb1ELi128ELi320ELi320ELi4ELb1ELi4ELb0ELb0ENS_16CompileConditionILi900EEEEEvPT_PKS4_S7_S7_flPfS8_Pj)
        /*0680*/ 	.short	0x0210
        /*0682*/ 	.short	0x0048


	//----- nvinfo : EIATTR_SW_WAR
	.align		4
.L_2377:
        /*0684*/ 	.byte	0x04, 0x36
        /*0686*/ 	.short	(.L_2379 - .L_2378)
.L_2378:
        /*0688*/ 	.word	0x00000008
.L_2379:


//--------------------- .nv.info._ZN13group_norm_v214gn_cuda_kernelI6__halfLi320ELi2ELi16ELi20ELi4096ELb1ELi64ELi320ELi320ELi4ELb1ELi4ELb0ELb0ENS_16CompileConditionILi900EEEEEvPT_PKS4_S7_S7_flPfS8_Pj --------------------------
	.section	.nv.info._ZN13group_norm_v214gn_cuda_kernelI6__halfLi320ELi2ELi16ELi20ELi4096ELb1ELi64ELi320ELi320ELi4ELb1ELi4ELb0ELb0ENS_16CompileConditionILi900EEEEEvPT_PKS4_S7_S7_flPfS8_Pj,"",@"SHT_CUDA_INFO"
	.sectionflags	@""
	.align	4


	//----- nvinfo : EIATTR_CUDA_API_VERSION
	.align		4
        /*0000*/ 	.byte	0x04, 0x37
        /*0002*/ 	.short	(.L_2381 - .L_2380)
.L_2380:
        /*0004*/ 	.word	0x00000082


	//----- nvinfo : EIATTR_KPARAM_INFO
	.align		4
.L_2381:
        /*0008*/ 	.byte	0x04, 0x17
        /*000a*/ 	.short	(.L_2383 - .L_2382)
.L_2382:
        /*000c*/ 	.word	0x00000000
        /*0010*/ 	.short	0x0008
        /*0012*/ 	.short	0x0040
        /*0014*/ 	.byte	0x00, 0xf0, 0x21, 0x00


	//----- nvinfo : EIATTR_KPARAM_INFO
	.align		4
.L_2383:
        /*0018*/ 	.byte	0x04, 0x17
        /*001a*/ 	.short	(.L_2385 - .L_2384)
.L_2384:
        /*001c*/ 	.word	0x00000000
        /*0020*/ 	.short	0x0007
        /*0022*/ 	.short	0x0038
        /*0024*/ 	.byte	0x00, 0xf0, 0x21, 0x00


	//----- nvinfo : EIATTR_KPARAM_INFO
	.align		4
.L_2385:
        /*0028*/ 	.byte	0x04, 0x17
        /*002a*/ 	.short	(.L_2387 - .L_2386)
.L_2386:
        /*002c*/ 	.word	0x00000000
        /*0030*/ 	.short	0x0006
        /*0032*/ 	.short	0x0030
        /*0034*/ 	.byte	0x00, 0xf0, 0x21, 0x00


	//----- nvinfo : EIATTR_KPARAM_INFO
	.align		4
.L_2387:
        /*0038*/ 	.byte	0x04, 0x17
        /*003a*/ 	.short	(.L_2389 - .L_2388)
.L_2388:
        /*003c*/ 	.word	0x00000000
        /*0040*/ 	.short	0x0005
        /*0042*/ 	.short	0x0028
        /*0044*/ 	.byte	0x00, 0xf0, 0x21, 0x00


	//----- nvinfo : EIATTR_KPARAM_INFO
	.align		4
.L_2389:
        /*0048*/ 	.byte	0x04, 0x17
        /*004a*/ 	.short	(.L_2391 - .L_2390)
.L_2390:
        /*004c*/ 	.word	0x00000000
        /*0050*/ 	.short	0x0004
        /*0052*/ 	.short	0x0020
        /*0054*/ 	.byte	0x00, 0xf0, 0x11, 0x00


	//----- nvinfo : EIATTR_KPARAM_INFO
	.align		4
.L_2391:
        /*0058*/ 	.byte	0x04, 0x17
        /*005a*/ 	.short	(.L_2393 - .L_2392)
.L_2392:
        /*005c*/ 	.word	0x00000000
        /*0060*/ 	.short	0x0003
        /*0062*/ 	.short	0x0018
        /*0064*/ 	.byte	0x00, 0xf0, 0x21, 0x00


	//----- nvinfo : EIATTR_KPARAM_INFO
	.align		4
.L_2393:
        /*0068*/ 	.byte	0x04, 0x17
        /*006a*/ 	.short	(.L_2395 - .L_2394)
.L_2394:
        /*006c*/ 	.word	0x00000000
        /*0070*/ 	.short	0x0002
        /*0072*/ 	.short	0x0010
        /*0074*/ 	.byte	0x00, 0xf0, 0x21, 0x00


	//----- nvinfo : EIATTR_KPARAM_INFO
	.align		4
.L_2395:
        /*0078*/ 	.byte	0x04, 0x17
        /*007a*/ 	.short	(.L_2397 - .L_2396)
.L_2396:
        /*007c*/ 	.word	0x00000000
        /*0080*/ 	.short	0x0001
        /*0082*/ 	.short	0x0008
        /*0084*/ 	.byte	0x00, 0xf0, 0x21, 0x00


	//----- nvinfo : EIATTR_KPARAM_INFO
	.align		4
.L_2397:
        /*0088*/ 	.byte	0x04, 0x17
        /*008a*/ 	.short	(.L_2399 - .L_2398)
.L_2398:
        /*008c*/ 	.word	0x00000000
        /*0090*/ 	.short	0x0000
        /*0092*/ 	.short	0x0000
        /*0094*/ 	.byte	0x00, 0xf0, 0x21, 0x00


	//----- nvinfo : EIATTR_SPARSE_MMA_MASK
	.align		4
.L_2399:
        /*0098*/ 	.byte	0x03, 0x50
        /*009a*/ 	.short	0x0000


	//----- nvinfo : EIATTR_MAXREG_COUNT
	.align		4
        /*009c*/ 	.byte	0x03, 0x1b
        /*009e*/ 	.short	0x0060


	//----- nvinfo : EIATTR_NUM_BARRIERS
	.align		4
        /*00a0*/ 	.byte	0x02, 0x4c
        /*00a2*/ 	.byte	0x01
	.zero		1


	//----- nvinfo : EIATTR_ANNOTATIONS
	.align		4
        /*00a4*/ 	.byte	0x04, 0x55
        /*00a6*/ 	.short	(.L_2401 - .L_2400)


	//   ....[0]....
.L_2400:
        /* <DEDUP_REMOVED lines=26> */


	//----- nvinfo : EIATTR_MERCURY_ISA_VERSION
	.align		4
.L_2401:
        /*0238*/ 	.byte	0x03, 0x5f
        /*023a*/ 	.short	0x0101


	//----- nvinfo : EIATTR_COOP_GROUP_MASK_REGIDS
	.align		4
        /*023c*/ 	.byte	0x04, 0x29
        /*023e*/ 	.short	(.L_2403 - .L_2402)


	//   ....[0]....
.L_2402:
        /*0240*/ 	.word	0xffffffff


	//   ....[1]....
        /*0244*/ 	.word	0xffffffff


	//   ....[2]....
        /*0248*/ 	.word	0xffffffff


	//   ....[3]....
        /*024c*/ 	.word	0xffffffff


	//   ....[4]....
        /*0250*/ 	.word	0xffffffff


	//   ....[5]....
        /*0254*/ 	.word	0xffffffff


	//   ....[6]....
        /*0258*/ 	.word	0xffffffff


	//   ....[7]....
        /*025c*/ 	.word	0xffffffff


	//   ....[8]....
        /*0260*/ 	.word	0xffffffff


	//   ....[9]....
        /*0264*/ 	.word	0xffffffff


	//   ....[10]....
        /*0268*/ 	.word	0xffffffff


	//   ....[11]....
        /*026c*/ 	.word	0xffffffff


	//----- nvinfo : EIATTR_COOP_GROUP_INSTR_OFFSETS
	.align		4
.L_2403:
        /*0270*/ 	.byte	0x04, 0x28
        /*0272*/ 	.short	(.L_2405 - .L_2404)


	//   ....[0]....
.L_2404:
        /*0274*/ 	.word	0x00001970


	//   ....[1]....
        /*0278*/ 	.word	0x000019b0


	//   ....[2]....
        /*027c*/ 	.word	0x00001a00


	//   ....[3]....
        /*0280*/ 	.word	0x00001a10


	//   ....[4]....
        /*0284*/ 	.word	0x00001e90


	//   ....[5]....
        /*0288*/ 	.word	0x00001ed0


	//   ....[6]....
        /*028c*/ 	.word	0x00001f20


	//   ....[7]....
        /*0290*/ 	.word	0x00001f30


	//   ....[8]....
        /*0294*/ 	.word	0x00001f70


	//   ....[9]....
        /*0298*/ 	.word	0x00001f80


	//   ....[10]....
        /*029c*/ 	.word	0x00001fb0


	//   ....[11]....
        /*02a0*/ 	.word	0x00001fc0


	//----- nvinfo : EIATTR_EXIT_INSTR_OFFSETS
	.align		4
.L_2405:
        /*02a4*/ 	.byte	0x04, 0x1c
        /*02a6*/ 	.short	(.L_2407 - .L_2406)


	//   ....[0]....
.L_2406:
        /*02a8*/ 	.word	0x00000070


	//   ....[1]....
        /*02ac*/ 	.word	0x00004ea0


	//----- nvinfo : EIATTR_MAX_THREADS
	.align		4
.L_2407:
        /*02b0*/ 	.byte	0x04, 0x05
        /*02b2*/ 	.short	(.L_2409 - .L_2408)
.L_2408:
        /*02b4*/ 	.word	0x00000140
        /*02b8*/ 	.word	0x00000001
        /*02bc*/ 	.word	0x00000001


	//----- nvinfo : EIATTR_CRS_STACK_SIZE
	.align		4
.L_2409:
        /*02c0*/ 	.byte	0x04, 0x1e
        /*02c2*/ 	.short	(.L_2411 - .L_2410)
.L_2410:
        /*02c4*/ 	.word	0x00000000


	//----- nvinfo : EIATTR_CBANK_PARAM_SIZE
	.align		4
.L_2411:
        /*02c8*/ 	.byte	0x03, 0x19
        /*02ca*/ 	.short	0x0048


	//----- nvinfo : EIATTR_PARAM_CBANK
	.align		4
        /*02cc*/ 	.byte	0x04, 0x0a
        /*02ce*/ 	.short	(.L_2413 - .L_2412)
	.align		4
.L_2412:
        /*02d0*/ 	.word	index@(.nv.constant0._ZN13group_norm_v214gn_cuda_kernelI6__halfLi320ELi2ELi16ELi20ELi4096ELb1ELi64ELi320ELi320ELi4ELb1ELi4ELb0ELb0ENS_16CompileConditionILi900EEEEEvPT_PKS4_S7_S7_flPfS8_Pj)
        /*02d4*/ 	.short	0x0210
        /*02d6*/ 	.short	0x0048


	//----- nvinfo : EIATTR_SW_WAR
	.align		4
.L_2413:
        /*02d8*/ 	.byte	0x04, 0x36
        /*02da*/ 	.short	(.L_2415 - .L_2414)
.L_2414:
        /*02dc*/ 	.word	0x00000008
.L_2415:


//--------------------- .nv.info._ZN13group_norm_v214gn_cuda_kernelI6__halfLi320ELi3ELi16ELi20ELi4096ELb1ELi64ELi320ELi320ELi4ELb1ELi5ELb0ELb0ENS_16CompileConditionILi900EEEEEvPT_PKS4_S7_S7_flPfS8_Pj --------------------------
	.section	.nv.info._ZN13group_norm_v214gn_cuda_kernelI6__halfLi320ELi3ELi16ELi20ELi4096ELb1ELi64ELi320ELi320ELi4ELb1ELi5ELb0ELb0ENS_16CompileConditionILi900EEEEEvPT_PKS4_S7_S7_flPfS8_Pj,"",@"SHT_CUDA_INFO"
	.sectionflags	@""
	.align	4


	//----- nvinfo : EIATTR_CUDA_API_VERSION
	.align		4
        /*0000*/ 	.byte	0x04, 0x37
        /*0002*/ 	.short	(.L_2417 - .L_2416)
.L_2416:
        /*0004*/ 	.word	0x00000082


	//----- nvinfo : EIATTR_KPARAM_INFO
	.align		4
.L_2417:
        /*0008*/ 	.byte	0x04, 0x17
        /*000a*/ 	.short	(.L_2419 - .L_2418)
.L_2418:
        /*000c*/ 	.word	0x00000000
        /*0010*/ 	.short	0x0008
        /*0012*/ 	.short	0x0040
        /*0014*/ 	.byte	0x00, 0xf0, 0x21, 0x00


	//----- nvinfo : EIATTR_KPARAM_INFO
	.align		4
.L_2419:
        /*0018*/ 	.byte	0x04, 0x17
        /*001a*/ 	.short	(.L_2421 - .L_2420)
.L_2420:
        /*001c*/ 	.word	0x00000000
        /*0020*/ 	.short	0x0007
        /*0022*/ 	.short	0x0038
        /*0024*/ 	.byte	0x00, 0xf0, 0x21, 0x00


	//----- nvinfo : EIATTR_KPARAM_INFO
	.align		4
.L_2421:
        /*0028*/ 	.byte	0x04, 0x17
        /*002a*/ 	.short	(.L_2423 - .L_2422)
.L_2422:
        /*002c*/ 	.word	0x00000000
        /*0030*/ 	.short	0x0006
        /*0032*/ 	.short	0x0030
        /*0034*/ 	.byte	0x00, 0xf0, 0x21, 0x00


	//----- nvinfo : EIATTR_KPARAM_INFO
	.align		4
.L_2423:
        /*0038*/ 	.byte	0x04, 0x17
        /*003a*/ 	.short	(.L_2425 - .L_2424)
.L_2424:
        /*003c*/ 	.word	0x00000000
        /*0040*/ 	.short	0x0005
        /*0042*/ 	.short	0x0028
        /*0044*/ 	.byte	0x00, 0xf0, 0x21, 0x00


	//----- nvinfo : EIATTR_KPARAM_INFO
	.align		4
.L_2425:
        /*0048*/ 	.byte	0x04, 0x17
        /*004a*/ 	.short	(.L_2427 - .L_2426)
.L_2426:
        /*004c*/ 	.word	0x00000000
        /*0050*/ 	.short	0x0004
        /*0052*/ 	.short	0x0020
        /*0054*/ 	.byte	0x00, 0xf0, 0x11, 0x00


	//----- nvinfo : EIATTR_KPARAM_INFO
	.align		4
.L_2427:
        /*0058*/ 	.byte	0x04, 0x17
        /*005a*/ 	.short	(.L_2429 - .L_2428)
.L_2428:
        /*005c*/ 	.word	0x00000000
        /*0060*/ 	.short	0x0003
        /*0062*/ 	.short	0x0018
        /*0064*/ 	.byte	0x00, 0xf0, 0x21, 0x00


	//----- nvinfo : EIATTR_KPARAM_INFO
	.align		4
.L_2429:
        /*0068*/ 	.byte	0x04, 0x17
        /*006a*/ 	.short	(.L_2431 - .L_2430)
.L_2430:
        /*006c*/ 	.word	0x00000000
        /*0070*/ 	.short	0x0002
        /*0072*/ 	.short	0x0010
        /*0074*/ 	.byte	0x00, 0xf0, 0x21, 0x00


	//----- nvinfo : EIATTR_KPARAM_INFO
	.align		4
.L_2431:
        /*0078*/ 	.byte	0x04, 0x17
        /*007a*/ 	.short	(.L_2433 - .L_2432)
.L_2432:
        /*007c*/ 	.word	0x00000000
        /*0080*/ 	.short	0x0001
        /*0082*/ 	.short	0x0008
        /*0084*/ 	.byte	0x00, 0xf0, 0x21, 0x00


	//----- nvinfo : EIATTR_KPARAM_INFO
	.align		4
.L_2433:
        /*0088*/ 	.byte	0x04, 0x17
        /*008a*/ 	.short	(.L_2435 - .L_2434)
.L_2434:
        /*008c*/ 	.word	0x00000000
        /*0090*/ 	.short	0x0000
        /*0092*/ 	.short	0x0000
        /*0094*/ 	.byte	0x00, 0xf0, 0x21, 0x00


	//----- nvinfo : EIATTR_SPARSE_MMA_MASK
	.align		4
.L_2435:
        /*0098*/ 	.byte	0x03, 0x50
        /*009a*/ 	.short	0x0000


	//----- nvinfo : EIATTR_MAXREG_COUNT
	.align		4
        /*009c*/ 	.byte	0x03, 0x1b
        /*009e*/ 	.short	0x0040


	//----- nvinfo : EIATTR_NUM_BARRIERS
	.align		4
        /*00a0*/ 	.byte	0x02, 0x4c
        /*00a2*/ 	.byte	0x01
	.zero		1


	//----- nvinfo : EIATTR_ANNOTATIONS
	.align		4
        /*00a4*/ 	.byte	0x04, 0x55
        /*00a6*/ 	.short	(.L_2437 - .L_2436)


	//   ....[0]....
.L_2436:
        /* <DEDUP_REMOVED lines=100> */


	//----- nvinfo : EIATTR_MERCURY_ISA_VERSION
	.align		4
.L_2437:
        /*06d0*/ 	.byte	0x03, 0x5f
        /*06d2*/ 	.short	0x0101


	//----- nvinfo : EIATTR_COOP_GROUP_MASK_REGIDS
	.align		4
        /*06d4*/ 	.byte	0x04, 0x29
        /*06d6*/ 	.short	(.L_2439 - .L_2438)


	//   ....[0]....
.L_2438:
        /*06d8*/ 	.word	0xffffffff


	//   ....[1]....
        /*06dc*/ 	.word	0xffffffff


	//   ....[2]....
        /*06e0*/ 	.word	0xffffffff


	//   ....[3]....
        /*06e4*/ 	.word	0xffffffff


	//   ....[4]....
        /*06e8*/ 	.word	0xffffffff


	//   ....[5]....
        /*06ec*/ 	.word	0xffffffff


	//   ....[6]....
        /*06f0*/ 	.word	0xffffffff


	//   ....[7]....
        /*06f4*/ 	.word	0xffffffff


	//   ....[8]....
        /*06f8*/ 	.word	0xffffffff


	//   ....[9]....
        /*06fc*/ 	.word	0xffffffff


	//   ....[10]....
        /*0700*/ 	.word	0xffffffff


	//   ....[11]....
        /*0704*/ 	.word	0xffffffff


	//----- nvinfo : EIATTR_COOP_GROUP_INSTR_OFFSETS
	.align		4
.L_2439:
        /*0708*/ 	.byte	0x04, 0x28
        /*070a*/ 	.short	(.L_2441 - .L_2440)


	//   ....[0]....
.L_2440:
        /*070c*/ 	.word	0x00001b70


	//   ....[1]....
        /*0710*/ 	.word	0x00001b90


	//   ....[2]....
        /*0714*/ 	.word	0x00001bf0


	//   ....[3]....
        /*0718*/ 	.word	0x00001c00


	//   ....[4]....
        /*071c*/ 	.word	0x000020a0


	//   ....[5]....
        /*0720*/ 	.word	0x000020e0


	//   ....[6]....
        /*0724*/ 	.word	0x00002130


	//   ....[7]....
        /*0728*/ 	.word	0x00002140


	//   ....[8]....
        /*072c*/ 	.word	0x00002180


	//   ....[9]....
        /*0730*/ 	.word	0x00002190


	//   ....[10]....
        /*0734*/ 	.word	0x000021c0


	//   ....[11]....
        /*0738*/ 	.word	0x000021d0


	//----- nvinfo : EIATTR_EXIT_INSTR_OFFSETS
	.align		4
.L_2441:
        /*073c*/ 	.byte	0x04, 0x1c
        /*073e*/ 	.short	(.L_2443 - .L_2442)


	//   ....[0]....
.L_2442:
        /*0740*/ 	.word	0x00000060


	//   ....[1]....
        /*0744*/ 	.word	0x000057b0


	//----- nvinfo : EIATTR_MAX_THREADS
	.align		4
.L_2443:
        /*0748*/ 	.byte	0x04, 0x05
        /*074a*/ 	.short	(.L_2445 - .L_2444)
.L_2444:
        /*074c*/ 	.word	0x00000140
        /*0750*/ 	.word	0x00000001
        /*0754*/ 	.word	0x00000001


	//----- nvinfo : EIATTR_CRS_STACK_SIZE
	.align		4
.L_2445:
        /*0758*/ 	.byte	0x04, 0x1e
        /*075a*/ 	.short	(.L_2447 - .L_2446)
.L_2446:
        /*075c*/ 	.word	0x00000000


	//----- nvinfo : EIATTR_CBANK_PARAM_SIZE
	.align		4
.L_2447:
        /*0760*/ 	.byte	0x03, 0x19
        /*0762*/ 	.short	0x0048


	//----- nvinfo : EIATTR_PARAM_CBANK
	.align		4
        /*0764*/ 	.byte	0x04, 0x0a
        /*0766*/ 	.short	(.L_2449 - .L_2448)
	.align		4
.L_2448:
        /*0768*/ 	.word	index@(.nv.constant0._ZN13group_norm_v214gn_cuda_kernelI6__halfLi320ELi3ELi16ELi20ELi4096ELb1ELi64ELi320ELi320ELi4ELb1ELi5ELb0ELb0ENS_16CompileConditionILi900EEEEEvPT_PKS4_S7_S7_flPfS8_Pj)
        /*076c*/ 	.short	0x0210
        /*076e*/ 	.short	0x0048


	//----- nvinfo : EIATTR_SW_WAR
	.align		4
.L_2449:
        /*0770*/ 	.byte	0x04, 0x36
        /*0772*/ 	.short	(.L_2451 - .L_2450)
.L_2450:
        /*0774*/ 	.word	0x00000008
.L_2451:


//--------------------- .nv.info._ZN13group_norm_v214gn_cuda_kernelI6__halfLi320ELi3ELi16ELi20ELi4096ELb1ELi64ELi320ELi320ELi4ELb1ELi6ELb0ELb0ENS_16CompileConditionILi900EEEEEvPT_PKS4_S7_S7_flPfS8_Pj --------------------------
	.section	.nv.info._ZN13group_norm_v214gn_cuda_kernelI6__halfLi320ELi3ELi16ELi20ELi4096ELb1ELi64ELi320ELi320ELi4ELb1ELi6ELb0ELb0ENS_16CompileConditionILi900EEEEEvPT_PKS4_S7_S7_flPfS8_Pj,"",@"SHT_CUDA_INFO"
	.sectionflags	@""
	.align	4


	//----- nvinfo : EIATTR_CUDA_API_VERSION
	.align		4
        /*0000*/ 	.byte	0x04, 0x37
        /*0002*/ 	.short	(.L_2453 - .L_2452)
.L_2452:
        /*0004*/ 	.word	0x00000082


	//----- nvinfo : EIATTR_KPARAM_INFO
	.align		4
.L_2453:
        /*0008*/ 	.byte	0x04, 0x17
        /*000a*/ 	.short	(.L_2455 - .L_2454)
.L_2454:
        /*000c*/ 	.word	0x00000000
        /*0010*/ 	.short	0x0008
        /*0012*/ 	.short	0x0040
        /*0014*/ 	.byte	0x00, 0xf0, 0x21, 0x00


	//----- nvinfo : EIATTR_KPARAM_INFO
	.align		4
.L_2455:
        /*0018*/ 	.byte	0x04, 0x17
        /*001a*/ 	.short	(.L_2457 - .L_2456)
.L_2456:
        /*001c*/ 	.word	0x00000000
        /*0020*/ 	.short	0x0007
        /*0022*/ 	.short	0x0038
        /*0024*/ 	.byte	0x00, 0xf0, 0x21, 0x00


	//----- nvinfo : EIATTR_KPARAM_INFO
	.align		4
.L_2457:
        /*0028*/ 	.byte	0x04, 0x17
        /*002a*/ 	.short	(.L_2459 - .L_2458)
.L_2458:
        /*002c*/ 	.word	0x00000000
        /*0030*/ 	.short	0x0006
        /*0032*/ 	.short	0x0030
        /*0034*/ 	.byte	0x00, 0xf0, 0x21, 0x00


	//----- nvinfo : EIATTR_KPARAM_INFO
	.align		4
.L_2459:
        /*0038*/ 	.byte	0x04, 0x17
        /*003a*/ 	.short	(.L_2461 - .L_2460)
.L_2460:
        /*003c*/ 	.word	0x00000000
        /*0040*/ 	.short	0x0005
        /*0042*/ 	.short	0x0028
        /*0044*/ 	.byte	0x00, 0xf0, 0x21, 0x00


	//----- nvinfo : EIATTR_KPARAM_INFO
	.align		4
.L_2461:
        /*0048*/ 	.byte	0x04, 0x17
        /*004a*/ 	.short	(.L_2463 - .L_2462)
.L_2462:
        /*004c*/ 	.word	0x00000000
        /*0050*/ 	.short	0x0004
        /*0052*/ 	.short	0x0020
        /*0054*/ 	.byte	0x00, 0xf0, 0x11, 0x00


	//----- nvinfo : EIATTR_KPARAM_INFO
	.align		4
.L_2463:
        /*0058*/ 	.byte	0x04, 0x17
        /*005a*/ 	.short	(.L_2465 - .L_2464)
.L_2464:
        /*005c*/ 	.word	0x00000000
        /*0060*/ 	.short	0x0003
        /*0062*/ 	.short	0x0018
        /*0064*/ 	.byte	0x00, 0xf0, 0x21, 0x00


	//----- nvinfo : EIATTR_KPARAM_INFO
	.align		4
.L_2465:
        /*0068*/ 	.byte	0x04, 0x17
        /*006a*/ 	.short	(.L_2467 - .L_2466)
.L_2466:
        /*006c*/ 	.word	0x00000000
        /*0070*/ 	.short	0x0002
        /*0072*/ 	.short	0x0010
        /*0074*/ 	.byte	0x00, 0xf0, 0x21, 0x00


	//----- nvinfo : EIATTR_KPARAM_INFO
	.align		4
.L_2467:
        /*0078*/ 	.byte	0x04, 0x17
        /*007a*/ 	.short	(.L_2469 - .L_2468)
.L_2468:
        /*007c*/ 	.word	0x00000000
        /*0080*/ 	.short	0x0001
        /*0082*/ 	.short	0x0008
        /*0084*/ 	.byte	0x00, 0xf0, 0x21, 0x00


	//----- nvinfo : EIATTR_KPARAM_INFO
	.align		4
.L_2469:
        /*0088*/ 	.byte	0x04, 0x17
        /*008a*/ 	.short	(.L_2471 - .L_2470)
.L_2470:
        /*008c*/ 	.word	0x00000000
        /*0090*/ 	.short	0x0000
        /*0092*/ 	.short	0x0000
        /*0094*/ 	.byte	0x00, 0xf0, 0x21, 0x00


	//----- nvinfo : EIATTR_SPARSE_MMA_MASK
	.align		4
.L_2471:
        /*0098*/ 	.byte	0x03, 0x50
        /*009a*/ 	.short	0x0000


	//----- nvinfo : EIATTR_MAXREG_COUNT
	.align		4
        /*009c*/ 	.byte	0x03, 0x1b
        /*009e*/ 	.short	0x0040


	//----- nvinfo : EIATTR_NUM_BARRIERS
	.align		4
        /*00a0*/ 	.byte	0x02, 0x4c
        /*00a2*/ 	.byte	0x01
	.zero		1


	//----- nvinfo : EIATTR_ANNOTATIONS
	.align		4
        /*00a4*/ 	.byte	0x04, 0x55
        /*00a6*/ 	.short	(.L_2473 - .L_2472)


	//   ....[0]....
.L_2472:
        /* <DEDUP_REMOVED lines=100> */


	//----- nvinfo : EIATTR_MERCURY_ISA_VERSION
	.align		4
.L_2473:
        /*06d0*/ 	.byte	0x03, 0x5f
        /*06d2*/ 	.short	0x0101


	//----- nvinfo : EIATTR_COOP_GROUP_MASK_REGIDS
	.align		4
        /*06d4*/ 	.byte	0x04, 0x29
        /*06d6*/ 	.short	(.L_2475 - .L_2474)


	//   ....[0]....
.L_2474:
        /*06d8*/ 	.word	0xffffffff


	//   ....[1]....
        /*06dc*/ 	.word	0xffffffff


	//   ....[2]....
        /*06e0*/ 	.word	0xffffffff


	//   ....[3]....
        /*06e4*/ 	.word	0xffffffff


	//   ....[4]....
        /*06e8*/ 	.word	0xffffffff


	//   ....[5]....
        /*06ec*/ 	.word	0xffffffff


	//   ....[6]....
        /*06f0*/ 	.word	0xffffffff


	//   ....[7]....
        /*06f4*/ 	.word	0xffffffff


	//   ....[8]....
        /*06f8*/ 	.word	0xffffffff


	//   ....[9]....
        /*06fc*/ 	.word	0xffffffff


	//   ....[10]....
        /*0700*/ 	.word	0xffffffff


	//   ....[11]....
        /*0704*/ 	.word	0xffffffff


	//----- nvinfo : EIATTR_COOP_GROUP_INSTR_OFFSETS
	.align		4
.L_2475:
        /*0708*/ 	.byte	0x04, 0x28
        /*070a*/ 	.short	(.L_2477 - .L_2476)


	//   ....[0]....
.L_2476:
        /*070c*/ 	.word	0x00001b70


	//   ....[1]....
        /*0710*/ 	.word	0x00001b90


	//   ....[2]....
        /*0714*/ 	.word	0x00001bf0


	//   ....[3]....
        /*0718*/ 	.word	0x00001c00


	//   ....[4]....
        /*071c*/ 	.word	0x000020a0


	//   ....[5]....
        /*0720*/ 	.word	0x000020e0


	//   ....[6]....
        /*0724*/ 	.word	0x00002130


	//   ....[7]....
        /*0728*/ 	.word	0x00002140


	//   ....[8]....
        /*072c*/ 	.word	0x00002180


	//   ....[9]....
        /*0730*/ 	.word	0x00002190


	//   ....[10]....
        /*0734*/ 	.word	0x000021c0


	//   ....[11]....
        /*0738*/ 	.word	0x000021d0


	//----- nvinfo : EIATTR_EXIT_INSTR_OFFSETS
	.align		4
.L_2477:
        /*073c*/ 	.byte	0x04, 0x1c
        /*073e*/ 	.short	(.L_2479 - .L_2478)


	//   ....[0]....
.L_2478:
        /*0740*/ 	.word	0x00000060


	//   ....[1]....
        /*0744*/ 	.word	0x000057b0


	//----- nvinfo : EIATTR_MAX_THREADS
	.align		4
.L_2479:
        /*0748*/ 	.byte	0x04, 0x05
        /*074a*/ 	.short	(.L_2481 - .L_2480)
.L_2480:
        /*074c*/ 	.word	0x00000140
        /*0750*/ 	.word	0x00000001
        /*0754*/ 	.word	0x00000001


	//----- nvinfo : EIATTR_CRS_STACK_SIZE
	.align		4
.L_2481:
        /*0758*/ 	.byte	0x04, 0x1e
        /*075a*/ 	.short	(.L_2483 - .L_2482)
.L_2482:
        /*075c*/ 	.word	0x00000000


	//----- nvinfo : EIATTR_CBANK_PARAM_SIZE
	.align		4
.L_2483:
        /*0760*/ 	.byte	0x03, 0x19
        /*0762*/ 	.short	0x0048


	//----- nvinfo : EIATTR_PARAM_CBANK
	.align		4
        /*0764*/ 	.byte	0x04, 0x0a
        /*0766*/ 	.short	(.L_2485 - .L_2484)
	.align		4
.L_2484:
        /*0768*/ 	.word	index@(.nv.constant0._ZN13group_norm_v214gn_cuda_kernelI6__halfLi320ELi3ELi16ELi20ELi4096ELb1ELi64ELi320ELi320ELi4ELb1ELi6ELb0ELb0ENS_16CompileConditionILi900EEEEEvPT_PKS4_S7_S7_flPfS8_Pj)
        /*076c*/ 	.short	0x0210
        /*076e*/ 	.short	0x0048


	//----- nvinfo : EIATTR_SW_WAR
	.align		4
.L_2485:
        /*0770*/ 	.byte	0x04, 0x36
        /*0772*/ 	.short	(.L_2487 - .L_2486)
.L_2486:
        /*0774*/ 	.word	0x00000008
.L_2487:


//--------------------- .nv.callgraph             --------------------------
	.section	.nv.callgraph,"",@"SHT_CUDA_CALLGRAPH"
	.align	4
	.sectionentsize	8
	.align		4
        /*0000*/ 	.word	0x00000000
	.align		4
        /*0004*/ 	.word	0xffffffff
	.align		4
        /*0008*/ 	.word	0x00000000
	.align		4
        /*000c*/ 	.word	0xfffffffe
	.align		4
        /*0010*/ 	.word	0x00000000
	.align		4
        /*0014*/ 	.word	0xfffffffd
	.align		4
        /*0018*/ 	.word	0x00000000
	.align		4
        /*001c*/ 	.word	0xfffffffc


//--------------------- .text._ZN13group_norm_v218gn_bwd_cuda_kernelI13__nv_bfloat16Li320ELi3ELi32ELi10ELi4096ELb0ELb1ELi16ELi320ELi320ELi4ELb1ELi1ELb0ELb0ELNS_15WgradSyncMethodE3ENS_16CompileConditionILi900EEEEEvPT_S6_S6_PKS5_S8_S8_S8_PKfflPfPj --------------------------
	.section	.text._ZN13group_norm_v218gn_bwd_cuda_kernelI13__nv_bfloat16Li320ELi3ELi32ELi10ELi4096ELb0ELb1ELi16ELi320ELi320ELi4ELb1ELi1ELb0ELb0ELNS_15WgradSyncMethodE3ENS_16CompileConditionILi900EEEEEvPT_S6_S6_PKS5_S8_S8_S8_PKfflPfPj,"ax",@progbits
	.align	128
        .global         _ZN13group_norm_v218gn_bwd_cuda_kernelI13__nv_bfloat16Li320ELi3ELi32ELi10ELi4096ELb0ELb1ELi16ELi320ELi320ELi4ELb1ELi1ELb0ELb0ELNS_15WgradSyncMethodE3ENS_16CompileConditionILi900EEEEEvPT_S6_S6_PKS5_S8_S8_S8_PKfflPfPj
        .type           _ZN13group_norm_v218gn_bwd_cuda_kernelI13__nv_bfloat16Li320ELi3ELi32ELi10ELi4096ELb0ELb1ELi16ELi320ELi320ELi4ELb1ELi1ELb0ELb0ELNS_15WgradSyncMethodE3ENS_16CompileConditionILi900EEEEEvPT_S6_S6_PKS5_S8_S8_S8_PKfflPfPj,@function
        .size           _ZN13group_norm_v218gn_bwd_cuda_kernelI13__nv_bfloat16Li320ELi3ELi32ELi10ELi4096ELb0ELb1ELi16ELi320ELi320ELi4ELb1ELi1ELb0ELb0ELNS_15WgradSyncMethodE3ENS_16CompileConditionILi900EEEEEvPT_S6_S6_PKS5_S8_S8_S8_PKfflPfPj,(.L_x_2752 - _ZN13group_norm_v218gn_bwd_cuda_kernelI13__nv_bfloat16Li320ELi3ELi32ELi10ELi4096ELb0ELb1ELi16ELi320ELi320ELi4ELb1ELi1ELb0ELb0ELNS_15WgradSyncMethodE3ENS_16CompileConditionILi900EEEEEvPT_S6_S6_PKS5_S8_S8_S8_PKfflPfPj)
        .other          _ZN13group_norm_v218gn_bwd_cuda_kernelI13__nv_bfloat16Li320ELi3ELi32ELi10ELi4096ELb0ELb1ELi16ELi320ELi320ELi4ELb1ELi1ELb0ELb0ELNS_15WgradSyncMethodE3ENS_16CompileConditionILi900EEEEEvPT_S6_S6_PKS5_S8_S8_S8_PKfflPfPj,@"STO_CUDA_ENTRY STV_DEFAULT"
_ZN13group_norm_v218gn_bwd_cuda_kernelI13__nv_bfloat16Li320ELi3ELi32ELi10ELi4096ELb0ELb1ELi16ELi320ELi320ELi4ELb1ELi1ELb0ELb0ELNS_15WgradSyncMethodE3ENS_16CompileConditionILi900EEEEEvPT_S6_S6_PKS5_S8_S8_S8_PKfflPfPj:
.text._ZN13group_norm_v218gn_bwd_cuda_kernelI13__nv_bfloat16Li320ELi3ELi32ELi10ELi4096ELb0ELb1ELi16ELi320ELi320ELi4ELb1ELi1ELb0ELb0ELNS_15WgradSyncMethodE3ENS_16CompileConditionILi900EEEEEvPT_S6_S6_PKS5_S8_S8_S8_PKfflPfPj:
[----:B------:R-:W0:Y:S08]  /*0000*/  LDC R1, c[0x0][0x28] ;  /* 0x00000a00ff017b82 */ /* 0x000e300000000800 */
[----:B------:R-:W1:Y:S01]  /*0010*/  S2UR UR8, SR_CTAID.Y ;  /* 0x00000000000879c3 */ /* 0x000e620000002600 */
[----:B------:R-:W-:Y:S01]  /*0020*/  ULDC.64 UR14, c[0x0][0x258] ;  /* 0x00009600000e7ab9 */ /* 0x000fe20000000a00 */
[----:B------:R-:W-:Y:S01]  /*0030*/  ULDC.64 UR12, c[0x0][0x208] ;  /* 0x00008200000c7ab9 */ /* 0x000fe20000000a00 */
[----:B------:R-:W-:Y:S01]  /*0040*/  UMOV UR5, URZ ;  /* 0x0000003f00057c82 */ /* 0x000fe20008000000 */
[----:B0-----:R-:W-:-:S04]  /*0050*/  IADD3 R1, R1, -0x48, RZ ;  /* 0xffffffb801017810 */ /* 0x001fc80007ffe0ff */
[----:B------:R-:W0:Y:S01]  /*0060*/  S2UR UR16, SR_CTAID.X ;  /* 0x00000000001079c3 */ /* 0x000e220000002500 */
[----:B-1----:R-:W-:Y:S02]  /*0070*/  UISETP.GE.U32.AND UP0, UPT, UR8, UR14, UPT ;  /* 0x0000000e0800728c */ /* 0x002fe4000bf06070 */
[----:B------:R-:W-:Y:S02]  /*0080*/  UMOV UR10, UR8 ;  /* 0x00000008000a7c82 */ /* 0x000fe40008000000 */
[----:B------:R-:W-:-:S06]  /*0090*/  UISETP.GE.AND.EX UP0, UPT, URZ, UR15, UPT, UP0 ;  /* 0x0000000f3f00728c */ /* 0x000fcc000bf06300 */
[----:B------:R-:W-:-:S13]  /*00a0*/  PLOP3.LUT P0, PT, PT, PT, UP0, 0x80, 0x0 ;  /* 0x000000000000781c */ /* 0x000fda0003f0f008 */
[----:B0-----:R-:W-:Y:S05]  /*00b0*/  @!P0 BRA `(.L_x_0) ;  /* 0x0000000000688947 */ /* 0x001fea0003800000 */
[----:B------:R-:W0:Y:S01]  /*00c0*/  S2R R0, SR_TID.X ;  /* 0x0000000000007919 */ /* 0x000e220000002100 */
[----:B------:R-:W-:Y:S01]  /*00d0*/  BAR.SYNC.DEFER_BLOCKING 0x0 ;  /* 0x0000000000007b1d */ /* 0x000fe20000010000 */
[----:B0-----:R-:W-:-:S13]  /*00e0*/  ISETP.NE.AND P0, PT, R0, RZ, PT ;  /* 0x000000ff0000720c */ /* 0x001fda0003f05270 */
[----:B------:R-:W-:Y:S05]  /*00f0*/  @P0 BRA `(.L_x_1) ;  /* 0x00000000004c0947 */ /* 0x000fea0003800000 */
[----:B------:R-:W-:Y:S01]  /*0100*/  ULDC.64 UR6, c[0x0][0x268] ;  /* 0x00009a0000067ab9 */ /* 0x000fe20000000a00 */
[----:B------:R-:W-:Y:S01]  /*0110*/  IADD3 R0, RZ, -UR10, RZ ;  /* 0x8000000aff007c10 */ /* 0x000fe2000fffe0ff */
[----:B------:R-:W-:Y:S01]  /*0120*/  UIADD3 UR4, UP0, UR6, 0x4, URZ ;  /* 0x0000000406047890 */ /* 0x000fe2000ff1e03f */
[----:B------:R-:W-:Y:S02]  /*0130*/  IMAD.MOV.U32 R5, RZ, RZ, 0x7fffff01 ;  /* 0x7fffff01ff057424 */ /* 0x000fe400078e00ff */
[----:B------:R-:W-:Y:S01]  /*0140*/  ISETP.NE.AND P0, PT, R0, UR16, PT ;  /* 0x0000001000007c0c */ /* 0x000fe2000bf05270 */
[----:B------:R-:W-:Y:S02]  /*0150*/  UIADD3.X UR6, URZ, UR7, URZ, UP0, !UPT ;  /* 0x000000073f067290 */ /* 0x000fe400087fe43f */
[----:B------:R-:W-:Y:S02]  /*0160*/  MOV R2, UR4 ;  /* 0x0000000400027c02 */ /* 0x000fe40008000f00 */
[----:B------:R-:W-:-:S02]  /*0170*/  SEL R5, R5, 0x1, !P0 ;  /* 0x0000000105057807 */ /* 0x000fc40004000000 */
[----:B------:R-:W-:Y:S01]  /*0180*/  MOV R3, UR6 ;  /* 0x0000000600037c02 */ /* 0x000fe20008000f00 */
[----:B------:R-:W-:Y:S06]  /*0190*/  MEMBAR.ALL.GPU ;  /* 0x0000000000007992 */ /* 0x000fec000000a000 */
[----:B------:R-:W-:-:S00]  /*01a0*/  ERRBAR ;  /* 0x00000000000079ab */ /* 0x000fc00000000000 */
[----:B------:R-:W-:Y:S06]  /*01b0*/  CGAERRBAR ;  /* 0x00000000000075ab */ /* 0x000fec0000000000 */
[----:B------:R0:W5:Y:S02]  /*01c0*/  ATOM.E.ADD.STRONG.GPU PT, R5, desc[UR12][R2.64], R5 ;  /* 0x000000050205798a */ /* 0x00016400081ee1cc */
.L_x_2:
[----:B------:R-:W2:Y:S04]  /*01d0*/  LD.E.STRONG.GPU R0, desc[UR12][R2.64] ;  /* 0x0000000c02007980 */ /* 0x000ea8000c10f900 */
[----:B--2---:R-:W-:Y:S01]  /*01e0*/  CCTL.IVALL ;  /* 0x00000000ff00798f */ /* 0x004fe20002000000 */
[----:B------:R-:W-:Y:S05]  /*01f0*/  YIELD ;  /* 0x0000000000007946 */ /* 0x000fea0003800000 */
[----:B-----5:R-:W-:-:S04]  /*0200*/  LOP3.LUT R0, R0, R5, RZ, 0x3c, !PT ;  /* 0x0000000500007212 */ /* 0x020fc800078e3cff */
[----:B------:R-:W-:-:S13]  /*0210*/  ISETP.GT.AND P0, PT, R0, -0x1, PT ;  /* 0xffffffff0000780c */ /* 0x000fda0003f04270 */
[----:B------:R-:W-:Y:S05]  /*0220*/  @P0 BRA `(.L_x_2) ;  /* 0xfffffffc00e80947 */ /* 0x000fea000383ffff */
.L_x_1:
[----:B------:R-:W-:Y:S05]  /*0230*/  WARPSYNC.ALL ;  /* 0x0000000000007948 */ /* 0x000fea0003800000 */
[----:B------:R-:W-:Y:S06]  /*0240*/  BAR.SYNC.DEFER_BLOCKING 0x0 ;  /* 0x0000000000007b1d */ /* 0x000fec0000010000 */
[----:B------:R-:W-:Y:S05]  /*0250*/  BRA `(.L_x_3) ;  /* 0x0000003400ac7947 */ /* 0x000fea0003800000 */
.L_x_0:
[----:B------:R-:W0:Y:S01]  /*0260*/  S2R R14, SR_TID.X ;  /* 0x00000000000e7919 */ /* 0x000e220000002100 */
[----:B------:R-:W1:Y:S01]  /*0270*/  LDC.64 R4, c[0x0][0x238] ;  /* 0x00008e00ff047b82 */ /* 0x000e620000000a00 */
[----:B0-----:R-:W-:-:S05]  /*0280*/  IMAD.WIDE.U32 R2, R14, -0x33333333, RZ ;  /* 0xcccccccd0e027825 */ /* 0x001fca00078e00ff */
[----:B------:R-:W-:-:S05]  /*0290*/  SHF.R.U32.HI R0, RZ, 0x6, R3 ;  /* 0x00000006ff007819 */ /* 0x000fca0000011603 */
[----:B------:R-:W-:-:S04]  /*02a0*/  IMAD R0, R0, -0x50, R14 ;  /* 0xffffffb000007824 */ /* 0x000fc800078e020e */
[----:B------:R-:W-:-:S04]  /*02b0*/  IMAD.SHL.U32 R7, R0, 0x4, RZ ;  /* 0x0000000400077824 */ /* 0x000fc800078e00ff */
[----:B-1----:R-:W-:-:S06]  /*02c0*/  IMAD.WIDE R2, R7, 0x2, R4 ;  /* 0x0000000207027825 */ /* 0x002fcc00078e0204 */
[----:B------:R-:W2:Y:S01]  /*02d0*/  LDG.E.64.CONSTANT R2, desc[UR12][R2.64] ;  /* 0x0000000c02027981 */ /* 0x000ea2000c1e9b00 */
[----:B------:R-:W-:Y:S01]  /*02e0*/  SHF.R.S32.HI R0, RZ, 0x1f, R14 ;  /* 0x0000001fff007819 */ /* 0x000fe2000001140e */
[----:B------:R-:W0:Y:S01]  /*02f0*/  S2UR UR6, SR_CgaCtaId ;  /* 0x00000000000679c3 */ /* 0x000e220000008800 */
[----:B------:R-:W-:Y:S01]  /*0300*/  UMOV UR4, 0x400 ;  /* 0x0000040000047882 */ /* 0x000fe20000000000 */
[----:B------:R-:W-:Y:S02]  /*0310*/  CS2R R16, SRZ ;  /* 0x0000000000107805 */ /* 0x000fe4000001ff00 */
[CC--:B------:R-:W-:Y:S01]  /*0320*/  LEA.HI R8, R0.reuse, R14.reuse, RZ, 0x2 ;  /* 0x0000000e00087211 */ /* 0x0c0fe200078f10ff */
[----:B------:R-:W-:Y:S01]  /*0330*/  UIADD3 UR4, UR4, 0x2800, URZ ;  /* 0x0000280004047890 */ /* 0x000fe2000fffe03f */
[----:B------:R-:W-:Y:S02]  /*0340*/  LEA.HI R0, R0, R14, RZ, 0x4 ;  /* 0x0000000e00007211 */ /* 0x000fe400078f20ff */
[----:B------:R-:W-:-:S02]  /*0350*/  CS2R R18, SRZ ;  /* 0x0000000000127805 */ /* 0x000fc4000001ff00 */
[----:B------:R-:W-:Y:S02]  /*0360*/  SHF.R.S32.HI R6, RZ, 0x2, R8 ;  /* 0x00000002ff067819 */ /* 0x000fe40000011408 */
[----:B------:R-:W-:Y:S02]  /*0370*/  CS2R R20, SRZ ;  /* 0x0000000000147805 */ /* 0x000fe4000001ff00 */
[----:B------:R-:W-:Y:S02]  /*0380*/  LOP3.LUT R8, R8, 0xfffffffc, RZ, 0xc0, !PT ;  /* 0xfffffffc08087812 */ /* 0x000fe400078ec0ff */
[----:B------:R-:W-:Y:S02]  /*0390*/  CS2R R22, SRZ ;  /* 0x0000000000167805 */ /* 0x000fe4000001ff00 */
[C---:B------:R-:W-:Y:S01]  /*03a0*/  IADD3 R4, R6.reuse, 0x50, RZ ;  /* 0x0000005006047810 */ /* 0x040fe20007ffe0ff */
[C---:B------:R-:W-:Y:S01]  /*03b0*/  VIADD R12, R6.reuse, 0xf0 ;  /* 0x000000f0060c7836 */ /* 0x040fe20000000000 */
[----:B------:R-:W-:-:S02]  /*03c0*/  IADD3 R10, R6, 0xa0, RZ ;  /* 0x000000a0060a7810 */ /* 0x000fc40007ffe0ff */
[----:B------:R-:W-:Y:S02]  /*03d0*/  SHF.R.S32.HI R5, RZ, 0x1f, R4 ;  /* 0x0000001fff057819 */ /* 0x000fe40000011404 */
[----:B------:R-:W-:Y:S02]  /*03e0*/  IADD3 R6, R7, 0x2, RZ ;  /* 0x0000000207067810 */ /* 0x000fe40007ffe0ff */
[----:B------:R-:W-:Y:S01]  /*03f0*/  LEA.HI R9, R5, R4, RZ, 0x2 ;  /* 0x0000000405097211 */ /* 0x000fe200078f10ff */
[----:B------:R-:W-:Y:S01]  /*0400*/  IMAD.WIDE.U32 R4, R7, -0x33333333, RZ ;  /* 0xcccccccd07047825 */ /* 0x000fe200078e00ff */
[----:B------:R-:W-:Y:S02]  /*0410*/  SHF.R.S32.HI R11, RZ, 0x1f, R10 ;  /* 0x0000001fff0b7819 */ /* 0x000fe4000001140a */
[----:B------:R-:W-:Y:S01]  /*0420*/  SHF.R.S32.HI R13, RZ, 0x1f, R12 ;  /* 0x0000001fff0d7819 */ /* 0x000fe2000001140c */
[----:B------:R-:W-:Y:S01]  /*0430*/  IMAD.WIDE.U32 R6, R6, -0x33333333, RZ ;  /* 0xcccccccd06067825 */ /* 0x000fe200078e00ff */
[----:B------:R-:W-:Y:S01]  /*0440*/  LEA.HI R11, R11, R10, RZ, 0x2 ;  /* 0x0000000a0b0b7211 */ /* 0x000fe200078f10ff */
[----:B0-----:R-:W-:Y:S01]  /*0450*/  ULEA UR6, UR6, UR4, 0x18 ;  /* 0x0000000406067291 */ /* 0x001fe2000f8ec03f */
[----:B------:R-:W-:-:S02]  /*0460*/  SHF.R.U32.HI R10, RZ, 0x3, R5 ;  /* 0x00000003ff0a7819 */ /* 0x000fc40000011605 */
[----:B------:R-:W-:Y:S01]  /*0470*/  SHF.R.U32.HI R6, RZ, 0x3, R7 ;  /* 0x00000003ff067819 */ /* 0x000fe20000011607 */
[----:B------:R-:W-:Y:S01]  /*0480*/  UMOV UR4, URZ ;  /* 0x0000003f00047c82 */ /* 0x000fe20008000000 */
[----:B------:R-:W-:Y:S01]  /*0490*/  SHF.R.U32.HI R5, RZ, 0x4, R0 ;  /* 0x00000004ff057819 */ /* 0x000fe20000011600 */
[----:B------:R-:W-:Y:S01]  /*04a0*/  STL [R1+0x24], R10 ;  /* 0x0000240a01007387 */ /* 0x000fe20000100800 */
[----:B------:R-:W-:Y:S02]  /*04b0*/  IADD3 R8, -R8, R14, RZ ;  /* 0x0000000e08087210 */ /* 0x000fe40007ffe1ff */
[----:B------:R-:W-:Y:S01]  /*04c0*/  LEA.HI R13, R13, R12, RZ, 0x2 ;  /* 0x0000000c0d0d7211 */ /* 0x000fe200078f10ff */
[----:B------:R0:W-:Y:S01]  /*04d0*/  STL [R1+0x28], R6 ;  /* 0x0000280601007387 */ /* 0x0001e20000100800 */
[----:B------:R-:W-:Y:S02]  /*04e0*/  SHF.R.U32.HI R9, RZ, 0x2, R9 ;  /* 0x00000002ff097819 */ /* 0x000fe40000011609 */
[----:B------:R-:W-:-:S02]  /*04f0*/  SHF.R.U32.HI R11, RZ, 0x2, R11 ;  /* 0x00000002ff0b7819 */ /* 0x000fc4000001160b */
[----:B------:R-:W-:Y:S02]  /*0500*/  SHF.R.U32.HI R13, RZ, 0x2, R13 ;  /* 0x00000002ff0d7819 */ /* 0x000fe4000001160d */
[C---:B------:R-:W-:Y:S02]  /*0510*/  LOP3.LUT R7, R8.reuse, 0x3, R9, 0x78, !PT ;  /* 0x0000000308077812 */ /* 0x040fe400078e7809 */
[C---:B------:R-:W-:Y:S02]  /*0520*/  LOP3.LUT R0, R8.reuse, 0x3, R11, 0x78, !PT ;  /* 0x0000000308007812 */ /* 0x040fe400078e780b */
[----:B0-----:R-:W-:-:S05]  /*0530*/  LOP3.LUT R6, R8, 0x3, R5, 0x78, !PT ;  /* 0x0000000308067812 */ /* 0x001fca00078e7805 */
[----:B------:R0:W-:Y:S04]  /*0540*/  STL [R1+0x38], R6 ;  /* 0x0000380601007387 */ /* 0x0001e80000100800 */
[----:B------:R-:W-:Y:S04]  /*0550*/  STL [R1+0x34], R7 ;  /* 0x0000340701007387 */ /* 0x000fe80000100800 */
[----:B------:R1:W-:Y:S01]  /*0560*/  STL [R1+0x30], R0 ;  /* 0x0000300001007387 */ /* 0x0003e20000100800 */
[----:B0-----:R-:W-:-:S05]  /*0570*/  LOP3.LUT R6, R8, 0x3, R13, 0x78, !PT ;  /* 0x0000000308067812 */ /* 0x001fca00078e780d */
[----:B------:R0:W-:Y:S01]  /*0580*/  STL [R1+0x2c], R6 ;  /* 0x00002c0601007387 */ /* 0x0001e20000100800 */
[C---:B--2---:R-:W-:Y:S01]  /*0590*/  PRMT R4, R2.reuse, 0x7632, R4 ;  /* 0x0000763202047816 */ /* 0x044fe20000000004 */
[----:B-1----:R-:W-:Y:S01]  /*05a0*/  IMAD.U32 R0, R2, 0x10000, RZ ;  /* 0x0001000002007824 */ /* 0x002fe200078e00ff */
[C---:B------:R-:W-:Y:S02]  /*05b0*/  PRMT R5, R3.reuse, 0x7632, R5 ;  /* 0x0000763203057816 */ /* 0x040fe40000000005 */
[----:B------:R-:W-:Y:S02]  /*05c0*/  SHF.L.U32 R2, R3, 0x10, RZ ;  /* 0x0000001003027819 */ /* 0x000fe400000006ff */
[----:B------:R-:W-:Y:S01]  /*05d0*/  SHF.L.U32 R3, R4, 0x10, RZ ;  /* 0x0000001004037819 */ /* 0x000fe200000006ff */
[----:B0-----:R-:W-:-:S07]  /*05e0*/  IMAD.U32 R4, R5, 0x10000, RZ ;  /* 0x0001000005047824 */ /* 0x001fce00078e00ff */
.L_x_19:
[----:B------:R-:W2:Y:S04]  /*05f0*/  LDL R10, [R1+0x24] ;  /* 0x00002400010a7983 */ /* 0x000ea80000100800 */
[----:B-1----:R-:W3:Y:S01]  /*0600*/  LDL R12, [R1+0x28] ;  /* 0x00002800010c7983 */ /* 0x002ee20000100800 */
[----:B------:R-:W0:Y:S01]  /*0610*/  S2R R5, SR_TID.X ;  /* 0x0000000000057919 */ /* 0x000e220000002100 */
[----:B------:R-:W-:Y:S01]  /*0620*/  USHF.L.U32 UR7, UR16, 0x4, URZ ;  /* 0x0000000410077899 */ /* 0x000fe2000800063f */
[----:B------:R-:W-:Y:S01]  /*0630*/  HFMA2.MMA R7, -RZ, RZ, 0, 0 ;  /* 0x00000000ff077435 */ /* 0x000fe200000001ff */
[----:B------:R-:W-:Y:S02]  /*0640*/  USHF.L.U32 UR9, UR10, 0x5, URZ ;  /* 0x000000050a097899 */ /* 0x000fe4000800063f */
[----:B------:R-:W-:-:S02]  /*0650*/  ULOP3.LUT UR7, UR7, 0xff0, URZ, 0xc0, !UPT ;  /* 0x00000ff007077892 */ /* 0x000fc4000f8ec03f */
[----:B------:R-:W-:Y:S01]  /*0660*/  USHF.L.U64.HI UR11, UR10, 0x5, UR5 ;  /* 0x000000050a0b7899 */ /* 0x000fe20008010205 */
[----:B------:R-:W-:Y:S01]  /*0670*/  ULDC.64 UR14, c[0x0][0x248] ;  /* 0x00009200000e7ab9 */ /* 0x000fe20000000a00 */
[----:B------:R-:W-:Y:S01]  /*0680*/  ULDC.64 UR18, c[0x0][0x230] ;  /* 0x00008c0000127ab9 */ /* 0x000fe20000000a00 */
[----:B------:R-:W-:Y:S01]  /*0690*/  ULDC.64 UR20, c[0x0][0x228] ;  /* 0x00008a0000147ab9 */ /* 0x000fe20000000a00 */
[----:B0-----:R-:W-:-:S05]  /*06a0*/  IMAD.WIDE.U32 R44, R5, -0x33333333, RZ ;  /* 0xcccccccd052c7825 */ /* 0x001fca00078e00ff */
[----:B------:R-:W-:-:S05]  /*06b0*/  SHF.R.U32.HI R44, RZ, 0x6, R45 ;  /* 0x00000006ff2c7819 */ /* 0x000fca000001162d */
[C---:B------:R-:W-:Y:S01]  /*06c0*/  IMAD R8, R44.reuse, -0x50, R5 ;  /* 0xffffffb02c087824 */ /* 0x040fe200078e0205 */
[----:B------:R-:W-:Y:S01]  /*06d0*/  MOV R5, UR10 ;  /* 0x0000000a00057c02 */ /* 0x000fe20008000f00 */
[----:B------:R-:W-:-:S03]  /*06e0*/  VIADD R9, R44, UR7 ;  /* 0x000000072c097c36 */ /* 0x000fc60008000000 */
[----:B------:R-:W-:Y:S01]  /*06f0*/  SHF.L.U32 R6, R8, 0x2, RZ ;  /* 0x0000000208067819 */ /* 0x000fe200000006ff */
[----:B------:R-:W-:Y:S01]  /*0700*/  UIMAD UR7, UR5, 0x140000, URZ ;  /* 0x00140000050778a4 */ /* 0x000fe2000f8e023f */
[----:B------:R-:W-:-:S03]  /*0710*/  IMAD R9, R9, 0x140, RZ ;  /* 0x0000014009097824 */ /* 0x000fc600078e02ff */
[----:B------:R-:W-:-:S04]  /*0720*/  IMAD.WIDE.U32 R6, R5, 0x140000, R6 ;  /* 0x0014000005067825 */ /* 0x000fc800078e0006 */
[----:B------:R-:W-:Y:S01]  /*0730*/  VIADD R5, R7, UR7 ;  /* 0x0000000707057c36 */ /* 0x000fe20008000000 */
[C---:B------:R-:W-:Y:S01]  /*0740*/  IADD3 R54, P1, R9.reuse, R6, RZ ;  /* 0x0000000609367210 */ /* 0x040fe20007f3e0ff */
[----:B------:R-:W-:Y:S01]  /*0750*/  VIADD R7, R9, 0x500 ;  /* 0x0000050009077836 */ /* 0x000fe20000000000 */
[----:B------:R-:W-:Y:S02]  /*0760*/  ULDC UR7, c[0x0][0x250] ;  /* 0x0000940000077ab9 */ /* 0x000fe40000000800 */
[----:B------:R-:W-:-:S04]  /*0770*/  IADD3.X R55, RZ, R5, RZ, P1, !PT ;  /* 0x00000005ff377210 */ /* 0x000fc80000ffe4ff */
[C---:B------:R-:W-:Y:S02]  /*0780*/  SHF.L.U64.HI R55, R54.reuse, 0x1, R55 ;  /* 0x0000000136377819 */ /* 0x040fe40000010237 */
[----:B------:R-:W-:-:S04]  /*0790*/  SHF.L.U32 R54, R54, 0x1, RZ ;  /* 0x0000000136367819 */ /* 0x000fc800000006ff */
[----:B------:R-:W-:Y:S02]  /*07a0*/  IADD3 R28, P1, R54, UR20, RZ ;  /* 0x00000014361c7c10 */ /* 0x000fe4000ff3e0ff */
[----:B------:R-:W-:Y:S02]  /*07b0*/  IADD3 R7, P2, R7, R6, RZ ;  /* 0x0000000607077210 */ /* 0x000fe40007f5e0ff */
[----:B------:R-:W-:-:S06]  /*07c0*/  IADD3.X R29, R55, UR21, RZ, P1, !PT ;  /* 0x00000015371d7c10 */ /* 0x000fcc0008ffe4ff */
[----:B------:R-:W4:Y:S01]  /*07d0*/  LDG.E.64.CONSTANT R28, desc[UR12][R28.64] ;  /* 0x0000000c1c1c7981 */ /* 0x000f22000c1e9b00 */
[----:B------:R-:W-:-:S04]  /*07e0*/  SHF.L.U32 R13, R7, 0x1, RZ ;  /* 0x00000001070d7819 */ /* 0x000fc800000006ff */
[----:B------:R-:W-:Y:S01]  /*07f0*/  IADD3 R30, P1, R13, UR18, RZ ;  /* 0x000000120d1e7c10 */ /* 0x000fe2000ff3e0ff */
[----:B------:R0:W-:Y:S01]  /*0800*/  STL [R1+0xc], R13 ;  /* 0x00000c0d01007387 */ /* 0x0001e20000100800 */
[----:B--2---:R-:W-:-:S04]  /*0810*/  IADD3 R10, P0, R10, UR9, RZ ;  /* 0x000000090a0a7c10 */ /* 0x004fc8000ff1e0ff */
[----:B------:R-:W-:Y:S02]  /*0820*/  IADD3.X R11, RZ, UR11, RZ, P0, !PT ;  /* 0x0000000bff0b7c10 */ /* 0x000fe400087fe4ff */
[----:B------:R-:W-:-:S04]  /*0830*/  LEA R24, P0, R10, UR14, 0x3 ;  /* 0x0000000e0a187c11 */ /* 0x000fc8000f8018ff */
[----:B------:R-:W-:Y:S02]  /*0840*/  LEA.HI.X R25, R10, UR15, R11, 0x3, P0 ;  /* 0x0000000f0a197c11 */ /* 0x000fe400080f1c0b */
[----:B------:R-:W-:-:S04]  /*0850*/  IADD3 R26, P0, R54, UR18, RZ ;  /* 0x00000012361a7c10 */ /* 0x000fc8000ff1e0ff */
[----:B------:R-:W2:Y:S01]  /*0860*/  LDG.E.64.CONSTANT R24, desc[UR12][R24.64] ;  /* 0x0000000c18187981 */ /* 0x000ea2000c1e9b00 */
[----:B------:R-:W-:Y:S02]  /*0870*/  IADD3.X R27, R55, UR19, RZ, P0, !PT ;  /* 0x00000013371b7c10 */ /* 0x000fe400087fe4ff */
[----:B---3--:R-:W-:-:S04]  /*0880*/  IADD3 R11, P0, R12, UR9, RZ ;  /* 0x000000090c0b7c10 */ /* 0x008fc8000ff1e0ff */
[----:B------:R-:W3:Y:S01]  /*0890*/  LDG.E.64.CONSTANT R26, desc[UR12][R26.64] ;  /* 0x0000000c1a1a7981 */ /* 0x000ee2000c1e9b00 */
[----:B------:R-:W-:-:S04]  /*08a0*/  IADD3.X R10, RZ, R5, RZ, P2, !PT ;  /* 0x00000005ff0a7210 */ /* 0x000fc800017fe4ff */
[----:B------:R-:W-:Y:S01]  /*08b0*/  SHF.L.U64.HI R12, R7, 0x1, R10 ;  /* 0x00000001070c7819 */ /* 0x000fe2000001020a */
[----:B------:R-:W-:Y:S01]  /*08c0*/  IMAD.X R10, RZ, RZ, UR11, P0 ;  /* 0x0000000bff0a7e24 */ /* 0x000fe200080e06ff */
[----:B------:R-:W-:-:S04]  /*08d0*/  LEA R34, P0, R11, UR14, 0x3 ;  /* 0x0000000e0b227c11 */ /* 0x000fc8000f8018ff */
[----:B------:R-:W-:Y:S02]  /*08e0*/  LEA.HI.X R35, R11, UR15, R10, 0x3, P0 ;  /* 0x0000000f0b237c11 */ /* 0x000fe400080f1c0a */
[----:B------:R-:W-:Y:S02]  /*08f0*/  IADD3 R32, P2, R13, UR20, RZ ;  /* 0x000000140d207c10 */ /* 0x000fe4000ff5e0ff */
[C---:B------:R-:W-:Y:S02]  /*0900*/  IADD3.X R31, R12.reuse, UR19, RZ, P1, !PT ;  /* 0x000000130c1f7c10 */ /* 0x040fe40008ffe4ff */
[----:B------:R-:W-:Y:S01]  /*0910*/  IADD3 R7, R9, 0xa00, RZ ;  /* 0x00000a0009077810 */ /* 0x000fe20007ffe0ff */
[----:B------:R-:W5:Y:S01]  /*0920*/  LDG.E.64.CONSTANT R34, desc[UR12][R34.64] ;  /* 0x0000000c22227981 */ /* 0x000f62000c1e9b00 */
[----:B------:R-:W-:Y:S01]  /*0930*/  IADD3.X R33, R12, UR21, RZ, P2, !PT ;  /* 0x000000150c217c10 */ /* 0x000fe200097fe4ff */
[----:B------:R-:W-:Y:S02]  /*0940*/  ULDC.64 UR14, c[0x0][0x258] ;  /* 0x00009600000e7ab9 */ /* 0x000fe40000000a00 */
[----:B------:R-:W5:Y:S04]  /*0950*/  LDG.E.64.CONSTANT R30, desc[UR12][R30.64] ;  /* 0x0000000c1e1e7981 */ /* 0x000f68000c1e9b00 */
[----:B------:R-:W5:Y:S01]  /*0960*/  LDG.E.64.CONSTANT R32, desc[UR12][R32.64] ;  /* 0x0000000c20207981 */ /* 0x000f62000c1e9b00 */
[----:B------:R-:W-:-:S04]  /*0970*/  IADD3 R7, P0, R7, R6, RZ ;  /* 0x0000000607077210 */ /* 0x000fc80007f1e0ff */
[----:B------:R-:W-:Y:S01]  /*0980*/  IADD3.X R10, RZ, R5, RZ, P0, !PT ;  /* 0x00000005ff0a7210 */ /* 0x000fe200007fe4ff */
[----:B0-----:R-:W-:Y:S01]  /*0990*/  IMAD.SHL.U32 R13, R7, 0x2, RZ ;  /* 0x00000002070d7824 */ /* 0x001fe200078e00ff */
[----:B------:R0:W-:Y:S04]  /*09a0*/  STL [R1+0x10], R12 ;  /* 0x0000100c01007387 */ /* 0x0001e80000100800 */
[----:B------:R-:W-:Y:S02]  /*09b0*/  IADD3 R36, P0, R13, UR18, RZ ;  /* 0x000000120d247c10 */ /* 0x000fe4000ff1e0ff */
[----:B0-----:R-:W-:Y:S02]  /*09c0*/  SHF.L.U64.HI R12, R7, 0x1, R10 ;  /* 0x00000001070c7819 */ /* 0x001fe4000001020a */
[----:B------:R-:W-:-:S02]  /*09d0*/  IADD3 R9, R9, 0xf00, RZ ;  /* 0x00000f0009097810 */ /* 0x000fc40007ffe0ff */
[----:B------:R-:W-:Y:S02]  /*09e0*/  IADD3.X R37, R12, UR19, RZ, P0, !PT ;  /* 0x000000130c257c10 */ /* 0x000fe400087fe4ff */
[----:B------:R-:W-:-:S04]  /*09f0*/  IADD3 R38, P0, R13, UR20, RZ ;  /* 0x000000140d267c10 */ /* 0x000fc8000ff1e0ff */
[----:B------:R-:W-:Y:S01]  /*0a00*/  IADD3.X R39, R12, UR21, RZ, P0, !PT ;  /* 0x000000150c277c10 */ /* 0x000fe200087fe4ff */
[----:B------:R-:W5:Y:S01]  /*0a10*/  LDG.E.64.CONSTANT R36, desc[UR12][R36.64] ;  /* 0x0000000c24247981 */ /* 0x000f62000c1e9b00 */
[----:B------:R-:W-:-:S04]  /*0a20*/  IADD3 R9, P0, R9, R6, RZ ;  /* 0x0000000609097210 */ /* 0x000fc80007f1e0ff */
[----:B------:R-:W5:Y:S01]  /*0a30*/  LDG.E.64.CONSTANT R38, desc[UR12][R38.64] ;  /* 0x0000000c26267981 */ /* 0x000f62000c1e9b00 */
[----:B------:R-:W-:Y:S01]  /*0a40*/  IMAD.SHL.U32 R53, R9, 0x2, RZ ;  /* 0x0000000209357824 */ /* 0x000fe200078e00ff */
[----:B------:R-:W-:-:S04]  /*0a50*/  IADD3.X R6, RZ, R5, RZ, P0, !PT ;  /* 0x00000005ff067210 */ /* 0x000fc800007fe4ff */
[----:B------:R-:W-:Y:S02]  /*0a60*/  SHF.L.U64.HI R10, R9, 0x1, R6 ;  /* 0x00000001090a7819 */ /* 0x000fe40000010206 */
[C---:B------:R-:W-:Y:S02]  /*0a70*/  IADD3 R40, P0, R53.reuse, UR18, RZ ;  /* 0x0000001235287c10 */ /* 0x040fe4000ff1e0ff */
[----:B------:R-:W-:Y:S02]  /*0a80*/  IADD3 R42, P1, R53, UR20, RZ ;  /* 0x00000014352a7c10 */ /* 0x000fe4000ff3e0ff */
[C---:B------:R-:W-:Y:S02]  /*0a90*/  IADD3.X R41, R10.reuse, UR19, RZ, P0, !PT ;  /* 0x000000130a297c10 */ /* 0x040fe400087fe4ff */
[----:B------:R-:W-:-:S04]  /*0aa0*/  IADD3.X R43, R10, UR21, RZ, P1, !PT ;  /* 0x000000150a2b7c10 */ /* 0x000fc80008ffe4ff */
[----:B------:R-:W5:Y:S04]  /*0ab0*/  LDG.E.64.CONSTANT R40, desc[UR12][R40.64] ;  /* 0x0000000c28287981 */ /* 0x000f68000c1e9b00 */
[----:B------:R-:W5:Y:S01]  /*0ac0*/  LDG.E.64.CONSTANT R42, desc[UR12][R42.64] ;  /* 0x0000000c2a2a7981 */ /* 0x000f62000c1e9b00 */
[C---:B----4-:R-:W-:Y:S02]  /*0ad0*/  SHF.L.U32 R6, R28.reuse, 0x10, RZ ;  /* 0x000000101c067819 */ /* 0x050fe400000006ff */
[----:B------:R-:W-:Y:S01]  /*0ae0*/  PRMT R14, R28, 0x7632, R14 ;  /* 0x000076321c0e7816 */ /* 0x000fe2000000000e */
[----:B------:R0:W-:Y:S04]  /*0af0*/  STL [R1+0x4], R13 ;  /* 0x0000040d01007387 */ /* 0x0001e80000100800 */
[----:B------:R1:W-:Y:S01]  /*0b00*/  STL [R1+0x8], R12 ;  /* 0x0000080c01007387 */ /* 0x0003e20000100800 */
[----:B------:R-:W-:-:S03]  /*0b10*/  SHF.L.U32 R14, R14, 0x10, RZ ;  /* 0x000000100e0e7819 */ /* 0x000fc600000006ff */
[----:B------:R4:W-:Y:S01]  /*0b20*/  STL [R1], R10 ;  /* 0x0000000a01007387 */ /* 0x0009e20000100800 */
[----:B0-----:R-:W-:-:S05]  /*0b30*/  MOV R13, 0x28 ;  /* 0x00000028000d7802 */ /* 0x001fca0000000f00 */
[----:B------:R-:W-:Y:S02]  /*0b40*/  IMAD R13, R8, R13, UR6 ;  /* 0x00000006080d7e24 */ /* 0x000fe4000f8e020d */
[----:B------:R-:W-:Y:S01]  /*0b50*/  FMUL.FTZ R8, R3, R14 ;  /* 0x0000000e03087220 */ /* 0x000fe20000410000 */
[----:B-1----:R-:W-:-:S04]  /*0b60*/  FFMA.FTZ R12, R0, R6, RZ ;  /* 0x00000006000c7223 */ /* 0x002fc800000100ff */
[----:B------:R-:W-:Y:S01]  /*0b70*/  FFMA.FTZ R49, R3, R14, R12 ;  /* 0x0000000e03317223 */ /* 0x000fe2000001000c */
[----:B------:R-:W-:Y:S01]  /*0b80*/  LEA R44, R44, R13, 0x3 ;  /* 0x0000000d2c2c7211 */ /* 0x000fe200078e18ff */
[----:B------:R-:W-:Y:S01]  /*0b90*/  FADD.FTZ R57, R14, R19 ;  /* 0x000000130e397221 */ /* 0x000fe20000010000 */
[----:B------:R-:W-:-:S04]  /*0ba0*/  PRMT R45, R29, 0x7632, R45 ;  /* 0x000076321d2d7816 */ /* 0x000fc8000000002d */
[----:B------:R-:W-:-:S05]  /*0bb0*/  SHF.L.U32 R45, R45, 0x10, RZ ;  /* 0x000000102d2d7819 */ /* 0x000fca00000006ff */
[----:B------:R-:W-:Y:S01]  /*0bc0*/  FADD.FTZ R58, R45, R23 ;  /* 0x000000172d3a7221 */ /* 0x000fe20000010000 */
[----:B------:R-:W-:Y:S01]  /*0bd0*/  FADD.FTZ R17, R6, R17 ;  /* 0x0000001106117221 */ /* 0x000fe20000010000 */
[----:B--2---:R-:W-:-:S06]  /*0be0*/  FADD.FTZ R5, R25, UR7 ;  /* 0x0000000719057e21 */ /* 0x004fcc0008010000 */
[----:B------:R-:W0:Y:S01]  /*0bf0*/  MUFU.RSQ R5, R5 ;  /* 0x0000000500057308 */ /* 0x000e220000001400 */
[C---:B---3--:R-:W-:Y:S02]  /*0c00*/  PRMT R7, R26.reuse, 0x7632, R7 ;  /* 0x000076321a077816 */ /* 0x048fe40000000007 */
[----:B------:R-:W-:-:S03]  /*0c10*/  SHF.L.U32 R9, R26, 0x10, RZ ;  /* 0x000000101a097819 */ /* 0x000fc600000006ff */
[----:B------:R-:W-:Y:S02]  /*0c20*/  IMAD.U32 R11, R7, 0x10000, RZ ;  /* 0x00010000070b7824 */ /* 0x000fe400078e00ff */
[----:B------:R-:W-:Y:S01]  /*0c30*/  FADD.FTZ R52, -R24, R9 ;  /* 0x0000000918347221 */ /* 0x000fe20000010100 */
[----:B------:R-:W-:Y:S01]  /*0c40*/  FMUL.FTZ R7, R0, R6 ;  /* 0x0000000600077220 */ /* 0x000fe20000410000 */
[----:B----4-:R-:W-:Y:S02]  /*0c50*/  FADD.FTZ R10, -R24, R11 ;  /* 0x0000000b180a7221 */ /* 0x010fe40000010100 */
[C---:B0-----:R-:W-:Y:S02]  /*0c60*/  FMUL.FTZ R52, R5.reuse, R52 ;  /* 0x0000003405347220 */ /* 0x041fe40000410000 */
[----:B------:R-:W-:Y:S02]  /*0c70*/  FMUL.FTZ R9, R5, R10 ;  /* 0x0000000a05097220 */ /* 0x000fe40000410000 */
[----:B------:R-:W-:-:S04]  /*0c80*/  FFMA.FTZ R10, R52, R7, RZ ;  /* 0x00000007340a7223 */ /* 0x000fc800000100ff */
[----:B------:R-:W-:Y:S01]  /*0c90*/  FFMA.FTZ R10, R9, R8, R10 ;  /* 0x00000008090a7223 */ /* 0x000fe2000001000a */
[----:B-----5:R-:W-:Y:S01]  /*0ca0*/  FADD.FTZ R8, R35, UR7 ;  /* 0x0000000723087e21 */ /* 0x020fe20008010000 */
[----:B------:R-:W-:-:S05]  /*0cb0*/  IMAD.U32 R11, R30, 0x10000, RZ ;  /* 0x000100001e0b7824 */ /* 0x000fca00078e00ff */
[----:B------:R-:W0:Y:S01]  /*0cc0*/  MUFU.RSQ R8, R8 ;  /* 0x0000000800087308 */ /* 0x000e220000001400 */
[----:B------:R-:W-:Y:S01]  /*0cd0*/  PRMT R12, R30, 0x7632, R12 ;  /* 0x000076321e0c7816 */ /* 0x000fe2000000000c */
[----:B------:R-:W-:Y:S01]  /*0ce0*/  FADD.FTZ R46, -R24, R11 ;  /* 0x0000000b182e7221 */ /* 0x000fe20000010100 */
[C---:B------:R-:W-:Y:S01]  /*0cf0*/  SHF.L.U32 R7, R32.reuse, 0x10, RZ ;  /* 0x0000001020077819 */ /* 0x040fe200000006ff */
[C---:B------:R-:W-:Y:S01]  /*0d00*/  IMAD.U32 R48, R27.reuse, 0x10000, RZ ;  /* 0x000100001b307824 */ /* 0x040fe200078e00ff */
[----:B------:R-:W-:Y:S01]  /*0d10*/  PRMT R25, R27, 0x7632, R25 ;  /* 0x000076321b197816 */ /* 0x000fe20000000019 */
[----:B------:R-:W-:Y:S01]  /*0d20*/  FFMA.FTZ R14, R9, R14, R18 ;  /* 0x0000000e090e7223 */ /* 0x000fe20000010012 */
[----:B------:R-:W-:Y:S01]  /*0d30*/  PRMT R13, R32, 0x7632, R13 ;  /* 0x00007632200d7816 */ /* 0x000fe2000000000d */
[----:B------:R-:W-:Y:S02]  /*0d40*/  IMAD.U32 R12, R12, 0x10000, RZ ;  /* 0x000100000c0c7824 */ /* 0x000fe400078e00ff */
[----:B------:R-:W-:Y:S01]  /*0d50*/  FMUL.FTZ R15, R0, R7 ;  /* 0x00000007000f7220 */ /* 0x000fe20000410000 */
[----:B------:R-:W-:Y:S01]  /*0d60*/  FMUL.FTZ R51, R5, R46 ;  /* 0x0000002e05337220 */ /* 0x000fe20000410000 */
[----:B------:R-:W-:Y:S01]  /*0d70*/  SHF.L.U32 R9, R29, 0x10, RZ ;  /* 0x000000101d097819 */ /* 0x000fe200000006ff */
[----:B------:R-:W-:Y:S01]  /*0d80*/  FADD.FTZ R48, -R34, R48 ;  /* 0x0000003022307221 */ /* 0x000fe20000010100 */
[----:B------:R-:W-:Y:S01]  /*0d90*/  SHF.L.U32 R25, R25, 0x10, RZ ;  /* 0x0000001019197819 */ /* 0x000fe200000006ff */
[----:B------:R-:W-:Y:S01]  /*0da0*/  FADD.FTZ R12, -R24, R12 ;  /* 0x0000000c180c7221 */ /* 0x000fe20000010100 */
[----:B------:R-:W-:Y:S01]  /*0db0*/  SHF.L.U32 R13, R13, 0x10, RZ ;  /* 0x000000100d0d7819 */ /* 0x000fe200000006ff */
[----:B------:R-:W-:Y:S01]  /*0dc0*/  FFMA.FTZ R15, R51, R15, R10 ;  /* 0x0000000f330f7223 */ /* 0x000fe2000001000a */
[----:B------:R-:W-:Y:S01]  /*0dd0*/  FMUL.FTZ R10, R2, R9 ;  /* 0x00000009020a7220 */ /* 0x000fe20000410000 */
[----:B0-----:R-:W-:Y:S01]  /*0de0*/  FMUL.FTZ R48, R8, R48 ;  /* 0x0000003008307220 */ /* 0x001fe20000410000 */
[----:B------:R-:W-:Y:S01]  /*0df0*/  FADD.FTZ R25, -R34, R25 ;  /* 0x0000001922197221 */ /* 0x000fe20000010100 */
[----:B------:R-:W-:Y:S01]  /*0e00*/  FMUL.FTZ R11, R3, R13 ;  /* 0x0000000d030b7220 */ /* 0x000fe20000410000 */
[----:B------:R-:W-:Y:S01]  /*0e10*/  FMUL.FTZ R12, R5, R12 ;  /* 0x0000000c050c7220 */ /* 0x000fe20000410000 */
[----:B------:R-:W-:Y:S01]  /*0e20*/  FMUL.FTZ R18, R4, R45 ;  /* 0x0000002d04127220 */ /* 0x000fe20000410000 */
[----:B------:R-:W-:Y:S01]  /*0e30*/  FMUL.FTZ R25, R8, R25 ;  /* 0x0000001908197220 */ /* 0x000fe20000410000 */
[----:B------:R-:W-:Y:S01]  /*0e40*/  FFMA.FTZ R10, R48, R10, RZ ;  /* 0x0000000a300a7223 */ /* 0x000fe200000100ff */
[C---:B------:R-:W-:Y:S01]  /*0e50*/  SHF.L.U32 R35, R31.reuse, 0x10, RZ ;  /* 0x000000101f237819 */ /* 0x040fe200000006ff */
[----:B------:R-:W-:Y:S01]  /*0e60*/  FFMA.FTZ R49, R0, R7, R49 ;  /* 0x0000000700317223 */ /* 0x000fe20000010031 */
[C---:B------:R-:W-:Y:S01]  /*0e70*/  FFMA.FTZ R14, R12.reuse, R13, R14 ;  /* 0x0000000d0c0e7223 */ /* 0x040fe2000001000e */
[----:B------:R-:W-:Y:S01]  /*0e80*/  FFMA.FTZ R15, R12, R11, R15 ;  /* 0x0000000b0c0f7223 */ /* 0x000fe2000001000f */
[----:B------:R-:W-:Y:S01]  /*0e90*/  PRMT R12, R31, 0x7632, R12 ;  /* 0x000076321f0c7816 */ /* 0x000fe2000000000c */
[----:B------:R-:W-:Y:S01]  /*0ea0*/  FFMA.FTZ R18, R25, R18, R10 ;  /* 0x0000001219127223 */ /* 0x000fe2000001000a */
[----:B------:R-:W-:Y:S01]  /*0eb0*/  SHF.L.U32 R10, R33, 0x10, RZ ;  /* 0x00000010210a7819 */ /* 0x000fe200000006ff */
[----:B------:R-:W-:Y:S01]  /*0ec0*/  FADD.FTZ R57, R57, R13 ;  /* 0x0000000d39397221 */ /* 0x000fe20000010000 */
[----:B------:R-:W-:Y:S01]  /*0ed0*/  FFMA.FTZ R49, R3, R13, R49 ;  /* 0x0000000d03317223 */ /* 0x000fe20000010031 */
[----:B------:R-:W-:Y:S01]  /*0ee0*/  FADD.FTZ R35, -R34, R35 ;  /* 0x0000002322237221 */ /* 0x000fe20000010100 */
[----:B------:R-:W-:Y:S01]  /*0ef0*/  FFMA.FTZ R13, R2, R9, RZ ;  /* 0x00000009020d7223 */ /* 0x000fe200000100ff */
[----:B------:R-:W-:Y:S01]  /*0f00*/  PRMT R11, R33, 0x7632, R11 ;  /* 0x00007632210b7816 */ /* 0x000fe2000000000b */
[----:B------:R-:W-:-:S02]  /*0f10*/  IMAD.U32 R12, R12, 0x10000, RZ ;  /* 0x000100000c0c7824 */ /* 0x000fc400078e00ff */
[-C--:B------:R-:W-:Y:S01]  /*0f20*/  FMUL.FTZ R19, R2, R10.reuse ;  /* 0x0000000a02137220 */ /* 0x080fe20000410000 */
[----:B------:R-:W-:Y:S01]  /*0f30*/  FMUL.FTZ R35, R8, R35 ;  /* 0x0000002308237220 */ /* 0x000fe20000410000 */
[----:B------:R-:W-:Y:S01]  /*0f40*/  FFMA.FTZ R13, R4, R45, R13 ;  /* 0x0000002d040d7223 */ /* 0x000fe2000001000d */
[----:B------:R-:W-:Y:S01]  /*0f50*/  SHF.L.U32 R11, R11, 0x10, RZ ;  /* 0x000000100b0b7819 */ /* 0x000fe200000006ff */
[----:B------:R-:W-:Y:S01]  /*0f60*/  FADD.FTZ R23, -R34, R12 ;  /* 0x0000000c22177221 */ /* 0x000fe20000010100 */
[----:B------:R-:W-:Y:S01]  /*0f70*/  FFMA.FTZ R18, R35, R19, R18 ;  /* 0x0000001323127223 */ /* 0x000fe20000010012 */
[----:B------:R-:W-:Y:S01]  /*0f80*/  FFMA.FTZ R19, R2, R10, R13 ;  /* 0x0000000a02137223 */ /* 0x000fe2000001000d */
[----:B------:R-:W-:Y:S01]  /*0f90*/  FFMA.FTZ R22, R25, R45, R22 ;  /* 0x0000002d19167223 */ /* 0x000fe20000010016 */
[----:B------:R-:W-:Y:S01]  /*0fa0*/  FMUL.FTZ R13, R8, R23 ;  /* 0x00000017080d7220 */ /* 0x000fe20000410000 */
[----:B------:R-:W-:Y:S01]  /*0fb0*/  FMUL.FTZ R23, R4, R11 ;  /* 0x0000000b04177220 */ /* 0x000fe20000410000 */
[----:B------:R-:W-:-:S02]  /*0fc0*/  SHF.L.U32 R12, R36, 0x10, RZ ;  /* 0x00000010240c7819 */ /* 0x000fc400000006ff */
[C---:B------:R-:W-:Y:S01]  /*0fd0*/  FFMA.FTZ R22, R13.reuse, R11, R22 ;  /* 0x0000000b0d167223 */ /* 0x040fe20000010016 */
[----:B------:R-:W-:Y:S01]  /*0fe0*/  FFMA.FTZ R18, R13, R23, R18 ;  /* 0x000000170d127223 */ /* 0x000fe20000010012 */
[----:B------:R-:W-:Y:S01]  /*0ff0*/  PRMT R13, R36, 0x7632, R13 ;  /* 0x00007632240d7816 */ /* 0x000fe2000000000d */
[----:B------:R-:W-:Y:S01]  /*1000*/  FADD.FTZ R58, R58, R11 ;  /* 0x0000000b3a3a7221 */ /* 0x000fe20000010000 */
[----:B------:R-:W-:Y:S01]  /*1010*/  FFMA.FTZ R19, R4, R11, R19 ;  /* 0x0000000b04137223 */ /* 0x000fe20000010013 */
[----:B------:R-:W-:Y:S02]  /*1020*/  SHF.L.U32 R11, R38, 0x10, RZ ;  /* 0x00000010260b7819 */ /* 0x000fe400000006ff */
[----:B------:R-:W-:Y:S01]  /*1030*/  SHF.L.U32 R13, R13, 0x10, RZ ;  /* 0x000000100d0d7819 */ /* 0x000fe200000006ff */
[----:B------:R-:W-:Y:S01]  /*1040*/  FADD.FTZ R12, -R24, R12 ;  /* 0x0000000c180c7221 */ /* 0x000fe20000010100 */
[----:B------:R-:W-:Y:S01]  /*1050*/  PRMT R47, R38, 0x7632, R47 ;  /* 0x00007632262f7816 */ /* 0x000fe2000000002f */
[----:B------:R-:W-:-:S02]  /*1060*/  IMAD.U32 R25, R37, 0x10000, RZ ;  /* 0x0001000025197824 */ /* 0x000fc400078e00ff */
[----:B------:R-:W-:Y:S01]  /*1070*/  FMUL.FTZ R23, R0, R11 ;  /* 0x0000000b00177220 */ /* 0x000fe20000410000 */
[----:B------:R-:W-:Y:S01]  /*1080*/  FADD.FTZ R13, -R24, R13 ;  /* 0x0000000d180d7221 */ /* 0x000fe20000010100 */
[----:B------:R-:W-:Y:S01]  /*1090*/  SHF.L.U32 R47, R47, 0x10, RZ ;  /* 0x000000102f2f7819 */ /* 0x000fe200000006ff */
[----:B------:R-:W-:Y:S01]  /*10a0*/  FMUL.FTZ R50, R5, R12 ;  /* 0x0000000c05327220 */ /* 0x000fe20000410000 */
[----:B------:R-:W-:Y:S01]  /*10b0*/  SHF.L.U32 R12, R39, 0x10, RZ ;  /* 0x00000010270c7819 */ /* 0x000fe200000006ff */
[----:B------:R-:W-:Y:S01]  /*10c0*/  FMUL.FTZ R13, R5, R13 ;  /* 0x0000000d050d7220 */ /* 0x000fe20000410000 */
[----:B------:R-:W-:Y:S01]  /*10d0*/  FADD.FTZ R25, -R34, R25 ;  /* 0x0000001922197221 */ /* 0x000fe20000010100 */
[----:B------:R-:W-:Y:S01]  /*10e0*/  FFMA.FTZ R15, R50, R23, R15 ;  /* 0x00000017320f7223 */ /* 0x000fe2000001000f */
[----:B------:R-:W-:Y:S01]  /*10f0*/  FFMA.FTZ R49, R0, R11, R49 ;  /* 0x0000000b00317223 */ /* 0x000fe20000010031 */
[-C--:B------:R-:W-:Y:S01]  /*1100*/  FMUL.FTZ R45, R3, R47.reuse ;  /* 0x0000002f032d7220 */ /* 0x080fe20000410000 */
[----:B------:R-:W-:Y:S01]  /*1110*/  FFMA.FTZ R23, R13, R47, R14 ;  /* 0x0000002f0d177223 */ /* 0x000fe2000001000e */
[----:B------:R-:W-:Y:S01]  /*1120*/  FMUL.FTZ R46, R2, R12 ;  /* 0x0000000c022e7220 */ /* 0x000fe20000410000 */
[----:B------:R-:W-:Y:S01]  /*1130*/  FMUL.FTZ R25, R8, R25 ;  /* 0x0000001908197220 */ /* 0x000fe20000410000 */
[----:B------:R-:W-:Y:S01]  /*1140*/  FADD.FTZ R57, R57, R47 ;  /* 0x0000002f39397221 */ /* 0x000fe20000010000 */
[----:B------:R-:W-:Y:S01]  /*1150*/  FFMA.FTZ R14, R3, R47, R49 ;  /* 0x0000002f030e7223 */ /* 0x000fe20000010031 */
[----:B------:R-:W-:Y:S01]  /*1160*/  FFMA.FTZ R15, R13, R45, R15 ;  /* 0x0000002d0d0f7223 */ /* 0x000fe2000001000f */
[C---:B------:R-:W-:Y:S01]  /*1170*/  IMAD.U32 R47, R40.reuse, 0x10000, RZ ;  /* 0x00010000282f7824 */ /* 0x040fe200078e00ff */
[----:B------:R-:W-:Y:S01]  /*1180*/  PRMT R45, R40, 0x7632, R45 ;  /* 0x00007632282d7816 */ /* 0x000fe2000000002d */
[----:B------:R-:W-:Y:S01]  /*1190*/  FFMA.FTZ R18, R25, R46, R18 ;  /* 0x0000002e19127223 */ /* 0x000fe20000010012 */
[----:B------:R-:W-:Y:S01]  /*11a0*/  SHF.L.U32 R13, R42, 0x10, RZ ;  /* 0x000000102a0d7819 */ /* 0x000fe200000006ff */
[----:B------:R-:W-:Y:S01]  /*11b0*/  FADD.FTZ R49, -R24, R47 ;  /* 0x0000002f18317221 */ /* 0x000fe20000010100 */
[----:B------:R-:W-:-:S02]  /*11c0*/  PRMT R46, R42, 0x7632, R46 ;  /* 0x000076322a2e7816 */ /* 0x000fc4000000002e */
[----:B------:R-:W-:Y:S02]  /*11d0*/  SHF.L.U32 R45, R45, 0x10, RZ ;  /* 0x000000102d2d7819 */ /* 0x000fe400000006ff */
[----:B------:R-:W-:Y:S01]  /*11e0*/  PRMT R47, R37, 0x7632, R47 ;  /* 0x00007632252f7816 */ /* 0x000fe2000000002f */
[----:B------:R-:W-:Y:S01]  /*11f0*/  FMUL.FTZ R56, R0, R13 ;  /* 0x0000000d00387220 */ /* 0x000fe20000410000 */
[----:B------:R-:W-:Y:S01]  /*1200*/  FMUL.FTZ R49, R5, R49 ;  /* 0x0000003105317220 */ /* 0x000fe20000410000 */
[----:B------:R-:W-:Y:S01]  /*1210*/  SHF.L.U32 R46, R46, 0x10, RZ ;  /* 0x000000102e2e7819 */ /* 0x000fe200000006ff */
[----:B------:R-:W-:Y:S01]  /*1220*/  FADD.FTZ R45, -R24, R45 ;  /* 0x0000002d182d7221 */ /* 0x000fe20000010100 */
[----:B------:R-:W-:Y:S01]  /*1230*/  PRMT R59, R39, 0x7632, R59 ;  /* 0x00007632273b7816 */ /* 0x000fe2000000003b */
[----:B------:R-:W-:Y:S02]  /*1240*/  IMAD.U32 R47, R47, 0x10000, RZ ;  /* 0x000100002f2f7824 */ /* 0x000fe400078e00ff */
[----:B------:R-:W-:Y:S01]  /*1250*/  FFMA.FTZ R15, R49, R56, R15 ;  /* 0x00000038310f7223 */ /* 0x000fe2000001000f */
[----:B------:R-:W-:Y:S01]  /*1260*/  FMUL.FTZ R45, R5, R45 ;  /* 0x0000002d052d7220 */ /* 0x000fe20000410000 */
[----:B------:R-:W-:Y:S01]  /*1270*/  FMUL.FTZ R56, R3, R46 ;  /* 0x0000002e03387220 */ /* 0x000fe20000410000 */
[----:B------:R-:W-:Y:S01]  /*1280*/  SHF.L.U32 R59, R59, 0x10, RZ ;  /* 0x000000103b3b7819 */ /* 0x000fe200000006ff */
[----:B------:R-:W-:Y:S01]  /*1290*/  FADD.FTZ R47, -R34, R47 ;  /* 0x0000002f222f7221 */ /* 0x000fe20000010100 */
[----:B------:R-:W-:Y:S01]  /*12a0*/  FFMA.FTZ R14, R0, R13, R14 ;  /* 0x0000000d000e7223 */ /* 0x000fe2000001000e */
[----:B------:R-:W-:-:S02]  /*12b0*/  FFMA.FTZ R15, R45, R56, R15 ;  /* 0x000000382d0f7223 */ /* 0x000fc4000001000f */
[----:B------:R-:W-:Y:S01]  /*12c0*/  FMUL.FTZ R47, R8, R47 ;  /* 0x0000002f082f7220 */ /* 0x000fe20000410000 */
[----:B------:R-:W-:Y:S01]  /*12d0*/  FMUL.FTZ R56, R4, R59 ;  /* 0x0000003b04387220 */ /* 0x000fe20000410000 */
[----:B------:R-:W-:-:S03]  /*12e0*/  FFMA.FTZ R14, R3, R46, R14 ;  /* 0x0000002e030e7223 */ /* 0x000fc6000001000e */
[----:B------:R-:W-:Y:S01]  /*12f0*/  FFMA.FTZ R18, R47, R56, R18 ;  /* 0x000000382f127223 */ /* 0x000fe20000010012 */
[C---:B------:R-:W-:Y:S01]  /*1300*/  SHF.L.U32 R56, R41.reuse, 0x10, RZ ;  /* 0x0000001029387819 */ /* 0x040fe200000006ff */
[----:B------:R0:W-:Y:S01]  /*1310*/  STS.64 [R44], R14 ;  /* 0x0000000e2c007388 */ /* 0x0001e20000000a00 */
[----:B------:R-:W-:Y:S01]  /*1320*/  PRMT R60, R41, 0x7632, R60 ;  /* 0x00007632293c7816 */ /* 0x000fe2000000003c */
[----:B------:R-:W-:Y:S01]  /*1330*/  FFMA.FTZ R22, R47, R59, R22 ;  /* 0x0000003b2f167223 */ /* 0x000fe20000010016 */
[----:B------:R-:W-:Y:S01]  /*1340*/  PRMT R47, R43, 0x7632, R47 ;  /* 0x000076322b2f7816 */ /* 0x000fe2000000002f */
[----:B------:R-:W-:-:S03]  /*1350*/  FFMA.FTZ R19, R2, R12, R19 ;  /* 0x0000000c02137223 */ /* 0x000fc60000010013 */
[----:B------:R-:W-:Y:S02]  /*1360*/  SHF.L.U32 R47, R47, 0x10, RZ ;  /* 0x000000102f2f7819 */ /* 0x000fe400000006ff */
[----:B0-----:R-:W-:Y:S01]  /*1370*/  SHF.L.U32 R14, R43, 0x10, RZ ;  /* 0x000000102b0e7819 */ /* 0x001fe200000006ff */
[----:B------:R-:W-:Y:S01]  /*1380*/  FADD.FTZ R15, -R34, R56 ;  /* 0x00000038220f7221 */ /* 0x000fe20000010100 */
[----:B------:R-:W-:-:S03]  /*1390*/  IMAD.U32 R56, R60, 0x10000, RZ ;  /* 0x000100003c387824 */ /* 0x000fc600078e00ff */
[----:B------:R-:W-:Y:S01]  /*13a0*/  FMUL.FTZ R15, R8, R15 ;  /* 0x0000000f080f7220 */ /* 0x000fe20000410000 */
[----:B------:R-:W-:Y:S01]  /*13b0*/  FMUL.FTZ R60, R2, R14 ;  /* 0x0000000e023c7220 */ /* 0x000fe20000410000 */
[----:B------:R-:W-:Y:S01]  /*13c0*/  FADD.FTZ R56, -R34, R56 ;  /* 0x0000003822387221 */ /* 0x000fe20000010100 */
[C---:B------:R-:W-:Y:S02]  /*13d0*/  FFMA.FTZ R19, R4.reuse, R59, R19 ;  /* 0x0000003b04137223 */ /* 0x040fe40000010013 */
[----:B------:R-:W-:Y:S01]  /*13e0*/  FFMA.FTZ R18, R15, R60, R18 ;  /* 0x0000003c0f127223 */ /* 0x000fe20000010012 */
[----:B------:R-:W-:Y:S01]  /*13f0*/  FMUL.FTZ R60, R4, R47 ;  /* 0x0000002f043c7220 */ /* 0x000fe20000410000 */
[----:B------:R-:W-:Y:S01]  /*1400*/  FMUL.FTZ R56, R8, R56 ;  /* 0x0000003808387220 */ /* 0x000fe20000410000 */
[----:B------:R-:W-:-:S03]  /*1410*/  FFMA.FTZ R61, R2, R14, R19 ;  /* 0x0000000e023d7223 */ /* 0x000fc60000010013 */
[----:B------:R-:W-:Y:S02]  /*1420*/  FFMA.FTZ R19, R56, R60, R18 ;  /* 0x0000003c38137223 */ /* 0x000fe40000010012 */
[----:B------:R-:W0:Y:S01]  /*1430*/  S2R R60, SR_TID.X ;  /* 0x00000000003c7919 */ /* 0x000e220000002100 */
[----:B------:R-:W-:-:S04]  /*1440*/  UIADD3 UR7, UP0, UR10, 0x1, URZ ;  /* 0x000000010a077890 */ /* 0x000fc8000ff1e03f */
[----:B------:R-:W-:Y:S02]  /*1450*/  UIADD3.X UR9, URZ, UR5, URZ, UP0, !UPT ;  /* 0x000000053f097290 */ /* 0x000fe400087fe43f */
[----:B------:R-:W-:-:S04]  /*1460*/  UISETP.GE.U32.AND UP0, UPT, UR7, UR14, UPT ;  /* 0x0000000e0700728c */ /* 0x000fc8000bf06070 */
[----:B------:R-:W-:Y:S01]  /*1470*/  UISETP.GE.AND.EX UP0, UPT, UR9, UR15, UPT, UP0 ;  /* 0x0000000f0900728c */ /* 0x000fe2000bf06300 */
[----:B------:R-:W-:Y:S01]  /*1480*/  FFMA.FTZ R16, R52, R6, R16 ;  /* 0x0000000634107223 */ /* 0x000fe20000010010 */
[----:B------:R-:W-:Y:S01]  /*1490*/  FADD.FTZ R21, R9, R21 ;  /* 0x0000001509157221 */ /* 0x000fe20000010000 */
[----:B------:R-:W-:-:S03]  /*14a0*/  FFMA.FTZ R20, R48, R9, R20 ;  /* 0x0000000930147223 */ /* 0x000fc60000010014 */
[----:B------:R-:W-:Y:S01]  /*14b0*/  PLOP3.LUT P0, PT, PT, PT, UP0, 0x80, 0x0 ;  /* 0x000000000000781c */ /* 0x000fe20003f0f008 */
[----:B------:R-:W-:Y:S01]  /*14c0*/  FFMA.FTZ R18, R4, R47, R61 ;  /* 0x0000002f04127223 */ /* 0x000fe2000001003d */
[----:B------:R-:W-:Y:S01]  /*14d0*/  FADD.FTZ R17, R17, R7 ;  /* 0x0000000711117221 */ /* 0x000fe20000010000 */
[----:B------:R-:W-:Y:S01]  /*14e0*/  FADD.FTZ R21, R21, R10 ;  /* 0x0000000a15157221 */ /* 0x000fe20000010000 */
[----:B------:R-:W-:Y:S01]  /*14f0*/  FFMA.FTZ R16, R51, R7, R16 ;  /* 0x0000000733107223 */ /* 0x000fe20000010010 */
[----:B------:R-:W-:Y:S01]  /*1500*/  FFMA.FTZ R20, R35, R10, R20 ;  /* 0x0000000a23147223 */ /* 0x000fe20000010014 */
[----:B------:R-:W-:Y:S01]  /*1510*/  FADD.FTZ R58, R58, R59 ;  /* 0x0000003b3a3a7221 */ /* 0x000fe20000010000 */
[----:B------:R1:W-:Y:S01]  /*1520*/  STS.64 [R44+0xc80], R18 ;  /* 0x000c80122c007388 */ /* 0x0003e20000000a00 */
[----:B------:R-:W-:Y:S01]  /*1530*/  FADD.FTZ R17, R17, R11 ;  /* 0x0000000b11117221 */ /* 0x000fe20000010000 */
[----:B------:R-:W-:Y:S01]  /*1540*/  FADD.FTZ R21, R21, R12 ;  /* 0x0000000c15157221 */ /* 0x000fe20000010000 */
[----:B------:R-:W-:Y:S01]  /*1550*/  FFMA.FTZ R16, R50, R11, R16 ;  /* 0x0000000b32107223 */ /* 0x000fe20000010010 */
[----:B------:R-:W-:Y:S01]  /*1560*/  FFMA.FTZ R20, R25, R12, R20 ;  /* 0x0000000c19147223 */ /* 0x000fe20000010014 */
[----:B------:R-:W-:Y:S01]  /*1570*/  FFMA.FTZ R22, R56, R47, R22 ;  /* 0x0000002f38167223 */ /* 0x000fe20000010016 */
[----:B------:R-:W-:Y:S01]  /*1580*/  FADD.FTZ R17, R17, R13 ;  /* 0x0000000d11117221 */ /* 0x000fe20000010000 */
[----:B------:R-:W-:Y:S01]  /*1590*/  FADD.FTZ R21, R21, R14 ;  /* 0x0000000e15157221 */ /* 0x000fe20000010000 */
[----:B------:R-:W-:Y:S01]  /*15a0*/  BAR.SYNC.DEFER_BLOCKING 0x0 ;  /* 0x0000000000007b1d */ /* 0x000fe20000010000 */
[----:B0-----:R-:W-:Y:S01]  /*15b0*/  ISETP.GT.U32.AND P1, PT, R60, 0x7f, PT ;  /* 0x0000007f3c00780c */ /* 0x001fe20003f24070 */
[----:B------:R-:W-:Y:S01]  /*15c0*/  FFMA.FTZ R16, R49, R13, R16 ;  /* 0x0000000d31107223 */ /* 0x000fe20000010010 */
[----:B------:R-:W-:Y:S01]  /*15d0*/  FFMA.FTZ R20, R15, R14, R20 ;  /* 0x0000000e0f147223 */ /* 0x000fe20000010014 */
[----:B-1----:R-:W-:Y:S01]  /*15e0*/  FFMA.FTZ R18, R45, R46, R23 ;  /* 0x0000002e2d127223 */ /* 0x002fe20000010017 */
[----:B------:R-:W-:Y:S01]  /*15f0*/  FADD.FTZ R19, R57, R46 ;  /* 0x0000002e39137221 */ /* 0x000fe20000010000 */
[----:B------:R-:W-:Y:S01]  /*1600*/  FADD.FTZ R23, R58, R47 ;  /* 0x0000002f3a177221 */ /* 0x000fe20000010000 */
[----:B------:R-:W-:Y:S07]  /*1610*/  @!P0 BRA `(.L_x_4) ;  /* 0x0000000000cc8947 */ /* 0x000fee0003800000 */
[----:B------:R-:W2:Y:S04]  /*1620*/  LDL R58, [R1+0x38] ;  /* 0x00003800013a7983 */ /* 0x000ea80000100800 */
[----:B------:R-:W3:Y:S04]  /*1630*/  LDL R57, [R1+0x34] ;  /* 0x0000340001397983 */ /* 0x000ee80000100800 */
[----:B------:R-:W4:Y:S04]  /*1640*/  LDL R59, [R1+0x30] ;  /* 0x00003000013b7983 */ /* 0x000f280000100800 */
[----:B------:R-:W5:Y:S01]  /*1650*/  LDL R61, [R1+0x2c] ;  /* 0x00002c00013d7983 */ /* 0x000f620000100800 */
[----:B------:R-:W0:Y:S01]  /*1660*/  S2UR UR10, SR_CgaCtaId ;  /* 0x00000000000a79c3 */ /* 0x000e220000008800 */
[----:B------:R-:W-:Y:S01]  /*1670*/  UMOV UR5, 0x400 ;  /* 0x0000040000057882 */ /* 0x000fe20000000000 */
[----:B------:R-:W-:Y:S01]  /*1680*/  SHF.L.U32 R45, R60, 0x1, RZ ;  /* 0x000000013c2d7819 */ /* 0x000fe200000006ff */
[----:B------:R-:W1:Y:S03]  /*1690*/  S2R R56, SR_TID.X ;  /* 0x0000000000387919 */ /* 0x000e660000002100 */
[----:B------:R-:W-:Y:S01]  /*16a0*/  LOP3.LUT R45, R45, 0x18, RZ, 0xc0, !PT ;  /* 0x000000182d2d7812 */ /* 0x000fe200078ec0ff */
[----:B0-----:R-:W-:-:S06]  /*16b0*/  ULEA UR5, UR10, UR5, 0x18 ;  /* 0x000000050a057291 */ /* 0x001fcc000f8ec03f */
[----:B------:R-:W-:-:S04]  /*16c0*/  LEA R44, R60, UR5, 0x5 ;  /* 0x000000053c2c7c11 */ /* 0x000fc8000f8e28ff */
[----:B------:R-:W-:Y:S02]  /*16d0*/  IADD3 R46, R44, R45, RZ ;  /* 0x0000002d2c2e7210 */ /* 0x000fe40007ffe0ff */
[----:B-1----:R-:W-:-:S03]  /*16e0*/  SHF.R.S32.HI R47, RZ, 0x1f, R56 ;  /* 0x0000001fff2f7819 */ /* 0x002fc60000011438 */
[----:B------:R0:W-:Y:S01]  /*16f0*/  STS.64 [R46], R16 ;  /* 0x000000102e007388 */ /* 0x0001e20000000a00 */
[----:B------:R-:W-:-:S04]  /*1700*/  LEA.HI R47, R47, R56, RZ, 0x2 ;  /* 0x000000382f2f7211 */ /* 0x000fc800078f10ff */
[----:B------:R-:W-:-:S04]  /*1710*/  SHF.R.S32.HI R47, RZ, 0x2, R47 ;  /* 0x00000002ff2f7819 */ /* 0x000fc8000001142f */
[----:B------:R-:W-:Y:S01]  /*1720*/  LEA R56, R47, UR5, 0x5 ;  /* 0x000000052f387c11 */ /* 0x000fe2000f8e28ff */
[----:B------:R-:W-:Y:S01]  /*1730*/  ULOP3.LUT UR5, UR16, 0xff, URZ, 0xc0, !UPT ;  /* 0x000000ff10057892 */ /* 0x000fe2000f8ec03f */
[----:B0-----:R-:W-:-:S03]  /*1740*/  LOP3.LUT R46, R45, 0x8, RZ, 0x3c, !PT ;  /* 0x000000082d2e7812 */ /* 0x001fc600078e3cff */
[----:B------:R-:W-:Y:S02]  /*1750*/  UPRMT UR5, UR8, 0x2104, UR5 ;  /* 0x0000210408057896 */ /* 0x000fe40008000005 */
[----:B------:R-:W-:-:S05]  /*1760*/  IMAD.IADD R46, R44, 0x1, R46 ;  /* 0x000000012c2e7824 */ /* 0x000fca00078e022e */
[----:B------:R0:W-:Y:S02]  /*1770*/  STS.64 [R46], R18 ;  /* 0x000000122e007388 */ /* 0x0001e40000000a00 */
[C---:B0-----:R-:W-:Y:S02]  /*1780*/  LOP3.LUT R46, R45.reuse, 0x10, RZ, 0x3c, !PT ;  /* 0x000000102d2e7812 */ /* 0x041fe400078e3cff */
[----:B------:R-:W-:Y:S02]  /*1790*/  LOP3.LUT R45, R45, 0x18, RZ, 0x3c, !PT ;  /* 0x000000182d2d7812 */ /* 0x000fe400078e3cff */
[C---:B------:R-:W-:Y:S02]  /*17a0*/  IADD3 R46, R44.reuse, R46, RZ ;  /* 0x0000002e2c2e7210 */ /* 0x040fe40007ffe0ff */
[----:B------:R-:W-:-:S03]  /*17b0*/  IADD3 R45, R44, R45, RZ ;  /* 0x0000002d2c2d7210 */ /* 0x000fc60007ffe0ff */
[----:B------:R3:W-:Y:S04]  /*17c0*/  STS.64 [R46], R20 ;  /* 0x000000142e007388 */ /* 0x0007e80000000a00 */
[----:B------:R-:W-:Y:S01]  /*17d0*/  STS.64 [R45], R22 ;  /* 0x000000162d007388 */ /* 0x000fe20000000a00 */
[----:B--2---:R-:W-:Y:S01]  /*17e0*/  LEA R44, R58, R56, 0x3 ;  /* 0x000000383a2c7211 */ /* 0x004fe200078e18ff */
[----:B------:R-:W-:Y:S01]  /*17f0*/  BAR.SYNC.DEFER_BLOCKING 0x0 ;  /* 0x0000000000007b1d */ /* 0x000fe20000010000 */
[----:B---3--:R-:W-:-:S05]  /*1800*/  IMAD R46, R57, 0x8, R56 ;  /* 0x00000008392e7824 */ /* 0x008fca00078e0238 */
[----:B------:R-:W0:Y:S04]  /*1810*/  LDS.64 R44, [R44] ;  /* 0x000000002c2c7984 */ /* 0x000e280000000a00 */
[----:B------:R-:W1:Y:S01]  /*1820*/  LDS.64 R46, [R46+0xa00] ;  /* 0x000a00002e2e7984 */ /* 0x000e620000000a00 */
[----:B0-----:R-:W-:Y:S01]  /*1830*/  FADD.FTZ R44, RZ, R44 ;  /* 0x0000002cff2c7221 */ /* 0x001fe20000010000 */
[----:B------:R-:W-:-:S03]  /*1840*/  FADD.FTZ R45, RZ, R45 ;  /* 0x0000002dff2d7221 */ /* 0x000fc60000010000 */
[----:B-1----:R-:W-:Y:S01]  /*1850*/  FADD.FTZ R46, R44, R46 ;  /* 0x0000002e2c2e7221 */ /* 0x002fe20000010000 */
[----:B----4-:R-:W-:Y:S01]  /*1860*/  LEA R44, R59, R56, 0x3 ;  /* 0x000000383b2c7211 */ /* 0x010fe200078e18ff */
[----:B------:R-:W-:-:S05]  /*1870*/  FADD.FTZ R47, R45, R47 ;  /* 0x0000002f2d2f7221 */ /* 0x000fca0000010000 */
[----:B------:R-:W0:Y:S02]  /*1880*/  LDS.64 R44, [R44+0x1400] ;  /* 0x001400002c2c7984 */ /* 0x000e240000000a00 */
[----:B0-----:R-:W-:Y:S01]  /*1890*/  FADD.FTZ R46, R46, R44 ;  /* 0x0000002c2e2e7221 */ /* 0x001fe20000010000 */
[----:B-----5:R-:W-:Y:S01]  /*18a0*/  LEA R44, R61, R56, 0x3 ;  /* 0x000000383d2c7211 */ /* 0x020fe200078e18ff */
[----:B------:R-:W-:Y:S01]  /*18b0*/  FADD.FTZ R47, R47, R45 ;  /* 0x0000002d2f2f7221 */ /* 0x000fe20000010000 */
[----:B------:R-:W0:Y:S04]  /*18c0*/  LDC.64 R56, c[0x0][0x260] ;  /* 0x00009800ff387b82 */ /* 0x000e280000000a00 */
[----:B------:R-:W1:Y:S02]  /*18d0*/  LDS.64 R44, [R44+0x1e00] ;  /* 0x001e00002c2c7984 */ /* 0x000e640000000a00 */
[----:B-1----:R-:W-:Y:S01]  /*18e0*/  FADD.FTZ R44, R46, R44 ;  /* 0x0000002c2e2c7221 */ /* 0x002fe20000010000 */
[----:B------:R-:W-:Y:S01]  /*18f0*/  MOV R46, UR5 ;  /* 0x00000005002e7c02 */ /* 0x000fe20008000f00 */
[----:B------:R-:W-:-:S04]  /*1900*/  FADD.FTZ R45, R47, R45 ;  /* 0x0000002d2f2d7221 */ /* 0x000fc80000010000 */
[----:B------:R-:W-:-:S04]  /*1910*/  IMAD R46, R46, 0x140, R60 ;  /* 0x000001402e2e7824 */ /* 0x000fc800078e023c */
[----:B------:R-:W-:-:S04]  /*1920*/  IMAD.SHL.U32 R46, R46, 0x2, RZ ;  /* 0x000000022e2e7824 */ /* 0x000fc800078e00ff */
[----:B0-----:R-:W-:-:S05]  /*1930*/  IMAD.WIDE.U32 R46, R46, 0x4, R56 ;  /* 0x000000042e2e7825 */ /* 0x001fca00078e0038 */
[----:B------:R0:W-:Y:S02]  /*1940*/  STG.E.64 desc[UR12][R46.64+0x20000], R44 ;  /* 0x0200002c2e007986 */ /* 0x0001e4000c101b0c */
.L_x_4:
[----:B------:R-:W-:Y:S01]  /*1950*/  BSSY B0, `(.L_x_5) ;  /* 0x000003e000007945 */ /* 0x000fe20003800000 */
[----:B0-----:R-:W-:Y:S02]  /*1960*/  MOV R46, RZ ;  /* 0x000000ff002e7202 */ /* 0x001fe40000000f00 */
[----:B------:R-:W-:Y:S01]  /*1970*/  MOV R44, RZ ;  /* 0x000000ff002c7202 */ /* 0x000fe20000000f00 */
[----:B------:R-:W-:Y:S06]  /*1980*/  @P1 BRA `(.L_x_6) ;  /* 0x0000000000e81947 */ /* 0x000fec0003800000 */
[----:B------:R-:W-:Y:S02]  /*1990*/  SHF.R.U32.HI R56, RZ, 0x2, R60 ;  /* 0x00000002ff387819 */ /* 0x000fe4000001163c */
[----:B------:R-:W-:-:S03]  /*19a0*/  SHF.L.U32 R57, R60, 0x3, RZ ;  /* 0x000000033c397819 */ /* 0x000fc600000006ff */
[----:B------:R-:W-:Y:S01]  /*19b0*/  IMAD R56, R56, 0xa, RZ ;  /* 0x0000000a38387824 */ /* 0x000fe200078e02ff */
[----:B------:R-:W-:-:S03]  /*19c0*/  LOP3.LUT R57, R57, 0x18, RZ, 0xc0, !PT ;  /* 0x0000001839397812 */ /* 0x000fc600078ec0ff */
[----:B------:R-:W-:Y:S01]  /*19d0*/  VIADD R46, R56, 0x2 ;  /* 0x00000002382e7836 */ /* 0x000fe20000000000 */
[--C-:B------:R-:W-:Y:S02]  /*19e0*/  SHF.R.U32.HI R44, RZ, 0x1, R56.reuse ;  /* 0x00000001ff2c7819 */ /* 0x100fe40000011638 */
[----:B------:R-:W-:Y:S02]  /*19f0*/  SHF.R.U32.HI R45, RZ, 0x2, R56 ;  /* 0x00000002ff2d7819 */ /* 0x000fe40000011638 */
[----:B------:R-:W-:-:S05]  /*1a00*/  LOP3.LUT R44, R44, 0x1, RZ, 0xc0, !PT ;  /* 0x000000012c2c7812 */ /* 0x000fca00078ec0ff */
[----:B------:R-:W-:Y:S01]  /*1a10*/  IMAD R44, R44, 0x50, R45 ;  /* 0x000000502c2c7824 */ /* 0x000fe200078e022d */
[----:B------:R-:W-:-:S10]  /*1a20*/  HFMA2.MMA R45, -RZ, RZ, 0, 2.384185791015625e-06 ;  /* 0x00000028ff2d7435 */ /* 0x000fd400000001ff */
[----:B------:R-:W-:Y:S01]  /*1a30*/  IMAD R44, R44, R45, UR6 ;  /* 0x000000062c2c7e24 */ /* 0x000fe2000f8e022d */
[--C-:B------:R-:W-:Y:S02]  /*1a40*/  SHF.R.U32.HI R45, RZ, 0x1, R46.reuse ;  /* 0x00000001ff2d7819 */ /* 0x100fe4000001162e */
[----:B------:R-:W-:Y:S02]  /*1a50*/  SHF.R.U32.HI R46, RZ, 0x2, R46 ;  /* 0x00000002ff2e7819 */ /* 0x000fe4000001162e */
[----:B------:R-:W-:Y:S02]  /*1a60*/  LOP3.LUT R45, R45, 0x1, RZ, 0xc0, !PT ;  /* 0x000000012d2d7812 */ /* 0x000fe400078ec0ff */
[----:B------:R-:W-:-:S03]  /*1a70*/  IADD3 R44, R44, R57, RZ ;  /* 0x000000392c2c7210 */ /* 0x000fc60007ffe0ff */
[----:B------:R-:W-:Y:S01]  /*1a80*/  IMAD R46, R45, 0x50, R46 ;  /* 0x000000502d2e7824 */ /* 0x000fe200078e022e */
[----:B------:R-:W-:-:S05]  /*1a90*/  MOV R45, 0x28 ;  /* 0x00000028002d7802 */ /* 0x000fca0000000f00 */
[----:B------:R-:W-:Y:S02]  /*1aa0*/  IMAD R46, R46, R45, UR6 ;  /* 0x000000062e2e7e24 */ /* 0x000fe4000f8e022d */
[----:B------:R-:W0:Y:S02]  /*1ab0*/  LDS.64 R44, [R44] ;  /* 0x000000002c2c7984 */ /* 0x000e240000000a00 */
[----:B------:R-:W-:-:S06]  /*1ac0*/  IMAD.IADD R46, R57, 0x1, R46 ;  /* 0x00000001392e7824 */ /* 0x000fcc00078e022e */
[----:B------:R-:W1:Y:S01]  /*1ad0*/  LDS.64 R46, [R46] ;  /* 0x000000002e2e7984 */ /* 0x000e620000000a00 */
[----:B0-----:R-:W-:Y:S01]  /*1ae0*/  FADD.FTZ R45, RZ, R45 ;  /* 0x0000002dff2d7221 */ /* 0x001fe20000010000 */
[----:B------:R-:W-:-:S03]  /*1af0*/  FADD.FTZ R44, RZ, R44 ;  /* 0x0000002cff2c7221 */ /* 0x000fc60000010000 */
[----:B-1----:R-:W-:Y:S01]  /*1b00*/  FADD.FTZ R47, R45, R47 ;  /* 0x0000002f2d2f7221 */ /* 0x002fe20000010000 */
[----:B------:R-:W-:Y:S01]  /*1b10*/  IADD3 R45, R56, 0x4, RZ ;  /* 0x00000004382d7810 */ /* 0x000fe20007ffe0ff */
[----:B------:R-:W-:-:S03]  /*1b20*/  FADD.FTZ R46, R44, R46 ;  /* 0x0000002e2c2e7221 */ /* 0x000fc60000010000 */
[--C-:B------:R-:W-:Y:S02]  /*1b30*/  SHF.R.U32.HI R44, RZ, 0x1, R45.reuse ;  /* 0x00000001ff2c7819 */ /* 0x100fe4000001162d */
[----:B------:R-:W-:Y:S02]  /*1b40*/  SHF.R.U32.HI R45, RZ, 0x2, R45 ;  /* 0x00000002ff2d7819 */ /* 0x000fe4000001162d */
[----:B------:R-:W-:-:S05]  /*1b50*/  LOP3.LUT R44, R44, 0x1, RZ, 0xc0, !PT ;  /* 0x000000012c2c7812 */ /* 0x000fca00078ec0ff */
[----:B------:R-:W-:Y:S01]  /*1b60*/  IMAD R44, R44, 0x50, R45 ;  /* 0x000000502c2c7824 */ /* 0x000fe200078e022d */
[----:B------:R-:W-:-:S10]  /*1b70*/  HFMA2.MMA R45, -RZ, RZ, 0, 2.384185791015625e-06 ;  /* 0x00000028ff2d7435 */ /* 0x000fd400000001ff */
[----:B------:R-:W-:-:S05]  /*1b80*/  IMAD R44, R44, R45, UR6 ;  /* 0x000000062c2c7e24 */ /* 0x000fca000f8e022d */
[----:B------:R-:W-:-:S06]  /*1b90*/  IADD3 R44, R57, R44, RZ ;  /* 0x0000002c392c7210 */ /* 0x000fcc0007ffe0ff */
[----:B------:R-:W0:Y:S02]  /*1ba0*/  LDS.64 R44, [R44] ;  /* 0x000000002c2c7984 */ /* 0x000e240000000a00 */
[----:B0-----:R-:W-:Y:S01]  /*1bb0*/  FADD.FTZ R47, R47, R45 ;  /* 0x0000002d2f2f7221 */ /* 0x001fe20000010000 */
[----:B------:R-:W-:Y:S02]  /*1bc0*/  VIADD R45, R56, 0x6 ;  /* 0x00000006382d7836 */ /* 0x000fe40000000000 */
[----:B------:R-:W-:-:S03]  /*1bd0*/  FADD.FTZ R46, R46, R44 ;  /* 0x0000002c2e2e7221 */ /* 0x000fc60000010000 */
[--C-:B------:R-:W-:Y:S02]  /*1be0*/  SHF.R.U32.HI R44, RZ, 0x1, R45.reuse ;  /* 0x00000001ff2c7819 */ /* 0x100fe4000001162d */
[----:B------:R-:W-:Y:S02]  /*1bf0*/  SHF.R.U32.HI R45, RZ, 0x2, R45 ;  /* 0x00000002ff2d7819 */ /* 0x000fe4000001162d */
[----:B------:R-:W-:-:S05]  /*1c00*/  LOP3.LUT R44, R44, 0x1, RZ, 0xc0, !PT ;  /* 0x000000012c2c7812 */ /* 0x000fca00078ec0ff */
[----:B------:R-:W-:Y:S01]  /*1c10*/  IMAD R44, R44, 0x50, R45 ;  /* 0x000000502c2c7824 */ /* 0x000fe200078e022d */
[----:B------:R-:W-:-:S05]  /*1c20*/  MOV R45, 0x28 ;  /* 0x00000028002d7802 */ /* 0x000fca0000000f00 */
[----:B------:R-:W-:-:S05]  /*1c30*/  IMAD R44, R44, R45, UR6 ;  /* 0x000000062c2c7e24 */ /* 0x000fca000f8e022d */
[----:B------:R-:W-:-:S06]  /*1c40*/  IADD3 R44, R57, R44, RZ ;  /* 0x0000002c392c7210 */ /* 0x000fcc0007ffe0ff */
[----:B------:R-:W0:Y:S02]  /*1c50*/  LDS.64 R44, [R44] ;  /* 0x000000002c2c7984 */ /* 0x000e240000000a00 */
[----:B0-----:R-:W-:Y:S01]  /*1c60*/  FADD.FTZ R47, R47, R45 ;  /* 0x0000002d2f2f7221 */ /* 0x001fe20000010000 */
[----:B------:R-:W-:Y:S01]  /*1c70*/  IADD3 R45, R56, 0x8, RZ ;  /* 0x00000008382d7810 */ /* 0x000fe20007ffe0ff */
[----:B------:R-:W-:-:S03]  /*1c80*/  FADD.FTZ R46, R46, R44 ;  /* 0x0000002c2e2e7221 */ /* 0x000fc60000010000 */
[--C-:B------:R-:W-:Y:S02]  /*1c90*/  SHF.R.U32.HI R44, RZ, 0x1, R45.reuse ;  /* 0x00000001ff2c7819 */ /* 0x100fe4000001162d */
[----:B------:R-:W-:Y:S02]  /*1ca0*/  SHF.R.U32.HI R45, RZ, 0x2, R45 ;  /* 0x00000002ff2d7819 */ /* 0x000fe4000001162d */
[----:B------:R-:W-:-:S05]  /*1cb0*/  LOP3.LUT R44, R44, 0x1, RZ, 0xc0, !PT ;  /* 0x000000012c2c7812 */ /* 0x000fca00078ec0ff */
[----:B------:R-:W-:Y:S02]  /*1cc0*/  IMAD R44, R44, 0x50, R45 ;  /* 0x000000502c2c7824 */ /* 0x000fe400078e022d */
[----:B------:R-:W-:-:S04]  /*1cd0*/  IMAD.MOV.U32 R45, RZ, RZ, 0x28 ;  /* 0x00000028ff2d7424 */ /* 0x000fc800078e00ff */
[----:B------:R-:W-:-:S05]  /*1ce0*/  IMAD R44, R44, R45, UR6 ;  /* 0x000000062c2c7e24 */ /* 0x000fca000f8e022d */
[----:B------:R-:W-:-:S06]  /*1cf0*/  IADD3 R44, R57, R44, RZ ;  /* 0x0000002c392c7210 */ /* 0x000fcc0007ffe0ff */
[----:B------:R-:W0:Y:S02]  /*1d00*/  LDS.64 R44, [R44] ;  /* 0x000000002c2c7984 */ /* 0x000e240000000a00 */
[----:B0-----:R-:W-:Y:S01]  /*1d10*/  FADD.FTZ R46, R46, R44 ;  /* 0x0000002c2e2e7221 */ /* 0x001fe20000010000 */
[----:B------:R-:W-:-:S07]  /*1d20*/  FADD.FTZ R44, R47, R45 ;  /* 0x0000002d2f2c7221 */ /* 0x000fce0000010000 */
.L_x_6:
[----:B------:R-:W-:Y:S05]  /*1d30*/  BSYNC B0 ;  /* 0x0000000000007941 */ /* 0x000fea0003800000 */
.L_x_5:
[----:B------:R-:W0:Y:S01]  /*1d40*/  SHFL.BFLY PT, R47, R46, 0x2, 0x1f ;  /* 0x0c401f002e2f7f89 */ /* 0x000e2200000e0000 */
[----:B------:R-:W-:Y:S01]  /*1d50*/  PRMT R57, R26, 0x7632, R57 ;  /* 0x000076321a397816 */ /* 0x000fe20000000039 */
[----:B------:R-:W-:Y:S01]  /*1d60*/  BSSY B0, `(.L_x_7) ;  /* 0x0000019000007945 */ /* 0x000fe20003800000 */
[----:B------:R-:W-:Y:S01]  /*1d70*/  PRMT R56, R27, 0x7632, R56 ;  /* 0x000076321b387816 */ /* 0x000fe20000000038 */
[----:B------:R-:W1:Y:S01]  /*1d80*/  SHFL.BFLY PT, R45, R44, 0x2, 0x1f ;  /* 0x0c401f002c2d7f89 */ /* 0x000e6200000e0000 */
[----:B------:R-:W-:-:S03]  /*1d90*/  LOP3.LUT P1, RZ, R60, 0xffffff83, RZ, 0xc0, !PT ;  /* 0xffffff833cff7812 */ /* 0x000fc6000782c0ff */
[----:B------:R-:W-:Y:S04]  /*1da0*/  STL.S16 [R1+0x1c], R57 ;  /* 0x00001c3901007387 */ /* 0x000fe80000100600 */
[----:B------:R-:W-:Y:S01]  /*1db0*/  STL.S16 [R1+0x20], R56 ;  /* 0x0000203801007387 */ /* 0x000fe20000100600 */
[----:B0-----:R-:W-:Y:S01]  /*1dc0*/  FADD.FTZ R46, R47, R46 ;  /* 0x0000002e2f2e7221 */ /* 0x001fe20000010000 */
[----:B-1----:R-:W-:-:S04]  /*1dd0*/  FADD.FTZ R44, R45, R44 ;  /* 0x0000002c2d2c7221 */ /* 0x002fc80000010000 */
[----:B------:R-:W0:Y:S04]  /*1de0*/  SHFL.BFLY PT, R47, R46, 0x1, 0x1f ;  /* 0x0c201f002e2f7f89 */ /* 0x000e2800000e0000 */
[----:B------:R-:W1:Y:S01]  /*1df0*/  SHFL.BFLY PT, R45, R44, 0x1, 0x1f ;  /* 0x0c201f002c2d7f89 */ /* 0x000e6200000e0000 */
[----:B0-----:R-:W-:Y:S01]  /*1e00*/  FADD.FTZ R26, R46, R47 ;  /* 0x0000002f2e1a7221 */ /* 0x001fe20000010000 */
[----:B-1----:R-:W-:Y:S01]  /*1e10*/  FADD.FTZ R27, R44, R45 ;  /* 0x0000002d2c1b7221 */ /* 0x002fe20000010000 */
[----:B------:R-:W-:Y:S06]  /*1e20*/  @P1 BRA `(.L_x_8) ;  /* 0x0000000000301947 */ /* 0x000fec0003800000 */
[----:B------:R-:W-:Y:S01]  /*1e30*/  ULOP3.LUT UR10, UR16, 0xff, URZ, 0xc0, !UPT ;  /* 0x000000ff100a7892 */ /* 0x000fe2000f8ec03f */
[----:B------:R-:W0:Y:S01]  /*1e40*/  LDC.64 R46, c[0x0][0x260] ;  /* 0x00009800ff2e7b82 */ /* 0x000e220000000a00 */
[----:B------:R-:W-:Y:S01]  /*1e50*/  ULDC UR5, c[0x0][0x10] ;  /* 0x0000040000057ab9 */ /* 0x000fe20000000800 */
[----:B------:R-:W-:Y:S01]  /*1e60*/  SHF.R.U32.HI R45, RZ, 0x2, R60 ;  /* 0x00000002ff2d7819 */ /* 0x000fe2000001163c */
[----:B------:R-:W-:Y:S02]  /*1e70*/  UIMAD UR5, UR5, UR4, UR8 ;  /* 0x00000004050572a4 */ /* 0x000fe4000f8e0208 */
[----:B------:R-:W-:-:S04]  /*1e80*/  MOV R44, UR10 ;  /* 0x0000000a002c7c02 */ /* 0x000fc80008000f00 */
[----:B------:R-:W-:Y:S02]  /*1e90*/  PRMT R44, R45, 0x2104, R44 ;  /* 0x000021042d2c7816 */ /* 0x000fe4000000002c */
[----:B------:R-:W-:-:S05]  /*1ea0*/  MOV R45, UR5 ;  /* 0x00000005002d7c02 */ /* 0x000fca0008000f00 */
[----:B------:R-:W-:-:S05]  /*1eb0*/  IMAD R44, R45, 0x2000, R44 ;  /* 0x000020002d2c7824 */ /* 0x000fca00078e022c */
[----:B------:R-:W-:-:S05]  /*1ec0*/  SHF.L.U32 R44, R44, 0x1, RZ ;  /* 0x000000012c2c7819 */ /* 0x000fca00000006ff */
[----:B0-----:R-:W-:-:S05]  /*1ed0*/  IMAD.WIDE.U32 R44, R44, 0x4, R46 ;  /* 0x000000042c2c7825 */ /* 0x001fca00078e002e */
[----:B------:R0:W-:Y:S02]  /*1ee0*/  STG.E.64 desc[UR12][R44.64], R26 ;  /* 0x0000001a2c007986 */ /* 0x0001e4000c101b0c */
.L_x_8:
[----:B------:R-:W-:Y:S05]  /*1ef0*/  BSYNC B0 ;  /* 0x0000000000007941 */ /* 0x000fea0003800000 */
.L_x_7:
[----:B0-----:R-:W-:Y:S01]  /*1f00*/  PRMT R27, R29, 0x7632, R27 ;  /* 0x000076321d1b7816 */ /* 0x001fe2000000001b */
[----:B------:R-:W-:Y:S01]  /*1f10*/  UISETP.GE.U32.AND UP0, UPT, UR7, UR14, UPT ;  /* 0x0000000e0700728c */ /* 0x000fe2000bf06070 */
[----:B------:R-:W-:Y:S02]  /*1f20*/  PRMT R26, R30, 0x7632, R26 ;  /* 0x000076321e1a7816 */ /* 0x000fe4000000001a */
[----:B------:R-:W-:Y:S01]  /*1f30*/  PRMT R41, R28, 0x7632, R41 ;  /* 0x000076321c297816 */ /* 0x000fe20000000029 */
[----:B------:R-:W-:Y:S01]  /*1f40*/  UISETP.GE.AND.EX UP0, UPT, UR9, UR15, UPT, UP0 ;  /* 0x0000000f0900728c */ /* 0x000fe2000bf06300 */
[----:B------:R0:W-:Y:S01]  /*1f50*/  STL.S16 [R1+0x18], R27 ;  /* 0x0000181b01007387 */ /* 0x0001e20000100600 */
[----:B------:R-:W-:Y:S02]  /*1f60*/  PRMT R61, R31, 0x7632, R61 ;  /* 0x000076321f3d7816 */ /* 0x000fe4000000003d */
[----:B------:R-:W-:Y:S01]  /*1f70*/  PRMT R60, R32, 0x7632, R60 ;  /* 0x00007632203c7816 */ /* 0x000fe2000000003c */
[----:B------:R0:W-:Y:S01]  /*1f80*/  STL.S16 [R1+0x14], R26 ;  /* 0x0000141a01007387 */ /* 0x0001e20000100600 */
[----:B------:R-:W-:-:S02]  /*1f90*/  PLOP3.LUT P1, PT, PT, PT, UP0, 0x80, 0x0 ;  /* 0x000000000000781c */ /* 0x000fc40003f2f008 */
[----:B------:R-:W-:Y:S02]  /*1fa0*/  PRMT R59, R33, 0x7632, R59 ;  /* 0x00007632213b7816 */ /* 0x000fe4000000003b */
[----:B------:R-:W-:Y:S02]  /*1fb0*/  PRMT R58, R36, 0x7632, R58 ;  /* 0x00007632243a7816 */ /* 0x000fe4000000003a */
[----:B------:R-:W-:Y:S02]  /*1fc0*/  PRMT R57, R37, 0x7632, R57 ;  /* 0x0000763225397816 */ /* 0x000fe40000000039 */
[----:B------:R-:W-:Y:S02]  /*1fd0*/  PRMT R56, R38, 0x7632, R56 ;  /* 0x0000763226387816 */ /* 0x000fe40000000038 */
[----:B------:R-:W-:Y:S02]  /*1fe0*/  PRMT R46, R39, 0x7632, R46 ;  /* 0x00007632272e7816 */ /* 0x000fe4000000002e */
[----:B------:R-:W-:-:S02]  /*1ff0*/  PRMT R45, R40, 0x7632, R45 ;  /* 0x00007632282d7816 */ /* 0x000fc4000000002d */
[----:B------:R-:W-:Y:S02]  /*2000*/  PRMT R44, R41, 0x7632, R44 ;  /* 0x00007632292c7816 */ /* 0x000fe4000000002c */
[----:B------:R-:W-:Y:S02]  /*2010*/  PRMT R42, R42, 0x7632, R42 ;  /* 0x000076322a2a7816 */ /* 0x000fe4000000002a */
[----:B------:R-:W-:Y:S01]  /*2020*/  PRMT R43, R43, 0x7632, R43 ;  /* 0x000076322b2b7816 */ /* 0x000fe2000000002b */
[----:B0-----:R-:W-:Y:S06]  /*2030*/  @P1 BRA `(.L_x_9) ;  /* 0x00000000005c1947 */ /* 0x001fec0003800000 */
[----:B------:R-:W0:Y:S01]  /*2040*/  S2R R26, SR_TID.X ;  /* 0x00000000001a7919 */ /* 0x000e220000002100 */
[----:B------:R-:W-:Y:S01]  /*2050*/  BAR.SYNC.DEFER_BLOCKING 0x0 ;  /* 0x0000000000007b1d */ /* 0x000fe20000010000 */
[----:B0-----:R-:W-:-:S13]  /*2060*/  ISETP.NE.AND P1, PT, R26, RZ, PT ;  /* 0x000000ff1a00720c */ /* 0x001fda0003f25270 */
[----:B------:R-:W-:Y:S05]  /*2070*/  @P1 BRA `(.L_x_10) ;  /* 0x0000000000401947 */ /* 0x000fea0003800000 */
[----:B------:R-:W0:Y:S01]  /*2080*/  LDC.64 R28, c[0x0][0x268] ;  /* 0x00009a00ff1c7b82 */ /* 0x000e220000000a00 */
[----:B------:R-:W-:Y:S02]  /*2090*/  MOV R26, UR8 ;  /* 0x00000008001a7c02 */ /* 0x000fe40008000f00 */
[----:B------:R-:W-:-:S03]  /*20a0*/  ISETP.NE.AND P1, PT, RZ, UR16, PT ;  /* 0x00000010ff007c0c */ /* 0x000fc6000bf25270 */
[----:B0-----:R-:W-:Y:S01]  /*20b0*/  IMAD.WIDE.U32 R26, R26, 0x4, R28 ;  /* 0x000000041a1a7825 */ /* 0x001fe200078e001c */
[----:B------:R-:W-:-:S04]  /*20c0*/  MOV R28, 0x7fffff01 ;  /* 0x7fffff01001c7802 */ /* 0x000fc80000000f00 */
[----:B------:R-:W-:Y:S01]  /*20d0*/  SEL R28, R28, 0x1, !P1 ;  /* 0x000000011c1c7807 */ /* 0x000fe20004800000 */
[----:B------:R-:W-:Y:S06]  /*20e0*/  MEMBAR.ALL.GPU ;  /* 0x0000000000007992 */ /* 0x000fec000000a000 */
[----:B------:R-:W-:-:S00]  /*20f0*/  ERRBAR ;  /* 0x00000000000079ab */ /* 0x000fc00000000000 */
[----:B------:R-:W-:Y:S06]  /*2100*/  CGAERRBAR ;  /* 0x00000000000075ab */ /* 0x000fec0000000000 */
[----:B------:R0:W5:Y:S02]  /*2110*/  ATOM.E.ADD.STRONG.GPU PT, R28, desc[UR12][R26.64], R28 ;  /* 0x0000001c1a1c798a */ /* 0x00016400081ee1cc */
.L_x_11:
[----:B------:R-:W2:Y:S04]  /*2120*/  LD.E.STRONG.GPU R29, desc[UR12][R26.64] ;  /* 0x0000000c1a1d7980 */ /* 0x000ea8000c10f900 */
[----:B--2---:R-:W-:Y:S01]  /*2130*/  CCTL.IVALL ;  /* 0x00000000ff00798f */ /* 0x004fe20002000000 */
[----:B------:R-:W-:Y:S05]  /*2140*/  YIELD ;  /* 0x0000000000007946 */ /* 0x000fea0003800000 */
[----:B-----5:R-:W-:-:S04]  /*2150*/  LOP3.LUT R29, R29, R28, RZ, 0x3c, !PT ;  /* 0x0000001c1d1d7212 */ /* 0x020fc800078e3cff */
[----:B------:R-:W-:-:S13]  /*2160*/  ISETP.GT.AND P1, PT, R29, -0x1, PT ;  /* 0xffffffff1d00780c */ /* 0x000fda0003f24270 */
[----:B------:R-:W-:Y:S05]  /*2170*/  @P1 BRA `(.L_x_11) ;  /* 0xfffffffc00e81947 */ /* 0x000fea000383ffff */
.L_x_10:
[----:B------:R-:W-:Y:S05]  /*2180*/  WARPSYNC.ALL ;  /* 0x0000000000007948 */ /* 0x000fea0003800000 */
[----:B------:R-:W-:Y:S06]  /*2190*/  BAR.SYNC.DEFER_BLOCKING 0x0 ;  /* 0x0000000000007b1d */ /* 0x000fec0000010000 */
[----:B------:R-:W-:Y:S05]  /*21a0*/  BRA `(.L_x_12) ;  /* 0x0000000000647947 */ /* 0x000fea0003800000 */
.L_x_9:
[----:B------:R-:W0:Y:S01]  /*21b0*/  S2R R26, SR_TID.X ;  /* 0x00000000001a7919 */ /* 0x000e220000002100 */
[----:B------:R-:W-:Y:S01]  /*21c0*/  BAR.SYNC.DEFER_BLOCKING 0x0 ;  /* 0x0000000000007b1d */ /* 0x000fe20000010000 */
[----:B0-----:R-:W-:-:S13]  /*21d0*/  ISETP.NE.AND P1, PT, R26, RZ, PT ;  /* 0x000000ff1a00720c */ /* 0x001fda0003f25270 */
[----:B------:R-:W-:Y:S05]  /*21e0*/  @P1 BRA `(.L_x_13) ;  /* 0x00000000004c1947 */ /* 0x000fea0003800000 */
[----:B------:R-:W-:Y:S01]  /*21f0*/  ULDC.64 UR10, c[0x0][0x268] ;  /* 0x00009a00000a7ab9 */ /* 0x000fe20000000a00 */
[----:B------:R-:W-:Y:S01]  /*2200*/  IMAD R26, RZ, RZ, -UR8 ;  /* 0x80000008ff1a7e24 */ /* 0x000fe2000f8e02ff */
[----:B------:R-:W-:Y:S01]  /*2210*/  UIADD3 UR10, UP0, UR10, 0x4, URZ ;  /* 0x000000040a0a7890 */ /* 0x000fe2000ff1e03f */
[----:B------:R-:W-:-:S03]  /*2220*/  MOV R28, 0x7fffff01 ;  /* 0x7fffff01001c7802 */ /* 0x000fc60000000f00 */
[----:B------:R-:W-:Y:S01]  /*2230*/  UIADD3.X UR11, URZ, UR11, URZ, UP0, !UPT ;  /* 0x0000000b3f0b7290 */ /* 0x000fe200087fe43f */
[----:B------:R-:W-:Y:S02]  /*2240*/  ISETP.NE.AND P1, PT, R26, UR16, PT ;  /* 0x000000101a007c0c */ /* 0x000fe4000bf25270 */
[----:B------:R-:W-:Y:S02]  /*2250*/  MOV R26, UR10 ;  /* 0x0000000a001a7c02 */ /* 0x000fe40008000f00 */
[----:B------:R-:W-:Y:S02]  /*2260*/  SEL R28, R28, 0x1, !P1 ;  /* 0x000000011c1c7807 */ /* 0x000fe40004800000 */
[----:B------:R-:W-:Y:S01]  /*2270*/  MOV R27, UR11 ;  /* 0x0000000b001b7c02 */ /* 0x000fe20008000f00 */
[----:B------:R-:W-:Y:S06]  /*2280*/  MEMBAR.ALL.GPU ;  /* 0x0000000000007992 */ /* 0x000fec000000a000 */
[----:B------:R-:W-:-:S00]  /*2290*/  ERRBAR ;  /* 0x00000000000079ab */ /* 0x000fc00000000000 */
[----:B------:R-:W-:Y:S06]  /*22a0*/  CGAERRBAR ;  /* 0x00000000000075ab */ /* 0x000fec0000000000 */
[----:B------:R0:W5:Y:S02]  /*22b0*/  ATOM.E.ADD.STRONG.GPU PT, R28, desc[UR12][R26.64], R28 ;  /* 0x0000001c1a1c798a */ /* 0x00016400081ee1cc */
.L_x_14:
[----:B------:R-:W2:Y:S04]  /*22c0*/  LD.E.STRONG.GPU R29, desc[UR12][R26.64] ;  /* 0x0000000c1a1d7980 */ /* 0x000ea8000c10f900 */
[----:B--2---:R-:W-:Y:S01]  /*22d0*/  CCTL.IVALL ;  /* 0x00000000ff00798f */ /* 0x004fe20002000000 */
[----:B------:R-:W-:Y:S05]  /*22e0*/  YIELD ;  /* 0x0000000000007946 */ /* 0x000fea0003800000 */
[----:B-----5:R-:W-:-:S04]  /*22f0*/  LOP3.LUT R29, R29, R28, RZ, 0x3c, !PT ;  /* 0x0000001c1d1d7212 */ /* 0x020fc800078e3cff */
[----:B------:R-:W-:-:S13]  /*2300*/  ISETP.GT.AND P1, PT, R29, -0x1, PT ;  /* 0xffffffff1d00780c */ /* 0x000fda0003f24270 */
[----:B------:R-:W-:Y:S05]  /*2310*/  @P1 BRA `(.L_x_14) ;  /* 0xfffffffc00e81947 */ /* 0x000fea000383ffff */
.L_x_13:
[----:B------:R-:W-:Y:S05]  /*2320*/  WARPSYNC.ALL ;  /* 0x0000000000007948 */ /* 0x000fea0003800000 */
[----:B------:R-:W-:Y:S06]  /*2330*/  BAR.SYNC.DEFER_BLOCKING 0x0 ;  /* 0x0000000000007b1d */ /* 0x000fec0000010000 */
.L_x_12:
[----:B------:R-:W1:Y:S01]  /*2340*/  S2R R28, SR_TID.X ;  /* 0x00000000001c7919 */ /* 0x000e620000002100 */
[----:B------:R-:W-:Y:S01]  /*2350*/  BSSY B0, `(.L_x_15) ;  /* 0x00000b1000007945 */ /* 0x000fe20003800000 */
[----:B0-----:R-:W-:Y:S02]  /*2360*/  CS2R R26, SRZ ;  /* 0x00000000001a7805 */ /* 0x001fe4000001ff00 */
[----:B-1----:R-:W-:-:S13]  /*2370*/  ISETP.GT.U32.AND P1, PT, R28, 0xff, PT ;  /* 0x000000ff1c00780c */ /* 0x002fda0003f24070 */
[----:B------:R-:W-:Y:S05]  /*2380*/  @P1 BRA `(.L_x_16) ;  /* 0x0000000800b41947 */ /* 0x000fea0003800000 */
[----:B------:R-:W-:Y:S01]  /*2390*/  ULDC UR5, c[0x0][0x10] ;  /* 0x0000040000057ab9 */ /* 0x000fe20000000800 */
[----:B------:R0:W-:Y:S01]  /*23a0*/  STL.64 [R1+0x40], R2 ;  /* 0x0000400201007387 */ /* 0x0001e20000100a00 */
[----:B------:R-:W-:Y:S01]  /*23b0*/  UIMAD UR5, UR5, UR4, UR8 ;  /* 0x00000004050572a4 */ /* 0x000fe2000f8e0208 */
[C---:B------:R-:W-:Y:S01]  /*23c0*/  IMAD.SHL.U32 R27, R28.reuse, 0x20, RZ ;  /* 0x000000201c1b7824 */ /* 0x040fe200078e00ff */
[----:B------:R-:W-:-:S04]  /*23d0*/  LOP3.LUT R28, R28, 0x7, RZ, 0xc0, !PT ;  /* 0x000000071c1c7812 */ /* 0x000fc800078ec0ff */
[----:B------:R-:W-:Y:S02]  /*23e0*/  LOP3.LUT R27, R27, 0x7fffff00, RZ, 0xc0, !PT ;  /* 0x7fffff001b1b7812 */ /* 0x000fe400078ec0ff */
[----:B------:R-:W-:Y:S01]  /*23f0*/  MOV R26, UR5 ;  /* 0x00000005001a7c02 */ /* 0x000fe20008000f00 */
[----:B0-----:R-:W0:Y:S03]  /*2400*/  LDC.64 R2, c[0x0][0x260] ;  /* 0x00009800ff027b82 */ /* 0x001e260000000a00 */
[----:B------:R-:W-:-:S04]  /*2410*/  LEA R26, R26, R27, 0xd ;  /* 0x0000001b1a1a7211 */ /* 0x000fc800078e68ff */
[----:B------:R-:W-:-:S05]  /*2420*/  IADD3 R26, R26, R28, RZ ;  /* 0x0000001c1a1a7210 */ /* 0x000fca0007ffe0ff */
[----:B------:R-:W-:-:S05]  /*2430*/  IMAD.SHL.U32 R26, R26, 0x2, RZ ;  /* 0x000000021a1a7824 */ /* 0x000fca00078e00ff */
[C---:B------:R-:W-:Y:S02]  /*2440*/  IADD3 R32, R26.reuse, 0x10, RZ ;  /* 0x000000101a207810 */ /* 0x040fe40007ffe0ff */
[C---:B------:R-:W-:Y:S01]  /*2450*/  IADD3 R30, R26.reuse, 0x20, RZ ;  /* 0x000000201a1e7810 */ /* 0x040fe20007ffe0ff */
[----:B0-----:R-:W-:-:S04]  /*2460*/  IMAD.WIDE.U32 R28, R26, 0x4, R2 ;  /* 0x000000041a1c7825 */ /* 0x001fc800078e0002 */
[--C-:B------:R-:W-:Y:S02]  /*2470*/  IMAD.WIDE.U32 R32, R32, 0x4, R2.reuse ;  /* 0x0000000420207825 */ /* 0x100fe400078e0002 */
[----:B------:R-:W2:Y:S02]  /*2480*/  LDG.E.64 R28, desc[UR12][R28.64] ;  /* 0x0000000c1c1c7981 */ /* 0x000ea4000c1e1b00 */
[----:B------:R-:W-:Y:S02]  /*2490*/  IMAD.WIDE.U32 R30, R30, 0x4, R2 ;  /* 0x000000041e1e7825 */ /* 0x000fe400078e0002 */
[----:B------:R-:W3:Y:S04]  /*24a0*/  LDG.E.64 R32, desc[UR12][R32.64] ;  /* 0x0000000c20207981 */ /* 0x000ee8000c1e1b00 */
[----:B------:R-:W4:Y:S01]  /*24b0*/  LDG.E.64 R30, desc[UR12][R30.64] ;  /* 0x0000000c1e1e7981 */ /* 0x000f22000c1e1b00 */
[C---:B------:R-:W-:Y:S01]  /*24c0*/  IADD3 R38, R26.reuse, 0x30, RZ ;  /* 0x000000301a267810 */ /* 0x040fe20007ffe0ff */
[----:B------:R-:W-:-:S04]  /*24d0*/  VIADD R36, R26, 0x40 ;  /* 0x000000401a247836 */ /* 0x000fc80000000000 */
[----:B------:R-:W-:-:S04]  /*24e0*/  IMAD.WIDE.U32 R38, R38, 0x4, R2 ;  /* 0x0000000426267825 */ /* 0x000fc800078e0002 */
[----:B------:R-:W-:Y:S02]  /*24f0*/  IMAD.WIDE.U32 R36, R36, 0x4, R2 ;  /* 0x0000000424247825 */ /* 0x000fe400078e0002 */
[----:B------:R-:W4:Y:S04]  /*2500*/  LDG.E.64 R38, desc[UR12][R38.64] ;  /* 0x0000000c26267981 */ /* 0x000f28000c1e1b00 */
[----:B------:R-:W4:Y:S01]  /*2510*/  LDG.E.64 R36, desc[UR12][R36.64] ;  /* 0x0000000c24247981 */ /* 0x000f22000c1e1b00 */
[----:B--2---:R-:W-:Y:S01]  /*2520*/  FADD.FTZ R28, RZ, R28 ;  /* 0x0000001cff1c7221 */ /* 0x004fe20000010000 */
[----:B------:R-:W-:-:S03]  /*2530*/  FADD.FTZ R27, RZ, R29 ;  /* 0x0000001dff1b7221 */ /* 0x000fc60000010000 */
[----:B---3--:R-:W-:Y:S01]  /*2540*/  FADD.FTZ R32, R32, R28 ;  /* 0x0000001c20207221 */ /* 0x008fe20000010000 */
[----:B------:R-:W-:-:S03]  /*2550*/  FADD.FTZ R27, R33, R27 ;  /* 0x0000001b211b7221 */ /* 0x000fc60000010000 */
[----:B----4-:R-:W-:Y:S01]  /*2560*/  FADD.FTZ R30, R30, R32 ;  /* 0x000000201e1e7221 */ /* 0x010fe20000010000 */
[C---:B------:R-:W-:Y:S02]  /*2570*/  IADD3 R32, R26.reuse, 0x50, RZ ;  /* 0x000000501a207810 */ /* 0x040fe40007ffe0ff */
[----:B------:R-:W-:-:S03]  /*2580*/  IADD3 R28, R26, 0x60, RZ ;  /* 0x000000601a1c7810 */ /* 0x000fc60007ffe0ff */
[----:B------:R-:W-:-:S04]  /*2590*/  IMAD.WIDE.U32 R32, R32, 0x4, R2 ;  /* 0x0000000420207825 */ /* 0x000fc800078e0002 */
[----:B------:R-:W-:Y:S02]  /*25a0*/  IMAD.WIDE.U32 R28, R28, 0x4, R2 ;  /* 0x000000041c1c7825 */ /* 0x000fe400078e0002 */
[----:B------:R-:W2:Y:S04]  /*25b0*/  LDG.E.64 R32, desc[UR12][R32.64] ;  /* 0x0000000c20207981 */ /* 0x000ea8000c1e1b00 */
[----:B------:R-:W3:Y:S01]  /*25c0*/  LDG.E.64 R28, desc[UR12][R28.64] ;  /* 0x0000000c1c1c7981 */ /* 0x000ee2000c1e1b00 */
[----:B------:R-:W-:Y:S01]  /*25d0*/  FADD.FTZ R30, R38, R30 ;  /* 0x0000001e261e7221 */ /* 0x000fe20000010000 */
[----:B------:R-:W-:Y:S01]  /*25e0*/  FADD.FTZ R27, R31, R27 ;  /* 0x0000001b1f1b7221 */ /* 0x000fe20000010000 */
[----:B------:R-:W-:-:S03]  /*25f0*/  IADD3 R38, R26, 0x70, RZ ;  /* 0x000000701a267810 */ /* 0x000fc60007ffe0ff */
[----:B------:R-:W-:Y:S02]  /*2600*/  FADD.FTZ R27, R39, R27 ;  /* 0x0000001b271b7221 */ /* 0x000fe40000010000 */
[----:B------:R-:W-:-:S04]  /*2610*/  IMAD.WIDE.U32 R38, R38, 0x4, R2 ;  /* 0x0000000426267825 */ /* 0x000fc800078e0002 */
[----:B------:R-:W-:Y:S02]  /*2620*/  FADD.FTZ R30, R36, R30 ;  /* 0x0000001e241e7221 */ /* 0x000fe40000010000 */
[----:B------:R-:W4:Y:S01]  /*2630*/  LDG.E.64 R38, desc[UR12][R38.64] ;  /* 0x0000000c26267981 */ /* 0x000f22000c1e1b00 */
[----:B------:R-:W-:Y:S02]  /*2640*/  VIADD R36, R26, 0x80 ;  /* 0x000000801a247836 */ /* 0x000fe40000000000 */
[----:B------:R-:W-:Y:S02]  /*2650*/  FADD.FTZ R27, R37, R27 ;  /* 0x0000001b251b7221 */ /* 0x000fe40000010000 */
[----:B------:R-:W-:-:S06]  /*2660*/  IMAD.WIDE.U32 R36, R36, 0x4, R2 ;  /* 0x0000000424247825 */ /* 0x000fcc00078e0002 */
[----:B------:R-:W4:Y:S01]  /*2670*/  LDG.E.64 R36, desc[UR12][R36.64] ;  /* 0x0000000c24247981 */ /* 0x000f22000c1e1b00 */
[----:B--2---:R-:W-:Y:S01]  /*2680*/  FADD.FTZ R30, R32, R30 ;  /* 0x0000001e201e7221 */ /* 0x004fe20000010000 */
[----:B------:R-:W-:Y:S01]  /*2690*/  IADD3 R32, R26, 0x90, RZ ;  /* 0x000000901a207810 */ /* 0x000fe20007ffe0ff */
[----:B------:R-:W-:Y:S02]  /*26a0*/  FADD.FTZ R27, R33, R27 ;  /* 0x0000001b211b7221 */ /* 0x000fe40000010000 */
[----:B---3--:R-:W-:Y:S01]  /*26b0*/  FADD.FTZ R28, R28, R30 ;  /* 0x0000001e1c1c7221 */ /* 0x008fe20000010000 */
[----:B------:R-:W-:Y:S01]  /*26c0*/  IADD3 R30, R26, 0xa0, RZ ;  /* 0x000000a01a1e7810 */ /* 0x000fe20007ffe0ff */
[----:B------:R-:W-:-:S04]  /*26d0*/  IMAD.WIDE.U32 R32, R32, 0x4, R2 ;  /* 0x0000000420207825 */ /* 0x000fc800078e0002 */
[----:B------:R-:W-:Y:S02]  /*26e0*/  IMAD.WIDE.U32 R30, R30, 0x4, R2 ;  /* 0x000000041e1e7825 */ /* 0x000fe400078e0002 */
[----:B------:R-:W2:Y:S04]  /*26f0*/  LDG.E.64 R32, desc[UR12][R32.64] ;  /* 0x0000000c20207981 */ /* 0x000ea8000c1e1b00 */
[----:B------:R-:W3:Y:S01]  /*2700*/  LDG.E.64 R30, desc[UR12][R30.64] ;  /* 0x0000000c1e1e7981 */ /* 0x000ee2000c1e1b00 */
[----:B------:R-:W-:Y:S01]  /*2710*/  FADD.FTZ R27, R29, R27 ;  /* 0x0000001b1d1b7221 */ /* 0x000fe20000010000 */
[----:B----4-:R-:W-:Y:S01]  /*2720*/  FADD.FTZ R28, R38, R28 ;  /* 0x0000001c261c7221 */ /* 0x010fe20000010000 */
[----:B------:R-:W-:Y:S02]  /*2730*/  IADD3 R38, R26, 0xb0, RZ ;  /* 0x000000b01a267810 */ /* 0x000fe40007ffe0ff */
[----:B------:R-:W-:-:S03]  /*2740*/  FADD.FTZ R27, R39, R27 ;  /* 0x0000001b271b7221 */ /* 0x000fc60000010000 */
[----:B------:R-:W-:-:S06]  /*2750*/  IMAD.WIDE.U32 R38, R38, 0x4, R2 ;  /* 0x0000000426267825 */ /* 0x000fcc00078e0002 */
[----:B------:R-:W4:Y:S01]  /*2760*/  LDG.E.64 R38, desc[UR12][R38.64] ;  /* 0x0000000c26267981 */ /* 0x000f22000c1e1b00 */
[----:B------:R-:W-:Y:S01]  /*2770*/  FADD.FTZ R28, R36, R28 ;  /* 0x0000001c241c7221 */ /* 0x000fe20000010000 */
        /* <DEDUP_REMOVED lines=75> */
[----:B------:R-:W-:Y:S01]  /*2c30*/  IADD3 R47, R26, 0x1f0, RZ ;  /* 0x000001f01a2f7810 */ /* 0x000fe20007ffe0ff */
[----:B------:R-:W5:Y:S01]  /*2c40*/  LDL.LU.64 R2, [R1+0x40] ;  /* 0x0000400001027983 */ /* 0x000f620000300a00 */
[----:B------:R-:W-:-:S02]  /*2c50*/  FADD.FTZ R27, R39, R27 ;  /* 0x0000001b271b7221 */ /* 0x000fc40000010000 */
[----:B------:R-:W0:Y:S01]  /*2c60*/  LDC.64 R38, c[0x0][0x260] ;  /* 0x00009800ff267b82 */ /* 0x000e220000000a00 */
[----:B------:R-:W-:Y:S01]  /*2c70*/  FADD.FTZ R28, R36, R28 ;  /* 0x0000001c241c7221 */ /* 0x000fe20000010000 */
[----:B------:R-:W-:Y:S01]  /*2c80*/  IADD3 R36, R26, 0x1d0, RZ ;  /* 0x000001d01a247810 */ /* 0x000fe20007ffe0ff */
[----:B------:R-:W-:-:S04]  /*2c90*/  FADD.FTZ R27, R37, R27 ;  /* 0x0000001b251b7221 */ /* 0x000fc80000010000 */
[----:B0-----:R-:W-:-:S04]  /*2ca0*/  IMAD.WIDE.U32 R36, R36, 0x4, R38 ;  /* 0x0000000424247825 */ /* 0x001fc800078e0026 */
[----:B--2---:R-:W-:Y:S01]  /*2cb0*/  FADD.FTZ R28, R32, R28 ;  /* 0x0000001c201c7221 */ /* 0x004fe20000010000 */
[----:B------:R-:W-:-:S03]  /*2cc0*/  IADD3 R32, R26, 0x1b0, RZ ;  /* 0x000001b01a207810 */ /* 0x000fc60007ffe0ff */
[----:B---3--:R-:W-:Y:S01]  /*2cd0*/  FADD.FTZ R30, R30, R28 ;  /* 0x0000001c1e1e7221 */ /* 0x008fe20000010000 */
[----:B------:R-:W-:Y:S02]  /*2ce0*/  VIADD R28, R26, 0x1c0 ;  /* 0x000001c01a1c7836 */ /* 0x000fe40000000000 */
[----:B------:R-:W-:Y:S01]  /*2cf0*/  FADD.FTZ R40, R33, R27 ;  /* 0x0000001b21287221 */ /* 0x000fe20000010000 */
[----:B------:R-:W-:-:S04]  /*2d00*/  IMAD.WIDE.U32 R32, R32, 0x4, R38 ;  /* 0x0000000420207825 */ /* 0x000fc800078e0026 */
[----:B------:R-:W-:Y:S01]  /*2d10*/  IMAD.WIDE.U32 R28, R28, 0x4, R38 ;  /* 0x000000041c1c7825 */ /* 0x000fe200078e0026 */
[----:B------:R-:W-:Y:S01]  /*2d20*/  IADD3 R38, R26, 0x1e0, RZ ;  /* 0x000001e01a267810 */ /* 0x000fe20007ffe0ff */
[----:B------:R-:W2:Y:S04]  /*2d30*/  LDG.E.64 R32, desc[UR12][R32.64] ;  /* 0x0000000c20207981 */ /* 0x000ea8000c1e1b00 */
[----:B------:R0:W3:Y:S04]  /*2d40*/  LDG.E.64 R26, desc[UR12][R36.64] ;  /* 0x0000000c241a7981 */ /* 0x0000e8000c1e1b00 */
[----:B------:R-:W4:Y:S01]  /*2d50*/  LDG.E.64 R28, desc[UR12][R28.64] ;  /* 0x0000000c1c1c7981 */ /* 0x000f22000c1e1b00 */
[----:B0-----:R-:W0:Y:S02]  /*2d60*/  LDC.64 R36, c[0x0][0x260] ;  /* 0x00009800ff247b82 */ /* 0x001e240000000a00 */
[----:B0-----:R-:W-:-:S04]  /*2d70*/  IMAD.WIDE.U32 R38, R38, 0x4, R36 ;  /* 0x0000000426267825 */ /* 0x001fc800078e0024 */
[----:B------:R-:W-:Y:S02]  /*2d80*/  IMAD.WIDE.U32 R36, R47, 0x4, R36 ;  /* 0x000000042f247825 */ /* 0x000fe400078e0024 */
[----:B------:R-:W3:Y:S04]  /*2d90*/  LDG.E.64 R38, desc[UR12][R38.64] ;  /* 0x0000000c26267981 */ /* 0x000ee8000c1e1b00 */
[----:B------:R-:W3:Y:S01]  /*2da0*/  LDG.E.64 R36, desc[UR12][R36.64] ;  /* 0x0000000c24247981 */ /* 0x000ee2000c1e1b00 */
[----:B------:R-:W-:Y:S01]  /*2db0*/  FADD.FTZ R31, R31, R40 ;  /* 0x000000281f1f7221 */ /* 0x000fe20000010000 */
[----:B--2---:R-:W-:-:S03]  /*2dc0*/  FADD.FTZ R30, R32, R30 ;  /* 0x0000001e201e7221 */ /* 0x004fc60000010000 */
[----:B------:R-:W-:Y:S01]  /*2dd0*/  FADD.FTZ R31, R33, R31 ;  /* 0x0000001f211f7221 */ /* 0x000fe20000010000 */
[----:B----4-:R-:W-:-:S03]  /*2de0*/  FADD.FTZ R28, R28, R30 ;  /* 0x0000001e1c1c7221 */ /* 0x010fc60000010000 */
[----:B------:R-:W-:Y:S01]  /*2df0*/  FADD.FTZ R29, R29, R31 ;  /* 0x0000001f1d1d7221 */ /* 0x000fe20000010000 */
[----:B---3--:R-:W-:-:S03]  /*2e00*/  FADD.FTZ R26, R26, R28 ;  /* 0x0000001c1a1a7221 */ /* 0x008fc60000010000 */
[----:B------:R-:W-:Y:S01]  /*2e10*/  FADD.FTZ R27, R27, R29 ;  /* 0x0000001d1b1b7221 */ /* 0x000fe20000010000 */
[----:B------:R-:W-:-:S03]  /*2e20*/  FADD.FTZ R26, R38, R26 ;  /* 0x0000001a261a7221 */ /* 0x000fc60000010000 */
[----:B------:R-:W-:Y:S01]  /*2e30*/  FADD.FTZ R27, R39, R27 ;  /* 0x0000001b271b7221 */ /* 0x000fe20000010000 */
[----:B------:R-:W-:-:S03]  /*2e40*/  FADD.FTZ R26, R36, R26 ;  /* 0x0000001a241a7221 */ /* 0x000fc60000010000 */
[----:B------:R-:W-:-:S07]  /*2e50*/  FADD.FTZ R27, R37, R27 ;  /* 0x0000001b251b7221 */ /* 0x000fce0000010000 */
.L_x_16:
[----:B------:R-:W-:Y:S05]  /*2e60*/  BSYNC B0 ;  /* 0x0000000000007941 */ /* 0x000fea0003800000 */
.L_x_15:
[----:B------:R-:W0:Y:S01]  /*2e70*/  SHFL.BFLY PT, R28, R26, 0x4, 0x1f ;  /* 0x0c801f001a1c7f89 */ /* 0x000e2200000e0000 */
[----:B------:R-:W-:Y:S01]  /*2e80*/  BSSY B0, `(.L_x_17) ;  /* 0x0000017000007945 */ /* 0x000fe20003800000 */
[----:B------:R-:W1:Y:S01]  /*2e90*/  S2R R29, SR_TID.X ;  /* 0x00000000001d7919 */ /* 0x000e620000002100 */
[----:B0-----:R-:W-:Y:S02]  /*2ea0*/  FADD.FTZ R26, R28, R26 ;  /* 0x0000001a1c1a7221 */ /* 0x001fe40000010000 */
[----:B------:R-:W0:Y:S01]  /*2eb0*/  SHFL.BFLY PT, R28, R27, 0x4, 0x1f ;  /* 0x0c801f001b1c7f89 */ /* 0x000e2200000e0000 */
[----:B-1----:R-:W-:Y:S01]  /*2ec0*/  LOP3.LUT P1, RZ, R29, 0xffffff07, RZ, 0xc0, !PT ;  /* 0xffffff071dff7812 */ /* 0x002fe2000782c0ff */
[----:B0-----:R-:W-:Y:S02]  /*2ed0*/  FADD.FTZ R27, R28, R27 ;  /* 0x0000001b1c1b7221 */ /* 0x001fe40000010000 */
[----:B------:R-:W0:Y:S02]  /*2ee0*/  SHFL.BFLY PT, R28, R26, 0x2, 0x1f ;  /* 0x0c401f001a1c7f89 */ /* 0x000e2400000e0000 */
[----:B0-----:R-:W-:-:S02]  /*2ef0*/  FADD.FTZ R26, R26, R28 ;  /* 0x0000001c1a1a7221 */ /* 0x001fc40000010000 */
[----:B------:R-:W0:Y:S02]  /*2f00*/  SHFL.BFLY PT, R28, R27, 0x2, 0x1f ;  /* 0x0c401f001b1c7f89 */ /* 0x000e2400000e0000 */
[----:B0-----:R-:W-:Y:S02]  /*2f10*/  FADD.FTZ R27, R27, R28 ;  /* 0x0000001c1b1b7221 */ /* 0x001fe40000010000 */
[----:B------:R-:W0:Y:S02]  /*2f20*/  SHFL.BFLY PT, R28, R26, 0x1, 0x1f ;  /* 0x0c201f001a1c7f89 */ /* 0x000e2400000e0000 */
[----:B0-----:R-:W-:Y:S02]  /*2f30*/  FADD.FTZ R26, R26, R28 ;  /* 0x0000001c1a1a7221 */ /* 0x001fe40000010000 */
[----:B------:R-:W0:Y:S02]  /*2f40*/  SHFL.BFLY PT, R28, R27, 0x1, 0x1f ;  /* 0x0c201f001b1c7f89 */ /* 0x000e2400000e0000 */
[----:B0-----:R-:W-:Y:S01]  /*2f50*/  FADD.FTZ R27, R27, R28 ;  /* 0x0000001c1b1b7221 */ /* 0x001fe20000010000 */
[----:B------:R-:W-:Y:S06]  /*2f60*/  @P1 BRA `(.L_x_18) ;  /* 0x0000000000201947 */ /* 0x000fec0003800000 */
[----:B------:R-:W0:Y:S01]  /*2f70*/  S2UR UR10, SR_CgaCtaId ;  /* 0x00000000000a79c3 */ /* 0x000e220000008800 */
[----:B------:R-:W-:Y:S01]  /*2f80*/  UMOV UR5, 0x400 ;  /* 0x0000040000057882 */ /* 0x000fe20000000000 */
[----:B------:R-:W-:Y:S01]  /*2f90*/  FMUL.FTZ R27, R27, 2.4414062863797880709e-05 ;  /* 0x37cccccd1b1b7820 */ /* 0x000fe20000410000 */
[----:B------:R-:W-:Y:S01]  /*2fa0*/  UIADD3 UR5, UR5, 0x4100, URZ ;  /* 0x0000410005057890 */ /* 0x000fe2000fffe03f */
[----:B------:R-:W-:Y:S01]  /*2fb0*/  FMUL.FTZ R26, R26, 2.4414062863797880709e-05 ;  /* 0x37cccccd1a1a7820 */ /* 0x000fe20000410000 */
[----:B------:R-:W-:Y:S02]  /*2fc0*/  LOP3.LUT R28, R29, 0xfffffff8, RZ, 0xc0, !PT ;  /* 0xfffffff81d1c7812 */ /* 0x000fe400078ec0ff */
[----:B0-----:R-:W-:-:S09]  /*2fd0*/  ULEA UR5, UR10, UR5, 0x18 ;  /* 0x000000050a057291 */ /* 0x001fd2000f8ec03f */
[----:B------:R0:W-:Y:S03]  /*2fe0*/  STS.64 [R28+UR5], R26 ;  /* 0x0000001a1c007988 */ /* 0x0001e60008000a05 */
.L_x_18:
[----:B------:R-:W-:Y:S05]  /*2ff0*/  BSYNC B0 ;  /* 0x0000000000007941 */ /* 0x000fea0003800000 */
.L_x_17:
[----:B0-----:R-:W2:Y:S04]  /*3000*/  LDL R26, [R1+0x24] ;  /* 0x00002400011a7983 */ /* 0x001ea80000100800 */
[----:B------:R-:W3:Y:S04]  /*3010*/  LDL.LU R28, [R1+0x1c] ;  /* 0x00001c00011c7983 */ /* 0x000ee80000300800 */
[----:B------:R-:W4:Y:S04]  /*3020*/  LDL R29, [R1+0x28] ;  /* 0x00002800011d7983 */ /* 0x000f280000100800 */
[----:B------:R-:W4:Y:S01]  /*3030*/  LDL.LU R31, [R1+0x14] ;  /* 0x00001400011f7983 */ /* 0x000f220000300800 */
[----:B------:R-:W0:Y:S01]  /*3040*/  S2UR UR10, SR_CgaCtaId ;  /* 0x00000000000a79c3 */ /* 0x000e220000008800 */
[----:B------:R-:W-:-:S02]  /*3050*/  UMOV UR5, 0x400 ;  /* 0x0000040000057882 */ /* 0x000fc40000000000 */
[----:B------:R-:W4:Y:S01]  /*3060*/  LDL.LU R30, [R1+0x20] ;  /* 0x00002000011e7983 */ /* 0x000f220000300800 */
[----:B------:R-:W-:Y:S01]  /*3070*/  UIADD3 UR5, UR5, 0x4100, URZ ;  /* 0x0000410005057890 */ /* 0x000fe2000fffe03f */
[----:B------:R-:W-:Y:S02]  /*3080*/  SHF.L.U32 R41, R41, 0x10, RZ ;  /* 0x0000001029297819 */ /* 0x000fe400000006ff */
[----:B------:R-:W4:Y:S01]  /*3090*/  LDL.LU R36, [R1+0x18] ;  /* 0x0000180001247983 */ /* 0x000f220000300800 */
[----:B------:R-:W-:Y:S01]  /*30a0*/  SHF.L.U32 R58, R58, 0x10, RZ ;  /* 0x000000103a3a7819 */ /* 0x000fe200000006ff */
[----:B------:R-:W-:Y:S02]  /*30b0*/  IMAD.U32 R45, R45, 0x10000, RZ ;  /* 0x000100002d2d7824 */ /* 0x000fe400078e00ff */
[----:B------:R-:W4:Y:S01]  /*30c0*/  LDL.LU R40, [R1+0xc] ;  /* 0x00000c0001287983 */ /* 0x000f220000300800 */
[----:B0-----:R-:W-:Y:S01]  /*30d0*/  ULEA UR5, UR10, UR5, 0x18 ;  /* 0x000000050a057291 */ /* 0x001fe2000f8ec03f */
[C---:B------:R-:W-:Y:S01]  /*30e0*/  FADD.FTZ R58, -R24.reuse, R58 ;  /* 0x0000003a183a7221 */ /* 0x040fe20000010100 */
[----:B------:R-:W-:Y:S01]  /*30f0*/  FADD.FTZ R45, -R24, R45 ;  /* 0x0000002d182d7221 */ /* 0x000fe20000010100 */
[----:B------:R-:W-:Y:S01]  /*3100*/  ULDC.64 UR10, c[0x0][0x210] ;  /* 0x00008400000a7ab9 */ /* 0x000fe20000000a00 */
[----:B------:R-:W-:Y:S01]  /*3110*/  SHF.L.U32 R61, R61, 0x10, RZ ;  /* 0x000000103d3d7819 */ /* 0x000fe200000006ff */
[----:B------:R-:W-:Y:S01]  /*3120*/  IMAD.U32 R44, R44, 0x10000, RZ ;  /* 0x000100002c2c7824 */ /* 0x000fe200078e00ff */
[----:B------:R-:W-:Y:S01]  /*3130*/  IADD3 R54, P1, R54, UR10, RZ ;  /* 0x0000000a36367c10 */ /* 0x000fe2000ff3e0ff */
[----:B------:R-:W4:Y:S03]  /*3140*/  LDL.LU R39, [R1+0x10] ;  /* 0x0000100001277983 */ /* 0x000f260000300800 */
[----:B------:R-:W-:Y:S01]  /*3150*/  IADD3.X R55, R55, UR11, RZ, P1, !PT ;  /* 0x0000000b37377c10 */ /* 0x000fe20008ffe4ff */
[----:B------:R-:W4:Y:S01]  /*3160*/  LDL.LU R38, [R1+0x4] ;  /* 0x0000040001267983 */ /* 0x000f220000300800 */
[----:B------:R-:W-:-:S02]  /*3170*/  SHF.L.U32 R57, R57, 0x10, RZ ;  /* 0x0000001039397819 */ /* 0x000fc400000006ff */
[----:B------:R-:W-:Y:S02]  /*3180*/  SHF.L.U32 R60, R60, 0x10, RZ ;  /* 0x000000103c3c7819 */ /* 0x000fe400000006ff */
[----:B------:R-:W-:Y:S02]  /*3190*/  SHF.L.U32 R33, R56, 0x10, RZ ;  /* 0x0000001038217819 */ /* 0x000fe400000006ff */
[----:B------:R-:W-:Y:S01]  /*31a0*/  SHF.L.U32 R37, R42, 0x10, RZ ;  /* 0x000000102a257819 */ /* 0x000fe200000006ff */
[C---:B------:R-:W-:Y:S01]  /*31b0*/  FADD.FTZ R61, -R34.reuse, R61 ;  /* 0x0000003d223d7221 */ /* 0x040fe20000010100 */
[----:B------:R-:W-:Y:S01]  /*31c0*/  FADD.FTZ R57, -R34, R57 ;  /* 0x0000003922397221 */ /* 0x000fe20000010100 */
[----:B------:R-:W-:Y:S01]  /*31d0*/  BAR.SYNC.DEFER_BLOCKING 0x0 ;  /* 0x0000000000007b1d */ /* 0x000fe20000010000 */
[----:B--2---:R-:W-:-:S06]  /*31e0*/  LEA R26, R26, UR5, 0x3 ;  /* 0x000000051a1a7c11 */ /* 0x004fcc000f8e18ff */
[----:B------:R-:W0:Y:S01]  /*31f0*/  LDS.64 R26, [R26] ;  /* 0x000000001a1a7984 */ /* 0x000e220000000a00 */
[----:B---3--:R-:W-:-:S04]  /*3200*/  IMAD.U32 R28, R28, 0x10000, RZ ;  /* 0x000100001c1c7824 */ /* 0x008fc800078e00ff */
[----:B------:R-:W-:-:S04]  /*3210*/  FADD.FTZ R28, -R24, R28 ;  /* 0x0000001c181c7221 */ /* 0x000fc80000010100 */
[----:B------:R-:W-:Y:S01]  /*3220*/  FMUL.FTZ R28, R5, R28 ;  /* 0x0000001c051c7220 */ /* 0x000fe20000410000 */
[--C-:B0-----:R-:W-:Y:S01]  /*3230*/  FFMA.FTZ R6, R0, R6, -R26.reuse ;  /* 0x0000000600067223 */ /* 0x101fe2000001081a */
[----:B-----5:R-:W-:-:S03]  /*3240*/  FFMA.FTZ R41, R3, R41, -R26 ;  /* 0x0000002903297223 */ /* 0x020fc6000001081a */
[----:B------:R-:W-:Y:S01]  /*3250*/  FFMA.FTZ R6, -R52, R27, R6 ;  /* 0x0000001b34067223 */ /* 0x000fe20000010106 */
[----:B------:R-:W-:-:S03]  /*3260*/  FFMA.FTZ R28, R27, -R28, R41 ;  /* 0x8000001c1b1c7223 */ /* 0x000fc60000010029 */
[C---:B------:R-:W-:Y:S01]  /*3270*/  FMUL.FTZ R6, R5.reuse, R6 ;  /* 0x0000000605067220 */ /* 0x040fe20000410000 */
[----:B------:R-:W-:-:S05]  /*3280*/  FMUL.FTZ R28, R5, R28 ;  /* 0x0000001c051c7220 */ /* 0x000fca0000410000 */
[----:B------:R-:W-:-:S04]  /*3290*/  F2FP.BF16.F32.PACK_AB R6, R28, R6 ;  /* 0x000000061c06723e */ /* 0x000fc800000010ff */
[----:B------:R-:W-:Y:S01]  /*32a0*/  PRMT R28, R6, 0x7632, R28 ;  /* 0x00007632061c7816 */ /* 0x000fe2000000001c */
[----:B------:R4:W-:Y:S02]  /*32b0*/  STG.E.U16 desc[UR12][R54.64], R6 ;  /* 0x0000000636007986 */ /* 0x0009e4000c10150c */
[----:B----4-:R-:W-:-:S05]  /*32c0*/  SHF.L.U32 R6, R31, 0x10, RZ ;  /* 0x000000101f067819 */ /* 0x010fca00000006ff */
[----:B------:R-:W-:Y:S01]  /*32d0*/  FADD.FTZ R6, -R24, R6 ;  /* 0x0000000618067221 */ /* 0x000fe20000010100 */
[----:B------:R-:W-:Y:S01]  /*32e0*/  SHF.L.U32 R24, R30, 0x10, RZ ;  /* 0x000000101e187819 */ /* 0x000fe200000006ff */
[----:B------:R-:W-:Y:S01]  /*32f0*/  FADD.FTZ R31, -R34, R44 ;  /* 0x0000002c221f7221 */ /* 0x000fe20000010100 */
[C-C-:B------:R-:W-:Y:S01]  /*3300*/  FFMA.FTZ R30, R0.reuse, R7, -R26.reuse ;  /* 0x00000007001e7223 */ /* 0x140fe2000001081a */
[C-C-:B------:R-:W-:Y:S01]  /*3310*/  FFMA.FTZ R60, R3.reuse, R60, -R26.reuse ;  /* 0x0000003c033c7223 */ /* 0x140fe2000001081a */
[----:B------:R-:W-:Y:S01]  /*3320*/  FFMA.FTZ R11, R0, R11, -R26 ;  /* 0x0000000b000b7223 */ /* 0x000fe2000001081a */
[----:B------:R-:W-:Y:S01]  /*3330*/  FADD.FTZ R24, -R34, R24 ;  /* 0x0000001822187221 */ /* 0x000fe20000010100 */
[C-C-:B------:R-:W-:Y:S01]  /*3340*/  FFMA.FTZ R32, R3.reuse, R33, -R26.reuse ;  /* 0x0000002103207223 */ /* 0x140fe2000001081a */
[--C-:B------:R-:W-:Y:S01]  /*3350*/  FFMA.FTZ R34, R0, R13, -R26.reuse ;  /* 0x0000000d00227223 */ /* 0x100fe2000001081a */
[----:B------:R-:W-:Y:S02]  /*3360*/  FFMA.FTZ R26, R3, R37, -R26 ;  /* 0x00000025031a7223 */ /* 0x000fe4000001081a */
[----:B------:R-:W2:Y:S04]  /*3370*/  LDL.LU R37, [R1+0x8] ;  /* 0x0000080001257983 */ /* 0x000ea80000300800 */
[----:B------:R-:W3:Y:S04]  /*3380*/  LDL.LU R33, [R1] ;  /* 0x0000000001217983 */ /* 0x000ee80000300800 */
[----:B------:R0:W-:Y:S02]  /*3390*/  STG.E.U16 desc[UR12][R54.64+0x2], R28 ;  /* 0x0000021c36007986 */ /* 0x0001e4000c10150c */
[----:B0-----:R-:W-:-:S06]  /*33a0*/  LEA R28, R29, UR5, 0x3 ;  /* 0x000000051d1c7c11 */ /* 0x001fcc000f8e18ff */
[----:B------:R-:W0:Y:S01]  /*33b0*/  LDS.64 R28, [R28] ;  /* 0x000000001c1c7984 */ /* 0x000e220000000a00 */
[C---:B------:R-:W-:Y:S01]  /*33c0*/  FMUL.FTZ R6, R5.reuse, R6 ;  /* 0x0000000605067220 */ /* 0x040fe20000410000 */
[C---:B------:R-:W-:Y:S01]  /*33d0*/  FMUL.FTZ R58, R5.reuse, R58 ;  /* 0x0000003a053a7220 */ /* 0x040fe20000410000 */
[----:B------:R-:W-:Y:S01]  /*33e0*/  FMUL.FTZ R45, R5, R45 ;  /* 0x0000002d052d7220 */ /* 0x000fe20000410000 */
[-C--:B------:R-:W-:Y:S01]  /*33f0*/  FFMA.FTZ R30, -R51, R27.reuse, R30 ;  /* 0x0000001b331e7223 */ /* 0x080fe2000001011e */
[C---:B------:R-:W-:Y:S01]  /*3400*/  FFMA.FTZ R60, R27.reuse, -R6, R60 ;  /* 0x800000061b3c7223 */ /* 0x040fe2000001003c */
[-C--:B------:R-:W-:Y:S01]  /*3410*/  FFMA.FTZ R50, -R50, R27.reuse, R11 ;  /* 0x0000001b32327223 */ /* 0x080fe2000001010b */
[----:B------:R-:W-:Y:S01]  /*3420*/  FFMA.FTZ R32, R27, -R58, R32 ;  /* 0x8000003a1b207223 */ /* 0x000fe20000010020 */
[----:B------:R-:W-:Y:S01]  /*3430*/  FFMA.FTZ R34, -R49, R27, R34 ;  /* 0x0000001b31227223 */ /* 0x000fe20000010122 */
[----:B------:R-:W-:Y:S01]  /*3440*/  FFMA.FTZ R26, R27, -R45, R26 ;  /* 0x8000002d1b1a7223 */ /* 0x000fe2000001001a */
[C---:B------:R-:W-:Y:S01]  /*3450*/  FMUL.FTZ R7, R5.reuse, R30 ;  /* 0x0000001e05077220 */ /* 0x040fe20000410000 */
[C---:B------:R-:W-:Y:S01]  /*3460*/  FMUL.FTZ R30, R5.reuse, R60 ;  /* 0x0000003c051e7220 */ /* 0x040fe20000410000 */
[C---:B------:R-:W-:Y:S01]  /*3470*/  FMUL.FTZ R13, R5.reuse, R50 ;  /* 0x00000032050d7220 */ /* 0x040fe20000410000 */
[C---:B------:R-:W-:Y:S01]  /*3480*/  FMUL.FTZ R32, R5.reuse, R32 ;  /* 0x0000002005207220 */ /* 0x040fe20000410000 */
[C---:B------:R-:W-:Y:S01]  /*3490*/  FMUL.FTZ R11, R5.reuse, R34 ;  /* 0x00000022050b7220 */ /* 0x040fe20000410000 */
[----:B------:R-:W-:Y:S01]  /*34a0*/  FMUL.FTZ R26, R5, R26 ;  /* 0x0000001a051a7220 */ /* 0x000fe20000410000 */
[----:B------:R-:W-:Y:S01]  /*34b0*/  IMAD.U32 R5, R36, 0x10000, RZ ;  /* 0x0001000024057824 */ /* 0x000fe200078e00ff */
[----:B------:R-:W-:Y:S01]  /*34c0*/  SHF.L.U32 R59, R59, 0x10, RZ ;  /* 0x000000103b3b7819 */ /* 0x000fe200000006ff */
[C---:B------:R-:W-:Y:S01]  /*34d0*/  FMUL.FTZ R24, R8.reuse, R24 ;  /* 0x0000001808187220 */ /* 0x040fe20000410000 */
[----:B------:R-:W-:Y:S01]  /*34e0*/  FMUL.FTZ R36, R8, R61 ;  /* 0x0000003d08247220 */ /* 0x000fe20000410000 */
[----:B------:R-:W-:Y:S01]  /*34f0*/  SHF.L.U32 R27, R46, 0x10, RZ ;  /* 0x000000102e1b7819 */ /* 0x000fe200000006ff */
[----:B------:R-:W-:Y:S01]  /*3500*/  FMUL.FTZ R57, R8, R57 ;  /* 0x0000003908397220 */ /* 0x000fe20000410000 */
[----:B------:R-:W-:-:S02]  /*3510*/  SHF.L.U32 R43, R43, 0x10, RZ ;  /* 0x000000102b2b7819 */ /* 0x000fc400000006ff */
[----:B------:R-:W-:Y:S01]  /*3520*/  F2FP.BF16.F32.PACK_AB R30, R30, R7 ;  /* 0x000000071e1e723e */ /* 0x000fe200000010ff */
[--C-:B0-----:R-:W-:Y:S01]  /*3530*/  FFMA.FTZ R9, R2, R9, -R28.reuse ;  /* 0x0000000902097223 */ /* 0x101fe2000001081c */
[--C-:B------:R-:W-:Y:S01]  /*3540*/  FFMA.FTZ R34, R4, R5, -R28.reuse ;  /* 0x0000000504227223 */ /* 0x100fe2000001081c */
[--C-:B------:R-:W-:Y:S01]  /*3550*/  FFMA.FTZ R10, R2, R10, -R28.reuse ;  /* 0x0000000a020a7223 */ /* 0x100fe2000001081c */
[--C-:B------:R-:W-:Y:S01]  /*3560*/  FFMA.FTZ R59, R4, R59, -R28.reuse ;  /* 0x0000003b043b7223 */ /* 0x100fe2000001081c */
[-C--:B------:R-:W-:Y:S01]  /*3570*/  FFMA.FTZ R9, -R48, R29.reuse, R9 ;  /* 0x0000001d30097223 */ /* 0x080fe20000010109 */
[----:B------:R-:W-:Y:S01]  /*3580*/  FFMA.FTZ R12, R2, R12, -R28 ;  /* 0x0000000c020c7223 */ /* 0x000fe2000001081c */
[----:B------:R-:W-:Y:S01]  /*3590*/  FFMA.FTZ R5, R29, -R24, R34 ;  /* 0x800000181d057223 */ /* 0x000fe20000010022 */
[----:B------:R-:W-:Y:S01]  /*35a0*/  FFMA.FTZ R35, -R35, R29, R10 ;  /* 0x0000001d23237223 */ /* 0x000fe2000001010a */
[----:B------:R-:W-:Y:S01]  /*35b0*/  FFMA.FTZ R59, R29, -R36, R59 ;  /* 0x800000241d3b7223 */ /* 0x000fe2000001003b */
[----:B------:R-:W-:Y:S01]  /*35c0*/  FFMA.FTZ R6, R4, R27, -R28 ;  /* 0x0000001b04067223 */ /* 0x000fe2000001081c */
[C---:B------:R-:W-:Y:S01]  /*35d0*/  FMUL.FTZ R9, R8.reuse, R9 ;  /* 0x0000000908097220 */ /* 0x040fe20000410000 */
[C---:B------:R-:W-:Y:S01]  /*35e0*/  FMUL.FTZ R10, R8.reuse, R5 ;  /* 0x00000005080a7220 */ /* 0x040fe20000410000 */
[----:B------:R-:W-:Y:S01]  /*35f0*/  FFMA.FTZ R25, -R25, R29, R12 ;  /* 0x0000001d19197223 */ /* 0x000fe2000001010c */
[C---:B------:R-:W-:Y:S01]  /*3600*/  FMUL.FTZ R35, R8.reuse, R35 ;  /* 0x0000002308237220 */ /* 0x040fe20000410000 */
[----:B------:R-:W-:Y:S01]  /*3610*/  FMUL.FTZ R12, R8, R59 ;  /* 0x0000003b080c7220 */ /* 0x000fe20000410000 */
[--C-:B------:R-:W-:Y:S01]  /*3620*/  FFMA.FTZ R14, R2, R14, -R28.reuse ;  /* 0x0000000e020e7223 */ /* 0x100fe2000001081c */
[----:B------:R-:W-:Y:S01]  /*3630*/  FFMA.FTZ R43, R4, R43, -R28 ;  /* 0x0000002b042b7223 */ /* 0x000fe2000001081c */
[----:B------:R-:W-:Y:S01]  /*3640*/  FMUL.FTZ R24, R8, R31 ;  /* 0x0000001f08187220 */ /* 0x000fe20000410000 */
[----:B------:R-:W-:Y:S01]  /*3650*/  FFMA.FTZ R57, R29, -R57, R6 ;  /* 0x800000391d397223 */ /* 0x000fe20000010006 */
[----:B------:R-:W-:Y:S01]  /*3660*/  F2FP.BF16.F32.PACK_AB R9, R10, R9 ;  /* 0x000000090a09723e */ /* 0x000fe200000010ff */
[----:B------:R-:W-:Y:S01]  /*3670*/  FFMA.FTZ R5, -R15, R29, R14 ;  /* 0x0000001d0f057223 */ /* 0x000fe2000001010e */
[----:B------:R-:W-:Y:S01]  /*3680*/  IADD3 R6, P1, R40, UR10, RZ ;  /* 0x0000000a28067c10 */ /* 0x000fe2000ff3e0ff */
[----:B------:R-:W-:Y:S01]  /*3690*/  FFMA.FTZ R43, R29, -R24, R43 ;  /* 0x800000181d2b7223 */ /* 0x000fe2000001002b */
[----:B------:R-:W-:Y:S01]  /*36a0*/  F2FP.BF16.F32.PACK_AB R35, R12, R35 ;  /* 0x000000230c23723e */ /* 0x000fe200000010ff */
[C---:B------:R-:W-:Y:S01]  /*36b0*/  FMUL.FTZ R25, R8.reuse, R25 ;  /* 0x0000001908197220 */ /* 0x040fe20000410000 */
[C---:B------:R-:W-:Y:S01]  /*36c0*/  FMUL.FTZ R14, R8.reuse, R57 ;  /* 0x00000039080e7220 */ /* 0x040fe20000410000 */
[----:B------:R-:W-:Y:S01]  /*36d0*/  PRMT R27, R9, 0x7632, R27 ;  /* 0x00007632091b7816 */ /* 0x000fe2000000001b */
[C---:B------:R-:W-:Y:S01]  /*36e0*/  FMUL.FTZ R5, R8.reuse, R5 ;  /* 0x0000000508057220 */ /* 0x040fe20000410000 */
[----:B------:R-:W-:Y:S01]  /*36f0*/  IADD3.X R7, R39, UR11, RZ, P1, !PT ;  /* 0x0000000b27077c10 */ /* 0x000fe20008ffe4ff */
[----:B------:R-:W-:Y:S01]  /*3700*/  FMUL.FTZ R10, R8, R43 ;  /* 0x0000002b080a7220 */ /* 0x000fe20000410000 */
[----:B------:R-:W-:-:S02]  /*3710*/  PRMT R12, R30, 0x7632, R12 ;  /* 0x000076321e0c7816 */ /* 0x000fc4000000000c */
[----:B------:R-:W-:Y:S02]  /*3720*/  PRMT R15, R35, 0x7632, R15 ;  /* 0x00007632230f7816 */ /* 0x000fe4000000000f */
[----:B------:R-:W-:Y:S02]  /*3730*/  F2FP.BF16.F32.PACK_AB R13, R32, R13 ;  /* 0x0000000d200d723e */ /* 0x000fe400000010ff */
[----:B------:R-:W-:Y:S02]  /*3740*/  IADD3 R8, P1, R38, UR10, RZ ;  /* 0x0000000a26087c10 */ /* 0x000fe4000ff3e0ff */
[----:B------:R-:W-:Y:S01]  /*3750*/  F2FP.BF16.F32.PACK_AB R25, R14, R25 ;  /* 0x000000190e19723e */ /* 0x000fe200000010ff */
[----:B------:R-:W-:Y:S04]  /*3760*/  STG.E.U16 desc[UR12][R54.64+0x4], R9 ;  /* 0x0000040936007986 */ /* 0x000fe8000c10150c */
[----:B------:R-:W-:Y:S01]  /*3770*/  STG.E.U16 desc[UR12][R54.64+0x6], R27 ;  /* 0x0000061b36007986 */ /* 0x000fe2000c10150c */
[----:B------:R-:W-:-:S03]  /*3780*/  PRMT R14, R25, 0x7632, R14 ;  /* 0x00007632190e7816 */ /* 0x000fc6000000000e */
[----:B------:R-:W-:Y:S01]  /*3790*/  STG.E.U16 desc[UR12][R6.64], R30 ;  /* 0x0000001e06007986 */ /* 0x000fe2000c10150c */
[----:B------:R-:W-:-:S03]  /*37a0*/  F2FP.BF16.F32.PACK_AB R11, R26, R11 ;  /* 0x0000000b1a0b723e */ /* 0x000fc600000010ff */
[----:B------:R-:W-:Y:S01]  /*37b0*/  STG.E.U16 desc[UR12][R6.64+0x2], R12 ;  /* 0x0000020c06007986 */ /* 0x000fe2000c10150c */
[----:B------:R-:W-:-:S03]  /*37c0*/  F2FP.BF16.F32.PACK_AB R5, R10, R5 ;  /* 0x000000050a05723e */ /* 0x000fc600000010ff */
[----:B------:R-:W-:Y:S04]  /*37d0*/  STG.E.U16 desc[UR12][R6.64+0x4], R35 ;  /* 0x0000042306007986 */ /* 0x000fe8000c10150c */
[----:B------:R0:W-:Y:S02]  /*37e0*/  STG.E.U16 desc[UR12][R6.64+0x6], R15 ;  /* 0x0000060f06007986 */ /* 0x0001e4000c10150c */
[----:B0-----:R-:W-:Y:S02]  /*37f0*/  PRMT R7, R13, 0x7632, R7 ;  /* 0x000076320d077816 */ /* 0x001fe40000000007 */
[----:B------:R-:W-:Y:S01]  /*3800*/  PRMT R6, R11, 0x7632, R6 ;  /* 0x000076320b067816 */ /* 0x000fe20000000006 */
[----:B------:R-:W-:Y:S01]  /*3810*/  ULOP3.LUT UR4, UR4, 0x1, URZ, 0x3c, !UPT ;  /* 0x0000000104047892 */ /* 0x000fe2000f8e3c3f */
[----:B------:R-:W-:Y:S01]  /*3820*/  UMOV UR5, UR9 ;  /* 0x0000000900057c82 */ /* 0x000fe20008000000 */
[----:B--2---:R-:W-:-:S02]  /*3830*/  IADD3.X R9, R37, UR11, RZ, P1, !PT ;  /* 0x0000000b25097c10 */ /* 0x004fc40008ffe4ff */
[----:B------:R-:W-:-:S03]  /*3840*/  IADD3 R12, P1, R53, UR10, RZ ;  /* 0x0000000a350c7c10 */ /* 0x000fc6000ff3e0ff */
[----:B------:R3:W-:Y:S04]  /*3850*/  STG.E.U16 desc[UR12][R8.64], R13 ;  /* 0x0000000d08007986 */ /* 0x0007e8000c10150c */
[----:B------:R-:W-:Y:S04]  /*3860*/  STG.E.U16 desc[UR12][R8.64+0x2], R7 ;  /* 0x0000020708007986 */ /* 0x000fe8000c10150c */
[----:B------:R-:W-:Y:S04]  /*3870*/  STG.E.U16 desc[UR12][R8.64+0x4], R25 ;  /* 0x0000041908007986 */ /* 0x000fe8000c10150c */
[----:B------:R0:W-:Y:S01]  /*3880*/  STG.E.U16 desc[UR12][R8.64+0x6], R14 ;  /* 0x0000060e08007986 */ /* 0x0001e2000c10150c */
[----:B---3--:R-:W-:-:S05]  /*3890*/  IADD3.X R13, R33, UR11, RZ, P1, !PT ;  /* 0x0000000b210d7c10 */ /* 0x008fca0008ffe4ff */
[----:B------:R1:W-:Y:S01]  /*38a0*/  STG.E.U16 desc[UR12][R12.64], R11 ;  /* 0x0000000b0c007986 */ /* 0x0003e2000c10150c */
[----:B0-----:R-:W-:-:S03]  /*38b0*/  PRMT R9, R5, 0x7632, R9 ;  /* 0x0000763205097816 */ /* 0x001fc60000000009 */
[----:B------:R1:W-:Y:S04]  /*38c0*/  STG.E.U16 desc[UR12][R12.64+0x2], R6 ;  /* 0x000002060c007986 */ /* 0x0003e8000c10150c */
[----:B------:R1:W-:Y:S04]  /*38d0*/  STG.E.U16 desc[UR12][R12.64+0x4], R5 ;  /* 0x000004050c007986 */ /* 0x0003e8000c10150c */
[----:B------:R1:W-:Y:S01]  /*38e0*/  STG.E.U16 desc[UR12][R12.64+0x6], R9 ;  /* 0x000006090c007986 */ /* 0x0003e2000c10150c */
[----:B------:R-:W-:Y:S01]  /*38f0*/  UMOV UR10, UR7 ;  /* 0x00000007000a7c82 */ /* 0x000fe20008000000 */
[----:B------:R-:W-:Y:S05]  /*3900*/  @!P0 BRA `(.L_x_19) ;  /* 0xffffffcc00388947 */ /* 0x000fea000383ffff */
.L_x_3:
[----:B------:R-:W-:-:S04]  /*3910*/  ULEA UR7, UR8, UR16, 0x8 ;  /* 0x0000001008077291 */ /* 0x000fc8000f8e403f */
[----:B------:R-:W-:-:S04]  /*3920*/  USHF.L.U32 UR7, UR7, 0x5, URZ ;  /* 0x0000000507077899 */ /* 0x000fc8000800063f */
[----:B------:R-:W-:-:S06]  /*3930*/  UISETP.GT.AND UP0, UPT, UR7, 0x13f, UPT ;  /* 0x0000013f0700788c */ /* 0x000fcc000bf04270 */
[----:B------:R-:W-:-:S13]  /*3940*/  PLOP3.LUT P0, PT, PT, PT, UP0, 0x80, 0x0 ;  /* 0x000000000000781c */ /* 0x000fda0003f0f008 */
[----:B------:R-:W-:Y:S05]  /*3950*/  @P0 EXIT ;  /* 0x000000000000094d */ /* 0x000fea0003800000 */
[----:B------:R-:W2:Y:S01]  /*3960*/  S2R R48, SR_TID.X ;  /* 0x0000000000307919 */ /* 0x000ea20000002100 */
[----:B------:R-:W-:Y:S01]  /*3970*/  LOP3.LUT R44, RZ, UR14, RZ, 0x33, !PT ;  /* 0x0000000eff2c7c12 */ /* 0x000fe2000f8e33ff */
[----:B------:R-:W-:Y:S01]  /*3980*/  HFMA2.MMA R42, -RZ, RZ, 0, 1.1920928955078125e-06 ;  /* 0x00000014ff2a7435 */ /* 0x000fe200000001ff */
[----:B0-----:R-:W-:Y:S01]  /*3990*/  LOP3.LUT R3, RZ, UR15, RZ, 0x33, !PT ;  /* 0x0000000fff037c12 */ /* 0x001fe2000f8e33ff */
[----:B------:R-:W-:Y:S01]  /*39a0*/  UISETP.LT.U32.AND UP0, UPT, UR14, 0x1, UPT ;  /* 0x000000010e00788c */ /* 0x000fe2000bf01070 */
[C---:B------:R-:W-:Y:S02]  /*39b0*/  ISETP.GT.U32.AND P0, PT, R44.reuse, -0x2, PT ;  /* 0xfffffffe2c00780c */ /* 0x040fe40003f04070 */
[----:B-1----:R-:W-:Y:S01]  /*39c0*/  MOV R11, 0xffffffff ;  /* 0xffffffff000b7802 */ /* 0x002fe20000000f00 */
[----:B------:R-:W-:Y:S01]  /*39d0*/  UISETP.LT.AND.EX UP0, UPT, UR15, URZ, UPT, UP0 ;  /* 0x0000003f0f00728c */ /* 0x000fe2000bf01300 */
[C---:B------:R-:W-:Y:S02]  /*39e0*/  ISETP.GT.AND.EX P0, PT, R3.reuse, -0x1, PT, P0 ;  /* 0xffffffff0300780c */ /* 0x040fe40003f04300 */
[----:B------:R-:W-:Y:S01]  /*39f0*/  MOV R41, UR7 ;  /* 0x0000000700297c02 */ /* 0x000fe20008000f00 */
[----:B------:R-:W-:Y:S01]  /*3a00*/  USEL UR4, UR14, 0x1, UP0 ;  /* 0x000000010e047887 */ /* 0x000fe20008000000 */
[----:B------:R-:W-:Y:S01]  /*3a10*/  SEL R44, R44, 0xfffffffe, P0 ;  /* 0xfffffffe2c2c7807 */ /* 0x000fe20000000000 */
[----:B------:R-:W-:Y:S01]  /*3a20*/  USEL UR5, UR15, URZ, UP0 ;  /* 0x0000003f0f057287 */ /* 0x000fe20008000000 */
[----:B------:R-:W-:-:S03]  /*3a30*/  SEL R3, R3, 0xffffffff, P0 ;  /* 0xffffffff03037807 */ /* 0x000fc60000000000 */
[C---:B------:R-:W-:Y:S01]  /*3a40*/  IMAD.SHL.U32 R45, R44.reuse, 0x100, RZ ;  /* 0x000001002c2d7824 */ /* 0x040fe200078e00ff */
[----:B------:R-:W-:Y:S01]  /*3a50*/  SHF.L.U64.HI R44, R44, 0x8, R3 ;  /* 0x000000082c2c7819 */ /* 0x000fe20000010203 */
[----:B------:R-:W-:Y:S02]  /*3a60*/  USHF.L.U64.HI UR5, UR4, 0x8, UR5 ;  /* 0x0000000804057899 */ /* 0x000fe40008010205 */
[----:B------:R-:W-:Y:S01]  /*3a70*/  USHF.L.U32 UR4, UR4, 0x8, URZ ;  /* 0x0000000804047899 */ /* 0x000fe2000800063f */
[--C-:B--2---:R-:W-:Y:S02]  /*3a80*/  SHF.R.U32.HI R46, RZ, 0x5, R48.reuse ;  /* 0x00000005ff2e7819 */ /* 0x104fe40000011630 */
[----:B------:R-:W-:Y:S02]  /*3a90*/  SHF.R.U32.HI R43, RZ, 0x4, R48 ;  /* 0x00000004ff2b7819 */ /* 0x000fe40000011630 */
[----:B------:R-:W-:Y:S02]  /*3aa0*/  IADD3 R7, P0, P1, -R45, -0x101, -R46 ;  /* 0xfffffeff2d077810 */ /* 0x000fe4000791e92e */
[----:B------:R-:W-:-:S02]  /*3ab0*/  VIADDMNMX.U32 R42, R43, R42, 0x20, !PT ;  /* 0x000000202b2a7446 */ /* 0x000fc4000780002a */
[----:B------:R-:W-:Y:S02]  /*3ac0*/  IADD3.X R11, ~R44, -0x1, R11, P0, P1 ;  /* 0xffffffff2c0b7810 */ /* 0x000fe400007e250b */
[----:B------:R-:W-:Y:S02]  /*3ad0*/  LOP3.LUT R9, RZ, R43, RZ, 0x33, !PT ;  /* 0x0000002bff097212 */ /* 0x000fe400078e33ff */
[C---:B------:R-:W-:Y:S01]  /*3ae0*/  IADD3 R39, P1, R46.reuse, 0x14, RZ ;  /* 0x000000142e277810 */ /* 0x040fe20007f3e0ff */
[----:B------:R-:W-:Y:S01]  /*3af0*/  IMAD.WIDE.U32 R2, R11, -0x33333333, RZ ;  /* 0xcccccccd0b027825 */ /* 0x000fe200078e00ff */
[----:B------:R-:W-:Y:S02]  /*3b00*/  IADD3 R49, P2, R46, 0x1e, RZ ;  /* 0x0000001e2e317810 */ /* 0x000fe40007f5e0ff */
[----:B------:R-:W-:Y:S01]  /*3b10*/  LOP3.LUT R50, R48, 0xf, RZ, 0xc0, !PT ;  /* 0x0000000f30327812 */ /* 0x000fe200078ec0ff */
[----:B------:R-:W-:Y:S01]  /*3b20*/  IMAD.IADD R42, R42, 0x1, R9 ;  /* 0x000000012a2a7824 */ /* 0x000fe200078e0209 */
[----:B------:R-:W-:Y:S01]  /*3b30*/  IADD3.X R37, RZ, RZ, RZ, P1, !PT ;  /* 0x000000ffff257210 */ /* 0x000fe20000ffe4ff */
[----:B------:R-:W-:Y:S01]  /*3b40*/  IMAD.WIDE.U32 R4, P0, R7, -0x33333334, R2 ;  /* 0xcccccccc07047825 */ /* 0x000fe20007800002 */
[----:B------:R-:W-:-:S03]  /*3b50*/  IADD3.X R47, RZ, RZ, RZ, P2, !PT ;  /* 0x000000ffff2f7210 */ /* 0x000fc600017fe4ff */
[----:B------:R-:W-:Y:S01]  /*3b60*/  IMAD.WIDE.U32 R2, R7, -0x33333333, RZ ;  /* 0xcccccccd07027825 */ /* 0x000fe200078e00ff */
[----:B------:R-:W-:Y:S02]  /*3b70*/  IADD3.X R7, RZ, RZ, RZ, P0, !PT ;  /* 0x000000ffff077210 */ /* 0x000fe400007fe4ff */
[----:B------:R-:W-:Y:S02]  /*3b80*/  MOV R6, R5 ;  /* 0x0000000500067202 */ /* 0x000fe40000000f00 */
[----:B------:R-:W-:Y:S01]  /*3b90*/  IADD3 RZ, P0, R3, R4, RZ ;  /* 0x0000000403ff7210 */ /* 0x000fe20007f1e0ff */
[----:B------:R-:W-:-:S04]  /*3ba0*/  IMAD.WIDE.U32 R2, R42, -0x33333333, RZ ;  /* 0xcccccccd2a027825 */ /* 0x000fc800078e00ff */
[----:B------:R-:W-:Y:S01]  /*3bb0*/  IMAD.WIDE.U32.X R4, R11, -0x33333334, R6, P0 ;  /* 0xcccccccc0b047825 */ /* 0x000fe200000e0406 */
[----:B------:R-:W-:Y:S02]  /*3bc0*/  LEA.HI R2, R3, 0x1, RZ, 0x1c ;  /* 0x0000000103027811 */ /* 0x000fe400078fe0ff */
[----:B------:R-:W-:Y:S02]  /*3bd0*/  IADD3 R40, P0, R46, 0xa, RZ ;  /* 0x0000000a2e287810 */ /* 0x000fe40007f1e0ff */
[----:B------:R-:W-:Y:S02]  /*3be0*/  SHF.R.U64 R0, R4, 0x3, R5 ;  /* 0x0000000304007819 */ /* 0x000fe40000001205 */
[----:B------:R-:W-:Y:S02]  /*3bf0*/  IADD3.X R38, RZ, RZ, RZ, P0, !PT ;  /* 0x000000ffff267210 */ /* 0x000fe400007fe4ff */
[----:B------:R-:W-:Y:S01]  /*3c00*/  LOP3.LUT R36, R2, 0x3, RZ, 0xc0, !PT ;  /* 0x0000000302247812 */ /* 0x000fe200078ec0ff */
[----:B------:R-:W-:-:S05]  /*3c10*/  VIADD R0, R0, 0x1 ;  /* 0x0000000100007836 */ /* 0x000fca0000000000 */
[----:B------:R-:W-:-:S07]  /*3c20*/  LOP3.LUT R0, R0, 0x3, RZ, 0xc0, !PT ;  /* 0x0000000300007812 */ /* 0x000fce00078ec0ff */
.L_x_36:
[----:B------:R-:W-:Y:S01]  /*3c30*/  ISETP.LT.U32.AND P0, PT, R46, UR4, PT ;  /* 0x000000042e007c0c */ /* 0x000fe2000bf01070 */
[----:B------:R-:W-:Y:S01]  /*3c40*/  BSSY B0, `(.L_x_20) ;  /* 0x00000b2000007945 */ /* 0x000fe20003800000 */
[----:B0--3--:R-:W-:Y:S01]  /*3c50*/  MOV R2, UR5 ;  /* 0x0000000500027c02 */ /* 0x009fe20008000f00 */
[----:B------:R-:W-:Y:S01]  /*3c60*/  IMAD.MOV.U32 R51, RZ, RZ, RZ ;  /* 0x000000ffff337224 */ /* 0x000fe200078e00ff */
[----:B------:R-:W-:Y:S02]  /*3c70*/  MOV R54, RZ ;  /* 0x000000ff00367202 */ /* 0x000fe40000000f00 */
[----:B------:R-:W-:-:S13]  /*3c80*/  ISETP.GT.AND.EX P0, PT, R2, RZ, PT, P0 ;  /* 0x000000ff0200720c */ /* 0x000fda0003f04300 */
[----:B-12---:R-:W-:Y:S05]  /*3c90*/  @!P0 BRA `(.L_x_21) ;  /* 0x0000000800b08947 */ /* 0x006fea0003800000 */
[----:B------:R-:W-:Y:S01]  /*3ca0*/  ISETP.NE.U32.AND P1, PT, R0, RZ, PT ;  /* 0x000000ff0000720c */ /* 0x000fe20003f25070 */
[----:B------:R-:W-:Y:S01]  /*3cb0*/  BSSY B1, `(.L_x_22) ;  /* 0x0000028000017945 */ /* 0x000fe20003800000 */
[--C-:B------:R-:W-:Y:S01]  /*3cc0*/  IADD3 R2, P2, P3, -R45, -0x101, -R46.reuse ;  /* 0xfffffeff2d027810 */ /* 0x100fe20007b5e92e */
[----:B------:R-:W-:Y:S01]  /*3cd0*/  HFMA2.MMA R54, -RZ, RZ, 0, 0 ;  /* 0x00000000ff367435 */ /* 0x000fe200000001ff */
[----:B------:R-:W-:Y:S01]  /*3ce0*/  ISETP.NE.AND.EX P1, PT, RZ, RZ, PT, P1 ;  /* 0x000000ffff00720c */ /* 0x000fe20003f25310 */
[----:B------:R-:W-:Y:S01]  /*3cf0*/  HFMA2.MMA R51, -RZ, RZ, 0, 0 ;  /* 0x00000000ff337435 */ /* 0x000fe200000001ff */
[----:B------:R-:W-:Y:S01]  /*3d00*/  MOV R3, 0xffffffff ;  /* 0xffffffff00037802 */ /* 0x000fe20000000f00 */
[----:B------:R-:W-:Y:S01]  /*3d10*/  IMAD.MOV.U32 R53, RZ, RZ, R46 ;  /* 0x000000ffff357224 */ /* 0x000fe200078e002e */
[----:B------:R-:W-:Y:S02]  /*3d20*/  ISETP.GE.U32.AND P0, PT, R2, 0x1e, PT ;  /* 0x0000001e0200780c */ /* 0x000fe40003f06070 */
[----:B------:R-:W-:-:S02]  /*3d30*/  IADD3.X R3, ~R44, -0x1, R3, P2, P3 ;  /* 0xffffffff2c037810 */ /* 0x000fc400017e6503 */
[----:B------:R-:W-:Y:S02]  /*3d40*/  SHF.R.S32.HI R9, RZ, 0x1f, R41 ;  /* 0x0000001fff097819 */ /* 0x000fe40000011429 */
[----:B------:R-:W-:Y:S02]  /*3d50*/  ISETP.GE.U32.AND.EX P0, PT, R3, RZ, PT, P0 ;  /* 0x000000ff0300720c */ /* 0x000fe40003f06100 */
[----:B------:R-:W-:Y:S01]  /*3d60*/  MOV R52, RZ ;  /* 0x000000ff00347202 */ /* 0x000fe20000000f00 */
[----:B------:R-:W-:Y:S10]  /*3d70*/  @!P1 BRA `(.L_x_23) ;  /* 0x00000000006c9947 */ /* 0x000ff40003800000 */
[----:B------:R-:W-:Y:S01]  /*3d80*/  LOP3.LUT R2, R48, 0x1f, RZ, 0xc0, !PT ;  /* 0x0000001f30027812 */ /* 0x000fe200078ec0ff */
[----:B------:R-:W-:-:S03]  /*3d90*/  ULDC.64 UR6, c[0x0][0x260] ;  /* 0x0000980000067ab9 */ /* 0x000fc60000000a00 */
[----:B------:R-:W-:-:S04]  /*3da0*/  IADD3 R2, P1, R2, R41, RZ ;  /* 0x0000002902027210 */ /* 0x000fc80007f3e0ff */
[----:B------:R-:W-:-:S03]  /*3db0*/  IADD3.X R3, RZ, R9, RZ, P1, !PT ;  /* 0x00000009ff037210 */ /* 0x000fc60000ffe4ff */
[----:B------:R-:W-:-:S03]  /*3dc0*/  IMAD.WIDE.U32 R2, R46, 0x140, R2 ;  /* 0x000001402e027825 */ /* 0x000fc600078e0002 */
[----:B------:R-:W-:-:S04]  /*3dd0*/  LEA R4, P1, R2, UR6, 0x3 ;  /* 0x0000000602047c11 */ /* 0x000fc8000f8218ff */
[----:B------:R-:W-:-:S05]  /*3de0*/  LEA.HI.X R5, R2, UR7, R3, 0x3, P1 ;  /* 0x0000000702057c11 */ /* 0x000fca00088f1c03 */
[----:B------:R-:W2:Y:S01]  /*3df0*/  LDG.E.64 R2, desc[UR12][R4.64+0x20000] ;  /* 0x0200000c04027981 */ /* 0x000ea2000c1e1b00 */
[----:B------:R-:W-:Y:S01]  /*3e00*/  ISETP.NE.U32.AND P1, PT, R0, 0x1, PT ;  /* 0x000000010000780c */ /* 0x000fe20003f25070 */
[----:B------:R-:W-:Y:S01]  /*3e10*/  IMAD.MOV.U32 R53, RZ, RZ, R40 ;  /* 0x000000ffff357224 */ /* 0x000fe200078e0028 */
[----:B------:R-:W-:Y:S02]  /*3e20*/  MOV R52, R38 ;  /* 0x0000002600347202 */ /* 0x000fe40000000f00 */
[----:B------:R-:W-:Y:S01]  /*3e30*/  ISETP.NE.AND.EX P1, PT, RZ, RZ, PT, P1 ;  /* 0x000000ffff00720c */ /* 0x000fe20003f25310 */
[----:B--2---:R-:W-:Y:S01]  /*3e40*/  FADD.FTZ R51, RZ, R2 ;  /* 0x00000002ff337221 */ /* 0x004fe20000010000 */
[----:B------:R-:W-:-:S11]  /*3e50*/  FADD.FTZ R54, RZ, R3 ;  /* 0x00000003ff367221 */ /* 0x000fd60000010000 */
[----:B------:R-:W-:Y:S05]  /*3e60*/  @!P1 BRA `(.L_x_23) ;  /* 0x0000000000309947 */ /* 0x000fea0003800000 */
[----:B------:R-:W-:Y:S01]  /*3e70*/  ISETP.NE.U32.AND P1, PT, R0, 0x2, PT ;  /* 0x000000020000780c */ /* 0x000fe20003f25070 */
[----:B------:R-:W2:Y:S03]  /*3e80*/  LDG.E.64 R2, desc[UR12][R4.64+0x26400] ;  /* 0x0264000c04027981 */ /* 0x000ea6000c1e1b00 */
[----:B------:R-:W-:-:S13]  /*3e90*/  ISETP.NE.AND.EX P1, PT, RZ, RZ, PT, P1 ;  /* 0x000000ffff00720c */ /* 0x000fda0003f25310 */
[----:B------:R-:W3:Y:S01]  /*3ea0*/  @P1 LDG.E.64 R6, desc[UR12][R4.64+0x2c800] ;  /* 0x02c8000c04061981 */ /* 0x000ee2000c1e1b00 */
[----:B------:R-:W-:Y:S01]  /*3eb0*/  MOV R53, R39 ;  /* 0x0000002700357202 */ /* 0x000fe20000000f00 */
[----:B------:R-:W-:Y:S01]  /*3ec0*/  @P1 IMAD.MOV.U32 R53, RZ, RZ, R49 ;  /* 0x000000ffff351224 */ /* 0x000fe200078e0031 */
[----:B------:R-:W-:Y:S02]  /*3ed0*/  MOV R52, R37 ;  /* 0x0000002500347202 */ /* 0x000fe40000000f00 */
[----:B------:R-:W-:Y:S01]  /*3ee0*/  @P1 MOV R52, R47 ;  /* 0x0000002f00341202 */ /* 0x000fe20000000f00 */
[----:B--2---:R-:W-:Y:S01]  /*3ef0*/  FADD.FTZ R51, R51, R2 ;  /* 0x0000000233337221 */ /* 0x004fe20000010000 */
[----:B------:R-:W-:-:S03]  /*3f00*/  FADD.FTZ R54, R54, R3 ;  /* 0x0000000336367221 */ /* 0x000fc60000010000 */
[----:B---3--:R-:W-:Y:S01]  /*3f10*/  @P1 FADD.FTZ R51, R51, R6 ;  /* 0x0000000633331221 */ /* 0x008fe20000010000 */
[----:B------:R-:W-:-:S07]  /*3f20*/  @P1 FADD.FTZ R54, R54, R7 ;  /* 0x0000000736361221 */ /* 0x000fce0000010000 */
.L_x_23:
[----:B------:R-:W-:Y:S05]  /*3f30*/  BSYNC B1 ;  /* 0x0000000000017941 */ /* 0x000fea0003800000 */
.L_x_22:
[----:B------:R-:W-:Y:S05]  /*3f40*/  @!P0 BRA `(.L_x_21) ;  /* 0x0000000800048947 */ /* 0x000fea0003800000 */
[C---:B------:R-:W-:Y:S01]  /*3f50*/  IMAD.WIDE.U32 R2, R53.reuse, 0x140, RZ ;  /* 0x0000014035027825 */ /* 0x040fe200078e00ff */
[----:B------:R-:W-:Y:S01]  /*3f60*/  IADD3 R5, P2, -R53, UR4, RZ ;  /* 0x0000000435057c10 */ /* 0x000fe2000ff5e1ff */
[----:B------:R-:W-:Y:S01]  /*3f70*/  ULDC.64 UR6, c[0x0][0x260] ;  /* 0x0000980000067ab9 */ /* 0x000fe20000000a00 */
[----:B------:R-:W-:Y:S02]  /*3f80*/  BSSY B1, `(.L_x_24) ;  /* 0x000004a000017945 */ /* 0x000fe40003800000 */
[----:B------:R-:W-:Y:S02]  /*3f90*/  ISETP.GT.U32.AND P1, PT, R5, 0x78, PT ;  /* 0x000000780500780c */ /* 0x000fe40003f24070 */
[----:B------:R-:W-:Y:S01]  /*3fa0*/  LOP3.LUT R4, R2, 0x1f, R48, 0xf8, !PT ;  /* 0x0000001f02047812 */ /* 0x000fe200078ef830 */
[C---:B------:R-:W-:Y:S01]  /*3fb0*/  IMAD R2, R52.reuse, 0x140, RZ ;  /* 0x0000014034027824 */ /* 0x040fe200078e02ff */
[----:B------:R-:W-:Y:S02]  /*3fc0*/  IADD3.X R5, ~R52, UR5, RZ, P2, !PT ;  /* 0x0000000534057c10 */ /* 0x000fe400097fe5ff */
[----:B------:R-:W-:-:S02]  /*3fd0*/  IADD3 R4, P0, R41, R4, RZ ;  /* 0x0000000429047210 */ /* 0x000fc40007f1e0ff */
[----:B------:R-:W-:Y:S02]  /*3fe0*/  ISETP.GT.AND.EX P1, PT, R5, RZ, PT, P1 ;  /* 0x000000ff0500720c */ /* 0x000fe40003f24310 */
[----:B------:R-:W-:Y:S02]  /*3ff0*/  IADD3.X R3, R9, R3, R2, P0, !PT ;  /* 0x0000000309037210 */ /* 0x000fe400007fe402 */
[----:B------:R-:W-:-:S04]  /*4000*/  LEA R2, P0, R4, UR6, 0x3 ;  /* 0x0000000604027c11 */ /* 0x000fc8000f8018ff */
[----:B------:R-:W-:Y:S02]  /*4010*/  LEA.HI.X R3, R4, UR7, R3, 0x3, P0 ;  /* 0x0000000704037c11 */ /* 0x000fe400080f1c03 */
[----:B------:R-:W-:-:S04]  /*4020*/  IADD3 R2, P0, R2, 0x20000, RZ ;  /* 0x0002000002027810 */ /* 0x000fc80007f1e0ff */
[----:B------:R-:W-:Y:S02]  /*4030*/  IADD3.X R3, RZ, R3, RZ, P0, !PT ;  /* 0x00000003ff037210 */ /* 0x000fe400007fe4ff */
[----:B------:R-:W-:Y:S01]  /*4040*/  PLOP3.LUT P0, PT, PT, PT, PT, 0x80, 0x0 ;  /* 0x000000000000781c */ /* 0x000fe20003f0f070 */
[----:B------:R-:W-:-:S12]  /*4050*/  @!P1 BRA `(.L_x_25) ;  /* 0x0000000000f09947 */ /* 0x000fd80003800000 */
[----:B------:R-:W-:Y:S01]  /*4060*/  MOV R56, UR4 ;  /* 0x0000000400387c02 */ /* 0x000fe20008000f00 */
[----:B------:R-:W-:Y:S01]  /*4070*/  IMAD.U32 R55, RZ, RZ, UR5 ;  /* 0x00000005ff377e24 */ /* 0x000fe2000f8e00ff */
[----:B------:R-:W-:Y:S02]  /*4080*/  PLOP3.LUT P0, PT, PT, PT, PT, 0x8, 0x0 ;  /* 0x000000000000781c */ /* 0x000fe40003f0e170 */
[----:B------:R-:W-:-:S04]  /*4090*/  IADD3 R56, P1, R56, -0x78, RZ ;  /* 0xffffff8838387810 */ /* 0x000fc80007f3e0ff */
[----:B------:R-:W-:-:S09]  /*40a0*/  IADD3.X R55, R55, -0x1, RZ, P1, !PT ;  /* 0xffffffff37377810 */ /* 0x000fd20000ffe4ff */
.L_x_26:
[----:B------:R-:W2:Y:S04]  /*40b0*/  LDG.E.64 R4, desc[UR12][R2.64] ;  /* 0x0000000c02047981 */ /* 0x000ea8000c1e1b00 */
[----:B------:R-:W3:Y:S04]  /*40c0*/  LDG.E.64 R6, desc[UR12][R2.64+0x6400] ;  /* 0x0064000c02067981 */ /* 0x000ee8000c1e1b00 */
[----:B------:R-:W4:Y:S04]  /*40d0*/  LDG.E.64 R8, desc[UR12][R2.64+0xc800] ;  /* 0x00c8000c02087981 */ /* 0x000f28000c1e1b00 */
[----:B------:R-:W5:Y:S04]  /*40e0*/  LDG.E.64 R10, desc[UR12][R2.64+0x12c00] ;  /* 0x012c000c020a7981 */ /* 0x000f68000c1e1b00 */
        /* <DEDUP_REMOVED lines=11> */
[----:B------:R0:W5:Y:S01]  /*41a0*/  LDG.E.64 R34, desc[UR12][R2.64+0x5dc00] ;  /* 0x05dc000c02227981 */ /* 0x000162000c1e1b00 */
[----:B------:R-:W-:-:S04]  /*41b0*/  IADD3 R53, P1, R53, 0xa0, RZ ;  /* 0x000000a035357810 */ /* 0x000fc80007f3e0ff */
[----:B------:R-:W-:Y:S02]  /*41c0*/  IADD3.X R52, RZ, R52, RZ, P1, !PT ;  /* 0x00000034ff347210 */ /* 0x000fe40000ffe4ff */
[----:B------:R-:W-:Y:S02]  /*41d0*/  ISETP.GE.U32.AND P1, PT, R53, R56, PT ;  /* 0x000000383500720c */ /* 0x000fe40003f26070 */
[----:B0-----:R-:W-:Y:S02]  /*41e0*/  IADD3 R2, P2, R2, 0x64000, RZ ;  /* 0x0006400002027810 */ /* 0x001fe40007f5e0ff */
[----:B------:R-:W-:Y:S02]  /*41f0*/  ISETP.GE.AND.EX P1, PT, R52, R55, PT, P1 ;  /* 0x000000373400720c */ /* 0x000fe40003f26310 */
[----:B------:R-:W-:Y:S01]  /*4200*/  IADD3.X R3, RZ, R3, RZ, P2, !PT ;  /* 0x00000003ff037210 */ /* 0x000fe200017fe4ff */
[----:B--2---:R-:W-:Y:S01]  /*4210*/  FADD.FTZ R51, R4, R51 ;  /* 0x0000003304337221 */ /* 0x004fe20000010000 */
[----:B------:R-:W-:-:S03]  /*4220*/  FADD.FTZ R54, R5, R54 ;  /* 0x0000003605367221 */ /* 0x000fc60000010000 */
[----:B---3--:R-:W-:Y:S01]  /*4230*/  FADD.FTZ R51, R51, R6 ;  /* 0x0000000633337221 */ /* 0x008fe20000010000 */
[----:B------:R-:W-:-:S03]  /*4240*/  FADD.FTZ R54, R54, R7 ;  /* 0x0000000736367221 */ /* 0x000fc60000010000 */
[----:B----4-:R-:W-:Y:S01]  /*4250*/  FADD.FTZ R51, R51, R8 ;  /* 0x0000000833337221 */ /* 0x010fe20000010000 */
[----:B------:R-:W-:-:S03]  /*4260*/  FADD.FTZ R54, R54, R9 ;  /* 0x0000000936367221 */ /* 0x000fc60000010000 */
[----:B-----5:R-:W-:Y:S01]  /*4270*/  FADD.FTZ R51, R51, R10 ;  /* 0x0000000a33337221 */ /* 0x020fe20000010000 */
[----:B------:R-:W-:-:S03]  /*4280*/  FADD.FTZ R54, R54, R11 ;  /* 0x0000000b36367221 */ /* 0x000fc60000010000 */
[----:B------:R-:W-:Y:S01]  /*4290*/  FADD.FTZ R51, R51, R12 ;  /* 0x0000000c33337221 */ /* 0x000fe20000010000 */
        /* <DEDUP_REMOVED lines=22> */
[----:B------:R-:W-:Y:S01]  /*4400*/  FADD.FTZ R54, R54, R35 ;  /* 0x0000002336367221 */ /* 0x000fe20000010000 */
[----:B------:R-:W-:Y:S06]  /*4410*/  @!P1 BRA `(.L_x_26) ;  /* 0xfffffffc00249947 */ /* 0x000fec000383ffff */
.L_x_25:
[----:B------:R-:W-:Y:S05]  /*4420*/  BSYNC B1 ;  /* 0x0000000000017941 */ /* 0x000fea0003800000 */
.L_x_24:
[----:B------:R-:W-:Y:S01]  /*4430*/  IADD3 R4, P2, -R53, UR4, RZ ;  /* 0x0000000435047c10 */ /* 0x000fe2000ff5e1ff */
[----:B------:R-:W-:Y:S03]  /*4440*/  BSSY B1, `(.L_x_27) ;  /* 0x0000022000017945 */ /* 0x000fe60003800000 */
[----:B------:R-:W-:Y:S02]  /*4450*/  ISETP.GT.U32.AND P1, PT, R4, 0x28, PT ;  /* 0x000000280400780c */ /* 0x000fe40003f24070 */
[----:B------:R-:W-:-:S04]  /*4460*/  IADD3.X R4, ~R52, UR5, RZ, P2, !PT ;  /* 0x0000000534047c10 */ /* 0x000fc800097fe5ff */
[----:B------:R-:W-:-:S13]  /*4470*/  ISETP.GT.AND.EX P1, PT, R4, RZ, PT, P1 ;  /* 0x000000ff0400720c */ /* 0x000fda0003f24310 */
[----:B------:R-:W-:Y:S05]  /*4480*/  @!P1 BRA `(.L_x_28) ;  /* 0x0000000000749947 */ /* 0x000fea0003800000 */
[----:B------:R-:W2:Y:S04]  /*4490*/  LDG.E.64 R18, desc[UR12][R2.64] ;  /* 0x0000000c02127981 */ /* 0x000ea8000c1e1b00 */
[----:B------:R-:W3:Y:S04]  /*44a0*/  LDG.E.64 R16, desc[UR12][R2.64+0x6400] ;  /* 0x0064000c02107981 */ /* 0x000ee8000c1e1b00 */
[----:B------:R-:W4:Y:S04]  /*44b0*/  LDG.E.64 R14, desc[UR12][R2.64+0xc800] ;  /* 0x00c8000c020e7981 */ /* 0x000f28000c1e1b00 */
[----:B------:R-:W5:Y:S04]  /*44c0*/  LDG.E.64 R12, desc[UR12][R2.64+0x12c00] ;  /* 0x012c000c020c7981 */ /* 0x000f68000c1e1b00 */
[----:B------:R-:W5:Y:S04]  /*44d0*/  LDG.E.64 R10, desc[UR12][R2.64+0x19000] ;  /* 0x0190000c020a7981 */ /* 0x000f68000c1e1b00 */
[----:B------:R-:W5:Y:S04]  /*44e0*/  LDG.E.64 R8, desc[UR12][R2.64+0x1f400] ;  /* 0x01f4000c02087981 */ /* 0x000f68000c1e1b00 */
[----:B------:R-:W5:Y:S04]  /*44f0*/  LDG.E.64 R6, desc[UR12][R2.64+0x25800] ;  /* 0x0258000c02067981 */ /* 0x000f68000c1e1b00 */
[----:B------:R0:W5:Y:S01]  /*4500*/  LDG.E.64 R4, desc[UR12][R2.64+0x2bc00] ;  /* 0x02bc000c02047981 */ /* 0x000162000c1e1b00 */
[----:B------:R-:W-:-:S02]  /*4510*/  IADD3 R53, P2, R53, 0x50, RZ ;  /* 0x0000005035357810 */ /* 0x000fc40007f5e0ff */
[----:B------:R-:W-:-:S03]  /*4520*/  PLOP3.LUT P0, PT, PT, PT, PT, 0x8, 0x0 ;  /* 0x000000000000781c */ /* 0x000fc60003f0e170 */
[----:B------:R-:W-:Y:S01]  /*4530*/  IMAD.X R52, RZ, RZ, R52, P2 ;  /* 0x000000ffff347224 */ /* 0x000fe200010e0634 */
[----:B0-----:R-:W-:-:S04]  /*4540*/  IADD3 R2, P1, R2, 0x32000, RZ ;  /* 0x0003200002027810 */ /* 0x001fc80007f3e0ff */
        /* <DEDUP_REMOVED lines=16> */
[----:B------:R-:W-:-:S07]  /*4650*/  FADD.FTZ R54, R54, R5 ;  /* 0x0000000536367221 */ /* 0x000fce0000010000 */
.L_x_28:
[----:B------:R-:W-:Y:S05]  /*4660*/  BSYNC B1 ;  /* 0x0000000000017941 */ /* 0x000fea0003800000 */
.L_x_27:
[----:B------:R-:W-:-:S04]  /*4670*/  ISETP.LT.U32.AND P1, PT, R53, UR4, PT ;  /* 0x0000000435007c0c */ /* 0x000fc8000bf21070 */
[----:B------:R-:W-:-:S13]  /*4680*/  ISETP.LT.OR.EX P0, PT, R52, UR5, P0, P1 ;  /* 0x0000000534007c0c */ /* 0x000fda0008701710 */
[----:B------:R-:W-:Y:S05]  /*4690*/  @!P0 BRA `(.L_x_21) ;  /* 0x0000000000308947 */ /* 0x000fea0003800000 */
[----:B------:R-:W2:Y:S04]  /*46a0*/  LDG.E.64 R4, desc[UR12][R2.64] ;  /* 0x0000000c02047981 */ /* 0x000ea8000c1e1b00 */
[----:B------:R-:W3:Y:S04]  /*46b0*/  LDG.E.64 R6, desc[UR12][R2.64+0x6400] ;  /* 0x0064000c02067981 */ /* 0x000ee8000c1e1b00 */
[----:B------:R-:W4:Y:S04]  /*46c0*/  LDG.E.64 R8, desc[UR12][R2.64+0xc800] ;  /* 0x00c8000c02087981 */ /* 0x000f28000c1e1b00 */
[----:B------:R-:W5:Y:S01]  /*46d0*/  LDG.E.64 R10, desc[UR12][R2.64+0x12c00] ;  /* 0x012c000c020a7981 */ /* 0x000f62000c1e1b00 */
[----:B--2---:R-:W-:Y:S01]  /*46e0*/  FADD.FTZ R51, R51, R4 ;  /* 0x0000000433337221 */ /* 0x004fe20000010000 */
[----:B------:R-:W-:-:S03]  /*46f0*/  FADD.FTZ R54, R54, R5 ;  /* 0x0000000536367221 */ /* 0x000fc60000010000 */
[----:B---3--:R-:W-:Y:S01]  /*4700*/  FADD.FTZ R51, R51, R6 ;  /* 0x0000000633337221 */ /* 0x008fe20000010000 */
[----:B------:R-:W-:-:S03]  /*4710*/  FADD.FTZ R54, R54, R7 ;  /* 0x0000000736367221 */ /* 0x000fc60000010000 */
[----:B----4-:R-:W-:Y:S01]  /*4720*/  FADD.FTZ R51, R51, R8 ;  /* 0x0000000833337221 */ /* 0x010fe20000010000 */
[----:B------:R-:W-:-:S03]  /*4730*/  FADD.FTZ R54, R54, R9 ;  /* 0x0000000936367221 */ /* 0x000fc60000010000 */
[----:B-----5:R-:W-:Y:S01]  /*4740*/  FADD.FTZ R51, R51, R10 ;  /* 0x0000000a33337221 */ /* 0x020fe20000010000 */
[----:B------:R-:W-:-:S07]  /*4750*/  FADD.FTZ R54, R54, R11 ;  /* 0x0000000b36367221 */ /* 0x000fce0000010000 */
.L_x_21:
[----:B------:R-:W-:Y:S05]  /*4760*/  BSYNC B0 ;  /* 0x0000000000007941 */ /* 0x000fea0003800000 */
.L_x_20:
[----:B------:R-:W0:Y:S01]  /*4770*/  S2UR UR7, SR_CgaCtaId ;  /* 0x00000000000779c3 */ /* 0x000e220000008800 */
[----:B------:R-:W-:Y:S01]  /*4780*/  UMOV UR6, 0x400 ;  /* 0x0000040000067882 */ /* 0x000fe20000000000 */
[----:B------:R-:W-:Y:S02]  /*4790*/  SHF.L.U32 R3, R46, 0x1, RZ ;  /* 0x000000012e037819 */ /* 0x000fe400000006ff */
[----:B------:R-:W-:Y:S02]  /*47a0*/  ISETP.GT.U32.AND P0, PT, R48, 0x1ff, PT ;  /* 0x000001ff3000780c */ /* 0x000fe40003f04070 */
[----:B------:R-:W-:Y:S01]  /*47b0*/  LOP3.LUT R3, R3, 0x1f, R48, 0x78, !PT ;  /* 0x0000001f03037812 */ /* 0x000fe200078e7830 */
[----:B0-----:R-:W-:-:S06]  /*47c0*/  ULEA UR6, UR7, UR6, 0x18 ;  /* 0x0000000607067291 */ /* 0x001fcc000f8ec03f */
[----:B------:R-:W-:-:S04]  /*47d0*/  LEA R2, R46, UR6, 0x7 ;  /* 0x000000062e027c11 */ /* 0x000fc8000f8e38ff */
[----:B------:R-:W-:-:S05]  /*47e0*/  LEA R2, R3, R2, 0x2 ;  /* 0x0000000203027211 */ /* 0x000fca00078e10ff */
[----:B------:R0:W-:Y:S04]  /*47f0*/  STS [R2], R51 ;  /* 0x0000003302007388 */ /* 0x0001e80000000800 */
[----:B------:R0:W-:Y:S01]  /*4800*/  STS [R2+0x500], R54 ;  /* 0x0005003602007388 */ /* 0x0001e20000000800 */
[----:B------:R-:W-:Y:S06]  /*4810*/  BAR.SYNC.DEFER_BLOCKING 0x0 ;  /* 0x0000000000007b1d */ /* 0x000fec0000010000 */
[----:B------:R-:W-:Y:S05]  /*4820*/  @P0 BRA `(.L_x_29) ;  /* 0x0000001000c80947 */ /* 0x000fea0003800000 */
[----:B------:R-:W-:Y:S01]  /*4830*/  ISETP.NE.AND P0, PT, R36, RZ, PT ;  /* 0x000000ff2400720c */ /* 0x000fe20003f05270 */
[----:B------:R-:W-:Y:S01]  /*4840*/  BSSY B0, `(.L_x_30) ;  /* 0x0000083000007945 */ /* 0x000fe20003800000 */
[----:B0-----:R-:W-:-:S11]  /*4850*/  MOV R2, R43 ;  /* 0x0000002b00027202 */ /* 0x001fd60000000f00 */
[----:B------:R-:W-:Y:S05]  /*4860*/  @!P0 BRA `(.L_x_31) ;  /* 0x0000000800008947 */ /* 0x000fea0003800000 */
[----:B------:R-:W-:Y:S01]  /*4870*/  ISETP.GT.U32.AND P0, PT, R50, 0x9, PT ;  /* 0x000000093200780c */ /* 0x000fe20003f04070 */
[----:B------:R-:W-:-:S12]  /*4880*/  UMOV UR7, 0xffff ;  /* 0x0000ffff00077882 */ /* 0x000fd80000000000 */
[C---:B------:R-:W-:Y:S01]  /*4890*/  @!P0 IMAD.SHL.U32 R2, R50.reuse, 0x2, RZ ;  /* 0x0000000232028824 */ /* 0x040fe200078e00ff */
[----:B------:R-:W-:Y:S02]  /*48a0*/  @!P0 SHF.R.U32.HI R43, RZ, 0x4, R48 ;  /* 0x00000004ff2b8819 */ /* 0x000fe40000011630 */
[----:B------:R-:W-:Y:S02]  /*48b0*/  @!P0 LEA R4, R50, UR6, 0x7 ;  /* 0x0000000632048c11 */ /* 0x000fe4000f8e38ff */
[----:B------:R-:W-:-:S04]  /*48c0*/  @!P0 LOP3.LUT R3, R43, R2, RZ, 0x3c, !PT ;  /* 0x000000022b038212 */ /* 0x000fc800078e3cff */
[----:B------:R-:W-:Y:S02]  /*48d0*/  @!P0 LEA R4, R3, R4, 0x2 ;  /* 0x0000000403048211 */ /* 0x000fe400078e10ff */
[----:B------:R-:W-:-:S06]  /*48e0*/  CS2R R2, SRZ ;  /* 0x0000000000027805 */ /* 0x000fcc000001ff00 */
[----:B------:R0:W1:Y:S04]  /*48f0*/  @!P0 LDS R2, [R4] ;  /* 0x0000000004028984 */ /* 0x0000680000000800 */
[----:B------:R0:W2:Y:S01]  /*4900*/  @!P0 LDS R3, [R4+0x500] ;  /* 0x0005000004038984 */ /* 0x0000a20000000800 */
[----:B------:R-:W-:Y:S05]  /*4910*/  BRA.DIV UR7, `(.L_x_32) ;  /* 0x0000001207a47947 */ /* 0x000fea000b800000 */
[----:B------:R-:W-:Y:S01]  /*4920*/  MOV R9, 0xffff ;  /* 0x0000ffff00097802 */ /* 0x000fe20000000f00 */
[----:B------:R-:W-:Y:S01]  /*4930*/  IMAD.MOV.U32 R10, RZ, RZ, 0xffff ;  /* 0x0000ffffff0a7424 */ /* 0x000fe200078e00ff */
[----:B------:R-:W-:Y:S01]  /*4940*/  MOV R8, 0xffff ;  /* 0x0000ffff00087802 */ /* 0x000fe20000000f00 */
[----:B------:R-:W-:Y:S01]  /*4950*/  IMAD.MOV.U32 R14, RZ, RZ, 0xffff ;  /* 0x0000ffffff0e7424 */ /* 0x000fe200078e00ff */
[----:B------:R-:W-:Y:S01]  /*4960*/  MOV R11, 0xffff ;  /* 0x0000ffff000b7802 */ /* 0x000fe20000000f00 */
[----:B-1----:R-:W1:Y:S01]  /*4970*/  SHFL.BFLY PT, R5, R2, 0x8, 0x101f ;  /* 0x0d101f0002057f89 */ /* 0x002e6200000e0000 */
[----:B------:R-:W-:Y:S02]  /*4980*/  MOV R13, 0xffff ;  /* 0x0000ffff000d7802 */ /* 0x000fe40000000f00 */
[----:B------:R-:W-:Y:S01]  /*4990*/  MOV R12, 0xffff ;  /* 0x0000ffff000c7802 */ /* 0x000fe20000000f00 */
[----:B0-2---:R-:W0:Y:S01]  /*49a0*/  SHFL.BFLY PT, R4, R3, 0x8, 0x101f ;  /* 0x0d101f0003047f89 */ /* 0x005e2200000e0000 */
[----:B-1----:R-:W-:Y:S01]  /*49b0*/  FADD.FTZ R5, R5, R2 ;  /* 0x0000000205057221 */ /* 0x002fe20000010000 */
[----:B0-----:R-:W-:-:S04]  /*49c0*/  FADD.FTZ R4, R4, R3 ;  /* 0x0000000304047221 */ /* 0x001fc80000010000 */
[----:B------:R-:W0:Y:S01]  /*49d0*/  SHFL.BFLY PT, R6, R5, 0x4, 0x101f ;  /* 0x0c901f0005067f89 */ /* 0x000e2200000e0000 */
[----:B------:R-:W-:-:S03]  /*49e0*/  MOV R3, 0xffff ;  /* 0x0000ffff00037802 */ /* 0x000fc60000000f00 */
[----:B------:R-:W1:Y:S01]  /*49f0*/  SHFL.BFLY PT, R7, R4, 0x4, 0x101f ;  /* 0x0c901f0004077f89 */ /* 0x000e6200000e0000 */
[----:B0-----:R-:W-:Y:S01]  /*4a00*/  FADD.FTZ R6, R5, R6 ;  /* 0x0000000605067221 */ /* 0x001fe20000010000 */
[----:B-1----:R-:W-:-:S04]  /*4a10*/  FADD.FTZ R7, R4, R7 ;  /* 0x0000000704077221 */ /* 0x002fc80000010000 */
[----:B------:R-:W0:Y:S04]  /*4a20*/  SHFL.BFLY PT, R9, R6, 0x2, 0x101f ;  /* 0x0c501f0006097f89 */ /* 0x000e2800000e0000 */
[----:B------:R-:W1:Y:S01]  /*4a30*/  SHFL.BFLY PT, R2, R7, 0x2, 0x101f ;  /* 0x0c501f0007027f89 */ /* 0x000e6200000e0000 */
[----:B0-----:R-:W-:Y:S01]  /*4a40*/  FADD.FTZ R9, R6, R9 ;  /* 0x0000000906097221 */ /* 0x001fe20000010000 */
[----:B-1----:R-:W-:-:S04]  /*4a50*/  FADD.FTZ R2, R7, R2 ;  /* 0x0000000207027221 */ /* 0x002fc80000010000 */
[----:B------:R-:W0:Y:S04]  /*4a60*/  SHFL.BFLY PT, R8, R9, 0x1, 0x101f ;  /* 0x0c301f0009087f89 */ /* 0x000e2800000e0000 */
[----:B------:R1:W2:Y:S02]  /*4a70*/  SHFL.BFLY PT, R18, R2, 0x1, 0x101f ;  /* 0x0c301f0002127f89 */ /* 0x0002a400000e0000 */
[----:B01----:R-:W-:-:S07]  /*4a80*/  FADD.FTZ R8, R9, R8 ;  /* 0x0000000809087221 */ /* 0x003fce0000010000 */
.L_x_45:
[----:B------:R-:W0:Y:S01]  /*4a90*/  LDC.64 R4, c[0x0][0x218] ;  /* 0x00008600ff047b82 */ /* 0x000e220000000a00 */
[----:B------:R-:W-:Y:S01]  /*4aa0*/  ISETP.NE.AND P1, PT, R50, RZ, PT ;  /* 0x000000ff3200720c */ /* 0x000fe20003f25270 */
[----:B--2---:R-:W-:Y:S01]  /*4ab0*/  FADD.FTZ R18, R2, R18 ;  /* 0x0000001202127221 */ /* 0x004fe20000010000 */
[----:B------:R-:W-:Y:S02]  /*4ac0*/  LEA.HI R3, R48, R41, RZ, 0x1c ;  /* 0x0000002930037211 */ /* 0x000fe400078fe0ff */
[----:B------:R-:W-:-:S03]  /*4ad0*/  ISETP.NE.AND P2, PT, R36, 0x1, PT ;  /* 0x000000012400780c */ /* 0x000fc60003f45270 */
[----:B------:R-:W1:Y:S06]  /*4ae0*/  LDC.64 R6, c[0x0][0x220] ;  /* 0x00008800ff067b82 */ /* 0x000e6c0000000a00 */
[----:B------:R-:W-:Y:S02]  /*4af0*/  @!P1 F2FP.BF16.F32.PACK_AB R2, RZ, R8 ;  /* 0x00000008ff02923e */ /* 0x000fe400000010ff */
[----:B------:R-:W-:Y:S01]  /*4b00*/  @!P1 F2FP.BF16.F32.PACK_AB R8, RZ, R18 ;  /* 0x00000012ff08923e */ /* 0x000fe200000010ff */
[----:B0-----:R-:W-:-:S04]  /*4b10*/  IMAD.WIDE R4, R3, 0x2, R4 ;  /* 0x0000000203047825 */ /* 0x001fc800078e0204 */
[----:B-1----:R-:W-:Y:S01]  /*4b20*/  IMAD.WIDE R6, R3, 0x2, R6 ;  /* 0x0000000203067825 */ /* 0x002fe200078e0206 */
[----:B------:R-:W-:Y:S02]  /*4b30*/  PRMT R3, R2, 0x7610, R3 ;  /* 0x0000761002037816 */ /* 0x000fe40000000003 */
[----:B------:R-:W-:-:S03]  /*4b40*/  LEA.HI R2, R48, 0x14, RZ, 0x1c ;  /* 0x0000001430027811 */ /* 0x000fc600078fe0ff */
[----:B------:R0:W-:Y:S04]  /*4b50*/  @!P1 STG.E.U16 desc[UR12][R4.64], R3 ;  /* 0x0000000304009986 */ /* 0x0001e8000c10150c */
[----:B------:R0:W-:Y:S01]  /*4b60*/  @!P1 STG.E.U16 desc[UR12][R6.64], R8 ;  /* 0x0000000806009986 */ /* 0x0001e2000c10150c */
[----:B------:R-:W-:Y:S05]  /*4b70*/  @!P2 BRA `(.L_x_31) ;  /* 0x00000004003ca947 */ /* 0x000fea0003800000 */
[C---:B0-----:R-:W-:Y:S01]  /*4b80*/  @!P0 SHF.L.U32 R3, R50.reuse, 0x1, RZ ;  /* 0x0000000132038819 */ /* 0x041fe200000006ff */
[----:B------:R-:W-:Y:S01]  /*4b90*/  UMOV UR7, 0xffff ;  /* 0x0000ffff00077882 */ /* 0x000fe20000000000 */
[----:B------:R-:W-:Y:S02]  /*4ba0*/  @!P0 LEA R8, R50, UR6, 0x7 ;  /* 0x0000000632088c11 */ /* 0x000fe4000f8e38ff */
[----:B------:R-:W-:-:S04]  /*4bb0*/  @!P0 LOP3.LUT R3, R2, R3, RZ, 0x3c, !PT ;  /* 0x0000000302038212 */ /* 0x000fc800078e3cff */
[----:B------:R-:W-:Y:S02]  /*4bc0*/  @!P0 LEA R8, R3, R8, 0x2 ;  /* 0x0000000803088211 */ /* 0x000fe400078e10ff */
[----:B------:R-:W-:-:S06]  /*4bd0*/  CS2R R2, SRZ ;  /* 0x0000000000027805 */ /* 0x000fcc000001ff00 */
[----:B------:R0:W1:Y:S04]  /*4be0*/  @!P0 LDS R2, [R8] ;  /* 0x0000000008028984 */ /* 0x0000680000000800 */
[----:B------:R0:W2:Y:S01]  /*4bf0*/  @!P0 LDS R3, [R8+0x500] ;  /* 0x0005000008038984 */ /* 0x0000a20000000800 */
[----:B------:R-:W-:Y:S05]  /*4c00*/  BRA.DIV UR7, `(.L_x_33) ;  /* 0x0000001207bc7947 */ /* 0x000fea000b800000 */
        /* <DEDUP_REMOVED lines=8> */
[----:B------:R-:W-:Y:S01]  /*4c90*/  MOV R20, 0xffff ;  /* 0x0000ffff00147802 */ /* 0x000fe20000000f00 */
        /* <DEDUP_REMOVED lines=14> */
.L_x_55:
[----:B--2---:R-:W-:Y:S01]  /*4d80*/  FADD.FTZ R3, R2, R18 ;  /* 0x0000001202037221 */ /* 0x004fe20000010000 */
[----:B------:R-:W-:Y:S02]  /*4d90*/  @!P1 F2FP.BF16.F32.PACK_AB R2, RZ, R12 ;  /* 0x0000000cff02923e */ /* 0x000fe400000010ff */
[----:B------:R-:W-:Y:S02]  /*4da0*/  ISETP.NE.AND P2, PT, R36, 0x2, PT ;  /* 0x000000022400780c */ /* 0x000fe40003f45270 */
[----:B------:R-:W-:Y:S02]  /*4db0*/  PRMT R8, R2, 0x7610, R8 ;  /* 0x0000761002087816 */ /* 0x000fe40000000008 */
[----:B------:R-:W-:Y:S02]  /*4dc0*/  @!P1 F2FP.BF16.F32.PACK_AB R3, RZ, R3 ;  /* 0x00000003ff03923e */ /* 0x000fe400000010ff */
[----:B------:R-:W-:Y:S01]  /*4dd0*/  LEA.HI R2, R48, 0x28, RZ, 0x1c ;  /* 0x0000002830027811 */ /* 0x000fe200078fe0ff */
[----:B------:R1:W-:Y:S04]  /*4de0*/  @!P1 STG.E.U16 desc[UR12][R4.64+0x28], R8 ;  /* 0x0000280804009986 */ /* 0x0003e8000c10150c */
[----:B------:R1:W-:Y:S02]  /*4df0*/  @!P1 STG.E.U16 desc[UR12][R6.64+0x28], R3 ;  /* 0x0000280306009986 */ /* 0x0003e4000c10150c */
[----:B------:R-:W-:Y:S05]  /*4e00*/  @!P2 BRA `(.L_x_31) ;  /* 0x000000000098a947 */ /* 0x000fea0003800000 */
[C---:B-1----:R-:W-:Y:S01]  /*4e10*/  @!P0 IMAD.SHL.U32 R3, R50.reuse, 0x2, RZ ;  /* 0x0000000232038824 */ /* 0x042fe200078e00ff */
[----:B------:R-:W-:Y:S01]  /*4e20*/  @!P0 LEA R8, R50, UR6, 0x7 ;  /* 0x0000000632088c11 */ /* 0x000fe2000f8e38ff */
[----:B------:R-:W-:-:S03]  /*4e30*/  UMOV UR7, 0xffff ;  /* 0x0000ffff00077882 */ /* 0x000fc60000000000 */
        /* <DEDUP_REMOVED lines=29> */
.L_x_65:
[----:B--2---:R-:W-:Y:S01]  /*5010*/  FADD.FTZ R3, R2, R18 ;  /* 0x0000001202037221 */ /* 0x004fe20000010000 */
[----:B------:R-:W-:-:S04]  /*5020*/  @!P1 F2FP.BF16.F32.PACK_AB R2, RZ, R12 ;  /* 0x0000000cff02923e */ /* 0x000fc800000010ff */
[----:B------:R-:W-:Y:S01]  /*5030*/  @!P1 F2FP.BF16.F32.PACK_AB R3, RZ, R3 ;  /* 0x00000003ff03923e */ /* 0x000fe200000010ff */
[----:B------:R0:W-:Y:S04]  /*5040*/  @!P1 STG.E.U16 desc[UR12][R4.64+0x50], R2 ;  /* 0x0000500204009986 */ /* 0x0001e8000c10150c */
[----:B------:R2:W-:Y:S01]  /*5050*/  @!P1 STG.E.U16 desc[UR12][R6.64+0x50], R3 ;  /* 0x0000500306009986 */ /* 0x0005e2000c10150c */
[----:B0-----:R-:W-:-:S07]  /*5060*/  LEA.HI R2, R48, 0x3c, RZ, 0x1c ;  /* 0x0000003c30027811 */ /* 0x001fce00078fe0ff */
.L_x_31:
[----:B------:R-:W-:Y:S05]  /*5070*/  BSYNC B0 ;  /* 0x0000000000007941 */ /* 0x000fea0003800000 */
.L_x_30:
[----:B------:R-:W-:-:S13]  /*5080*/  ISETP.GE.U32.AND P0, PT, R42, 0x3c, PT ;  /* 0x0000003c2a00780c */ /* 0x000fda0003f06070 */
[----:B------:R-:W-:Y:S05]  /*5090*/  @!P0 BRA `(.L_x_29) ;  /* 0x0000000800ac8947 */ /* 0x000fea0003800000 */
[----:B------:R-:W-:Y:S01]  /*50a0*/  ISETP.GT.U32.AND P0, PT, R50, 0x9, PT ;  /* 0x000000093200780c */ /* 0x000fe20003f04070 */
[----:B01----:R-:W-:Y:S01]  /*50b0*/  HFMA2.MMA R4, -RZ, RZ, 0, 0 ;  /* 0x00000000ff047435 */ /* 0x003fe200000001ff */
[----:B------:R-:W-:-:S11]  /*50c0*/  UMOV UR7, 0xffff ;  /* 0x0000ffff00077882 */ /* 0x000fd60000000000 */
[C---:B--2---:R-:W-:Y:S02]  /*50d0*/  @!P0 SHF.L.U32 R3, R50.reuse, 0x1, RZ ;  /* 0x0000000132038819 */ /* 0x044fe400000006ff */
[----:B------:R-:W-:Y:S02]  /*50e0*/  @!P0 LEA R6, R50, UR6, 0x7 ;  /* 0x0000000632068c11 */ /* 0x000fe4000f8e38ff */
[----:B------:R-:W-:-:S05]  /*50f0*/  @!P0 LOP3.LUT R3, R2, R3, RZ, 0x3c, !PT ;  /* 0x0000000302038212 */ /* 0x000fca00078e3cff */
[----:B------:R-:W-:Y:S01]  /*5100*/  @!P0 IMAD R5, R3, 0x4, R6 ;  /* 0x0000000403058824 */ /* 0x000fe200078e0206 */
[----:B------:R-:W-:-:S04]  /*5110*/  MOV R3, RZ ;  /* 0x000000ff00037202 */ /* 0x000fc80000000f00 */
[----:B------:R0:W1:Y:S04]  /*5120*/  @!P0 LDS R4, [R5] ;  /* 0x0000000005048984 */ /* 0x0000680000000800 */
[----:B------:R0:W2:Y:S01]  /*5130*/  @!P0 LDS R3, [R5+0x500] ;  /* 0x0005000005038984 */ /* 0x0000a20000000800 */
[----:B------:R-:W-:Y:S05]  /*5140*/  BRA.DIV UR7, `(.L_x_35) ;  /* 0x00000016073c7947 */ /* 0x000fea000b800000 */
[C---:B------:R-:W-:Y:S01]  /*5150*/  @!P0 SHF.L.U32 R10, R50.reuse, 0x1, RZ ;  /* 0x00000001320a8819 */ /* 0x040fe200000006ff */
[----:B------:R-:W-:Y:S01]  /*5160*/  @!P0 IMAD.SHL.U32 R9, R50, 0x2, RZ ;  /* 0x0000000232098824 */ /* 0x000fe200078e00ff */
[C---:B------:R-:W-:Y:S01]  /*5170*/  @!P0 IADD3 R7, R2.reuse, 0x14, RZ ;  /* 0x0000001402078810 */ /* 0x040fe20007ffe0ff */
[----:B0-----:R-:W-:Y:S01]  /*5180*/  IMAD.MOV.U32 R5, RZ, RZ, 0xffff ;  /* 0x0000ffffff057424 */ /* 0x001fe200078e00ff */
[----:B------:R-:W-:Y:S01]  /*5190*/  @!P0 IADD3 R8, R2, 0x28, RZ ;  /* 0x0000002802088810 */ /* 0x000fe20007ffe0ff */
[----:B------:R-:W-:Y:S01]  /*51a0*/  IMAD.MOV.U32 R21, RZ, RZ, RZ ;  /* 0x000000ffff157224 */ /* 0x000fe200078e00ff */
[----:B------:R-:W-:Y:S01]  /*51b0*/  @!P0 LOP3.LUT R7, R7, R10, RZ, 0x3c, !PT ;  /* 0x0000000a07078212 */ /* 0x000fe200078e3cff */
[----:B------:R-:W-:Y:S01]  /*51c0*/  IMAD.MOV.U32 R15, RZ, RZ, 0xffff ;  /* 0x0000ffffff0f7424 */ /* 0x000fe200078e00ff */
[----:B------:R-:W-:Y:S01]  /*51d0*/  @!P0 LEA R12, R50, UR6, 0x7 ;  /* 0x00000006320c8c11 */ /* 0x000fe2000f8e38ff */
[----:B-1----:R-:W0:Y:S01]  /*51e0*/  SHFL.BFLY PT, R5, R4, 0x8, 0x101f ;  /* 0x0d101f0004057f89 */ /* 0x002e2200000e0000 */
[----:B------:R-:W-:-:S02]  /*51f0*/  @!P0 LOP3.LUT R9, R8, R9, RZ, 0x3c, !PT ;  /* 0x0000000908098212 */ /* 0x000fc400078e3cff */
[----:B------:R-:W-:Y:S02]  /*5200*/  @!P0 LEA R8, R7, R12, 0x2 ;  /* 0x0000000c07088211 */ /* 0x000fe400078e10ff */
[----:B------:R-:W-:Y:S02]  /*5210*/  @!P0 LEA R18, R50, UR6, 0x7 ;  /* 0x0000000632128c11 */ /* 0x000fe4000f8e38ff */
[----:B------:R-:W-:Y:S01]  /*5220*/  @!P0 IADD3 R7, R2, 0x3c, RZ ;  /* 0x0000003c02078810 */ /* 0x000fe20007ffe0ff */
[----:B------:R-:W1:Y:S01]  /*5230*/  @!P0 LDS R10, [R8] ;  /* 0x00000000080a8984 */ /* 0x000e620000000800 */
[----:B------:R-:W-:Y:S02]  /*5240*/  @!P0 LEA R9, R9, R18, 0x2 ;  /* 0x0000001209098211 */ /* 0x000fe400078e10ff */
[C---:B------:R-:W-:Y:S01]  /*5250*/  @!P0 SHF.L.U32 R18, R50.reuse, 0x1, RZ ;  /* 0x0000000132128819 */ /* 0x040fe200000006ff */
[----:B------:R-:W-:Y:S01]  /*5260*/  @!P0 LDS R13, [R8+0x500] ;  /* 0x00050000080d8984 */ /* 0x000fe20000000800 */
[----:B------:R-:W-:-:S02]  /*5270*/  @!P0 LEA R28, R50, UR6, 0x7 ;  /* 0x00000006321c8c11 */ /* 0x000fc4000f8e38ff */
[----:B------:R-:W-:Y:S01]  /*5280*/  @!P0 LOP3.LUT R7, R7, R18, RZ, 0x3c, !PT ;  /* 0x0000001207078212 */ /* 0x000fe200078e3cff */
[----:B------:R-:W-:Y:S01]  /*5290*/  @!P0 LDS R25, [R9+0x500] ;  /* 0x0005000009198984 */ /* 0x000fe20000000800 */
[----:B------:R-:W-:Y:S02]  /*52a0*/  MOV R18, 0xffff ;  /* 0x0000ffff00127802 */ /* 0x000fe40000000f00 */
[----:B------:R-:W-:Y:S01]  /*52b0*/  @!P0 LEA R28, R7, R28, 0x2 ;  /* 0x0000001c071c8211 */ /* 0x000fe200078e10ff */
[----:B------:R-:W-:Y:S01]  /*52c0*/  @!P0 LDS R23, [R9] ;  /* 0x0000000009178984 */ /* 0x000fe20000000800 */
[----:B------:R-:W-:Y:S02]  /*52d0*/  MOV R24, RZ ;  /* 0x000000ff00187202 */ /* 0x000fe40000000f00 */
[----:B------:R-:W-:Y:S01]  /*52e0*/  MOV R11, RZ ;  /* 0x000000ff000b7202 */ /* 0x000fe20000000f00 */
[----:B--2---:R-:W2:Y:S01]  /*52f0*/  SHFL.BFLY PT, R18, R3, 0x8, 0x101f ;  /* 0x0d101f0003127f89 */ /* 0x004ea200000e0000 */
[----:B0-----:R-:W-:Y:S01]  /*5300*/  FADD.FTZ R6, R5, R4 ;  /* 0x0000000405067221 */ /* 0x001fe20000010000 */
[----:B------:R-:W-:-:S02]  /*5310*/  MOV R17, 0xffff ;  /* 0x0000ffff00117802 */ /* 0x000fc40000000f00 */
[----:B------:R-:W-:Y:S01]  /*5320*/  @!P0 LDS R7, [R28+0x500] ;  /* 0x000500001c078984 */ /* 0x000fe20000000800 */
[----:B------:R-:W-:Y:S02]  /*5330*/  MOV R26, 0xffff ;  /* 0x0000ffff001a7802 */ /* 0x000fe40000000f00 */
[----:B------:R-:W-:Y:S01]  /*5340*/  MOV R12, RZ ;  /* 0x000000ff000c7202 */ /* 0x000fe20000000f00 */
[----:B------:R-:W0:Y:S01]  /*5350*/  SHFL.BFLY PT, R9, R6, 0x4, 0x101f ;  /* 0x0c901f0006097f89 */ /* 0x000e2200000e0000 */
[----:B------:R-:W-:Y:S02]  /*5360*/  MOV R4, 0xffff ;  /* 0x0000ffff00047802 */ /* 0x000fe40000000f00 */
[----:B------:R-:W-:Y:S02]  /*5370*/  MOV R29, 0xffff ;  /* 0x0000ffff001d7802 */ /* 0x000fe40000000f00 */
[----:B------:R-:W-:Y:S01]  /*5380*/  MOV R31, 0xffff ;  /* 0x0000ffff001f7802 */ /* 0x000fe20000000f00 */
[----:B-1----:R-:W-:-:S02]  /*5390*/  @!P0 IMAD.MOV.U32 R21, RZ, RZ, R10 ;  /* 0x000000ffff158224 */ /* 0x002fc400078e000a */
[----:B--2---:R-:W-:Y:S01]  /*53a0*/  FADD.FTZ R5, R18, R3 ;  /* 0x0000000312057221 */ /* 0x004fe20000010000 */
[----:B------:R1:W-:Y:S01]  /*53b0*/  @!P0 LDS R10, [R28] ;  /* 0x000000001c0a8984 */ /* 0x0003e20000000800 */
[----:B------:R-:W-:Y:S02]  /*53c0*/  MOV R18, 0xffff ;  /* 0x0000ffff00127802 */ /* 0x000fe40000000f00 */
[----:B------:R-:W-:Y:S01]  /*53d0*/  @!P0 MOV R24, R13 ;  /* 0x0000000d00188202 */ /* 0x000fe20000000f00 */
[----:B------:R-:W2:Y:S01]  /*53e0*/  SHFL.BFLY PT, R20, R21, 0x8, 0x101f ;  /* 0x0d101f0015147f89 */ /* 0x000ea200000e0000 */
[----:B------:R-:W-:Y:S01]  /*53f0*/  @!P0 MOV R11, R25 ;  /* 0x00000019000b8202 */ /* 0x000fe20000000f00 */
[----:B------:R-:W-:Y:S02]  /*5400*/  IMAD.MOV.U32 R25, RZ, RZ, 0xffff ;  /* 0x0000ffffff197424 */ /* 0x000fe400078e00ff */
[----:B------:R-:W3:Y:S01]  /*5410*/  SHFL.BFLY PT, R19, R24, 0x8, 0x101f ;  /* 0x0d101f0018137f89 */ /* 0x000ee200000e0000 */
[----:B0-----:R-:W-:Y:S01]  /*5420*/  FADD.FTZ R22, R6, R9 ;  /* 0x0000000906167221 */ /* 0x001fe20000010000 */
[----:B------:R-:W-:-:S02]  /*5430*/  @!P0 MOV R12, R23 ;  /* 0x00000017000c8202 */ /* 0x000fc40000000f00 */
[----:B------:R-:W-:Y:S01]  /*5440*/  CS2R R8, SRZ ;  /* 0x0000000000087805 */ /* 0x000fe2000001ff00 */
[----:B------:R-:W0:Y:S01]  /*5450*/  SHFL.BFLY PT, R26, R11, 0x8, 0x101f ;  /* 0x0d101f000b1a7f89 */ /* 0x000e2200000e0000 */
[----:B------:R-:W-:Y:S02]  /*5460*/  MOV R6, 0xffff ;  /* 0x0000ffff00067802 */ /* 0x000fe40000000f00 */
[----:B-1----:R-:W-:Y:S01]  /*5470*/  MOV R28, 0xffff ;  /* 0x0000ffff001c7802 */ /* 0x002fe20000000f00 */
[----:B------:R-:W1:Y:S01]  /*5480*/  SHFL.BFLY PT, R13, R12, 0x8, 0x101f ;  /* 0x0d101f000c0d7f89 */ /* 0x000e6200000e0000 */
[----:B------:R-:W-:Y:S01]  /*5490*/  @!P0 MOV R8, R7 ;  /* 0x0000000700088202 */ /* 0x000fe20000000f00 */
[----:B------:R-:W-:Y:S02]  /*54a0*/  IMAD.MOV.U32 R7, RZ, RZ, 0xffff ;  /* 0x0000ffffff077424 */ /* 0x000fe400078e00ff */
[----:B------:R-:W4:Y:S04]  /*54b0*/  SHFL.BFLY PT, R18, R5, 0x4, 0x101f ;  /* 0x0c901f0005127f89 */ /* 0x000f2800000e0000 */
[----:B------:R-:W5:Y:S01]  /*54c0*/  SHFL.BFLY PT, R7, R22, 0x2, 0x101f ;  /* 0x0c501f0016077f89 */ /* 0x000f6200000e0000 */
[----:B------:R-:W-:Y:S01]  /*54d0*/  IADD3 R25, R2, R41, RZ ;  /* 0x0000002902197210 */ /* 0x000fe20007ffe0ff */
[----:B--2---:R-:W-:Y:S01]  /*54e0*/  FADD.FTZ R20, R20, R21 ;  /* 0x0000001514147221 */ /* 0x004fe20000010000 */
[----:B---3--:R-:W-:Y:S01]  /*54f0*/  FADD.FTZ R19, R19, R24 ;  /* 0x0000001813137221 */ /* 0x008fe20000010000 */
[----:B------:R-:W-:-:S03]  /*5500*/  IMAD.MOV.U32 R24, RZ, RZ, 0xffff ;  /* 0x0000ffffff187424 */ /* 0x000fc600078e00ff */
[----:B------:R-:W2:Y:S01]  /*5510*/  SHFL.BFLY PT, R21, R20, 0x4, 0x101f ;  /* 0x0c901f0014157f89 */ /* 0x000ea200000e0000 */
[----:B0-----:R-:W-:Y:S01]  /*5520*/  FADD.FTZ R23, R26, R11 ;  /* 0x0000000b1a177221 */ /* 0x001fe20000010000 */
[----:B------:R-:W-:Y:S01]  /*5530*/  MOV R11, 0xffff ;  /* 0x0000ffff000b7802 */ /* 0x000fe20000000f00 */
[----:B-1----:R-:W-:Y:S01]  /*5540*/  FADD.FTZ R13, R13, R12 ;  /* 0x0000000c0d0d7221 */ /* 0x002fe20000010000 */
[----:B------:R-:W-:Y:S02]  /*5550*/  @!P0 MOV R9, R10 ;  /* 0x0000000a00098202 */ /* 0x000fe40000000f00 */
[----:B------:R-:W0:Y:S01]  /*5560*/  SHFL.BFLY PT, R24, R23, 0x4, 0x101f ;  /* 0x0c901f0017187f89 */ /* 0x000e2200000e0000 */
[----:B------:R-:W-:Y:S01]  /*5570*/  MOV R12, 0xffff ;  /* 0x0000ffff000c7802 */ /* 0x000fe20000000f00 */
[----:B----4-:R-:W-:Y:S01]  /*5580*/  FADD.FTZ R3, R5, R18 ;  /* 0x0000001205037221 */ /* 0x010fe20000010000 */
[----:B------:R-:W-:Y:S01]  /*5590*/  MOV R10, 0xffff ;  /* 0x0000ffff000a7802 */ /* 0x000fe20000000f00 */
[----:B------:R-:W1:Y:S01]  /*55a0*/  SHFL.BFLY PT, R11, R8, 0x8, 0x101f ;  /* 0x0d101f00080b7f89 */ /* 0x000e6200000e0000 */
[----:B------:R-:W-:Y:S01]  /*55b0*/  MOV R18, 0xffff ;  /* 0x0000ffff00127802 */ /* 0x000fe20000000f00 */
[----:B------:R-:W-:-:S02]  /*55c0*/  IMAD.MOV.U32 R5, RZ, RZ, 0xffff ;  /* 0x0000ffffff057424 */ /* 0x000fc400078e00ff */
[----:B-----5:R-:W-:Y:S01]  /*55d0*/  FADD.FTZ R4, R22, R7 ;  /* 0x0000000716047221 */ /* 0x020fe20000010000 */
[----:B------:R-:W3:Y:S01]  /*55e0*/  SHFL.BFLY PT, R12, R13, 0x4, 0x101f ;  /* 0x0c901f000d0c7f89 */ /* 0x000ee200000e0000 */
[----:B------:R-:W-:Y:S02]  /*55f0*/  MOV R7, 0xffff ;  /* 0x0000ffff00077802 */ /* 0x000fe40000000f00 */
[----:B------:R-:W-:Y:S01]  /*5600*/  ISETP.NE.AND P0, PT, R50, RZ, PT ;  /* 0x000000ff3200720c */ /* 0x000fe20003f05270 */
[----:B------:R-:W4:Y:S04]  /*5610*/  SHFL.BFLY PT, R10, R19, 0x4, 0x101f ;  /* 0x0c901f00130a7f89 */ /* 0x000f2800000e0000 */
[----:B------:R-:W5:Y:S01]  /*5620*/  SHFL.BFLY PT, R30, R9, 0x8, 0x101f ;  /* 0x0d101f00091e7f89 */ /* 0x000f6200000e0000 */
[----:B--2---:R-:W-:Y:S01]  /*5630*/  FADD.FTZ R21, R20, R21 ;  /* 0x0000001514157221 */ /* 0x004fe20000010000 */
[----:B------:R-:W-:-:S02]  /*5640*/  MOV R20, 0xffff ;  /* 0x0000ffff00147802 */ /* 0x000fc40000000f00 */
[----:B------:R-:W2:Y:S01]  /*5650*/  SHFL.BFLY PT, R18, R3, 0x2, 0x101f ;  /* 0x0c501f0003127f89 */ /* 0x000ea200000e0000 */
[----:B0-----:R-:W-:Y:S01]  /*5660*/  FADD.FTZ R26, R23, R24 ;  /* 0x00000018171a7221 */ /* 0x001fe20000010000 */
[----:B------:R-:W-:Y:S02]  /*5670*/  MOV R23, 0xffff ;  /* 0x0000ffff00177802 */ /* 0x000fe40000000f00 */
[----:B------:R-:W0:Y:S01]  /*5680*/  SHFL.BFLY PT, R5, R4, 0x1, 0x101f ;  /* 0x0c301f0004057f89 */ /* 0x000e2200000e0000 */
[----:B-1----:R-:W-:Y:S01]  /*5690*/  FADD.FTZ R24, R11, R8 ;  /* 0x000000080b187221 */ /* 0x002fe20000010000 */
[----:B------:R-:W-:Y:S01]  /*56a0*/  MOV R8, 0xffff ;  /* 0x0000ffff00087802 */ /* 0x000fe20000000f00 */
[----:B------:R-:W-:Y:S02]  /*56b0*/  IMAD.MOV.U32 R11, RZ, RZ, 0xffff ;  /* 0x0000ffffff0b7424 */ /* 0x000fe400078e00ff */
[----:B---3--:R-:W-:Y:S01]  /*56c0*/  FADD.FTZ R27, R13, R12 ;  /* 0x0000000c0d1b7221 */ /* 0x008fe20000010000 */
[----:B------:R-:W-:Y:S01]  /*56d0*/  MOV R12, 0xffff ;  /* 0x0000ffff000c7802 */ /* 0x000fe20000000f00 */
[----:B------:R-:W1:Y:S01]  /*56e0*/  SHFL.BFLY PT, R23, R24, 0x4, 0x101f ;  /* 0x0c901f0018177f89 */ /* 0x000e6200000e0000 */
[----:B----4-:R-:W-:Y:S01]  /*56f0*/  FADD.FTZ R22, R19, R10 ;  /* 0x0000000a13167221 */ /* 0x010fe20000010000 */
[----:B------:R-:W-:-:S02]  /*5700*/  IMAD.MOV.U32 R19, RZ, RZ, 0xffff ;  /* 0x0000ffffff137424 */ /* 0x000fc400078e00ff */
[----:B------:R-:W3:Y:S01]  /*5710*/  SHFL.BFLY PT, R8, R21, 0x2, 0x101f ;  /* 0x0c501f0015087f89 */ /* 0x000ee200000e0000 */
[----:B-----5:R-:W-:Y:S01]  /*5720*/  FADD.FTZ R30, R30, R9 ;  /* 0x000000091e1e7221 */ /* 0x020fe20000010000 */
[----:B------:R-:W-:Y:S02]  /*5730*/  MOV R9, 0xffff ;  /* 0x0000ffff00097802 */ /* 0x000fe40000000f00 */
[----:B------:R-:W4:Y:S01]  /*5740*/  SHFL.BFLY PT, R7, R22, 0x2, 0x101f ;  /* 0x0c501f0016077f89 */ /* 0x000f2200000e0000 */
[----:B--2---:R-:W-:-:S03]  /*5750*/  FADD.FTZ R3, R3, R18 ;  /* 0x0000001203037221 */ /* 0x004fc60000010000 */
[----:B------:R-:W2:Y:S04]  /*5760*/  SHFL.BFLY PT, R12, R27, 0x2, 0x101f ;  /* 0x0c501f001b0c7f89 */ /* 0x000ea800000e0000 */
[----:B------:R-:W5:Y:S01]  /*5770*/  SHFL.BFLY PT, R11, R26, 0x2, 0x101f ;  /* 0x0c501f001a0b7f89 */ /* 0x000f6200000e0000 */
[----:B0-----:R-:W-:-:S03]  /*5780*/  FADD.FTZ R4, R4, R5 ;  /* 0x0000000504047221 */ /* 0x001fc60000010000 */
[----:B------:R-:W0:Y:S02]  /*5790*/  SHFL.BFLY PT, R9, R30, 0x4, 0x101f ;  /* 0x0c901f001e097f89 */ /* 0x000e2400000e0000 */
[----:B------:R-:W-:Y:S02]  /*57a0*/  @!P0 F2FP.BF16.F32.PACK_AB R18, RZ, R4 ;  /* 0x00000004ff12823e */ /* 0x000fe400000010ff */
[----:B------:R-:W0:Y:S01]  /*57b0*/  SHFL.BFLY PT, R6, R3, 0x1, 0x101f ;  /* 0x0c301f0003067f89 */ /* 0x000e2200000e0000 */
[----:B-1----:R-:W-:Y:S01]  /*57c0*/  FADD.FTZ R24, R24, R23 ;  /* 0x0000001718187221 */ /* 0x002fe20000010000 */
[----:B------:R-:W-:Y:S01]  /*57d0*/  IMAD.MOV.U32 R23, RZ, RZ, 0xffff ;  /* 0x0000ffffff177424 */ /* 0x000fe200078e00ff */
[----:B------:R-:W1:Y:S01]  /*57e0*/  @!P0 LDC.64 R4, c[0x0][0x218] ;  /* 0x00008600ff048b82 */ /* 0x000e620000000a00 */
[----:B---3--:R-:W-:Y:S01]  /*57f0*/  FADD.FTZ R21, R21, R8 ;  /* 0x0000000815157221 */ /* 0x008fe20000010000 */
[----:B----4-:R-:W-:-:S04]  /*5800*/  FADD.FTZ R22, R22, R7 ;  /* 0x0000000716167221 */ /* 0x010fc80000010000 */
[----:B------:R-:W3:Y:S01]  /*5810*/  SHFL.BFLY PT, R20, R21, 0x1, 0x101f ;  /* 0x0c301f0015147f89 */ /* 0x000ee200000e0000 */
[----:B--2---:R-:W-:-:S03]  /*5820*/  FADD.FTZ R27, R27, R12 ;  /* 0x0000000c1b1b7221 */ /* 0x004fc60000010000 */
[----:B------:R-:W2:Y:S01]  /*5830*/  SHFL.BFLY PT, R19, R22, 0x1, 0x101f ;  /* 0x0c301f0016137f89 */ /* 0x000ea200000e0000 */
[----:B------:R-:W4:Y:S01]  /*5840*/  @!P0 LDC.64 R12, c[0x0][0x218] ;  /* 0x00008600ff0c8b82 */ /* 0x000f220000000a00 */
[----:B-----5:R-:W-:Y:S02]  /*5850*/  FADD.FTZ R26, R26, R11 ;  /* 0x0000000b1a1a7221 */ /* 0x020fe40000010000 */
[----:B------:R-:W5:Y:S01]  /*5860*/  SHFL.BFLY PT, R28, R27, 0x1, 0x101f ;  /* 0x0c301f001b1c7f89 */ /* 0x000f6200000e0000 */
[----:B0-----:R-:W-:-:S03]  /*5870*/  FADD.FTZ R30, R30, R9 ;  /* 0x000000091e1e7221 */ /* 0x001fc60000010000 */
[----:B------:R-:W0:Y:S01]  /*5880*/  SHFL.BFLY PT, R29, R26, 0x1, 0x101f ;  /* 0x0c301f001a1d7f89 */ /* 0x000e2200000e0000 */
[----:B------:R-:W0:Y:S01]  /*5890*/  @!P0 LDC.64 R10, c[0x0][0x220] ;  /* 0x00008800ff0a8b82 */ /* 0x000e220000000a00 */
[----:B------:R-:W-:Y:S02]  /*58a0*/  FADD.FTZ R32, R3, R6 ;  /* 0x0000000603207221 */ /* 0x000fe40000010000 */
[----:B------:R-:W0:Y:S01]  /*58b0*/  SHFL.BFLY PT, R31, R30, 0x2, 0x101f ;  /* 0x0c501f001e1f7f89 */ /* 0x000e2200000e0000 */
[----:B-1----:R-:W-:-:S03]  /*58c0*/  @!P0 IMAD.WIDE R4, R25, 0x2, R4 ;  /* 0x0000000219048825 */ /* 0x002fc600078e0204 */
[----:B------:R-:W1:Y:S01]  /*58d0*/  SHFL.BFLY PT, R23, R24, 0x2, 0x101f ;  /* 0x0c501f0018177f89 */ /* 0x000e6200000e0000 */
[----:B------:R-:W1:Y:S01]  /*58e0*/  @!P0 LDC.64 R8, c[0x0][0x218] ;  /* 0x00008600ff088b82 */ /* 0x000e620000000a00 */
[----:B------:R-:W-:Y:S01]  /*58f0*/  @!P0 F2FP.BF16.F32.PACK_AB R32, RZ, R32 ;  /* 0x00000020ff20823e */ /* 0x000fe200000010ff */
[----:B---3--:R-:W-:Y:S01]  /*5900*/  FADD.FTZ R20, R21, R20 ;  /* 0x0000001415147221 */ /* 0x008fe20000010000 */
[----:B------:R-:W-:Y:S01]  /*5910*/  MOV R21, 0xffff ;  /* 0x0000ffff00157802 */ /* 0x000fe20000000f00 */
[----:B--2---:R-:W-:-:S04]  /*5920*/  FADD.FTZ R19, R22, R19 ;  /* 0x0000001316137221 */ /* 0x004fc80000010000 */
[----:B------:R-:W2:Y:S01]  /*5930*/  @!P0 LDC.64 R2, c[0x0][0x220] ;  /* 0x00008800ff028b82 */ /* 0x000ea20000000a00 */
[----:B----4-:R-:W-:-:S04]  /*5940*/  @!P0 IMAD.WIDE R12, R25, 0x2, R12 ;  /* 0x00000002190c8825 */ /* 0x010fc800078e020c */
[----:B-----5:R-:W-:Y:S01]  /*5950*/  FADD.FTZ R27, R27, R28 ;  /* 0x0000001c1b1b7221 */ /* 0x020fe20000010000 */
[----:B------:R3:W-:Y:S01]  /*5960*/  @!P0 STG.E.U16 desc[UR12][R12.64], R18 ;  /* 0x000000120c008986 */ /* 0x0007e2000c10150c */
[----:B0-----:R-:W-:Y:S01]  /*5970*/  FADD.FTZ R26, R26, R29 ;  /* 0x0000001d1a1a7221 */ /* 0x001fe20000010000 */
[----:B------:R-:W0:Y:S01]  /*5980*/  @!P0 LDC.64 R6, c[0x0][0x220] ;  /* 0x00008800ff068b82 */ /* 0x000e220000000a00 */
[----:B------:R-:W-:Y:S01]  /*5990*/  @!P0 IMAD.WIDE R10, R25, 0x2, R10 ;  /* 0x00000002190a8825 */ /* 0x000fe200078e020a */
[----:B------:R-:W-:-:S03]  /*59a0*/  @!P0 F2FP.BF16.F32.PACK_AB R14, RZ, R27 ;  /* 0x0000001bff0e823e */ /* 0x000fc600000010ff */
[----:B------:R-:W-:Y:S01]  /*59b0*/  FADD.FTZ R30, R30, R31 ;  /* 0x0000001f1e1e7221 */ /* 0x000fe20000010000 */
[----:B------:R4:W-:Y:S01]  /*59c0*/  @!P0 STG.E.U16 desc[UR12][R10.64], R32 ;  /* 0x000000200a008986 */ /* 0x0009e2000c10150c */
[----:B-1----:R-:W-:Y:S01]  /*59d0*/  FADD.FTZ R23, R24, R23 ;  /* 0x0000001718177221 */ /* 0x002fe20000010000 */
[C---:B------:R-:W-:Y:S01]  /*59e0*/  @!P0 IMAD.WIDE R8, R25.reuse, 0x2, R8 ;  /* 0x0000000219088825 */ /* 0x040fe200078e0208 */
[----:B---3--:R-:W-:Y:S01]  /*59f0*/  @!P0 F2FP.BF16.F32.PACK_AB R13, RZ, R19 ;  /* 0x00000013ff0d823e */ /* 0x008fe200000010ff */
[----:B------:R-:W1:Y:S01]  /*5a00*/  SHFL.BFLY PT, R21, R30, 0x1, 0x101f ;  /* 0x0c301f001e157f89 */ /* 0x000e6200000e0000 */
[----:B------:R-:W-:Y:S02]  /*5a10*/  MOV R18, 0xffff ;  /* 0x0000ffff00127802 */ /* 0x000fe40000000f00 */
[----:B------:R-:W-:Y:S01]  /*5a20*/  @!P0 F2FP.BF16.F32.PACK_AB R19, RZ, R26 ;  /* 0x0000001aff13823e */ /* 0x000fe200000010ff */
[----:B--2---:R-:W-:Y:S01]  /*5a30*/  @!P0 IMAD.WIDE R2, R25, 0x2, R2 ;  /* 0x0000000219028825 */ /* 0x004fe200078e0202 */
[----:B----4-:R-:W-:-:S02]  /*5a40*/  @!P0 F2FP.BF16.F32.PACK_AB R11, RZ, R20 ;  /* 0x00000014ff0b823e */ /* 0x010fc400000010ff */
[----:B------:R2:W3:Y:S04]  /*5a50*/  SHFL.BFLY PT, R18, R23, 0x1, 0x101f ;  /* 0x0c301f0017127f89 */ /* 0x0004e800000e0000 */
[----:B------:R2:W-:Y:S01]  /*5a60*/  @!P0 STG.E.U16 desc[UR12][R8.64+0x28], R11 ;  /* 0x0000280b08008986 */ /* 0x0005e2000c10150c */
[----:B0-----:R-:W-:-:S03]  /*5a70*/  @!P0 IMAD.WIDE R6, R25, 0x2, R6 ;  /* 0x0000000219068825 */ /* 0x001fc600078e0206 */
[----:B------:R2:W-:Y:S04]  /*5a80*/  @!P0 STG.E.U16 desc[UR12][R2.64+0x28], R13 ;  /* 0x0000280d02008986 */ /* 0x0005e8000c10150c */
[----:B------:R2:W-:Y:S04]  /*5a90*/  @!P0 STG.E.U16 desc[UR12][R4.64+0x50], R14 ;  /* 0x0000500e04008986 */ /* 0x0005e8000c10150c */
[----:B------:R2:W-:Y:S01]  /*5aa0*/  @!P0 STG.E.U16 desc[UR12][R6.64+0x50], R19 ;  /* 0x0000501306008986 */ /* 0x0005e2000c10150c */
[----:B-1----:R-:W-:-:S07]  /*5ab0*/  FADD.FTZ R21, R30, R21 ;  /* 0x000000151e157221 */ /* 0x002fce0000010000 */
.L_x_99:
[----:B--2---:R-:W0:Y:S01]  /*5ac0*/  @!P0 LDC.64 R2, c[0x0][0x218] ;  /* 0x00008600ff028b82 */ /* 0x004e220000000a00 */
[----:B---3--:R-:W-:Y:S01]  /*5ad0*/  FADD.FTZ R7, R23, R18 ;  /* 0x0000001217077221 */ /* 0x008fe20000010000 */
[----:B------:R-:W-:-:S04]  /*5ae0*/  @!P0 F2FP.BF16.F32.PACK_AB R6, RZ, R21 ;  /* 0x00000015ff06823e */ /* 0x000fc800000010ff */
[----:B------:R-:W-:Y:S02]  /*5af0*/  @!P0 F2FP.BF16.F32.PACK_AB R7, RZ, R7 ;  /* 0x00000007ff07823e */ /* 0x000fe400000010ff */
[----:B------:R-:W1:Y:S01]  /*5b00*/  @!P0 LDC.64 R4, c[0x0][0x220] ;  /* 0x00008800ff048b82 */ /* 0x000e620000000a00 */
[----:B0-----:R-:W-:-:S05]  /*5b10*/  @!P0 IMAD.WIDE R2, R25, 0x2, R2 ;  /* 0x0000000219028825 */ /* 0x001fca00078e0202 */
[----:B------:R3:W-:Y:S01]  /*5b20*/  @!P0 STG.E.U16 desc[UR12][R2.64+0x78], R6 ;  /* 0x0000780602008986 */ /* 0x0007e2000c10150c */
[----:B-1----:R-:W-:-:S05]  /*5b30*/  @!P0 IMAD.WIDE R4, R25, 0x2, R4 ;  /* 0x0000000219048825 */ /* 0x002fca00078e0204 */
[----:B------:R3:W-:Y:S02]  /*5b40*/  @!P0 STG.E.U16 desc[UR12][R4.64+0x78], R7 ;  /* 0x0000780704008986 */ /* 0x0007e4000c10150c */
.L_x_29:
[----:B------:R-:W-:Y:S05]  /*5b50*/  WARPSYNC.ALL ;  /* 0x0000000000007948 */ /* 0x000fea0003800000 */
[----:B------:R-:W-:Y:S01]  /*5b60*/  BAR.SYNC.DEFER_BLOCKING 0x0 ;  /* 0x0000000000007b1d */ /* 0x000fe20000010000 */
[C---:B------:R-:W-:Y:S01]  /*5b70*/  ISETP.GE.AND P0, PT, R41.reuse, -0x1ec0, PT ;  /* 0xffffe1402900780c */ /* 0x040fe20003f06270 */
[----:B------:R-:W-:-:S12]  /*5b80*/  VIADD R41, R41, 0x2000 ;  /* 0x0000200029297836 */ /* 0x000fd80000000000 */
[----:B------:R-:W-:Y:S05]  /*5b90*/  @!P0 BRA `(.L_x_36) ;  /* 0xffffffe000248947 */ /* 0x000fea000383ffff */
[----:B------:R-:W-:Y:S05]  /*5ba0*/  EXIT ;  /* 0x000000000000794d */ /* 0x000fea0003800000 */
.L_x_32:
[----:B------:R-:W-:Y:S01]  /*5bb0*/  HFMA2.MMA R16, -RZ, RZ, 0, 4.76837158203125e-07 ;  /* 0x00000008ff107435 */ /* 0x000fe200000001ff */
[----:B-1----:R-:W-:Y:S01]  /*5bc0*/  MOV R17, R2 ;  /* 0x0000000200117202 */ /* 0x002fe20000000f00 */
[----:B------:R-:W-:Y:S01]  /*5bd0*/  IMAD.MOV.U32 R14, RZ, RZ, 0xffff ;  /* 0x0000ffffff0e7424 */ /* 0x000fe200078e00ff */
[----:B------:R-:W-:-:S08]  /*5be0*/  MOV R15, 0x101f ;  /* 0x0000101f000f7802 */ /* 0x000fd00000000f00 */
[----:B0-2---:R-:W-:Y:S05]  /*5bf0*/  WARPSYNC.COLLECTIVE R14, `(.L_x_37) ;  /* 0x000000000e087348 */ /* 0x005fea0003c00000 */
[----:B------:R1:W3:Y:S02]  /*5c00*/  SHFL.BFLY P2, R18, R17, R16, R15 ;  /* 0x0c00001011127389 */ /* 0x0002e4000004000f */
[----:B0123--:R-:W-:Y:S01]  /*5c10*/  ENDCOLLECTIVE ;  /* 0x000000000000791b */ /* 0x00ffe20003800000 */
.L_x_37:
[----:B------:R-:W-:Y:S02]  /*5c20*/  MOV R17, R3 ;  /* 0x0000000300117202 */ /* 0x000fe40000000f00 */
[----:B------:R-:W-:-:S07]  /*5c30*/  MOV R5, R18 ;  /* 0x0000001200057202 */ /* 0x000fce0000000f00 */
[----:B------:R-:W-:Y:S05]  /*5c40*/  WARPSYNC.COLLECTIVE R14, `(.L_x_38) ;  /* 0x000000000e087348 */ /* 0x000fea0003c00000 */
[----:B------:R0:W1:Y:S02]  /*5c50*/  SHFL.BFLY P2, R18, R17, R16, R15 ;  /* 0x0c00001011127389 */ /* 0x000064000004000f */
[----:B01----:R-:W-:Y:S01]  /*5c60*/  ENDCOLLECTIVE ;  /* 0x000000000000791b */ /* 0x003fe20003800000 */
.L_x_38:
[----:B------:R-:W-:Y:S01]  /*5c70*/  FADD.FTZ R5, R5, R2 ;  /* 0x0000000205057221 */ /* 0x000fe20000010000 */
[----:B------:R-:W-:-:S03]  /*5c80*/  HFMA2.MMA R16, -RZ, RZ, 0, 2.384185791015625e-07 ;  /* 0x00000004ff107435 */ /* 0x000fc600000001ff */
[----:B------:R-:W-:Y:S01]  /*5c90*/  IMAD.MOV.U32 R17, RZ, RZ, R5 ;  /* 0x000000ffff117224 */ /* 0x000fe200078e0005 */
[----:B------:R-:W-:-:S07]  /*5ca0*/  MOV R4, R18 ;  /* 0x0000001200047202 */ /* 0x000fce0000000f00 */
[----:B------:R-:W-:Y:S05]  /*5cb0*/  WARPSYNC.COLLECTIVE R14, `(.L_x_39) ;  /* 0x000000000e087348 */ /* 0x000fea0003c00000 */
[----:B------:R0:W1:Y:S02]  /*5cc0*/  SHFL.BFLY P2, R18, R17, R16, R15 ;  /* 0x0c00001011127389 */ /* 0x000064000004000f */
[----:B01----:R-:W-:Y:S01]  /*5cd0*/  ENDCOLLECTIVE ;  /* 0x000000000000791b */ /* 0x003fe20003800000 */
.L_x_39:
[----:B------:R-:W-:-:S05]  /*5ce0*/  FADD.FTZ R4, R4, R3 ;  /* 0x0000000304047221 */ /* 0x000fca0000010000 */
[----:B------:R-:W-:Y:S02]  /*5cf0*/  MOV R17, R4 ;  /* 0x0000000400117202 */ /* 0x000fe40000000f00 */
[----:B------:R-:W-:-:S07]  /*5d00*/  MOV R6, R18 ;  /* 0x0000001200067202 */ /* 0x000fce0000000f00 */
[----:B------:R-:W-:Y:S05]  /*5d10*/  WARPSYNC.COLLECTIVE R14, `(.L_x_40) ;  /* 0x000000000e087348 */ /* 0x000fea0003c00000 */
[----:B------:R0:W1:Y:S02]  /*5d20*/  SHFL.BFLY P2, R18, R17, R16, R15 ;  /* 0x0c00001011127389 */ /* 0x000064000004000f */
[----:B01----:R-:W-:Y:S01]  /*5d30*/  ENDCOLLECTIVE ;  /* 0x000000000000791b */ /* 0x003fe20003800000 */
.L_x_40:
[----:B------:R-:W-:Y:S01]  /*5d40*/  FADD.FTZ R6, R5, R6 ;  /* 0x0000000605067221 */ /* 0x000fe20000010000 */
[----:B------:R-:W-:-:S04]  /*5d50*/  HFMA2.MMA R16, -RZ, RZ, 0, 1.1920928955078125e-07 ;  /* 0x00000002ff107435 */ /* 0x000fc800000001ff */
[----:B------:R-:W-:Y:S01]  /*5d60*/  MOV R17, R6 ;  /* 0x0000000600117202 */ /* 0x000fe20000000f00 */
[----:B------:R-:W-:-:S07]  /*5d70*/  IMAD.MOV.U32 R7, RZ, RZ, R18 ;  /* 0x000000ffff077224 */ /* 0x000fce00078e0012 */
[----:B------:R-:W-:Y:S05]  /*5d80*/  WARPSYNC.COLLECTIVE R14, `(.L_x_41) ;  /* 0x000000000e087348 */ /* 0x000fea0003c00000 */
[----:B------:R0:W1:Y:S02]  /*5d90*/  SHFL.BFLY P2, R18, R17, R16, R15 ;  /* 0x0c00001011127389 */ /* 0x000064000004000f */
[----:B01----:R-:W-:Y:S01]  /*5da0*/  ENDCOLLECTIVE ;  /* 0x000000000000791b */ /* 0x003fe20003800000 */
.L_x_41:
[----:B------:R-:W-:-:S04]  /*5db0*/  FADD.FTZ R7, R4, R7 ;  /* 0x0000000704077221 */ /* 0x000fc80000010000 */
[----:B------:R-:W-:Y:S01]  /*5dc0*/  IMAD.MOV.U32 R17, RZ, RZ, R7 ;  /* 0x000000ffff117224 */ /* 0x000fe200078e0007 */
[----:B------:R-:W-:-:S07]  /*5dd0*/  MOV R9, R18 ;  /* 0x0000001200097202 */ /* 0x000fce0000000f00 */
[----:B------:R-:W-:Y:S05]  /*5de0*/  WARPSYNC.COLLECTIVE R14, `(.L_x_42) ;  /* 0x000000000e087348 */ /* 0x000fea0003c00000 */
[----:B------:R0:W1:Y:S02]  /*5df0*/  SHFL.BFLY P2, R18, R17, R16, R15 ;  /* 0x0c00001011127389 */ /* 0x000064000004000f */
[----:B01----:R-:W-:Y:S01]  /*5e00*/  ENDCOLLECTIVE ;  /* 0x000000000000791b */ /* 0x003fe20003800000 */
.L_x_42:
[----:B------:R-:W-:Y:S01]  /*5e10*/  FADD.FTZ R9, R6, R9 ;  /* 0x0000000906097221 */ /* 0x000fe20000010000 */
[----:B------:R-:W-:-:S04]  /*5e20*/  HFMA2.MMA R16, -RZ, RZ, 0, 5.9604644775390625e-08 ;  /* 0x00000001ff107435 */ /* 0x000fc800000001ff */
[----:B------:R-:W-:Y:S02]  /*5e30*/  MOV R17, R9 ;  /* 0x0000000900117202 */ /* 0x000fe40000000f00 */
[----:B------:R-:W-:-:S07]  /*5e40*/  MOV R2, R18 ;  /* 0x0000001200027202 */ /* 0x000fce0000000f00 */
[----:B------:R-:W-:Y:S05]  /*5e50*/  WARPSYNC.COLLECTIVE R14, `(.L_x_43) ;  /* 0x000000000e087348 */ /* 0x000fea0003c00000 */
[----:B------:R0:W1:Y:S02]  /*5e60*/  SHFL.BFLY P2, R18, R17, R16, R15 ;  /* 0x0c00001011127389 */ /* 0x000064000004000f */
[----:B01----:R-:W-:Y:S01]  /*5e70*/  ENDCOLLECTIVE ;  /* 0x000000000000791b */ /* 0x003fe20003800000 */
.L_x_43:
[----:B------:R-:W-:-:S05]  /*5e80*/  FADD.FTZ R2, R7, R2 ;  /* 0x0000000207027221 */ /* 0x000fca0000010000 */
[----:B------:R-:W-:Y:S01]  /*5e90*/  MOV R17, R2 ;  /* 0x0000000200117202 */ /* 0x000fe20000000f00 */
[----:B------:R-:W-:-:S07]  /*5ea0*/  IMAD.MOV.U32 R8, RZ, RZ, R18 ;  /* 0x000000ffff087224 */ /* 0x000fce00078e0012 */
[----:B------:R-:W-:Y:S05]  /*5eb0*/  WARPSYNC.COLLECTIVE R14, `(.L_x_44) ;  /* 0x000000000e087348 */ /* 0x000fea0003c00000 */
[----:B------:R0:W1:Y:S02]  /*5ec0*/  SHFL.BFLY P2, R18, R17, R16, R15 ;  /* 0x0c00001011127389 */ /* 0x000064000004000f */
[----:B01----:R-:W-:Y:S01]  /*5ed0*/  ENDCOLLECTIVE ;  /* 0x000000000000791b */ /* 0x003fe20003800000 */
.L_x_44:
[----:B------:R-:W-:Y:S01]  /*5ee0*/  FADD.FTZ R8, R9, R8 ;  /* 0x0000000809087221 */ /* 0x000fe20000010000 */
[----:B------:R-:W-:Y:S06]  /*5ef0*/  BRA `(.L_x_45) ;  /* 0xffffffe800e47947 */ /* 0x000fec000383ffff */
.L_x_33:
[----:B------:R-:W-:Y:S01]  /*5f00*/  HFMA2.MMA R16, -RZ, RZ, 0, 4.76837158203125e-07 ;  /* 0x00000008ff107435 */ /* 0x000fe200000001ff */
[----:B------:R-:W-:Y:S01]  /*5f10*/  BSSY B1, `(.L_x_46) ;  /* 0x0000007000017945 */ /* 0x000fe20003800000 */
[----:B-1----:R-:W-:Y:S01]  /*5f20*/  MOV R17, R2 ;  /* 0x0000000200117202 */ /* 0x002fe20000000f00 */
[----:B------:R-:W-:Y:S01]  /*5f30*/  IMAD.MOV.U32 R15, RZ, RZ, 0x101f ;  /* 0x0000101fff0f7424 */ /* 0x000fe200078e00ff */
[----:B------:R-:W-:-:S07]  /*5f40*/  MOV R14, 0xffff ;  /* 0x0000ffff000e7802 */ /* 0x000fce0000000f00 */
[----:B0-2---:R-:W-:Y:S05]  /*5f50*/  WARPSYNC.COLLECTIVE R14, `(.L_x_47) ;  /* 0x000000000e087348 */ /* 0x005fea0003c00000 */
[----:B------:R1:W3:Y:S02]  /*5f60*/  SHFL.BFLY P2, R18, R17, R16, R15 ;  /* 0x0c00001011127389 */ /* 0x0002e4000004000f */
[----:B0123--:R-:W-:Y:S01]  /*5f70*/  ENDCOLLECTIVE ;  /* 0x000000000000791b */ /* 0x00ffe20003800000 */
.L_x_47:
[----:B------:R-:W-:Y:S05]  /*5f80*/  BSYNC B1 ;  /* 0x0000000000017941 */ /* 0x000fea0003800000 */
.L_x_46:
[----:B------:R-:W-:Y:S01]  /*5f90*/  HFMA2.MMA R15, -RZ, RZ, 0, 0.000503063201904296875 ;  /* 0x0000101fff0f7435 */ /* 0x000fe200000001ff */
[----:B------:R-:W-:Y:S01]  /*5fa0*/  MOV R17, R3 ;  /* 0x0000000300117202 */ /* 0x000fe20000000f00 */
[----:B------:R-:W-:Y:S01]  /*5fb0*/  IMAD.MOV.U32 R16, RZ, RZ, 0x8 ;  /* 0x00000008ff107424 */ /* 0x000fe200078e00ff */
[----:B------:R-:W-:Y:S02]  /*5fc0*/  MOV R14, 0xffff ;  /* 0x0000ffff000e7802 */ /* 0x000fe40000000f00 */
[----:B------:R-:W-:-:S07]  /*5fd0*/  MOV R9, R18 ;  /* 0x0000001200097202 */ /* 0x000fce0000000f00 */
[----:B------:R-:W-:Y:S05]  /*5fe0*/  WARPSYNC.COLLECTIVE R14, `(.L_x_48) ;  /* 0x000000000e087348 */ /* 0x000fea0003c00000 */
[----:B------:R0:W1:Y:S02]  /*5ff0*/  SHFL.BFLY P2, R18, R17, R16, R15 ;  /* 0x0c00001011127389 */ /* 0x000064000004000f */
[----:B01----:R-:W-:Y:S01]  /*6000*/  ENDCOLLECTIVE ;  /* 0x000000000000791b */ /* 0x003fe20003800000 */
.L_x_48:
[----:B------:R-:W-:Y:S01]  /*6010*/  FADD.FTZ R9, R9, R2 ;  /* 0x0000000209097221 */ /* 0x000fe20000010000 */
[----:B------:R-:W-:-:S03]  /*6020*/  HFMA2.MMA R16, -RZ, RZ, 0, 2.384185791015625e-07 ;  /* 0x00000004ff107435 */ /* 0x000fc600000001ff */
[----:B------:R-:W-:Y:S01]  /*6030*/  IMAD.MOV.U32 R17, RZ, RZ, R9 ;  /* 0x000000ffff117224 */ /* 0x000fe200078e0009 */
[----:B------:R-:W-:-:S07]  /*6040*/  MOV R8, R18 ;  /* 0x0000001200087202 */ /* 0x000fce0000000f00 */
[----:B------:R-:W-:Y:S05]  /*6050*/  WARPSYNC.COLLECTIVE R14, `(.L_x_49) ;  /* 0x000000000e087348 */ /* 0x000fea0003c00000 */
[----:B------:R0:W1:Y:S02]  /*6060*/  SHFL.BFLY P2, R18, R17, R16, R15 ;  /* 0x0c00001011127389 */ /* 0x000064000004000f */
[----:B01----:R-:W-:Y:S01]  /*6070*/  ENDCOLLECTIVE ;  /* 0x000000000000791b */ /* 0x003fe20003800000 */
.L_x_49:
[----:B------:R-:W-:-:S05]  /*6080*/  FADD.FTZ R8, R8, R3 ;  /* 0x0000000308087221 */ /* 0x000fca0000010000 */
[----:B------:R-:W-:Y:S02]  /*6090*/  MOV R17, R8 ;  /* 0x0000000800117202 */ /* 0x000fe40000000f00 */
[----:B------:R-:W-:-:S07]  /*60a0*/  MOV R10, R18 ;  /* 0x00000012000a7202 */ /* 0x000fce0000000f00 */
[----:B------:R-:W-:Y:S05]  /*60b0*/  WARPSYNC.COLLECTIVE R14, `(.L_x_50) ;  /* 0x000000000e087348 */ /* 0x000fea0003c00000 */
[----:B------:R0:W1:Y:S02]  /*60c0*/  SHFL.BFLY P2, R18, R17, R16, R15 ;  /* 0x0c00001011127389 */ /* 0x000064000004000f */
[----:B01----:R-:W-:Y:S01]  /*60d0*/  ENDCOLLECTIVE ;  /* 0x000000000000791b */ /* 0x003fe20003800000 */
.L_x_50:
[----:B------:R-:W-:Y:S01]  /*60e0*/  FADD.FTZ R10, R9, R10 ;  /* 0x0000000a090a7221 */ /* 0x000fe20000010000 */
[----:B------:R-:W-:-:S04]  /*60f0*/  HFMA2.MMA R16, -RZ, RZ, 0, 1.1920928955078125e-07 ;  /* 0x00000002ff107435 */ /* 0x000fc800000001ff */
[----:B------:R-:W-:Y:S01]  /*6100*/  MOV R17, R10 ;  /* 0x0000000a00117202 */ /* 0x000fe20000000f00 */
[----:B------:R-:W-:-:S07]  /*6110*/  IMAD.MOV.U32 R11, RZ, RZ, R18 ;  /* 0x000000ffff0b7224 */ /* 0x000fce00078e0012 */
[----:B------:R-:W-:Y:S05]  /*6120*/  WARPSYNC.COLLECTIVE R14, `(.L_x_51) ;  /* 0x000000000e087348 */ /* 0x000fea0003c00000 */
[----:B------:R0:W1:Y:S02]  /*6130*/  SHFL.BFLY P2, R18, R17, R16, R15 ;  /* 0x0c00001011127389 */ /* 0x000064000004000f */
[----:B01----:R-:W-:Y:S01]  /*6140*/  ENDCOLLECTIVE ;  /* 0x000000000000791b */ /* 0x003fe20003800000 */
.L_x_51:
[----:B------:R-:W-:-:S04]  /*6150*/  FADD.FTZ R11, R8, R11 ;  /* 0x0000000b080b7221 */ /* 0x000fc80000010000 */
[----:B------:R-:W-:Y:S01]  /*6160*/  IMAD.MOV.U32 R17, RZ, RZ, R11 ;  /* 0x000000ffff117224 */ /* 0x000fe200078e000b */
[----:B------:R-:W-:-:S07]  /*6170*/  MOV R13, R18 ;  /* 0x00000012000d7202 */ /* 0x000fce0000000f00 */
[----:B------:R-:W-:Y:S05]  /*6180*/  WARPSYNC.COLLECTIVE R14, `(.L_x_52) ;  /* 0x000000000e087348 */ /* 0x000fea0003c00000 */
[----:B------:R0:W1:Y:S02]  /*6190*/  SHFL.BFLY P2, R18, R17, R16, R15 ;  /* 0x0c00001011127389 */ /* 0x000064000004000f */
[----:B01----:R-:W-:Y:S01]  /*61a0*/  ENDCOLLECTIVE ;  /* 0x000000000000791b */ /* 0x003fe20003800000 */
.L_x_52:
[----:B------:R-:W-:Y:S01]  /*61b0*/  FADD.FTZ R13, R10, R13 ;  /* 0x0000000d0a0d7221 */ /* 0x000fe20000010000 */
[----:B------:R-:W-:-:S04]  /*61c0*/  HFMA2.MMA R16, -RZ, RZ, 0, 5.9604644775390625e-08 ;  /* 0x00000001ff107435 */ /* 0x000fc800000001ff */
[----:B------:R-:W-:Y:S02]  /*61d0*/  MOV R17, R13 ;  /* 0x0000000d00117202 */ /* 0x000fe40000000f00 */
[----:B------:R-:W-:-:S07]  /*61e0*/  MOV R2, R18 ;  /* 0x0000001200027202 */ /* 0x000fce0000000f00 */
[----:B------:R-:W-:Y:S05]  /*61f0*/  WARPSYNC.COLLECTIVE R14, `(.L_x_53) ;  /* 0x000000000e087348 */ /* 0x000fea0003c00000 */
[----:B------:R0:W1:Y:S02]  /*6200*/  SHFL.BFLY P2, R18, R17, R16, R15 ;  /* 0x0c00001011127389 */ /* 0x000064000004000f */
[----:B01----:R-:W-:Y:S01]  /*6210*/  ENDCOLLECTIVE ;  /* 0x000000000000791b */ /* 0x003fe20003800000 */
.L_x_53:
[----:B------:R-:W-:-:S05]  /*6220*/  FADD.FTZ R2, R11, R2 ;  /* 0x000000020b027221 */ /* 0x000fca0000010000 */
[----:B------:R-:W-:Y:S01]  /*6230*/  MOV R17, R2 ;  /* 0x0000000200117202 */ /* 0x000fe20000000f00 */
[----:B------:R-:W-:-:S07]  /*6240*/  IMAD.MOV.U32 R12, RZ, RZ, R18 ;  /* 0x000000ffff0c7224 */ /* 0x000fce00078e0012 */
[----:B------:R-:W-:Y:S05]  /*6250*/  WARPSYNC.COLLECTIVE R14, `(.L_x_54) ;  /* 0x000000000e087348 */ /* 0x000fea0003c00000 */
[----:B------:R0:W1:Y:S02]  /*6260*/  SHFL.BFLY P2, R18, R17, R16, R15 ;  /* 0x0c00001011127389 */ /* 0x000064000004000f */
[----:B01----:R-:W-:Y:S01]  /*6270*/  ENDCOLLECTIVE ;  /* 0x000000000000791b */ /* 0x003fe20003800000 */
.L_x_54:
[----:B------:R-:W-:Y:S01]  /*6280*/  FADD.FTZ R12, R13, R12 ;  /* 0x0000000c0d0c7221 */ /* 0x000fe20000010000 */
[----:B------:R-:W-:Y:S06]  /*6290*/  BRA `(.L_x_55) ;  /* 0xffffffe800b87947 */ /* 0x000fec000383ffff */
.L_x_34:
        /* <DEDUP_REMOVED lines=8> */
.L_x_57:
[----:B------:R-:W-:Y:S05]  /*6320*/  BSYNC B1 ;  /* 0x0000000000017941 */ /* 0x000fea0003800000 */
.L_x_56:
        /* <DEDUP_REMOVED lines=8> */
.L_x_58:
[----:B------:R-:W-:Y:S01]  /*63b0*/  FADD.FTZ R9, R9, R2 ;  /* 0x0000000209097221 */ /* 0x000fe20000010000 */
[----:B------:R-:W-:-:S03]  /*63c0*/  HFMA2.MMA R16, -RZ, RZ, 0, 2.384185791015625e-07 ;  /* 0x00000004ff107435 */ /* 0x000fc600000001ff */
[----:B------:R-:W-:Y:S01]  /*63d0*/  IMAD.MOV.U32 R17, RZ, RZ, R9 ;  /* 0x000000ffff117224 */ /* 0x000fe200078e0009 */
[----:B------:R-:W-:-:S07]  /*63e0*/  MOV R8, R18 ;  /* 0x0000001200087202 */ /* 0x000fce0000000f00 */
[----:B------:R-:W-:Y:S05]  /*63f0*/  WARPSYNC.COLLECTIVE R14, `(.L_x_59) ;  /* 0x000000000e087348 */ /* 0x000fea0003c00000 */
[----:B------:R0:W1:Y:S02]  /*6400*/  SHFL.BFLY P2, R18, R17, R16, R15 ;  /* 0x0c00001011127389 */ /* 0x000064000004000f */
[----:B01----:R-:W-:Y:S01]  /*6410*/  ENDCOLLECTIVE ;  /* 0x000000000000791b */ /* 0x003fe20003800000 */
.L_x_59:
[----:B------:R-:W-:-:S05]  /*6420*/  FADD.FTZ R8, R8, R3 ;  /* 0x0000000308087221 */ /* 0x000fca0000010000 */
[----:B------:R-:W-:Y:S02]  /*6430*/  MOV R17, R8 ;  /* 0x0000000800117202 */ /* 0x000fe40000000f00 */
[----:B------:R-:W-:-:S07]  /*6440*/  MOV R10, R18 ;  /* 0x00000012000a7202 */ /* 0x000fce0000000f00 */
[----:B------:R-:W-:Y:S05]  /*6450*/  WARPSYNC.COLLECTIVE R14, `(.L_x_60) ;  /* 0x000000000e087348 */ /* 0x000fea0003c00000 */
[----:B------:R0:W1:Y:S02]  /*6460*/  SHFL.BFLY P2, R18, R17, R16, R15 ;  /* 0x0c00001011127389 */ /* 0x000064000004000f */
[----:B01----:R-:W-:Y:S01]  /*6470*/  ENDCOLLECTIVE ;  /* 0x000000000000791b */ /* 0x003fe20003800000 */
.L_x_60:
[----:B------:R-:W-:Y:S01]  /*6480*/  FADD.FTZ R10, R9, R10 ;  /* 0x0000000a090a7221 */ /* 0x000fe20000010000 */
[----:B------:R-:W-:-:S04]  /*6490*/  HFMA2.MMA R16, -RZ, RZ, 0, 1.1920928955078125e-07 ;  /* 0x00000002ff107435 */ /* 0x000fc800000001ff */
[----:B------:R-:W-:Y:S01]  /*64a0*/  MOV R17, R10 ;  /* 0x0000000a00117202 */ /* 0x000fe20000000f00 */
[----:B------:R-:W-:-:S07]  /*64b0*/  IMAD.MOV.U32 R11, RZ, RZ, R18 ;  /* 0x000000ffff0b7224 */ /* 0x000fce00078e0012 */
[----:B------:R-:W-:Y:S05]  /*64c0*/  WARPSYNC.COLLECTIVE R14, `(.L_x_61) ;  /* 0x000000000e087348 */ /* 0x000fea0003c00000 */
[----:B------:R0:W1:Y:S02]  /*64d0*/  SHFL.BFLY P2, R18, R17, R16, R15 ;  /* 0x0c00001011127389 */ /* 0x000064000004000f */
[----:B01----:R-:W-:Y:S01]  /*64e0*/  ENDCOLLECTIVE ;  /* 0x000000000000791b */ /* 0x003fe20003800000 */
.L_x_61:
[----:B------:R-:W-:-:S04]  /*64f0*/  FADD.FTZ R11, R8, R11 ;  /* 0x0000000b080b7221 */ /* 0x000fc80000010000 */
[----:B------:R-:W-:Y:S01]  /*6500*/  IMAD.MOV.U32 R17, RZ, RZ, R11 ;  /* 0x000000ffff117224 */ /* 0x000fe200078e000b */
[----:B------:R-:W-:-:S07]  /*6510*/  MOV R13, R18 ;  /* 0x00000012000d7202 */ /* 0x000fce0000000f00 */
[----:B------:R-:W-:Y:S05]  /*6520*/  WARPSYNC.COLLECTIVE R14, `(.L_x_62) ;  /* 0x000000000e087348 */ /* 0x000fea0003c00000 */
[----:B------:R0:W1:Y:S02]  /*6530*/  SHFL.BFLY P2, R18, R17, R16, R15 ;  /* 0x0c00001011127389 */ /* 0x000064000004000f */
[----:B01----:R-:W-:Y:S01]  /*6540*/  ENDCOLLECTIVE ;  /* 0x000000000000791b */ /* 0x003fe20003800000 */
.L_x_62:
[----:B------:R-:W-:Y:S01]  /*6550*/  FADD.FTZ R13, R10, R13 ;  /* 0x0000000d0a0d7221 */ /* 0x000fe20000010000 */
[----:B------:R-:W-:-:S04]  /*6560*/  HFMA2.MMA R16, -RZ, RZ, 0, 5.9604644775390625e-08 ;  /* 0x00000001ff107435 */ /* 0x000fc800000001ff */
[----:B------:R-:W-:Y:S02]  /*6570*/  MOV R17, R13 ;  /* 0x0000000d00117202 */ /* 0x000fe40000000f00 */
[----:B------:R-:W-:-:S07]  /*6580*/  MOV R2, R18 ;  /* 0x0000001200027202 */ /* 0x000fce0000000f00 */
[----:B------:R-:W-:Y:S05]  /*6590*/  WARPSYNC.COLLECTIVE R14, `(.L_x_63) ;  /* 0x000000000e087348 */ /* 0x000fea0003c00000 */
[----:B------:R0:W1:Y:S02]  /*65a0*/  SHFL.BFLY P2, R18, R17, R16, R15 ;  /* 0x0c00001011127389 */ /* 0x000064000004000f */
[----:B01----:R-:W-:Y:S01]  /*65b0*/  ENDCOLLECTIVE ;  /* 0x000000000000791b */ /* 0x003fe20003800000 */
.L_x_63:
[----:B------:R-:W-:-:S05]  /*65c0*/  FADD.FTZ R2, R11, R2 ;  /* 0x000000020b027221 */ /* 0x000fca0000010000 */
[----:B------:R-:W-:Y:S01]  /*65d0*/  MOV R17, R2 ;  /* 0x0000000200117202 */ /* 0x000fe20000000f00 */
[----:B------:R-:W-:-:S07]  /*65e0*/  IMAD.MOV.U32 R12, RZ, RZ, R18 ;  /* 0x000000ffff0c7224 */ /* 0x000fce00078e0012 */
[----:B------:R-:W-:Y:S05]  /*65f0*/  WARPSYNC.COLLECTIVE R14, `(.L_x_64) ;  /* 0x000000000e087348 */ /* 0x000fea0003c00000 */
[----:B------:R0:W1:Y:S02]  /*6600*/  SHFL.BFLY P2, R18, R17, R16, R15 ;  /* 0x0c00001011127389 */ /* 0x000064000004000f */
[----:B01----:R-:W-:Y:S01]  /*6610*/  ENDCOLLECTIVE ;  /* 0x000000000000791b */ /* 0x003fe20003800000 */
.L_x_64:
[----:B------:R-:W-:Y:S01]  /*6620*/  FADD.FTZ R12, R13, R12 ;  /* 0x0000000c0d0c7221 */ /* 0x000fe20000010000 */
[----:B------:R-:W-:Y:S06]  /*6630*/  BRA `(.L_x_65) ;  /* 0xffffffe800747947 */ /* 0x000fec000383ffff */
.L_x_35:
[----:B------:R-:W-:Y:S01]  /*6640*/  BSSY B0, `(.L_x_66) ;  /* 0x0000008000007945 */ /* 0x000fe20003800000 */
[----:B-1----:R-:W-:Y:S01]  /*6650*/  MOV R17, R4 ;  /* 0x0000000400117202 */ /* 0x002fe20000000f00 */
[----:B------:R-:W-:Y:S01]  /*6660*/  IMAD.MOV.U32 R15, RZ, RZ, 0x101f ;  /* 0x0000101fff0f7424 */ /* 0x000fe200078e00ff */
[----:B------:R-:W-:Y:S02]  /*6670*/  MOV R16, 0x8 ;  /* 0x0000000800107802 */ /* 0x000fe40000000f00 */
[----:B------:R-:W-:-:S07]  /*6680*/  MOV R14, 0xffff ;  /* 0x0000ffff000e7802 */ /* 0x000fce0000000f00 */
[----:B0-2---:R-:W-:Y:S05]  /*6690*/  WARPSYNC.COLLECTIVE R14, `(.L_x_67) ;  /* 0x000000000e087348 */ /* 0x005fea0003c00000 */
[----:B------:R1:W3:Y:S02]  /*66a0*/  SHFL.BFLY P2, R18, R17, R16, R15 ;  /* 0x0c00001011127389 */ /* 0x0002e4000004000f */
[----:B0123--:R-:W-:Y:S01]  /*66b0*/  ENDCOLLECTIVE ;  /* 0x000000000000791b */ /* 0x00ffe20003800000 */
.L_x_67:
[----:B------:R-:W-:Y:S05]  /*66c0*/  BSYNC B0 ;  /* 0x0000000000007941 */ /* 0x000fea0003800000 */
.L_x_66:
[----:B------:R-:W-:Y:S01]  /*66d0*/  HFMA2.MMA R15, -RZ, RZ, 0, 0.000503063201904296875 ;  /* 0x0000101fff0f7435 */ /* 0x000fe200000001ff */
[----:B------:R-:W-:Y:S01]  /*66e0*/  MOV R17, R3 ;  /* 0x0000000300117202 */ /* 0x000fe20000000f00 */
[----:B------:R-:W-:Y:S01]  /*66f0*/  IMAD.MOV.U32 R16, RZ, RZ, 0x8 ;  /* 0x00000008ff107424 */ /* 0x000fe200078e00ff */
[----:B------:R-:W-:Y:S01]  /*6700*/  MOV R14, 0xffff ;  /* 0x0000ffff000e7802 */ /* 0x000fe20000000f00 */
[----:B------:R-:W-:Y:S01]  /*6710*/  @!P0 VIADD R7, R2, 0x14 ;  /* 0x0000001402078836 */ /* 0x000fe20000000000 */
[----:B------:R-:W-:Y:S01]  /*6720*/  MOV R5, R18 ;  /* 0x0000001200057202 */ /* 0x000fe20000000f00 */
[----:B------:R-:W-:Y:S01]  /*6730*/  HFMA2.MMA R21, -RZ, RZ, 0, 0 ;  /* 0x00000000ff157435 */ /* 0x000fe200000001ff */
[----:B------:R-:W-:-:S10]  /*6740*/  @!P0 SHF.L.U32 R10, R50, 0x1, RZ ;  /* 0x00000001320a8819 */ /* 0x000fd400000006ff */
[----:B------:R-:W-:Y:S05]  /*6750*/  WARPSYNC.COLLECTIVE R14, `(.L_x_68) ;  /* 0x000000000e087348 */ /* 0x000fea0003c00000 */
[----:B------:R0:W1:Y:S02]  /*6760*/  SHFL.BFLY P2, R18, R17, R16, R15 ;  /* 0x0c00001011127389 */ /* 0x000064000004000f */
[----:B01----:R-:W-:Y:S01]  /*6770*/  ENDCOLLECTIVE ;  /* 0x000000000000791b */ /* 0x003fe20003800000 */
.L_x_68:
[C---:B------:R-:W-:Y:S01]  /*6780*/  @!P0 LEA R12, R50.reuse, UR6, 0x7 ;  /* 0x00000006320c8c11 */ /* 0x040fe2000f8e38ff */
[----:B------:R-:W-:Y:S01]  /*6790*/  FADD.FTZ R6, R5, R4 ;  /* 0x0000000405067221 */ /* 0x000fe20000010000 */
[----:B------:R-:W-:Y:S02]  /*67a0*/  @!P0 LOP3.LUT R7, R7, R10, RZ, 0x3c, !PT ;  /* 0x0000000a07078212 */ /* 0x000fe400078e3cff */
[----:B------:R-:W-:Y:S02]  /*67b0*/  MOV R24, RZ ;  /* 0x000000ff00187202 */ /* 0x000fe40000000f00 */
[----:B------:R-:W-:Y:S01]  /*67c0*/  @!P0 LEA R8, R7, R12, 0x2 ;  /* 0x0000000c07088211 */ /* 0x000fe200078e10ff */
[----:B------:R-:W-:Y:S01]  /*67d0*/  HFMA2.MMA R12, -RZ, RZ, 0, 0 ;  /* 0x00000000ff0c7435 */ /* 0x000fe200000001ff */
[----:B------:R-:W-:Y:S02]  /*67e0*/  MOV R11, RZ ;  /* 0x000000ff000b7202 */ /* 0x000fe40000000f00 */
[----:B------:R-:W-:Y:S01]  /*67f0*/  @!P0 LEA R28, R50, UR6, 0x7 ;  /* 0x00000006321c8c11 */ /* 0x000fe2000f8e38ff */
[----:B------:R-:W0:Y:S01]  /*6800*/  @!P0 LDS R10, [R8] ;  /* 0x00000000080a8984 */ /* 0x000e220000000800 */
[----:B------:R-:W-:Y:S01]  /*6810*/  HFMA2.MMA R16, -RZ, RZ, 0, 2.384185791015625e-07 ;  /* 0x00000004ff107435 */ /* 0x000fe200000001ff */
[----:B------:R-:W-:-:S02]  /*6820*/  IMAD.MOV.U32 R17, RZ, RZ, R6 ;  /* 0x000000ffff117224 */ /* 0x000fc400078e0006 */
[----:B------:R1:W2:Y:S01]  /*6830*/  @!P0 LDS R13, [R8+0x500] ;  /* 0x00050000080d8984 */ /* 0x0002a20000000800 */
[----:B------:R-:W-:Y:S01]  /*6840*/  FADD.FTZ R5, R18, R3 ;  /* 0x0000000312057221 */ /* 0x000fe20000010000 */
[----:B-1----:R-:W-:-:S07]  /*6850*/  @!P0 IADD3 R8, R2, 0x28, RZ ;  /* 0x0000002802088810 */ /* 0x002fce0007ffe0ff */
[----:B0-2---:R-:W-:Y:S05]  /*6860*/  WARPSYNC.COLLECTIVE R14, `(.L_x_69) ;  /* 0x000000000e087348 */ /* 0x005fea0003c00000 */
[----:B------:R1:W3:Y:S02]  /*6870*/  SHFL.BFLY P2, R18, R17, R16, R15 ;  /* 0x0c00001011127389 */ /* 0x0002e4000004000f */
[----:B0123--:R-:W-:Y:S01]  /*6880*/  ENDCOLLECTIVE ;  /* 0x000000000000791b */ /* 0x00ffe20003800000 */
.L_x_69:
[----:B------:R-:W-:Y:S02]  /*6890*/  MOV R17, R5 ;  /* 0x0000000500117202 */ /* 0x000fe40000000f00 */
[----:B------:R-:W-:-:S07]  /*68a0*/  MOV R9, R18 ;  /* 0x0000001200097202 */ /* 0x000fce0000000f00 */
[----:B------:R-:W-:Y:S05]  /*68b0*/  WARPSYNC.COLLECTIVE R14, `(.L_x_70) ;  /* 0x000000000e087348 */ /* 0x000fea0003c00000 */
[----:B------:R0:W1:Y:S02]  /*68c0*/  SHFL.BFLY P2, R18, R17, R16, R15 ;  /* 0x0c00001011127389 */ /* 0x000064000004000f */
[----:B01----:R-:W-:Y:S01]  /*68d0*/  ENDCOLLECTIVE ;  /* 0x000000000000791b */ /* 0x003fe20003800000 */
.L_x_70:
[----:B------:R-:W-:Y:S02]  /*68e0*/  @!P0 IMAD.MOV.U32 R21, RZ, RZ, R10 ;  /* 0x000000ffff158224 */ /* 0x000fe400078e000a */
[----:B------:R-:W-:Y:S01]  /*68f0*/  FADD.FTZ R22, R6, R9 ;  /* 0x0000000906167221 */ /* 0x000fe20000010000 */
[----:B------:R-:W-:Y:S01]  /*6900*/  @!P0 MOV R24, R13 ;  /* 0x0000000d00188202 */ /* 0x000fe20000000f00 */
[----:B------:R-:W-:-:S05]  /*6910*/  @!P0 IMAD.SHL.U32 R9, R50, 0x2, RZ ;  /* 0x0000000232098824 */ /* 0x000fca00078e00ff */
[----:B------:R-:W-:Y:S01]  /*6920*/  @!P0 LOP3.LUT R9, R8, R9, RZ, 0x3c, !PT ;  /* 0x0000000908098212 */ /* 0x000fe200078e3cff */
[----:B------:R-:W-:Y:S01]  /*6930*/  HFMA2.MMA R16, -RZ, RZ, 0, 1.1920928955078125e-07 ;  /* 0x00000002ff107435 */ /* 0x000fe200000001ff */
[----:B------:R-:W-:Y:S01]  /*6940*/  MOV R17, R22 ;  /* 0x0000001600117202 */ /* 0x000fe20000000f00 */
[----:B------:R-:W-:-:S09]  /*6950*/  FADD.FTZ R3, R5, R18 ;  /* 0x0000001205037221 */ /* 0x000fd20000010000 */
[----:B------:R-:W-:Y:S05]  /*6960*/  WARPSYNC.COLLECTIVE R14, `(.L_x_71) ;  /* 0x000000000e087348 */ /* 0x000fea0003c00000 */
[----:B------:R0:W1:Y:S02]  /*6970*/  SHFL.BFLY P2, R18, R17, R16, R15 ;  /* 0x0c00001011127389 */ /* 0x000064000004000f */
[----:B01----:R-:W-:Y:S01]  /*6980*/  ENDCOLLECTIVE ;  /* 0x000000000000791b */ /* 0x003fe20003800000 */
.L_x_71:
[----:B------:R-:W-:Y:S01]  /*6990*/  MOV R17, R3 ;  /* 0x0000000300117202 */ /* 0x000fe20000000f00 */
[----:B------:R-:W-:-:S07]  /*69a0*/  IMAD.MOV.U32 R7, RZ, RZ, R18 ;  /* 0x000000ffff077224 */ /* 0x000fce00078e0012 */
[----:B------:R-:W-:Y:S05]  /*69b0*/  WARPSYNC.COLLECTIVE R14, `(.L_x_72) ;  /* 0x000000000e087348 */ /* 0x000fea0003c00000 */
[----:B------:R0:W1:Y:S02]  /*69c0*/  SHFL.BFLY P2, R18, R17, R16, R15 ;  /* 0x0c00001011127389 */ /* 0x000064000004000f */
[----:B01----:R-:W-:Y:S01]  /*69d0*/  ENDCOLLECTIVE ;  /* 0x000000000000791b */ /* 0x003fe20003800000 */
.L_x_72:
[----:B------:R-:W-:Y:S01]  /*69e0*/  FADD.FTZ R4, R22, R7 ;  /* 0x0000000716047221 */ /* 0x000fe20000010000 */
[----:B------:R-:W-:-:S04]  /*69f0*/  HFMA2.MMA R16, -RZ, RZ, 0, 5.9604644775390625e-08 ;  /* 0x00000001ff107435 */ /* 0x000fc800000001ff */
[----:B------:R-:W-:Y:S01]  /*6a00*/  MOV R17, R4 ;  /* 0x0000000400117202 */ /* 0x000fe20000000f00 */
[----:B------:R-:W-:-:S07]  /*6a10*/  FADD.FTZ R3, R3, R18 ;  /* 0x0000001203037221 */ /* 0x000fce0000010000 */
[----:B------:R-:W-:Y:S05]  /*6a20*/  WARPSYNC.COLLECTIVE R14, `(.L_x_73) ;  /* 0x000000000e087348 */ /* 0x000fea0003c00000 */
[----:B------:R0:W1:Y:S02]  /*6a30*/  SHFL.BFLY P2, R18, R17, R16, R15 ;  /* 0x0c00001011127389 */ /* 0x000064000004000f */
[----:B01----:R-:W-:Y:S01]  /*6a40*/  ENDCOLLECTIVE ;  /* 0x000000000000791b */ /* 0x003fe20003800000 */
.L_x_73:
[----:B------:R-:W-:Y:S01]  /*6a50*/  MOV R17, R3 ;  /* 0x0000000300117202 */ /* 0x000fe20000000f00 */
[----:B------:R-:W-:-:S07]  /*6a60*/  IMAD.MOV.U32 R5, RZ, RZ, R18 ;  /* 0x000000ffff057224 */ /* 0x000fce00078e0012 */
[----:B------:R-:W-:Y:S05]  /*6a70*/  WARPSYNC.COLLECTIVE R14, `(.L_x_74) ;  /* 0x000000000e087348 */ /* 0x000fea0003c00000 */
[----:B------:R0:W1:Y:S02]  /*6a80*/  SHFL.BFLY P2, R18, R17, R16, R15 ;  /* 0x0c00001011127389 */ /* 0x000064000004000f */
[----:B01----:R-:W-:Y:S01]  /*6a90*/  ENDCOLLECTIVE ;  /* 0x000000000000791b */ /* 0x003fe20003800000 */
.L_x_74:
[----:B------:R-:W-:Y:S01]  /*6aa0*/  FADD.FTZ R4, R4, R5 ;  /* 0x0000000504047221 */ /* 0x000fe20000010000 */
[----:B------:R-:W-:Y:S01]  /*6ab0*/  MOV R17, R21 ;  /* 0x0000001500117202 */ /* 0x000fe20000000f00 */
[----:B------:R-:W-:Y:S01]  /*6ac0*/  IMAD.MOV.U32 R16, RZ, RZ, 0x8 ;  /* 0x00000008ff107424 */ /* 0x000fe200078e00ff */
[----:B------:R-:W-:-:S07]  /*6ad0*/  MOV R6, R18 ;  /* 0x0000001200067202 */ /* 0x000fce0000000f00 */
[----:B------:R-:W-:Y:S05]  /*6ae0*/  WARPSYNC.COLLECTIVE R14, `(.L_x_75) ;  /* 0x000000000e087348 */ /* 0x000fea0003c00000 */
[----:B------:R0:W1:Y:S02]  /*6af0*/  SHFL.BFLY P2, R18, R17, R16, R15 ;  /* 0x0c00001011127389 */ /* 0x000064000004000f */
[----:B01----:R-:W-:Y:S01]  /*6b00*/  ENDCOLLECTIVE ;  /* 0x000000000000791b */ /* 0x003fe20003800000 */
.L_x_75:
[----:B------:R-:W-:Y:S01]  /*6b10*/  FADD.FTZ R32, R3, R6 ;  /* 0x0000000603207221 */ /* 0x000fe20000010000 */
[----:B------:R-:W-:Y:S02]  /*6b20*/  MOV R17, R24 ;  /* 0x0000001800117202 */ /* 0x000fe40000000f00 */
[----:B------:R-:W-:-:S07]  /*6b30*/  MOV R20, R18 ;  /* 0x0000001200147202 */ /* 0x000fce0000000f00 */
[----:B------:R-:W-:Y:S05]  /*6b40*/  WARPSYNC.COLLECTIVE R14, `(.L_x_76) ;  /* 0x000000000e087348 */ /* 0x000fea0003c00000 */
[----:B------:R0:W1:Y:S02]  /*6b50*/  SHFL.BFLY P2, R18, R17, R16, R15 ;  /* 0x0c00001011127389 */ /* 0x000064000004000f */
[----:B01----:R-:W-:Y:S01]  /*6b60*/  ENDCOLLECTIVE ;  /* 0x000000000000791b */ /* 0x003fe20003800000 */
.L_x_76:
[----:B------:R-:W-:Y:S01]  /*6b70*/  FADD.FTZ R20, R20, R21 ;  /* 0x0000001514147221 */ /* 0x000fe20000010000 */
[----:B------:R-:W-:-:S04]  /*6b80*/  HFMA2.MMA R16, -RZ, RZ, 0, 2.384185791015625e-07 ;  /* 0x00000004ff107435 */ /* 0x000fc800000001ff */
[----:B------:R-:W-:Y:S02]  /*6b90*/  MOV R17, R20 ;  /* 0x0000001400117202 */ /* 0x000fe40000000f00 */
[----:B------:R-:W-:-:S07]  /*6ba0*/  MOV R19, R18 ;  /* 0x0000001200137202 */ /* 0x000fce0000000f00 */
[----:B------:R-:W-:Y:S05]  /*6bb0*/  WARPSYNC.COLLECTIVE R14, `(.L_x_77) ;  /* 0x000000000e087348 */ /* 0x000fea0003c00000 */
[----:B------:R0:W1:Y:S02]  /*6bc0*/  SHFL.BFLY P2, R18, R17, R16, R15 ;  /* 0x0c00001011127389 */ /* 0x000064000004000f */
[----:B01----:R-:W-:Y:S01]  /*6bd0*/  ENDCOLLECTIVE ;  /* 0x000000000000791b */ /* 0x003fe20003800000 */
.L_x_77:
[----:B------:R-:W-:-:S04]  /*6be0*/  FADD.FTZ R19, R19, R24 ;  /* 0x0000001813137221 */ /* 0x000fc80000010000 */
[----:B------:R-:W-:Y:S01]  /*6bf0*/  IMAD.MOV.U32 R17, RZ, RZ, R19 ;  /* 0x000000ffff117224 */ /* 0x000fe200078e0013 */
[----:B------:R-:W-:-:S07]  /*6c00*/  MOV R21, R18 ;  /* 0x0000001200157202 */ /* 0x000fce0000000f00 */
[----:B------:R-:W-:Y:S05]  /*6c10*/  WARPSYNC.COLLECTIVE R14, `(.L_x_78) ;  /* 0x000000000e087348 */ /* 0x000fea0003c00000 */
[----:B------:R0:W1:Y:S02]  /*6c20*/  SHFL.BFLY P2, R18, R17, R16, R15 ;  /* 0x0c00001011127389 */ /* 0x000064000004000f */
[----:B01----:R-:W-:Y:S01]  /*6c30*/  ENDCOLLECTIVE ;  /* 0x000000000000791b */ /* 0x003fe20003800000 */
.L_x_78:
[----:B------:R-:W-:Y:S01]  /*6c40*/  FADD.FTZ R21, R20, R21 ;  /* 0x0000001514157221 */ /* 0x000fe20000010000 */
[----:B------:R-:W-:-:S03]  /*6c50*/  HFMA2.MMA R16, -RZ, RZ, 0, 1.1920928955078125e-07 ;  /* 0x00000002ff107435 */ /* 0x000fc600000001ff */
[----:B------:R-:W-:Y:S01]  /*6c60*/  IMAD.MOV.U32 R17, RZ, RZ, R21 ;  /* 0x000000ffff117224 */ /* 0x000fe200078e0015 */
[----:B------:R-:W-:Y:S02]  /*6c70*/  MOV R10, R18 ;  /* 0x00000012000a7202 */ /* 0x000fe40000000f00 */
[----:B------:R-:W-:-:S03]  /*6c80*/  @!P0 LEA R18, R50, UR6, 0x7 ;  /* 0x0000000632128c11 */ /* 0x000fc6000f8e38ff */
[----:B------:R-:W-:Y:S01]  /*6c90*/  FADD.FTZ R22, R19, R10 ;  /* 0x0000000a13167221 */ /* 0x000fe20000010000 */
[----:B------:R-:W-:-:S07]  /*6ca0*/  @!P0 LEA R9, R9, R18, 0x2 ;  /* 0x0000001209098211 */ /* 0x000fce00078e10ff */
[----:B------:R-:W-:Y:S05]  /*6cb0*/  WARPSYNC.COLLECTIVE R14, `(.L_x_79) ;  /* 0x000000000e087348 */ /* 0x000fea0003c00000 */
[----:B------:R0:W1:Y:S02]  /*6cc0*/  SHFL.BFLY P2, R18, R17, R16, R15 ;  /* 0x0c00001011127389 */ /* 0x000064000004000f */
[----:B01----:R-:W-:Y:S01]  /*6cd0*/  ENDCOLLECTIVE ;  /* 0x000000000000791b */ /* 0x003fe20003800000 */
.L_x_79:
[----:B------:R0:W1:Y:S04]  /*6ce0*/  @!P0 LDS R23, [R9] ;  /* 0x0000000009178984 */ /* 0x0000680000000800 */
[----:B------:R0:W2:Y:S01]  /*6cf0*/  @!P0 LDS R25, [R9+0x500] ;  /* 0x0005000009198984 */ /* 0x0000a20000000800 */
[----:B------:R-:W-:Y:S02]  /*6d00*/  MOV R17, R22 ;  /* 0x0000001600117202 */ /* 0x000fe40000000f00 */
[----:B------:R-:W-:-:S07]  /*6d10*/  MOV R8, R18 ;  /* 0x0000001200087202 */ /* 0x000fce0000000f00 */
[----:B012---:R-:W-:Y:S05]  /*6d20*/  WARPSYNC.COLLECTIVE R14, `(.L_x_80) ;  /* 0x000000000e087348 */ /* 0x007fea0003c00000 */
[----:B------:R3:W4:Y:S02]  /*6d30*/  SHFL.BFLY P2, R18, R17, R16, R15 ;  /* 0x0c00001011127389 */ /* 0x000724000004000f */
[----:B01234-:R-:W-:Y:S01]  /*6d40*/  ENDCOLLECTIVE ;  /* 0x000000000000791b */ /* 0x01ffe20003800000 */
.L_x_80:
[----:B------:R-:W-:Y:S01]  /*6d50*/  FADD.FTZ R21, R21, R8 ;  /* 0x0000000815157221 */ /* 0x000fe20000010000 */
[----:B------:R-:W-:Y:S01]  /*6d60*/  CS2R R8, SRZ ;  /* 0x0000000000087805 */ /* 0x000fe2000001ff00 */
[----:B------:R-:W-:-:S03]  /*6d70*/  HFMA2.MMA R16, -RZ, RZ, 0, 5.9604644775390625e-08 ;  /* 0x00000001ff107435 */ /* 0x000fc600000001ff */
[----:B------:R-:W-:Y:S02]  /*6d80*/  MOV R17, R21 ;  /* 0x0000001500117202 */ /* 0x000fe40000000f00 */
[----:B------:R-:W-:Y:S01]  /*6d90*/  @!P0 MOV R12, R23 ;  /* 0x00000017000c8202 */ /* 0x000fe20000000f00 */
[----:B------:R-:W-:Y:S02]  /*6da0*/  @!P0 IMAD.MOV.U32 R11, RZ, RZ, R25 ;  /* 0x000000ffff0b8224 */ /* 0x000fe400078e0019 */
[----:B------:R-:W-:-:S07]  /*6db0*/  IMAD.MOV.U32 R7, RZ, RZ, R18 ;  /* 0x000000ffff077224 */ /* 0x000fce00078e0012 */
[----:B------:R-:W-:Y:S05]  /*6dc0*/  WARPSYNC.COLLECTIVE R14, `(.L_x_81) ;  /* 0x000000000e087348 */ /* 0x000fea0003c00000 */
[----:B------:R0:W1:Y:S02]  /*6dd0*/  SHFL.BFLY P2, R18, R17, R16, R15 ;  /* 0x0c00001011127389 */ /* 0x000064000004000f */
[----:B01----:R-:W-:Y:S01]  /*6de0*/  ENDCOLLECTIVE ;  /* 0x000000000000791b */ /* 0x003fe20003800000 */
.L_x_81:
[----:B------:R-:W-:Y:S02]  /*6df0*/  IMAD.IADD R25, R2, 0x1, R41 ;  /* 0x0000000102197824 */ /* 0x000fe400078e0229 */
[----:B------:R-:W-:Y:S01]  /*6e00*/  FADD.FTZ R22, R22, R7 ;  /* 0x0000000716167221 */ /* 0x000fe20000010000 */
[----:B------:R-:W-:-:S03]  /*6e10*/  @!P0 IADD3 R7, R2, 0x3c, RZ ;  /* 0x0000003c02078810 */ /* 0x000fc60007ffe0ff */
[----:B------:R-:W-:Y:S01]  /*6e20*/  IMAD.MOV.U32 R17, RZ, RZ, R22 ;  /* 0x000000ffff117224 */ /* 0x000fe200078e0016 */
[----:B------:R-:W-:-:S07]  /*6e30*/  MOV R20, R18 ;  /* 0x0000001200147202 */ /* 0x000fce0000000f00 */
[----:B------:R-:W-:Y:S05]  /*6e40*/  WARPSYNC.COLLECTIVE R14, `(.L_x_82) ;  /* 0x000000000e087348 */ /* 0x000fea0003c00000 */
[----:B------:R0:W1:Y:S02]  /*6e50*/  SHFL.BFLY P2, R18, R17, R16, R15 ;  /* 0x0c00001011127389 */ /* 0x000064000004000f */
[----:B01----:R-:W-:Y:S01]  /*6e60*/  ENDCOLLECTIVE ;  /* 0x000000000000791b */ /* 0x003fe20003800000 */
.L_x_82:
[----:B------:R-:W-:Y:S01]  /*6e70*/  FADD.FTZ R20, R21, R20 ;  /* 0x0000001415147221 */ /* 0x000fe20000010000 */
[----:B------:R-:W-:Y:S01]  /*6e80*/  HFMA2.MMA R16, -RZ, RZ, 0, 4.76837158203125e-07 ;  /* 0x00000008ff107435 */ /* 0x000fe200000001ff */
[----:B------:R-:W-:Y:S02]  /*6e90*/  MOV R17, R12 ;  /* 0x0000000c00117202 */ /* 0x000fe40000000f00 */
[----:B------:R-:W-:-:S08]  /*6ea0*/  MOV R19, R18 ;  /* 0x0000001200137202 */ /* 0x000fd00000000f00 */
[----:B------:R-:W-:Y:S05]  /*6eb0*/  WARPSYNC.COLLECTIVE R14, `(.L_x_83) ;  /* 0x000000000e087348 */ /* 0x000fea0003c00000 */
[----:B------:R0:W1:Y:S02]  /*6ec0*/  SHFL.BFLY P2, R18, R17, R16, R15 ;  /* 0x0c00001011127389 */ /* 0x000064000004000f */
[----:B01----:R-:W-:Y:S01]  /*6ed0*/  ENDCOLLECTIVE ;  /* 0x000000000000791b */ /* 0x003fe20003800000 */
.L_x_83:
[----:B------:R-:W-:Y:S01]  /*6ee0*/  FADD.FTZ R19, R22, R19 ;  /* 0x0000001316137221 */ /* 0x000fe20000010000 */
[----:B------:R-:W-:Y:S01]  /*6ef0*/  MOV R17, R11 ;  /* 0x0000000b00117202 */ /* 0x000fe20000000f00 */
[----:B------:R-:W-:-:S07]  /*6f00*/  IMAD.MOV.U32 R13, RZ, RZ, R18 ;  /* 0x000000ffff0d7224 */ /* 0x000fce00078e0012 */
[----:B------:R-:W-:Y:S05]  /*6f10*/  WARPSYNC.COLLECTIVE R14, `(.L_x_84) ;  /* 0x000000000e087348 */ /* 0x000fea0003c00000 */
[----:B------:R0:W1:Y:S02]  /*6f20*/  SHFL.BFLY P2, R18, R17, R16, R15 ;  /* 0x0c00001011127389 */ /* 0x000064000004000f */
[----:B01----:R-:W-:Y:S01]  /*6f30*/  ENDCOLLECTIVE ;  /* 0x000000000000791b */ /* 0x003fe20003800000 */
.L_x_84:
[----:B------:R-:W-:Y:S01]  /*6f40*/  FADD.FTZ R13, R13, R12 ;  /* 0x0000000c0d0d7221 */ /* 0x000fe20000010000 */
[----:B------:R-:W-:-:S03]  /*6f50*/  HFMA2.MMA R16, -RZ, RZ, 0, 2.384185791015625e-07 ;  /* 0x00000004ff107435 */ /* 0x000fc600000001ff */
[----:B------:R-:W-:Y:S01]  /*6f60*/  IMAD.MOV.U32 R17, RZ, RZ, R13 ;  /* 0x000000ffff117224 */ /* 0x000fe200078e000d */
[----:B------:R-:W-:-:S07]  /*6f70*/  MOV R26, R18 ;  /* 0x00000012001a7202 */ /* 0x000fce0000000f00 */
[----:B------:R-:W-:Y:S05]  /*6f80*/  WARPSYNC.COLLECTIVE R14, `(.L_x_85) ;  /* 0x000000000e087348 */ /* 0x000fea0003c00000 */
[----:B------:R0:W1:Y:S02]  /*6f90*/  SHFL.BFLY P2, R18, R17, R16, R15 ;  /* 0x0c00001011127389 */ /* 0x000064000004000f */
[----:B01----:R-:W-:Y:S01]  /*6fa0*/  ENDCOLLECTIVE ;  /* 0x000000000000791b */ /* 0x003fe20003800000 */
.L_x_85:
[----:B------:R-:W-:-:S05]  /*6fb0*/  FADD.FTZ R23, R26, R11 ;  /* 0x0000000b1a177221 */ /* 0x000fca0000010000 */
[----:B------:R-:W-:Y:S02]  /*6fc0*/  MOV R17, R23 ;  /* 0x0000001700117202 */ /* 0x000fe40000000f00 */
[----:B------:R-:W-:-:S07]  /*6fd0*/  MOV R12, R18 ;  /* 0x00000012000c7202 */ /* 0x000fce0000000f00 */
[----:B------:R-:W-:Y:S05]  /*6fe0*/  WARPSYNC.COLLECTIVE R14, `(.L_x_86) ;  /* 0x000000000e087348 */ /* 0x000fea0003c00000 */
[----:B------:R0:W1:Y:S02]  /*6ff0*/  SHFL.BFLY P2, R18, R17, R16, R15 ;  /* 0x0c00001011127389 */ /* 0x000064000004000f */
[----:B01----:R-:W-:Y:S01]  /*7000*/  ENDCOLLECTIVE ;  /* 0x000000000000791b */ /* 0x003fe20003800000 */
.L_x_86:
[----:B------:R-:W-:-:S05]  /*7010*/  FADD.FTZ R27, R13, R12 ;  /* 0x0000000c0d1b7221 */ /* 0x000fca0000010000 */
[----:B------:R-:W-:Y:S01]  /*7020*/  MOV R17, R27 ;  /* 0x0000001b00117202 */ /* 0x000fe20000000f00 */
[----:B------:R-:W-:Y:S02]  /*7030*/  IMAD.MOV.U32 R16, RZ, RZ, 0x2 ;  /* 0x00000002ff107424 */ /* 0x000fe400078e00ff */
[----:B------:R-:W-:Y:S01]  /*7040*/  IMAD.MOV.U32 R24, RZ, RZ, R18 ;  /* 0x000000ffff187224 */ /* 0x000fe200078e0012 */
[----:B------:R-:W-:-:S03]  /*7050*/  @!P0 SHF.L.U32 R18, R50, 0x1, RZ ;  /* 0x0000000132128819 */ /* 0x000fc600000006ff */
[----:B------:R-:W-:Y:S01]  /*7060*/  FADD.FTZ R26, R23, R24 ;  /* 0x00000018171a7221 */ /* 0x000fe20000010000 */
[----:B------:R-:W-:-:S07]  /*7070*/  @!P0 LOP3.LUT R7, R7, R18, RZ, 0x3c, !PT ;  /* 0x0000001207078212 */ /* 0x000fce00078e3cff */
[----:B------:R-:W-:Y:S05]  /*7080*/  WARPSYNC.COLLECTIVE R14, `(.L_x_87) ;  /* 0x000000000e087348 */ /* 0x000fea0003c00000 */
[----:B------:R0:W1:Y:S02]  /*7090*/  SHFL.BFLY P2, R18, R17, R16, R15 ;  /* 0x0c00001011127389 */ /* 0x000064000004000f */
[----:B01----:R-:W-:Y:S01]  /*70a0*/  ENDCOLLECTIVE ;  /* 0x000000000000791b */ /* 0x003fe20003800000 */
.L_x_87:
[----:B------:R-:W-:-:S05]  /*70b0*/  @!P0 LEA R28, R7, R28, 0x2 ;  /* 0x0000001c071c8211 */ /* 0x000fca00078e10ff */
[----:B------:R0:W1:Y:S04]  /*70c0*/  @!P0 LDS R10, [R28] ;  /* 0x000000001c0a8984 */ /* 0x0000680000000800 */
[----:B------:R0:W2:Y:S01]  /*70d0*/  @!P0 LDS R7, [R28+0x500] ;  /* 0x000500001c078984 */ /* 0x0000a20000000800 */
[----:B------:R-:W-:Y:S02]  /*70e0*/  MOV R17, R26 ;  /* 0x0000001a00117202 */ /* 0x000fe40000000f00 */
[----:B------:R-:W-:-:S07]  /*70f0*/  MOV R12, R18 ;  /* 0x00000012000c7202 */ /* 0x000fce0000000f00 */
[----:B012---:R-:W-:Y:S05]  /*7100*/  WARPSYNC.COLLECTIVE R14, `(.L_x_88) ;  /* 0x000000000e087348 */ /* 0x007fea0003c00000 */
[----:B------:R3:W4:Y:S02]  /*7110*/  SHFL.BFLY P2, R18, R17, R16, R15 ;  /* 0x0c00001011127389 */ /* 0x000724000004000f */
[----:B01234-:R-:W-:Y:S01]  /*7120*/  ENDCOLLECTIVE ;  /* 0x000000000000791b */ /* 0x01ffe20003800000 */
.L_x_88:
[----:B------:R-:W-:Y:S01]  /*7130*/  FADD.FTZ R27, R27, R12 ;  /* 0x0000000c1b1b7221 */ /* 0x000fe20000010000 */
[----:B------:R-:W-:-:S04]  /*7140*/  HFMA2.MMA R16, -RZ, RZ, 0, 5.9604644775390625e-08 ;  /* 0x00000001ff107435 */ /* 0x000fc800000001ff */
[----:B------:R-:W-:Y:S01]  /*7150*/  MOV R17, R27 ;  /* 0x0000001b00117202 */ /* 0x000fe20000000f00 */
[----:B------:R-:W-:Y:S01]  /*7160*/  @!P0 IMAD.MOV.U32 R9, RZ, RZ, R10 ;  /* 0x000000ffff098224 */ /* 0x000fe200078e000a */
[----:B------:R-:W-:-:S07]  /*7170*/  MOV R11, R18 ;  /* 0x00000012000b7202 */ /* 0x000fce0000000f00 */
[----:B------:R-:W-:Y:S05]  /*7180*/  WARPSYNC.COLLECTIVE R14, `(.L_x_89) ;  /* 0x000000000e087348 */ /* 0x000fea0003c00000 */
[----:B------:R0:W1:Y:S02]  /*7190*/  SHFL.BFLY P2, R18, R17, R16, R15 ;  /* 0x0c00001011127389 */ /* 0x000064000004000f */
[----:B01----:R-:W-:Y:S01]  /*71a0*/  ENDCOLLECTIVE ;  /* 0x000000000000791b */ /* 0x003fe20003800000 */
.L_x_89:
[----:B------:R-:W-:Y:S01]  /*71b0*/  @!P0 MOV R8, R7 ;  /* 0x0000000700088202 */ /* 0x000fe20000000f00 */
[----:B------:R-:W-:Y:S01]  /*71c0*/  FADD.FTZ R26, R26, R11 ;  /* 0x0000000b1a1a7221 */ /* 0x000fe20000010000 */
[----:B------:R-:W-:-:S03]  /*71d0*/  ISETP.NE.AND P0, PT, R50, RZ, PT ;  /* 0x000000ff3200720c */ /* 0x000fc60003f05270 */
[----:B------:R-:W-:-:S10]  /*71e0*/  IMAD.MOV.U32 R17, RZ, RZ, R26 ;  /* 0x000000ffff117224 */ /* 0x000fd400078e001a */
[----:B------:R-:W0:Y:S01]  /*71f0*/  @!P0 LDC.64 R12, c[0x0][0x218] ;  /* 0x00008600ff0c8b82 */ /* 0x000e220000000a00 */
[----:B------:R-:W-:Y:S02]  /*7200*/  @!P0 F2FP.BF16.F32.PACK_AB R32, RZ, R32 ;  /* 0x00000020ff20823e */ /* 0x000fe400000010ff */
[----:B------:R-:W-:-:S05]  /*7210*/  MOV R28, R18 ;  /* 0x00000012001c7202 */ /* 0x000fca0000000f00 */
[----:B------:R-:W1:Y:S02]  /*7220*/  @!P0 LDC.64 R2, c[0x0][0x220] ;  /* 0x00008800ff028b82 */ /* 0x000e640000000a00 */
[----:B01----:R-:W-:Y:S05]  /*7230*/  WARPSYNC.COLLECTIVE R14, `(.L_x_90) ;  /* 0x000000000e087348 */ /* 0x003fea0003c00000 */
[----:B------:R2:W3:Y:S02]  /*7240*/  SHFL.BFLY P2, R18, R17, R16, R15 ;  /* 0x0c00001011127389 */ /* 0x0004e4000004000f */
[----:B0123--:R-:W-:Y:S01]  /*7250*/  ENDCOLLECTIVE ;  /* 0x000000000000791b */ /* 0x00ffe20003800000 */
.L_x_90:
[----:B------:R-:W-:Y:S01]  /*7260*/  FADD.FTZ R27, R27, R28 ;  /* 0x0000001c1b1b7221 */ /* 0x000fe20000010000 */
[----:B------:R-:W0:Y:S01]  /*7270*/  @!P0 LDC.64 R6, c[0x0][0x220] ;  /* 0x00008800ff068b82 */ /* 0x000e220000000a00 */
[----:B------:R-:W-:Y:S01]  /*7280*/  HFMA2.MMA R16, -RZ, RZ, 0, 4.76837158203125e-07 ;  /* 0x00000008ff107435 */ /* 0x000fe200000001ff */
[----:B------:R-:W-:Y:S01]  /*7290*/  MOV R17, R9 ;  /* 0x0000000900117202 */ /* 0x000fe20000000f00 */
[----:B------:R-:W-:-:S04]  /*72a0*/  @!P0 IMAD.WIDE R12, R25, 0x2, R12 ;  /* 0x00000002190c8825 */ /* 0x000fc800078e020c */
[----:B------:R-:W-:Y:S01]  /*72b0*/  @!P0 IMAD.WIDE R2, R25, 0x2, R2 ;  /* 0x0000000219028825 */ /* 0x000fe200078e0202 */
[----:B------:R-:W-:-:S07]  /*72c0*/  MOV R29, R18 ;  /* 0x00000012001d7202 */ /* 0x000fce0000000f00 */
[----:B0-----:R-:W-:Y:S05]  /*72d0*/  WARPSYNC.COLLECTIVE R14, `(.L_x_91) ;  /* 0x000000000e087348 */ /* 0x001fea0003c00000 */
[----:B------:R1:W2:Y:S02]  /*72e0*/  SHFL.BFLY P2, R18, R17, R16, R15 ;  /* 0x0c00001011127389 */ /* 0x0002a4000004000f */
[----:B012---:R-:W-:Y:S01]  /*72f0*/  ENDCOLLECTIVE ;  /* 0x000000000000791b */ /* 0x007fe20003800000 */
.L_x_91:
[----:B------:R-:W-:Y:S01]  /*7300*/  FADD.FTZ R26, R26, R29 ;  /* 0x0000001d1a1a7221 */ /* 0x000fe20000010000 */
[----:B------:R-:W-:Y:S01]  /*7310*/  @!P0 IMAD.WIDE R6, R25, 0x2, R6 ;  /* 0x0000000219068825 */ /* 0x000fe200078e0206 */
[----:B------:R-:W-:-:S03]  /*7320*/  MOV R17, R8 ;  /* 0x0000000800117202 */ /* 0x000fc60000000f00 */
[----:B------:R-:W-:-:S07]  /*7330*/  IMAD.MOV.U32 R30, RZ, RZ, R18 ;  /* 0x000000ffff1e7224 */ /* 0x000fce00078e0012 */
[----:B------:R-:W-:Y:S05]  /*7340*/  WARPSYNC.COLLECTIVE R14, `(.L_x_92) ;  /* 0x000000000e087348 */ /* 0x000fea0003c00000 */
[----:B------:R0:W1:Y:S02]  /*7350*/  SHFL.BFLY P2, R18, R17, R16, R15 ;  /* 0x0c00001011127389 */ /* 0x000064000004000f */
[----:B01----:R-:W-:Y:S01]  /*7360*/  ENDCOLLECTIVE ;  /* 0x000000000000791b */ /* 0x003fe20003800000 */
.L_x_92:
[----:B------:R-:W-:Y:S01]  /*7370*/  FADD.FTZ R30, R30, R9 ;  /* 0x000000091e1e7221 */ /* 0x000fe20000010000 */
[----:B------:R-:W-:-:S03]  /*7380*/  HFMA2.MMA R16, -RZ, RZ, 0, 2.384185791015625e-07 ;  /* 0x00000004ff107435 */ /* 0x000fc600000001ff */
[----:B------:R-:W-:Y:S01]  /*7390*/  IMAD.MOV.U32 R17, RZ, RZ, R30 ;  /* 0x000000ffff117224 */ /* 0x000fe200078e001e */
[----:B------:R-:W-:-:S07]  /*73a0*/  MOV R11, R18 ;  /* 0x00000012000b7202 */ /* 0x000fce0000000f00 */
[----:B------:R-:W-:Y:S05]  /*73b0*/  WARPSYNC.COLLECTIVE R14, `(.L_x_93) ;  /* 0x000000000e087348 */ /* 0x000fea0003c00000 */
[----:B------:R0:W1:Y:S02]  /*73c0*/  SHFL.BFLY P2, R18, R17, R16, R15 ;  /* 0x0c00001011127389 */ /* 0x000064000004000f */
[----:B01----:R-:W-:Y:S01]  /*73d0*/  ENDCOLLECTIVE ;  /* 0x000000000000791b */ /* 0x003fe20003800000 */
.L_x_93:
[----:B------:R-:W-:Y:S02]  /*73e0*/  FADD.FTZ R24, R11, R8 ;  /* 0x000000080b187221 */ /* 0x000fe40000010000 */
[----:B------:R-:W0:Y:S03]  /*73f0*/  @!P0 LDC.64 R10, c[0x0][0x220] ;  /* 0x00008800ff0a8b82 */ /* 0x000e260000000a00 */
[----:B------:R-:W-:Y:S02]  /*7400*/  MOV R17, R24 ;  /* 0x0000001800117202 */ /* 0x000fe40000000f00 */
[----:B------:R-:W-:-:S07]  /*7410*/  MOV R9, R18 ;  /* 0x0000001200097202 */ /* 0x000fce0000000f00 */
[----:B0-----:R-:W-:Y:S05]  /*7420*/  WARPSYNC.COLLECTIVE R14, `(.L_x_94) ;  /* 0x000000000e087348 */ /* 0x001fea0003c00000 */
[----:B------:R1:W2:Y:S02]  /*7430*/  SHFL.BFLY P2, R18, R17, R16, R15 ;  /* 0x0c00001011127389 */ /* 0x0002a4000004000f */
[----:B012---:R-:W-:Y:S01]  /*7440*/  ENDCOLLECTIVE ;  /* 0x000000000000791b */ /* 0x007fe20003800000 */
.L_x_94:
[----:B------:R-:W-:Y:S01]  /*7450*/  FADD.FTZ R30, R30, R9 ;  /* 0x000000091e1e7221 */ /* 0x000fe20000010000 */
[----:B------:R-:W-:Y:S01]  /*7460*/  @!P0 IMAD.WIDE R10, R25, 0x2, R10 ;  /* 0x00000002190a8825 */ /* 0x000fe200078e020a */
[----:B------:R-:W0:Y:S01]  /*7470*/  @!P0 LDC.64 R8, c[0x0][0x218] ;  /* 0x00008600ff088b82 */ /* 0x000e220000000a00 */
[----:B------:R-:W-:Y:S02]  /*7480*/  HFMA2.MMA R16, -RZ, RZ, 0, 1.1920928955078125e-07 ;  /* 0x00000002ff107435 */ /* 0x000fe400000001ff */
[----:B------:R-:W-:Y:S01]  /*7490*/  MOV R17, R30 ;  /* 0x0000001e00117202 */ /* 0x000fe20000000f00 */
[----:B------:R-:W-:-:S08]  /*74a0*/  IMAD.MOV.U32 R23, RZ, RZ, R18 ;  /* 0x000000ffff177224 */ /* 0x000fd000078e0012 */
[----:B0-----:R-:W-:Y:S05]  /*74b0*/  WARPSYNC.COLLECTIVE R14, `(.L_x_95) ;  /* 0x000000000e087348 */ /* 0x001fea0003c00000 */
[----:B------:R1:W2:Y:S02]  /*74c0*/  SHFL.BFLY P2, R18, R17, R16, R15 ;  /* 0x0c00001011127389 */ /* 0x0002a4000004000f */
[----:B012---:R-:W-:Y:S01]  /*74d0*/  ENDCOLLECTIVE ;  /* 0x000000000000791b */ /* 0x007fe20003800000 */
.L_x_95:
[----:B------:R-:W-:Y:S01]  /*74e0*/  FADD.FTZ R24, R24, R23 ;  /* 0x0000001718187221 */ /* 0x000fe20000010000 */
[----:B------:R-:W-:-:S04]  /*74f0*/  @!P0 IMAD.WIDE R8, R25, 0x2, R8 ;  /* 0x0000000219088825 */ /* 0x000fc800078e0208 */
[----:B------:R-:W-:Y:S02]  /*7500*/  MOV R17, R24 ;  /* 0x0000001800117202 */ /* 0x000fe40000000f00 */
[----:B------:R-:W-:Y:S02]  /*7510*/  MOV R31, R18 ;  /* 0x00000012001f7202 */ /* 0x000fe40000000f00 */
[----:B------:R-:W-:Y:S02]  /*7520*/  @!P0 F2FP.BF16.F32.PACK_AB R18, RZ, R4 ;  /* 0x00000004ff12823e */ /* 0x000fe400000010ff */
[----:B------:R-:W0:Y:S01]  /*7530*/  @!P0 LDC.64 R4, c[0x0][0x218] ;  /* 0x00008600ff048b82 */ /* 0x000e220000000a00 */
[----:B------:R-:W-:Y:S01]  /*7540*/  FADD.FTZ R30, R30, R31 ;  /* 0x0000001f1e1e7221 */ /* 0x000fe20000010000 */
[----:B------:R-:W-:-:S07]  /*7550*/  PRMT R33, R18, 0x7610, R33 ;  /* 0x0000761012217816 */ /* 0x000fce0000000021 */
[----:B0-----:R-:W-:Y:S05]  /*7560*/  WARPSYNC.COLLECTIVE R14, `(.L_x_96) ;  /* 0x000000000e087348 */ /* 0x001fea0003c00000 */
[----:B------:R1:W2:Y:S02]  /*7570*/  SHFL.BFLY P2, R18, R17, R16, R15 ;  /* 0x0c00001011127389 */ /* 0x0002a4000004000f */
[----:B012---:R-:W-:Y:S01]  /*7580*/  ENDCOLLECTIVE ;  /* 0x000000000000791b */ /* 0x007fe20003800000 */
.L_x_96:
[----:B------:R0:W-:Y:S04]  /*7590*/  @!P0 STG.E.U16 desc[UR12][R12.64], R33 ;  /* 0x000000210c008986 */ /* 0x0001e8000c10150c */
[----:B------:R1:W-:Y:S01]  /*75a0*/  @!P0 STG.E.U16 desc[UR12][R10.64], R32 ;  /* 0x000000200a008986 */ /* 0x0003e2000c10150c */
[----:B------:R-:W-:Y:S01]  /*75b0*/  @!P0 F2FP.BF16.F32.PACK_AB R14, RZ, R27 ;  /* 0x0000001bff0e823e */ /* 0x000fe200000010ff */
[----:B------:R-:W-:Y:S01]  /*75c0*/  IMAD.MOV.U32 R16, RZ, RZ, 0x1 ;  /* 0x00000001ff107424 */ /* 0x000fe200078e00ff */
[----:B------:R-:W-:Y:S02]  /*75d0*/  MOV R17, R30 ;  /* 0x0000001e00117202 */ /* 0x000fe40000000f00 */
[----:B0-----:R-:W-:Y:S02]  /*75e0*/  @!P0 F2FP.BF16.F32.PACK_AB R13, RZ, R19 ;  /* 0x00000013ff0d823e */ /* 0x001fe400000010ff */
[----:B-1----:R-:W-:Y:S01]  /*75f0*/  PRMT R10, R14, 0x7610, R10 ;  /* 0x000076100e0a7816 */ /* 0x002fe2000000000a */
[----:B------:R-:W-:Y:S01]  /*7600*/  @!P0 IMAD.WIDE R4, R25, 0x2, R4 ;  /* 0x0000000219048825 */ /* 0x000fe200078e0204 */
[----:B------:R-:W-:-:S02]  /*7610*/  MOV R14, 0xffff ;  /* 0x0000ffff000e7802 */ /* 0x000fc40000000f00 */
[----:B------:R-:W-:Y:S02]  /*7620*/  MOV R23, R18 ;  /* 0x0000001200177202 */ /* 0x000fe40000000f00 */
[----:B------:R-:W-:-:S07]  /*7630*/  @!P0 F2FP.BF16.F32.PACK_AB R11, RZ, R20 ;  /* 0x00000014ff0b823e */ /* 0x000fce00000010ff */
[----:B------:R-:W-:Y:S05]  /*7640*/  WARPSYNC.COLLECTIVE R14, `(.L_x_97) ;  /* 0x000000000e087348 */ /* 0x000fea0003c00000 */
[----:B------:R0:W1:Y:S02]  /*7650*/  SHFL.BFLY P2, R18, R17, R16, R15 ;  /* 0x0c00001011127389 */ /* 0x000064000004000f */
[----:B01----:R-:W-:Y:S01]  /*7660*/  ENDCOLLECTIVE ;  /* 0x000000000000791b */ /* 0x003fe20003800000 */
.L_x_97:
[----:B------:R-:W-:Y:S01]  /*7670*/  @!P0 F2FP.BF16.F32.PACK_AB R19, RZ, R26 ;  /* 0x0000001aff13823e */ /* 0x000fe200000010ff */
[----:B------:R-:W-:Y:S01]  /*7680*/  FADD.FTZ R23, R24, R23 ;  /* 0x0000001718177221 */ /* 0x000fe20000010000 */
[----:B------:R0:W-:Y:S04]  /*7690*/  @!P0 STG.E.U16 desc[UR12][R8.64+0x28], R11 ;  /* 0x0000280b08008986 */ /* 0x0001e8000c10150c */
[----:B------:R0:W-:Y:S04]  /*76a0*/  @!P0 STG.E.U16 desc[UR12][R2.64+0x28], R13 ;  /* 0x0000280d02008986 */ /* 0x0001e8000c10150c */
[----:B------:R0:W-:Y:S01]  /*76b0*/  @!P0 STG.E.U16 desc[UR12][R4.64+0x50], R10 ;  /* 0x0000500a04008986 */ /* 0x0001e2000c10150c */
[----:B------:R-:W-:-:S03]  /*76c0*/  MOV R17, R23 ;  /* 0x0000001700117202 */ /* 0x000fc60000000f00 */
[----:B------:R0:W-:Y:S01]  /*76d0*/  @!P0 STG.E.U16 desc[UR12][R6.64+0x50], R19 ;  /* 0x0000501306008986 */ /* 0x0001e2000c10150c */
[----:B------:R-:W-:-:S07]  /*76e0*/  MOV R21, R18 ;  /* 0x0000001200157202 */ /* 0x000fce0000000f00 */
[----:B0-----:R-:W-:Y:S05]  /*76f0*/  WARPSYNC.COLLECTIVE R14, `(.L_x_98) ;  /* 0x000000000e087348 */ /* 0x001fea0003c00000 */
[----:B------:R1:W2:Y:S02]  /*7700*/  SHFL.BFLY P2, R18, R17, R16, R15 ;  /* 0x0c00001011127389 */ /* 0x0002a4000004000f */
[----:B012---:R-:W-:Y:S01]  /*7710*/  ENDCOLLECTIVE ;  /* 0x000000000000791b */ /* 0x007fe20003800000 */
.L_x_98:
[----:B------:R-:W-:Y:S01]  /*7720*/  FADD.FTZ R21, R30, R21 ;  /* 0x000000151e157221 */ /* 0x000fe20000010000 */
[----:B------:R-:W-:Y:S06]  /*7730*/  BRA `(.L_x_99) ;  /* 0xffffffe000e07947 */ /* 0x000fec000383ffff */
.L_x_100:
[----:B------:R-:W-:-:S00]  /*7740*/  BRA `(.L_x_100) ;  /* 0xfffffffc00fc7947 */ /* 0x000fc0000383ffff */
[----:B------:R-:W-:-:S00]  /*7750*/  NOP ;  /* 0x0000000000007918 */ /* 0x000fc00000000000 */
        /* <DEDUP_REMOVED lines=10> */
.L_x_2752:


//--------------------- .text._ZN13group_norm_v218gn_bwd_cuda_kernelI13__nv_bfloat16Li320ELi1ELi32ELi10ELi4096ELb0ELb1ELi32ELi320ELi320ELi4ELb1ELi1ELb0ELb0ELNS_15WgradSyncMethodE3ENS_16CompileConditionILi900EEEEEvPT_S6_S6_PKS5_S8_S8_S8_PKfflPfPj --------------------------
	.section	.text._ZN13group_norm_v218gn_bwd_cuda_kernelI13__nv_bfloat16Li320ELi1ELi32ELi10ELi4096ELb0ELb1ELi32ELi320ELi320ELi4ELb1ELi1ELb0ELb0ELNS_15WgradSyncMethodE3ENS_16CompileConditionILi900EEEEEvPT_S6_S6_PKS5_S8_S8_S8_PKfflPfPj,"ax",@progbits
	.align	128
        .global         _ZN13group_norm_v218gn_bwd_cuda_kernelI13__nv_bfloat16Li320ELi1ELi32ELi10ELi4096ELb0ELb1ELi32ELi320ELi320ELi4ELb1ELi1ELb0ELb0ELNS_15WgradSyncMethodE3ENS_16CompileConditionILi900EEEEEvPT_S6_S6_PKS5_S8_S8_S8_PKfflPfPj
        .type           _ZN13group_norm_v218gn_bwd_cuda_kernelI13__nv_bfloat16Li320ELi1ELi32ELi10ELi4096ELb0ELb1ELi32ELi320ELi320ELi4ELb1ELi1ELb0ELb0ELNS_15WgradSyncMethodE3ENS_16CompileConditionILi900EEEEEvPT_S6_S6_PKS5_S8_S8_S8_PKfflPfPj,@function
        .size           _ZN13group_norm_v218gn_bwd_cuda_kernelI13__nv_bfloat16Li320ELi1ELi32ELi10ELi4096ELb0ELb1ELi32ELi320ELi320ELi4ELb1ELi1ELb0ELb0ELNS_15WgradSyncMethodE3ENS_16CompileConditionILi900EEEEEvPT_S6_S6_PKS5_S8_S8_S8_PKfflPfPj,(.L_x_2753 - _ZN13group_norm_v218gn_bwd_cuda_kernelI13__nv_bfloat16Li320ELi1ELi32ELi10ELi4096ELb0ELb1ELi32ELi320ELi320ELi4ELb1ELi1ELb0ELb0ELNS_15WgradSyncMethodE3ENS_16CompileConditionILi900EEEEEvPT_S6_S6_PKS5_S8_S8_S8_PKfflPfPj)
        .other          _ZN13group_norm_v218gn_bwd_cuda_kernelI13__nv_bfloat16Li320ELi1ELi32ELi10ELi4096ELb0ELb1ELi32ELi320ELi320ELi4ELb1ELi1ELb0ELb0ELNS_15WgradSyncMethodE3ENS_16CompileConditionILi900EEEEEvPT_S6_S6_PKS5_S8_S8_S8_PKfflPfPj,@"STO_CUDA_ENTRY STV_DEFAULT"
_ZN13group_norm_v218gn_bwd_cuda_kernelI13__nv_bfloat16Li320ELi1ELi32ELi10ELi4096ELb0ELb1ELi32ELi320ELi320ELi4ELb1ELi1ELb0ELb0ELNS_15WgradSyncMethodE3ENS_16CompileConditionILi900EEEEEvPT_S6_S6_PKS5_S8_S8_S8_PKfflPfPj:
.text._ZN13group_norm_v218gn_bwd_cuda_kernelI13__nv_bfloat16Li320ELi1ELi32ELi10ELi4096ELb0ELb1ELi32ELi320ELi320ELi4ELb1ELi1ELb0ELb0ELNS_15WgradSyncMethodE3ENS_16CompileConditionILi900EEEEEvPT_S6_S6_PKS5_S8_S8_S8_PKfflPfPj:
[----:B------:R-:W-:Y:S01]  /*0000*/  LDC R1, c[0x0][0x28] ;  /* 0x00000a00ff017b82 */ /* 0x000fe20000000800 */
[----:B------:R-:W0:Y:S01]  /*0010*/  S2R R36, SR_CTAID.Y ;  /* 0x0000000000247919 */ /* 0x000e220000002600 */
[----:B------:R-:W-:Y:S01]  /*0020*/  ULDC.64 UR4, c[0x0][0x258] ;  /* 0x0000960000047ab9 */ /* 0x000fe20000000a00 */
[----:B------:R-:W-:Y:S01]  /*0030*/  ULDC.64 UR8, c[0x0][0x208] ;  /* 0x0000820000087ab9 */ /* 0x000fe20000000a00 */
[----:B------:R-:W-:Y:S01]  /*0040*/  MOV R100, UR4 ;  /* 0x0000000400647c02 */ /* 0x000fe20008000f00 */
[----:B------:R-:W1:Y:S01]  /*0050*/  S2R R35, SR_CTAID.X ;  /* 0x0000000000237919 */ /* 0x000e620000002500 */
[----:B------:R-:W-:Y:S01]  /*0060*/  MOV R101, UR5 ;  /* 0x0000000500657c02 */ /* 0x000fe20008000f00 */
[----:B------:R-:W-:Y:S01]  /*0070*/  HFMA2.MMA R128, -RZ, RZ, 0, 0 ;  /* 0x00000000ff807435 */ /* 0x000fe200000001ff */
[----:B0-----:R-:W-:Y:S01]  /*0080*/  ISETP.GE.U32.AND P0, PT, R36, R100, PT ;  /* 0x000000642400720c */ /* 0x001fe20003f06070 */
[----:B------:R-:W-:-:S03]  /*0090*/  IMAD.MOV.U32 R119, RZ, RZ, R36 ;  /* 0x000000ffff777224 */ /* 0x000fc600078e0024 */
[----:B------:R-:W-:-:S13]  /*00a0*/  ISETP.GE.AND.EX P0, PT, RZ, R101, PT, P0 ;  /* 0x00000065ff00720c */ /* 0x000fda0003f06300 */
[----:B-1----:R-:W-:Y:S05]  /*00b0*/  @!P0 BRA `(.L_x_101) ;  /* 0x0000000000688947 */ /* 0x002fea0003800000 */
[----:B------:R-:W0:Y:S01]  /*00c0*/  S2R R0, SR_TID.X ;  /* 0x0000000000007919 */ /* 0x000e220000002100 */
[----:B------:R-:W-:Y:S01]  /*00d0*/  BAR.SYNC.DEFER_BLOCKING 0x0 ;  /* 0x0000000000007b1d */ /* 0x000fe20000010000 */
[----:B0-----:R-:W-:-:S13]  /*00e0*/  ISETP.NE.AND P0, PT, R0, RZ, PT ;  /* 0x000000ff0000720c */ /* 0x001fda0003f05270 */
[----:B------:R-:W-:Y:S05]  /*00f0*/  @P0 BRA `(.L_x_102) ;  /* 0x00000000004c0947 */ /* 0x000fea0003800000 */
[----:B------:R-:W-:Y:S01]  /*0100*/  ULDC.64 UR4, c[0x0][0x268] ;  /* 0x00009a0000047ab9 */ /* 0x000fe20000000a00 */
[----:B------:R-:W-:Y:S01]  /*0110*/  IADD3 R0, -R119, RZ, RZ ;  /* 0x000000ff77007210 */ /* 0x000fe20007ffe1ff */
[----:B------:R-:W-:Y:S01]  /*0120*/  UIADD3 UR4, UP0, UR4, 0x4, URZ ;  /* 0x0000000404047890 */ /* 0x000fe2000ff1e03f */
[----:B------:R-:W-:Y:S02]  /*0130*/  MOV R5, 0x7fffff81 ;  /* 0x7fffff8100057802 */ /* 0x000fe40000000f00 */
[----:B------:R-:W-:Y:S01]  /*0140*/  ISETP.NE.AND P0, PT, R35, R0, PT ;  /* 0x000000002300720c */ /* 0x000fe20003f05270 */
[----:B------:R-:W-:Y:S02]  /*0150*/  UIADD3.X UR5, URZ, UR5, URZ, UP0, !UPT ;  /* 0x000000053f057290 */ /* 0x000fe400087fe43f */
[----:B------:R-:W-:Y:S02]  /*0160*/  MOV R2, UR4 ;  /* 0x0000000400027c02 */ /* 0x000fe40008000f00 */
[----:B------:R-:W-:-:S02]  /*0170*/  SEL R5, R5, 0x1, !P0 ;  /* 0x0000000105057807 */ /* 0x000fc40004000000 */
[----:B------:R-:W-:Y:S01]  /*0180*/  IMAD.U32 R3, RZ, RZ, UR5 ;  /* 0x00000005ff037e24 */ /* 0x000fe2000f8e00ff */
[----:B------:R-:W-:Y:S06]  /*0190*/  MEMBAR.ALL.GPU ;  /* 0x0000000000007992 */ /* 0x000fec000000a000 */
[----:B------:R-:W-:-:S00]  /*01a0*/  ERRBAR ;  /* 0x00000000000079ab */ /* 0x000fc00000000000 */
[----:B------:R-:W-:Y:S06]  /*01b0*/  CGAERRBAR ;  /* 0x00000000000075ab */ /* 0x000fec0000000000 */
[----:B------:R0:W5:Y:S02]  /*01c0*/  ATOM.E.ADD.STRONG.GPU PT, R5, desc[UR8][R2.64], R5 ;  /* 0x000000050205798a */ /* 0x00016400081ee1c8 */
.L_x_103:
[----:B------:R-:W2:Y:S04]  /*01d0*/  LD.E.STRONG.GPU R0, desc[UR8][R2.64] ;  /* 0x0000000802007980 */ /* 0x000ea8000c10f900 */
[----:B--2---:R-:W-:Y:S01]  /*01e0*/  CCTL.IVALL ;  /* 0x00000000ff00798f */ /* 0x004fe20002000000 */
[----:B------:R-:W-:Y:S05]  /*01f0*/  YIELD ;  /* 0x0000000000007946 */ /* 0x000fea0003800000 */
[----:B-----5:R-:W-:-:S04]  /*0200*/  LOP3.LUT R0, R0, R5, RZ, 0x3c, !PT ;  /* 0x0000000500007212 */ /* 0x020fc800078e3cff */
[----:B------:R-:W-:-:S13]  /*0210*/  ISETP.GT.AND P0, PT, R0, -0x1, PT ;  /* 0xffffffff0000780c */ /* 0x000fda0003f04270 */
[----:B------:R-:W-:Y:S05]  /*0220*/  @P0 BRA `(.L_x_103) ;  /* 0xfffffffc00e80947 */ /* 0x000fea000383ffff */
.L_x_102:
[----:B------:R-:W-:Y:S05]  /*0230*/  WARPSYNC.ALL ;  /* 0x0000000000007948 */ /* 0x000fea0003800000 */
[----:B------:R-:W-:Y:S06]  /*0240*/  BAR.SYNC.DEFER_BLOCKING 0x0 ;  /* 0x0000000000007b1d */ /* 0x000fec0000010000 */
[----:B------:R-:W-:Y:S05]  /*0250*/  BRA `(.L_x_104) ;  /* 0x0000004000bc7947 */ /* 0x000fea0003800000 */
.L_x_101:
[----:B------:R-:W0:Y:S01]  /*0260*/  S2R R33, SR_TID.X ;  /* 0x0000000000217919 */ /* 0x000e220000002100 */
[----:B------:R-:W1:Y:S01]  /*0270*/  LDC.64 R4, c[0x0][0x238] ;  /* 0x00008e00ff047b82 */ /* 0x000e620000000a00 */
[----:B0-----:R-:W-:-:S05]  /*0280*/  IMAD.WIDE.U32 R2, R33, -0x33333333, RZ ;  /* 0xcccccccd21027825 */ /* 0x001fca00078e00ff */
[----:B------:R-:W-:-:S05]  /*0290*/  SHF.R.U32.HI R9, RZ, 0x6, R3 ;  /* 0x00000006ff097819 */ /* 0x000fca0000011603 */
[----:B------:R-:W-:-:S05]  /*02a0*/  IMAD R7, R9, -0x50, R33 ;  /* 0xffffffb009077824 */ /* 0x000fca00078e0221 */
[----:B------:R-:W-:-:S05]  /*02b0*/  SHF.L.U32 R34, R7, 0x2, RZ ;  /* 0x0000000207227819 */ /* 0x000fca00000006ff */
[----:B-1----:R-:W-:-:S05]  /*02c0*/  IMAD.WIDE R2, R34, 0x2, R4 ;  /* 0x0000000222027825 */ /* 0x002fca00078e0204 */
[----:B------:R0:W2:Y:S01]  /*02d0*/  LDG.E.64.CONSTANT R14, desc[UR8][R2.64] ;  /* 0x00000008020e7981 */ /* 0x0000a2000c1e9b00 */
[----:B------:R-:W-:Y:S02]  /*02e0*/  MOV R0, 0x400 ;  /* 0x0000040000007802 */ /* 0x000fe40000000f00 */
[----:B------:R-:W-:Y:S02]  /*02f0*/  CS2R R98, SRZ ;  /* 0x0000000000627805 */ /* 0x000fe4000001ff00 */
[----:B------:R-:W-:Y:S01]  /*0300*/  SHF.R.S32.HI R6, RZ, 0x1f, R33 ;  /* 0x0000001fff067819 */ /* 0x000fe20000011421 */
[----:B------:R-:W1:Y:S01]  /*0310*/  S2R R5, SR_CgaCtaId ;  /* 0x0000000000057919 */ /* 0x000e620000008800 */
[----:B------:R-:W-:Y:S02]  /*0320*/  IADD3 R0, R0, 0x2800, RZ ;  /* 0x0000280000007810 */ /* 0x000fe40007ffe0ff */
[----:B------:R-:W-:Y:S02]  /*0330*/  CS2R R96, SRZ ;  /* 0x0000000000607805 */ /* 0x000fe4000001ff00 */
[----:B------:R-:W-:-:S02]  /*0340*/  LEA.HI R8, R6, R33, RZ, 0x2 ;  /* 0x0000002106087211 */ /* 0x000fc400078f10ff */
[----:B------:R-:W-:Y:S02]  /*0350*/  CS2R R94, SRZ ;  /* 0x00000000005e7805 */ /* 0x000fe4000001ff00 */
[----:B------:R-:W-:Y:S02]  /*0360*/  IADD3 R4, R34, 0x2, RZ ;  /* 0x0000000222047810 */ /* 0x000fe40007ffe0ff */
[----:B------:R-:W-:Y:S02]  /*0370*/  CS2R R92, SRZ ;  /* 0x00000000005c7805 */ /* 0x000fe4000001ff00 */
[----:B------:R-:W-:Y:S01]  /*0380*/  SHF.R.S32.HI R31, RZ, 0x2, R8 ;  /* 0x00000002ff1f7819 */ /* 0x000fe20000011408 */
[----:B------:R-:W-:Y:S01]  /*0390*/  UMOV UR4, URZ ;  /* 0x0000003f00047c82 */ /* 0x000fe20008000000 */
[----:B------:R-:W-:Y:S02]  /*03a0*/  LOP3.LUT R8, R8, 0xfffffffc, RZ, 0xc0, !PT ;  /* 0xfffffffc08087812 */ /* 0x000fe400078ec0ff */
[-C--:B------:R-:W-:Y:S01]  /*03b0*/  LEA.HI R6, R6, R33.reuse, RZ, 0x4 ;  /* 0x0000002106067211 */ /* 0x080fe200078f20ff */
[----:B0-----:R-:W-:Y:S01]  /*03c0*/  VIADD R2, R31, 0x50 ;  /* 0x000000501f027836 */ /* 0x001fe20000000000 */
[----:B------:R-:W-:-:S02]  /*03d0*/  IADD3 R8, -R8, R33, RZ ;  /* 0x0000002108087210 */ /* 0x000fc40007ffe1ff */
[----:B------:R-:W-:Y:S02]  /*03e0*/  SHF.R.U32.HI R27, RZ, 0x4, R6 ;  /* 0x00000004ff1b7819 */ /* 0x000fe40000011606 */
[----:B------:R-:W-:Y:S02]  /*03f0*/  SHF.R.S32.HI R3, RZ, 0x1f, R2 ;  /* 0x0000001fff037819 */ /* 0x000fe40000011402 */
[----:B------:R-:W-:Y:S02]  /*0400*/  LOP3.LUT R27, R8, 0x3, R27, 0x78, !PT ;  /* 0x00000003081b7812 */ /* 0x000fe400078e781b */
[----:B-1----:R-:W-:Y:S02]  /*0410*/  LEA R32, R5, R0, 0x18 ;  /* 0x0000000005207211 */ /* 0x002fe400078ec0ff */
[----:B------:R-:W-:Y:S02]  /*0420*/  SHF.L.U32 R0, R35, 0x5, RZ ;  /* 0x0000000523007819 */ /* 0x000fe400000006ff */
[----:B------:R-:W-:Y:S01]  /*0430*/  IADD3 R5, R31, 0xa0, RZ ;  /* 0x000000a01f057810 */ /* 0x000fe20007ffe0ff */
[----:B------:R-:W-:Y:S01]  /*0440*/  IMAD R30, R7, 0x28, R32 ;  /* 0x00000028071e7824 */ /* 0x000fe200078e0220 */
[----:B------:R-:W-:-:S02]  /*0450*/  LOP3.LUT R0, R0, 0xfe0, RZ, 0xc0, !PT ;  /* 0x00000fe000007812 */ /* 0x000fc400078ec0ff */
[----:B------:R-:W-:Y:S02]  /*0460*/  SHF.R.S32.HI R10, RZ, 0x1f, R5 ;  /* 0x0000001fff0a7819 */ /* 0x000fe40000011405 */
[----:B------:R-:W-:Y:S02]  /*0470*/  IADD3 R0, R0, R9, RZ ;  /* 0x0000000900007210 */ /* 0x000fe40007ffe0ff */
[----:B------:R-:W-:Y:S01]  /*0480*/  LEA R30, R9, R30, 0x3 ;  /* 0x0000001e091e7211 */ /* 0x000fe200078e18ff */
[----:B------:R-:W-:Y:S01]  /*0490*/  VIADD R9, R31, 0xf0 ;  /* 0x000000f01f097836 */ /* 0x000fe20000000000 */
[----:B------:R-:W-:Y:S01]  /*04a0*/  LEA.HI R7, R3, R2, RZ, 0x2 ;  /* 0x0000000203077211 */ /* 0x000fe200078f10ff */
[----:B------:R-:W-:Y:S01]  /*04b0*/  IMAD.WIDE.U32 R2, R34, -0x33333333, RZ ;  /* 0xcccccccd22027825 */ /* 0x000fe200078e00ff */
[----:B------:R-:W-:Y:S02]  /*04c0*/  LEA.HI R10, R10, R5, RZ, 0x2 ;  /* 0x000000050a0a7211 */ /* 0x000fe400078f10ff */
[----:B------:R-:W-:Y:S01]  /*04d0*/  SHF.R.S32.HI R12, RZ, 0x1f, R9 ;  /* 0x0000001fff0c7819 */ /* 0x000fe20000011409 */
[----:B------:R-:W-:Y:S01]  /*04e0*/  IMAD.WIDE.U32 R4, R4, -0x33333333, RZ ;  /* 0xcccccccd04047825 */ /* 0x000fe200078e00ff */
[----:B------:R-:W-:-:S02]  /*04f0*/  SHF.R.U32.HI R29, RZ, 0x3, R3 ;  /* 0x00000003ff1d7819 */ /* 0x000fc40000011603 */
[----:B------:R-:W-:Y:S01]  /*0500*/  LEA.HI R12, R12, R9, RZ, 0x2 ;  /* 0x000000090c0c7211 */ /* 0x000fe200078f10ff */
[----:B------:R-:W-:Y:S01]  /*0510*/  IMAD R22, R0, 0x140, RZ ;  /* 0x0000014000167824 */ /* 0x000fe200078e02ff */
[----:B------:R-:W-:Y:S02]  /*0520*/  SHF.R.U32.HI R7, RZ, 0x2, R7 ;  /* 0x00000002ff077819 */ /* 0x000fe40000011607 */
[----:B------:R-:W-:Y:S02]  /*0530*/  SHF.R.U32.HI R3, RZ, 0x2, R12 ;  /* 0x00000002ff037819 */ /* 0x000fe4000001160c */
[----:B------:R-:W-:Y:S02]  /*0540*/  SHF.R.U32.HI R25, RZ, 0x2, R10 ;  /* 0x00000002ff197819 */ /* 0x000fe4000001160a */
[----:B------:R-:W-:Y:S02]  /*0550*/  SHF.R.U32.HI R28, RZ, 0x3, R5 ;  /* 0x00000003ff1c7819 */ /* 0x000fe40000011605 */
[----:B------:R-:W-:-:S02]  /*0560*/  LOP3.LUT R24, R8, 0x3, R3, 0x78, !PT ;  /* 0x0000000308187812 */ /* 0x000fc400078e7803 */
[C---:B------:R-:W-:Y:S02]  /*0570*/  LOP3.LUT R26, R8.reuse, 0x3, R7, 0x78, !PT ;  /* 0x00000003081a7812 */ /* 0x040fe400078e7807 */
[----:B------:R-:W-:Y:S02]  /*0580*/  LOP3.LUT R25, R8, 0x3, R25, 0x78, !PT ;  /* 0x0000000308197812 */ /* 0x000fe400078e7819 */
[C---:B--2---:R-:W-:Y:S01]  /*0590*/  PRMT R23, R14.reuse, 0x7632, R23 ;  /* 0x000076320e177816 */ /* 0x044fe20000000017 */
[C---:B------:R-:W-:Y:S01]  /*05a0*/  IMAD.U32 R3, R15.reuse, 0x10000, RZ ;  /* 0x000100000f037824 */ /* 0x040fe200078e00ff */
[----:B------:R-:W-:Y:S02]  /*05b0*/  PRMT R21, R15, 0x7632, R21 ;  /* 0x000076320f157816 */ /* 0x000fe40000000015 */
[----:B------:R-:W-:Y:S02]  /*05c0*/  SHF.L.U32 R5, R14, 0x10, RZ ;  /* 0x000000100e057819 */ /* 0x000fe400000006ff */
[----:B------:R-:W-:-:S02]  /*05d0*/  SHF.L.U32 R23, R23, 0x10, RZ ;  /* 0x0000001017177819 */ /* 0x000fc400000006ff */
[----:B------:R-:W-:-:S07]  /*05e0*/  SHF.L.U32 R21, R21, 0x10, RZ ;  /* 0x0000001015157819 */ /* 0x000fce00000006ff */
.L_x_120:
[----:B-1----:R-:W-:Y:S01]  /*05f0*/  HFMA2.MMA R7, -RZ, RZ, 0, 0 ;  /* 0x00000000ff077435 */ /* 0x002fe200000001ff */
[----:B------:R-:W-:Y:S01]  /*0600*/  IMAD.MOV.U32 R6, RZ, RZ, R34 ;  /* 0x000000ffff067224 */ /* 0x000fe200078e0022 */
[C---:B------:R-:W-:Y:S01]  /*0610*/  SHF.L.U32 R4, R119.reuse, 0x5, RZ ;  /* 0x0000000577047819 */ /* 0x040fe200000006ff */
[----:B------:R-:W-:Y:S01]  /*0620*/  IMAD R11, R128, 0x140000, RZ ;  /* 0x00140000800b7824 */ /* 0x000fe200078e02ff */
[C---:B------:R-:W-:Y:S01]  /*0630*/  SHF.L.U64.HI R9, R119.reuse, 0x5, R128 ;  /* 0x0000000577097819 */ /* 0x040fe20000010280 */
[----:B------:R-:W-:Y:S01]  /*0640*/  ULDC.64 UR6, c[0x0][0x248] ;  /* 0x0000920000067ab9 */ /* 0x000fe20000000a00 */
[----:B------:R-:W-:Y:S01]  /*0650*/  IADD3 R0, P0, R4, R29, RZ ;  /* 0x0000001d04007210 */ /* 0x000fe20007f1e0ff */
[----:B------:R-:W-:Y:S01]  /*0660*/  ULDC.64 UR10, c[0x0][0x230] ;  /* 0x00008c00000a7ab9 */ /* 0x000fe20000000a00 */
[----:B------:R-:W-:Y:S01]  /*0670*/  ULDC.64 UR12, c[0x0][0x228] ;  /* 0x00008a00000c7ab9 */ /* 0x000fe20000000a00 */
[----:B------:R-:W-:Y:S01]  /*0680*/  ULDC UR5, c[0x0][0x250] ;  /* 0x0000940000057ab9 */ /* 0x000fe20000000800 */
[----:B------:R-:W-:Y:S01]  /*0690*/  IMAD.WIDE.U32 R38, R119, 0x140000, R6 ;  /* 0x0014000077267825 */ /* 0x000fe200078e0006 */
[----:B------:R-:W-:-:S02]  /*06a0*/  IADD3.X R7, RZ, R9, RZ, P0, !PT ;  /* 0x00000009ff077210 */ /* 0x000fc400007fe4ff */
[----:B------:R-:W-:Y:S02]  /*06b0*/  LEA R90, P0, R0, UR6, 0x3 ;  /* 0x00000006005a7c11 */ /* 0x000fe4000f8018ff */
[----:B------:R-:W-:Y:S02]  /*06c0*/  IADD3 R2, R39, R11, RZ ;  /* 0x0000000b27027210 */ /* 0x000fe40007ffe0ff */
[----:B------:R-:W-:Y:S02]  /*06d0*/  IADD3 R19, P1, R22, R38, RZ ;  /* 0x0000002616137210 */ /* 0x000fe40007f3e0ff */
[----:B------:R-:W-:-:S03]  /*06e0*/  LEA.HI.X R91, R0, UR7, R7, 0x3, P0 ;  /* 0x00000007005b7c11 */ /* 0x000fc600080f1c07 */
[----:B------:R-:W-:-:S03]  /*06f0*/  IMAD.X R20, RZ, RZ, R2, P1 ;  /* 0x000000ffff147224 */ /* 0x000fc600008e0602 */
[----:B------:R-:W2:Y:S02]  /*0700*/  LDG.E.64.CONSTANT R90, desc[UR8][R90.64] ;  /* 0x000000085a5a7981 */ /* 0x000ea4000c1e9b00 */
[C---:B------:R-:W-:Y:S02]  /*0710*/  SHF.L.U64.HI R20, R19.reuse, 0x1, R20 ;  /* 0x0000000113147819 */ /* 0x040fe40000010214 */
[----:B------:R-:W-:Y:S02]  /*0720*/  SHF.L.U32 R19, R19, 0x1, RZ ;  /* 0x0000000113137819 */ /* 0x000fe400000006ff */
[----:B------:R-:W-:Y:S02]  /*0730*/  IADD3 R0, P0, R4, R28, RZ ;  /* 0x0000001c04007210 */ /* 0x000fe40007f1e0ff */
[C---:B------:R-:W-:Y:S02]  /*0740*/  IADD3 R88, P1, R19.reuse, UR10, RZ ;  /* 0x0000000a13587c10 */ /* 0x040fe4000ff3e0ff */
[----:B------:R-:W-:-:S02]  /*0750*/  IADD3 R86, P2, R19, UR12, RZ ;  /* 0x0000000c13567c10 */ /* 0x000fc4000ff5e0ff */
[----:B------:R-:W-:Y:S02]  /*0760*/  IADD3.X R89, R20, UR11, RZ, P1, !PT ;  /* 0x0000000b14597c10 */ /* 0x000fe40008ffe4ff */
[----:B------:R-:W-:Y:S02]  /*0770*/  IADD3.X R9, RZ, R9, RZ, P0, !PT ;  /* 0x00000009ff097210 */ /* 0x000fe400007fe4ff */
[----:B------:R-:W-:Y:S02]  /*0780*/  LEA R84, P0, R0, UR6, 0x3 ;  /* 0x0000000600547c11 */ /* 0x000fe4000f8018ff */
[----:B------:R-:W-:Y:S01]  /*0790*/  IADD3.X R87, R20, UR13, RZ, P2, !PT ;  /* 0x0000000d14577c10 */ /* 0x000fe200097fe4ff */
[----:B------:R-:W3:Y:S01]  /*07a0*/  LDG.E.64.CONSTANT R88, desc[UR8][R88.64] ;  /* 0x0000000858587981 */ /* 0x000ee2000c1e9b00 */
[----:B------:R-:W-:Y:S02]  /*07b0*/  LEA.HI.X R85, R0, UR7, R9, 0x3, P0 ;  /* 0x0000000700557c11 */ /* 0x000fe400080f1c09 */
[----:B------:R-:W-:-:S02]  /*07c0*/  IADD3 R7, R22, 0x500, RZ ;  /* 0x0000050016077810 */ /* 0x000fc40007ffe0ff */
[----:B------:R-:W4:Y:S04]  /*07d0*/  LDG.E.64.CONSTANT R86, desc[UR8][R86.64] ;  /* 0x0000000856567981 */ /* 0x000f28000c1e9b00 */
[----:B------:R-:W5:Y:S01]  /*07e0*/  LDG.E.64.CONSTANT R84, desc[UR8][R84.64] ;  /* 0x0000000854547981 */ /* 0x000f62000c1e9b00 */
[----:B------:R-:W-:-:S04]  /*07f0*/  IADD3 R7, P1, R7, R38, RZ ;  /* 0x0000002607077210 */ /* 0x000fc80007f3e0ff */
[----:B------:R-:W-:Y:S01]  /*0800*/  SHF.L.U32 R18, R7, 0x1, RZ ;  /* 0x0000000107127819 */ /* 0x000fe200000006ff */
[----:B------:R-:W-:-:S03]  /*0810*/  IMAD.X R0, RZ, RZ, R2, P1 ;  /* 0x000000ffff007224 */ /* 0x000fc600008e0602 */
[C---:B------:R-:W-:Y:S02]  /*0820*/  IADD3 R82, P0, R18.reuse, UR10, RZ ;  /* 0x0000000a12527c10 */ /* 0x040fe4000ff1e0ff */
[----:B------:R-:W-:Y:S02]  /*0830*/  SHF.L.U64.HI R17, R7, 0x1, R0 ;  /* 0x0000000107117819 */ /* 0x000fe40000010200 */
[----:B------:R-:W-:Y:S02]  /*0840*/  IADD3 R80, P1, R18, UR12, RZ ;  /* 0x0000000c12507c10 */ /* 0x000fe4000ff3e0ff */
[C---:B------:R-:W-:Y:S02]  /*0850*/  IADD3.X R83, R17.reuse, UR11, RZ, P0, !PT ;  /* 0x0000000b11537c10 */ /* 0x040fe400087fe4ff */
[----:B------:R-:W-:-:S04]  /*0860*/  IADD3.X R81, R17, UR13, RZ, P1, !PT ;  /* 0x0000000d11517c10 */ /* 0x000fc80008ffe4ff */
[----:B------:R-:W5:Y:S01]  /*0870*/  LDG.E.64.CONSTANT R82, desc[UR8][R82.64] ;  /* 0x0000000852527981 */ /* 0x000f62000c1e9b00 */
[----:B------:R-:W-:-:S03]  /*0880*/  IADD3 R7, R22, 0xa00, RZ ;  /* 0x00000a0016077810 */ /* 0x000fc60007ffe0ff */
[----:B------:R-:W5:Y:S01]  /*0890*/  LDG.E.64.CONSTANT R80, desc[UR8][R80.64] ;  /* 0x0000000850507981 */ /* 0x000f62000c1e9b00 */
[----:B------:R-:W-:-:S04]  /*08a0*/  IADD3 R7, P0, R7, R38, RZ ;  /* 0x0000002607077210 */ /* 0x000fc80007f1e0ff */
[----:B------:R-:W-:Y:S01]  /*08b0*/  IADD3.X R0, RZ, R2, RZ, P0, !PT ;  /* 0x00000002ff007210 */ /* 0x000fe200007fe4ff */
[----:B------:R-:W-:-:S03]  /*08c0*/  IMAD.SHL.U32 R16, R7, 0x2, RZ ;  /* 0x0000000207107824 */ /* 0x000fc600078e00ff */
[----:B------:R-:W-:Y:S02]  /*08d0*/  SHF.L.U64.HI R15, R7, 0x1, R0 ;  /* 0x00000001070f7819 */ /* 0x000fe40000010200 */
[C---:B------:R-:W-:Y:S02]  /*08e0*/  IADD3 R78, P0, R16.reuse, UR10, RZ ;  /* 0x0000000a104e7c10 */ /* 0x040fe4000ff1e0ff */
[----:B------:R-:W-:Y:S02]  /*08f0*/  IADD3 R76, P1, R16, UR12, RZ ;  /* 0x0000000c104c7c10 */ /* 0x000fe4000ff3e0ff */
[C---:B------:R-:W-:Y:S02]  /*0900*/  IADD3.X R79, R15.reuse, UR11, RZ, P0, !PT ;  /* 0x0000000b0f4f7c10 */ /* 0x040fe400087fe4ff */
[----:B------:R-:W-:Y:S02]  /*0910*/  IADD3.X R77, R15, UR13, RZ, P1, !PT ;  /* 0x0000000d0f4d7c10 */ /* 0x000fe40008ffe4ff */
[----:B------:R-:W-:-:S02]  /*0920*/  IADD3 R7, R22, 0xf00, RZ ;  /* 0x00000f0016077810 */ /* 0x000fc40007ffe0ff */
[----:B------:R-:W5:Y:S02]  /*0930*/  LDG.E.64.CONSTANT R78, desc[UR8][R78.64] ;  /* 0x000000084e4e7981 */ /* 0x000f64000c1e9b00 */
[----:B------:R-:W-:Y:S02]  /*0940*/  IADD3 R7, P0, R7, R38, RZ ;  /* 0x0000002607077210 */ /* 0x000fe40007f1e0ff */
[----:B------:R-:W5:Y:S02]  /*0950*/  LDG.E.64.CONSTANT R76, desc[UR8][R76.64] ;  /* 0x000000084c4c7981 */ /* 0x000f64000c1e9b00 */
[----:B------:R-:W-:Y:S02]  /*0960*/  IADD3.X R0, RZ, R2, RZ, P0, !PT ;  /* 0x00000002ff007210 */ /* 0x000fe400007fe4ff */
[C---:B------:R-:W-:Y:S02]  /*0970*/  SHF.L.U32 R14, R7.reuse, 0x1, RZ ;  /* 0x00000001070e7819 */ /* 0x040fe400000006ff */
[----:B------:R-:W-:-:S02]  /*0980*/  SHF.L.U64.HI R13, R7, 0x1, R0 ;  /* 0x00000001070d7819 */ /* 0x000fc40000010200 */
[C---:B------:R-:W-:Y:S02]  /*0990*/  IADD3 R74, P0, R14.reuse, UR10, RZ ;  /* 0x0000000a0e4a7c10 */ /* 0x040fe4000ff1e0ff */
[----:B------:R-:W-:Y:S02]  /*09a0*/  IADD3 R72, P1, R14, UR12, RZ ;  /* 0x0000000c0e487c10 */ /* 0x000fe4000ff3e0ff */
[C---:B------:R-:W-:Y:S02]  /*09b0*/  IADD3.X R75, R13.reuse, UR11, RZ, P0, !PT ;  /* 0x0000000b0d4b7c10 */ /* 0x040fe400087fe4ff */
[----:B------:R-:W-:-:S04]  /*09c0*/  IADD3.X R73, R13, UR13, RZ, P1, !PT ;  /* 0x0000000d0d497c10 */ /* 0x000fc80008ffe4ff */
[----:B------:R-:W5:Y:S01]  /*09d0*/  LDG.E.64.CONSTANT R74, desc[UR8][R74.64] ;  /* 0x000000084a4a7981 */ /* 0x000f62000c1e9b00 */
[----:B------:R-:W-:-:S03]  /*09e0*/  VIADD R7, R22, 0x1400 ;  /* 0x0000140016077836 */ /* 0x000fc60000000000 */
[----:B------:R-:W5:Y:S02]  /*09f0*/  LDG.E.64.CONSTANT R72, desc[UR8][R72.64] ;  /* 0x0000000848487981 */ /* 0x000f64000c1e9b00 */
[----:B------:R-:W-:-:S04]  /*0a00*/  IADD3 R7, P0, R7, R38, RZ ;  /* 0x0000002607077210 */ /* 0x000fc80007f1e0ff */
[----:B------:R-:W-:Y:S02]  /*0a10*/  IADD3.X R0, RZ, R2, RZ, P0, !PT ;  /* 0x00000002ff007210 */ /* 0x000fe400007fe4ff */
[C---:B------:R-:W-:Y:S02]  /*0a20*/  SHF.L.U32 R12, R7.reuse, 0x1, RZ ;  /* 0x00000001070c7819 */ /* 0x040fe400000006ff */
[----:B------:R-:W-:Y:S02]  /*0a30*/  SHF.L.U64.HI R11, R7, 0x1, R0 ;  /* 0x00000001070b7819 */ /* 0x000fe40000010200 */
[C---:B------:R-:W-:Y:S02]  /*0a40*/  IADD3 R70, P0, R12.reuse, UR10, RZ ;  /* 0x0000000a0c467c10 */ /* 0x040fe4000ff1e0ff */
[----:B------:R-:W-:Y:S02]  /*0a50*/  IADD3 R68, P1, R12, UR12, RZ ;  /* 0x0000000c0c447c10 */ /* 0x000fe4000ff3e0ff */
[----:B------:R-:W-:-:S02]  /*0a60*/  IADD3.X R71, R11, UR11, RZ, P0, !PT ;  /* 0x0000000b0b477c10 */ /* 0x000fc400087fe4ff */
[----:B------:R-:W-:Y:S02]  /*0a70*/  IADD3.X R69, R11, UR13, RZ, P1, !PT ;  /* 0x0000000d0b457c10 */ /* 0x000fe40008ffe4ff */
[----:B------:R-:W-:Y:S02]  /*0a80*/  IADD3 R7, R22, 0x1900, RZ ;  /* 0x0000190016077810 */ /* 0x000fe40007ffe0ff */
[----:B------:R-:W5:Y:S02]  /*0a90*/  LDG.E.64.CONSTANT R70, desc[UR8][R70.64] ;  /* 0x0000000846467981 */ /* 0x000f64000c1e9b00 */
[----:B------:R-:W-:Y:S02]  /*0aa0*/  IADD3 R7, P0, R7, R38, RZ ;  /* 0x0000002607077210 */ /* 0x000fe40007f1e0ff */
[----:B------:R-:W5:Y:S02]  /*0ab0*/  LDG.E.64.CONSTANT R68, desc[UR8][R68.64] ;  /* 0x0000000844447981 */ /* 0x000f64000c1e9b00 */
[----:B------:R-:W-:Y:S01]  /*0ac0*/  SHF.L.U32 R10, R7, 0x1, RZ ;  /* 0x00000001070a7819 */ /* 0x000fe200000006ff */
[----:B------:R-:W-:-:S03]  /*0ad0*/  IMAD.X R8, RZ, RZ, R2, P0 ;  /* 0x000000ffff087224 */ /* 0x000fc600000e0602 */
[C---:B------:R-:W-:Y:S02]  /*0ae0*/  IADD3 R66, P0, R10.reuse, UR10, RZ ;  /* 0x0000000a0a427c10 */ /* 0x040fe4000ff1e0ff */
[----:B------:R-:W-:Y:S02]  /*0af0*/  SHF.L.U64.HI R8, R7, 0x1, R8 ;  /* 0x0000000107087819 */ /* 0x000fe40000010208 */
[----:B------:R-:W-:Y:S02]  /*0b00*/  IADD3 R64, P1, R10, UR12, RZ ;  /* 0x0000000c0a407c10 */ /* 0x000fe4000ff3e0ff */
[----:B------:R-:W-:Y:S02]  /*0b10*/  IADD3.X R67, R8, UR11, RZ, P0, !PT ;  /* 0x0000000b08437c10 */ /* 0x000fe400087fe4ff */
[----:B------:R-:W-:Y:S02]  /*0b20*/  IADD3 R7, R22, 0x1e00, RZ ;  /* 0x00001e0016077810 */ /* 0x000fe40007ffe0ff */
[----:B------:R-:W-:-:S02]  /*0b30*/  IADD3.X R65, R8, UR13, RZ, P1, !PT ;  /* 0x0000000d08417c10 */ /* 0x000fc40008ffe4ff */
[----:B------:R-:W5:Y:S01]  /*0b40*/  LDG.E.64.CONSTANT R66, desc[UR8][R66.64] ;  /* 0x0000000842427981 */ /* 0x000f62000c1e9b00 */
[----:B------:R-:W-:-:S03]  /*0b50*/  IADD3 R7, P0, R7, R38, RZ ;  /* 0x0000002607077210 */ /* 0x000fc60007f1e0ff */
[----:B------:R-:W5:Y:S01]  /*0b60*/  LDG.E.64.CONSTANT R64, desc[UR8][R64.64] ;  /* 0x0000000840407981 */ /* 0x000f62000c1e9b00 */
[----:B------:R-:W-:Y:S01]  /*0b70*/  IADD3.X R4, RZ, R2, RZ, P0, !PT ;  /* 0x00000002ff047210 */ /* 0x000fe200007fe4ff */
[----:B------:R-:W-:-:S03]  /*0b80*/  IMAD.SHL.U32 R6, R7, 0x2, RZ ;  /* 0x0000000207067824 */ /* 0x000fc600078e00ff */
[----:B------:R-:W-:Y:S02]  /*0b90*/  SHF.L.U64.HI R4, R7, 0x1, R4 ;  /* 0x0000000107047819 */ /* 0x000fe40000010204 */
[C---:B------:R-:W-:Y:S02]  /*0ba0*/  IADD3 R62, P0, R6.reuse, UR10, RZ ;  /* 0x0000000a063e7c10 */ /* 0x040fe4000ff1e0ff */
[----:B------:R-:W-:Y:S02]  /*0bb0*/  IADD3 R60, P1, R6, UR12, RZ ;  /* 0x0000000c063c7c10 */ /* 0x000fe4000ff3e0ff */
[----:B------:R-:W-:Y:S02]  /*0bc0*/  IADD3.X R63, R4, UR11, RZ, P0, !PT ;  /* 0x0000000b043f7c10 */ /* 0x000fe400087fe4ff */
[----:B------:R-:W-:Y:S02]  /*0bd0*/  IADD3 R7, R22, 0x2300, RZ ;  /* 0x0000230016077810 */ /* 0x000fe40007ffe0ff */
[----:B------:R-:W-:-:S02]  /*0be0*/  IADD3.X R61, R4, UR13, RZ, P1, !PT ;  /* 0x0000000d043d7c10 */ /* 0x000fc40008ffe4ff */
[----:B------:R-:W-:Y:S01]  /*0bf0*/  IADD3 R7, P0, R7, R38, RZ ;  /* 0x0000002607077210 */ /* 0x000fe20007f1e0ff */
[----:B------:R-:W5:Y:S03]  /*0c00*/  LDG.E.64.CONSTANT R62, desc[UR8][R62.64] ;  /* 0x000000083e3e7981 */ /* 0x000f66000c1e9b00 */
[----:B------:R-:W-:Y:S01]  /*0c10*/  IADD3.X R0, RZ, R2, RZ, P0, !PT ;  /* 0x00000002ff007210 */ /* 0x000fe200007fe4ff */
[----:B------:R-:W5:Y:S01]  /*0c20*/  LDG.E.64.CONSTANT R60, desc[UR8][R60.64] ;  /* 0x000000083c3c7981 */ /* 0x000f62000c1e9b00 */
[C---:B------:R-:W-:Y:S02]  /*0c30*/  SHF.L.U32 R2, R7.reuse, 0x1, RZ ;  /* 0x0000000107027819 */ /* 0x040fe400000006ff */
[----:B------:R-:W-:Y:S02]  /*0c40*/  SHF.L.U64.HI R0, R7, 0x1, R0 ;  /* 0x0000000107007819 */ /* 0x000fe40000010200 */
[----:B------:R-:W-:-:S04]  /*0c50*/  IADD3 R58, P0, R2, UR10, RZ ;  /* 0x0000000a023a7c10 */ /* 0x000fc8000ff1e0ff */
[----:B------:R-:W-:Y:S02]  /*0c60*/  IADD3.X R59, R0, UR11, RZ, P0, !PT ;  /* 0x0000000b003b7c10 */ /* 0x000fe400087fe4ff */
[----:B------:R-:W-:-:S04]  /*0c70*/  IADD3 R56, P0, R2, UR12, RZ ;  /* 0x0000000c02387c10 */ /* 0x000fc8000ff1e0ff */
[----:B------:R-:W-:Y:S01]  /*0c80*/  IADD3.X R57, R0, UR13, RZ, P0, !PT ;  /* 0x0000000d00397c10 */ /* 0x000fe200087fe4ff */
[----:B------:R-:W5:Y:S05]  /*0c90*/  LDG.E.64.CONSTANT R58, desc[UR8][R58.64] ;  /* 0x000000083a3a7981 */ /* 0x000f6a000c1e9b00 */
[----:B------:R-:W5:Y:S01]  /*0ca0*/  LDG.E.64.CONSTANT R56, desc[UR8][R56.64] ;  /* 0x0000000838387981 */ /* 0x000f62000c1e9b00 */
[----:B--2---:R-:W-:-:S06]  /*0cb0*/  FADD.FTZ R37, R91, UR5 ;  /* 0x000000055b257e21 */ /* 0x004fcc0008010000 */
[----:B------:R-:W0:Y:S01]  /*0cc0*/  MUFU.RSQ R37, R37 ;  /* 0x0000002500257308 */ /* 0x000e220000001400 */
[C---:B---3--:R-:W-:Y:S01]  /*0cd0*/  PRMT R7, R88.reuse, 0x7632, R7 ;  /* 0x0000763258077816 */ /* 0x048fe20000000007 */
[----:B------:R-:W-:-:S03]  /*0ce0*/  IMAD.U32 R39, R88, 0x10000, RZ ;  /* 0x0001000058277824 */ /* 0x000fc600078e00ff */
[----:B------:R-:W-:Y:S01]  /*0cf0*/  SHF.L.U32 R7, R7, 0x10, RZ ;  /* 0x0000001007077819 */ /* 0x000fe200000006ff */
[----:B------:R-:W-:Y:S01]  /*0d00*/  FADD.FTZ R40, -R90, R39 ;  /* 0x000000275a287221 */ /* 0x000fe20000010100 */
[C---:B----4-:R-:W-:Y:S02]  /*0d10*/  SHF.L.U32 R38, R86.reuse, 0x10, RZ ;  /* 0x0000001056267819 */ /* 0x050fe400000006ff */
[----:B------:R-:W-:Y:S01]  /*0d20*/  PRMT R9, R86, 0x7632, R9 ;  /* 0x0000763256097816 */ /* 0x000fe20000000009 */
[----:B-----5:R-:W-:Y:S01]  /*0d30*/  FADD.FTZ R45, R85, UR5 ;  /* 0x00000005552d7e21 */ /* 0x020fe20008010000 */
[----:B------:R-:W-:Y:S01]  /*0d40*/  FADD.FTZ R44, -R90, R7 ;  /* 0x000000075a2c7221 */ /* 0x000fe20000010100 */
[----:B------:R-:W-:Y:S01]  /*0d50*/  FMUL.FTZ R42, R5, R38 ;  /* 0x00000026052a7220 */ /* 0x000fe20000410000 */
[----:B------:R-:W-:Y:S01]  /*0d60*/  SHF.L.U32 R46, R9, 0x10, RZ ;  /* 0x00000010092e7819 */ /* 0x000fe200000006ff */
[C---:B0-----:R-:W-:Y:S02]  /*0d70*/  FMUL.FTZ R7, R37.reuse, R40 ;  /* 0x0000002825077220 */ /* 0x041fe40000410000 */
[----:B------:R-:W0:Y:S01]  /*0d80*/  MUFU.RSQ R45, R45 ;  /* 0x0000002d002d7308 */ /* 0x000e220000001400 */
[----:B------:R-:W-:Y:S01]  /*0d90*/  FMUL.FTZ R41, R37, R44 ;  /* 0x0000002c25297220 */ /* 0x000fe20000410000 */
[----:B------:R-:W-:Y:S01]  /*0da0*/  FMUL.FTZ R9, R23, R46 ;  /* 0x0000002e17097220 */ /* 0x000fe20000410000 */
[----:B------:R-:W-:Y:S01]  /*0db0*/  FFMA.FTZ R42, R7, R42, RZ ;  /* 0x0000002a072a7223 */ /* 0x000fe200000100ff */
[----:B------:R-:W-:-:S03]  /*0dc0*/  IMAD.U32 R49, R89, 0x10000, RZ ;  /* 0x0001000059317824 */ /* 0x000fc600078e00ff */
[----:B------:R-:W-:Y:S01]  /*0dd0*/  FFMA.FTZ R43, R41, R9, R42 ;  /* 0x00000009292b7223 */ /* 0x000fe2000001002a */
[----:B------:R-:W-:Y:S01]  /*0de0*/  PRMT R9, R89, 0x7632, R9 ;  /* 0x0000763259097816 */ /* 0x000fe20000000009 */
[----:B------:R-:W-:Y:S01]  /*0df0*/  FFMA.FTZ R40, R5, R38, RZ ;  /* 0x0000002605287223 */ /* 0x000fe200000100ff */
[C---:B------:R-:W-:Y:S01]  /*0e00*/  SHF.L.U32 R44, R87.reuse, 0x10, RZ ;  /* 0x00000010572c7819 */ /* 0x040fe200000006ff */
[C---:B------:R-:W-:Y:S01]  /*0e10*/  FADD.FTZ R48, -R84.reuse, R49 ;  /* 0x0000003154307221 */ /* 0x040fe20000010100 */
[----:B------:R-:W-:Y:S01]  /*0e20*/  PRMT R39, R87, 0x7632, R39 ;  /* 0x0000763257277816 */ /* 0x000fe20000000027 */
[----:B------:R-:W-:Y:S02]  /*0e30*/  IMAD.U32 R9, R9, 0x10000, RZ ;  /* 0x0001000009097824 */ /* 0x000fe400078e00ff */
[----:B------:R-:W-:Y:S01]  /*0e40*/  FFMA.FTZ R42, R23, R46, R40 ;  /* 0x0000002e172a7223 */ /* 0x000fe20000010028 */
[----:B------:R-:W-:Y:S01]  /*0e50*/  FMUL.FTZ R50, R3, R44 ;  /* 0x0000002c03327220 */ /* 0x000fe20000410000 */
[----:B------:R-:W-:Y:S01]  /*0e60*/  SHF.L.U32 R52, R39, 0x10, RZ ;  /* 0x0000001027347819 */ /* 0x000fe200000006ff */
[----:B------:R-:W-:Y:S01]  /*0e70*/  FADD.FTZ R40, -R84, R9 ;  /* 0x0000000954287221 */ /* 0x000fe20000010100 */
[----:B0-----:R-:W-:Y:S01]  /*0e80*/  FMUL.FTZ R9, R45, R48 ;  /* 0x000000302d097220 */ /* 0x001fe20000410000 */
[----:B------:R-:W-:-:S02]  /*0e90*/  PRMT R39, R82, 0x7632, R39 ;  /* 0x0000763252277816 */ /* 0x000fc40000000027 */
[----:B------:R-:W-:Y:S01]  /*0ea0*/  SHF.L.U32 R47, R82, 0x10, RZ ;  /* 0x00000010522f7819 */ /* 0x000fe200000006ff */
[----:B------:R-:W-:Y:S01]  /*0eb0*/  FMUL.FTZ R48, R21, R52 ;  /* 0x0000003415307220 */ /* 0x000fe20000410000 */
[----:B------:R-:W-:Y:S01]  /*0ec0*/  FMUL.FTZ R51, R45, R40 ;  /* 0x000000282d337220 */ /* 0x000fe20000410000 */
[----:B------:R-:W-:Y:S01]  /*0ed0*/  FFMA.FTZ R50, R9, R50, RZ ;  /* 0x0000003209327223 */ /* 0x000fe200000100ff */
[----:B------:R-:W-:Y:S01]  /*0ee0*/  SHF.L.U32 R49, R39, 0x10, RZ ;  /* 0x0000001027317819 */ /* 0x000fe200000006ff */
[----:B------:R-:W-:Y:S01]  /*0ef0*/  FADD.FTZ R126, -R90, R47 ;  /* 0x0000002f5a7e7221 */ /* 0x000fe20000010100 */
[C---:B------:R-:W-:Y:S01]  /*0f00*/  SHF.L.U32 R117, R80.reuse, 0x10, RZ ;  /* 0x0000001050757819 */ /* 0x040fe200000006ff */
[----:B------:R-:W-:Y:S01]  /*0f10*/  FFMA.FTZ R53, R51, R48, R50 ;  /* 0x0000003033357223 */ /* 0x000fe20000010032 */
[----:B------:R-:W-:Y:S01]  /*0f20*/  PRMT R40, R80, 0x7632, R40 ;  /* 0x0000763250287816 */ /* 0x000fe20000000028 */
[----:B------:R-:W-:Y:S01]  /*0f30*/  FADD.FTZ R48, -R90, R49 ;  /* 0x000000315a307221 */ /* 0x000fe20000010100 */
[----:B------:R-:W-:Y:S01]  /*0f40*/  FMUL.FTZ R126, R37, R126 ;  /* 0x0000007e257e7220 */ /* 0x000fe20000410000 */
[-C--:B------:R-:W-:Y:S01]  /*0f50*/  FMUL.FTZ R47, R5, R117.reuse ;  /* 0x00000075052f7220 */ /* 0x080fe20000410000 */
[C---:B------:R-:W-:Y:S01]  /*0f60*/  SHF.L.U32 R55, R83.reuse, 0x10, RZ ;  /* 0x0000001053377819 */ /* 0x040fe200000006ff */
[----:B------:R-:W-:Y:S01]  /*0f70*/  FADD.FTZ R97, R46, R97 ;  /* 0x000000612e617221 */ /* 0x000fe20000010000 */
[----:B------:R-:W-:Y:S01]  /*0f80*/  PRMT R39, R83, 0x7632, R39 ;  /* 0x0000763253277816 */ /* 0x000fe20000000027 */
[----:B------:R-:W-:Y:S01]  /*0f90*/  FFMA.FTZ R46, R41, R46, R96 ;  /* 0x0000002e292e7223 */ /* 0x000fe20000010060 */
[----:B------:R-:W-:Y:S01]  /*0fa0*/  SHF.L.U32 R40, R40, 0x10, RZ ;  /* 0x0000001028287819 */ /* 0x000fe200000006ff */
[----:B------:R-:W-:Y:S01]  /*0fb0*/  FFMA.FTZ R42, R5, R117, R42 ;  /* 0x00000075052a7223 */ /* 0x000fe2000001002a */
[----:B------:R-:W-:Y:S01]  /*0fc0*/  FMUL.FTZ R48, R37, R48 ;  /* 0x0000003025307220 */ /* 0x000fe20000410000 */
[----:B------:R-:W-:Y:S01]  /*0fd0*/  FFMA.FTZ R47, R126, R47, R43 ;  /* 0x0000002f7e2f7223 */ /* 0x000fe2000001002b */
[C---:B------:R-:W-:Y:S01]  /*0fe0*/  PRMT R41, R81.reuse, 0x7632, R41 ;  /* 0x0000763251297816 */ /* 0x040fe20000000029 */
[----:B------:R-:W-:Y:S01]  /*0ff0*/  IMAD.U32 R43, R81, 0x10000, RZ ;  /* 0x00010000512b7824 */ /* 0x000fe200078e00ff */
[----:B------:R-:W-:Y:S01]  /*1000*/  SHF.L.U32 R85, R39, 0x10, RZ ;  /* 0x0000001027557819 */ /* 0x000fe200000006ff */
[----:B------:R-:W-:Y:S01]  /*1010*/  FADD.FTZ R54, -R84, R55 ;  /* 0x0000003754367221 */ /* 0x000fe20000010100 */
[----:B------:R-:W-:Y:S01]  /*1020*/  FADD.FTZ R97, R97, R40 ;  /* 0x0000002861617221 */ /* 0x000fe20000010000 */
[CC--:B------:R-:W-:Y:S01]  /*1030*/  FFMA.FTZ R50, R23.reuse, R40.reuse, R42 ;  /* 0x0000002817327223 */ /* 0x0c0fe2000001002a */
[-C--:B------:R-:W-:Y:S01]  /*1040*/  FFMA.FTZ R49, R48, R40.reuse, R46 ;  /* 0x0000002830317223 */ /* 0x080fe2000001002e */
[----:B------:R-:W-:Y:S01]  /*1050*/  FMUL.FTZ R40, R23, R40 ;  /* 0x0000002817287220 */ /* 0x000fe20000410000 */
[----:B------:R-:W-:Y:S01]  /*1060*/  SHF.L.U32 R55, R41, 0x10, RZ ;  /* 0x0000001029377819 */ /* 0x000fe200000006ff */
[----:B------:R-:W-:Y:S01]  /*1070*/  FMUL.FTZ R39, R3, R43 ;  /* 0x0000002b03277220 */ /* 0x000fe20000410000 */
[----:B------:R-:W-:Y:S01]  /*1080*/  FMUL.FTZ R42, R45, R54 ;  /* 0x000000362d2a7220 */ /* 0x000fe20000410000 */
[----:B------:R-:W-:Y:S01]  /*1090*/  FADD.FTZ R46, -R84, R85 ;  /* 0x00000055542e7221 */ /* 0x000fe20000010100 */
[----:B------:R-:W-:Y:S01]  /*10a0*/  FFMA.FTZ R47, R48, R40, R47 ;  /* 0x00000028302f7223 */ /* 0x000fe2000001002f */
[----:B------:R-:W-:Y:S01]  /*10b0*/  FFMA.FTZ R40, R3, R44, RZ ;  /* 0x0000002c03287223 */ /* 0x000fe200000100ff */
[----:B------:R-:W-:Y:S01]  /*10c0*/  FFMA.FTZ R39, R42, R39, R53 ;  /* 0x000000272a277223 */ /* 0x000fe20000010035 */
[----:B------:R-:W-:Y:S01]  /*10d0*/  FMUL.FTZ R41, R21, R55 ;  /* 0x0000003715297220 */ /* 0x000fe20000410000 */
[----:B------:R-:W-:Y:S01]  /*10e0*/  FMUL.FTZ R48, R45, R46 ;  /* 0x0000002e2d307220 */ /* 0x000fe20000410000 */
[-C--:B------:R-:W-:Y:S01]  /*10f0*/  FFMA.FTZ R40, R21, R52.reuse, R40 ;  /* 0x0000003415287223 */ /* 0x080fe20000010028 */
[----:B------:R-:W-:Y:S01]  /*1100*/  FADD.FTZ R93, R52, R93 ;  /* 0x0000005d345d7221 */ /* 0x000fe20000010000 */
[----:B------:R-:W-:Y:S01]  /*1110*/  FFMA.FTZ R52, R51, R52, R92 ;  /* 0x0000003433347223 */ /* 0x000fe2000001005c */
[--C-:B------:R-:W-:Y:S01]  /*1120*/  FFMA.FTZ R53, R48, R41, R39.reuse ;  /* 0x0000002930357223 */ /* 0x100fe20000010027 */
[C---:B------:R-:W-:Y:S01]  /*1130*/  IMAD.U32 R51, R78.reuse, 0x10000, RZ ;  /* 0x000100004e337824 */ /* 0x040fe200078e00ff */
[----:B------:R-:W-:Y:S01]  /*1140*/  PRMT R39, R78, 0x7632, R39 ;  /* 0x000076324e277816 */ /* 0x000fe20000000027 */
[----:B------:R-:W-:Y:S01]  /*1150*/  FFMA.FTZ R46, R3, R43, R40 ;  /* 0x0000002b032e7223 */ /* 0x000fe20000010028 */
[----:B------:R-:W-:Y:S01]  /*1160*/  SHF.L.U32 R115, R76, 0x10, RZ ;  /* 0x000000104c737819 */ /* 0x000fe200000006ff */
[----:B------:R-:W-:-:S02]  /*1170*/  FADD.FTZ R124, -R90, R51 ;  /* 0x000000335a7c7221 */ /* 0x000fc40000010100 */
[----:B------:R-:W-:Y:S01]  /*1180*/  IMAD.U32 R51, R39, 0x10000, RZ ;  /* 0x0001000027337824 */ /* 0x000fe200078e00ff */
[----:B------:R-:W-:Y:S01]  /*1190*/  SHF.L.U32 R85, R79, 0x10, RZ ;  /* 0x000000104f557819 */ /* 0x000fe200000006ff */
[----:B------:R-:W-:Y:S01]  /*11a0*/  FADD.FTZ R93, R93, R55 ;  /* 0x000000375d5d7221 */ /* 0x000fe20000010000 */
[-C--:B------:R-:W-:Y:S01]  /*11b0*/  FFMA.FTZ R92, R21, R55.reuse, R46 ;  /* 0x00000037155c7223 */ /* 0x080fe2000001002e */
[----:B------:R-:W-:Y:S01]  /*11c0*/  FFMA.FTZ R55, R48, R55, R52 ;  /* 0x0000003730377223 */ /* 0x000fe20000010034 */
[----:B------:R-:W-:Y:S01]  /*11d0*/  PRMT R46, R76, 0x7632, R46 ;  /* 0x000076324c2e7816 */ /* 0x000fe2000000002e */
[----:B------:R-:W-:Y:S01]  /*11e0*/  FMUL.FTZ R39, R5, R115 ;  /* 0x0000007305277220 */ /* 0x000fe20000410000 */
[----:B------:R-:W-:Y:S01]  /*11f0*/  FMUL.FTZ R124, R37, R124 ;  /* 0x0000007c257c7220 */ /* 0x000fe20000410000 */
[----:B------:R-:W-:Y:S01]  /*1200*/  FADD.FTZ R48, -R90, R51 ;  /* 0x000000335a307221 */ /* 0x000fe20000010100 */
[----:B------:R-:W-:Y:S01]  /*1210*/  SHF.L.U32 R41, R77, 0x10, RZ ;  /* 0x000000104d297819 */ /* 0x000fe200000006ff */
[----:B------:R-:W-:Y:S01]  /*1220*/  FADD.FTZ R54, -R84, R85 ;  /* 0x0000005554367221 */ /* 0x000fe20000010100 */
[----:B------:R-:W-:Y:S01]  /*1230*/  SHF.L.U32 R52, R46, 0x10, RZ ;  /* 0x000000102e347819 */ /* 0x000fe200000006ff */
[----:B------:R-:W-:Y:S01]  /*1240*/  FFMA.FTZ R47, R124, R39, R47 ;  /* 0x000000277c2f7223 */ /* 0x000fe2000001002f */
[----:B------:R-:W-:Y:S01]  /*1250*/  FMUL.FTZ R48, R37, R48 ;  /* 0x0000003025307220 */ /* 0x000fe20000410000 */
[----:B------:R-:W-:Y:S01]  /*1260*/  FFMA.FTZ R50, R5, R115, R50 ;  /* 0x0000007305327223 */ /* 0x000fe20000010032 */
[----:B------:R-:W-:Y:S01]  /*1270*/  PRMT R39, R79, 0x7632, R39 ;  /* 0x000076324f277816 */ /* 0x000fe20000000027 */
[----:B------:R-:W-:Y:S01]  /*1280*/  FMUL.FTZ R85, R3, R41 ;  /* 0x0000002903557220 */ /* 0x000fe20000410000 */
[----:B------:R-:W-:Y:S01]  /*1290*/  FMUL.FTZ R40, R45, R54 ;  /* 0x000000362d287220 */ /* 0x000fe20000410000 */
[----:B------:R-:W-:Y:S01]  /*12a0*/  FADD.FTZ R97, R97, R52 ;  /* 0x0000003461617221 */ /* 0x000fe20000010000 */
[-C--:B------:R-:W-:Y:S01]  /*12b0*/  FFMA.FTZ R51, R48, R52.reuse, R49 ;  /* 0x0000003430337223 */ /* 0x080fe20000010031 */
[-C--:B------:R-:W-:Y:S01]  /*12c0*/  FFMA.FTZ R54, R23, R52.reuse, R50 ;  /* 0x0000003417367223 */ /* 0x080fe20000010032 */
[----:B------:R-:W-:Y:S01]  /*12d0*/  PRMT R46, R77, 0x7632, R46 ;  /* 0x000076324d2e7816 */ /* 0x000fe2000000002e */
[----:B------:R-:W-:Y:S01]  /*12e0*/  FMUL.FTZ R52, R23, R52 ;  /* 0x0000003417347220 */ /* 0x000fe20000410000 */
[----:B------:R-:W-:Y:S01]  /*12f0*/  SHF.L.U32 R49, R39, 0x10, RZ ;  /* 0x0000001027317819 */ /* 0x000fe200000006ff */
[----:B------:R-:W-:Y:S01]  /*1300*/  FFMA.FTZ R85, R40, R85, R53 ;  /* 0x0000005528557223 */ /* 0x000fe20000010035 */
[----:B------:R-:W-:Y:S01]  /*1310*/  SHF.L.U32 R53, R74, 0x10, RZ ;  /* 0x000000104a357819 */ /* 0x000fe200000006ff */
[----:B------:R-:W-:Y:S01]  /*1320*/  FFMA.FTZ R47, R48, R52, R47 ;  /* 0x00000034302f7223 */ /* 0x000fe2000001002f */
[----:B------:R-:W-:Y:S01]  /*1330*/  SHF.L.U32 R50, R46, 0x10, RZ ;  /* 0x000000102e327819 */ /* 0x000fe200000006ff */
[----:B------:R-:W-:Y:S01]  /*1340*/  FADD.FTZ R48, -R84, R49 ;  /* 0x0000003154307221 */ /* 0x000fe20000010100 */
[----:B------:R-:W-:-:S02]  /*1350*/  IMAD.U32 R39, R72, 0x10000, RZ ;  /* 0x0001000048277824 */ /* 0x000fc400078e00ff */
[----:B------:R-:W-:Y:S01]  /*1360*/  FADD.FTZ R122, -R90, R53 ;  /* 0x000000355a7a7221 */ /* 0x000fe20000010100 */
[----:B------:R-:W-:Y:S01]  /*1370*/  FMUL.FTZ R52, R21, R50 ;  /* 0x0000003215347220 */ /* 0x000fe20000410000 */
[----:B------:R-:W-:Y:S01]  /*1380*/  FMUL.FTZ R48, R45, R48 ;  /* 0x000000302d307220 */ /* 0x000fe20000410000 */
[----:B------:R-:W-:Y:S01]  /*1390*/  FMUL.FTZ R46, R5, R39 ;  /* 0x00000027052e7220 */ /* 0x000fe20000410000 */
[----:B------:R-:W-:Y:S01]  /*13a0*/  FMUL.FTZ R122, R37, R122 ;  /* 0x0000007a257a7220 */ /* 0x000fe20000410000 */
[----:B------:R-:W-:Y:S01]  /*13b0*/  FFMA.FTZ R92, R3, R41, R92 ;  /* 0x00000029035c7223 */ /* 0x000fe2000001005c */
[C---:B------:R-:W-:Y:S01]  /*13c0*/  FFMA.FTZ R91, R48.reuse, R50, R55 ;  /* 0x00000032305b7223 */ /* 0x040fe20000010037 */
[----:B------:R-:W-:Y:S01]  /*13d0*/  FFMA.FTZ R100, R48, R52, R85 ;  /* 0x0000003430647223 */ /* 0x000fe20000010055 */
[C---:B------:R-:W-:Y:S02]  /*13e0*/  SHF.L.U32 R53, R75.reuse, 0x10, RZ ;  /* 0x000000104b357819 */ /* 0x040fe400000006ff */
[----:B------:R-:W-:Y:S01]  /*13f0*/  PRMT R48, R75, 0x7632, R48 ;  /* 0x000076324b307816 */ /* 0x000fe20000000030 */
[--C-:B------:R-:W-:Y:S01]  /*1400*/  FFMA.FTZ R52, R122, R46, R47.reuse ;  /* 0x0000002e7a347223 */ /* 0x100fe2000001002f */
[----:B------:R-:W-:Y:S01]  /*1410*/  FADD.FTZ R93, R93, R50 ;  /* 0x000000325d5d7221 */ /* 0x000fe20000010000 */
[----:B------:R-:W-:Y:S01]  /*1420*/  FFMA.FTZ R96, R21, R50, R92 ;  /* 0x0000003215607223 */ /* 0x000fe2000001005c */
[----:B------:R-:W-:Y:S01]  /*1430*/  PRMT R47, R74, 0x7632, R47 ;  /* 0x000076324a2f7816 */ /* 0x000fe2000000002f */
[----:B------:R-:W-:Y:S01]  /*1440*/  FADD.FTZ R92, -R84, R53 ;  /* 0x00000035545c7221 */ /* 0x000fe20000010100 */
[----:B------:R-:W-:-:S02]  /*1450*/  SHF.L.U32 R46, R73, 0x10, RZ ;  /* 0x00000010492e7819 */ /* 0x000fc400000006ff */
[----:B------:R-:W-:Y:S02]  /*1460*/  PRMT R50, R73, 0x7632, R50 ;  /* 0x0000763249327816 */ /* 0x000fe40000000032 */
[----:B------:R-:W-:Y:S01]  /*1470*/  SHF.L.U32 R85, R48, 0x10, RZ ;  /* 0x0000001030557819 */ /* 0x000fe200000006ff */
[----:B------:R-:W-:Y:S01]  /*1480*/  IMAD.U32 R53, R47, 0x10000, RZ ;  /* 0x000100002f357824 */ /* 0x000fe200078e00ff */
[----:B------:R-:W-:Y:S01]  /*1490*/  PRMT R49, R72, 0x7632, R49 ;  /* 0x0000763248317816 */ /* 0x000fe20000000031 */
[----:B------:R-:W-:Y:S01]  /*14a0*/  FMUL.FTZ R55, R3, R46 ;  /* 0x0000002e03377220 */ /* 0x000fe20000410000 */
[----:B------:R-:W-:Y:S01]  /*14b0*/  SHF.L.U32 R102, R50, 0x10, RZ ;  /* 0x0000001032667819 */ /* 0x000fe200000006ff */
[----:B------:R-:W-:Y:S01]  /*14c0*/  FMUL.FTZ R47, R45, R92 ;  /* 0x0000005c2d2f7220 */ /* 0x000fe20000410000 */
[----:B------:R-:W-:Y:S01]  /*14d0*/  FADD.FTZ R50, -R84, R85 ;  /* 0x0000005554327221 */ /* 0x000fe20000010100 */
[----:B------:R-:W-:Y:S01]  /*14e0*/  SHF.L.U32 R92, R49, 0x10, RZ ;  /* 0x00000010315c7819 */ /* 0x000fe200000006ff */
[----:B------:R-:W-:Y:S01]  /*14f0*/  FADD.FTZ R48, -R90, R53 ;  /* 0x000000355a307221 */ /* 0x000fe20000010100 */
[----:B------:R-:W-:Y:S01]  /*1500*/  FFMA.FTZ R100, R47, R55, R100 ;  /* 0x000000372f647223 */ /* 0x000fe20000010064 */
[----:B------:R-:W-:Y:S01]  /*1510*/  FMUL.FTZ R85, R21, R102 ;  /* 0x0000006615557220 */ /* 0x000fe20000410000 */
[----:B------:R-:W-:Y:S01]  /*1520*/  FMUL.FTZ R50, R45, R50 ;  /* 0x000000322d327220 */ /* 0x000fe20000410000 */
[----:B------:R-:W-:Y:S01]  /*1530*/  FMUL.FTZ R49, R23, R92 ;  /* 0x0000005c17317220 */ /* 0x000fe20000410000 */
[----:B------:R-:W-:-:S02]  /*1540*/  FMUL.FTZ R48, R37, R48 ;  /* 0x0000003025307220 */ /* 0x000fc40000410000 */
[----:B------:R-:W-:Y:S01]  /*1550*/  FFMA.FTZ R101, R50, R85, R100 ;  /* 0x0000005532657223 */ /* 0x000fe20000010064 */
[----:B------:R-:W-:Y:S02]  /*1560*/  IMAD.U32 R85, R70, 0x10000, RZ ;  /* 0x0001000046557824 */ /* 0x000fe400078e00ff */
[C---:B------:R-:W-:Y:S01]  /*1570*/  FFMA.FTZ R55, R48.reuse, R92, R51 ;  /* 0x0000005c30377223 */ /* 0x040fe20000010033 */
[----:B------:R-:W-:Y:S01]  /*1580*/  FFMA.FTZ R53, R48, R49, R52 ;  /* 0x0000003130357223 */ /* 0x000fe20000010034 */
[----:B------:R-:W-:Y:S01]  /*1590*/  FFMA.FTZ R103, R50, R102, R91 ;  /* 0x0000006632677223 */ /* 0x000fe2000001005b */
[----:B------:R-:W-:Y:S01]  /*15a0*/  FFMA.FTZ R54, R5, R39, R54 ;  /* 0x0000002705367223 */ /* 0x000fe20000010036 */
[----:B------:R-:W-:Y:S01]  /*15b0*/  SHF.L.U32 R91, R71, 0x10, RZ ;  /* 0x00000010475b7819 */ /* 0x000fe200000006ff */
[----:B------:R-:W-:Y:S01]  /*15c0*/  FADD.FTZ R50, -R90, R85 ;  /* 0x000000555a327221 */ /* 0x000fe20000010100 */
[----:B------:R-:W-:Y:S02]  /*15d0*/  SHF.L.U32 R48, R68, 0x10, RZ ;  /* 0x0000001044307819 */ /* 0x000fe400000006ff */
[----:B------:R-:W-:Y:S01]  /*15e0*/  PRMT R51, R70, 0x7632, R51 ;  /* 0x0000763246337816 */ /* 0x000fe20000000033 */
[----:B------:R-:W-:Y:S01]  /*15f0*/  FADD.FTZ R97, R97, R92 ;  /* 0x0000005c61617221 */ /* 0x000fe20000010000 */
[----:B------:R-:W-:Y:S01]  /*1600*/  FFMA.FTZ R92, R23, R92, R54 ;  /* 0x0000005c175c7223 */ /* 0x000fe20000010036 */
[----:B------:R-:W-:Y:S01]  /*1610*/  SHF.L.U32 R49, R69, 0x10, RZ ;  /* 0x0000001045317819 */ /* 0x000fe200000006ff */
[----:B------:R-:W-:Y:S01]  /*1620*/  FADD.FTZ R52, -R84, R91 ;  /* 0x0000005b54347221 */ /* 0x000fe20000010100 */
[----:B------:R-:W-:Y:S01]  /*1630*/  FMUL.FTZ R54, R5, R48 ;  /* 0x0000003005367220 */ /* 0x000fe20000410000 */
[----:B------:R-:W-:Y:S01]  /*1640*/  FMUL.FTZ R50, R37, R50 ;  /* 0x0000003225327220 */ /* 0x000fe20000410000 */
[----:B------:R-:W-:Y:S01]  /*1650*/  FFMA.FTZ R96, R3, R46, R96 ;  /* 0x0000002e03607223 */ /* 0x000fe20000010060 */
[----:B------:R-:W-:Y:S01]  /*1660*/  IMAD.U32 R91, R51, 0x10000, RZ ;  /* 0x00010000335b7824 */ /* 0x000fe200078e00ff */
[----:B------:R-:W-:Y:S01]  /*1670*/  PRMT R51, R71, 0x7632, R51 ;  /* 0x0000763247337816 */ /* 0x000fe20000000033 */
[----:B------:R-:W-:Y:S01]  /*1680*/  FFMA.FTZ R85, R50, R54, R53 ;  /* 0x0000003632557223 */ /* 0x000fe20000010035 */
[----:B------:R-:W-:Y:S01]  /*1690*/  FMUL.FTZ R100, R3, R49 ;  /* 0x0000003103647220 */ /* 0x000fe20000410000 */
[----:B------:R-:W-:Y:S01]  /*16a0*/  FMUL.FTZ R52, R45, R52 ;  /* 0x000000342d347220 */ /* 0x000fe20000410000 */
[----:B------:R-:W-:Y:S01]  /*16b0*/  FFMA.FTZ R104, R21, R102, R96 ;  /* 0x0000006615687223 */ /* 0x000fe20000010060 */
[----:B------:R-:W-:Y:S01]  /*16c0*/  PRMT R54, R69, 0x7632, R54 ;  /* 0x0000763245367816 */ /* 0x000fe20000000036 */
[----:B------:R-:W-:Y:S01]  /*16d0*/  FADD.FTZ R96, -R90, R91 ;  /* 0x0000005b5a607221 */ /* 0x000fe20000010100 */
[----:B------:R-:W-:-:S02]  /*16e0*/  PRMT R53, R68, 0x7632, R53 ;  /* 0x0000763244357816 */ /* 0x000fc40000000035 */
[----:B------:R-:W-:Y:S01]  /*16f0*/  SHF.L.U32 R51, R51, 0x10, RZ ;  /* 0x0000001033337819 */ /* 0x000fe200000006ff */
[----:B------:R-:W-:Y:S01]  /*1700*/  FFMA.FTZ R101, R52, R100, R101 ;  /* 0x0000006434657223 */ /* 0x000fe20000010065 */
[----:B------:R-:W-:Y:S01]  /*1710*/  SHF.L.U32 R108, R54, 0x10, RZ ;  /* 0x00000010366c7819 */ /* 0x000fe200000006ff */
[----:B------:R-:W-:Y:S01]  /*1720*/  FMUL.FTZ R54, R37, R96 ;  /* 0x0000006025367220 */ /* 0x000fe20000410000 */
[----:B------:R-:W-:Y:S01]  /*1730*/  SHF.L.U32 R100, R53, 0x10, RZ ;  /* 0x0000001035647819 */ /* 0x000fe200000006ff */
[----:B------:R-:W-:Y:S01]  /*1740*/  FFMA.FTZ R92, R5, R48, R92 ;  /* 0x00000030055c7223 */ /* 0x000fe2000001005c */
[----:B------:R-:W-:Y:S01]  /*1750*/  FADD.FTZ R96, -R84, R51 ;  /* 0x0000003354607221 */ /* 0x000fe20000010100 */
[----:B------:R-:W-:Y:S02]  /*1760*/  FADD.FTZ R105, R93, R102 ;  /* 0x000000665d697221 */ /* 0x000fe40000010000 */
[----:B------:R-:W-:Y:S01]  /*1770*/  FADD.FTZ R97, R97, R100 ;  /* 0x0000006461617221 */ /* 0x000fe20000010000 */
[-C--:B------:R-:W-:Y:S01]  /*1780*/  FFMA.FTZ R93, R54, R100.reuse, R55 ;  /* 0x00000064365d7223 */ /* 0x080fe20000010037 */
[----:B------:R-:W-:Y:S01]  /*1790*/  FFMA.FTZ R102, R23, R100, R92 ;  /* 0x0000006417667223 */ /* 0x000fe2000001005c */
[----:B------:R-:W-:Y:S01]  /*17a0*/  FMUL.FTZ R106, R45, R96 ;  /* 0x000000602d6a7220 */ /* 0x000fe20000410000 */
[----:B------:R-:W-:Y:S01]  /*17b0*/  FMUL.FTZ R100, R23, R100 ;  /* 0x0000006417647220 */ /* 0x000fe20000410000 */
[----:B------:R-:W-:-:S02]  /*17c0*/  IMAD.U32 R91, R66, 0x10000, RZ ;  /* 0x00010000425b7824 */ /* 0x000fc400078e00ff */
[----:B------:R-:W-:Y:S01]  /*17d0*/  FADD.FTZ R92, R105, R108 ;  /* 0x0000006c695c7221 */ /* 0x000fe20000010000 */
[----:B------:R-:W-:Y:S01]  /*17e0*/  FFMA.FTZ R105, R106, R108, R103 ;  /* 0x0000006c6a697223 */ /* 0x000fe20000010067 */
[----:B------:R-:W-:Y:S01]  /*17f0*/  FFMA.FTZ R85, R54, R100, R85 ;  /* 0x0000006436557223 */ /* 0x000fe20000010055 */
[----:B------:R-:W-:Y:S01]  /*1800*/  SHF.L.U32 R103, R67, 0x10, RZ ;  /* 0x0000001043677819 */ /* 0x000fe200000006ff */
[----:B------:R-:W-:Y:S01]  /*1810*/  FADD.FTZ R54, -R90, R91 ;  /* 0x0000005b5a367221 */ /* 0x000fe20000010100 */
[----:B------:R-:W-:Y:S02]  /*1820*/  SHF.L.U32 R51, R64, 0x10, RZ ;  /* 0x0000001040337819 */ /* 0x000fe400000006ff */
[----:B------:R-:W-:Y:S01]  /*1830*/  PRMT R55, R66, 0x7632, R55 ;  /* 0x0000763242377816 */ /* 0x000fe20000000037 */
[----:B------:R-:W-:Y:S01]  /*1840*/  FFMA.FTZ R96, R3, R49, R104 ;  /* 0x0000003103607223 */ /* 0x000fe20000010068 */
[----:B------:R-:W-:Y:S01]  /*1850*/  FMUL.FTZ R104, R21, R108 ;  /* 0x0000006c15687220 */ /* 0x000fe20000410000 */
[----:B------:R-:W-:Y:S01]  /*1860*/  SHF.L.U32 R53, R65, 0x10, RZ ;  /* 0x0000001041357819 */ /* 0x000fe200000006ff */
[----:B------:R-:W-:Y:S01]  /*1870*/  FADD.FTZ R112, -R84, R103 ;  /* 0x0000006754707221 */ /* 0x000fe20000010100 */
[----:B------:R-:W-:Y:S01]  /*1880*/  FMUL.FTZ R100, R5, R51 ;  /* 0x0000003305647220 */ /* 0x000fe20000410000 */
[----:B------:R-:W-:Y:S01]  /*1890*/  FMUL.FTZ R54, R37, R54 ;  /* 0x0000003625367220 */ /* 0x000fe20000410000 */
[----:B------:R-:W-:Y:S01]  /*18a0*/  PRMT R91, R64, 0x7632, R91 ;  /* 0x00007632405b7816 */ /* 0x000fe2000000005b */
[----:B------:R-:W-:-:S02]  /*18b0*/  IMAD.U32 R55, R55, 0x10000, RZ ;  /* 0x0001000037377824 */ /* 0x000fc400078e00ff */
[----:B------:R-:W-:Y:S01]  /*18c0*/  FFMA.FTZ R101, R106, R104, R101 ;  /* 0x000000686a657223 */ /* 0x000fe20000010065 */
[----:B------:R-:W-:Y:S01]  /*18d0*/  FMUL.FTZ R103, R3, R53 ;  /* 0x0000003503677220 */ /* 0x000fe20000410000 */
[----:B------:R-:W-:Y:S01]  /*18e0*/  FMUL.FTZ R112, R45, R112 ;  /* 0x000000702d707220 */ /* 0x000fe20000410000 */
[----:B------:R-:W-:Y:S01]  /*18f0*/  FFMA.FTZ R100, R54, R100, R85 ;  /* 0x0000006436647223 */ /* 0x000fe20000010055 */
[----:B------:R-:W-:Y:S01]  /*1900*/  SHF.L.U32 R106, R91, 0x10, RZ ;  /* 0x000000105b6a7819 */ /* 0x000fe200000006ff */
[----:B------:R-:W-:Y:S01]  /*1910*/  FADD.FTZ R104, -R90, R55 ;  /* 0x000000375a687221 */ /* 0x000fe20000010100 */
[----:B------:R-:W-:Y:S01]  /*1920*/  PRMT R85, R67, 0x7632, R85 ;  /* 0x0000763243557816 */ /* 0x000fe20000000055 */
[----:B------:R-:W-:Y:S01]  /*1930*/  FFMA.FTZ R107, R112, R103, R101 ;  /* 0x00000067706b7223 */ /* 0x000fe20000010065 */
[----:B------:R-:W-:Y:S01]  /*1940*/  PRMT R91, R65, 0x7632, R91 ;  /* 0x00007632415b7816 */ /* 0x000fe2000000005b */
[----:B------:R-:W-:Y:S01]  /*1950*/  FMUL.FTZ R104, R37, R104 ;  /* 0x0000006825687220 */ /* 0x000fe20000410000 */
[----:B------:R-:W-:Y:S01]  /*1960*/  FMUL.FTZ R101, R23, R106 ;  /* 0x0000006a17657220 */ /* 0x000fe20000410000 */
[----:B------:R-:W-:Y:S01]  /*1970*/  IMAD.U32 R85, R85, 0x10000, RZ ;  /* 0x0001000055557824 */ /* 0x000fe200078e00ff */
[----:B------:R-:W-:-:S02]  /*1980*/  SHF.L.U32 R103, R62, 0x10, RZ ;  /* 0x000000103e677819 */ /* 0x000fc400000006ff */
[----:B------:R-:W-:Y:S01]  /*1990*/  SHF.L.U32 R109, R91, 0x10, RZ ;  /* 0x000000105b6d7819 */ /* 0x000fe200000006ff */
[----:B------:R-:W-:Y:S01]  /*19a0*/  FFMA.FTZ R101, R104, R101, R100 ;  /* 0x0000006568657223 */ /* 0x000fe20000010064 */
[----:B------:R-:W-:Y:S01]  /*19b0*/  FADD.FTZ R100, -R84, R85 ;  /* 0x0000005554647221 */ /* 0x000fe20000010100 */
[----:B------:R-:W-:Y:S01]  /*19c0*/  FFMA.FTZ R93, R104, R106, R93 ;  /* 0x0000006a685d7223 */ /* 0x000fe2000001005d */
[----:B------:R-:W-:Y:S01]  /*19d0*/  FFMA.FTZ R96, R21, R108, R96 ;  /* 0x0000006c15607223 */ /* 0x000fe20000010060 */
[----:B------:R-:W-:Y:S01]  /*19e0*/  SHF.L.U32 R55, R60, 0x10, RZ ;  /* 0x000000103c377819 */ /* 0x000fe200000006ff */
[----:B------:R-:W-:Y:S01]  /*19f0*/  FFMA.FTZ R104, R5, R51, R102 ;  /* 0x0000003305687223 */ /* 0x000fe20000010066 */
[----:B------:R-:W-:Y:S01]  /*1a00*/  FADD.FTZ R114, -R90, R103 ;  /* 0x000000675a727221 */ /* 0x000fe20000010100 */
[----:B------:R-:W-:Y:S01]  /*1a10*/  FMUL.FTZ R108, R21, R109 ;  /* 0x0000006d156c7220 */ /* 0x000fe20000410000 */
[----:B------:R-:W-:Y:S01]  /*1a20*/  FMUL.FTZ R100, R45, R100 ;  /* 0x000000642d647220 */ /* 0x000fe20000410000 */
[----:B------:R-:W-:Y:S01]  /*1a30*/  PRMT R91, R62, 0x7632, R91 ;  /* 0x000076323e5b7816 */ /* 0x000fe2000000005b */
[----:B------:R-:W-:Y:S01]  /*1a40*/  FADD.FTZ R102, R97, R106 ;  /* 0x0000006a61667221 */ /* 0x000fe20000010000 */
[----:B------:R-:W-:Y:S01]  /*1a50*/  FFMA.FTZ R104, R23, R106, R104 ;  /* 0x0000006a17687223 */ /* 0x000fe20000010068 */
[----:B------:R-:W-:Y:S01]  /*1a60*/  SHF.L.U32 R103, R63, 0x10, RZ ;  /* 0x000000103f677819 */ /* 0x000fe200000006ff */
[----:B------:R-:W-:Y:S01]  /*1a70*/  FMUL.FTZ R85, R5, R55 ;  /* 0x0000003705557220 */ /* 0x000fe20000410000 */
[----:B------:R-:W-:Y:S01]  /*1a80*/  FMUL.FTZ R114, R37, R114 ;  /* 0x0000007225727220 */ /* 0x000fe20000410000 */
[C---:B------:R-:W-:Y:S01]  /*1a90*/  FFMA.FTZ R97, R100.reuse, R109, R105 ;  /* 0x0000006d64617223 */ /* 0x040fe20000010069 */
[----:B------:R-:W-:Y:S01]  /*1aa0*/  FFMA.FTZ R107, R100, R108, R107 ;  /* 0x0000006c646b7223 */ /* 0x000fe2000001006b */
[----:B------:R-:W-:Y:S01]  /*1ab0*/  PRMT R106, R60, 0x7632, R106 ;  /* 0x000076323c6a7816 */ /* 0x000fe2000000006a */
[----:B------:R-:W-:Y:S01]  /*1ac0*/  IMAD.U32 R91, R91, 0x10000, RZ ;  /* 0x000100005b5b7824 */ /* 0x000fe200078e00ff */
[----:B------:R-:W-:Y:S01]  /*1ad0*/  PRMT R100, R63, 0x7632, R100 ;  /* 0x000076323f647816 */ /* 0x000fe20000000064 */
[----:B------:R-:W-:Y:S01]  /*1ae0*/  FFMA.FTZ R101, R114, R85, R101 ;  /* 0x0000005572657223 */ /* 0x000fe20000010065 */
[----:B------:R-:W-:Y:S01]  /*1af0*/  FADD.FTZ R116, -R84, R103 ;  /* 0x0000006754747221 */ /* 0x000fe20000010100 */
[----:B------:R-:W-:Y:S01]  /*1b00*/  SHF.L.U32 R106, R106, 0x10, RZ ;  /* 0x000000106a6a7819 */ /* 0x000fe200000006ff */
[----:B------:R-:W-:Y:S01]  /*1b10*/  FADD.FTZ R110, -R90, R91 ;  /* 0x0000005b5a6e7221 */ /* 0x000fe20000010100 */
[----:B------:R-:W-:-:S02]  /*1b20*/  SHF.L.U32 R85, R61, 0x10, RZ ;  /* 0x000000103d557819 */ /* 0x000fc400000006ff */
[----:B------:R-:W-:Y:S02]  /*1b30*/  PRMT R108, R61, 0x7632, R108 ;  /* 0x000076323d6c7816 */ /* 0x000fe4000000006c */
[----:B------:R-:W-:Y:S01]  /*1b40*/  SHF.L.U32 R103, R100, 0x10, RZ ;  /* 0x0000001064677819 */ /* 0x000fe200000006ff */
[----:B------:R-:W-:Y:S01]  /*1b50*/  FMUL.FTZ R91, R23, R106 ;  /* 0x0000006a175b7220 */ /* 0x000fe20000410000 */
[----:B------:R-:W-:Y:S01]  /*1b60*/  FMUL.FTZ R110, R37, R110 ;  /* 0x0000006e256e7220 */ /* 0x000fe20000410000 */
[----:B------:R-:W-:Y:S01]  /*1b70*/  SHF.L.U32 R108, R108, 0x10, RZ ;  /* 0x000000106c6c7819 */ /* 0x000fe200000006ff */
[----:B------:R-:W-:Y:S01]  /*1b80*/  FMUL.FTZ R100, R3, R85 ;  /* 0x0000005503647220 */ /* 0x000fe20000410000 */
[----:B------:R-:W-:Y:S01]  /*1b90*/  FMUL.FTZ R116, R45, R116 ;  /* 0x000000742d747220 */ /* 0x000fe20000410000 */
[----:B------:R-:W-:Y:S01]  /*1ba0*/  FADD.FTZ R118, -R84, R103 ;  /* 0x0000006754767221 */ /* 0x000fe20000010100 */
[----:B------:R-:W-:Y:S02]  /*1bb0*/  IMAD.U32 R103, R58, 0x10000, RZ ;  /* 0x000100003a677824 */ /* 0x000fe400078e00ff */
[----:B------:R-:W-:Y:S01]  /*1bc0*/  FFMA.FTZ R101, R110, R91, R101 ;  /* 0x0000005b6e657223 */ /* 0x000fe20000010065 */
[----:B------:R-:W-:Y:S01]  /*1bd0*/  FFMA.FTZ R100, R116, R100, R107 ;  /* 0x0000006474647223 */ /* 0x000fe2000001006b */
[----:B------:R-:W-:Y:S01]  /*1be0*/  FMUL.FTZ R105, R21, R108 ;  /* 0x0000006c15697220 */ /* 0x000fe20000410000 */
[----:B------:R-:W-:Y:S01]  /*1bf0*/  FMUL.FTZ R121, R45, R118 ;  /* 0x000000762d797220 */ /* 0x000fe20000410000 */
[----:B------:R-:W-:Y:S01]  /*1c00*/  SHF.L.U32 R91, R56, 0x10, RZ ;  /* 0x00000010385b7819 */ /* 0x000fe200000006ff */
[----:B------:R-:W-:Y:S01]  /*1c10*/  FADD.FTZ R118, -R90, R103 ;  /* 0x000000675a767221 */ /* 0x000fe20000010100 */
[----:B------:R-:W-:Y:S01]  /*1c20*/  SHF.L.U32 R111, R59, 0x10, RZ ;  /* 0x000000103b6f7819 */ /* 0x000fe200000006ff */
[----:B------:R-:W-:-:S02]  /*1c30*/  FFMA.FTZ R107, R121, R105, R100 ;  /* 0x00000069796b7223 */ /* 0x000fc40000010064 */
[----:B------:R-:W-:Y:S01]  /*1c40*/  FMUL.FTZ R100, R5, R91 ;  /* 0x0000005b05647220 */ /* 0x000fe20000410000 */
[----:B------:R-:W-:Y:S01]  /*1c50*/  FMUL.FTZ R118, R37, R118 ;  /* 0x0000007625767220 */ /* 0x000fe20000410000 */
[----:B------:R-:W-:Y:S01]  /*1c60*/  SHF.L.U32 R113, R57, 0x10, RZ ;  /* 0x0000001039717819 */ /* 0x000fe200000006ff */
[----:B------:R-:W-:Y:S01]  /*1c70*/  FADD.FTZ R120, -R84, R111 ;  /* 0x0000006f54787221 */ /* 0x000fe20000010100 */
[C---:B------:R-:W-:Y:S01]  /*1c80*/  FFMA.FTZ R96, R3.reuse, R53, R96 ;  /* 0x0000003503607223 */ /* 0x040fe20000010060 */
[----:B------:R-:W-:Y:S01]  /*1c90*/  FFMA.FTZ R105, R118, R100, R101 ;  /* 0x0000006476697223 */ /* 0x000fe20000010065 */
[----:B------:R-:W-:Y:S01]  /*1ca0*/  PRMT R100, R56, 0x7632, R100 ;  /* 0x0000763238647816 */ /* 0x000fe20000000064 */
[----:B------:R-:W-:Y:S01]  /*1cb0*/  FADD.FTZ R111, R92, R109 ;  /* 0x0000006d5c6f7221 */ /* 0x000fe20000010000 */
[----:B------:R-:W-:Y:S01]  /*1cc0*/  FMUL.FTZ R103, R3, R113 ;  /* 0x0000007103677220 */ /* 0x000fe20000410000 */
[----:B------:R-:W-:Y:S01]  /*1cd0*/  FMUL.FTZ R120, R45, R120 ;  /* 0x000000782d787220 */ /* 0x000fe20000410000 */
[----:B------:R-:W-:Y:S01]  /*1ce0*/  PRMT R92, R58, 0x7632, R92 ;  /* 0x000076323a5c7816 */ /* 0x000fe2000000005c */
[----:B------:R-:W-:Y:S01]  /*1cf0*/  FFMA.FTZ R130, R21, R109, R96 ;  /* 0x0000006d15827223 */ /* 0x000fe20000010060 */
[----:B------:R-:W-:Y:S01]  /*1d00*/  SHF.L.U32 R109, R100, 0x10, RZ ;  /* 0x00000010646d7819 */ /* 0x000fe200000006ff */
[----:B------:R-:W-:Y:S01]  /*1d10*/  FFMA.FTZ R123, R120, R103, R107 ;  /* 0x00000067787b7223 */ /* 0x000fe2000001006b */
[----:B------:R-:W0:Y:S01]  /*1d20*/  LDC.64 R100, c[0x0][0x258] ;  /* 0x00009600ff647b82 */ /* 0x000e220000000a00 */
[----:B------:R-:W-:-:S02]  /*1d30*/  IMAD.U32 R107, R92, 0x10000, RZ ;  /* 0x000100005c6b7824 */ /* 0x000fc400078e00ff */
[----:B------:R-:W-:Y:S01]  /*1d40*/  FFMA.FTZ R104, R5, R55, R104 ;  /* 0x0000003705687223 */ /* 0x000fe20000010068 */
[----:B------:R-:W-:Y:S01]  /*1d50*/  PRMT R96, R59, 0x7632, R96 ;  /* 0x000076323b607816 */ /* 0x000fe20000000060 */
[----:B------:R-:W-:Y:S01]  /*1d60*/  FADD.FTZ R92, -R90, R107 ;  /* 0x0000006b5a5c7221 */ /* 0x000fe20000010100 */
[----:B------:R-:W-:Y:S01]  /*1d70*/  PRMT R103, R57, 0x7632, R103 ;  /* 0x0000763239677816 */ /* 0x000fe20000000067 */
[----:B------:R-:W-:Y:S01]  /*1d80*/  FFMA.FTZ R104, R23, R106, R104 ;  /* 0x0000006a17687223 */ /* 0x000fe20000010068 */
[----:B------:R-:W-:Y:S01]  /*1d90*/  SHF.L.U32 R125, R96, 0x10, RZ ;  /* 0x00000010607d7819 */ /* 0x000fe200000006ff */
[----:B------:R-:W-:Y:S01]  /*1da0*/  FMUL.FTZ R96, R37, R92 ;  /* 0x0000005c25607220 */ /* 0x000fe20000410000 */
[----:B------:R-:W-:Y:S01]  /*1db0*/  SHF.L.U32 R127, R103, 0x10, RZ ;  /* 0x00000010677f7819 */ /* 0x000fe200000006ff */
[----:B------:R-:W-:Y:S01]  /*1dc0*/  FADD.FTZ R92, R102, R106 ;  /* 0x0000006a665c7221 */ /* 0x000fe20000010000 */
[----:B------:R-:W-:Y:S01]  /*1dd0*/  FFMA.FTZ R93, R110, R106, R93 ;  /* 0x0000006a6e5d7223 */ /* 0x000fe2000001005d */
[----:B------:R-:W-:Y:S01]  /*1de0*/  FMUL.FTZ R103, R23, R109 ;  /* 0x0000006d17677220 */ /* 0x000fe20000410000 */
[----:B------:R-:W-:Y:S01]  /*1df0*/  FFMA.FTZ R104, R5, R91, R104 ;  /* 0x0000005b05687223 */ /* 0x000fe20000010068 */
[----:B------:R-:W-:Y:S01]  /*1e00*/  FADD.FTZ R106, R38, R99 ;  /* 0x00000063266a7221 */ /* 0x000fe20000010000 */
[----:B------:R-:W-:Y:S01]  /*1e10*/  FFMA.FTZ R99, R7, R38, R98 ;  /* 0x0000002607637223 */ /* 0x000fe20000010062 */
[----:B------:R-:W-:Y:S01]  /*1e20*/  FADD.FTZ R98, R44, R95 ;  /* 0x0000005f2c627221 */ /* 0x000fe20000010000 */
[----:B------:R-:W-:Y:S01]  /*1e30*/  FFMA.FTZ R95, R9, R44, R94 ;  /* 0x0000002c095f7223 */ /* 0x000fe2000001005e */
[----:B------:R-:W-:Y:S01]  /*1e40*/  FFMA.FTZ R103, R96, R103, R105 ;  /* 0x0000006760677223 */ /* 0x000fe20000010069 */
[----:B------:R-:W-:Y:S01]  /*1e50*/  FFMA.FTZ R102, R23, R109, R104 ;  /* 0x0000006d17667223 */ /* 0x000fe20000010068 */
[----:B------:R-:W-:Y:S01]  /*1e60*/  IADD3 R119, P0, R119, 0x1, RZ ;  /* 0x0000000177777810 */ /* 0x000fe20007f1e0ff */
[----:B------:R-:W-:Y:S01]  /*1e70*/  FADD.FTZ R106, R106, R117 ;  /* 0x000000756a6a7221 */ /* 0x000fe20000010000 */
[----:B------:R-:W-:Y:S01]  /*1e80*/  FADD.FTZ R98, R98, R43 ;  /* 0x0000002b62627221 */ /* 0x000fe20000010000 */
[----:B------:R-:W-:Y:S01]  /*1e90*/  FFMA.FTZ R99, R126, R117, R99 ;  /* 0x000000757e637223 */ /* 0x000fe20000010063 */
[----:B------:R-:W-:Y:S01]  /*1ea0*/  FFMA.FTZ R95, R42, R43, R95 ;  /* 0x0000002b2a5f7223 */ /* 0x000fe2000001005f */
[----:B------:R-:W-:Y:S01]  /*1eb0*/  FFMA.FTZ R130, R3, R85, R130 ;  /* 0x0000005503827223 */ /* 0x000fe20000010082 */
[----:B------:R1:W-:Y:S01]  /*1ec0*/  STS.64 [R30], R102 ;  /* 0x000000661e007388 */ /* 0x0003e20000000a00 */
[----:B------:R-:W-:Y:S01]  /*1ed0*/  FADD.FTZ R106, R106, R115 ;  /* 0x000000736a6a7221 */ /* 0x000fe20000010000 */
[----:B------:R-:W-:-:S02]  /*1ee0*/  IMAD.X R128, RZ, RZ, R128, P0 ;  /* 0x000000ffff807224 */ /* 0x000fc400000e0680 */
[----:B------:R-:W-:Y:S01]  /*1ef0*/  FFMA.FTZ R99, R124, R115, R99 ;  /* 0x000000737c637223 */ /* 0x000fe20000010063 */
[----:B------:R-:W-:Y:S01]  /*1f00*/  FFMA.FTZ R94, R40, R41, R95 ;  /* 0x00000029285e7223 */ /* 0x000fe2000001005f */
[----:B0-----:R-:W-:Y:S01]  /*1f10*/  ISETP.GE.U32.AND P0, PT, R119, R100, PT ;  /* 0x000000647700720c */ /* 0x001fe20003f06070 */
[----:B------:R-:W-:Y:S01]  /*1f20*/  FADD.FTZ R132, -R84, R125 ;  /* 0x0000007d54847221 */ /* 0x000fe20000010100 */
[----:B------:R-:W-:Y:S01]  /*1f30*/  FFMA.FTZ R130, R21, R108, R130 ;  /* 0x0000006c15827223 */ /* 0x000fe20000010082 */
[----:B------:R-:W-:Y:S01]  /*1f40*/  FADD.FTZ R95, R106, R39 ;  /* 0x000000276a5f7221 */ /* 0x000fe20000010000 */
[----:B-1----:R-:W-:Y:S01]  /*1f50*/  FADD.FTZ R103, R98, R41 ;  /* 0x0000002962677221 */ /* 0x002fe20000010000 */
[----:B------:R-:W-:Y:S01]  /*1f60*/  FFMA.FTZ R99, R122, R39, R99 ;  /* 0x000000277a637223 */ /* 0x000fe20000010063 */
[----:B------:R-:W-:Y:S02]  /*1f70*/  ISETP.GE.AND.EX P0, PT, R128, R101, PT, P0 ;  /* 0x000000658000720c */ /* 0x000fe40003f06300 */
[----:B------:R-:W-:Y:S01]  /*1f80*/  FADD.FTZ R98, R103, R46 ;  /* 0x0000002e67627221 */ /* 0x000fe20000010000 */
[----:B------:R-:W-:Y:S01]  /*1f90*/  FFMA.FTZ R103, R47, R46, R94 ;  /* 0x0000002e2f677223 */ /* 0x000fe2000001005e */
[----:B------:R-:W-:Y:S01]  /*1fa0*/  FMUL.FTZ R107, R21, R127 ;  /* 0x0000007f156b7220 */ /* 0x000fe20000410000 */
[----:B------:R-:W-:Y:S01]  /*1fb0*/  FMUL.FTZ R132, R45, R132 ;  /* 0x000000842d847220 */ /* 0x000fe20000410000 */
[----:B------:R-:W-:Y:S01]  /*1fc0*/  FFMA.FTZ R130, R3, R113, R130 ;  /* 0x0000007103827223 */ /* 0x000fe20000010082 */
[----:B------:R-:W-:Y:S01]  /*1fd0*/  FADD.FTZ R94, R95, R48 ;  /* 0x000000305f5e7221 */ /* 0x000fe20000010000 */
[----:B------:R-:W-:Y:S01]  /*1fe0*/  FADD.FTZ R98, R98, R49 ;  /* 0x0000003162627221 */ /* 0x000fe20000010000 */
[----:B------:R-:W-:Y:S01]  /*1ff0*/  FFMA.FTZ R99, R50, R48, R99 ;  /* 0x0000003032637223 */ /* 0x000fe20000010063 */
[----:B------:R-:W-:Y:S01]  /*2000*/  FFMA.FTZ R103, R52, R49, R103 ;  /* 0x0000003134677223 */ /* 0x000fe20000010067 */
[----:B------:R-:W-:Y:S01]  /*2010*/  FFMA.FTZ R105, R132, R107, R123 ;  /* 0x0000006b84697223 */ /* 0x000fe2000001007b */
        /* <DEDUP_REMOVED lines=11> */
[----:B------:R-:W-:Y:S01]  /*20d0*/  HFMA2.MMA R123, -RZ, RZ, 0, 0 ;  /* 0x00000000ff7b7435 */ /* 0x000fe200000001ff */
[----:B------:R-:W-:Y:S01]  /*20e0*/  FADD.FTZ R97, R92, R109 ;  /* 0x0000006d5c617221 */ /* 0x000fe20000010000 */
[----:B------:R-:W-:Y:S01]  /*20f0*/  FFMA.FTZ R96, R96, R109, R93 ;  /* 0x0000006d60607223 */ /* 0x000fe2000001005d */
[----:B------:R-:W-:Y:S01]  /*2100*/  FADD.FTZ R99, R94, R91 ;  /* 0x0000005b5e637221 */ /* 0x000fe20000010000 */
[----:B0-----:R-:W-:Y:S01]  /*2110*/  FFMA.FTZ R105, R116, R85, R95 ;  /* 0x0000005574697223 */ /* 0x001fe2000001005f */
[----:B------:R-:W-:Y:S01]  /*2120*/  FADD.FTZ R95, R98, R113 ;  /* 0x00000071625f7221 */ /* 0x000fe20000010000 */
[----:B------:R-:W-:Y:S01]  /*2130*/  FADD.FTZ R93, R111, R127 ;  /* 0x0000007f6f5d7221 */ /* 0x000fe20000010000 */
[----:B------:R-:W-:Y:S01]  /*2140*/  FFMA.FTZ R92, R132, R127, R108 ;  /* 0x0000007f845c7223 */ /* 0x000fe2000001006c */
[----:B------:R-:W-:Y:S01]  /*2150*/  BAR.SYNC.DEFER_BLOCKING 0x0 ;  /* 0x0000000000007b1d */ /* 0x000fe20000010000 */
[----:B------:R-:W-:Y:S01]  /*2160*/  ISETP.GT.U32.AND P1, PT, R33, 0x7f, PT ;  /* 0x0000007f2100780c */ /* 0x000fe20003f24070 */
[----:B------:R-:W-:Y:S01]  /*2170*/  FFMA.FTZ R98, R118, R91, R103 ;  /* 0x0000005b76627223 */ /* 0x000fe20000010067 */
[----:B------:R-:W-:Y:S01]  /*2180*/  MOV R121, RZ ;  /* 0x000000ff00797202 */ /* 0x000fe20000000f00 */
[----:B------:R-:W-:-:S02]  /*2190*/  FFMA.FTZ R94, R120, R113, R105 ;  /* 0x00000071785e7223 */ /* 0x000fc40000010069 */
[----:B------:R-:W-:Y:S08]  /*21a0*/  @!P0 BRA `(.L_x_105) ;  /* 0x0000000000a88947 */ /* 0x000ff00003800000 */
[----:B------:R-:W0:Y:S01]  /*21b0*/  S2UR UR6, SR_CgaCtaId ;  /* 0x00000000000679c3 */ /* 0x000e220000008800 */
[----:B------:R-:W-:Y:S01]  /*21c0*/  UMOV UR5, 0x400 ;  /* 0x0000040000057882 */ /* 0x000fe20000000000 */
[----:B------:R-:W-:Y:S01]  /*21d0*/  SHF.L.U32 R102, R33, 0x1, RZ ;  /* 0x0000000121667819 */ /* 0x000fe200000006ff */
[----:B------:R-:W-:-:S03]  /*21e0*/  IMAD.SHL.U32 R132, R36, 0x80, RZ ;  /* 0x0000008024847824 */ /* 0x000fc600078e00ff */
[----:B------:R-:W-:Y:S02]  /*21f0*/  LOP3.LUT R103, R102, 0x18, RZ, 0xc0, !PT ;  /* 0x0000001866677812 */ /* 0x000fe400078ec0ff */
[----:B------:R-:W-:Y:S02]  /*2200*/  LOP3.LUT R132, R132, 0xffffff80, R35, 0xe2, !PT ;  /* 0xffffff8084847812 */ /* 0x000fe400078ee223 */
[C---:B------:R-:W-:Y:S02]  /*2210*/  LOP3.LUT R105, R103.reuse, 0x8, RZ, 0x3c, !PT ;  /* 0x0000000867697812 */ /* 0x040fe400078e3cff */
[C---:B------:R-:W-:Y:S01]  /*2220*/  LOP3.LUT R107, R103.reuse, 0x10, RZ, 0x3c, !PT ;  /* 0x00000010676b7812 */ /* 0x040fe200078e3cff */
[----:B------:R-:W-:Y:S01]  /*2230*/  IMAD R132, R132, 0x140, R33 ;  /* 0x0000014084847824 */ /* 0x000fe200078e0221 */
[----:B------:R-:W-:Y:S01]  /*2240*/  LOP3.LUT R109, R103, 0x18, RZ, 0x3c, !PT ;  /* 0x00000018676d7812 */ /* 0x000fe200078e3cff */
[----:B0-----:R-:W-:-:S06]  /*2250*/  ULEA UR5, UR6, UR5, 0x18 ;  /* 0x0000000506057291 */ /* 0x001fcc000f8ec03f */
[----:B------:R-:W-:Y:S02]  /*2260*/  LEA R102, R33, UR5, 0x5 ;  /* 0x0000000521667c11 */ /* 0x000fe4000f8e28ff */
[----:B------:R-:W-:Y:S02]  /*2270*/  LEA R110, R31, UR5, 0x5 ;  /* 0x000000051f6e7c11 */ /* 0x000fe4000f8e28ff */
[C---:B------:R-:W-:Y:S01]  /*2280*/  IADD3 R108, R102.reuse, R105, RZ ;  /* 0x00000069666c7210 */ /* 0x040fe20007ffe0ff */
[C---:B------:R-:W-:Y:S01]  /*2290*/  IMAD.IADD R106, R102.reuse, 0x1, R103 ;  /* 0x00000001666a7824 */ /* 0x040fe200078e0267 */
[C---:B------:R-:W-:Y:S02]  /*22a0*/  IADD3 R125, R102.reuse, R107, RZ ;  /* 0x0000006b667d7210 */ /* 0x040fe40007ffe0ff */
[----:B------:R-:W-:Y:S01]  /*22b0*/  IADD3 R127, R102, R109, RZ ;  /* 0x0000006d667f7210 */ /* 0x000fe20007ffe0ff */
[----:B------:R-:W-:Y:S01]  /*22c0*/  IMAD R102, R27, 0x8, R110 ;  /* 0x000000081b667824 */ /* 0x000fe200078e026e */
[----:B------:R-:W-:Y:S01]  /*22d0*/  STS.64 [R106], R98 ;  /* 0x000000626a007388 */ /* 0x000fe20000000a00 */
[----:B------:R-:W-:-:S02]  /*22e0*/  LEA R104, R26, R110, 0x3 ;  /* 0x0000006e1a687211 */ /* 0x000fc400078e18ff */
[-C--:B------:R-:W-:Y:S01]  /*22f0*/  LEA R107, R25, R110.reuse, 0x3 ;  /* 0x0000006e196b7211 */ /* 0x080fe200078e18ff */
[----:B------:R-:W-:Y:S01]  /*2300*/  STS.64 [R108], R96 ;  /* 0x000000606c007388 */ /* 0x000fe20000000a00 */
[----:B------:R-:W-:Y:S02]  /*2310*/  LEA R109, R24, R110, 0x3 ;  /* 0x0000006e186d7211 */ /* 0x000fe400078e18ff */
[----:B------:R-:W0:Y:S01]  /*2320*/  LDC.64 R110, c[0x0][0x260] ;  /* 0x00009800ff6e7b82 */ /* 0x000e220000000a00 */
[----:B------:R-:W-:Y:S04]  /*2330*/  STS.64 [R125], R94 ;  /* 0x0000005e7d007388 */ /* 0x000fe80000000a00 */
[----:B------:R-:W-:Y:S03]  /*2340*/  STS.64 [R127], R92 ;  /* 0x0000005c7f007388 */ /* 0x000fe60000000a00 */
[----:B------:R-:W-:Y:S06]  /*2350*/  BAR.SYNC.DEFER_BLOCKING 0x0 ;  /* 0x0000000000007b1d */ /* 0x000fec0000010000 */
[----:B------:R-:W1:Y:S04]  /*2360*/  LDS.64 R102, [R102] ;  /* 0x0000000066667984 */ /* 0x000e680000000a00 */
[----:B------:R-:W2:Y:S04]  /*2370*/  LDS.64 R104, [R104+0xa00] ;  /* 0x000a000068687984 */ /* 0x000ea80000000a00 */
[----:B------:R-:W3:Y:S04]  /*2380*/  LDS.64 R106, [R107+0x1400] ;  /* 0x001400006b6a7984 */ /* 0x000ee80000000a00 */
[----:B------:R-:W4:Y:S01]  /*2390*/  LDS.64 R108, [R109+0x1e00] ;  /* 0x001e00006d6c7984 */ /* 0x000f220000000a00 */
[----:B-1----:R-:W-:Y:S01]  /*23a0*/  FADD.FTZ R125, RZ, R102 ;  /* 0x00000066ff7d7221 */ /* 0x002fe20000010000 */
[----:B------:R-:W-:Y:S01]  /*23b0*/  FADD.FTZ R130, RZ, R103 ;  /* 0x00000067ff827221 */ /* 0x000fe20000010000 */
[----:B------:R-:W-:-:S02]  /*23c0*/  SHF.L.U32 R103, R132, 0x1, RZ ;  /* 0x0000000184677819 */ /* 0x000fc400000006ff */
[----:B--2---:R-:W-:Y:S01]  /*23d0*/  FADD.FTZ R125, R125, R104 ;  /* 0x000000687d7d7221 */ /* 0x004fe20000010000 */
[----:B------:R-:W-:Y:S02]  /*23e0*/  FADD.FTZ R130, R130, R105 ;  /* 0x0000006982827221 */ /* 0x000fe40000010000 */
[----:B0-----:R-:W-:-:S04]  /*23f0*/  IMAD.WIDE.U32 R110, R103, 0x4, R110 ;  /* 0x00000004676e7825 */ /* 0x001fc800078e006e */
[----:B---3--:R-:W-:Y:S01]  /*2400*/  FADD.FTZ R125, R125, R106 ;  /* 0x0000006a7d7d7221 */ /* 0x008fe20000010000 */
[----:B------:R-:W-:-:S03]  /*2410*/  FADD.FTZ R130, R130, R107 ;  /* 0x0000006b82827221 */ /* 0x000fc60000010000 */
[----:B----4-:R-:W-:Y:S01]  /*2420*/  FADD.FTZ R108, R125, R108 ;  /* 0x0000006c7d6c7221 */ /* 0x010fe20000010000 */
[----:B------:R-:W-:-:S05]  /*2430*/  FADD.FTZ R109, R130, R109 ;  /* 0x0000006d826d7221 */ /* 0x000fca0000010000 */
[----:B------:R0:W-:Y:S02]  /*2440*/  STG.E.64 desc[UR8][R110.64+0x10000], R108 ;  /* 0x0100006c6e007986 */ /* 0x0001e4000c101b08 */
.L_x_105:
[----:B------:R-:W-:Y:S04]  /*2450*/  BSSY B0, `(.L_x_106) ;  /* 0x0000037000007945 */ /* 0x000fe80003800000 */
[----:B------:R-:W-:Y:S05]  /*2460*/  @P1 BRA `(.L_x_107) ;  /* 0x0000000000d41947 */ /* 0x000fea0003800000 */
[----:B------:R-:W-:-:S05]  /*2470*/  SHF.R.U32.HI R102, RZ, 0x2, R33 ;  /* 0x00000002ff667819 */ /* 0x000fca0000011621 */
[----:B------:R-:W-:-:S05]  /*2480*/  IMAD R102, R102, 0xa, RZ ;  /* 0x0000000a66667824 */ /* 0x000fca00078e02ff */
[C---:B------:R-:W-:Y:S02]  /*2490*/  IADD3 R105, R102.reuse, 0x2, RZ ;  /* 0x0000000266697810 */ /* 0x040fe40007ffe0ff */
[--C-:B------:R-:W-:Y:S02]  /*24a0*/  SHF.R.U32.HI R103, RZ, 0x1, R102.reuse ;  /* 0x00000001ff677819 */ /* 0x100fe40000011666 */
[----:B------:R-:W-:Y:S02]  /*24b0*/  IADD3 R107, R102, 0x4, RZ ;  /* 0x00000004666b7810 */ /* 0x000fe40007ffe0ff */
[----:B------:R-:W-:Y:S02]  /*24c0*/  SHF.R.U32.HI R106, RZ, 0x1, R105 ;  /* 0x00000001ff6a7819 */ /* 0x000fe40000011669 */
[----:B------:R-:W-:Y:S02]  /*24d0*/  SHF.R.U32.HI R104, RZ, 0x2, R102 ;  /* 0x00000002ff687819 */ /* 0x000fe40000011666 */
[----:B------:R-:W-:-:S02]  /*24e0*/  LOP3.LUT R103, R103, 0x1, RZ, 0xc0, !PT ;  /* 0x0000000167677812 */ /* 0x000fc400078ec0ff */
[----:B0-----:R-:W-:Y:S02]  /*24f0*/  SHF.R.U32.HI R108, RZ, 0x1, R107 ;  /* 0x00000001ff6c7819 */ /* 0x001fe4000001166b */
[----:B------:R-:W-:Y:S01]  /*2500*/  SHF.R.U32.HI R105, RZ, 0x2, R105 ;  /* 0x00000002ff697819 */ /* 0x000fe20000011669 */
[----:B------:R-:W-:Y:S01]  /*2510*/  IMAD R103, R103, 0x50, R104 ;  /* 0x0000005067677824 */ /* 0x000fe200078e0268 */
[----:B------:R-:W-:Y:S01]  /*2520*/  LOP3.LUT R106, R106, 0x1, RZ, 0xc0, !PT ;  /* 0x000000016a6a7812 */ /* 0x000fe200078ec0ff */
[----:B------:R-:W-:Y:S01]  /*2530*/  IMAD.SHL.U32 R104, R33, 0x8, RZ ;  /* 0x0000000821687824 */ /* 0x000fe200078e00ff */
[----:B------:R-:W-:Y:S01]  /*2540*/  SHF.R.U32.HI R107, RZ, 0x2, R107 ;  /* 0x00000002ff6b7819 */ /* 0x000fe2000001166b */
[----:B------:R-:W-:Y:S01]  /*2550*/  IMAD R103, R103, 0x28, R32 ;  /* 0x0000002867677824 */ /* 0x000fe200078e0220 */
[----:B------:R-:W-:Y:S01]  /*2560*/  LOP3.LUT R108, R108, 0x1, RZ, 0xc0, !PT ;  /* 0x000000016c6c7812 */ /* 0x000fe200078ec0ff */
[----:B------:R-:W-:Y:S01]  /*2570*/  IMAD R105, R106, 0x50, R105 ;  /* 0x000000506a697824 */ /* 0x000fe200078e0269 */
[----:B------:R-:W-:-:S03]  /*2580*/  IADD3 R106, R102, 0x6, RZ ;  /* 0x00000006666a7810 */ /* 0x000fc60007ffe0ff */
[----:B------:R-:W-:Y:S01]  /*2590*/  IMAD R107, R108, 0x50, R107 ;  /* 0x000000506c6b7824 */ /* 0x000fe200078e026b */
[----:B------:R-:W-:Y:S01]  /*25a0*/  LOP3.LUT R108, R104, 0x18, RZ, 0xc0, !PT ;  /* 0x00000018686c7812 */ /* 0x000fe200078ec0ff */
[--C-:B------:R-:W-:Y:S01]  /*25b0*/  IMAD R105, R105, 0x28, R32.reuse ;  /* 0x0000002869697824 */ /* 0x100fe200078e0220 */
[----:B------:R-:W-:Y:S01]  /*25c0*/  IADD3 R104, R102, 0x8, RZ ;  /* 0x0000000866687810 */ /* 0x000fe20007ffe0ff */
[----:B------:R-:W-:Y:S01]  /*25d0*/  IMAD R107, R107, 0x28, R32 ;  /* 0x000000286b6b7824 */ /* 0x000fe200078e0220 */
[--C-:B------:R-:W-:Y:S01]  /*25e0*/  SHF.R.U32.HI R102, RZ, 0x1, R106.reuse ;  /* 0x00000001ff667819 */ /* 0x100fe2000001166a */
[----:B------:R-:W-:Y:S01]  /*25f0*/  IMAD.IADD R105, R108, 0x1, R105 ;  /* 0x000000016c697824 */ /* 0x000fe200078e0269 */
[----:B------:R-:W-:Y:S02]  /*2600*/  SHF.R.U32.HI R109, RZ, 0x2, R106 ;  /* 0x00000002ff6d7819 */ /* 0x000fe4000001166a */
[----:B------:R-:W-:Y:S02]  /*2610*/  SHF.R.U32.HI R106, RZ, 0x1, R104 ;  /* 0x00000001ff6a7819 */ /* 0x000fe40000011668 */
[----:B------:R-:W-:-:S02]  /*2620*/  LOP3.LUT R102, R102, 0x1, RZ, 0xc0, !PT ;  /* 0x0000000166667812 */ /* 0x000fc400078ec0ff */
[----:B------:R-:W-:Y:S02]  /*2630*/  IADD3 R103, R103, R108, RZ ;  /* 0x0000006c67677210 */ /* 0x000fe40007ffe0ff */
[----:B------:R-:W-:Y:S01]  /*2640*/  SHF.R.U32.HI R111, RZ, 0x2, R104 ;  /* 0x00000002ff6f7819 */ /* 0x000fe20000011668 */
[----:B------:R-:W-:Y:S01]  /*2650*/  IMAD R109, R102, 0x50, R109 ;  /* 0x00000050666d7824 */ /* 0x000fe200078e026d */
[----:B------:R-:W-:Y:S01]  /*2660*/  LOP3.LUT R106, R106, 0x1, RZ, 0xc0, !PT ;  /* 0x000000016a6a7812 */ /* 0x000fe200078ec0ff */
[----:B------:R-:W-:Y:S01]  /*2670*/  LDS.64 R104, [R105] ;  /* 0x0000000069687984 */ /* 0x000fe20000000a00 */
[----:B------:R-:W-:Y:S01]  /*2680*/  IADD3 R107, R108, R107, RZ ;  /* 0x0000006b6c6b7210 */ /* 0x000fe20007ffe0ff */
[----:B------:R-:W-:Y:S02]  /*2690*/  IMAD R109, R109, 0x28, R32 ;  /* 0x000000286d6d7824 */ /* 0x000fe400078e0220 */
[----:B------:R-:W0:Y:S01]  /*26a0*/  LDS.64 R102, [R103] ;  /* 0x0000000067667984 */ /* 0x000e220000000a00 */
[----:B------:R-:W-:-:S02]  /*26b0*/  IMAD R111, R106, 0x50, R111 ;  /* 0x000000506a6f7824 */ /* 0x000fc400078e026f */
[----:B------:R-:W-:Y:S01]  /*26c0*/  IADD3 R109, R108, R109, RZ ;  /* 0x0000006d6c6d7210 */ /* 0x000fe20007ffe0ff */
[----:B------:R-:W1:Y:S01]  /*26d0*/  LDS.64 R106, [R107] ;  /* 0x000000006b6a7984 */ /* 0x000e620000000a00 */
[----:B------:R-:W-:-:S05]  /*26e0*/  IMAD R111, R111, 0x28, R32 ;  /* 0x000000286f6f7824 */ /* 0x000fca00078e0220 */
[----:B------:R-:W-:Y:S02]  /*26f0*/  IADD3 R111, R108, R111, RZ ;  /* 0x0000006f6c6f7210 */ /* 0x000fe40007ffe0ff */
[----:B------:R-:W2:Y:S04]  /*2700*/  LDS.64 R108, [R109] ;  /* 0x000000006d6c7984 */ /* 0x000ea80000000a00 */
[----:B------:R-:W3:Y:S01]  /*2710*/  LDS.64 R110, [R111] ;  /* 0x000000006f6e7984 */ /* 0x000ee20000000a00 */
[----:B0-----:R-:W-:Y:S01]  /*2720*/  FADD.FTZ R121, RZ, R102 ;  /* 0x00000066ff797221 */ /* 0x001fe20000010000 */
[----:B------:R-:W-:-:S03]  /*2730*/  FADD.FTZ R102, RZ, R103 ;  /* 0x00000067ff667221 */ /* 0x000fc60000010000 */
[----:B------:R-:W-:Y:S01]  /*2740*/  FADD.FTZ R121, R121, R104 ;  /* 0x0000006879797221 */ /* 0x000fe20000010000 */
[----:B------:R-:W-:-:S03]  /*2750*/  FADD.FTZ R102, R102, R105 ;  /* 0x0000006966667221 */ /* 0x000fc60000010000 */
[----:B-1----:R-:W-:Y:S01]  /*2760*/  FADD.FTZ R121, R121, R106 ;  /* 0x0000006a79797221 */ /* 0x002fe20000010000 */
[----:B------:R-:W-:-:S03]  /*2770*/  FADD.FTZ R102, R102, R107 ;  /* 0x0000006b66667221 */ /* 0x000fc60000010000 */
[----:B--2---:R-:W-:Y:S01]  /*2780*/  FADD.FTZ R121, R121, R108 ;  /* 0x0000006c79797221 */ /* 0x004fe20000010000 */
[----:B------:R-:W-:-:S03]  /*2790*/  FADD.FTZ R102, R102, R109 ;  /* 0x0000006d66667221 */ /* 0x000fc60000010000 */
[----:B---3--:R-:W-:Y:S01]  /*27a0*/  FADD.FTZ R121, R121, R110 ;  /* 0x0000006e79797221 */ /* 0x008fe20000010000 */
[----:B------:R-:W-:-:S07]  /*27b0*/  FADD.FTZ R123, R102, R111 ;  /* 0x0000006f667b7221 */ /* 0x000fce0000010000 */
.L_x_107:
[----:B------:R-:W-:Y:S05]  /*27c0*/  BSYNC B0 ;  /* 0x0000000000007941 */ /* 0x000fea0003800000 */
.L_x_106:
[----:B------:R-:W1:Y:S01]  /*27d0*/  SHFL.BFLY PT, R102, R121, 0x2, 0x1f ;  /* 0x0c401f0079667f89 */ /* 0x000e6200000e0000 */
[----:B------:R-:W-:Y:S01]  /*27e0*/  LOP3.LUT P1, RZ, R33, 0xffffff83, RZ, 0xc0, !PT ;  /* 0xffffff8321ff7812 */ /* 0x000fe2000782c0ff */
[----:B------:R-:W-:Y:S01]  /*27f0*/  BSSY B0, `(.L_x_108) ;  /* 0x0000015000007945 */ /* 0x000fe20003800000 */
[----:B------:R-:W-:Y:S01]  /*2800*/  PRMT R103, R89, 0x7632, R103 ;  /* 0x0000763259677816 */ /* 0x000fe20000000067 */
[----:B------:R-:W2:Y:S01]  /*2810*/  SHFL.BFLY PT, R106, R123, 0x2, 0x1f ;  /* 0x0c401f007b6a7f89 */ /* 0x000ea200000e0000 */
[----:B-1----:R-:W-:Y:S01]  /*2820*/  FADD.FTZ R104, R102, R121 ;  /* 0x0000007966687221 */ /* 0x002fe20000010000 */
[----:B------:R-:W-:Y:S01]  /*2830*/  PRMT R102, R88, 0x7632, R102 ;  /* 0x0000763258667816 */ /* 0x000fe20000000066 */
[----:B--2---:R-:W-:-:S03]  /*2840*/  FADD.FTZ R106, R106, R123 ;  /* 0x0000007b6a6a7221 */ /* 0x004fc60000010000 */
[----:B------:R-:W1:Y:S04]  /*2850*/  SHFL.BFLY PT, R105, R104, 0x1, 0x1f ;  /* 0x0c201f0068697f89 */ /* 0x000e6800000e0000 */
[----:B------:R-:W2:Y:S01]  /*2860*/  SHFL.BFLY PT, R107, R106, 0x1, 0x1f ;  /* 0x0c201f006a6b7f89 */ /* 0x000ea200000e0000 */
[----:B-1----:R-:W-:Y:S01]  /*2870*/  FADD.FTZ R88, R104, R105 ;  /* 0x0000006968587221 */ /* 0x002fe20000010000 */
[----:B--2---:R-:W-:Y:S01]  /*2880*/  FADD.FTZ R89, R106, R107 ;  /* 0x0000006b6a597221 */ /* 0x004fe20000010000 */
[----:B------:R-:W-:Y:S06]  /*2890*/  @P1 BRA `(.L_x_109) ;  /* 0x0000000000281947 */ /* 0x000fec0003800000 */
[----:B------:R-:W1:Y:S01]  /*28a0*/  LDC R107, c[0x0][0x10] ;  /* 0x00000400ff6b7b82 */ /* 0x000e620000000800 */
[----:B------:R-:W-:-:S05]  /*28b0*/  SHF.R.U32.HI R106, RZ, 0x2, R33 ;  /* 0x00000002ff6a7819 */ /* 0x000fca0000011621 */
[----:B0-----:R-:W-:Y:S02]  /*28c0*/  IMAD.SHL.U32 R108, R106, 0x80, RZ ;  /* 0x000000806a6c7824 */ /* 0x001fe400078e00ff */
[----:B------:R-:W0:Y:S01]  /*28d0*/  LDC.64 R104, c[0x0][0x260] ;  /* 0x00009800ff687b82 */ /* 0x000e220000000a00 */
[----:B-1----:R-:W-:Y:S02]  /*28e0*/  IMAD R106, R107, UR4, R36 ;  /* 0x000000046b6a7c24 */ /* 0x002fe4000f8e0224 */
[----:B------:R-:W-:-:S04]  /*28f0*/  LOP3.LUT R107, R108, 0xffffff80, R35, 0xe2, !PT ;  /* 0xffffff806c6b7812 */ /* 0x000fc800078ee223 */
[----:B------:R-:W-:-:S04]  /*2900*/  LEA R106, R106, R107, 0xc ;  /* 0x0000006b6a6a7211 */ /* 0x000fc800078e60ff */
[----:B------:R-:W-:-:S05]  /*2910*/  SHF.L.U32 R107, R106, 0x1, RZ ;  /* 0x000000016a6b7819 */ /* 0x000fca00000006ff */
[----:B0-----:R-:W-:-:S05]  /*2920*/  IMAD.WIDE.U32 R104, R107, 0x4, R104 ;  /* 0x000000046b687825 */ /* 0x001fca00078e0068 */
[----:B------:R1:W-:Y:S02]  /*2930*/  STG.E.64 desc[UR8][R104.64], R88 ;  /* 0x0000005868007986 */ /* 0x0003e4000c101b08 */
.L_x_109:
[----:B------:R-:W-:Y:S05]  /*2940*/  BSYNC B0 ;  /* 0x0000000000007941 */ /* 0x000fea0003800000 */
.L_x_108:
[----:B------:R-:W-:Y:S02]  /*2950*/  ISETP.GE.U32.AND P1, PT, R119, R100, PT ;  /* 0x000000647700720c */ /* 0x000fe40003f26070 */
[----:B-1----:R-:W-:Y:S02]  /*2960*/  PRMT R104, R86, 0x7632, R104 ;  /* 0x0000763256687816 */ /* 0x002fe40000000068 */
[----:B------:R-:W-:Y:S02]  /*2970*/  ISETP.GE.AND.EX P1, PT, R128, R101, PT, P1 ;  /* 0x000000658000720c */ /* 0x000fe40003f26310 */
[----:B------:R-:W-:Y:S02]  /*2980*/  PRMT R105, R87, 0x7632, R105 ;  /* 0x0000763257697816 */ /* 0x000fe40000000069 */
[----:B------:R-:W-:Y:S02]  /*2990*/  PRMT R146, R82, 0x7632, R146 ;  /* 0x0000763252927816 */ /* 0x000fe40000000092 */
[----:B------:R-:W-:-:S02]  /*29a0*/  PRMT R106, R83, 0x7632, R106 ;  /* 0x00007632536a7816 */ /* 0x000fc4000000006a */
[----:B------:R-:W-:Y:S02]  /*29b0*/  PRMT R107, R80, 0x7632, R107 ;  /* 0x00007632506b7816 */ /* 0x000fe4000000006b */
[----:B0-----:R-:W-:Y:S02]  /*29c0*/  PRMT R108, R81, 0x7632, R108 ;  /* 0x00007632516c7816 */ /* 0x001fe4000000006c */
[----:B------:R-:W-:Y:S02]  /*29d0*/  PRMT R109, R78, 0x7632, R109 ;  /* 0x000076324e6d7816 */ /* 0x000fe4000000006d */
[----:B------:R-:W-:Y:S02]  /*29e0*/  PRMT R110, R79, 0x7632, R110 ;  /* 0x000076324f6e7816 */ /* 0x000fe4000000006e */
[----:B------:R-:W-:Y:S02]  /*29f0*/  PRMT R111, R76, 0x7632, R111 ;  /* 0x000076324c6f7816 */ /* 0x000fe4000000006f */
[----:B------:R-:W-:-:S02]  /*2a00*/  PRMT R121, R77, 0x7632, R121 ;  /* 0x000076324d797816 */ /* 0x000fc40000000079 */
        /* <DEDUP_REMOVED lines=19> */
[----:B------:R-:W-:Y:S01]  /*2b40*/  PRMT R145, R57, 0x7632, R145 ;  /* 0x0000763239917816 */ /* 0x000fe20000000091 */
[----:B------:R-:W-:Y:S06]  /*2b50*/  @P1 BRA `(.L_x_110) ;  /* 0x0000000000541947 */ /* 0x000fec0003800000 */
[----:B------:R-:W-:Y:S01]  /*2b60*/  BAR.SYNC.DEFER_BLOCKING 0x0 ;  /* 0x0000000000007b1d */ /* 0x000fe20000010000 */
[----:B------:R-:W-:-:S13]  /*2b70*/  ISETP.NE.AND P1, PT, R33, RZ, PT ;  /* 0x000000ff2100720c */ /* 0x000fda0003f25270 */
[----:B------:R-:W-:Y:S05]  /*2b80*/  @P1 BRA `(.L_x_111) ;  /* 0x00000000003c1947 */ /* 0x000fea0003800000 */
[----:B------:R-:W0:Y:S01]  /*2b90*/  LDC.64 R56, c[0x0][0x268] ;  /* 0x00009a00ff387b82 */ /* 0x000e220000000a00 */
[----:B------:R-:W-:Y:S02]  /*2ba0*/  ISETP.NE.AND P1, PT, R35, RZ, PT ;  /* 0x000000ff2300720c */ /* 0x000fe40003f25270 */
[----:B------:R-:W-:-:S04]  /*2bb0*/  MOV R59, 0x7fffff81 ;  /* 0x7fffff81003b7802 */ /* 0x000fc80000000f00 */
[----:B------:R-:W-:Y:S01]  /*2bc0*/  SEL R59, R59, 0x1, !P1 ;  /* 0x000000013b3b7807 */ /* 0x000fe20004800000 */
[----:B0-----:R-:W-:Y:S01]  /*2bd0*/  IMAD.WIDE.U32 R56, R36, 0x4, R56 ;  /* 0x0000000424387825 */ /* 0x001fe200078e0038 */
[----:B------:R-:W-:Y:S06]  /*2be0*/  MEMBAR.ALL.GPU ;  /* 0x0000000000007992 */ /* 0x000fec000000a000 */
[----:B------:R-:W-:-:S00]  /*2bf0*/  ERRBAR ;  /* 0x00000000000079ab */ /* 0x000fc00000000000 */
[----:B------:R-:W-:Y:S06]  /*2c00*/  CGAERRBAR ;  /* 0x00000000000075ab */ /* 0x000fec0000000000 */
[----:B------:R0:W5:Y:S02]  /*2c10*/  ATOM.E.ADD.STRONG.GPU PT, R59, desc[UR8][R56.64], R59 ;  /* 0x0000003b383b798a */ /* 0x00016400081ee1c8 */
.L_x_112:
[----:B------:R-:W2:Y:S04]  /*2c20*/  LD.E.STRONG.GPU R58, desc[UR8][R56.64] ;  /* 0x00000008383a7980 */ /* 0x000ea8000c10f900 */
[----:B--2---:R-:W-:Y:S01]  /*2c30*/  CCTL.IVALL ;  /* 0x00000000ff00798f */ /* 0x004fe20002000000 */
[----:B------:R-:W-:Y:S05]  /*2c40*/  YIELD ;  /* 0x0000000000007946 */ /* 0x000fea0003800000 */
[----:B-----5:R-:W-:-:S04]  /*2c50*/  LOP3.LUT R58, R58, R59, RZ, 0x3c, !PT ;  /* 0x0000003b3a3a7212 */ /* 0x020fc800078e3cff */
[----:B------:R-:W-:-:S13]  /*2c60*/  ISETP.GT.AND P1, PT, R58, -0x1, PT ;  /* 0xffffffff3a00780c */ /* 0x000fda0003f24270 */
[----:B------:R-:W-:Y:S05]  /*2c70*/  @P1 BRA `(.L_x_112) ;  /* 0xfffffffc00e81947 */ /* 0x000fea000383ffff */
.L_x_111:
[----:B------:R-:W-:Y:S05]  /*2c80*/  WARPSYNC.ALL ;  /* 0x0000000000007948 */ /* 0x000fea0003800000 */
[----:B------:R-:W-:Y:S06]  /*2c90*/  BAR.SYNC.DEFER_BLOCKING 0x0 ;  /* 0x0000000000007b1d */ /* 0x000fec0000010000 */
[----:B------:R-:W-:Y:S05]  /*2ca0*/  BRA `(.L_x_113) ;  /* 0x0000000000607947 */ /* 0x000fea0003800000 */
.L_x_110:
[----:B------:R-:W-:Y:S01]  /*2cb0*/  BAR.SYNC.DEFER_BLOCKING 0x0 ;  /* 0x0000000000007b1d */ /* 0x000fe20000010000 */
[----:B------:R-:W-:-:S13]  /*2cc0*/  ISETP.NE.AND P1, PT, R33, RZ, PT ;  /* 0x000000ff2100720c */ /* 0x000fda0003f25270 */
[----:B------:R-:W-:Y:S05]  /*2cd0*/  @P1 BRA `(.L_x_114) ;  /* 0x00000000004c1947 */ /* 0x000fea0003800000 */
[----:B------:R-:W-:Y:S01]  /*2ce0*/  ULDC.64 UR6, c[0x0][0x268] ;  /* 0x00009a0000067ab9 */ /* 0x000fe20000000a00 */
[----:B------:R-:W-:Y:S01]  /*2cf0*/  IMAD.MOV R56, RZ, RZ, -R36 ;  /* 0x000000ffff387224 */ /* 0x000fe200078e0a24 */
[----:B------:R-:W-:Y:S01]  /*2d00*/  UIADD3 UR6, UP0, UR6, 0x4, URZ ;  /* 0x0000000406067890 */ /* 0x000fe2000ff1e03f */
[----:B------:R-:W-:-:S03]  /*2d10*/  MOV R59, 0x7fffff81 ;  /* 0x7fffff81003b7802 */ /* 0x000fc60000000f00 */
[----:B------:R-:W-:Y:S01]  /*2d20*/  UIADD3.X UR7, URZ, UR7, URZ, UP0, !UPT ;  /* 0x000000073f077290 */ /* 0x000fe200087fe43f */
[----:B------:R-:W-:Y:S02]  /*2d30*/  ISETP.NE.AND P1, PT, R35, R56, PT ;  /* 0x000000382300720c */ /* 0x000fe40003f25270 */
[----:B------:R-:W-:Y:S02]  /*2d40*/  MOV R56, UR6 ;  /* 0x0000000600387c02 */ /* 0x000fe40008000f00 */
[----:B------:R-:W-:Y:S02]  /*2d50*/  SEL R59, R59, 0x1, !P1 ;  /* 0x000000013b3b7807 */ /* 0x000fe40004800000 */
[----:B------:R-:W-:Y:S01]  /*2d60*/  MOV R57, UR7 ;  /* 0x0000000700397c02 */ /* 0x000fe20008000f00 */
[----:B------:R-:W-:Y:S06]  /*2d70*/  MEMBAR.ALL.GPU ;  /* 0x0000000000007992 */ /* 0x000fec000000a000 */
[----:B------:R-:W-:-:S00]  /*2d80*/  ERRBAR ;  /* 0x00000000000079ab */ /* 0x000fc00000000000 */
[----:B------:R-:W-:Y:S06]  /*2d90*/  CGAERRBAR ;  /* 0x00000000000075ab */ /* 0x000fec0000000000 */
[----:B------:R0:W5:Y:S02]  /*2da0*/  ATOM.E.ADD.STRONG.GPU PT, R59, desc[UR8][R56.64], R59 ;  /* 0x0000003b383b798a */ /* 0x00016400081ee1c8 */
.L_x_115:
[----:B------:R-:W2:Y:S04]  /*2db0*/  LD.E.STRONG.GPU R58, desc[UR8][R56.64] ;  /* 0x00000008383a7980 */ /* 0x000ea8000c10f900 */
[----:B--2---:R-:W-:Y:S01]  /*2dc0*/  CCTL.IVALL ;  /* 0x00000000ff00798f */ /* 0x004fe20002000000 */
[----:B------:R-:W-:Y:S05]  /*2dd0*/  YIELD ;  /* 0x0000000000007946 */ /* 0x000fea0003800000 */
[----:B-----5:R-:W-:-:S04]  /*2de0*/  LOP3.LUT R58, R58, R59, RZ, 0x3c, !PT ;  /* 0x0000003b3a3a7212 */ /* 0x020fc800078e3cff */
[----:B------:R-:W-:-:S13]  /*2df0*/  ISETP.GT.AND P1, PT, R58, -0x1, PT ;  /* 0xffffffff3a00780c */ /* 0x000fda0003f24270 */
[----:B------:R-:W-:Y:S05]  /*2e00*/  @P1 BRA `(.L_x_115) ;  /* 0xfffffffc00e81947 */ /* 0x000fea000383ffff */
.L_x_114:
[----:B------:R-:W-:Y:S05]  /*2e10*/  WARPSYNC.ALL ;  /* 0x0000000000007948 */ /* 0x000fea0003800000 */
[----:B------:R-:W-:Y:S06]  /*2e20*/  BAR.SYNC.DEFER_BLOCKING 0x0 ;  /* 0x0000000000007b1d */ /* 0x000fec0000010000 */
.L_x_113:
[----:B------:R-:W-:Y:S01]  /*2e30*/  ISETP.GT.U32.AND P1, PT, R33, 0xff, PT ;  /* 0x000000ff2100780c */ /* 0x000fe20003f24070 */
[----:B------:R-:W-:Y:S01]  /*2e40*/  BSSY B0, `(.L_x_116) ;  /* 0x000005b000007945 */ /* 0x000fe20003800000 */
[----:B------:R-:W-:-:S11]  /*2e50*/  CS2R R88, SRZ ;  /* 0x0000000000587805 */ /* 0x000fd6000001ff00 */
[----:B------:R-:W-:Y:S05]  /*2e60*/  @P1 BRA `(.L_x_117) ;  /* 0x0000000400601947 */ /* 0x000fea0003800000 */
[----:B------:R-:W1:Y:S01]  /*2e70*/  LDC R59, c[0x0][0x10] ;  /* 0x00000400ff3b7b82 */ /* 0x000e620000000800 */
[----:B0-----:R-:W-:-:S05]  /*2e80*/  IMAD.SHL.U32 R57, R33, 0x10, RZ ;  /* 0x0000001021397824 */ /* 0x001fca00078e00ff */
[----:B------:R-:W-:Y:S02]  /*2e90*/  LOP3.LUT R57, R57, 0x7fffff80, RZ, 0xc0, !PT ;  /* 0x7fffff8039397812 */ /* 0x000fe400078ec0ff */
[----:B------:R-:W0:Y:S01]  /*2ea0*/  LDC.64 R88, c[0x0][0x260] ;  /* 0x00009800ff587b82 */ /* 0x000e220000000a00 */
[----:B-1----:R-:W-:Y:S01]  /*2eb0*/  IMAD R56, R59, UR4, R36 ;  /* 0x000000043b387c24 */ /* 0x002fe2000f8e0224 */
[----:B------:R-:W-:-:S04]  /*2ec0*/  LOP3.LUT R59, R33, 0x7, RZ, 0xc0, !PT ;  /* 0x00000007213b7812 */ /* 0x000fc800078ec0ff */
[----:B------:R-:W-:-:S04]  /*2ed0*/  LEA R56, R56, R57, 0xc ;  /* 0x0000003938387211 */ /* 0x000fc800078e60ff */
[----:B------:R-:W-:-:S04]  /*2ee0*/  IADD3 R56, R56, R59, RZ ;  /* 0x0000003b38387210 */ /* 0x000fc80007ffe0ff */
[----:B------:R-:W-:-:S04]  /*2ef0*/  SHF.L.U32 R87, R56, 0x1, RZ ;  /* 0x0000000138577819 */ /* 0x000fc800000006ff */
[C---:B------:R-:W-:Y:S01]  /*2f00*/  IADD3 R61, R87.reuse, 0x20, RZ ;  /* 0x00000020573d7810 */ /* 0x040fe20007ffe0ff */
[----:B0-----:R-:W-:-:S04]  /*2f10*/  IMAD.WIDE.U32 R56, R87, 0x4, R88 ;  /* 0x0000000457387825 */ /* 0x001fc800078e0058 */
[----:B------:R-:W-:Y:S02]  /*2f20*/  VIADD R59, R87, 0x10 ;  /* 0x00000010573b7836 */ /* 0x000fe40000000000 */
[----:B------:R-:W2:Y:S02]  /*2f30*/  LDG.E.64 R56, desc[UR8][R56.64] ;  /* 0x0000000838387981 */ /* 0x000ea4000c1e1b00 */
[----:B------:R-:W-:Y:S01]  /*2f40*/  IMAD.WIDE.U32 R58, R59, 0x4, R88 ;  /* 0x000000043b3a7825 */ /* 0x000fe200078e0058 */
[----:B------:R-:W-:-:S03]  /*2f50*/  IADD3 R63, R87, 0x30, RZ ;  /* 0x00000030573f7810 */ /* 0x000fc60007ffe0ff */
[--C-:B------:R-:W-:Y:S01]  /*2f60*/  IMAD.WIDE.U32 R60, R61, 0x4, R88.reuse ;  /* 0x000000043d3c7825 */ /* 0x100fe200078e0058 */
[----:B------:R-:W-:Y:S01]  /*2f70*/  IADD3 R65, R87, 0x40, RZ ;  /* 0x0000004057417810 */ /* 0x000fe20007ffe0ff */
[----:B------:R-:W3:Y:S02]  /*2f80*/  LDG.E.64 R58, desc[UR8][R58.64] ;  /* 0x000000083a3a7981 */ /* 0x000ee4000c1e1b00 */
[--C-:B------:R-:W-:Y:S02]  /*2f90*/  IMAD.WIDE.U32 R62, R63, 0x4, R88.reuse ;  /* 0x000000043f3e7825 */ /* 0x100fe400078e0058 */
[----:B------:R-:W4:Y:S02]  /*2fa0*/  LDG.E.64 R60, desc[UR8][R60.64] ;  /* 0x000000083c3c7981 */ /* 0x000f24000c1e1b00 */
[----:B------:R-:W-:Y:S02]  /*2fb0*/  VIADD R67, R87, 0x50 ;  /* 0x0000005057437836 */ /* 0x000fe40000000000 */
[----:B------:R-:W-:Y:S01]  /*2fc0*/  IMAD.WIDE.U32 R64, R65, 0x4, R88 ;  /* 0x0000000441407825 */ /* 0x000fe200078e0058 */
[----:B------:R-:W5:Y:S01]  /*2fd0*/  LDG.E.64 R62, desc[UR8][R62.64] ;  /* 0x000000083e3e7981 */ /* 0x000f62000c1e1b00 */
[----:B------:R-:W-:-:S02]  /*2fe0*/  IADD3 R69, R87, 0x60, RZ ;  /* 0x0000006057457810 */ /* 0x000fc40007ffe0ff */
[--C-:B------:R-:W-:Y:S01]  /*2ff0*/  IMAD.WIDE.U32 R66, R67, 0x4, R88.reuse ;  /* 0x0000000443427825 */ /* 0x100fe200078e0058 */
[----:B------:R-:W-:Y:S01]  /*3000*/  IADD3 R71, R87, 0x70, RZ ;  /* 0x0000007057477810 */ /* 0x000fe20007ffe0ff */
[----:B------:R-:W5:Y:S02]  /*3010*/  LDG.E.64 R64, desc[UR8][R64.64] ;  /* 0x0000000840407981 */ /* 0x000f64000c1e1b00 */
[--C-:B------:R-:W-:Y:S01]  /*3020*/  IMAD.WIDE.U32 R68, R69, 0x4, R88.reuse ;  /* 0x0000000445447825 */ /* 0x100fe200078e0058 */
[----:B------:R-:W-:Y:S01]  /*3030*/  IADD3 R73, R87, 0x80, RZ ;  /* 0x0000008057497810 */ /* 0x000fe20007ffe0ff */
[----:B------:R-:W5:Y:S02]  /*3040*/  LDG.E.64 R66, desc[UR8][R66.64] ;  /* 0x0000000842427981 */ /* 0x000f64000c1e1b00 */
[----:B------:R-:W-:Y:S02]  /*3050*/  IMAD.WIDE.U32 R70, R71, 0x4, R88 ;  /* 0x0000000447467825 */ /* 0x000fe400078e0058 */
[----:B------:R-:W5:Y:S02]  /*3060*/  LDG.E.64 R68, desc[UR8][R68.64] ;  /* 0x0000000844447981 */ /* 0x000f64000c1e1b00 */
[----:B------:R-:W-:-:S02]  /*3070*/  VIADD R75, R87, 0x90 ;  /* 0x00000090574b7836 */ /* 0x000fc40000000000 */
[--C-:B------:R-:W-:Y:S01]  /*3080*/  IMAD.WIDE.U32 R72, R73, 0x4, R88.reuse ;  /* 0x0000000449487825 */ /* 0x100fe200078e0058 */
[----:B------:R-:W5:Y:S01]  /*3090*/  LDG.E.64 R70, desc[UR8][R70.64] ;  /* 0x0000000846467981 */ /* 0x000f62000c1e1b00 */
[----:B------:R-:W-:Y:S02]  /*30a0*/  IADD3 R77, R87, 0xa0, RZ ;  /* 0x000000a0574d7810 */ /* 0x000fe40007ffe0ff */
[--C-:B------:R-:W-:Y:S01]  /*30b0*/  IMAD.WIDE.U32 R74, R75, 0x4, R88.reuse ;  /* 0x000000044b4a7825 */ /* 0x100fe200078e0058 */
[----:B------:R-:W-:Y:S01]  /*30c0*/  IADD3 R79, R87, 0xb0, RZ ;  /* 0x000000b0574f7810 */ /* 0x000fe20007ffe0ff */
[----:B------:R-:W5:Y:S02]  /*30d0*/  LDG.E.64 R72, desc[UR8][R72.64] ;  /* 0x0000000848487981 */ /* 0x000f64000c1e1b00 */
[--C-:B------:R-:W-:Y:S01]  /*30e0*/  IMAD.WIDE.U32 R76, R77, 0x4, R88.reuse ;  /* 0x000000044d4c7825 */ /* 0x100fe200078e0058 */
[----:B------:R-:W-:Y:S01]  /*30f0*/  IADD3 R81, R87, 0xc0, RZ ;  /* 0x000000c057517810 */ /* 0x000fe20007ffe0ff */
[----:B------:R-:W5:Y:S02]  /*3100*/  LDG.E.64 R74, desc[UR8][R74.64] ;  /* 0x000000084a4a7981 */ /* 0x000f64000c1e1b00 */
[----:B------:R-:W-:-:S02]  /*3110*/  IMAD.WIDE.U32 R78, R79, 0x4, R88 ;  /* 0x000000044f4e7825 */ /* 0x000fc400078e0058 */
[----:B------:R-:W5:Y:S02]  /*3120*/  LDG.E.64 R76, desc[UR8][R76.64] ;  /* 0x000000084c4c7981 */ /* 0x000f64000c1e1b00 */
[----:B------:R-:W-:Y:S02]  /*3130*/  VIADD R83, R87, 0xd0 ;  /* 0x000000d057537836 */ /* 0x000fe40000000000 */
[--C-:B------:R-:W-:Y:S01]  /*3140*/  IMAD.WIDE.U32 R80, R81, 0x4, R88.reuse ;  /* 0x0000000451507825 */ /* 0x100fe200078e0058 */
[----:B------:R-:W5:Y:S01]  /*3150*/  LDG.E.64 R78, desc[UR8][R78.64] ;  /* 0x000000084e4e7981 */ /* 0x000f62000c1e1b00 */
[----:B------:R-:W-:Y:S02]  /*3160*/  IADD3 R147, R87, 0xe0, RZ ;  /* 0x000000e057937810 */ /* 0x000fe40007ffe0ff */
[--C-:B------:R-:W-:Y:S01]  /*3170*/  IMAD.WIDE.U32 R82, R83, 0x4, R88.reuse ;  /* 0x0000000453527825 */ /* 0x100fe200078e0058 */
[----:B------:R-:W-:Y:S01]  /*3180*/  IADD3 R149, R87, 0xf0, RZ ;  /* 0x000000f057957810 */ /* 0x000fe20007ffe0ff */
[----:B------:R-:W5:Y:S02]  /*3190*/  LDG.E.64 R80, desc[UR8][R80.64] ;  /* 0x0000000850507981 */ /* 0x000f64000c1e1b00 */
[----:B------:R-:W-:-:S02]  /*31a0*/  IMAD.WIDE.U32 R86, R147, 0x4, R88 ;  /* 0x0000000493567825 */ /* 0x000fc400078e0058 */
[----:B------:R-:W5:Y:S02]  /*31b0*/  LDG.E.64 R82, desc[UR8][R82.64] ;  /* 0x0000000852527981 */ /* 0x000f64000c1e1b00 */
[----:B------:R-:W-:Y:S02]  /*31c0*/  IMAD.WIDE.U32 R88, R149, 0x4, R88 ;  /* 0x0000000495587825 */ /* 0x000fe400078e0058 */
[----:B------:R-:W5:Y:S04]  /*31d0*/  LDG.E.64 R86, desc[UR8][R86.64] ;  /* 0x0000000856567981 */ /* 0x000f68000c1e1b00 */
[----:B------:R-:W5:Y:S01]  /*31e0*/  LDG.E.64 R88, desc[UR8][R88.64] ;  /* 0x0000000858587981 */ /* 0x000f62000c1e1b00 */
[----:B--2---:R-:W-:Y:S01]  /*31f0*/  FADD.FTZ R147, RZ, R56 ;  /* 0x00000038ff937221 */ /* 0x004fe20000010000 */
[----:B------:R-:W-:-:S03]  /*3200*/  FADD.FTZ R56, RZ, R57 ;  /* 0x00000039ff387221 */ /* 0x000fc60000010000 */
        /* <DEDUP_REMOVED lines=30> */
.L_x_117:
[----:B------:R-:W-:Y:S05]  /*33f0*/  BSYNC B0 ;  /* 0x0000000000007941 */ /* 0x000fea0003800000 */
.L_x_116:
[----:B0-----:R-:W0:Y:S01]  /*3400*/  SHFL.BFLY PT, R57, R88, 0x4, 0x1f ;  /* 0x0c801f0058397f89 */ /* 0x001e2200000e0000 */
[----:B------:R-:W-:Y:S01]  /*3410*/  LOP3.LUT P1, RZ, R33, 0xffffff07, RZ, 0xc0, !PT ;  /* 0xffffff0721ff7812 */ /* 0x000fe2000782c0ff */
[----:B------:R-:W-:Y:S02]  /*3420*/  BSSY B0, `(.L_x_118) ;  /* 0x0000015000007945 */ /* 0x000fe40003800000 */
        /* <DEDUP_REMOVED lines=8> */
[----:B------:R-:W1:Y:S01]  /*34b0*/  SHFL.BFLY PT, R60, R59, 0x1, 0x1f ;  /* 0x0c201f003b3c7f89 */ /* 0x000e6200000e0000 */
[----:B0-----:R-:W-:Y:S01]  /*34c0*/  FADD.FTZ R61, R58, R61 ;  /* 0x0000003d3a3d7221 */ /* 0x001fe20000010000 */
[----:B-1----:R-:W-:Y:S01]  /*34d0*/  FADD.FTZ R60, R59, R60 ;  /* 0x0000003c3b3c7221 */ /* 0x002fe20000010000 */
[----:B------:R-:W-:Y:S06]  /*34e0*/  @P1 BRA `(.L_x_119) ;  /* 0x0000000000201947 */ /* 0x000fec0003800000 */
[----:B------:R-:W0:Y:S01]  /*34f0*/  S2UR UR6, SR_CgaCtaId ;  /* 0x00000000000679c3 */ /* 0x000e220000008800 */
[----:B------:R-:W-:Y:S01]  /*3500*/  UMOV UR5, 0x400 ;  /* 0x0000040000057882 */ /* 0x000fe20000000000 */
[----:B------:R-:W-:Y:S01]  /*3510*/  LOP3.LUT R58, R33, 0xfffffff8, RZ, 0xc0, !PT ;  /* 0xfffffff8213a7812 */ /* 0x000fe200078ec0ff */
[----:B------:R-:W-:Y:S01]  /*3520*/  UIADD3 UR5, UR5, 0x4100, URZ ;  /* 0x0000410005057890 */ /* 0x000fe2000fffe03f */
[----:B------:R-:W-:Y:S01]  /*3530*/  FMUL.FTZ R57, R60, 2.4414062863797880709e-05 ;  /* 0x37cccccd3c397820 */ /* 0x000fe20000410000 */
[----:B------:R-:W-:Y:S02]  /*3540*/  FMUL.FTZ R56, R61, 2.4414062863797880709e-05 ;  /* 0x37cccccd3d387820 */ /* 0x000fe40000410000 */
[----:B0-----:R-:W-:-:S09]  /*3550*/  ULEA UR5, UR6, UR5, 0x18 ;  /* 0x0000000506057291 */ /* 0x001fd2000f8ec03f */
[----:B------:R0:W-:Y:S03]  /*3560*/  STS.64 [R58+UR5], R56 ;  /* 0x000000383a007988 */ /* 0x0001e60008000a05 */
.L_x_119:
[----:B------:R-:W-:Y:S05]  /*3570*/  BSYNC B0 ;  /* 0x0000000000007941 */ /* 0x000fea0003800000 */
.L_x_118:
[----:B------:R-:W1:Y:S08]  /*3580*/  S2UR UR6, SR_CgaCtaId ;  /* 0x00000000000679c3 */ /* 0x000e700000008800 */
[----:B------:R-:W-:Y:S01]  /*3590*/  BAR.SYNC.DEFER_BLOCKING 0x0 ;  /* 0x0000000000007b1d */ /* 0x000fe20000010000 */
[----:B------:R-:W-:Y:S01]  /*35a0*/  SHF.L.U32 R59, R102, 0x10, RZ ;  /* 0x00000010663b7819 */ /* 0x000fe200000006ff */
[----:B------:R-:W-:Y:S01]  /*35b0*/  IMAD.U32 R61, R146, 0x10000, RZ ;  /* 0x00010000923d7824 */ /* 0x000fe200078e00ff */
[----:B------:R-:W-:Y:S01]  /*35c0*/  SHF.L.U32 R104, R104, 0x10, RZ ;  /* 0x0000001068687819 */ /* 0x000fe200000006ff */
[----:B------:R-:W-:Y:S01]  /*35d0*/  IMAD.U32 R65, R134, 0x10000, RZ ;  /* 0x0001000086417824 */ /* 0x000fe200078e00ff */
[----:B------:R-:W-:Y:S01]  /*35e0*/  SHF.L.U32 R123, R123, 0x10, RZ ;  /* 0x000000107b7b7819 */ /* 0x000fe200000006ff */
[----:B------:R-:W-:Y:S01]  /*35f0*/  UMOV UR5, 0x400 ;  /* 0x0000040000057882 */ /* 0x000fe20000000000 */
[----:B------:R-:W-:Y:S01]  /*3600*/  FADD.FTZ R82, -R90, R59 ;  /* 0x0000003b5a527221 */ /* 0x000fe20000010100 */
[----:B------:R-:W-:Y:S01]  /*3610*/  UIADD3 UR5, UR5, 0x4100, URZ ;  /* 0x0000410005057890 */ /* 0x000fe2000fffe03f */
[----:B------:R-:W-:-:S02]  /*3620*/  IMAD.U32 R59, R106, 0x10000, RZ ;  /* 0x000100006a3b7824 */ /* 0x000fc400078e00ff */
[----:B------:R-:W-:Y:S01]  /*3630*/  FADD.FTZ R86, -R90, R61 ;  /* 0x0000003d5a567221 */ /* 0x000fe20000010100 */
[----:B------:R-:W-:Y:S01]  /*3640*/  SHF.L.U32 R67, R138, 0x10, RZ ;  /* 0x000000108a437819 */ /* 0x000fe200000006ff */
[----:B------:R-:W-:Y:S01]  /*3650*/  FMUL.FTZ R82, R37, R82 ;  /* 0x0000005225527220 */ /* 0x000fe20000410000 */
[----:B------:R-:W-:Y:S01]  /*3660*/  FADD.FTZ R68, -R84, R59 ;  /* 0x0000003b54447221 */ /* 0x000fe20000010100 */
[----:B------:R-:W-:Y:S01]  /*3670*/  SHF.L.U32 R61, R110, 0x10, RZ ;  /* 0x000000106e3d7819 */ /* 0x000fe200000006ff */
[C---:B------:R-:W-:Y:S01]  /*3680*/  FADD.FTZ R78, -R90.reuse, R123 ;  /* 0x0000007b5a4e7221 */ /* 0x040fe20000010100 */
[----:B------:R-:W-:Y:S01]  /*3690*/  SHF.L.U32 R109, R109, 0x10, RZ ;  /* 0x000000106d6d7819 */ /* 0x000fe200000006ff */
[----:B------:R-:W-:Y:S01]  /*36a0*/  FADD.FTZ R74, -R90, R65 ;  /* 0x000000415a4a7221 */ /* 0x000fe20000010100 */
[----:B------:R-:W-:Y:S01]  /*36b0*/  SHF.L.U32 R63, R130, 0x10, RZ ;  /* 0x00000010823f7819 */ /* 0x000fe200000006ff */
[----:B------:R-:W-:Y:S01]  /*36c0*/  FADD.FTZ R72, -R90, R67 ;  /* 0x000000435a487221 */ /* 0x000fe20000010100 */
[----:B------:R-:W-:Y:S01]  /*36d0*/  SHF.L.U32 R69, R142, 0x10, RZ ;  /* 0x000000108e457819 */ /* 0x000fe200000006ff */
[----:B------:R-:W-:Y:S01]  /*36e0*/  FADD.FTZ R66, -R84, R61 ;  /* 0x0000003d54427221 */ /* 0x000fe20000010100 */
[----:B------:R-:W-:Y:S01]  /*36f0*/  SHF.L.U32 R127, R127, 0x10, RZ ;  /* 0x000000107f7f7819 */ /* 0x000fe200000006ff */
[----:B-1----:R-:W-:Y:S01]  /*3700*/  ULEA UR5, UR6, UR5, 0x18 ;  /* 0x0000000506057291 */ /* 0x002fe2000f8ec03f */
[C---:B------:R-:W-:Y:S01]  /*3710*/  FADD.FTZ R80, -R90.reuse, R109 ;  /* 0x0000006d5a507221 */ /* 0x040fe20000010100 */
[C---:B------:R-:W-:Y:S01]  /*3720*/  FADD.FTZ R76, -R90.reuse, R63 ;  /* 0x0000003f5a4c7221 */ /* 0x040fe20000010100 */
[----:B------:R-:W-:Y:S01]  /*3730*/  SHF.L.U32 R111, R111, 0x10, RZ ;  /* 0x000000106f6f7819 */ /* 0x000fe200000006ff */
[----:B------:R-:W-:Y:S01]  /*3740*/  FADD.FTZ R90, -R90, R69 ;  /* 0x000000455a5a7221 */ /* 0x000fe20000010100 */
[----:B------:R-:W-:Y:S01]  /*3750*/  SHF.L.U32 R61, R132, 0x10, RZ ;  /* 0x00000010843d7819 */ /* 0x000fe200000006ff */
[----:B------:R-:W-:Y:S01]  /*3760*/  IMAD.U32 R107, R107, 0x10000, RZ ;  /* 0x000100006b6b7824 */ /* 0x000fe200078e00ff */
[----:B0-----:R-:W-:Y:S01]  /*3770*/  LEA R56, R29, UR5, 0x3 ;  /* 0x000000051d387c11 */ /* 0x001fe2000f8e18ff */
[----:B------:R-:W-:Y:S01]  /*3780*/  IMAD.U32 R63, R136, 0x10000, RZ ;  /* 0x00010000883f7824 */ /* 0x000fe200078e00ff */
[----:B------:R-:W-:Y:S01]  /*3790*/  SHF.L.U32 R65, R140, 0x10, RZ ;  /* 0x000000108c417819 */ /* 0x000fe200000006ff */
[C---:B------:R-:W-:Y:S01]  /*37a0*/  FMUL.FTZ R78, R37.reuse, R78 ;  /* 0x0000004e254e7220 */ /* 0x040fe20000410000 */
[----:B------:R-:W-:Y:S01]  /*37b0*/  SHF.L.U32 R67, R144, 0x10, RZ ;  /* 0x0000001090437819 */ /* 0x000fe200000006ff */
[----:B------:R-:W-:Y:S01]  /*37c0*/  FMUL.FTZ R86, R37, R86 ;  /* 0x0000005625567220 */ /* 0x000fe20000410000 */
[----:B------:R-:W0:Y:S01]  /*37d0*/  LDS.64 R56, [R56] ;  /* 0x0000000038387984 */ /* 0x000e220000000a00 */
[----:B------:R-:W-:Y:S01]  /*37e0*/  SHF.L.U32 R103, R103, 0x10, RZ ;  /* 0x0000001067677819 */ /* 0x000fe200000006ff */
[C---:B------:R-:W-:Y:S01]  /*37f0*/  FMUL.FTZ R80, R37.reuse, R80 ;  /* 0x0000005025507220 */ /* 0x040fe20000410000 */
[C---:B------:R-:W-:Y:S01]  /*3800*/  FMUL.FTZ R76, R37.reuse, R76 ;  /* 0x0000004c254c7220 */ /* 0x040fe20000410000 */
[C---:B------:R-:W-:Y:S01]  /*3810*/  FMUL.FTZ R74, R37.reuse, R74 ;  /* 0x0000004a254a7220 */ /* 0x040fe20000410000 */
[C---:B------:R-:W-:Y:S01]  /*3820*/  FMUL.FTZ R72, R37.reuse, R72 ;  /* 0x0000004825487220 */ /* 0x040fe20000410000 */
[----:B------:R-:W-:Y:S01]  /*3830*/  FMUL.FTZ R90, R37, R90 ;  /* 0x0000005a255a7220 */ /* 0x000fe20000410000 */
[----:B------:R-:W-:Y:S01]  /*3840*/  ULDC.64 UR6, c[0x0][0x210] ;  /* 0x0000840000067ab9 */ /* 0x000fe20000000a00 */
[----:B------:R-:W-:Y:S01]  /*3850*/  SHF.L.U32 R105, R105, 0x10, RZ ;  /* 0x0000001069697819 */ /* 0x000fe200000006ff */
[C---:B------:R-:W-:Y:S01]  /*3860*/  FADD.FTZ R70, -R84.reuse, R103 ;  /* 0x0000006754467221 */ /* 0x040fe20000010100 */
[----:B------:R-:W-:Y:S01]  /*3870*/  SHF.L.U32 R125, R125, 0x10, RZ ;  /* 0x000000107d7d7819 */ /* 0x000fe200000006ff */
[----:B------:R-:W-:Y:S01]  /*3880*/  IMAD.U32 R135, R135, 0x10000, RZ ;  /* 0x0001000087877824 */ /* 0x000fe200078e00ff */
[----:B------:R-:W-:Y:S01]  /*3890*/  SHF.L.U32 R131, R131, 0x10, RZ ;  /* 0x0000001083837819 */ /* 0x000fe200000006ff */
[----:B------:R-:W-:Y:S01]  /*38a0*/  FMUL.FTZ R70, R45, R70 ;  /* 0x000000462d467220 */ /* 0x000fe20000410000 */
[----:B------:R-:W-:Y:S01]  /*38b0*/  SHF.L.U32 R139, R139, 0x10, RZ ;  /* 0x000000108b8b7819 */ /* 0x000fe200000006ff */
[----:B------:R-:W-:Y:S01]  /*38c0*/  FMUL.FTZ R68, R45, R68 ;  /* 0x000000442d447220 */ /* 0x000fe20000410000 */
[----:B------:R-:W-:Y:S01]  /*38d0*/  SHF.L.U32 R143, R143, 0x10, RZ ;  /* 0x000000108f8f7819 */ /* 0x000fe200000006ff */
[C---:B------:R-:W-:Y:S01]  /*38e0*/  FADD.FTZ R64, -R84.reuse, R125 ;  /* 0x0000007d54407221 */ /* 0x040fe20000010100 */
[C---:B------:R-:W-:Y:S01]  /*38f0*/  FADD.FTZ R62, -R84.reuse, R131 ;  /* 0x00000083543e7221 */ /* 0x040fe20000010100 */
[C---:B------:R-:W-:Y:S01]  /*3900*/  FADD.FTZ R58, -R84.reuse, R135 ;  /* 0x00000087543a7221 */ /* 0x040fe20000010100 */
[C---:B------:R-:W-:Y:S01]  /*3910*/  FADD.FTZ R60, -R84.reuse, R139 ;  /* 0x0000008b543c7221 */ /* 0x040fe20000010100 */
[----:B------:R-:W-:Y:S01]  /*3920*/  SHF.L.U32 R121, R121, 0x10, RZ ;  /* 0x0000001079797819 */ /* 0x000fe200000006ff */
[----:B------:R-:W-:Y:S01]  /*3930*/  FADD.FTZ R84, -R84, R143 ;  /* 0x0000008f54547221 */ /* 0x000fe20000010100 */
[----:B------:R-:W-:Y:S01]  /*3940*/  SHF.L.U32 R129, R129, 0x10, RZ ;  /* 0x0000001081817819 */ /* 0x000fe200000006ff */
[----:B------:R-:W-:Y:S01]  /*3950*/  IMAD.U32 R137, R137, 0x10000, RZ ;  /* 0x0001000089897824 */ /* 0x000fe200078e00ff */
[----:B------:R-:W-:Y:S01]  /*3960*/  SHF.L.U32 R133, R133, 0x10, RZ ;  /* 0x0000001085857819 */ /* 0x000fe200000006ff */
[----:B------:R-:W-:Y:S01]  /*3970*/  FMUL.FTZ R66, R45, R66 ;  /* 0x000000422d427220 */ /* 0x000fe20000410000 */
[----:B------:R-:W-:Y:S01]  /*3980*/  SHF.L.U32 R141, R141, 0x10, RZ ;  /* 0x000000108d8d7819 */ /* 0x000fe200000006ff */
[----:B------:R-:W-:Y:S01]  /*3990*/  FMUL.FTZ R64, R45, R64 ;  /* 0x000000402d407220 */ /* 0x000fe20000410000 */
[----:B------:R-:W-:Y:S01]  /*39a0*/  SHF.L.U32 R145, R145, 0x10, RZ ;  /* 0x0000001091917819 */ /* 0x000fe200000006ff */
[C---:B------:R-:W-:Y:S01]  /*39b0*/  FMUL.FTZ R62, R45.reuse, R62 ;  /* 0x0000003e2d3e7220 */ /* 0x040fe20000410000 */
[C---:B------:R-:W-:Y:S01]  /*39c0*/  FMUL.FTZ R58, R45.reuse, R58 ;  /* 0x0000003a2d3a7220 */ /* 0x040fe20000410000 */
[C---:B------:R-:W-:Y:S01]  /*39d0*/  FMUL.FTZ R60, R45.reuse, R60 ;  /* 0x0000003c2d3c7220 */ /* 0x040fe20000410000 */
[----:B------:R-:W-:Y:S01]  /*39e0*/  FMUL.FTZ R84, R45, R84 ;  /* 0x000000542d547220 */ /* 0x000fe20000410000 */
[----:B------:R-:W-:Y:S01]  /*39f0*/  ULOP3.LUT UR4, UR4, 0x1, URZ, 0x3c, !UPT ;  /* 0x0000000104047892 */ /* 0x000fe2000f8e3c3f */
[C-C-:B0-----:R-:W-:Y:S01]  /*3a00*/  FFMA.FTZ R38, R5.reuse, R38, -R56.reuse ;  /* 0x0000002605267223 */ /* 0x141fe20000010838 */
[C-C-:B------:R-:W-:Y:S01]  /*3a10*/  FFMA.FTZ R59, R5.reuse, R48, -R56.reuse ;  /* 0x00000030053b7223 */ /* 0x140fe20000010838 */
[--C-:B------:R-:W-:Y:S01]  /*3a20*/  FFMA.FTZ R39, R5, R39, -R56.reuse ;  /* 0x0000002705277223 */ /* 0x100fe20000010838 */
[----:B------:R-:W-:Y:S01]  /*3a30*/  FFMA.FTZ R104, R23, R104, -R56 ;  /* 0x0000006817687223 */ /* 0x000fe20000010838 */
[-C--:B------:R-:W-:Y:S01]  /*3a40*/  FFMA.FTZ R48, -R7, R57.reuse, R38 ;  /* 0x0000003907307223 */ /* 0x080fe20000010126 */
[----:B------:R-:W-:Y:S01]  /*3a50*/  LEA R38, R28, UR5, 0x3 ;  /* 0x000000051c267c11 */ /* 0x000fe2000f8e18ff */
[----:B------:R-:W-:Y:S01]  /*3a60*/  FFMA.FTZ R122, -R122, R57, R39 ;  /* 0x000000397a7a7223 */ /* 0x000fe20000010127 */
[----:B------:R-:W-:Y:S01]  /*3a70*/  FFMA.FTZ R82, R57, -R82, R104 ;  /* 0x8000005239527223 */ /* 0x000fe20000010068 */
[--C-:B------:R-:W-:Y:S01]  /*3a80*/  FFMA.FTZ R127, R23, R127, -R56.reuse ;  /* 0x0000007f177f7223 */ /* 0x100fe20000010838 */
[----:B------:R-:W-:Y:S01]  /*3a90*/  FMUL.FTZ R48, R37, R48 ;  /* 0x0000003025307220 */ /* 0x000fe20000410000 */
[--C-:B------:R-:W-:Y:S01]  /*3aa0*/  FFMA.FTZ R117, R5, R117, -R56.reuse ;  /* 0x0000007505757223 */ /* 0x100fe20000010838 */
[----:B------:R-:W0:Y:S01]  /*3ab0*/  LDS.64 R38, [R38] ;  /* 0x0000000026267984 */ /* 0x000e220000000a00 */
[----:B------:R-:W-:Y:S01]  /*3ac0*/  FMUL.FTZ R7, R37, R82 ;  /* 0x0000005225077220 */ /* 0x000fe20000410000 */
[--C-:B------:R-:W-:Y:S01]  /*3ad0*/  FFMA.FTZ R107, R23, R107, -R56.reuse ;  /* 0x0000006b176b7223 */ /* 0x100fe20000010838 */
[--C-:B------:R-:W-:Y:S01]  /*3ae0*/  FFMA.FTZ R115, R5, R115, -R56.reuse ;  /* 0x0000007305737223 */ /* 0x100fe20000010838 */
[C-C-:B------:R-:W-:Y:S01]  /*3af0*/  FFMA.FTZ R111, R23.reuse, R111, -R56.reuse ;  /* 0x0000006f176f7223 */ /* 0x140fe20000010838 */
[--C-:B------:R-:W-:Y:S01]  /*3b00*/  FFMA.FTZ R88, R23, R61, -R56.reuse ;  /* 0x0000003d17587223 */ /* 0x100fe20000010838 */
[--C-:B------:R-:W-:Y:S01]  /*3b10*/  FFMA.FTZ R51, R5, R51, -R56.reuse ;  /* 0x0000003305337223 */ /* 0x100fe20000010838 */
[--C-:B------:R-:W-:Y:S01]  /*3b20*/  FFMA.FTZ R63, R23, R63, -R56.reuse ;  /* 0x0000003f173f7223 */ /* 0x100fe20000010838 */
[--C-:B------:R-:W-:Y:S01]  /*3b30*/  FFMA.FTZ R55, R5, R55, -R56.reuse ;  /* 0x0000003705377223 */ /* 0x100fe20000010838 */
[--C-:B------:R-:W-:Y:S01]  /*3b40*/  FFMA.FTZ R106, R23, R65, -R56.reuse ;  /* 0x00000041176a7223 */ /* 0x100fe20000010838 */
[--C-:B------:R-:W-:Y:S01]  /*3b50*/  FFMA.FTZ R91, R5, R91, -R56.reuse ;  /* 0x0000005b055b7223 */ /* 0x100fe20000010838 */
[----:B------:R-:W-:Y:S01]  /*3b60*/  FFMA.FTZ R67, R23, R67, -R56 ;  /* 0x0000004317437223 */ /* 0x000fe20000010838 */
[----:B------:R-:W-:Y:S01]  /*3b70*/  FFMA.FTZ R78, R57, -R78, R127 ;  /* 0x8000004e394e7223 */ /* 0x000fe2000001007f */
[-C--:B------:R-:W-:Y:S01]  /*3b80*/  FFMA.FTZ R56, -R50, R57.reuse, R59 ;  /* 0x0000003932387223 */ /* 0x080fe2000001013b */
[----:B------:R-:W-:Y:S01]  /*3b90*/  IADD3 R50, P1, R19, UR6, RZ ;  /* 0x0000000613327c10 */ /* 0x000fe2000ff3e0ff */
[-C--:B------:R-:W-:Y:S01]  /*3ba0*/  FFMA.FTZ R126, -R126, R57.reuse, R117 ;  /* 0x000000397e7e7223 */ /* 0x080fe20000010175 */
[----:B------:R-:W-:Y:S01]  /*3bb0*/  F2FP.BF16.F32.PACK_AB R7, R7, R48 ;  /* 0x000000300707723e */ /* 0x000fe200000010ff */
[C---:B------:R-:W-:Y:S01]  /*3bc0*/  FFMA.FTZ R86, R57.reuse, -R86, R107 ;  /* 0x8000005639567223 */ /* 0x040fe2000001006b */
[-C--:B------:R-:W-:Y:S01]  /*3bd0*/  FFMA.FTZ R124, -R124, R57.reuse, R115 ;  /* 0x000000397c7c7223 */ /* 0x080fe20000010173 */
[C---:B------:R-:W-:Y:S01]  /*3be0*/  FFMA.FTZ R80, R57.reuse, -R80, R111 ;  /* 0x8000005039507223 */ /* 0x040fe2000001006f */
[C---:B------:R-:W-:Y:S01]  /*3bf0*/  FFMA.FTZ R88, R57.reuse, -R76, R88 ;  /* 0x8000004c39587223 */ /* 0x040fe20000010058 */
[-C--:B------:R-:W-:Y:S01]  /*3c00*/  FFMA.FTZ R54, -R54, R57.reuse, R51 ;  /* 0x0000003936367223 */ /* 0x080fe20000010133 */
[C---:B------:R-:W-:Y:S01]  /*3c10*/  FFMA.FTZ R102, R57.reuse, -R74, R63 ;  /* 0x8000004a39667223 */ /* 0x040fe2000001003f */
[-C--:B------:R-:W-:Y:S01]  /*3c20*/  FFMA.FTZ R114, -R114, R57.reuse, R55 ;  /* 0x0000003972727223 */ /* 0x080fe20000010137 */
[C---:B------:R-:W-:Y:S01]  /*3c30*/  FFMA.FTZ R106, R57.reuse, -R72, R106 ;  /* 0x80000048396a7223 */ /* 0x040fe2000001006a */
[----:B------:R-:W-:Y:S01]  /*3c40*/  FFMA.FTZ R118, -R118, R57, R91 ;  /* 0x0000003976767223 */ /* 0x000fe2000001015b */
[----:B------:R-:W-:Y:S01]  /*3c50*/  FFMA.FTZ R90, R57, -R90, R67 ;  /* 0x8000005a395a7223 */ /* 0x000fe20000010043 */
[C---:B------:R-:W-:Y:S01]  /*3c60*/  FMUL.FTZ R72, R37.reuse, R78 ;  /* 0x0000004e25487220 */ /* 0x040fe20000410000 */
[----:B------:R-:W-:Y:S01]  /*3c70*/  IADD3.X R51, R20, UR7, RZ, P1, !PT ;  /* 0x0000000714337c10 */ /* 0x000fe20008ffe4ff */
[----:B------:R-:W-:Y:S01]  /*3c80*/  FMUL.FTZ R63, R37, R126 ;  /* 0x0000007e253f7220 */ /* 0x000fe20000410000 */
[----:B------:R-:W-:Y:S01]  /*3c90*/  PRMT R65, R7, 0x7610, R65 ;  /* 0x0000761007417816 */ /* 0x000fe20000000041 */
[----:B------:R-:W-:Y:S01]  /*3ca0*/  FMUL.FTZ R76, R37, R86 ;  /* 0x00000056254c7220 */ /* 0x000fe20000410000 */
[----:B------:R-:W-:Y:S01]  /*3cb0*/  PRMT R67, R7, 0x7632, R67 ;  /* 0x0000763207437816 */ /* 0x000fe20000000043 */
[C---:B------:R-:W-:Y:S01]  /*3cc0*/  FMUL.FTZ R61, R37.reuse, R124 ;  /* 0x0000007c253d7220 */ /* 0x040fe20000410000 */
[C---:B------:R-:W-:Y:S01]  /*3cd0*/  FMUL.FTZ R74, R37.reuse, R80 ;  /* 0x00000050254a7220 */ /* 0x040fe20000410000 */
[C---:B------:R-:W-:Y:S01]  /*3ce0*/  FMUL.FTZ R59, R37.reuse, R122 ;  /* 0x0000007a253b7220 */ /* 0x040fe20000410000 */
[C---:B------:R-:W-:Y:S01]  /*3cf0*/  FMUL.FTZ R56, R37.reuse, R56 ;  /* 0x0000003825387220 */ /* 0x040fe20000410000 */
[C---:B------:R-:W-:Y:S01]  /*3d00*/  FMUL.FTZ R57, R37.reuse, R88 ;  /* 0x0000005825397220 */ /* 0x040fe20000410000 */
[C---:B------:R-:W-:Y:S01]  /*3d10*/  FMUL.FTZ R54, R37.reuse, R54 ;  /* 0x0000003625367220 */ /* 0x040fe20000410000 */
[----:B------:R-:W-:Y:S01]  /*3d20*/  FMUL.FTZ R55, R37, R102 ;  /* 0x0000006625377220 */ /* 0x000fe20000410000 */
[--C-:B0-----:R-:W-:Y:S01]  /*3d30*/  FFMA.FTZ R44, R3, R44, -R38.reuse ;  /* 0x0000002c032c7223 */ /* 0x101fe20000010826 */
[----:B------:R-:W-:Y:S01]  /*3d40*/  FFMA.FTZ R78, R21, R105, -R38 ;  /* 0x00000069154e7223 */ /* 0x000fe20000010826 */
[C---:B------:R-:W-:Y:S01]  /*3d50*/  FMUL.FTZ R19, R37.reuse, R114 ;  /* 0x0000007225137220 */ /* 0x040fe20000410000 */
[C---:B------:R-:W-:Y:S01]  /*3d60*/  FMUL.FTZ R48, R37.reuse, R106 ;  /* 0x0000006a25307220 */ /* 0x040fe20000410000 */
[C---:B------:R-:W-:Y:S01]  /*3d70*/  FMUL.FTZ R7, R37.reuse, R118 ;  /* 0x0000007625077220 */ /* 0x040fe20000410000 */
[----:B------:R-:W-:Y:S01]  /*3d80*/  FMUL.FTZ R20, R37, R90 ;  /* 0x0000005a25147220 */ /* 0x000fe20000410000 */
[----:B------:R-:W-:-:S02]  /*3d90*/  IMAD.U32 R37, R108, 0x10000, RZ ;  /* 0x000100006c257824 */ /* 0x000fc400078e00ff */
[----:B------:R-:W-:Y:S01]  /*3da0*/  FFMA.FTZ R44, -R9, R39, R44 ;  /* 0x00000027092c7223 */ /* 0x000fe2000001012c */
[----:B------:R-:W-:Y:S01]  /*3db0*/  FFMA.FTZ R70, R39, -R70, R78 ;  /* 0x8000004627467223 */ /* 0x000fe2000001004e */
[--C-:B------:R-:W-:Y:S01]  /*3dc0*/  FFMA.FTZ R43, R3, R43, -R38.reuse ;  /* 0x0000002b032b7223 */ /* 0x100fe20000010826 */
[--C-:B------:R-:W-:Y:S01]  /*3dd0*/  FFMA.FTZ R37, R21, R37, -R38.reuse ;  /* 0x0000002515257223 */ /* 0x100fe20000010826 */
[C---:B------:R-:W-:Y:S01]  /*3de0*/  FMUL.FTZ R44, R45.reuse, R44 ;  /* 0x0000002c2d2c7220 */ /* 0x040fe20000410000 */
[----:B------:R-:W-:Y:S01]  /*3df0*/  FMUL.FTZ R9, R45, R70 ;  /* 0x000000462d097220 */ /* 0x000fe20000410000 */
[----:B------:R-:W-:Y:S01]  /*3e00*/  FFMA.FTZ R42, -R42, R39, R43 ;  /* 0x000000272a2a7223 */ /* 0x000fe2000001012b */
[----:B------:R-:W-:Y:S01]  /*3e10*/  FFMA.FTZ R68, R39, -R68, R37 ;  /* 0x8000004427447223 */ /* 0x000fe20000010025 */
[--C-:B------:R-:W-:Y:S01]  /*3e20*/  FFMA.FTZ R41, R3, R41, -R38.reuse ;  /* 0x0000002903297223 */ /* 0x100fe20000010826 */
[--C-:B------:R-:W-:Y:S01]  /*3e30*/  FFMA.FTZ R121, R21, R121, -R38.reuse ;  /* 0x0000007915797223 */ /* 0x100fe20000010826 */
[----:B------:R-:W-:Y:S01]  /*3e40*/  F2FP.BF16.F32.PACK_AB R44, R9, R44 ;  /* 0x0000002c092c723e */ /* 0x000fe200000010ff */
[C---:B------:R-:W-:Y:S01]  /*3e50*/  FMUL.FTZ R42, R45.reuse, R42 ;  /* 0x0000002a2d2a7220 */ /* 0x040fe20000410000 */
[----:B------:R-:W-:Y:S01]  /*3e60*/  FMUL.FTZ R9, R45, R68 ;  /* 0x000000442d097220 */ /* 0x000fe20000410000 */
[--C-:B------:R-:W-:Y:S01]  /*3e70*/  FFMA.FTZ R46, R3, R46, -R38.reuse ;  /* 0x0000002e032e7223 */ /* 0x100fe20000010826 */
        /* <DEDUP_REMOVED lines=8> */
[----:B------:R-:W-:Y:S01]  /*3f00*/  FFMA.FTZ R145, R21, R145, -R38 ;  /* 0x0000009115917223 */ /* 0x000fe20000010826 */
[----:B------:R-:W-:Y:S01]  /*3f10*/  IADD3 R38, P1, R18, UR6, RZ ;  /* 0x0000000612267c10 */ /* 0x000fe2000ff3e0ff */
[----:B------:R-:W-:Y:S01]  /*3f20*/  FFMA.FTZ R40, -R40, R39, R41 ;  /* 0x0000002728287223 */ /* 0x000fe20000010129 */
[----:B------:R-:W-:Y:S01]  /*3f30*/  F2FP.BF16.F32.PACK_AB R63, R76, R63 ;  /* 0x0000003f4c3f723e */ /* 0x000fe200000010ff */
[----:B------:R-:W-:Y:S01]  /*3f40*/  FFMA.FTZ R66, R39, -R66, R121 ;  /* 0x8000004227427223 */ /* 0x000fe20000010079 */
[-C--:B------:R-:W-:Y:S01]  /*3f50*/  FFMA.FTZ R46, -R47, R39.reuse, R46 ;  /* 0x000000272f2e7223 */ /* 0x080fe2000001012e */
[C---:B------:R-:W-:Y:S01]  /*3f60*/  FFMA.FTZ R64, R39.reuse, -R64, R129 ;  /* 0x8000004027407223 */ /* 0x040fe20000010081 */
[-C--:B------:R-:W-:Y:S01]  /*3f70*/  FFMA.FTZ R52, -R52, R39.reuse, R49 ;  /* 0x0000002734347223 */ /* 0x080fe20000010131 */
[C---:B------:R-:W-:Y:S01]  /*3f80*/  FFMA.FTZ R62, R39.reuse, -R62, R133 ;  /* 0x8000003e273e7223 */ /* 0x040fe20000010085 */
[-C--:B------:R-:W-:Y:S01]  /*3f90*/  FFMA.FTZ R112, -R112, R39.reuse, R53 ;  /* 0x0000002770707223 */ /* 0x080fe20000010135 */
[C---:B------:R-:W-:Y:S01]  /*3fa0*/  FFMA.FTZ R58, R39.reuse, -R58, R137 ;  /* 0x8000003a273a7223 */ /* 0x040fe20000010089 */
[-C--:B------:R-:W-:Y:S01]  /*3fb0*/  FFMA.FTZ R116, -R116, R39.reuse, R85 ;  /* 0x0000002774747223 */ /* 0x080fe20000010155 */
[C---:B------:R-:W-:Y:S01]  /*3fc0*/  FFMA.FTZ R60, R39.reuse, -R60, R80 ;  /* 0x8000003c273c7223 */ /* 0x040fe20000010050 */
[----:B------:R-:W-:Y:S01]  /*3fd0*/  FFMA.FTZ R120, -R120, R39, R113 ;  /* 0x0000002778787223 */ /* 0x000fe20000010171 */
[----:B------:R-:W-:Y:S01]  /*3fe0*/  FFMA.FTZ R84, R39, -R84, R145 ;  /* 0x8000005427547223 */ /* 0x000fe20000010091 */
[----:B------:R-:W-:Y:S01]  /*3ff0*/  F2FP.BF16.F32.PACK_AB R42, R9, R42 ;  /* 0x0000002a092a723e */ /* 0x000fe200000010ff */
[C---:B------:R-:W-:Y:S01]  /*4000*/  FMUL.FTZ R40, R45.reuse, R40 ;  /* 0x000000282d287220 */ /* 0x040fe20000410000 */
[----:B------:R-:W-:Y:S01]  /*4010*/  PRMT R9, R44, 0x7632, R9 ;  /* 0x000076322c097816 */ /* 0x000fe20000000009 */
[----:B------:R-:W-:Y:S01]  /*4020*/  FMUL.FTZ R37, R45, R66 ;  /* 0x000000422d257220 */ /* 0x000fe20000410000 */
[----:B------:R-:W-:Y:S01]  /*4030*/  IADD3.X R39, R17, UR7, RZ, P1, !PT ;  /* 0x0000000711277c10 */ /* 0x000fe20008ffe4ff */
[----:B------:R-:W-:Y:S01]  /*4040*/  STG.E.U16 desc[UR8][R50.64], R65 ;  /* 0x0000004132007986 */ /* 0x000fe2000c101508 */
[----:B------:R-:W-:Y:S01]  /*4050*/  PRMT R17, R63, 0x7632, R17 ;  /* 0x000076323f117816 */ /* 0x000fe20000000011 */
[C---:B------:R-:W-:Y:S01]  /*4060*/  FMUL.FTZ R46, R45.reuse, R46 ;  /* 0x0000002e2d2e7220 */ /* 0x040fe20000410000 */
[----:B------:R-:W-:Y:S01]  /*4070*/  IADD3 R16, P1, R16, UR6, RZ ;  /* 0x0000000610107c10 */ /* 0x000fe2000ff3e0ff */
[----:B------:R-:W-:Y:S01]  /*4080*/  STG.E.U16 desc[UR8][R50.64+0x2], R67 ;  /* 0x0000024332007986 */ /* 0x000fe2000c101508 */
[----:B------:R-:W-:Y:S01]  /*4090*/  F2FP.BF16.F32.PACK_AB R61, R74, R61 ;  /* 0x0000003d4a3d723e */ /* 0x000fe200000010ff */
[----:B------:R-:W-:Y:S01]  /*40a0*/  FMUL.FTZ R41, R45, R64 ;  /* 0x000000402d297220 */ /* 0x000fe20000410000 */
[----:B------:R-:W-:Y:S01]  /*40b0*/  PRMT R18, R42, 0x7632, R18 ;  /* 0x000076322a127816 */ /* 0x000fe20000000012 */
[----:B------:R-:W-:Y:S01]  /*40c0*/  STG.E.U16 desc[UR8][R50.64+0x4], R44 ;  /* 0x0000042c32007986 */ /* 0x000fe2000c101508 */
[----:B------:R-:W-:Y:S01]  /*40d0*/  F2FP.BF16.F32.PACK_AB R40, R37, R40 ;  /* 0x000000282528723e */ /* 0x000fe200000010ff */
[----:B------:R-:W-:Y:S01]  /*40e0*/  FMUL.FTZ R52, R45, R52 ;  /* 0x000000342d347220 */ /* 0x000fe20000410000 */
[----:B------:R-:W-:Y:S01]  /*40f0*/  F2FP.BF16.F32.PACK_AB R59, R72, R59 ;  /* 0x0000003b483b723e */ /* 0x000fe200000010ff */
[----:B------:R0:W-:Y:S01]  /*4100*/  STG.E.U16 desc[UR8][R50.64+0x6], R9 ;  /* 0x0000060932007986 */ /* 0x0001e2000c101508 */
[----:B------:R-:W-:Y:S01]  /*4110*/  F2FP.BF16.F32.PACK_AB R46, R41, R46 ;  /* 0x0000002e292e723e */ /* 0x000fe200000010ff */
[----:B------:R-:W-:Y:S01]  /*4120*/  FMUL.FTZ R43, R45, R62 ;  /* 0x0000003e2d2b7220 */ /* 0x000fe20000410000 */
[----:B------:R-:W-:Y:S01]  /*4130*/  F2FP.BF16.F32.PACK_AB R56, R57, R56 ;  /* 0x000000383938723e */ /* 0x000fe200000010ff */
[----:B------:R1:W-:Y:S01]  /*4140*/  STG.E.U16 desc[UR8][R38.64+0x2], R17 ;  /* 0x0000021126007986 */ /* 0x0003e2000c101508 */
[C---:B------:R-:W-:Y:S01]  /*4150*/  FMUL.FTZ R112, R45.reuse, R112 ;  /* 0x000000702d707220 */ /* 0x040fe20000410000 */
[----:B------:R-:W-:Y:S01]  /*4160*/  FMUL.FTZ R47, R45, R58 ;  /* 0x0000003a2d2f7220 */ /* 0x000fe20000410000 */
[----:B------:R-:W-:Y:S01]  /*4170*/  F2FP.BF16.F32.PACK_AB R52, R43, R52 ;  /* 0x000000342b34723e */ /* 0x000fe200000010ff */
[----:B------:R-:W-:Y:S01]  /*4180*/  STG.E.U16 desc[UR8][R38.64], R63 ;  /* 0x0000003f26007986 */ /* 0x000fe2000c101508 */
[----:B------:R-:W-:Y:S01]  /*4190*/  F2FP.BF16.F32.PACK_AB R54, R55, R54 ;  /* 0x000000363736723e */ /* 0x000fe200000010ff */
[----:B------:R-:W-:Y:S01]  /*41a0*/  FMUL.FTZ R116, R45, R116 ;  /* 0x000000742d747220 */ /* 0x000fe20000410000 */
[----:B------:R-:W-:Y:S01]  /*41b0*/  F2FP.BF16.F32.PACK_AB R112, R47, R112 ;  /* 0x000000702f70723e */ /* 0x000fe200000010ff */
[----:B------:R-:W-:Y:S01]  /*41c0*/  STG.E.U16 desc[UR8][R38.64+0x4], R42 ;  /* 0x0000042a26007986 */ /* 0x000fe2000c101508 */
[----:B0-----:R-:W-:Y:S01]  /*41d0*/  PRMT R9, R40, 0x7632, R9 ;  /* 0x0000763228097816 */ /* 0x001fe20000000009 */
[C---:B------:R-:W-:Y:S01]  /*41e0*/  FMUL.FTZ R49, R45.reuse, R60 ;  /* 0x0000003c2d317220 */ /* 0x040fe20000410000 */
[----:B------:R-:W-:Y:S01]  /*41f0*/  FMUL.FTZ R120, R45, R120 ;  /* 0x000000782d787220 */ /* 0x000fe20000410000 */
[----:B-1----:R-:W-:Y:S01]  /*4200*/  IADD3.X R17, R15, UR7, RZ, P1, !PT ;  /* 0x000000070f117c10 */ /* 0x002fe20008ffe4ff */
[----:B------:R-:W-:Y:S01]  /*4210*/  STG.E.U16 desc[UR8][R38.64+0x6], R18 ;  /* 0x0000061226007986 */ /* 0x000fe2000c101508 */
[----:B------:R-:W-:Y:S01]  /*4220*/  PRMT R15, R61, 0x7632, R15 ;  /* 0x000076323d0f7816 */ /* 0x000fe2000000000f */
[----:B------:R-:W-:Y:S01]  /*4230*/  FMUL.FTZ R45, R45, R84 ;  /* 0x000000542d2d7220 */ /* 0x000fe20000410000 */
[----:B------:R-:W-:Y:S01]  /*4240*/  IADD3 R14, P1, R14, UR6, RZ ;  /* 0x000000060e0e7c10 */ /* 0x000fe2000ff3e0ff */
[----:B------:R-:W-:Y:S01]  /*4250*/  STG.E.U16 desc[UR8][R16.64], R61 ;  /* 0x0000003d10007986 */ /* 0x000fe2000c101508 */
[----:B------:R-:W-:-:S02]  /*4260*/  F2FP.BF16.F32.PACK_AB R19, R48, R19 ;  /* 0x000000133013723e */ /* 0x000fc400000010ff */
[----:B------:R-:W-:Y:S01]  /*4270*/  F2FP.BF16.F32.PACK_AB R116, R49, R116 ;  /* 0x000000743174723e */ /* 0x000fe200000010ff */
[----:B------:R0:W-:Y:S01]  /*4280*/  STG.E.U16 desc[UR8][R16.64+0x2], R15 ;  /* 0x0000020f10007986 */ /* 0x0001e2000c101508 */
[----:B------:R-:W-:Y:S02]  /*4290*/  F2FP.BF16.F32.PACK_AB R20, R20, R7 ;  /* 0x000000071414723e */ /* 0x000fe400000010ff */
[----:B------:R-:W-:Y:S01]  /*42a0*/  F2FP.BF16.F32.PACK_AB R120, R45, R120 ;  /* 0x000000782d78723e */ /* 0x000fe200000010ff */
[----:B------:R-:W-:Y:S04]  /*42b0*/  STG.E.U16 desc[UR8][R16.64+0x4], R40 ;  /* 0x0000042810007986 */ /* 0x000fe8000c101508 */
[----:B------:R1:W-:Y:S01]  /*42c0*/  STG.E.U16 desc[UR8][R16.64+0x6], R9 ;  /* 0x0000060910007986 */ /* 0x0003e2000c101508 */
[----:B0-----:R-:W-:-:S02]  /*42d0*/  IADD3.X R15, R13, UR7, RZ, P1, !PT ;  /* 0x000000070d0f7c10 */ /* 0x001fc40008ffe4ff */
[----:B------:R-:W-:Y:S02]  /*42e0*/  PRMT R13, R59, 0x7632, R13 ;  /* 0x000076323b0d7816 */ /* 0x000fe4000000000d */
[----:B------:R-:W-:Y:S01]  /*42f0*/  IADD3 R12, P1, R12, UR6, RZ ;  /* 0x000000060c0c7c10 */ /* 0x000fe2000ff3e0ff */
[----:B------:R-:W-:Y:S01]  /*4300*/  STG.E.U16 desc[UR8][R14.64], R59 ;  /* 0x0000003b0e007986 */ /* 0x000fe2000c101508 */
[----:B-1----:R-:W-:-:S03]  /*4310*/  PRMT R17, R46, 0x7632, R17 ;  /* 0x000076322e117816 */ /* 0x002fc60000000011 */
[----:B------:R0:W-:Y:S01]  /*4320*/  STG.E.U16 desc[UR8][R14.64+0x2], R13 ;  /* 0x0000020d0e007986 */ /* 0x0001e2000c101508 */
[----:B------:R-:W-:-:S03]  /*4330*/  PRMT R9, R56, 0x7632, R9 ;  /* 0x0000763238097816 */ /* 0x000fc60000000009 */
[----:B------:R-:W-:Y:S04]  /*4340*/  STG.E.U16 desc[UR8][R14.64+0x4], R46 ;  /* 0x0000042e0e007986 */ /* 0x000fe8000c101508 */
[----:B------:R1:W-:Y:S01]  /*4350*/  STG.E.U16 desc[UR8][R14.64+0x6], R17 ;  /* 0x000006110e007986 */ /* 0x0003e2000c101508 */
[----:B0-----:R-:W-:Y:S02]  /*4360*/  IADD3.X R13, R11, UR7, RZ, P1, !PT ;  /* 0x000000070b0d7c10 */ /* 0x001fe40008ffe4ff */
[----:B------:R-:W-:-:S03]  /*4370*/  IADD3 R10, P1, R10, UR6, RZ ;  /* 0x000000060a0a7c10 */ /* 0x000fc6000ff3e0ff */
[----:B------:R-:W-:Y:S01]  /*4380*/  STG.E.U16 desc[UR8][R12.64], R56 ;  /* 0x000000380c007986 */ /* 0x000fe2000c101508 */
[----:B------:R-:W-:Y:S02]  /*4390*/  IADD3.X R11, R8, UR7, RZ, P1, !PT ;  /* 0x00000007080b7c10 */ /* 0x000fe40008ffe4ff */
[----:B-1----:R-:W-:Y:S01]  /*43a0*/  PRMT R15, R52, 0x7632, R15 ;  /* 0x00007632340f7816 */ /* 0x002fe2000000000f */
[----:B------:R0:W-:Y:S01]  /*43b0*/  STG.E.U16 desc[UR8][R12.64+0x2], R9 ;  /* 0x000002090c007986 */ /* 0x0001e2000c101508 */
[----:B------:R-:W-:Y:S02]  /*43c0*/  IADD3 R8, P1, R6, UR6, RZ ;  /* 0x0000000606087c10 */ /* 0x000fe4000ff3e0ff */
[----:B------:R-:W-:Y:S01]  /*43d0*/  PRMT R14, R54, 0x7632, R14 ;  /* 0x00007632360e7816 */ /* 0x000fe2000000000e */
[----:B------:R-:W-:Y:S04]  /*43e0*/  STG.E.U16 desc[UR8][R12.64+0x4], R52 ;  /* 0x000004340c007986 */ /* 0x000fe8000c101508 */
[----:B------:R1:W-:Y:S01]  /*43f0*/  STG.E.U16 desc[UR8][R12.64+0x6], R15 ;  /* 0x0000060f0c007986 */ /* 0x0003e2000c101508 */
[----:B0-----:R-:W-:-:S03]  /*4400*/  IADD3.X R9, R4, UR7, RZ, P1, !PT ;  /* 0x0000000704097c10 */ /* 0x001fc60008ffe4ff */
[----:B------:R-:W-:Y:S01]  /*4410*/  STG.E.U16 desc[UR8][R10.64], R54 ;  /* 0x000000360a007986 */ /* 0x000fe2000c101508 */
[----:B------:R-:W-:Y:S02]  /*4420*/  IADD3 R6, P1, R2, UR6, RZ ;  /* 0x0000000602067c10 */ /* 0x000fe4000ff3e0ff */
[----:B------:R-:W-:Y:S01]  /*4430*/  PRMT R4, R19, 0x7632, R4 ;  /* 0x0000763213047816 */ /* 0x000fe20000000004 */
[----:B------:R-:W-:Y:S01]  /*4440*/  STG.E.U16 desc[UR8][R10.64+0x2], R14 ;  /* 0x0000020e0a007986 */ /* 0x000fe2000c101508 */
[----:B------:R-:W-:Y:S02]  /*4450*/  IADD3.X R7, R0, UR7, RZ, P1, !PT ;  /* 0x0000000700077c10 */ /* 0x000fe40008ffe4ff */
[----:B-1----:R-:W-:Y:S01]  /*4460*/  PRMT R13, R112, 0x7632, R13 ;  /* 0x00007632700d7816 */ /* 0x002fe2000000000d */
[----:B------:R-:W-:Y:S01]  /*4470*/  STG.E.U16 desc[UR8][R10.64+0x4], R112 ;  /* 0x000004700a007986 */ /* 0x000fe2000c101508 */
[----:B------:R-:W-:Y:S02]  /*4480*/  PRMT R0, R20, 0x7632, R0 ;  /* 0x0000763214007816 */ /* 0x000fe40000000000 */
[----:B------:R-:W-:Y:S01]  /*4490*/  PRMT R2, R120, 0x7632, R2 ;  /* 0x0000763278027816 */ /* 0x000fe20000000002 */
[----:B------:R0:W-:Y:S04]  /*44a0*/  STG.E.U16 desc[UR8][R10.64+0x6], R13 ;  /* 0x0000060d0a007986 */ /* 0x0001e8000c101508 */
[----:B------:R1:W-:Y:S04]  /*44b0*/  STG.E.U16 desc[UR8][R8.64], R19 ;  /* 0x0000001308007986 */ /* 0x0003e8000c101508 */
[----:B------:R1:W-:Y:S01]  /*44c0*/  STG.E.U16 desc[UR8][R8.64+0x2], R4 ;  /* 0x0000020408007986 */ /* 0x0003e2000c101508 */
[----:B0-----:R-:W-:-:S03]  /*44d0*/  PRMT R11, R116, 0x7632, R11 ;  /* 0x00007632740b7816 */ /* 0x001fc6000000000b */
[----:B------:R1:W-:Y:S04]  /*44e0*/  STG.E.U16 desc[UR8][R8.64+0x4], R116 ;  /* 0x0000047408007986 */ /* 0x0003e8000c101508 */
[----:B------:R1:W-:Y:S04]  /*44f0*/  STG.E.U16 desc[UR8][R8.64+0x6], R11 ;  /* 0x0000060b08007986 */ /* 0x0003e8000c101508 */
[----:B------:R1:W-:Y:S04]  /*4500*/  STG.E.U16 desc[UR8][R6.64], R20 ;  /* 0x0000001406007986 */ /* 0x0003e8000c101508 */
[----:B------:R1:W-:Y:S04]  /*4510*/  STG.E.U16 desc[UR8][R6.64+0x2], R0 ;  /* 0x0000020006007986 */ /* 0x0003e8000c101508 */
[----:B------:R1:W-:Y:S04]  /*4520*/  STG.E.U16 desc[UR8][R6.64+0x4], R120 ;  /* 0x0000047806007986 */ /* 0x0003e8000c101508 */
[----:B------:R1:W-:Y:S01]  /*4530*/  STG.E.U16 desc[UR8][R6.64+0x6], R2 ;  /* 0x0000060206007986 */ /* 0x0003e2000c101508 */
[----:B------:R-:W-:Y:S05]  /*4540*/  @!P0 BRA `(.L_x_120) ;  /* 0xffffffc000288947 */ /* 0x000fea000383ffff */
.L_x_104:
[----:B------:R-:W-:-:S05]  /*4550*/  LEA R35, R36, R35, 0x7 ;  /* 0x0000002324237211 */ /* 0x000fca00078e38ff */
[----:B------:R-:W-:-:S05]  /*4560*/  IMAD.SHL.U32 R22, R35, 0x20, RZ ;  /* 0x0000002023167824 */ /* 0x000fca00078e00ff */
[----:B------:R-:W-:-:S13]  /*4570*/  ISETP.GT.AND P0, PT, R22, 0x13f, PT ;  /* 0x0000013f1600780c */ /* 0x000fda0003f04270 */
[----:B------:R-:W-:Y:S05]  /*4580*/  @P0 EXIT ;  /* 0x000000000000094d */ /* 0x000fea0003800000 */
[----:B-1----:R-:W1:Y:S01]  /*4590*/  S2R R6, SR_TID.X ;  /* 0x0000000000067919 */ /* 0x002e620000002100 */
[----:B0-----:R-:W-:Y:S01]  /*45a0*/  LOP3.LUT R3, RZ, R100, RZ, 0x33, !PT ;  /* 0x00000064ff037212 */ /* 0x001fe200078e33ff */
[----:B------:R-:W0:Y:S01]  /*45b0*/  S2UR UR5, SR_CgaCtaId ;  /* 0x00000000000579c3 */ /* 0x000e220000008800 */
[----:B------:R-:W-:Y:S01]  /*45c0*/  LOP3.LUT R0, RZ, R101, RZ, 0x33, !PT ;  /* 0x00000065ff007212 */ /* 0x000fe200078e33ff */
[----:B------:R-:W-:Y:S01]  /*45d0*/  UMOV UR4, 0x400 ;  /* 0x0000040000047882 */ /* 0x000fe20000000000 */
[----:B------:R-:W-:-:S04]  /*45e0*/  ISETP.GT.U32.AND P0, PT, R3, -0x2, PT ;  /* 0xfffffffe0300780c */ /* 0x000fc80003f04070 */
[----:B------:R-:W-:-:S04]  /*45f0*/  ISETP.GT.AND.EX P0, PT, R0, -0x1, PT, P0 ;  /* 0xffffffff0000780c */ /* 0x000fc80003f04300 */
[----:B------:R-:W-:Y:S02]  /*4600*/  SEL R3, R3, 0xfffffffe, P0 ;  /* 0xfffffffe03037807 */ /* 0x000fe40000000000 */
[----:B------:R-:W-:Y:S02]  /*4610*/  SEL R0, R0, 0xffffffff, P0 ;  /* 0xffffffff00007807 */ /* 0x000fe40000000000 */
[C---:B------:R-:W-:Y:S02]  /*4620*/  SHF.L.U32 R4, R3.reuse, 0x7, RZ ;  /* 0x0000000703047819 */ /* 0x040fe400000006ff */
[----:B------:R-:W-:Y:S02]  /*4630*/  SHF.L.U64.HI R3, R3, 0x7, R0 ;  /* 0x0000000703037819 */ /* 0x000fe40000010200 */
[----:B------:R-:W-:Y:S01]  /*4640*/  MOV R0, 0xffffffff ;  /* 0xffffffff00007802 */ /* 0x000fe20000000f00 */
[----:B0-----:R-:W-:-:S03]  /*4650*/  ULEA UR6, UR5, UR4, 0x18 ;  /* 0x0000000405067291 */ /* 0x001fc6000f8ec03f */
[----:B------:R-:W-:Y:S02]  /*4660*/  ULDC.64 UR4, c[0x0][0x260] ;  /* 0x0000980000047ab9 */ /* 0x000fe40000000a00 */
[----:B------:R-:W-:Y:S01]  /*4670*/  UIADD3 UR4, UP0, UR4, 0x16400, URZ ;  /* 0x0001640004047890 */ /* 0x000fe2000ff1e03f */
[--C-:B-1----:R-:W-:Y:S02]  /*4680*/  SHF.R.U32.HI R5, RZ, 0x5, R6.reuse ;  /* 0x00000005ff057819 */ /* 0x102fe40000011606 */
[----:B------:R-:W-:Y:S01]  /*4690*/  SHF.R.U32.HI R2, RZ, 0x4, R6 ;  /* 0x00000004ff027819 */ /* 0x000fe20000011606 */
[----:B------:R-:W-:Y:S01]  /*46a0*/  UIADD3.X UR5, URZ, UR5, URZ, UP0, !UPT ;  /* 0x000000053f057290 */ /* 0x000fe200087fe43f */
[----:B------:R-:W-:Y:S02]  /*46b0*/  IADD3 R4, P0, P1, -R4, -0x81, -R5 ;  /* 0xffffff7f04047810 */ /* 0x000fe4000791e905 */
[----:B------:R-:W-:Y:S02]  /*46c0*/  SHF.L.U32 R7, R5, 0x1, RZ ;  /* 0x0000000105077819 */ /* 0x000fe400000006ff */
[----:B------:R-:W-:Y:S01]  /*46d0*/  IADD3.X R3, ~R3, -0x1, R0, P0, P1 ;  /* 0xffffffff03037810 */ /* 0x000fe200007e2500 */
[----:B------:R-:W-:Y:S01]  /*46e0*/  VIADD R0, R2, 0x14 ;  /* 0x0000001402007836 */ /* 0x000fe20000000000 */
[----:B------:R-:W-:-:S02]  /*46f0*/  LEA R12, R5, UR6, 0x7 ;  /* 0x00000006050c7c11 */ /* 0x000fc4000f8e38ff */
[----:B------:R-:W-:Y:S01]  /*4700*/  LOP3.LUT R7, R7, 0x1f, R6, 0x78, !PT ;  /* 0x0000001f07077812 */ /* 0x000fe200078e7806 */
[----:B------:R-:W-:Y:S01]  /*4710*/  IMAD.WIDE.U32 R8, R3, -0x33333333, RZ ;  /* 0xcccccccd03087825 */ /* 0x000fe200078e00ff */
[----:B------:R-:W-:Y:S02]  /*4720*/  LOP3.LUT R14, RZ, R2, RZ, 0x33, !PT ;  /* 0x00000002ff0e7212 */ /* 0x000fe400078e33ff */
[----:B------:R-:W-:Y:S02]  /*4730*/  VIMNMX.U32 R13, R0, 0x20, !PT ;  /* 0x00000020000d7848 */ /* 0x000fe40007fe0000 */
[----:B------:R-:W-:Y:S01]  /*4740*/  LEA R7, R7, R12, 0x2 ;  /* 0x0000000c07077211 */ /* 0x000fe200078e10ff */
[----:B------:R-:W-:Y:S01]  /*4750*/  IMAD.WIDE.U32 R10, P0, R4, -0x33333334, R8 ;  /* 0xcccccccc040a7825 */ /* 0x000fe20007800008 */
[----:B------:R-:W-:Y:S02]  /*4760*/  IADD3 R39, P2, R5, 0x1e, RZ ;  /* 0x0000001e05277810 */ /* 0x000fe40007f5e0ff */
[----:B------:R-:W-:Y:S01]  /*4770*/  LOP3.LUT R21, R6, 0x1f, RZ, 0xc0, !PT ;  /* 0x0000001f06157812 */ /* 0x000fe200078ec0ff */
[----:B------:R-:W-:Y:S01]  /*4780*/  IMAD.WIDE.U32 R8, R4, -0x33333333, RZ ;  /* 0xcccccccd04087825 */ /* 0x000fe200078e00ff */
[----:B------:R-:W-:-:S02]  /*4790*/  IADD3.X R17, RZ, RZ, RZ, P0, !PT ;  /* 0x000000ffff117210 */ /* 0x000fc400007fe4ff */
[----:B------:R-:W-:Y:S01]  /*47a0*/  MOV R16, R11 ;  /* 0x0000000b00107202 */ /* 0x000fe20000000f00 */
[C---:B------:R-:W-:Y:S01]  /*47b0*/  IMAD.SHL.U32 R12, R6.reuse, 0x80, RZ ;  /* 0x00000080060c7824 */ /* 0x040fe200078e00ff */
[----:B------:R-:W-:Y:S02]  /*47c0*/  IADD3 RZ, P1, R9, R10, RZ ;  /* 0x0000000a09ff7210 */ /* 0x000fe40007f3e0ff */
[----:B------:R-:W-:Y:S02]  /*47d0*/  IADD3 R8, R13, R14, RZ ;  /* 0x0000000e0d087210 */ /* 0x000fe40007ffe0ff */
[----:B------:R-:W-:Y:S01]  /*47e0*/  SHF.L.U32 R13, R6, 0x1, RZ ;  /* 0x00000001060d7819 */ /* 0x000fe200000006ff */
[----:B------:R-:W-:Y:S01]  /*47f0*/  IMAD.WIDE.U32.X R16, R3, -0x33333334, R16, P1 ;  /* 0xcccccccc03107825 */ /* 0x000fe200008e0410 */
[----:B------:R-:W-:Y:S02]  /*4800*/  ISETP.LT.U32.AND P0, PT, R100, 0x1, PT ;  /* 0x000000016400780c */ /* 0x000fe40003f01070 */
[----:B------:R-:W-:Y:S01]  /*4810*/  LOP3.LUT R12, R12, 0x780, RZ, 0xc0, !PT ;  /* 0x000007800c0c7812 */ /* 0x000fe200078ec0ff */
[----:B------:R-:W-:Y:S01]  /*4820*/  IMAD.WIDE.U32 R14, R8, -0x33333333, RZ ;  /* 0xcccccccd080e7825 */ /* 0x000fe200078e00ff */
[----:B------:R-:W-:-:S02]  /*4830*/  LOP3.LUT R11, R13, 0x1e, RZ, 0xc0, !PT ;  /* 0x0000001e0d0b7812 */ /* 0x000fc400078ec0ff */
[----:B------:R-:W-:Y:S01]  /*4840*/  IADD3 R9, R2, 0x28, RZ ;  /* 0x0000002802097810 */ /* 0x000fe20007ffe0ff */
[----:B------:R-:W-:Y:S01]  /*4850*/  VIADD R13, R12, UR6 ;  /* 0x000000060c0d7c36 */ /* 0x000fe20008000000 */
[----:B------:R-:W-:Y:S02]  /*4860*/  ISETP.LT.AND.EX P0, PT, R101, RZ, PT, P0 ;  /* 0x000000ff6500720c */ /* 0x000fe40003f01300 */
[----:B------:R-:W-:Y:S02]  /*4870*/  SHF.R.U64 R23, R16, 0x3, R17 ;  /* 0x0000000310177819 */ /* 0x000fe40000001211 */
[-C--:B------:R-:W-:Y:S02]  /*4880*/  LOP3.LUT R10, R2, R11.reuse, RZ, 0x3c, !PT ;  /* 0x0000000b020a7212 */ /* 0x080fe400078e3cff */
[-C--:B------:R-:W-:Y:S02]  /*4890*/  LOP3.LUT R12, R0, R11.reuse, RZ, 0x3c, !PT ;  /* 0x0000000b000c7212 */ /* 0x080fe400078e3cff */
[----:B------:R-:W-:-:S02]  /*48a0*/  LOP3.LUT R18, R9, R11, RZ, 0x3c, !PT ;  /* 0x0000000b09127212 */ /* 0x000fc400078e3cff */
[----:B------:R-:W-:Y:S02]  /*48b0*/  SEL R16, R100, 0x1, P0 ;  /* 0x0000000164107807 */ /* 0x000fe40000000000 */
[----:B------:R-:W-:Y:S02]  /*48c0*/  SEL R17, R101, RZ, P0 ;  /* 0x000000ff65117207 */ /* 0x000fe40000000000 */
[----:B------:R-:W-:Y:S02]  /*48d0*/  IADD3 R19, P1, R5, 0x14, RZ ;  /* 0x0000001405137810 */ /* 0x000fe40007f3e0ff */
[----:B------:R-:W-:Y:S02]  /*48e0*/  LEA.HI R24, R15, 0x1, RZ, 0x1c ;  /* 0x000000010f187811 */ /* 0x000fe400078fe0ff */
[----:B------:R-:W-:Y:S01]  /*48f0*/  IADD3 R20, P0, R5, 0xa, RZ ;  /* 0x0000000a05147810 */ /* 0x000fe20007f1e0ff */
[----:B------:R-:W-:Y:S01]  /*4900*/  IMAD.X R14, RZ, RZ, RZ, P1 ;  /* 0x000000ffff0e7224 */ /* 0x000fe200008e06ff */
[----:B------:R-:W-:-:S02]  /*4910*/  IADD3 R23, R23, 0x1, RZ ;  /* 0x0000000117177810 */ /* 0x000fc40007ffe0ff */
[-C--:B------:R-:W-:Y:S02]  /*4920*/  LEA R10, R10, R13.reuse, 0x2 ;  /* 0x0000000d0a0a7211 */ /* 0x080fe400078e10ff */
[-C--:B------:R-:W-:Y:S02]  /*4930*/  LEA R12, R12, R13.reuse, 0x2 ;  /* 0x0000000d0c0c7211 */ /* 0x080fe400078e10ff */
[----:B------:R-:W-:Y:S01]  /*4940*/  LEA R13, R18, R13, 0x2 ;  /* 0x0000000d120d7211 */ /* 0x000fe200078e10ff */
[----:B------:R-:W-:Y:S01]  /*4950*/  VIADD R18, R2, 0x3c ;  /* 0x0000003c02127836 */ /* 0x000fe20000000000 */
[----:B------:R-:W-:Y:S02]  /*4960*/  SHF.L.U64.HI R17, R16, 0x7, R17 ;  /* 0x0000000710117819 */ /* 0x000fe40000010211 */
[----:B------:R-:W-:Y:S02]  /*4970*/  LOP3.LUT R40, R6, 0xf, RZ, 0xc0, !PT ;  /* 0x0000000f06287812 */ /* 0x000fe400078ec0ff */
[----:B------:R-:W-:-:S02]  /*4980*/  SHF.L.U32 R16, R16, 0x7, RZ ;  /* 0x0000000710107819 */ /* 0x000fc400000006ff */
[----:B------:R-:W-:Y:S02]  /*4990*/  IADD3.X R15, RZ, RZ, RZ, P0, !PT ;  /* 0x000000ffff0f7210 */ /* 0x000fe400007fe4ff */
[----:B------:R-:W-:Y:S02]  /*49a0*/  IADD3.X R38, RZ, RZ, RZ, P2, !PT ;  /* 0x000000ffff267210 */ /* 0x000fe400017fe4ff */
[----:B------:R-:W-:Y:S02]  /*49b0*/  LOP3.LUT R24, R24, 0x3, RZ, 0xc0, !PT ;  /* 0x0000000318187812 */ /* 0x000fe400078ec0ff */
[----:B------:R-:W-:-:S07]  /*49c0*/  LOP3.LUT R23, R23, 0x3, RZ, 0xc0, !PT ;  /* 0x0000000317177812 */ /* 0x000fce00078ec0ff */
.L_x_137:
[----:B------:R-:W-:Y:S01]  /*49d0*/  ISETP.GT.U32.AND P0, PT, R16, R5, PT ;  /* 0x000000051000720c */ /* 0x000fe20003f04070 */
[----:B------:R-:W-:Y:S01]  /*49e0*/  BSSY B0, `(.L_x_121) ;  /* 0x00000a7000007945 */ /* 0x000fe20003800000 */
[----:B0---4-:R-:W-:Y:S01]  /*49f0*/  HFMA2.MMA R25, -RZ, RZ, 0, 0 ;  /* 0x00000000ff197435 */ /* 0x011fe200000001ff */
[----:B-123--:R-:W-:Y:S02]  /*4a00*/  MOV R30, RZ ;  /* 0x000000ff001e7202 */ /* 0x00efe40000000f00 */
[----:B------:R-:W-:-:S13]  /*4a10*/  ISETP.GT.AND.EX P0, PT, R17, RZ, PT, P0 ;  /* 0x000000ff1100720c */ /* 0x000fda0003f04300 */
[----:B------:R-:W-:Y:S05]  /*4a20*/  @!P0 BRA `(.L_x_122) ;  /* 0x0000000800888947 */ /* 0x000fea0003800000 */
[----:B------:R-:W-:Y:S01]  /*4a30*/  ISETP.NE.U32.AND P1, PT, R23, RZ, PT ;  /* 0x000000ff1700720c */ /* 0x000fe20003f25070 */
[----:B------:R-:W-:Y:S01]  /*4a40*/  BSSY B1, `(.L_x_123) ;  /* 0x0000023000017945 */ /* 0x000fe20003800000 */
[----:B------:R-:W-:Y:S01]  /*4a50*/  ISETP.GE.U32.AND P0, PT, R4, 0x1e, PT ;  /* 0x0000001e0400780c */ /* 0x000fe20003f06070 */
[----:B------:R-:W-:Y:S01]  /*4a60*/  IMAD.MOV.U32 R30, RZ, RZ, RZ ;  /* 0x000000ffff1e7224 */ /* 0x000fe200078e00ff */
[----:B------:R-:W-:Y:S02]  /*4a70*/  ISETP.NE.AND.EX P1, PT, RZ, RZ, PT, P1 ;  /* 0x000000ffff00720c */ /* 0x000fe40003f25310 */
[----:B------:R-:W-:Y:S02]  /*4a80*/  IADD3 R26, P2, R21, R22, RZ ;  /* 0x00000016151a7210 */ /* 0x000fe40007f5e0ff */
[----:B------:R-:W-:Y:S02]  /*4a90*/  ISETP.GE.U32.AND.EX P0, PT, R3, RZ, PT, P0 ;  /* 0x000000ff0300720c */ /* 0x000fe40003f06100 */
[----:B------:R-:W-:-:S02]  /*4aa0*/  MOV R67, R5 ;  /* 0x0000000500437202 */ /* 0x000fc40000000f00 */
[----:B------:R-:W-:Y:S02]  /*4ab0*/  MOV R66, RZ ;  /* 0x000000ff00427202 */ /* 0x000fe40000000f00 */
[----:B------:R-:W-:Y:S02]  /*4ac0*/  MOV R25, RZ ;  /* 0x000000ff00197202 */ /* 0x000fe40000000f00 */
[----:B------:R-:W-:Y:S01]  /*4ad0*/  LEA.HI.X.SX32 R27, R22, RZ, 0x1, P2 ;  /* 0x000000ff161b7211 */ /* 0x000fe200010f0eff */
[----:B------:R-:W-:Y:S06]  /*4ae0*/  @!P1 BRA `(.L_x_124) ;  /* 0x0000000000609947 */ /* 0x000fec0003800000 */
[----:B------:R-:W-:Y:S01]  /*4af0*/  IMAD.WIDE.U32 R30, R5, 0x140, R26 ;  /* 0x00000140051e7825 */ /* 0x000fe200078e001a */
[----:B------:R-:W-:Y:S02]  /*4b00*/  ULDC.64 UR10, c[0x0][0x260] ;  /* 0x00009800000a7ab9 */ /* 0x000fe40000000a00 */
        /* <DEDUP_REMOVED lines=22> */
.L_x_124:
[----:B------:R-:W-:Y:S05]  /*4c70*/  BSYNC B1 ;  /* 0x0000000000017941 */ /* 0x000fea0003800000 */
.L_x_123:
[----:B------:R-:W-:Y:S05]  /*4c80*/  @!P0 BRA `(.L_x_122) ;  /* 0x0000000400f08947 */ /* 0x000fea0003800000 */
[----:B------:R-:W-:Y:S01]  /*4c90*/  SHF.L.U64.HI R29, R26, 0x1, R27 ;  /* 0x000000011a1d7819 */ /* 0x000fe2000001021b */
[----:B------:R-:W-:Y:S01]  /*4ca0*/  IMAD R27, R66, 0x280, RZ ;  /* 0x00000280421b7824 */ /* 0x000fe200078e02ff */
[----:B------:R-:W-:Y:S01]  /*4cb0*/  SHF.L.U32 R28, R26, 0x1, RZ ;  /* 0x000000011a1c7819 */ /* 0x000fe200000006ff */
[----:B------:R-:W-:Y:S01]  /*4cc0*/  BSSY B1, `(.L_x_125) ;  /* 0x0000045000017945 */ /* 0x000fe20003800000 */
[----:B------:R-:W-:-:S03]  /*4cd0*/  IADD3 R26, P0, -R67, R16, RZ ;  /* 0x00000010431a7210 */ /* 0x000fc60007f1e1ff */
[----:B------:R-:W-:Y:S01]  /*4ce0*/  IMAD.WIDE.U32 R28, R67, 0x280, R28 ;  /* 0x00000280431c7825 */ /* 0x000fe200078e001c */
[----:B------:R-:W-:Y:S02]  /*4cf0*/  ISETP.GT.U32.AND P1, PT, R26, 0x78, PT ;  /* 0x000000781a00780c */ /* 0x000fe40003f24070 */
[----:B------:R-:W-:Y:S01]  /*4d00*/  IADD3.X R31, ~R66, R17, RZ, P0, !PT ;  /* 0x00000011421f7210 */ /* 0x000fe200007fe5ff */
[----:B------:R-:W-:Y:S01]  /*4d10*/  IMAD.IADD R27, R29, 0x1, R27 ;  /* 0x000000011d1b7824 */ /* 0x000fe200078e021b */
[C---:B------:R-:W-:Y:S02]  /*4d20*/  LEA R26, P0, R28.reuse, UR4, 0x2 ;  /* 0x000000041c1a7c11 */ /* 0x040fe4000f8010ff */
[----:B------:R-:W-:Y:S02]  /*4d30*/  ISETP.GT.AND.EX P1, PT, R31, RZ, PT, P1 ;  /* 0x000000ff1f00720c */ /* 0x000fe40003f24310 */
[----:B------:R-:W-:Y:S02]  /*4d40*/  LEA.HI.X R27, R28, UR5, R27, 0x2, P0 ;  /* 0x000000051c1b7c11 */ /* 0x000fe400080f141b */
[----:B------:R-:W-:-:S09]  /*4d50*/  PLOP3.LUT P0, PT, PT, PT, PT, 0x80, 0x0 ;  /* 0x000000000000781c */ /* 0x000fd20003f0f070 */
[----:B------:R-:W-:Y:S05]  /*4d60*/  @!P1 BRA `(.L_x_126) ;  /* 0x0000000000e89947 */ /* 0x000fea0003800000 */
[----:B------:R-:W-:Y:S02]  /*4d70*/  IADD3 R31, P1, R16, -0x78, RZ ;  /* 0xffffff88101f7810 */ /* 0x000fe40007f3e0ff */
[----:B------:R-:W-:Y:S02]  /*4d80*/  PLOP3.LUT P0, PT, PT, PT, PT, 0x8, 0x0 ;  /* 0x000000000000781c */ /* 0x000fe40003f0e170 */
[----:B------:R-:W-:-:S11]  /*4d90*/  IADD3.X R41, R17, -0x1, RZ, P1, !PT ;  /* 0xffffffff11297810 */ /* 0x000fd60000ffe4ff */
.L_x_127:
        /* <DEDUP_REMOVED lines=55> */
.L_x_126:
[----:B------:R-:W-:Y:S05]  /*5110*/  BSYNC B1 ;  /* 0x0000000000017941 */ /* 0x000fea0003800000 */
.L_x_125:
[----:B------:R-:W-:Y:S01]  /*5120*/  IADD3 R28, P2, -R67, R16, RZ ;  /* 0x00000010431c7210 */ /* 0x000fe20007f5e1ff */
[----:B------:R-:W-:Y:S03]  /*5130*/  BSSY B1, `(.L_x_128) ;  /* 0x0000022000017945 */ /* 0x000fe60003800000 */
[----:B------:R-:W-:Y:S02]  /*5140*/  ISETP.GT.U32.AND P1, PT, R28, 0x28, PT ;  /* 0x000000281c00780c */ /* 0x000fe40003f24070 */
[----:B------:R-:W-:-:S04]  /*5150*/  IADD3.X R28, ~R66, R17, RZ, P2, !PT ;  /* 0x00000011421c7210 */ /* 0x000fc800017fe5ff */
        /* <DEDUP_REMOVED lines=11> */
[----:B------:R-:W-:Y:S02]  /*5210*/  PLOP3.LUT P0, PT, PT, PT, PT, 0x8, 0x0 ;  /* 0x000000000000781c */ /* 0x000fe40003f0e170 */
[----:B------:R-:W-:Y:S02]  /*5220*/  IADD3.X R66, RZ, R66, RZ, P2, !PT ;  /* 0x00000042ff427210 */ /* 0x000fe400017fe4ff */
[----:B0-----:R-:W-:-:S05]  /*5230*/  IADD3 R26, P1, R26, 0x32000, RZ ;  /* 0x000320001a1a7810 */ /* 0x001fca0007f3e0ff */
[----:B------:R-:W-:Y:S02]  /*5240*/  IMAD.X R27, RZ, RZ, R27, P1 ;  /* 0x000000ffff1b7224 */ /* 0x000fe400008e061b */
        /* <DEDUP_REMOVED lines=16> */
.L_x_129:
[----:B------:R-:W-:Y:S05]  /*5350*/  BSYNC B1 ;  /* 0x0000000000017941 */ /* 0x000fea0003800000 */
.L_x_128:
[----:B------:R-:W-:-:S04]  /*5360*/  ISETP.LT.U32.AND P1, PT, R67, R16, PT ;  /* 0x000000104300720c */ /* 0x000fc80003f21070 */
[----:B------:R-:W-:-:S13]  /*5370*/  ISETP.LT.OR.EX P0, PT, R66, R17, P0, P1 ;  /* 0x000000114200720c */ /* 0x000fda0000701710 */
        /* <DEDUP_REMOVED lines=13> */
.L_x_122:
[----:B------:R-:W-:Y:S05]  /*5450*/  BSYNC B0 ;  /* 0x0000000000007941 */ /* 0x000fea0003800000 */
.L_x_121:
[----:B------:R-:W-:Y:S01]  /*5460*/  ISETP.GT.U32.AND P0, PT, R6, 0x1ff, PT ;  /* 0x000001ff0600780c */ /* 0x000fe20003f04070 */
[----:B------:R0:W-:Y:S04]  /*5470*/  STS [R7], R25 ;  /* 0x0000001907007388 */ /* 0x0001e80000000800 */
[----:B------:R0:W-:Y:S01]  /*5480*/  STS [R7+0x500], R30 ;  /* 0x0005001e07007388 */ /* 0x0001e20000000800 */
[----:B------:R-:W-:Y:S07]  /*5490*/  BAR.SYNC.DEFER_BLOCKING 0x0 ;  /* 0x0000000000007b1d */ /* 0x000fee0000010000 */
[----:B------:R-:W-:Y:S05]  /*54a0*/  @P0 BRA `(.L_x_130) ;  /* 0x0000001000440947 */ /* 0x000fea0003800000 */
[----:B------:R-:W-:Y:S01]  /*54b0*/  ISETP.NE.AND P0, PT, R24, RZ, PT ;  /* 0x000000ff1800720c */ /* 0x000fe20003f05270 */
[----:B------:R-:W-:Y:S01]  /*54c0*/  BSSY B0, `(.L_x_131) ;  /* 0x0000079000007945 */ /* 0x000fe20003800000 */
[----:B0-----:R-:W-:-:S11]  /*54d0*/  MOV R25, R2 ;  /* 0x0000000200197202 */ /* 0x001fd60000000f00 */
[----:B------:R-:W-:Y:S05]  /*54e0*/  @!P0 BRA `(.L_x_132) ;  /* 0x0000000400d88947 */ /* 0x000fea0003800000 */
[----:B------:R-:W-:Y:S01]  /*54f0*/  ISETP.GT.U32.AND P0, PT, R40, 0x9, PT ;  /* 0x000000092800780c */ /* 0x000fe20003f04070 */
[----:B------:R-:W-:Y:S01]  /*5500*/  HFMA2.MMA R25, -RZ, RZ, 0, 0 ;  /* 0x00000000ff197435 */ /* 0x000fe200000001ff */
[----:B------:R-:W-:Y:S01]  /*5510*/  IMAD.MOV.U32 R26, RZ, RZ, RZ ;  /* 0x000000ffff1a7224 */ /* 0x000fe200078e00ff */
[----:B------:R-:W-:-:S10]  /*5520*/  UMOV UR7, 0xffff ;  /* 0x0000ffff00077882 */ /* 0x000fd40000000000 */
[----:B------:R0:W1:Y:S04]  /*5530*/  @!P0 LDS R25, [R10] ;  /* 0x000000000a198984 */ /* 0x0000680000000800 */
[----:B------:R0:W2:Y:S01]  /*5540*/  @!P0 LDS R26, [R10+0x500] ;  /* 0x000500000a1a8984 */ /* 0x0000a20000000800 */
[----:B------:R-:W-:Y:S05]  /*5550*/  BRA.DIV UR7, `(.L_x_133) ;  /* 0x0000001207307947 */ /* 0x000fea000b800000 */
[----:B------:R-:W-:Y:S01]  /*5560*/  MOV R32, 0xffff ;  /* 0x0000ffff00207802 */ /* 0x000fe20000000f00 */
[----:B------:R-:W-:Y:S01]  /*5570*/  IMAD.MOV.U32 R34, RZ, RZ, 0xffff ;  /* 0x0000ffffff227424 */ /* 0x000fe200078e00ff */
[----:B------:R-:W-:Y:S02]  /*5580*/  MOV R31, 0xffff ;  /* 0x0000ffff001f7802 */ /* 0x000fe40000000f00 */
[----:B------:R-:W-:Y:S01]  /*5590*/  MOV R33, 0xffff ;  /* 0x0000ffff00217802 */ /* 0x000fe20000000f00 */
[----:B-1----:R-:W1:Y:S01]  /*55a0*/  SHFL.BFLY PT, R28, R25, 0x8, 0x101f ;  /* 0x0d101f00191c7f89 */ /* 0x002e6200000e0000 */
[----:B------:R-:W-:Y:S02]  /*55b0*/  MOV R36, 0xffff ;  /* 0x0000ffff00247802 */ /* 0x000fe40000000f00 */
[----:B------:R-:W-:Y:S01]  /*55c0*/  MOV R35, 0xffff ;  /* 0x0000ffff00237802 */ /* 0x000fe20000000f00 */
[----:B--2---:R-:W2:Y:S01]  /*55d0*/  SHFL.BFLY PT, R27, R26, 0x8, 0x101f ;  /* 0x0d101f001a1b7f89 */ /* 0x004ea200000e0000 */
[----:B------:R-:W-:Y:S01]  /*55e0*/  MOV R37, 0xffff ;  /* 0x0000ffff00257802 */ /* 0x000fe20000000f00 */
[----:B-1----:R-:W-:Y:S01]  /*55f0*/  FADD.FTZ R28, R28, R25 ;  /* 0x000000191c1c7221 */ /* 0x002fe20000010000 */
[----:B--2---:R-:W-:-:S04]  /*5600*/  FADD.FTZ R27, R27, R26 ;  /* 0x0000001a1b1b7221 */ /* 0x004fc80000010000 */
[----:B------:R-:W1:Y:S01]  /*5610*/  SHFL.BFLY PT, R29, R28, 0x4, 0x101f ;  /* 0x0c901f001c1d7f89 */ /* 0x000e6200000e0000 */
[----:B------:R-:W-:-:S03]  /*5620*/  IMAD.MOV.U32 R26, RZ, RZ, 0xffff ;  /* 0x0000ffffff1a7424 */ /* 0x000fc600078e00ff */
[----:B------:R-:W2:Y:S01]  /*5630*/  SHFL.BFLY PT, R30, R27, 0x4, 0x101f ;  /* 0x0c901f001b1e7f89 */ /* 0x000ea200000e0000 */
[----:B-1----:R-:W-:Y:S01]  /*5640*/  FADD.FTZ R29, R28, R29 ;  /* 0x0000001d1c1d7221 */ /* 0x002fe20000010000 */
[----:B--2---:R-:W-:-:S04]  /*5650*/  FADD.FTZ R30, R27, R30 ;  /* 0x0000001e1b1e7221 */ /* 0x004fc80000010000 */
[----:B------:R-:W1:Y:S04]  /*5660*/  SHFL.BFLY PT, R32, R29, 0x2, 0x101f ;  /* 0x0c501f001d207f89 */ /* 0x000e6800000e0000 */
[----:B------:R-:W2:Y:S01]  /*5670*/  SHFL.BFLY PT, R25, R30, 0x2, 0x101f ;  /* 0x0c501f001e197f89 */ /* 0x000ea200000e0000 */
[----:B-1----:R-:W-:Y:S01]  /*5680*/  FADD.FTZ R32, R29, R32 ;  /* 0x000000201d207221 */ /* 0x002fe20000010000 */
[----:B--2---:R-:W-:-:S04]  /*5690*/  FADD.FTZ R25, R30, R25 ;  /* 0x000000191e197221 */ /* 0x004fc80000010000 */
[----:B------:R-:W1:Y:S04]  /*56a0*/  SHFL.BFLY PT, R31, R32, 0x1, 0x101f ;  /* 0x0c301f00201f7f89 */ /* 0x000e6800000e0000 */
[----:B------:R2:W3:Y:S02]  /*56b0*/  SHFL.BFLY PT, R34, R25, 0x1, 0x101f ;  /* 0x0c301f0019227f89 */ /* 0x0004e400000e0000 */
[----:B-12---:R-:W-:-:S07]  /*56c0*/  FADD.FTZ R31, R32, R31 ;  /* 0x0000001f201f7221 */ /* 0x006fce0000010000 */
.L_x_146:
[----:B------:R-:W1:Y:S01]  /*56d0*/  LDC.64 R26, c[0x0][0x218] ;  /* 0x00008600ff1a7b82 */ /* 0x000e620000000a00 */
[----:B------:R-:W-:Y:S01]  /*56e0*/  ISETP.NE.AND P1, PT, R40, RZ, PT ;  /* 0x000000ff2800720c */ /* 0x000fe20003f25270 */
[----:B---3--:R-:W-:Y:S01]  /*56f0*/  FADD.FTZ R34, R25, R34 ;  /* 0x0000002219227221 */ /* 0x008fe20000010000 */
[----:B------:R-:W-:Y:S02]  /*5700*/  IADD3 R25, R2, R22, RZ ;  /* 0x0000001602197210 */ /* 0x000fe40007ffe0ff */
[----:B------:R-:W-:-:S03]  /*5710*/  ISETP.NE.AND P2, PT, R24, 0x1, PT ;  /* 0x000000011800780c */ /* 0x000fc60003f45270 */
[----:B------:R-:W2:Y:S06]  /*5720*/  LDC.64 R28, c[0x0][0x220] ;  /* 0x00008800ff1c7b82 */ /* 0x000eac0000000a00 */
[----:B------:R-:W-:Y:S02]  /*5730*/  @!P1 F2FP.BF16.F32.PACK_AB R30, RZ, R31 ;  /* 0x0000001fff1e923e */ /* 0x000fe400000010ff */
[----:B------:R-:W-:Y:S01]  /*5740*/  @!P1 F2FP.BF16.F32.PACK_AB R31, RZ, R34 ;  /* 0x00000022ff1f923e */ /* 0x000fe200000010ff */
[----:B-1----:R-:W-:-:S05]  /*5750*/  IMAD.WIDE R26, R25, 0x2, R26 ;  /* 0x00000002191a7825 */ /* 0x002fca00078e021a */
[----:B------:R1:W-:Y:S01]  /*5760*/  @!P1 STG.E.U16 desc[UR8][R26.64], R30 ;  /* 0x0000001e1a009986 */ /* 0x0003e2000c101508 */
[----:B--2---:R-:W-:Y:S01]  /*5770*/  IMAD.WIDE R28, R25, 0x2, R28 ;  /* 0x00000002191c7825 */ /* 0x004fe200078e021c */
[----:B------:R-:W-:-:S04]  /*5780*/  MOV R25, R0 ;  /* 0x0000000000197202 */ /* 0x000fc80000000f00 */
[----:B------:R1:W-:Y:S01]  /*5790*/  @!P1 STG.E.U16 desc[UR8][R28.64], R31 ;  /* 0x0000001f1c009986 */ /* 0x0003e2000c101508 */
[----:B------:R-:W-:Y:S05]  /*57a0*/  @!P2 BRA `(.L_x_132) ;  /* 0x000000040028a947 */ /* 0x000fea0003800000 */
[----:B------:R-:W-:Y:S01]  /*57b0*/  HFMA2.MMA R25, -RZ, RZ, 0, 0 ;  /* 0x00000000ff197435 */ /* 0x000fe200000001ff */
[----:B-1----:R-:W-:Y:S01]  /*57c0*/  IMAD.MOV.U32 R30, RZ, RZ, RZ ;  /* 0x000000ffff1e7224 */ /* 0x002fe200078e00ff */
[----:B------:R-:W-:-:S05]  /*57d0*/  UMOV UR7, 0xffff ;  /* 0x0000ffff00077882 */ /* 0x000fca0000000000 */
[----:B------:R1:W2:Y:S04]  /*57e0*/  @!P0 LDS R30, [R12+0x500] ;  /* 0x000500000c1e8984 */ /* 0x0002a80000000800 */
[----:B------:R1:W3:Y:S01]  /*57f0*/  @!P0 LDS R25, [R12] ;  /* 0x000000000c198984 */ /* 0x0002e20000000800 */
[----:B------:R-:W-:Y:S05]  /*5800*/  BRA.DIV UR7, `(.L_x_134) ;  /* 0x00000012075c7947 */ /* 0x000fea000b800000 */
[----:B------:R-:W-:Y:S01]  /*5810*/  MOV R36, 0xffff ;  /* 0x0000ffff00247802 */ /* 0x000fe20000000f00 */
[----:B------:R-:W-:Y:S01]  /*5820*/  IMAD.MOV.U32 R42, RZ, RZ, 0xffff ;  /* 0x0000ffffff2a7424 */ /* 0x000fe200078e00ff */
[----:B------:R-:W-:Y:S02]  /*5830*/  MOV R35, 0xffff ;  /* 0x0000ffff00237802 */ /* 0x000fe40000000f00 */
[----:B------:R-:W-:Y:S01]  /*5840*/  MOV R37, 0xffff ;  /* 0x0000ffff00257802 */ /* 0x000fe20000000f00 */
[----:B---3--:R-:W3:Y:S01]  /*5850*/  SHFL.BFLY PT, R32, R25, 0x8, 0x101f ;  /* 0x0d101f0019207f89 */ /* 0x008ee200000e0000 */
[----:B------:R-:W-:Y:S02]  /*5860*/  MOV R44, 0xffff ;  /* 0x0000ffff002c7802 */ /* 0x000fe40000000f00 */
[----:B------:R-:W-:Y:S01]  /*5870*/  MOV R41, 0xffff ;  /* 0x0000ffff00297802 */ /* 0x000fe20000000f00 */
[----:B--2---:R-:W2:Y:S01]  /*5880*/  SHFL.BFLY PT, R31, R30, 0x8, 0x101f ;  /* 0x0d101f001e1f7f89 */ /* 0x004ea200000e0000 */
[----:B------:R-:W-:Y:S01]  /*5890*/  MOV R43, 0xffff ;  /* 0x0000ffff002b7802 */ /* 0x000fe20000000f00 */
[----:B---3--:R-:W-:Y:S01]  /*58a0*/  FADD.FTZ R32, R32, R25 ;  /* 0x0000001920207221 */ /* 0x008fe20000010000 */
[----:B--2---:R-:W-:-:S04]  /*58b0*/  FADD.FTZ R31, R31, R30 ;  /* 0x0000001e1f1f7221 */ /* 0x004fc80000010000 */
[----:B------:R-:W2:Y:S01]  /*58c0*/  SHFL.BFLY PT, R33, R32, 0x4, 0x101f ;  /* 0x0c901f0020217f89 */ /* 0x000ea200000e0000 */
[----:B------:R-:W-:-:S03]  /*58d0*/  IMAD.MOV.U32 R30, RZ, RZ, 0xffff ;  /* 0x0000ffffff1e7424 */ /* 0x000fc600078e00ff */
[----:B------:R-:W3:Y:S01]  /*58e0*/  SHFL.BFLY PT, R34, R31, 0x4, 0x101f ;  /* 0x0c901f001f227f89 */ /* 0x000ee200000e0000 */
[----:B--2---:R-:W-:Y:S01]  /*58f0*/  FADD.FTZ R33, R32, R33 ;  /* 0x0000002120217221 */ /* 0x004fe20000010000 */
[----:B---3--:R-:W-:-:S04]  /*5900*/  FADD.FTZ R34, R31, R34 ;  /* 0x000000221f227221 */ /* 0x008fc80000010000 */
[----:B------:R-:W2:Y:S04]  /*5910*/  SHFL.BFLY PT, R36, R33, 0x2, 0x101f ;  /* 0x0c501f0021247f89 */ /* 0x000ea800000e0000 */
[----:B------:R-:W3:Y:S01]  /*5920*/  SHFL.BFLY PT, R25, R34, 0x2, 0x101f ;  /* 0x0c501f0022197f89 */ /* 0x000ee200000e0000 */
[----:B--2---:R-:W-:Y:S01]  /*5930*/  FADD.FTZ R36, R33, R36 ;  /* 0x0000002421247221 */ /* 0x004fe20000010000 */
[----:B---3--:R-:W-:-:S04]  /*5940*/  FADD.FTZ R25, R34, R25 ;  /* 0x0000001922197221 */ /* 0x008fc80000010000 */
[----:B------:R-:W2:Y:S04]  /*5950*/  SHFL.BFLY PT, R35, R36, 0x1, 0x101f ;  /* 0x0c301f0024237f89 */ /* 0x000ea800000e0000 */
[----:B------:R3:W4:Y:S02]  /*5960*/  SHFL.BFLY PT, R30, R25, 0x1, 0x101f ;  /* 0x0c301f00191e7f89 */ /* 0x00072400000e0000 */
[----:B--23--:R-:W-:-:S07]  /*5970*/  FADD.FTZ R35, R36, R35 ;  /* 0x0000002324237221 */ /* 0x00cfce0000010000 */
.L_x_156:
[----:B----4-:R-:W-:Y:S01]  /*5980*/  FADD.FTZ R30, R25, R30 ;  /* 0x0000001e191e7221 */ /* 0x010fe20000010000 */
[----:B------:R-:W-:Y:S02]  /*5990*/  @!P1 F2FP.BF16.F32.PACK_AB R25, RZ, R35 ;  /* 0x00000023ff19923e */ /* 0x000fe400000010ff */
[----:B------:R-:W-:Y:S02]  /*59a0*/  ISETP.NE.AND P2, PT, R24, 0x2, PT ;  /* 0x000000021800780c */ /* 0x000fe40003f45270 */
[----:B------:R-:W-:Y:S02]  /*59b0*/  PRMT R31, R25, 0x7610, R31 ;  /* 0x00007610191f7816 */ /* 0x000fe4000000001f */
[----:B------:R-:W-:Y:S02]  /*59c0*/  @!P1 F2FP.BF16.F32.PACK_AB R30, RZ, R30 ;  /* 0x0000001eff1e923e */ /* 0x000fe400000010ff */
[----:B------:R-:W-:Y:S01]  /*59d0*/  MOV R25, R9 ;  /* 0x0000000900197202 */ /* 0x000fe20000000f00 */
[----:B------:R2:W-:Y:S04]  /*59e0*/  @!P1 STG.E.U16 desc[UR8][R26.64+0x28], R31 ;  /* 0x0000281f1a009986 */ /* 0x0005e8000c101508 */
[----:B------:R2:W-:Y:S02]  /*59f0*/  @!P1 STG.E.U16 desc[UR8][R28.64+0x28], R30 ;  /* 0x0000281e1c009986 */ /* 0x0005e4000c101508 */
[----:B------:R-:W-:Y:S05]  /*5a00*/  @!P2 BRA `(.L_x_132) ;  /* 0x000000000090a947 */ /* 0x000fea0003800000 */
[----:B------:R-:W-:Y:S01]  /*5a10*/  HFMA2.MMA R25, -RZ, RZ, 0, 0 ;  /* 0x00000000ff197435 */ /* 0x000fe200000001ff */
[----:B--2---:R-:W-:Y:S01]  /*5a20*/  MOV R30, RZ ;  /* 0x000000ff001e7202 */ /* 0x004fe20000000f00 */
[----:B------:R-:W-:-:S05]  /*5a30*/  UMOV UR7, 0xffff ;  /* 0x0000ffff00077882 */ /* 0x000fca0000000000 */
[----:B------:R2:W3:Y:S04]  /*5a40*/  @!P0 LDS R30, [R13+0x500] ;  /* 0x000500000d1e8984 */ /* 0x0004e80000000800 */
[----:B------:R2:W4:Y:S01]  /*5a50*/  @!P0 LDS R25, [R13] ;  /* 0x000000000d198984 */ /* 0x0005220000000800 */
[----:B------:R-:W-:Y:S05]  /*5a60*/  BRA.DIV UR7, `(.L_x_135) ;  /* 0x0000001207b07947 */ /* 0x000fea000b800000 */
[----:B------:R-:W-:Y:S01]  /*5a70*/  IMAD.MOV.U32 R36, RZ, RZ, 0xffff ;  /* 0x0000ffffff247424 */ /* 0x000fe200078e00ff */
[----:B------:R-:W-:Y:S01]  /*5a80*/  MOV R35, 0xffff ;  /* 0x0000ffff00237802 */ /* 0x000fe20000000f00 */
[----:B------:R-:W-:Y:S01]  /*5a90*/  IMAD.MOV.U32 R44, RZ, RZ, 0xffff ;  /* 0x0000ffffff2c7424 */ /* 0x000fe200078e00ff */
[----:B------:R-:W-:Y:S01]  /*5aa0*/  MOV R37, 0xffff ;  /* 0x0000ffff00257802 */ /* 0x000fe20000000f00 */
[----:B----4-:R-:W4:Y:S01]  /*5ab0*/  SHFL.BFLY PT, R32, R25, 0x8, 0x101f ;  /* 0x0d101f0019207f89 */ /* 0x010f2200000e0000 */
[----:B------:R-:W-:Y:S02]  /*5ac0*/  MOV R42, 0xffff ;  /* 0x0000ffff002a7802 */ /* 0x000fe40000000f00 */
[----:B------:R-:W-:Y:S01]  /*5ad0*/  MOV R41, 0xffff ;  /* 0x0000ffff00297802 */ /* 0x000fe20000000f00 */
[----:B---3--:R-:W3:Y:S01]  /*5ae0*/  SHFL.BFLY PT, R31, R30, 0x8, 0x101f ;  /* 0x0d101f001e1f7f89 */ /* 0x008ee200000e0000 */
[----:B------:R-:W-:Y:S01]  /*5af0*/  MOV R43, 0xffff ;  /* 0x0000ffff002b7802 */ /* 0x000fe20000000f00 */
[----:B----4-:R-:W-:Y:S01]  /*5b00*/  FADD.FTZ R32, R32, R25 ;  /* 0x0000001920207221 */ /* 0x010fe20000010000 */
[----:B---3--:R-:W-:-:S04]  /*5b10*/  FADD.FTZ R31, R31, R30 ;  /* 0x0000001e1f1f7221 */ /* 0x008fc80000010000 */
[----:B------:R-:W3:Y:S01]  /*5b20*/  SHFL.BFLY PT, R33, R32, 0x4, 0x101f ;  /* 0x0c901f0020217f89 */ /* 0x000ee200000e0000 */
[----:B------:R-:W-:-:S03]  /*5b30*/  MOV R30, 0xffff ;  /* 0x0000ffff001e7802 */ /* 0x000fc60000000f00 */
[----:B------:R-:W4:Y:S01]  /*5b40*/  SHFL.BFLY PT, R34, R31, 0x4, 0x101f ;  /* 0x0c901f001f227f89 */ /* 0x000f2200000e0000 */
[----:B---3--:R-:W-:Y:S01]  /*5b50*/  FADD.FTZ R33, R32, R33 ;  /* 0x0000002120217221 */ /* 0x008fe20000010000 */
[----:B----4-:R-:W-:-:S04]  /*5b60*/  FADD.FTZ R34, R31, R34 ;  /* 0x000000221f227221 */ /* 0x010fc80000010000 */
[----:B------:R-:W3:Y:S04]  /*5b70*/  SHFL.BFLY PT, R36, R33, 0x2, 0x101f ;  /* 0x0c501f0021247f89 */ /* 0x000ee800000e0000 */
[----:B------:R-:W4:Y:S01]  /*5b80*/  SHFL.BFLY PT, R25, R34, 0x2, 0x101f ;  /* 0x0c501f0022197f89 */ /* 0x000f2200000e0000 */
[----:B---3--:R-:W-:Y:S01]  /*5b90*/  FADD.FTZ R36, R33, R36 ;  /* 0x0000002421247221 */ /* 0x008fe20000010000 */
[----:B----4-:R-:W-:-:S04]  /*5ba0*/  FADD.FTZ R25, R34, R25 ;  /* 0x0000001922197221 */ /* 0x010fc80000010000 */
[----:B------:R-:W3:Y:S04]  /*5bb0*/  SHFL.BFLY PT, R35, R36, 0x1, 0x101f ;  /* 0x0c301f0024237f89 */ /* 0x000ee800000e0000 */
[----:B------:R4:W0:Y:S02]  /*5bc0*/  SHFL.BFLY PT, R30, R25, 0x1, 0x101f ;  /* 0x0c301f00191e7f89 */ /* 0x00082400000e0000 */
[----:B---34-:R-:W-:-:S07]  /*5bd0*/  FADD.FTZ R35, R36, R35 ;  /* 0x0000002324237221 */ /* 0x018fce0000010000 */
.L_x_166:
[----:B0-----:R-:W-:Y:S01]  /*5be0*/  FADD.FTZ R30, R25, R30 ;  /* 0x0000001e191e7221 */ /* 0x001fe20000010000 */
[----:B------:R-:W-:-:S04]  /*5bf0*/  @!P1 F2FP.BF16.F32.PACK_AB R25, RZ, R35 ;  /* 0x00000023ff19923e */ /* 0x000fc800000010ff */
[----:B------:R-:W-:Y:S01]  /*5c00*/  PRMT R31, R25, 0x7610, R31 ;  /* 0x00007610191f7816 */ /* 0x000fe2000000001f */
[----:B------:R-:W-:Y:S01]  /*5c10*/  IMAD.MOV.U32 R25, RZ, RZ, R18 ;  /* 0x000000ffff197224 */ /* 0x000fe200078e0012 */
[----:B------:R-:W-:-:S03]  /*5c20*/  @!P1 F2FP.BF16.F32.PACK_AB R30, RZ, R30 ;  /* 0x0000001eff1e923e */ /* 0x000fc600000010ff */
[----:B------:R3:W-:Y:S04]  /*5c30*/  @!P1 STG.E.U16 desc[UR8][R26.64+0x50], R31 ;  /* 0x0000501f1a009986 */ /* 0x0007e8000c101508 */
[----:B------:R3:W-:Y:S02]  /*5c40*/  @!P1 STG.E.U16 desc[UR8][R28.64+0x50], R30 ;  /* 0x0000501e1c009986 */ /* 0x0007e4000c101508 */
.L_x_132:
[----:B------:R-:W-:Y:S05]  /*5c50*/  BSYNC B0 ;  /* 0x0000000000007941 */ /* 0x000fea0003800000 */
.L_x_131:
[----:B------:R-:W-:-:S13]  /*5c60*/  ISETP.GE.U32.AND P0, PT, R8, 0x3c, PT ;  /* 0x0000003c0800780c */ /* 0x000fda0003f06070 */
[----:B------:R-:W-:Y:S05]  /*5c70*/  @!P0 BRA `(.L_x_130) ;  /* 0x0000000800508947 */ /* 0x000fea0003800000 */
[----:B------:R-:W-:Y:S01]  /*5c80*/  ISETP.GT.U32.AND P0, PT, R40, 0x9, PT ;  /* 0x000000092800780c */ /* 0x000fe20003f04070 */
[----:B------:R-:W-:-:S12]  /*5c90*/  UMOV UR7, 0xffff ;  /* 0x0000ffff00077882 */ /* 0x000fd80000000000 */
[----:B-123--:R-:W-:Y:S02]  /*5ca0*/  @!P0 LOP3.LUT R27, R25, R11, RZ, 0x3c, !PT ;  /* 0x0000000b191b8212 */ /* 0x00efe400078e3cff */
[----:B------:R-:W-:-:S04]  /*5cb0*/  @!P0 LEA R28, R40, UR6, 0x7 ;  /* 0x00000006281c8c11 */ /* 0x000fc8000f8e38ff */
[----:B------:R-:W-:Y:S02]  /*5cc0*/  @!P0 LEA R28, R27, R28, 0x2 ;  /* 0x0000001c1b1c8211 */ /* 0x000fe400078e10ff */
[----:B------:R-:W-:-:S06]  /*5cd0*/  CS2R R26, SRZ ;  /* 0x00000000001a7805 */ /* 0x000fcc000001ff00 */
[----:B------:R1:W2:Y:S04]  /*5ce0*/  @!P0 LDS R26, [R28] ;  /* 0x000000001c1a8984 */ /* 0x0002a80000000800 */
[----:B------:R1:W3:Y:S01]  /*5cf0*/  @!P0 LDS R27, [R28+0x500] ;  /* 0x000500001c1b8984 */ /* 0x0002e20000000800 */
[----:B------:R-:W-:Y:S05]  /*5d00*/  BRA.DIV UR7, `(.L_x_136) ;  /* 0x0000001207f47947 */ /* 0x000fea000b800000 */
[C---:B------:R-:W-:Y:S02]  /*5d10*/  @!P0 IADD3 R30, R25.reuse, 0x14, RZ ;  /* 0x00000014191e8810 */ /* 0x040fe40007ffe0ff */
[----:B------:R-:W-:Y:S02]  /*5d20*/  CS2R R34, SRZ ;  /* 0x0000000000227805 */ /* 0x000fe4000001ff00 */
[----:B-1----:R-:W-:Y:S01]  /*5d30*/  @!P0 IADD3 R28, R25, 0x28, RZ ;  /* 0x00000028191c8810 */ /* 0x002fe20007ffe0ff */
[----:B------:R-:W-:Y:S01]  /*5d40*/  IMAD.MOV.U32 R41, RZ, RZ, RZ ;  /* 0x000000ffff297224 */ /* 0x000fe200078e00ff */
[----:B------:R-:W-:Y:S01]  /*5d50*/  @!P0 LEA R31, R40, UR6, 0x7 ;  /* 0x00000006281f8c11 */ /* 0x000fe2000f8e38ff */
[----:B------:R-:W-:Y:S01]  /*5d60*/  HFMA2.MMA R42, -RZ, RZ, 0, 0 ;  /* 0x00000000ff2a7435 */ /* 0x000fe200000001ff */
[----:B------:R-:W-:Y:S02]  /*5d70*/  @!P0 LOP3.LUT R30, R30, R11, RZ, 0x3c, !PT ;  /* 0x0000000b1e1e8212 */ /* 0x000fe400078e3cff */
[----:B------:R-:W-:-:S02]  /*5d80*/  @!P0 LEA R29, R40, UR6, 0x7 ;  /* 0x00000006281d8c11 */ /* 0x000fc4000f8e38ff */
[----:B------:R-:W-:Y:S01]  /*5d90*/  @!P0 LOP3.LUT R28, R28, R11, RZ, 0x3c, !PT ;  /* 0x0000000b1c1c8212 */ /* 0x000fe200078e3cff */
[----:B------:R-:W-:Y:S01]  /*5da0*/  @!P0 IMAD R30, R30, 0x4, R31 ;  /* 0x000000041e1e8824 */ /* 0x000fe200078e021f */
[----:B------:R-:W-:Y:S02]  /*5db0*/  @!P0 IADD3 R46, R25, 0x3c, RZ ;  /* 0x0000003c192e8810 */ /* 0x000fe40007ffe0ff */
[----:B------:R-:W-:Y:S02]  /*5dc0*/  @!P0 LEA R28, R28, R29, 0x2 ;  /* 0x0000001d1c1c8211 */ /* 0x000fe400078e10ff */
[----:B------:R-:W1:Y:S01]  /*5dd0*/  @!P0 LDS R33, [R30+0x500] ;  /* 0x000500001e218984 */ /* 0x000e620000000800 */
[----:B------:R-:W-:Y:S02]  /*5de0*/  @!P0 LEA R45, R40, UR6, 0x7 ;  /* 0x00000006282d8c11 */ /* 0x000fe4000f8e38ff */
[----:B------:R-:W-:Y:S01]  /*5df0*/  @!P0 LOP3.LUT R46, R46, R11, RZ, 0x3c, !PT ;  /* 0x0000000b2e2e8212 */ /* 0x000fe200078e3cff */
[----:B------:R-:W4:Y:S01]  /*5e00*/  @!P0 LDS R29, [R28] ;  /* 0x000000001c1d8984 */ /* 0x000f220000000800 */
[----:B------:R-:W-:-:S02]  /*5e10*/  MOV R31, 0xffff ;  /* 0x0000ffff001f7802 */ /* 0x000fc40000000f00 */
[----:B------:R-:W-:Y:S01]  /*5e20*/  @!P0 LEA R46, R46, R45, 0x2 ;  /* 0x0000002d2e2e8211 */ /* 0x000fe200078e10ff */
[----:B------:R5:W0:Y:S01]  /*5e30*/  @!P0 LDS R32, [R30] ;  /* 0x000000001e208984 */ /* 0x000a220000000800 */
[----:B------:R-:W-:Y:S01]  /*5e40*/  MOV R49, 0xffff ;  /* 0x0000ffff00317802 */ /* 0x000fe20000000f00 */
[----:B------:R-:W-:Y:S01]  /*5e50*/  IMAD.MOV.U32 R45, RZ, RZ, RZ ;  /* 0x000000ffff2d7224 */ /* 0x000fe200078e00ff */
[----:B------:R-:W-:Y:S01]  /*5e60*/  MOV R50, 0xffff ;  /* 0x0000ffff00327802 */ /* 0x000fe20000000f00 */
[----:B------:R-:W-:Y:S01]  /*5e70*/  @!P0 LDS R43, [R28+0x500] ;  /* 0x000500001c2b8984 */ /* 0x000fe20000000800 */
[----:B------:R-:W-:Y:S02]  /*5e80*/  MOV R52, 0xffff ;  /* 0x0000ffff00347802 */ /* 0x000fe40000000f00 */
[----:B------:R-:W-:Y:S01]  /*5e90*/  MOV R51, 0xffff ;  /* 0x0000ffff00337802 */ /* 0x000fe20000000f00 */
[----:B------:R-:W-:Y:S01]  /*5ea0*/  @!P0 LDS R48, [R46+0x500] ;  /* 0x000500002e308984 */ /* 0x000fe20000000800 */
[----:B-----5:R-:W-:-:S02]  /*5eb0*/  MOV R30, 0xffff ;  /* 0x0000ffff001e7802 */ /* 0x020fc40000000f00 */
[----:B------:R-:W-:Y:S01]  /*5ec0*/  IADD3 R25, R25, R22, RZ ;  /* 0x0000001619197210 */ /* 0x000fe20007ffe0ff */
[----:B------:R5:W-:Y:S04]  /*5ed0*/  @!P0 LDS R47, [R46] ;  /* 0x000000002e2f8984 */ /* 0x000be80000000800 */
[----:B---3--:R-:W3:Y:S01]  /*5ee0*/  SHFL.BFLY PT, R28, R27, 0x8, 0x101f ;  /* 0x0d101f001b1c7f89 */ /* 0x008ee200000e0000 */
[----:B-----5:R-:W-:Y:S01]  /*5ef0*/  HFMA2.MMA R46, -RZ, RZ, 0, 0 ;  /* 0x00000000ff2e7435 */ /* 0x020fe200000001ff */
[----:B-1----:R-:W-:Y:S01]  /*5f00*/  @!P0 MOV R35, R33 ;  /* 0x0000002100238202 */ /* 0x002fe20000000f00 */
[----:B------:R-:W-:Y:S02]  /*5f10*/  IMAD.MOV.U32 R33, RZ, RZ, 0xffff ;  /* 0x0000ffffff217424 */ /* 0x000fe400078e00ff */
[----:B----4-:R-:W-:-:S02]  /*5f20*/  @!P0 IMAD.MOV.U32 R41, RZ, RZ, R29 ;  /* 0x000000ffff298224 */ /* 0x010fc400078e001d */
[----:B--2---:R-:W1:Y:S01]  /*5f30*/  SHFL.BFLY PT, R29, R26, 0x8, 0x101f ;  /* 0x0d101f001a1d7f89 */ /* 0x004e6200000e0000 */
[----:B0-----:R-:W-:Y:S01]  /*5f40*/  @!P0 MOV R34, R32 ;  /* 0x0000002000228202 */ /* 0x001fe20000000f00 */
[----:B---3--:R-:W-:Y:S01]  /*5f50*/  FADD.FTZ R28, R28, R27 ;  /* 0x0000001b1c1c7221 */ /* 0x008fe20000010000 */
[----:B------:R-:W-:Y:S01]  /*5f60*/  MOV R32, 0xffff ;  /* 0x0000ffff00207802 */ /* 0x000fe20000000f00 */
[----:B------:R-:W0:Y:S01]  /*5f70*/  SHFL.BFLY PT, R44, R41, 0x8, 0x101f ;  /* 0x0d101f00292c7f89 */ /* 0x000e2200000e0000 */
[----:B------:R-:W-:-:S03]  /*5f80*/  @!P0 MOV R42, R43 ;  /* 0x0000002b002a8202 */ /* 0x000fc60000000f00 */
[----:B------:R-:W2:Y:S01]  /*5f90*/  SHFL.BFLY PT, R37, R34, 0x8, 0x101f ;  /* 0x0d101f0022257f89 */ /* 0x000ea200000e0000 */
[----:B------:R-:W-:Y:S01]  /*5fa0*/  @!P0 MOV R46, R48 ;  /* 0x00000030002e8202 */ /* 0x000fe20000000f00 */
[----:B------:R-:W-:Y:S02]  /*5fb0*/  IMAD.MOV.U32 R48, RZ, RZ, 0xffff ;  /* 0x0000ffffff307424 */ /* 0x000fe400078e00ff */
[----:B------:R-:W3:Y:S01]  /*5fc0*/  SHFL.BFLY PT, R36, R35, 0x8, 0x101f ;  /* 0x0d101f0023247f89 */ /* 0x000ee200000e0000 */
[----:B------:R-:W-:Y:S02]  /*5fd0*/  @!P0 MOV R45, R47 ;  /* 0x0000002f002d8202 */ /* 0x000fe40000000f00 */
[----:B------:R-:W-:Y:S01]  /*5fe0*/  ISETP.NE.AND P0, PT, R40, RZ, PT ;  /* 0x000000ff2800720c */ /* 0x000fe20003f05270 */
[----:B------:R-:W4:Y:S04]  /*5ff0*/  SHFL.BFLY PT, R43, R42, 0x8, 0x101f ;  /* 0x0d101f002a2b7f89 */ /* 0x000f2800000e0000 */
[----:B------:R-:W5:Y:S01]  /*6000*/  SHFL.BFLY PT, R27, R28, 0x4, 0x101f ;  /* 0x0c901f001c1b7f89 */ /* 0x000f6200000e0000 */
[----:B-1----:R-:W-:-:S03]  /*6010*/  FADD.FTZ R29, R29, R26 ;  /* 0x0000001a1d1d7221 */ /* 0x002fc60000010000 */
[----:B------:R-:W1:Y:S04]  /*6020*/  SHFL.BFLY PT, R50, R45, 0x8, 0x101f ;  /* 0x0d101f002d327f89 */ /* 0x000e6800000e0000 */
[----:B------:R-:W1:Y:S01]  /*6030*/  SHFL.BFLY PT, R26, R29, 0x4, 0x101f ;  /* 0x0c901f001d1a7f89 */ /* 0x000e6200000e0000 */
[----:B0-----:R-:W-:Y:S01]  /*6040*/  FADD.FTZ R44, R44, R41 ;  /* 0x000000292c2c7221 */ /* 0x001fe20000010000 */
[----:B--2---:R-:W-:Y:S02]  /*6050*/  FADD.FTZ R37, R37, R34 ;  /* 0x0000002225257221 */ /* 0x004fe40000010000 */
[----:B------:R-:W0:Y:S01]  /*6060*/  SHFL.BFLY PT, R47, R46, 0x8, 0x101f ;  /* 0x0d101f002e2f7f89 */ /* 0x000e2200000e0000 */
[----:B---3--:R-:W-:-:S03]  /*6070*/  FADD.FTZ R36, R36, R35 ;  /* 0x0000002324247221 */ /* 0x008fc60000010000 */
[----:B------:R-:W2:Y:S01]  /*6080*/  SHFL.BFLY PT, R34, R37, 0x4, 0x101f ;  /* 0x0c901f0025227f89 */ /* 0x000ea200000e0000 */
[----:B----4-:R-:W-:-:S03]  /*6090*/  FADD.FTZ R43, R43, R42 ;  /* 0x0000002a2b2b7221 */ /* 0x010fc60000010000 */
[----:B------:R-:W3:Y:S01]  /*60a0*/  SHFL.BFLY PT, R35, R36, 0x4, 0x101f ;  /* 0x0c901f0024237f89 */ /* 0x000ee200000e0000 */
[----:B-----5:R-:W-:-:S03]  /*60b0*/  FADD.FTZ R27, R28, R27 ;  /* 0x0000001b1c1b7221 */ /* 0x020fc60000010000 */
[----:B------:R-:W4:Y:S01]  /*60c0*/  SHFL.BFLY PT, R42, R43, 0x4, 0x101f ;  /* 0x0c901f002b2a7f89 */ /* 0x000f2200000e0000 */
[----:B------:R-:W-:Y:S02]  /*60d0*/  IMAD.MOV.U32 R28, RZ, RZ, 0xffff ;  /* 0x0000ffffff1c7424 */ /* 0x000fe400078e00ff */
[----:B-1----:R-:W-:Y:S01]  /*60e0*/  FADD.FTZ R50, R50, R45 ;  /* 0x0000002d32327221 */ /* 0x002fe20000010000 */
[----:B------:R-:W1:Y:S01]  /*60f0*/  SHFL.BFLY PT, R41, R44, 0x4, 0x101f ;  /* 0x0c901f002c297f89 */ /* 0x000e6200000e0000 */
[----:B------:R-:W-:Y:S01]  /*6100*/  MOV R45, 0xffff ;  /* 0x0000ffff002d7802 */ /* 0x000fe20000000f00 */
[----:B------:R-:W-:Y:S01]  /*6110*/  FADD.FTZ R26, R29, R26 ;  /* 0x0000001a1d1a7221 */ /* 0x000fe20000010000 */
[----:B------:R-:W-:Y:S01]  /*6120*/  MOV R29, 0xffff ;  /* 0x0000ffff001d7802 */ /* 0x000fe20000000f00 */
[----:B------:R-:W5:Y:S01]  /*6130*/  SHFL.BFLY PT, R28, R27, 0x2, 0x101f ;  /* 0x0c501f001b1c7f89 */ /* 0x000f6200000e0000 */
[----:B0-----:R-:W-:Y:S01]  /*6140*/  FADD.FTZ R47, R47, R46 ;  /* 0x0000002e2f2f7221 */ /* 0x001fe20000010000 */
[----:B------:R-:W-:-:S03]  /*6150*/  MOV R46, 0xffff ;  /* 0x0000ffff002e7802 */ /* 0x000fc60000000f00 */
[----:B------:R-:W0:Y:S01]  /*6160*/  SHFL.BFLY PT, R29, R26, 0x2, 0x101f ;  /* 0x0c501f001a1d7f89 */ /* 0x000e2200000e0000 */
[----:B--2---:R-:W-:-:S03]  /*6170*/  FADD.FTZ R34, R37, R34 ;  /* 0x0000002225227221 */ /* 0x004fc60000010000 */
[----:B------:R-:W2:Y:S01]  /*6180*/  SHFL.BFLY PT, R45, R50, 0x4, 0x101f ;  /* 0x0c901f00322d7f89 */ /* 0x000ea200000e0000 */
[----:B---3--:R-:W-:-:S03]  /*6190*/  FADD.FTZ R35, R36, R35 ;  /* 0x0000002324237221 */ /* 0x008fc60000010000 */
[----:B------:R-:W3:Y:S01]  /*61a0*/  SHFL.BFLY PT, R37, R34, 0x2, 0x101f ;  /* 0x0c501f0022257f89 */ /* 0x000ee200000e0000 */
[----:B----4-:R-:W-:Y:S01]  /*61b0*/  FADD.FTZ R42, R43, R42 ;  /* 0x0000002a2b2a7221 */ /* 0x010fe20000010000 */
[----:B------:R-:W-:Y:S02]  /*61c0*/  MOV R43, 0xffff ;  /* 0x0000ffff002b7802 */ /* 0x000fe40000000f00 */
[----:B------:R-:W4:Y:S01]  /*61d0*/  SHFL.BFLY PT, R36, R35, 0x2, 0x101f ;  /* 0x0c501f0023247f89 */ /* 0x000f2200000e0000 */
[----:B-1----:R-:W-:-:S03]  /*61e0*/  FADD.FTZ R41, R44, R41 ;  /* 0x000000292c297221 */ /* 0x002fc60000010000 */
[----:B------:R-:W1:Y:S01]  /*61f0*/  SHFL.BFLY PT, R46, R47, 0x4, 0x101f ;  /* 0x0c901f002f2e7f89 */ /* 0x000e6200000e0000 */
[----:B-----5:R-:W-:-:S03]  /*6200*/  FADD.FTZ R31, R27, R28 ;  /* 0x0000001c1b1f7221 */ /* 0x020fc60000010000 */
[----:B------:R-:W5:Y:S04]  /*6210*/  SHFL.BFLY PT, R44, R41, 0x2, 0x101f ;  /* 0x0c501f00292c7f89 */ /* 0x000f6800000e0000 */
[----:B------:R-:W5:Y:S01]  /*6220*/  SHFL.BFLY PT, R43, R42, 0x2, 0x101f ;  /* 0x0c501f002a2b7f89 */ /* 0x000f6200000e0000 */
[----:B0-----:R-:W-:Y:S02]  /*6230*/  FADD.FTZ R30, R26, R29 ;  /* 0x0000001d1a1e7221 */ /* 0x001fe40000010000 */
[----:B------:R-:W0:Y:S01]  /*6240*/  LDC.64 R26, c[0x0][0x218] ;  /* 0x00008600ff1a7b82 */ /* 0x000e220000000a00 */
[----:B------:R-:W0:Y:S01]  /*6250*/  SHFL.BFLY PT, R32, R31, 0x1, 0x101f ;  /* 0x0c301f001f207f89 */ /* 0x000e2200000e0000 */
[----:B--2---:R-:W-:Y:S01]  /*6260*/  FADD.FTZ R45, R50, R45 ;  /* 0x0000002d322d7221 */ /* 0x004fe20000010000 */
[----:B---3--:R-:W-:-:S02]  /*6270*/  FADD.FTZ R37, R34, R37 ;  /* 0x0000002522257221 */ /* 0x008fc40000010000 */
[----:B------:R-:W2:Y:S01]  /*6280*/  SHFL.BFLY PT, R33, R30, 0x1, 0x101f ;  /* 0x0c301f001e217f89 */ /* 0x000ea200000e0000 */
[----:B------:R-:W-:Y:S02]  /*6290*/  IMAD.MOV.U32 R34, RZ, RZ, 0xffff ;  /* 0x0000ffffff227424 */ /* 0x000fe400078e00ff */
[----:B------:R-:W3:Y:S01]  /*62a0*/  LDC.64 R28, c[0x0][0x220] ;  /* 0x00008800ff1c7b82 */ /* 0x000ee20000000a00 */
[----:B----4-:R-:W-:Y:S01]  /*62b0*/  FADD.FTZ R36, R35, R36 ;  /* 0x0000002423247221 */ /* 0x010fe20000010000 */
[----:B------:R-:W-:Y:S01]  /*62c0*/  MOV R35, 0xffff ;  /* 0x0000ffff00237802 */ /* 0x000fe20000000f00 */
[----:B------:R-:W4:Y:S01]  /*62d0*/  SHFL.BFLY PT, R48, R45, 0x2, 0x101f ;  /* 0x0c501f002d307f89 */ /* 0x000f2200000e0000 */
[----:B-1----:R-:W-:Y:S01]  /*62e0*/  FADD.FTZ R46, R47, R46 ;  /* 0x0000002e2f2e7221 */ /* 0x002fe20000010000 */
[----:B------:R-:W-:Y:S02]  /*62f0*/  IMAD.MOV.U32 R47, RZ, RZ, 0xffff ;  /* 0x0000ffffff2f7424 */ /* 0x000fe400078e00ff */
[----:B------:R-:W1:Y:S01]  /*6300*/  SHFL.BFLY PT, R34, R37, 0x1, 0x101f ;  /* 0x0c301f0025227f89 */ /* 0x000e6200000e0000 */
[----:B-----5:R-:W-:Y:S01]  /*6310*/  FADD.FTZ R44, R41, R44 ;  /* 0x0000002c292c7221 */ /* 0x020fe20000010000 */
[----:B------:R-:W-:-:S02]  /*6320*/  MOV R41, 0xffff ;  /* 0x0000ffff00297802 */ /* 0x000fc40000000f00 */
[----:B------:R-:W5:Y:S01]  /*6330*/  SHFL.BFLY PT, R35, R36, 0x1, 0x101f ;  /* 0x0c301f0024237f89 */ /* 0x000f6200000e0000 */
[----:B------:R-:W-:Y:S01]  /*6340*/  FADD.FTZ R42, R42, R43 ;  /* 0x0000002b2a2a7221 */ /* 0x000fe20000010000 */
[----:B------:R-:W-:Y:S02]  /*6350*/  MOV R43, 0xffff ;  /* 0x0000ffff002b7802 */ /* 0x000fe40000000f00 */
[----:B------:R-:W5:Y:S01]  /*6360*/  SHFL.BFLY PT, R47, R46, 0x2, 0x101f ;  /* 0x0c501f002e2f7f89 */ /* 0x000f6200000e0000 */
[----:B0-----:R-:W-:-:S04]  /*6370*/  IMAD.WIDE R26, R25, 0x2, R26 ;  /* 0x00000002191a7825 */ /* 0x001fc800078e021a */
[----:B------:R-:W-:Y:S01]  /*6380*/  FADD.FTZ R31, R31, R32 ;  /* 0x000000201f1f7221 */ /* 0x000fe20000010000 */
[----:B------:R-:W0:Y:S01]  /*6390*/  SHFL.BFLY PT, R41, R44, 0x1, 0x101f ;  /* 0x0c301f002c297f89 */ /* 0x000e2200000e0000 */
[----:B--2---:R-:W-:-:S03]  /*63a0*/  FADD.FTZ R30, R30, R33 ;  /* 0x000000211e1e7221 */ /* 0x004fc60000010000 */
[----:B------:R-:W2:Y:S01]  /*63b0*/  SHFL.BFLY PT, R43, R42, 0x1, 0x101f ;  /* 0x0c301f002a2b7f89 */ /* 0x000ea200000e0000 */
[----:B---3--:R-:W-:Y:S01]  /*63c0*/  IMAD.WIDE R28, R25, 0x2, R28 ;  /* 0x00000002191c7825 */ /* 0x008fe200078e021c */
[----:B------:R-:W-:Y:S02]  /*63d0*/  @!P0 F2FP.BF16.F32.PACK_AB R31, RZ, R31 ;  /* 0x0000001fff1f823e */ /* 0x000fe400000010ff */
[----:B------:R-:W-:Y:S01]  /*63e0*/  @!P0 F2FP.BF16.F32.PACK_AB R30, RZ, R30 ;  /* 0x0000001eff1e823e */ /* 0x000fe200000010ff */
[----:B----4-:R-:W-:Y:S01]  /*63f0*/  FADD.FTZ R45, R45, R48 ;  /* 0x000000302d2d7221 */ /* 0x010fe20000010000 */
[----:B------:R-:W-:Y:S01]  /*6400*/  PRMT R49, R31, 0x7610, R49 ;  /* 0x000076101f317816 */ /* 0x000fe20000000031 */
[----:B-1----:R-:W-:Y:S01]  /*6410*/  FADD.FTZ R25, R37, R34 ;  /* 0x0000002225197221 */ /* 0x002fe20000010000 */
[----:B------:R-:W-:Y:S02]  /*6420*/  PRMT R33, R30, 0x7610, R33 ;  /* 0x000076101e217816 */ /* 0x000fe40000000021 */
[----:B------:R-:W-:Y:S01]  /*6430*/  MOV R34, 0xffff ;  /* 0x0000ffff00227802 */ /* 0x000fe20000000f00 */
[----:B-----5:R-:W-:Y:S01]  /*6440*/  FADD.FTZ R30, R36, R35 ;  /* 0x00000023241e7221 */ /* 0x020fe20000010000 */
[----:B------:R-:W-:Y:S01]  /*6450*/  @!P0 F2FP.BF16.F32.PACK_AB R25, RZ, R25 ;  /* 0x00000019ff19823e */ /* 0x000fe200000010ff */
[----:B------:R1:W-:Y:S01]  /*6460*/  @!P0 STG.E.U16 desc[UR8][R26.64], R33 ;  /* 0x000000211a008986 */ /* 0x0003e2000c101508 */
[----:B------:R-:W-:-:S02]  /*6470*/  FADD.FTZ R46, R46, R47 ;  /* 0x0000002f2e2e7221 */ /* 0x000fc40000010000 */
[----:B------:R-:W-:Y:S01]  /*6480*/  @!P0 F2FP.BF16.F32.PACK_AB R30, RZ, R30 ;  /* 0x0000001eff1e823e */ /* 0x000fe200000010ff */
[----:B------:R-:W-:Y:S01]  /*6490*/  @!P0 STG.E.U16 desc[UR8][R28.64], R49 ;  /* 0x000000311c008986 */ /* 0x000fe2000c101508 */
[----:B0-----:R-:W-:-:S03]  /*64a0*/  FADD.FTZ R31, R44, R41 ;  /* 0x000000292c1f7221 */ /* 0x001fc60000010000 */
[----:B------:R-:W0:Y:S01]  /*64b0*/  SHFL.BFLY PT, R34, R45, 0x1, 0x101f ;  /* 0x0c301f002d227f89 */ /* 0x000e2200000e0000 */
[----:B--2---:R-:W-:Y:S01]  /*64c0*/  FADD.FTZ R32, R42, R43 ;  /* 0x0000002b2a207221 */ /* 0x004fe20000010000 */
[----:B------:R-:W-:Y:S02]  /*64d0*/  @!P0 F2FP.BF16.F32.PACK_AB R31, RZ, R31 ;  /* 0x0000001fff1f823e */ /* 0x000fe400000010ff */
[----:B-1----:R-:W-:Y:S02]  /*64e0*/  PRMT R33, R25, 0x7610, R33 ;  /* 0x0000761019217816 */ /* 0x002fe40000000021 */
[----:B------:R-:W-:Y:S02]  /*64f0*/  MOV R25, 0xffff ;  /* 0x0000ffff00197802 */ /* 0x000fe40000000f00 */
[----:B------:R-:W-:Y:S01]  /*6500*/  @!P0 F2FP.BF16.F32.PACK_AB R32, RZ, R32 ;  /* 0x00000020ff20823e */ /* 0x000fe200000010ff */
[----:B------:R1:W-:Y:S04]  /*6510*/  @!P0 STG.E.U16 desc[UR8][R26.64+0x28], R33 ;  /* 0x000028211a008986 */ /* 0x0003e8000c101508 */
[----:B------:R1:W-:Y:S04]  /*6520*/  @!P0 STG.E.U16 desc[UR8][R28.64+0x28], R30 ;  /* 0x0000281e1c008986 */ /* 0x0003e8000c101508 */
[----:B------:R1:W-:Y:S04]  /*6530*/  @!P0 STG.E.U16 desc[UR8][R26.64+0x50], R31 ;  /* 0x0000501f1a008986 */ /* 0x0003e8000c101508 */
[----:B------:R1:W2:Y:S01]  /*6540*/  SHFL.BFLY PT, R25, R46, 0x1, 0x101f ;  /* 0x0c301f002e197f89 */ /* 0x0002a200000e0000 */
[----:B0-----:R-:W-:-:S03]  /*6550*/  FADD.FTZ R34, R45, R34 ;  /* 0x000000222d227221 */ /* 0x001fc60000010000 */
[----:B------:R1:W-:Y:S04]  /*6560*/  @!P0 STG.E.U16 desc[UR8][R28.64+0x50], R32 ;  /* 0x000050201c008986 */ /* 0x0003e8000c101508 */
.L_x_200:
[----:B-12---:R-:W-:Y:S01]  /*6570*/  FADD.FTZ R30, R46, R25 ;  /* 0x000000192e1e7221 */ /* 0x006fe20000010000 */
[----:B------:R-:W-:-:S04]  /*6580*/  @!P0 F2FP.BF16.F32.PACK_AB R25, RZ, R34 ;  /* 0x00000022ff19823e */ /* 0x000fc800000010ff */
[----:B------:R-:W-:Y:S01]  /*6590*/  @!P0 F2FP.BF16.F32.PACK_AB R30, RZ, R30 ;  /* 0x0000001eff1e823e */ /* 0x000fe200000010ff */
[----:B------:R4:W-:Y:S04]  /*65a0*/  @!P0 STG.E.U16 desc[UR8][R26.64+0x78], R25 ;  /* 0x000078191a008986 */ /* 0x0009e8000c101508 */
[----:B------:R4:W-:Y:S02]  /*65b0*/  @!P0 STG.E.U16 desc[UR8][R28.64+0x78], R30 ;  /* 0x0000781e1c008986 */ /* 0x0009e4000c101508 */
.L_x_130:
[----:B------:R-:W-:Y:S05]  /*65c0*/  WARPSYNC.ALL ;  /* 0x0000000000007948 */ /* 0x000fea0003800000 */
[----:B------:R-:W-:Y:S01]  /*65d0*/  BAR.SYNC.DEFER_BLOCKING 0x0 ;  /* 0x0000000000007b1d */ /* 0x000fe20000010000 */
[C---:B------:R-:W-:Y:S01]  /*65e0*/  ISETP.GE.AND P0, PT, R22.reuse, -0xec0, PT ;  /* 0xfffff1401600780c */ /* 0x040fe20003f06270 */
[----:B------:R-:W-:-:S12]  /*65f0*/  VIADD R22, R22, 0x1000 ;  /* 0x0000100016167836 */ /* 0x000fd80000000000 */
[----:B------:R-:W-:Y:S05]  /*6600*/  @!P0 BRA `(.L_x_137) ;  /* 0xffffffe000f08947 */ /* 0x000fea000383ffff */
[----:B------:R-:W-:Y:S05]  /*6610*/  EXIT ;  /* 0x000000000000794d */ /* 0x000fea0003800000 */
.L_x_133:
[----:B-1----:R-:W-:Y:S01]  /*6620*/  MOV R52, R25 ;  /* 0x0000001900347202 */ /* 0x002fe20000000f00 */
[----:B------:R-:W-:Y:S01]  /*6630*/  IMAD.MOV.U32 R51, RZ, RZ, 0xffff ;  /* 0x0000ffffff337424 */ /* 0x000fe200078e00ff */
[----:B------:R-:W-:Y:S02]  /*6640*/  MOV R53, 0x8 ;  /* 0x0000000800357802 */ /* 0x000fe40000000f00 */
[----:B------:R-:W-:-:S07]  /*6650*/  MOV R54, 0x101f ;  /* 0x0000101f00367802 */ /* 0x000fce0000000f00 */
[----:B0-2---:R-:W-:Y:S05]  /*6660*/  WARPSYNC.COLLECTIVE R51, `(.L_x_138) ;  /* 0x0000000033087348 */ /* 0x005fea0003c00000 */
[----:B------:R1:W3:Y:S02]  /*6670*/  SHFL.BFLY P2, R49, R52, R53, R54 ;  /* 0x0c00003534317389 */ /* 0x0002e40000040036 */
[----:B0123--:R-:W-:Y:S01]  /*6680*/  ENDCOLLECTIVE ;  /* 0x000000000000791b */ /* 0x00ffe20003800000 */
.L_x_138:
[----:B------:R-:W-:Y:S02]  /*6690*/  MOV R52, R26 ;  /* 0x0000001a00347202 */ /* 0x000fe40000000f00 */
[----:B------:R-:W-:-:S07]  /*66a0*/  MOV R28, R49 ;  /* 0x00000031001c7202 */ /* 0x000fce0000000f00 */
[----:B------:R-:W-:Y:S05]  /*66b0*/  WARPSYNC.COLLECTIVE R51, `(.L_x_139) ;  /* 0x0000000033087348 */ /* 0x000fea0003c00000 */
[----:B------:R0:W1:Y:S02]  /*66c0*/  SHFL.BFLY P2, R49, R52, R53, R54 ;  /* 0x0c00003534317389 */ /* 0x0000640000040036 */
[----:B01----:R-:W-:Y:S01]  /*66d0*/  ENDCOLLECTIVE ;  /* 0x000000000000791b */ /* 0x003fe20003800000 */
.L_x_139:
[----:B------:R-:W-:-:S04]  /*66e0*/  FADD.FTZ R28, R28, R25 ;  /* 0x000000191c1c7221 */ /* 0x000fc80000010000 */
[----:B------:R-:W-:Y:S01]  /*66f0*/  IMAD.MOV.U32 R52, RZ, RZ, R28 ;  /* 0x000000ffff347224 */ /* 0x000fe200078e001c */
[----:B------:R-:W-:Y:S02]  /*6700*/  MOV R53, 0x4 ;  /* 0x0000000400357802 */ /* 0x000fe40000000f00 */
[----:B------:R-:W-:-:S07]  /*6710*/  MOV R27, R49 ;  /* 0x00000031001b7202 */ /* 0x000fce0000000f00 */
[----:B------:R-:W-:Y:S05]  /*6720*/  WARPSYNC.COLLECTIVE R51, `(.L_x_140) ;  /* 0x0000000033087348 */ /* 0x000fea0003c00000 */
[----:B------:R0:W1:Y:S02]  /*6730*/  SHFL.BFLY P2, R49, R52, R53, R54 ;  /* 0x0c00003534317389 */ /* 0x0000640000040036 */
[----:B01----:R-:W-:Y:S01]  /*6740*/  ENDCOLLECTIVE ;  /* 0x000000000000791b */ /* 0x003fe20003800000 */
.L_x_140:
[----:B------:R-:W-:-:S05]  /*6750*/  FADD.FTZ R27, R27, R26 ;  /* 0x0000001a1b1b7221 */ /* 0x000fca0000010000 */
[----:B------:R-:W-:Y:S02]  /*6760*/  MOV R52, R27 ;  /* 0x0000001b00347202 */ /* 0x000fe40000000f00 */
[----:B------:R-:W-:-:S07]  /*6770*/  MOV R29, R49 ;  /* 0x00000031001d7202 */ /* 0x000fce0000000f00 */
[----:B------:R-:W-:Y:S05]  /*6780*/  WARPSYNC.COLLECTIVE R51, `(.L_x_141) ;  /* 0x0000000033087348 */ /* 0x000fea0003c00000 */
[----:B------:R0:W1:Y:S02]  /*6790*/  SHFL.BFLY P2, R49, R52, R53, R54 ;  /* 0x0c00003534317389 */ /* 0x0000640000040036 */
[----:B01----:R-:W-:Y:S01]  /*67a0*/  ENDCOLLECTIVE ;  /* 0x000000000000791b */ /* 0x003fe20003800000 */
.L_x_141:
[----:B------:R-:W-:-:S05]  /*67b0*/  FADD.FTZ R29, R28, R29 ;  /* 0x0000001d1c1d7221 */ /* 0x000fca0000010000 */
[----:B------:R-:W-:Y:S02]  /*67c0*/  MOV R52, R29 ;  /* 0x0000001d00347202 */ /* 0x000fe40000000f00 */
[----:B------:R-:W-:Y:S01]  /*67d0*/  MOV R53, 0x2 ;  /* 0x0000000200357802 */ /* 0x000fe20000000f00 */
[----:B------:R-:W-:-:S07]  /*67e0*/  IMAD.MOV.U32 R30, RZ, RZ, R49 ;  /* 0x000000ffff1e7224 */ /* 0x000fce00078e0031 */
[----:B------:R-:W-:Y:S05]  /*67f0*/  WARPSYNC.COLLECTIVE R51, `(.L_x_142) ;  /* 0x0000000033087348 */ /* 0x000fea0003c00000 */
[----:B------:R0:W1:Y:S02]  /*6800*/  SHFL.BFLY P2, R49, R52, R53, R54 ;  /* 0x0c00003534317389 */ /* 0x0000640000040036 */
[----:B01----:R-:W-:Y:S01]  /*6810*/  ENDCOLLECTIVE ;  /* 0x000000000000791b */ /* 0x003fe20003800000 */
.L_x_142:
[----:B------:R-:W-:-:S04]  /*6820*/  FADD.FTZ R30, R27, R30 ;  /* 0x0000001e1b1e7221 */ /* 0x000fc80000010000 */
[----:B------:R-:W-:Y:S01]  /*6830*/  IMAD.MOV.U32 R52, RZ, RZ, R30 ;  /* 0x000000ffff347224 */ /* 0x000fe200078e001e */
[----:B------:R-:W-:-:S07]  /*6840*/  MOV R32, R49 ;  /* 0x0000003100207202 */ /* 0x000fce0000000f00 */
[----:B------:R-:W-:Y:S05]  /*6850*/  WARPSYNC.COLLECTIVE R51, `(.L_x_143) ;  /* 0x0000000033087348 */ /* 0x000fea0003c00000 */
[----:B------:R0:W1:Y:S02]  /*6860*/  SHFL.BFLY P2, R49, R52, R53, R54 ;  /* 0x0c00003534317389 */ /* 0x0000640000040036 */
[----:B01----:R-:W-:Y:S01]  /*6870*/  ENDCOLLECTIVE ;  /* 0x000000000000791b */ /* 0x003fe20003800000 */
.L_x_143:
[----:B------:R-:W-:-:S05]  /*6880*/  FADD.FTZ R32, R29, R32 ;  /* 0x000000201d207221 */ /* 0x000fca0000010000 */
[----:B------:R-:W-:Y:S02]  /*6890*/  MOV R52, R32 ;  /* 0x0000002000347202 */ /* 0x000fe40000000f00 */
[----:B------:R-:W-:Y:S02]  /*68a0*/  MOV R53, 0x1 ;  /* 0x0000000100357802 */ /* 0x000fe40000000f00 */
[----:B------:R-:W-:-:S07]  /*68b0*/  MOV R25, R49 ;  /* 0x0000003100197202 */ /* 0x000fce0000000f00 */
[----:B------:R-:W-:Y:S05]  /*68c0*/  WARPSYNC.COLLECTIVE R51, `(.L_x_144) ;  /* 0x0000000033087348 */ /* 0x000fea0003c00000 */
[----:B------:R0:W1:Y:S02]  /*68d0*/  SHFL.BFLY P2, R49, R52, R53, R54 ;  /* 0x0c00003534317389 */ /* 0x0000640000040036 */
[----:B01----:R-:W-:Y:S01]  /*68e0*/  ENDCOLLECTIVE ;  /* 0x000000000000791b */ /* 0x003fe20003800000 */
.L_x_144:
[----:B------:R-:W-:-:S05]  /*68f0*/  FADD.FTZ R25, R30, R25 ;  /* 0x000000191e197221 */ /* 0x000fca0000010000 */
[----:B------:R-:W-:Y:S01]  /*6900*/  MOV R52, R25 ;  /* 0x0000001900347202 */ /* 0x000fe20000000f00 */
[----:B------:R-:W-:-:S07]  /*6910*/  IMAD.MOV.U32 R31, RZ, RZ, R49 ;  /* 0x000000ffff1f7224 */ /* 0x000fce00078e0031 */
[----:B------:R-:W-:Y:S05]  /*6920*/  WARPSYNC.COLLECTIVE R51, `(.L_x_145) ;  /* 0x0000000033087348 */ /* 0x000fea0003c00000 */
[----:B------:R0:W1:Y:S02]  /*6930*/  SHFL.BFLY P2, R49, R52, R53, R54 ;  /* 0x0c00003534317389 */ /* 0x0000640000040036 */
[----:B01----:R-:W-:Y:S01]  /*6940*/  ENDCOLLECTIVE ;  /* 0x000000000000791b */ /* 0x003fe20003800000 */
.L_x_145:
[----:B------:R-:W-:Y:S01]  /*6950*/  FADD.FTZ R31, R32, R31 ;  /* 0x0000001f201f7221 */ /* 0x000fe20000010000 */
[----:B------:R-:W-:Y:S01]  /*6960*/  MOV R34, R49 ;  /* 0x0000003100227202 */ /* 0x000fe20000000f00 */
[----:B------:R-:W-:Y:S06]  /*6970*/  BRA `(.L_x_146) ;  /* 0xffffffec00547947 */ /* 0x000fec000383ffff */
.L_x_134:
[----:B------:R-:W-:Y:S01]  /*6980*/  BSSY B1, `(.L_x_147) ;  /* 0x0000008000017945 */ /* 0x000fe20003800000 */
[----:B---3--:R-:W-:Y:S01]  /*6990*/  MOV R52, R25 ;  /* 0x0000001900347202 */ /* 0x008fe20000000f00 */
[----:B------:R-:W-:Y:S01]  /*69a0*/  IMAD.MOV.U32 R53, RZ, RZ, 0x8 ;  /* 0x00000008ff357424 */ /* 0x000fe200078e00ff */
[----:B------:R-:W-:Y:S02]  /*69b0*/  MOV R54, 0x101f ;  /* 0x0000101f00367802 */ /* 0x000fe40000000f00 */
[----:B------:R-:W-:-:S07]  /*69c0*/  MOV R51, 0xffff ;  /* 0x0000ffff00337802 */ /* 0x000fce0000000f00 */
[----:B012---:R-:W-:Y:S05]  /*69d0*/  WARPSYNC.COLLECTIVE R51, `(.L_x_148) ;  /* 0x0000000033087348 */ /* 0x007fea0003c00000 */
[----:B------:R3:W4:Y:S02]  /*69e0*/  SHFL.BFLY P2, R49, R52, R53, R54 ;  /* 0x0c00003534317389 */ /* 0x0007240000040036 */
[----:B01234-:R-:W-:Y:S01]  /*69f0*/  ENDCOLLECTIVE ;  /* 0x000000000000791b */ /* 0x01ffe20003800000 */
.L_x_148:
[----:B------:R-:W-:Y:S05]  /*6a00*/  BSYNC B1 ;  /* 0x0000000000017941 */ /* 0x000fea0003800000 */
.L_x_147:
[----:B------:R-:W-:Y:S01]  /*6a10*/  HFMA2.MMA R53, -RZ, RZ, 0, 4.76837158203125e-07 ;  /* 0x00000008ff357435 */ /* 0x000fe200000001ff */
[----:B------:R-:W-:Y:S01]  /*6a20*/  IMAD.MOV.U32 R52, RZ, RZ, R30 ;  /* 0x000000ffff347224 */ /* 0x000fe200078e001e */
[----:B------:R-:W-:Y:S02]  /*6a30*/  MOV R54, 0x101f ;  /* 0x0000101f00367802 */ /* 0x000fe40000000f00 */
[----:B------:R-:W-:Y:S02]  /*6a40*/  MOV R51, 0xffff ;  /* 0x0000ffff00337802 */ /* 0x000fe40000000f00 */
[----:B------:R-:W-:-:S07]  /*6a50*/  MOV R32, R49 ;  /* 0x0000003100207202 */ /* 0x000fce0000000f00 */
[----:B------:R-:W-:Y:S05]  /*6a60*/  WARPSYNC.COLLECTIVE R51, `(.L_x_149) ;  /* 0x0000000033087348 */ /* 0x000fea0003c00000 */
[----:B------:R0:W1:Y:S02]  /*6a70*/  SHFL.BFLY P2, R49, R52, R53, R54 ;  /* 0x0c00003534317389 */ /* 0x0000640000040036 */
[----:B01----:R-:W-:Y:S01]  /*6a80*/  ENDCOLLECTIVE ;  /* 0x000000000000791b */ /* 0x003fe20003800000 */
.L_x_149:
[----:B------:R-:W-:Y:S01]  /*6a90*/  FADD.FTZ R32, R32, R25 ;  /* 0x0000001920207221 */ /* 0x000fe20000010000 */
[----:B------:R-:W-:-:S04]  /*6aa0*/  HFMA2.MMA R53, -RZ, RZ, 0, 2.384185791015625e-07 ;  /* 0x00000004ff357435 */ /* 0x000fc800000001ff */
[----:B------:R-:W-:Y:S01]  /*6ab0*/  MOV R52, R32 ;  /* 0x0000002000347202 */ /* 0x000fe20000000f00 */
[----:B------:R-:W-:-:S07]  /*6ac0*/  IMAD.MOV.U32 R31, RZ, RZ, R49 ;  /* 0x000000ffff1f7224 */ /* 0x000fce00078e0031 */
[----:B------:R-:W-:Y:S05]  /*6ad0*/  WARPSYNC.COLLECTIVE R51, `(.L_x_150) ;  /* 0x0000000033087348 */ /* 0x000fea0003c00000 */
[----:B------:R0:W1:Y:S02]  /*6ae0*/  SHFL.BFLY P2, R49, R52, R53, R54 ;  /* 0x0c00003534317389 */ /* 0x0000640000040036 */
[----:B01----:R-:W-:Y:S01]  /*6af0*/  ENDCOLLECTIVE ;  /* 0x000000000000791b */ /* 0x003fe20003800000 */
.L_x_150:
[----:B------:R-:W-:-:S04]  /*6b00*/  FADD.FTZ R31, R31, R30 ;  /* 0x0000001e1f1f7221 */ /* 0x000fc80000010000 */
[----:B------:R-:W-:Y:S01]  /*6b10*/  IMAD.MOV.U32 R52, RZ, RZ, R31 ;  /* 0x000000ffff347224 */ /* 0x000fe200078e001f */
[----:B------:R-:W-:-:S07]  /*6b20*/  MOV R33, R49 ;  /* 0x0000003100217202 */ /* 0x000fce0000000f00 */
[----:B------:R-:W-:Y:S05]  /*6b30*/  WARPSYNC.COLLECTIVE R51, `(.L_x_151) ;  /* 0x0000000033087348 */ /* 0x000fea0003c00000 */
[----:B------:R0:W1:Y:S02]  /*6b40*/  SHFL.BFLY P2, R49, R52, R53, R54 ;  /* 0x0c00003534317389 */ /* 0x0000640000040036 */
[----:B01----:R-:W-:Y:S01]  /*6b50*/  ENDCOLLECTIVE ;  /* 0x000000000000791b */ /* 0x003fe20003800000 */
.L_x_151:
[----:B------:R-:W-:Y:S01]  /*6b60*/  FADD.FTZ R33, R32, R33 ;  /* 0x0000002120217221 */ /* 0x000fe20000010000 */
[----:B------:R-:W-:-:S04]  /*6b70*/  HFMA2.MMA R53, -RZ, RZ, 0, 1.1920928955078125e-07 ;  /* 0x00000002ff357435 */ /* 0x000fc800000001ff */
[----:B------:R-:W-:Y:S02]  /*6b80*/  MOV R52, R33 ;  /* 0x0000002100347202 */ /* 0x000fe40000000f00 */
[----:B------:R-:W-:-:S07]  /*6b90*/  MOV R34, R49 ;  /* 0x0000003100227202 */ /* 0x000fce0000000f00 */
[----:B------:R-:W-:Y:S05]  /*6ba0*/  WARPSYNC.COLLECTIVE R51, `(.L_x_152) ;  /* 0x0000000033087348 */ /* 0x000fea0003c00000 */
[----:B------:R0:W1:Y:S02]  /*6bb0*/  SHFL.BFLY P2, R49, R52, R53, R54 ;  /* 0x0c00003534317389 */ /* 0x0000640000040036 */
[----:B01----:R-:W-:Y:S01]  /*6bc0*/  ENDCOLLECTIVE ;  /* 0x000000000000791b */ /* 0x003fe20003800000 */
.L_x_152:
[----:B------:R-:W-:-:S05]  /*6bd0*/  FADD.FTZ R34, R31, R34 ;  /* 0x000000221f227221 */ /* 0x000fca0000010000 */
[----:B------:R-:W-:Y:S01]  /*6be0*/  MOV R52, R34 ;  /* 0x0000002200347202 */ /* 0x000fe20000000f00 */
[----:B------:R-:W-:-:S07]  /*6bf0*/  IMAD.MOV.U32 R36, RZ, RZ, R49 ;  /* 0x000000ffff247224 */ /* 0x000fce00078e0031 */
[----:B------:R-:W-:Y:S05]  /*6c00*/  WARPSYNC.COLLECTIVE R51, `(.L_x_153) ;  /* 0x0000000033087348 */ /* 0x000fea0003c00000 */
[----:B------:R0:W1:Y:S02]  /*6c10*/  SHFL.BFLY P2, R49, R52, R53, R54 ;  /* 0x0c00003534317389 */ /* 0x0000640000040036 */
[----:B01----:R-:W-:Y:S01]  /*6c20*/  ENDCOLLECTIVE ;  /* 0x000000000000791b */ /* 0x003fe20003800000 */
.L_x_153:
[----:B------:R-:W-:-:S05]  /*6c30*/  FADD.FTZ R36, R33, R36 ;  /* 0x0000002421247221 */ /* 0x000fca0000010000 */
[----:B------:R-:W-:Y:S01]  /*6c40*/  MOV R52, R36 ;  /* 0x0000002400347202 */ /* 0x000fe20000000f00 */
[----:B------:R-:W-:Y:S01]  /*6c50*/  IMAD.MOV.U32 R53, RZ, RZ, 0x1 ;  /* 0x00000001ff357424 */ /* 0x000fe200078e00ff */
[----:B------:R-:W-:-:S07]  /*6c60*/  MOV R25, R49 ;  /* 0x0000003100197202 */ /* 0x000fce0000000f00 */
[----:B------:R-:W-:Y:S05]  /*6c70*/  WARPSYNC.COLLECTIVE R51, `(.L_x_154) ;  /* 0x0000000033087348 */ /* 0x000fea0003c00000 */
[----:B------:R0:W1:Y:S02]  /*6c80*/  SHFL.BFLY P2, R49, R52, R53, R54 ;  /* 0x0c00003534317389 */ /* 0x0000640000040036 */
[----:B01----:R-:W-:Y:S01]  /*6c90*/  ENDCOLLECTIVE ;  /* 0x000000000000791b */ /* 0x003fe20003800000 */
.L_x_154:
[----:B------:R-:W-:-:S05]  /*6ca0*/  FADD.FTZ R25, R34, R25 ;  /* 0x0000001922197221 */ /* 0x000fca0000010000 */
[----:B------:R-:W-:Y:S02]  /*6cb0*/  MOV R52, R25 ;  /* 0x0000001900347202 */ /* 0x000fe40000000f00 */
[----:B------:R-:W-:-:S07]  /*6cc0*/  MOV R35, R49 ;  /* 0x0000003100237202 */ /* 0x000fce0000000f00 */
[----:B------:R-:W-:Y:S05]  /*6cd0*/  WARPSYNC.COLLECTIVE R51, `(.L_x_155) ;  /* 0x0000000033087348 */ /* 0x000fea0003c00000 */
[----:B------:R0:W1:Y:S02]  /*6ce0*/  SHFL.BFLY P2, R49, R52, R53, R54 ;  /* 0x0c00003534317389 */ /* 0x0000640000040036 */
[----:B01----:R-:W-:Y:S01]  /*6cf0*/  ENDCOLLECTIVE ;  /* 0x000000000000791b */ /* 0x003fe20003800000 */
.L_x_155:
[----:B------:R-:W-:Y:S01]  /*6d00*/  FADD.FTZ R35, R36, R35 ;  /* 0x0000002324237221 */ /* 0x000fe20000010000 */
[----:B------:R-:W-:Y:S01]  /*6d10*/  MOV R30, R49 ;  /* 0x00000031001e7202 */ /* 0x000fe20000000f00 */
[----:B------:R-:W-:Y:S06]  /*6d20*/  BRA `(.L_x_156) ;  /* 0xffffffec00147947 */ /* 0x000fec000383ffff */
.L_x_135:
[----:B------:R-:W-:Y:S01]  /*6d30*/  BSSY B1, `(.L_x_157) ;  /* 0x0000008000017945 */ /* 0x000fe20003800000 */
[----:B----4-:R-:W-:Y:S01]  /*6d40*/  IMAD.MOV.U32 R52, RZ, RZ, R25 ;  /* 0x000000ffff347224 */ /* 0x010fe200078e0019 */
[----:B------:R-:W-:Y:S02]  /*6d50*/  MOV R53, 0x8 ;  /* 0x0000000800357802 */ /* 0x000fe40000000f00 */
[----:B------:R-:W-:Y:S02]  /*6d60*/  MOV R54, 0x101f ;  /* 0x0000101f00367802 */ /* 0x000fe40000000f00 */
[----:B------:R-:W-:-:S07]  /*6d70*/  MOV R51, 0xffff ;  /* 0x0000ffff00337802 */ /* 0x000fce0000000f00 */
[----:B0123--:R-:W-:Y:S05]  /*6d80*/  WARPSYNC.COLLECTIVE R51, `(.L_x_158) ;  /* 0x0000000033087348 */ /* 0x00ffea0003c00000 */
[----:B------:R4:W0:Y:S02]  /*6d90*/  SHFL.BFLY P2, R49, R52, R53, R54 ;  /* 0x0c00003534317389 */ /* 0x0008240000040036 */
[----:B01234-:R-:W-:Y:S01]  /*6da0*/  ENDCOLLECTIVE ;  /* 0x000000000000791b */ /* 0x01ffe20003800000 */
.L_x_158:
[----:B------:R-:W-:Y:S05]  /*6db0*/  BSYNC B1 ;  /* 0x0000000000017941 */ /* 0x000fea0003800000 */
.L_x_157:
[----:B------:R-:W-:Y:S01]  /*6dc0*/  HFMA2.MMA R53, -RZ, RZ, 0, 4.76837158203125e-07 ;  /* 0x00000008ff357435 */ /* 0x000fe200000001ff */
[----:B------:R-:W-:Y:S01]  /*6dd0*/  MOV R52, R30 ;  /* 0x0000001e00347202 */ /* 0x000fe20000000f00 */
[----:B------:R-:W-:Y:S01]  /*6de0*/  IMAD.MOV.U32 R51, RZ, RZ, 0xffff ;  /* 0x0000ffffff337424 */ /* 0x000fe200078e00ff */
[----:B------:R-:W-:Y:S01]  /*6df0*/  MOV R54, 0x101f ;  /* 0x0000101f00367802 */ /* 0x000fe20000000f00 */
[----:B------:R-:W-:-:S07]  /*6e00*/  IMAD.MOV.U32 R32, RZ, RZ, R49 ;  /* 0x000000ffff207224 */ /* 0x000fce00078e0031 */
[----:B------:R-:W-:Y:S05]  /*6e10*/  WARPSYNC.COLLECTIVE R51, `(.L_x_159) ;  /* 0x0000000033087348 */ /* 0x000fea0003c00000 */
[----:B------:R0:W1:Y:S02]  /*6e20*/  SHFL.BFLY P2, R49, R52, R53, R54 ;  /* 0x0c00003534317389 */ /* 0x0000640000040036 */
[----:B01----:R-:W-:Y:S01]  /*6e30*/  ENDCOLLECTIVE ;  /* 0x000000000000791b */ /* 0x003fe20003800000 */
.L_x_159:
[----:B------:R-:W-:Y:S01]  /*6e40*/  FADD.FTZ R32, R32, R25 ;  /* 0x0000001920207221 */ /* 0x000fe20000010000 */
[----:B------:R-:W-:-:S04]  /*6e50*/  HFMA2.MMA R53, -RZ, RZ, 0, 2.384185791015625e-07 ;  /* 0x00000004ff357435 */ /* 0x000fc800000001ff */
[----:B------:R-:W-:Y:S02]  /*6e60*/  MOV R52, R32 ;  /* 0x0000002000347202 */ /* 0x000fe40000000f00 */
[----:B------:R-:W-:-:S07]  /*6e70*/  MOV R31, R49 ;  /* 0x00000031001f7202 */ /* 0x000fce0000000f00 */
[----:B------:R-:W-:Y:S05]  /*6e80*/  WARPSYNC.COLLECTIVE R51, `(.L_x_160) ;  /* 0x0000000033087348 */ /* 0x000fea0003c00000 */
[----:B------:R0:W1:Y:S02]  /*6e90*/  SHFL.BFLY P2, R49, R52, R53, R54 ;  /* 0x0c00003534317389 */ /* 0x0000640000040036 */
[----:B01----:R-:W-:Y:S01]  /*6ea0*/  ENDCOLLECTIVE ;  /* 0x000000000000791b */ /* 0x003fe20003800000 */
.L_x_160:
[----:B------:R-:W-:-:S05]  /*6eb0*/  FADD.FTZ R31, R31, R30 ;  /* 0x0000001e1f1f7221 */ /* 0x000fca0000010000 */
[----:B------:R-:W-:Y:S01]  /*6ec0*/  MOV R52, R31 ;  /* 0x0000001f00347202 */ /* 0x000fe20000000f00 */
[----:B------:R-:W-:-:S07]  /*6ed0*/  IMAD.MOV.U32 R33, RZ, RZ, R49 ;  /* 0x000000ffff217224 */ /* 0x000fce00078e0031 */
[----:B------:R-:W-:Y:S05]  /*6ee0*/  WARPSYNC.COLLECTIVE R51, `(.L_x_161) ;  /* 0x0000000033087348 */ /* 0x000fea0003c00000 */
[----:B------:R0:W1:Y:S02]  /*6ef0*/  SHFL.BFLY P2, R49, R52, R53, R54 ;  /* 0x0c00003534317389 */ /* 0x0000640000040036 */
[----:B01----:R-:W-:Y:S01]  /*6f00*/  ENDCOLLECTIVE ;  /* 0x000000000000791b */ /* 0x003fe20003800000 */
.L_x_161:
[----:B------:R-:W-:Y:S01]  /*6f10*/  FADD.FTZ R33, R32, R33 ;  /* 0x0000002120217221 */ /* 0x000fe20000010000 */
[----:B------:R-:W-:-:S04]  /*6f20*/  HFMA2.MMA R53, -RZ, RZ, 0, 1.1920928955078125e-07 ;  /* 0x00000002ff357435 */ /* 0x000fc800000001ff */
[----:B------:R-:W-:Y:S02]  /*6f30*/  MOV R52, R33 ;  /* 0x0000002100347202 */ /* 0x000fe40000000f00 */
[----:B------:R-:W-:-:S07]  /*6f40*/  MOV R34, R49 ;  /* 0x0000003100227202 */ /* 0x000fce0000000f00 */
[----:B------:R-:W-:Y:S05]  /*6f50*/  WARPSYNC.COLLECTIVE R51, `(.L_x_162) ;  /* 0x0000000033087348 */ /* 0x000fea0003c00000 */
[----:B------:R0:W1:Y:S02]  /*6f60*/  SHFL.BFLY P2, R49, R52, R53, R54 ;  /* 0x0c00003534317389 */ /* 0x0000640000040036 */
[----:B01----:R-:W-:Y:S01]  /*6f70*/  ENDCOLLECTIVE ;  /* 0x000000000000791b */ /* 0x003fe20003800000 */
.L_x_162:
[----:B------:R-:W-:-:S05]  /*6f80*/  FADD.FTZ R34, R31, R34 ;  /* 0x000000221f227221 */ /* 0x000fca0000010000 */
[----:B------:R-:W-:Y:S01]  /*6f90*/  MOV R52, R34 ;  /* 0x0000002200347202 */ /* 0x000fe20000000f00 */
[----:B------:R-:W-:-:S07]  /*6fa0*/  IMAD.MOV.U32 R36, RZ, RZ, R49 ;  /* 0x000000ffff247224 */ /* 0x000fce00078e0031 */
[----:B------:R-:W-:Y:S05]  /*6fb0*/  WARPSYNC.COLLECTIVE R51, `(.L_x_163) ;  /* 0x0000000033087348 */ /* 0x000fea0003c00000 */
[----:B------:R0:W1:Y:S02]  /*6fc0*/  SHFL.BFLY P2, R49, R52, R53, R54 ;  /* 0x0c00003534317389 */ /* 0x0000640000040036 */
[----:B01----:R-:W-:Y:S01]  /*6fd0*/  ENDCOLLECTIVE ;  /* 0x000000000000791b */ /* 0x003fe20003800000 */
.L_x_163:
[----:B------:R-:W-:Y:S01]  /*6fe0*/  FADD.FTZ R36, R33, R36 ;  /* 0x0000002421247221 */ /* 0x000fe20000010000 */
[----:B------:R-:W-:-:S04]  /*6ff0*/  HFMA2.MMA R53, -RZ, RZ, 0, 5.9604644775390625e-08 ;  /* 0x00000001ff357435 */ /* 0x000fc800000001ff */
[----:B------:R-:W-:Y:S02]  /*7000*/  MOV R52, R36 ;  /* 0x0000002400347202 */ /* 0x000fe40000000f00 */
[----:B------:R-:W-:-:S07]  /*7010*/  MOV R25, R49 ;  /* 0x0000003100197202 */ /* 0x000fce0000000f00 */
[----:B------:R-:W-:Y:S05]  /*7020*/  WARPSYNC.COLLECTIVE R51, `(.L_x_164) ;  /* 0x0000000033087348 */ /* 0x000fea0003c00000 */
[----:B------:R0:W1:Y:S02]  /*7030*/  SHFL.BFLY P2, R49, R52, R53, R54 ;  /* 0x0c00003534317389 */ /* 0x0000640000040036 */
[----:B01----:R-:W-:Y:S01]  /*7040*/  ENDCOLLECTIVE ;  /* 0x000000000000791b */ /* 0x003fe20003800000 */
.L_x_164:
[----:B------:R-:W-:-:S05]  /*7050*/  FADD.FTZ R25, R34, R25 ;  /* 0x0000001922197221 */ /* 0x000fca0000010000 */
[----:B------:R-:W-:Y:S01]  /*7060*/  MOV R52, R25 ;  /* 0x0000001900347202 */ /* 0x000fe20000000f00 */
[----:B------:R-:W-:-:S07]  /*7070*/  IMAD.MOV.U32 R35, RZ, RZ, R49 ;  /* 0x000000ffff237224 */ /* 0x000fce00078e0031 */
[----:B------:R-:W-:Y:S05]  /*7080*/  WARPSYNC.COLLECTIVE R51, `(.L_x_165) ;  /* 0x0000000033087348 */ /* 0x000fea0003c00000 */
[----:B------:R0:W1:Y:S02]  /*7090*/  SHFL.BFLY P2, R49, R52, R53, R54 ;  /* 0x0c00003534317389 */ /* 0x0000640000040036 */
[----:B01----:R-:W-:Y:S01]  /*70a0*/  ENDCOLLECTIVE ;  /* 0x000000000000791b */ /* 0x003fe20003800000 */
.L_x_165:
[----:B------:R-:W-:Y:S01]  /*70b0*/  FADD.FTZ R35, R36, R35 ;  /* 0x0000002324237221 */ /* 0x000fe20000010000 */
[----:B------:R-:W-:Y:S01]  /*70c0*/  MOV R30, R49 ;  /* 0x00000031001e7202 */ /* 0x000fe20000000f00 */
[----:B------:R-:W-:Y:S06]  /*70d0*/  BRA `(.L_x_166) ;  /* 0xffffffe800c07947 */ /* 0x000fec000383ffff */
.L_x_136:
[----:B------:R-:W-:Y:S01]  /*70e0*/  HFMA2.MMA R53, -RZ, RZ, 0, 4.76837158203125e-07 ;  /* 0x00000008ff357435 */ /* 0x000fe200000001ff */
[----:B------:R-:W-:Y:S01]  /*70f0*/  BSSY B0, `(.L_x_167) ;  /* 0x0000007000007945 */ /* 0x000fe20003800000 */
[----:B--2---:R-:W-:Y:S01]  /*7100*/  MOV R52, R26 ;  /* 0x0000001a00347202 */ /* 0x004fe20000000f00 */
[----:B------:R-:W-:Y:S01]  /*7110*/  IMAD.MOV.U32 R54, RZ, RZ, 0x101f ;  /* 0x0000101fff367424 */ /* 0x000fe200078e00ff */
[----:B------:R-:W-:-:S07]  /*7120*/  MOV R51, 0xffff ;  /* 0x0000ffff00337802 */ /* 0x000fce0000000f00 */
[----:B01-3--:R-:W-:Y:S05]  /*7130*/  WARPSYNC.COLLECTIVE R51, `(.L_x_168) ;  /* 0x0000000033087348 */ /* 0x00bfea0003c00000 */
[----:B------:R2:W4:Y:S02]  /*7140*/  SHFL.BFLY P2, R49, R52, R53, R54 ;  /* 0x0c00003534317389 */ /* 0x0005240000040036 */
[----:B01234-:R-:W-:Y:S01]  /*7150*/  ENDCOLLECTIVE ;  /* 0x000000000000791b */ /* 0x01ffe20003800000 */
.L_x_168:
[----:B------:R-:W-:Y:S05]  /*7160*/  BSYNC B0 ;  /* 0x0000000000007941 */ /* 0x000fea0003800000 */
.L_x_167:
[----:B------:R-:W-:Y:S01]  /*7170*/  HFMA2.MMA R53, -RZ, RZ, 0, 4.76837158203125e-07 ;  /* 0x00000008ff357435 */ /* 0x000fe200000001ff */
[----:B------:R-:W-:Y:S01]  /*7180*/  MOV R52, R27 ;  /* 0x0000001b00347202 */ /* 0x000fe20000000f00 */
[----:B------:R-:W-:Y:S01]  /*7190*/  IMAD.MOV.U32 R54, RZ, RZ, 0x101f ;  /* 0x0000101fff367424 */ /* 0x000fe200078e00ff */
[----:B------:R-:W-:Y:S02]  /*71a0*/  MOV R51, 0xffff ;  /* 0x0000ffff00337802 */ /* 0x000fe40000000f00 */
[----:B------:R-:W-:Y:S02]  /*71b0*/  CS2R R34, SRZ ;  /* 0x0000000000227805 */ /* 0x000fe4000001ff00 */
[----:B------:R-:W-:Y:S01]  /*71c0*/  MOV R29, R49 ;  /* 0x00000031001d7202 */ /* 0x000fe20000000f00 */
[----:B------:R-:W-:Y:S01]  /*71d0*/  HFMA2.MMA R41, -RZ, RZ, 0, 0 ;  /* 0x00000000ff297435 */ /* 0x000fe200000001ff */
[----:B------:R-:W-:-:S10]  /*71e0*/  @!P0 IADD3 R30, R25, 0x14, RZ ;  /* 0x00000014191e8810 */ /* 0x000fd40007ffe0ff */
[----:B------:R-:W-:Y:S05]  /*71f0*/  WARPSYNC.COLLECTIVE R51, `(.L_x_169) ;  /* 0x0000000033087348 */ /* 0x000fea0003c00000 */
[----:B------:R0:W1:Y:S02]  /*7200*/  SHFL.BFLY P2, R49, R52, R53, R54 ;  /* 0x0c00003534317389 */ /* 0x0000640000040036 */
[----:B01----:R-:W-:Y:S01]  /*7210*/  ENDCOLLECTIVE ;  /* 0x000000000000791b */ /* 0x003fe20003800000 */
.L_x_169:
[----:B------:R-:W-:Y:S01]  /*7220*/  @!P0 LEA R31, R40, UR6, 0x7 ;  /* 0x00000006281f8c11 */ /* 0x000fe2000f8e38ff */
[----:B------:R-:W-:Y:S01]  /*7230*/  FADD.FTZ R29, R29, R26 ;  /* 0x0000001a1d1d7221 */ /* 0x000fe20000010000 */
[----:B------:R-:W-:Y:S01]  /*7240*/  @!P0 LOP3.LUT R30, R30, R11, RZ, 0x3c, !PT ;  /* 0x0000000b1e1e8212 */ /* 0x000fe200078e3cff */
[----:B------:R-:W-:Y:S01]  /*7250*/  IMAD.MOV.U32 R42, RZ, RZ, RZ ;  /* 0x000000ffff2a7224 */ /* 0x000fe200078e00ff */
[----:B------:R-:W-:Y:S02]  /*7260*/  @!P0 IADD3 R46, R25, 0x3c, RZ ;  /* 0x0000003c192e8810 */ /* 0x000fe40007ffe0ff */
[----:B------:R-:W-:Y:S02]  /*7270*/  @!P0 LEA R30, R30, R31, 0x2 ;  /* 0x0000001f1e1e8211 */ /* 0x000fe400078e10ff */
[----:B------:R-:W-:Y:S02]  /*7280*/  @!P0 LEA R45, R40, UR6, 0x7 ;  /* 0x00000006282d8c11 */ /* 0x000fe4000f8e38ff */
[----:B------:R-:W-:Y:S01]  /*7290*/  @!P0 LOP3.LUT R46, R46, R11, RZ, 0x3c, !PT ;  /* 0x0000000b2e2e8212 */ /* 0x000fe200078e3cff */
[----:B------:R0:W1:Y:S01]  /*72a0*/  @!P0 LDS R33, [R30+0x500] ;  /* 0x000500001e218984 */ /* 0x0000620000000800 */
[----:B------:R-:W-:Y:S01]  /*72b0*/  HFMA2.MMA R53, -RZ, RZ, 0, 2.384185791015625e-07 ;  /* 0x00000004ff357435 */ /* 0x000fe200000001ff */
[----:B------:R-:W-:-:S02]  /*72c0*/  MOV R52, R29 ;  /* 0x0000001d00347202 */ /* 0x000fc40000000f00 */
[----:B------:R0:W2:Y:S01]  /*72d0*/  @!P0 LDS R32, [R30] ;  /* 0x000000001e208984 */ /* 0x0000a20000000800 */
[----:B------:R-:W-:Y:S01]  /*72e0*/  @!P0 LEA R46, R46, R45, 0x2 ;  /* 0x0000002d2e2e8211 */ /* 0x000fe200078e10ff */
[----:B------:R-:W-:-:S04]  /*72f0*/  IMAD.MOV.U32 R45, RZ, RZ, RZ ;  /* 0x000000ffff2d7224 */ /* 0x000fc800078e00ff */
[----:B------:R0:W3:Y:S01]  /*7300*/  @!P0 LDS R47, [R46] ;  /* 0x000000002e2f8984 */ /* 0x0000e20000000800 */
[----:B------:R-:W-:-:S07]  /*7310*/  MOV R28, R49 ;  /* 0x00000031001c7202 */ /* 0x000fce0000000f00 */
[----:B0123--:R-:W-:Y:S05]  /*7320*/  WARPSYNC.COLLECTIVE R51, `(.L_x_170) ;  /* 0x0000000033087348 */ /* 0x00ffea0003c00000 */
[----:B------:R4:W0:Y:S02]  /*7330*/  SHFL.BFLY P2, R49, R52, R53, R54 ;  /* 0x0c00003534317389 */ /* 0x0008240000040036 */
[----:B01234-:R-:W-:Y:S01]  /*7340*/  ENDCOLLECTIVE ;  /* 0x000000000000791b */ /* 0x01ffe20003800000 */
.L_x_170:
[----:B------:R-:W-:Y:S01]  /*7350*/  FADD.FTZ R28, R28, R27 ;  /* 0x0000001b1c1c7221 */ /* 0x000fe20000010000 */
[----:B------:R0:W1:Y:S02]  /*7360*/  @!P0 LDS R48, [R46+0x500] ;  /* 0x000500002e308984 */ /* 0x0000640000000800 */
[----:B0-----:R-:W-:Y:S02]  /*7370*/  IMAD.MOV.U32 R46, RZ, RZ, RZ ;  /* 0x000000ffff2e7224 */ /* 0x001fe400078e00ff */
[----:B------:R-:W-:Y:S01]  /*7380*/  MOV R52, R28 ;  /* 0x0000001c00347202 */ /* 0x000fe20000000f00 */
[----:B------:R-:W-:-:S07]  /*7390*/  IMAD.MOV.U32 R26, RZ, RZ, R49 ;  /* 0x000000ffff1a7224 */ /* 0x000fce00078e0031 */
[----:B-1----:R-:W-:Y:S05]  /*73a0*/  WARPSYNC.COLLECTIVE R51, `(.L_x_171) ;  /* 0x0000000033087348 */ /* 0x002fea0003c00000 */
[----:B------:R0:W2:Y:S02]  /*73b0*/  SHFL.BFLY P2, R49, R52, R53, R54 ;  /* 0x0c00003534317389 */ /* 0x0000a40000040036 */
[----:B012---:R-:W-:Y:S01]  /*73c0*/  ENDCOLLECTIVE ;  /* 0x000000000000791b */ /* 0x007fe20003800000 */
.L_x_171:
[----:B------:R-:W-:Y:S01]  /*73d0*/  @!P0 MOV R35, R33 ;  /* 0x0000002100238202 */ /* 0x000fe20000000f00 */
[----:B------:R-:W-:Y:S01]  /*73e0*/  FADD.FTZ R26, R29, R26 ;  /* 0x0000001a1d1a7221 */ /* 0x000fe20000010000 */
[----:B------:R-:W-:Y:S01]  /*73f0*/  @!P0 IMAD.MOV.U32 R34, RZ, RZ, R32 ;  /* 0x000000ffff228224 */ /* 0x000fe200078e0020 */
[----:B------:R-:W-:Y:S01]  /*7400*/  @!P0 MOV R45, R47 ;  /* 0x0000002f002d8202 */ /* 0x000fe20000000f00 */
[----:B------:R-:W-:Y:S01]  /*7410*/  HFMA2.MMA R53, -RZ, RZ, 0, 1.1920928955078125e-07 ;  /* 0x00000002ff357435 */ /* 0x000fe200000001ff */
[----:B------:R-:W-:Y:S01]  /*7420*/  IMAD.MOV.U32 R52, RZ, RZ, R26 ;  /* 0x000000ffff347224 */ /* 0x000fe200078e001a */
[----:B------:R-:W-:Y:S02]  /*7430*/  @!P0 MOV R46, R48 ;  /* 0x00000030002e8202 */ /* 0x000fe40000000f00 */
[----:B------:R-:W-:-:S07]  /*7440*/  MOV R27, R49 ;  /* 0x00000031001b7202 */ /* 0x000fce0000000f00 */
[----:B------:R-:W-:Y:S05]  /*7450*/  WARPSYNC.COLLECTIVE R51, `(.L_x_172) ;  /* 0x0000000033087348 */ /* 0x000fea0003c00000 */
[----:B------:R0:W1:Y:S02]  /*7460*/  SHFL.BFLY P2, R49, R52, R53, R54 ;  /* 0x0c00003534317389 */ /* 0x0000640000040036 */
[----:B01----:R-:W-:Y:S01]  /*7470*/  ENDCOLLECTIVE ;  /* 0x000000000000791b */ /* 0x003fe20003800000 */
.L_x_172:
[----:B------:R-:W-:-:S05]  /*7480*/  FADD.FTZ R27, R28, R27 ;  /* 0x0000001b1c1b7221 */ /* 0x000fca0000010000 */
[----:B------:R-:W-:Y:S02]  /*7490*/  MOV R52, R27 ;  /* 0x0000001b00347202 */ /* 0x000fe40000000f00 */
[----:B------:R-:W-:-:S07]  /*74a0*/  MOV R29, R49 ;  /* 0x00000031001d7202 */ /* 0x000fce0000000f00 */
[----:B------:R-:W-:Y:S05]  /*74b0*/  WARPSYNC.COLLECTIVE R51, `(.L_x_173) ;  /* 0x0000000033087348 */ /* 0x000fea0003c00000 */
[----:B------:R0:W1:Y:S02]  /*74c0*/  SHFL.BFLY P2, R49, R52, R53, R54 ;  /* 0x0c00003534317389 */ /* 0x0000640000040036 */
[----:B01----:R-:W-:Y:S01]  /*74d0*/  ENDCOLLECTIVE ;  /* 0x000000000000791b */ /* 0x003fe20003800000 */
.L_x_173:
[----:B------:R-:W-:Y:S01]  /*74e0*/  FADD.FTZ R30, R26, R29 ;  /* 0x0000001d1a1e7221 */ /* 0x000fe20000010000 */
[----:B------:R-:W-:Y:S01]  /*74f0*/  @!P0 LEA R29, R40, UR6, 0x7 ;  /* 0x00000006281d8c11 */ /* 0x000fe2000f8e38ff */
[----:B------:R-:W-:-:S03]  /*7500*/  HFMA2.MMA R53, -RZ, RZ, 0, 5.9604644775390625e-08 ;  /* 0x00000001ff357435 */ /* 0x000fc600000001ff */
[----:B------:R-:W-:Y:S02]  /*7510*/  MOV R52, R30 ;  /* 0x0000001e00347202 */ /* 0x000fe40000000f00 */
[----:B------:R-:W-:-:S07]  /*7520*/  MOV R28, R49 ;  /* 0x00000031001c7202 */ /* 0x000fce0000000f00 */
[----:B------:R-:W-:Y:S05]  /*7530*/  WARPSYNC.COLLECTIVE R51, `(.L_x_174) ;  /* 0x0000000033087348 */ /* 0x000fea0003c00000 */
[----:B------:R0:W1:Y:S02]  /*7540*/  SHFL.BFLY P2, R49, R52, R53, R54 ;  /* 0x0c00003534317389 */ /* 0x0000640000040036 */
[----:B01----:R-:W-:Y:S01]  /*7550*/  ENDCOLLECTIVE ;  /* 0x000000000000791b */ /* 0x003fe20003800000 */
.L_x_174:
[----:B------:R-:W-:Y:S01]  /*7560*/  FADD.FTZ R31, R27, R28 ;  /* 0x0000001c1b1f7221 */ /* 0x000fe20000010000 */
[C---:B------:R-:W-:Y:S01]  /*7570*/  @!P0 IADD3 R28, R25.reuse, 0x28, RZ ;  /* 0x00000028191c8810 */ /* 0x040fe20007ffe0ff */
[----:B------:R-:W0:Y:S01]  /*7580*/  LDC.64 R26, c[0x0][0x218] ;  /* 0x00008600ff1a7b82 */ /* 0x000e220000000a00 */
[----:B------:R-:W-:Y:S02]  /*7590*/  IADD3 R25, R25, R22, RZ ;  /* 0x0000001619197210 */ /* 0x000fe40007ffe0ff */
[----:B------:R-:W-:-:S04]  /*75a0*/  @!P0 LOP3.LUT R28, R28, R11, RZ, 0x3c, !PT ;  /* 0x0000000b1c1c8212 */ /* 0x000fc800078e3cff */
[----:B------:R-:W-:Y:S01]  /*75b0*/  @!P0 LEA R28, R28, R29, 0x2 ;  /* 0x0000001d1c1c8211 */ /* 0x000fe200078e10ff */
[----:B------:R-:W-:-:S04]  /*75c0*/  IMAD.MOV.U32 R52, RZ, RZ, R31 ;  /* 0x000000ffff347224 */ /* 0x000fc800078e001f */
[----:B------:R1:W2:Y:S04]  /*75d0*/  @!P0 LDS R29, [R28] ;  /* 0x000000001c1d8984 */ /* 0x0002a80000000800 */
[----:B------:R1:W3:Y:S01]  /*75e0*/  @!P0 LDS R43, [R28+0x500] ;  /* 0x000500001c2b8984 */ /* 0x0002e20000000800 */
[----:B------:R-:W-:-:S07]  /*75f0*/  MOV R33, R49 ;  /* 0x0000003100217202 */ /* 0x000fce0000000f00 */
[----:B0123--:R-:W-:Y:S05]  /*7600*/  WARPSYNC.COLLECTIVE R51, `(.L_x_175) ;  /* 0x0000000033087348 */ /* 0x00ffea0003c00000 */
[----:B------:R4:W0:Y:S02]  /*7610*/  SHFL.BFLY P2, R49, R52, R53, R54 ;  /* 0x0c00003534317389 */ /* 0x0008240000040036 */
[----:B01234-:R-:W-:Y:S01]  /*7620*/  ENDCOLLECTIVE ;  /* 0x000000000000791b */ /* 0x01ffe20003800000 */
.L_x_175:
[----:B------:R-:W-:Y:S01]  /*7630*/  FADD.FTZ R30, R30, R33 ;  /* 0x000000211e1e7221 */ /* 0x000fe20000010000 */
[----:B------:R-:W-:Y:S01]  /*7640*/  IMAD.WIDE R26, R25, 0x2, R26 ;  /* 0x00000002191a7825 */ /* 0x000fe200078e021a */
[----:B------:R-:W-:Y:S01]  /*7650*/  HFMA2.MMA R53, -RZ, RZ, 0, 4.76837158203125e-07 ;  /* 0x00000008ff357435 */ /* 0x000fe200000001ff */
[----:B------:R-:W-:Y:S02]  /*7660*/  MOV R52, R34 ;  /* 0x0000002200347202 */ /* 0x000fe40000000f00 */
[----:B------:R-:W-:-:S08]  /*7670*/  MOV R32, R49 ;  /* 0x0000003100207202 */ /* 0x000fd00000000f00 */
[----:B------:R-:W-:Y:S05]  /*7680*/  WARPSYNC.COLLECTIVE R51, `(.L_x_176) ;  /* 0x0000000033087348 */ /* 0x000fea0003c00000 */
[----:B------:R0:W1:Y:S02]  /*7690*/  SHFL.BFLY P2, R49, R52, R53, R54 ;  /* 0x0c00003534317389 */ /* 0x0000640000040036 */
[----:B01----:R-:W-:Y:S01]  /*76a0*/  ENDCOLLECTIVE ;  /* 0x000000000000791b */ /* 0x003fe20003800000 */
.L_x_176:
[----:B------:R-:W-:Y:S01]  /*76b0*/  FADD.FTZ R31, R31, R32 ;  /* 0x000000201f1f7221 */ /* 0x000fe20000010000 */
[----:B------:R-:W-:Y:S02]  /*76c0*/  @!P0 MOV R41, R29 ;  /* 0x0000001d00298202 */ /* 0x000fe40000000f00 */
[----:B------:R-:W0:Y:S01]  /*76d0*/  LDC.64 R28, c[0x0][0x220] ;  /* 0x00008800ff1c7b82 */ /* 0x000e220000000a00 */
[----:B------:R-:W-:Y:S02]  /*76e0*/  @!P0 MOV R42, R43 ;  /* 0x0000002b002a8202 */ /* 0x000fe40000000f00 */
[----:B------:R-:W-:Y:S01]  /*76f0*/  ISETP.NE.AND P0, PT, R40, RZ, PT ;  /* 0x000000ff2800720c */ /* 0x000fe20003f05270 */
[----:B------:R-:W-:Y:S01]  /*7700*/  IMAD.MOV.U32 R52, RZ, RZ, R35 ;  /* 0x000000ffff347224 */ /* 0x000fe200078e0023 */
[----:B------:R-:W-:-:S11]  /*7710*/  MOV R37, R49 ;  /* 0x0000003100257202 */ /* 0x000fd60000000f00 */
[----:B0-----:R-:W-:Y:S05]  /*7720*/  WARPSYNC.COLLECTIVE R51, `(.L_x_177) ;  /* 0x0000000033087348 */ /* 0x001fea0003c00000 */
[----:B------:R1:W2:Y:S02]  /*7730*/  SHFL.BFLY P2, R49, R52, R53, R54 ;  /* 0x0c00003534317389 */ /* 0x0002a40000040036 */
[----:B012---:R-:W-:Y:S01]  /*7740*/  ENDCOLLECTIVE ;  /* 0x000000000000791b */ /* 0x007fe20003800000 */
.L_x_177:
[----:B------:R-:W-:Y:S01]  /*7750*/  @!P0 F2FP.BF16.F32.PACK_AB R30, RZ, R30 ;  /* 0x0000001eff1e823e */ /* 0x000fe200000010ff */
[----:B------:R-:W-:Y:S01]  /*7760*/  FADD.FTZ R37, R37, R34 ;  /* 0x0000002225257221 */ /* 0x000fe20000010000 */
[----:B------:R-:W-:Y:S01]  /*7770*/  @!P0 F2FP.BF16.F32.PACK_AB R31, RZ, R31 ;  /* 0x0000001fff1f823e */ /* 0x000fe200000010ff */
[----:B------:R-:W-:Y:S01]  /*7780*/  IMAD.WIDE R28, R25, 0x2, R28 ;  /* 0x00000002191c7825 */ /* 0x000fe200078e021c */
[----:B------:R-:W-:-:S05]  /*7790*/  PRMT R33, R30, 0x7610, R33 ;  /* 0x000076101e217816 */ /* 0x000fca0000000021 */
[----:B------:R0:W-:Y:S01]  /*77a0*/  @!P0 STG.E.U16 desc[UR8][R26.64], R33 ;  /* 0x000000211a008986 */ /* 0x0001e2000c101508 */
[----:B------:R-:W-:Y:S01]  /*77b0*/  HFMA2.MMA R53, -RZ, RZ, 0, 2.384185791015625e-07 ;  /* 0x00000004ff357435 */ /* 0x000fe200000001ff */
[----:B------:R-:W-:Y:S02]  /*77c0*/  MOV R52, R37 ;  /* 0x0000002500347202 */ /* 0x000fe40000000f00 */
[----:B------:R-:W-:-:S08]  /*77d0*/  MOV R36, R49 ;  /* 0x0000003100247202 */ /* 0x000fd00000000f00 */
[----:B0-----:R-:W-:Y:S05]  /*77e0*/  WARPSYNC.COLLECTIVE R51, `(.L_x_178) ;  /* 0x0000000033087348 */ /* 0x001fea0003c00000 */
[----:B------:R1:W2:Y:S02]  /*77f0*/  SHFL.BFLY P2, R49, R52, R53, R54 ;  /* 0x0c00003534317389 */ /* 0x0002a40000040036 */
[----:B012---:R-:W-:Y:S01]  /*7800*/  ENDCOLLECTIVE ;  /* 0x000000000000791b */ /* 0x007fe20003800000 */
.L_x_178:
[----:B------:R-:W-:-:S04]  /*7810*/  FADD.FTZ R36, R36, R35 ;  /* 0x0000002324247221 */ /* 0x000fc80000010000 */
[----:B------:R-:W-:Y:S01]  /*7820*/  IMAD.MOV.U32 R52, RZ, RZ, R36 ;  /* 0x000000ffff347224 */ /* 0x000fe200078e0024 */
[----:B------:R-:W-:-:S07]  /*7830*/  MOV R34, R49 ;  /* 0x0000003100227202 */ /* 0x000fce0000000f00 */
[----:B------:R-:W-:Y:S05]  /*7840*/  WARPSYNC.COLLECTIVE R51, `(.L_x_179) ;  /* 0x0000000033087348 */ /* 0x000fea0003c00000 */
[----:B------:R0:W1:Y:S02]  /*7850*/  SHFL.BFLY P2, R49, R52, R53, R54 ;  /* 0x0c00003534317389 */ /* 0x0000640000040036 */
[----:B01----:R-:W-:Y:S01]  /*7860*/  ENDCOLLECTIVE ;  /* 0x000000000000791b */ /* 0x003fe20003800000 */
.L_x_179:
[----:B------:R-:W-:-:S05]  /*7870*/  FADD.FTZ R34, R37, R34 ;  /* 0x0000002225227221 */ /* 0x000fca0000010000 */
[----:B------:R-:W-:Y:S01]  /*7880*/  MOV R52, R34 ;  /* 0x0000002200347202 */ /* 0x000fe20000000f00 */
[----:B------:R-:W-:Y:S01]  /*7890*/  IMAD.MOV.U32 R53, RZ, RZ, 0x2 ;  /* 0x00000002ff357424 */ /* 0x000fe200078e00ff */
[----:B------:R-:W-:-:S07]  /*78a0*/  MOV R35, R49 ;  /* 0x0000003100237202 */ /* 0x000fce0000000f00 */
[----:B------:R-:W-:Y:S05]  /*78b0*/  WARPSYNC.COLLECTIVE R51, `(.L_x_180) ;  /* 0x0000000033087348 */ /* 0x000fea0003c00000 */
[----:B------:R0:W1:Y:S02]  /*78c0*/  SHFL.BFLY P2, R49, R52, R53, R54 ;  /* 0x0c00003534317389 */ /* 0x0000640000040036 */
[----:B01----:R-:W-:Y:S01]  /*78d0*/  ENDCOLLECTIVE ;  /* 0x000000000000791b */ /* 0x003fe20003800000 */
.L_x_180:
[----:B------:R-:W-:-:S05]  /*78e0*/  FADD.FTZ R35, R36, R35 ;  /* 0x0000002324237221 */ /* 0x000fca0000010000 */
[----:B------:R-:W-:Y:S02]  /*78f0*/  MOV R52, R35 ;  /* 0x0000002300347202 */ /* 0x000fe40000000f00 */
[----:B------:R-:W-:-:S07]  /*7900*/  MOV R37, R49 ;  /* 0x0000003100257202 */ /* 0x000fce0000000f00 */
[----:B------:R-:W-:Y:S05]  /*7910*/  WARPSYNC.COLLECTIVE R51, `(.L_x_181) ;  /* 0x0000000033087348 */ /* 0x000fea0003c00000 */
[----:B------:R0:W1:Y:S02]  /*7920*/  SHFL.BFLY P2, R49, R52, R53, R54 ;  /* 0x0c00003534317389 */ /* 0x0000640000040036 */
[----:B01----:R-:W-:Y:S01]  /*7930*/  ENDCOLLECTIVE ;  /* 0x000000000000791b */ /* 0x003fe20003800000 */
.L_x_181:
[----:B------:R-:W-:Y:S01]  /*7940*/  FADD.FTZ R37, R34, R37 ;  /* 0x0000002522257221 */ /* 0x000fe20000010000 */
[----:B------:R-:W-:-:S04]  /*7950*/  HFMA2.MMA R53, -RZ, RZ, 0, 5.9604644775390625e-08 ;  /* 0x00000001ff357435 */ /* 0x000fc800000001ff */
[----:B------:R-:W-:Y:S02]  /*7960*/  MOV R52, R37 ;  /* 0x0000002500347202 */ /* 0x000fe40000000f00 */
[----:B------:R-:W-:-:S07]  /*7970*/  MOV R36, R49 ;  /* 0x0000003100247202 */ /* 0x000fce0000000f00 */
[----:B------:R-:W-:Y:S05]  /*7980*/  WARPSYNC.COLLECTIVE R51, `(.L_x_182) ;  /* 0x0000000033087348 */ /* 0x000fea0003c00000 */
[----:B------:R0:W1:Y:S02]  /*7990*/  SHFL.BFLY P2, R49, R52, R53, R54 ;  /* 0x0c00003534317389 */ /* 0x0000640000040036 */
[----:B01----:R-:W-:Y:S01]  /*79a0*/  ENDCOLLECTIVE ;  /* 0x000000000000791b */ /* 0x003fe20003800000 */
.L_x_182:
[----:B------:R-:W-:-:S05]  /*79b0*/  FADD.FTZ R36, R35, R36 ;  /* 0x0000002423247221 */ /* 0x000fca0000010000 */
[----:B------:R-:W-:Y:S01]  /*79c0*/  MOV R52, R36 ;  /* 0x0000002400347202 */ /* 0x000fe20000000f00 */
[----:B------:R-:W-:-:S07]  /*79d0*/  IMAD.MOV.U32 R34, RZ, RZ, R49 ;  /* 0x000000ffff227224 */ /* 0x000fce00078e0031 */
[----:B------:R-:W-:Y:S05]  /*79e0*/  WARPSYNC.COLLECTIVE R51, `(.L_x_183) ;  /* 0x0000000033087348 */ /* 0x000fea0003c00000 */
[----:B------:R0:W1:Y:S02]  /*79f0*/  SHFL.BFLY P2, R49, R52, R53, R54 ;  /* 0x0c00003534317389 */ /* 0x0000640000040036 */
[----:B01----:R-:W-:Y:S01]  /*7a00*/  ENDCOLLECTIVE ;  /* 0x000000000000791b */ /* 0x003fe20003800000 */
.L_x_183:
[----:B------:R-:W-:-:S05]  /*7a10*/  FADD.FTZ R25, R37, R34 ;  /* 0x0000002225197221 */ /* 0x000fca0000010000 */
[----:B------:R-:W-:Y:S01]  /*7a20*/  @!P0 F2FP.BF16.F32.PACK_AB R25, RZ, R25 ;  /* 0x00000019ff19823e */ /* 0x000fe200000010ff */
[----:B------:R-:W-:Y:S01]  /*7a30*/  HFMA2.MMA R53, -RZ, RZ, 0, 4.76837158203125e-07 ;  /* 0x00000008ff357435 */ /* 0x000fe200000001ff */
[----:B------:R-:W-:Y:S02]  /*7a40*/  MOV R52, R41 ;  /* 0x0000002900347202 */ /* 0x000fe40000000f00 */
[----:B------:R-:W-:-:S08]  /*7a50*/  MOV R35, R49 ;  /* 0x0000003100237202 */ /* 0x000fd00000000f00 */
[----:B------:R-:W-:Y:S05]  /*7a60*/  WARPSYNC.COLLECTIVE R51, `(.L_x_184) ;  /* 0x0000000033087348 */ /* 0x000fea0003c00000 */
[----:B------:R0:W1:Y:S02]  /*7a70*/  SHFL.BFLY P2, R49, R52, R53, R54 ;  /* 0x0c00003534317389 */ /* 0x0000640000040036 */
[----:B01----:R-:W-:Y:S01]  /*7a80*/  ENDCOLLECTIVE ;  /* 0x000000000000791b */ /* 0x003fe20003800000 */
.L_x_184:
[--C-:B------:R-:W-:Y:S01]  /*7a90*/  FADD.FTZ R30, R36, R35.reuse ;  /* 0x00000023241e7221 */ /* 0x100fe20000010000 */
[----:B------:R-:W-:-:S04]  /*7aa0*/  PRMT R35, R25, 0x7610, R35 ;  /* 0x0000761019237816 */ /* 0x000fc80000000023 */
[----:B------:R-:W-:Y:S02]  /*7ab0*/  @!P0 F2FP.BF16.F32.PACK_AB R30, RZ, R30 ;  /* 0x0000001eff1e823e */ /* 0x000fe400000010ff */
[----:B------:R-:W-:Y:S01]  /*7ac0*/  MOV R52, R42 ;  /* 0x0000002a00347202 */ /* 0x000fe20000000f00 */
[----:B------:R-:W-:-:S07]  /*7ad0*/  IMAD.MOV.U32 R44, RZ, RZ, R49 ;  /* 0x000000ffff2c7224 */ /* 0x000fce00078e0031 */
[----:B------:R-:W-:Y:S05]  /*7ae0*/  WARPSYNC.COLLECTIVE R51, `(.L_x_185) ;  /* 0x0000000033087348 */ /* 0x000fea0003c00000 */
[----:B------:R0:W1:Y:S02]  /*7af0*/  SHFL.BFLY P2, R49, R52, R53, R54 ;  /* 0x0c00003534317389 */ /* 0x0000640000040036 */
[----:B01----:R-:W-:Y:S01]  /*7b00*/  ENDCOLLECTIVE ;  /* 0x000000000000791b */ /* 0x003fe20003800000 */
.L_x_185:
[----:B------:R-:W-:Y:S01]  /*7b10*/  FADD.FTZ R44, R44, R41 ;  /* 0x000000292c2c7221 */ /* 0x000fe20000010000 */
[----:B------:R-:W-:-:S04]  /*7b20*/  HFMA2.MMA R53, -RZ, RZ, 0, 2.384185791015625e-07 ;  /* 0x00000004ff357435 */ /* 0x000fc800000001ff */
[----:B------:R-:W-:Y:S02]  /*7b30*/  MOV R52, R44 ;  /* 0x0000002c00347202 */ /* 0x000fe40000000f00 */
[----:B------:R-:W-:-:S07]  /*7b40*/  MOV R43, R49 ;  /* 0x00000031002b7202 */ /* 0x000fce0000000f00 */
[----:B------:R-:W-:Y:S05]  /*7b50*/  WARPSYNC.COLLECTIVE R51, `(.L_x_186) ;  /* 0x0000000033087348 */ /* 0x000fea0003c00000 */
[----:B------:R0:W1:Y:S02]  /*7b60*/  SHFL.BFLY P2, R49, R52, R53, R54 ;  /* 0x0c00003534317389 */ /* 0x0000640000040036 */
[----:B01----:R-:W-:Y:S01]  /*7b70*/  ENDCOLLECTIVE ;  /* 0x000000000000791b */ /* 0x003fe20003800000 */
.L_x_186:
[----:B------:R-:W-:-:S05]  /*7b80*/  FADD.FTZ R43, R43, R42 ;  /* 0x0000002a2b2b7221 */ /* 0x000fca0000010000 */
[----:B------:R-:W-:Y:S01]  /*7b90*/  MOV R52, R43 ;  /* 0x0000002b00347202 */ /* 0x000fe20000000f00 */
[----:B------:R-:W-:-:S07]  /*7ba0*/  IMAD.MOV.U32 R41, RZ, RZ, R49 ;  /* 0x000000ffff297224 */ /* 0x000fce00078e0031 */
[----:B------:R-:W-:Y:S05]  /*7bb0*/  WARPSYNC.COLLECTIVE R51, `(.L_x_187) ;  /* 0x0000000033087348 */ /* 0x000fea0003c00000 */
[----:B------:R0:W1:Y:S02]  /*7bc0*/  SHFL.BFLY P2, R49, R52, R53, R54 ;  /* 0x0c00003534317389 */ /* 0x0000640000040036 */
[----:B01----:R-:W-:Y:S01]  /*7bd0*/  ENDCOLLECTIVE ;  /* 0x000000000000791b */ /* 0x003fe20003800000 */
.L_x_187:
[----:B------:R-:W-:Y:S01]  /*7be0*/  FADD.FTZ R41, R44, R41 ;  /* 0x000000292c297221 */ /* 0x000fe20000010000 */
[----:B------:R-:W-:-:S03]  /*7bf0*/  HFMA2.MMA R53, -RZ, RZ, 0, 1.1920928955078125e-07 ;  /* 0x00000002ff357435 */ /* 0x000fc600000001ff */
[----:B------:R-:W-:Y:S01]  /*7c00*/  IMAD.MOV.U32 R52, RZ, RZ, R41 ;  /* 0x000000ffff347224 */ /* 0x000fe200078e0029 */
[----:B------:R-:W-:-:S07]  /*7c10*/  MOV R42, R49 ;  /* 0x00000031002a7202 */ /* 0x000fce0000000f00 */
[----:B------:R-:W-:Y:S05]  /*7c20*/  WARPSYNC.COLLECTIVE R51, `(.L_x_188) ;  /* 0x0000000033087348 */ /* 0x000fea0003c00000 */
[----:B------:R0:W1:Y:S02]  /*7c30*/  SHFL.BFLY P2, R49, R52, R53, R54 ;  /* 0x0c00003534317389 */ /* 0x0000640000040036 */
[----:B01----:R-:W-:Y:S01]  /*7c40*/  ENDCOLLECTIVE ;  /* 0x000000000000791b */ /* 0x003fe20003800000 */
.L_x_188:
[----:B------:R-:W-:-:S05]  /*7c50*/  FADD.FTZ R42, R43, R42 ;  /* 0x0000002a2b2a7221 */ /* 0x000fca0000010000 */
[----:B------:R-:W-:Y:S02]  /*7c60*/  MOV R52, R42 ;  /* 0x0000002a00347202 */ /* 0x000fe40000000f00 */
[----:B------:R-:W-:-:S07]  /*7c70*/  MOV R44, R49 ;  /* 0x00000031002c7202 */ /* 0x000fce0000000f00 */
[----:B------:R-:W-:Y:S05]  /*7c80*/  WARPSYNC.COLLECTIVE R51, `(.L_x_189) ;  /* 0x0000000033087348 */ /* 0x000fea0003c00000 */
[----:B------:R0:W1:Y:S02]  /*7c90*/  SHFL.BFLY P2, R49, R52, R53, R54 ;  /* 0x0c00003534317389 */ /* 0x0000640000040036 */
[----:B01----:R-:W-:Y:S01]  /*7ca0*/  ENDCOLLECTIVE ;  /* 0x000000000000791b */ /* 0x003fe20003800000 */
.L_x_189:
[----:B------:R-:W-:Y:S01]  /*7cb0*/  FADD.FTZ R44, R41, R44 ;  /* 0x0000002c292c7221 */ /* 0x000fe20000010000 */
[----:B------:R-:W-:-:S04]  /*7cc0*/  HFMA2.MMA R53, -RZ, RZ, 0, 5.9604644775390625e-08 ;  /* 0x00000001ff357435 */ /* 0x000fc800000001ff */
[----:B------:R-:W-:Y:S02]  /*7cd0*/  MOV R52, R44 ;  /* 0x0000002c00347202 */ /* 0x000fe40000000f00 */
[----:B------:R-:W-:-:S07]  /*7ce0*/  MOV R43, R49 ;  /* 0x00000031002b7202 */ /* 0x000fce0000000f00 */
[----:B------:R-:W-:Y:S05]  /*7cf0*/  WARPSYNC.COLLECTIVE R51, `(.L_x_190) ;  /* 0x0000000033087348 */ /* 0x000fea0003c00000 */
[----:B------:R0:W1:Y:S02]  /*7d00*/  SHFL.BFLY P2, R49, R52, R53, R54 ;  /* 0x0c00003534317389 */ /* 0x0000640000040036 */
[----:B01----:R-:W-:Y:S01]  /*7d10*/  ENDCOLLECTIVE ;  /* 0x000000000000791b */ /* 0x003fe20003800000 */
.L_x_190:
[----:B------:R-:W-:-:S04]  /*7d20*/  FADD.FTZ R42, R42, R43 ;  /* 0x0000002b2a2a7221 */ /* 0x000fc80000010000 */
[----:B------:R-:W-:Y:S01]  /*7d30*/  IMAD.MOV.U32 R52, RZ, RZ, R42 ;  /* 0x000000ffff347224 */ /* 0x000fe200078e002a */
[----:B------:R-:W-:-:S07]  /*7d40*/  MOV R41, R49 ;  /* 0x0000003100297202 */ /* 0x000fce0000000f00 */
[----:B------:R-:W-:Y:S05]  /*7d50*/  WARPSYNC.COLLECTIVE R51, `(.L_x_191) ;  /* 0x0000000033087348 */ /* 0x000fea0003c00000 */
[----:B------:R0:W1:Y:S02]  /*7d60*/  SHFL.BFLY P2, R49, R52, R53, R54 ;  /* 0x0c00003534317389 */ /* 0x0000640000040036 */
[----:B01----:R-:W-:Y:S01]  /*7d70*/  ENDCOLLECTIVE ;  /* 0x000000000000791b */ /* 0x003fe20003800000 */
.L_x_191:
[----:B------:R-:W-:Y:S01]  /*7d80*/  HFMA2.MMA R53, -RZ, RZ, 0, 4.76837158203125e-07 ;  /* 0x00000008ff357435 */ /* 0x000fe200000001ff */
[----:B------:R-:W-:Y:S02]  /*7d90*/  MOV R52, R45 ;  /* 0x0000002d00347202 */ /* 0x000fe40000000f00 */
[----:B------:R-:W-:-:S08]  /*7da0*/  MOV R43, R49 ;  /* 0x00000031002b7202 */ /* 0x000fd00000000f00 */
[----:B------:R-:W-:Y:S05]  /*7db0*/  WARPSYNC.COLLECTIVE R51, `(.L_x_192) ;  /* 0x0000000033087348 */ /* 0x000fea0003c00000 */
[----:B------:R0:W1:Y:S02]  /*7dc0*/  SHFL.BFLY P2, R49, R52, R53, R54 ;  /* 0x0c00003534317389 */ /* 0x0000640000040036 */
[----:B01----:R-:W-:Y:S01]  /*7dd0*/  ENDCOLLECTIVE ;  /* 0x000000000000791b */ /* 0x003fe20003800000 */
.L_x_192:
[----:B------:R-:W-:-:S05]  /*7de0*/  FADD.FTZ R32, R42, R43 ;  /* 0x0000002b2a207221 */ /* 0x000fca0000010000 */
[----:B------:R-:W-:Y:S02]  /*7df0*/  @!P0 F2FP.BF16.F32.PACK_AB R32, RZ, R32 ;  /* 0x00000020ff20823e */ /* 0x000fe400000010ff */
[----:B------:R-:W-:Y:S02]  /*7e00*/  MOV R52, R46 ;  /* 0x0000002e00347202 */ /* 0x000fe40000000f00 */
[----:B------:R-:W-:-:S07]  /*7e10*/  MOV R50, R49 ;  /* 0x0000003100327202 */ /* 0x000fce0000000f00 */
[----:B------:R-:W-:Y:S05]  /*7e20*/  WARPSYNC.COLLECTIVE R51, `(.L_x_193) ;  /* 0x0000000033087348 */ /* 0x000fea0003c00000 */
[----:B------:R0:W1:Y:S02]  /*7e30*/  SHFL.BFLY P2, R49, R52, R53, R54 ;  /* 0x0c00003534317389 */ /* 0x0000640000040036 */
[----:B01----:R-:W-:Y:S01]  /*7e40*/  ENDCOLLECTIVE ;  /* 0x000000000000791b */ /* 0x003fe20003800000 */
.L_x_193:
[----:B------:R-:W-:-:S05]  /*7e50*/  FADD.FTZ R50, R50, R45 ;  /* 0x0000002d32327221 */ /* 0x000fca0000010000 */
[----:B------:R-:W-:Y:S01]  /*7e60*/  MOV R52, R50 ;  /* 0x0000003200347202 */ /* 0x000fe20000000f00 */
[----:B------:R-:W-:Y:S01]  /*7e70*/  IMAD.MOV.U32 R53, RZ, RZ, 0x4 ;  /* 0x00000004ff357424 */ /* 0x000fe200078e00ff */
[----:B------:R-:W-:-:S07]  /*7e80*/  MOV R47, R49 ;  /* 0x00000031002f7202 */ /* 0x000fce0000000f00 */
[----:B------:R-:W-:Y:S05]  /*7e90*/  WARPSYNC.COLLECTIVE R51, `(.L_x_194) ;  /* 0x0000000033087348 */ /* 0x000fea0003c00000 */
[----:B------:R0:W1:Y:S02]  /*7ea0*/  SHFL.BFLY P2, R49, R52, R53, R54 ;  /* 0x0c00003534317389 */ /* 0x0000640000040036 */
[----:B01----:R-:W-:Y:S01]  /*7eb0*/  ENDCOLLECTIVE ;  /* 0x000000000000791b */ /* 0x003fe20003800000 */
.L_x_194:
[----:B------:R-:W-:-:S05]  /*7ec0*/  FADD.FTZ R47, R47, R46 ;  /* 0x0000002e2f2f7221 */ /* 0x000fca0000010000 */
[----:B------:R-:W-:Y:S02]  /*7ed0*/  MOV R52, R47 ;  /* 0x0000002f00347202 */ /* 0x000fe40000000f00 */
[----:B------:R-:W-:-:S07]  /*7ee0*/  MOV R45, R49 ;  /* 0x00000031002d7202 */ /* 0x000fce0000000f00 */
[----:B------:R-:W-:Y:S05]  /*7ef0*/  WARPSYNC.COLLECTIVE R51, `(.L_x_195) ;  /* 0x0000000033087348 */ /* 0x000fea0003c00000 */
[----:B------:R0:W1:Y:S02]  /*7f00*/  SHFL.BFLY P2, R49, R52, R53, R54 ;  /* 0x0c00003534317389 */ /* 0x0000640000040036 */
[----:B01----:R-:W-:Y:S01]  /*7f10*/  ENDCOLLECTIVE ;  /* 0x000000000000791b */ /* 0x003fe20003800000 */
.L_x_195:
[----:B------:R-:W-:-:S05]  /*7f20*/  FADD.FTZ R45, R50, R45 ;  /* 0x0000002d322d7221 */ /* 0x000fca0000010000 */
[----:B------:R-:W-:Y:S01]  /*7f30*/  MOV R52, R45 ;  /* 0x0000002d00347202 */ /* 0x000fe20000000f00 */
[----:B------:R-:W-:Y:S01]  /*7f40*/  IMAD.MOV.U32 R53, RZ, RZ, 0x2 ;  /* 0x00000002ff357424 */ /* 0x000fe200078e00ff */
[----:B------:R-:W-:-:S07]  /*7f50*/  MOV R46, R49 ;  /* 0x00000031002e7202 */ /* 0x000fce0000000f00 */
[----:B------:R-:W-:Y:S05]  /*7f60*/  WARPSYNC.COLLECTIVE R51, `(.L_x_196) ;  /* 0x0000000033087348 */ /* 0x000fea0003c00000 */
[----:B------:R0:W1:Y:S02]  /*7f70*/  SHFL.BFLY P2, R49, R52, R53, R54 ;  /* 0x0c00003534317389 */ /* 0x0000640000040036 */
[----:B01----:R-:W-:Y:S01]  /*7f80*/  ENDCOLLECTIVE ;  /* 0x000000000000791b */ /* 0x003fe20003800000 */
.L_x_196:
[----:B------:R-:W-:-:S05]  /*7f90*/  FADD.FTZ R46, R47, R46 ;  /* 0x0000002e2f2e7221 */ /* 0x000fca0000010000 */
[----:B------:R-:W-:Y:S02]  /*7fa0*/  MOV R52, R46 ;  /* 0x0000002e00347202 */ /* 0x000fe40000000f00 */
[----:B------:R-:W-:-:S07]  /*7fb0*/  MOV R48, R49 ;  /* 0x0000003100307202 */ /* 0x000fce0000000f00 */
[----:B------:R-:W-:Y:S05]  /*7fc0*/  WARPSYNC.COLLECTIVE R51, `(.L_x_197) ;  /* 0x0000000033087348 */ /* 0x000fea0003c00000 */
[----:B------:R0:W1:Y:S02]  /*7fd0*/  SHFL.BFLY P2, R49, R52, R53, R54 ;  /* 0x0c00003534317389 */ /* 0x0000640000040036 */
[----:B01----:R-:W-:Y:S01]  /*7fe0*/  ENDCOLLECTIVE ;  /* 0x000000000000791b */ /* 0x003fe20003800000 */
.L_x_197:
[----:B------:R-:W-:Y:S01]  /*7ff0*/  FADD.FTZ R45, R45, R48 ;  /* 0x000000302d2d7221 */ /* 0x000fe20000010000 */
[----:B------:R-:W-:-:S03]  /*8000*/  HFMA2.MMA R53, -RZ, RZ, 0, 5.9604644775390625e-08 ;  /* 0x00000001ff357435 */ /* 0x000fc600000001ff */
[----:B------:R-:W-:Y:S01]  /*8010*/  IMAD.MOV.U32 R52, RZ, RZ, R45 ;  /* 0x000000ffff347224 */ /* 0x000fe200078e002d */
[----:B------:R-:W-:Y:S02]  /*8020*/  MOV R47, R49 ;  /* 0x00000031002f7202 */ /* 0x000fe40000000f00 */
[----:B------:R-:W-:Y:S01]  /*8030*/  PRMT R49, R31, 0x7610, R49 ;  /* 0x000076101f317816 */ /* 0x000fe20000000031 */
[----:B------:R-:W-:Y:S02]  /*8040*/  FADD.FTZ R31, R44, R41 ;  /* 0x000000292c1f7221 */ /* 0x000fe40000010000 */
[----:B------:R-:W-:Y:S02]  /*8050*/  FADD.FTZ R46, R46, R47 ;  /* 0x0000002f2e2e7221 */ /* 0x000fe40000010000 */
[----:B------:R0:W-:Y:S01]  /*8060*/  @!P0 STG.E.U16 desc[UR8][R28.64], R49 ;  /* 0x000000311c008986 */ /* 0x0001e2000c101508 */
[----:B------:R-:W-:-:S07]  /*8070*/  @!P0 F2FP.BF16.F32.PACK_AB R31, RZ, R31 ;  /* 0x0000001fff1f823e */ /* 0x000fce00000010ff */
[----:B0-----:R-:W-:Y:S05]  /*8080*/  WARPSYNC.COLLECTIVE R51, `(.L_x_198) ;  /* 0x0000000033087348 */ /* 0x001fea0003c00000 */
[----:B0-----:R0:W1:Y:S02]  /*8090*/  SHFL.BFLY P2, R49, R52, R53, R54 ;  /* 0x0c00003534317389 */ /* 0x0010640000040036 */
[----:B01----:R-:W-:Y:S01]  /*80a0*/  ENDCOLLECTIVE ;  /* 0x000000000000791b */ /* 0x003fe20003800000 */
.L_x_198:
        /* <DEDUP_REMOVED lines=9> */
.L_x_199:
[----:B------:R-:W-:Y:S01]  /*8140*/  FADD.FTZ R34, R45, R34 ;  /* 0x000000222d227221 */ /* 0x000fe20000010000 */
[----:B------:R-:W-:Y:S01]  /*8150*/  MOV R25, R49 ;  /* 0x0000003100197202 */ /* 0x000fe20000000f00 */
[----:B------:R-:W-:Y:S06]  /*8160*/  BRA `(.L_x_200) ;  /* 0xffffffe400007947 */ /* 0x000fec000383ffff */
.L_x_201:
        /* <DEDUP_REMOVED lines=9> */
.L_x_2753:


//--------------------- .text._ZN13group_norm_v218gn_bwd_cuda_kernelI13__nv_bfloat16Li320ELi1ELi32ELi10ELi4096ELb0ELb1ELi64ELi320ELi320ELi4ELb1ELi2ELb0ELb0ELNS_15WgradSyncMethodE3ENS_16CompileConditionILi900EEEEEvPT_S6_S6_PKS5_S8_S8_S8_PKfflPfPj --------------------------
	.section	.text._ZN13group_norm_v218gn_bwd_cuda_kernelI13__nv_bfloat16Li320ELi1ELi32ELi10ELi4096ELb0ELb1ELi64ELi320ELi320ELi4ELb1ELi2ELb0ELb0ELNS_15WgradSyncMethodE3ENS_16CompileConditionILi900EEEEEvPT_S6_S6_PKS5_S8_S8_S8_PKfflPfPj,"ax",@progbits
	.align	128
        .global         _ZN13group_norm_v218gn_bwd_cuda_kernelI13__nv_bfloat16Li320ELi1ELi32ELi10ELi4096ELb0ELb1ELi64ELi320ELi320ELi4ELb1ELi2ELb0ELb0ELNS_15WgradSyncMethodE3ENS_16CompileConditionILi900EEEEEvPT_S6_S6_PKS5_S8_S8_S8_PKfflPfPj
        .type           _ZN13group_norm_v218gn_bwd_cuda_kernelI13__nv_bfloat16Li320ELi1ELi32ELi10ELi4096ELb0ELb1ELi64ELi320ELi320ELi4ELb1ELi2ELb0ELb0ELNS_15WgradSyncMethodE3ENS_16CompileConditionILi900EEEEEvPT_S6_S6_PKS5_S8_S8_S8_PKfflPfPj,@function
        .size           _ZN13group_norm_v218gn_bwd_cuda_kernelI13__nv_bfloat16Li320ELi1ELi32ELi10ELi4096ELb0ELb1ELi64ELi320ELi320ELi4ELb1ELi2ELb0ELb0ELNS_15WgradSyncMethodE3ENS_16CompileConditionILi900EEEEEvPT_S6_S6_PKS5_S8_S8_S8_PKfflPfPj,(.L_x_2754 - _ZN13group_norm_v218gn_bwd_cuda_kernelI13__nv_bfloat16Li320ELi1ELi32ELi10ELi4096ELb0ELb1ELi64ELi320ELi320ELi4ELb1ELi2ELb0ELb0ELNS_15WgradSyncMethodE3ENS_16CompileConditionILi900EEEEEvPT_S6_S6_PKS5_S8_S8_S8_PKfflPfPj)
        .other          _ZN13group_norm_v218gn_bwd_cuda_kernelI13__nv_bfloat16Li320ELi1ELi32ELi10ELi4096ELb0ELb1ELi64ELi320ELi320ELi4ELb1ELi2ELb0ELb0ELNS_15WgradSyncMethodE3ENS_16CompileConditionILi900EEEEEvPT_S6_S6_PKS5_S8_S8_S8_PKfflPfPj,@"STO_CUDA_ENTRY STV_DEFAULT"
_ZN13group_norm_v218gn_bwd_cuda_kernelI13__nv_bfloat16Li320ELi1ELi32ELi10ELi4096ELb0ELb1ELi64ELi320ELi320ELi4ELb1ELi2ELb0ELb0ELNS_15WgradSyncMethodE3ENS_16CompileConditionILi900EEEEEvPT_S6_S6_PKS5_S8_S8_S8_PKfflPfPj:
.text._ZN13group_norm_v218gn_bwd_cuda_kernelI13__nv_bfloat16Li320ELi1ELi32ELi10ELi4096ELb0ELb1ELi64ELi320ELi320ELi4ELb1ELi2ELb0ELb0ELNS_15WgradSyncMethodE3ENS_16CompileConditionILi900EEEEEvPT_S6_S6_PKS5_S8_S8_S8_PKfflPfPj:
[----:B------:R-:W0:Y:S08]  /*0000*/  LDC R1, c[0x0][0x28] ;  /* 0x00000a00ff017b82 */ /* 0x000e300000000800 */
[----:B------:R-:W1:Y:S01]  /*0010*/  S2UR UR10, SR_CTAID.Y ;  /* 0x00000000000a79c3 */ /* 0x000e620000002600 */
[----:B------:R-:W-:Y:S01]  /*0020*/  ULDC.64 UR16, c[0x0][0x258] ;  /* 0x0000960000107ab9 */ /* 0x000fe20000000a00 */
[----:B------:R-:W-:Y:S01]  /*0030*/  ULDC.64 UR12, c[0x0][0x268] ;  /* 0x00009a00000c7ab9 */ /* 0x000fe20000000a00 */
[----:B------:R-:W-:Y:S01]  /*0040*/  ULDC.64 UR14, c[0x0][0x208] ;  /* 0x00008200000e7ab9 */ /* 0x000fe20000000a00 */
[----:B------:R-:W-:Y:S01]  /*0050*/  UIADD3 UR18, UP1, UR12, 0x8, URZ ;  /* 0x000000080c127890 */ /* 0x000fe2000ff3e03f */
[----:B0-----:R-:W-:Y:S01]  /*0060*/  IADD3 R1, R1, -0xb0, RZ ;  /* 0xffffff5001017810 */ /* 0x001fe20007ffe0ff */
[----:B------:R-:W-:-:S02]  /*0070*/  UMOV UR5, URZ ;  /* 0x0000003f00057c82 */ /* 0x000fc40008000000 */
[----:B------:R-:W0:Y:S01]  /*0080*/  S2UR UR20, SR_CTAID.X ;  /* 0x00000000001479c3 */ /* 0x000e220000002500 */
[----:B------:R-:W-:Y:S02]  /*0090*/  UIADD3.X UR19, URZ, UR13, URZ, UP1, !UPT ;  /* 0x0000000d3f137290 */ /* 0x000fe40008ffe43f */
[----:B-1----:R-:W-:-:S04]  /*00a0*/  UISETP.GE.U32.AND UP0, UPT, UR10, UR16, UPT ;  /* 0x000000100a00728c */ /* 0x002fc8000bf06070 */
[----:B------:R-:W-:-:S06]  /*00b0*/  UISETP.GE.AND.EX UP0, UPT, URZ, UR17, UPT, UP0 ;  /* 0x000000113f00728c */ /* 0x000fcc000bf06300 */
[----:B------:R-:W-:-:S13]  /*00c0*/  PLOP3.LUT P0, PT, PT, PT, UP0, 0x80, 0x0 ;  /* 0x000000000000781c */ /* 0x000fda0003f0f008 */
[----:B0-----:R-:W-:Y:S05]  /*00d0*/  @!P0 BRA `(.L_x_202) ;  /* 0x0000000000648947 */ /* 0x001fea0003800000 */
[----:B------:R-:W0:Y:S01]  /*00e0*/  S2R R0, SR_TID.X ;  /* 0x0000000000007919 */ /* 0x000e220000002100 */
[----:B------:R-:W-:Y:S01]  /*00f0*/  BAR.SYNC.DEFER_BLOCKING 0x0 ;  /* 0x0000000000007b1d */ /* 0x000fe20000010000 */
[----:B0-----:R-:W-:-:S13]  /*0100*/  ISETP.NE.AND P0, PT, R0, RZ, PT ;  /* 0x000000ff0000720c */ /* 0x001fda0003f05270 */
[----:B------:R-:W-:Y:S05]  /*0110*/  @P0 BRA `(.L_x_203) ;  /* 0x0000000000480947 */ /* 0x000fea0003800000 */
[----:B------:R-:W-:Y:S02]  /*0120*/  IADD3 R0, RZ, -UR10, RZ ;  /* 0x8000000aff007c10 */ /* 0x000fe4000fffe0ff */
[----:B------:R-:W-:Y:S02]  /*0130*/  MOV R5, 0x7fffff81 ;  /* 0x7fffff8100057802 */ /* 0x000fe40000000f00 */
        /* <DEDUP_REMOVED lines=8> */
.L_x_204:
[----:B0-----:R-:W-:Y:S01]  /*01c0*/  IMAD.U32 R2, RZ, RZ, UR18 ;  /* 0x00000012ff027e24 */ /* 0x001fe2000f8e00ff */
[----:B------:R-:W-:-:S05]  /*01d0*/  MOV R3, UR19 ;  /* 0x0000001300037c02 */ /* 0x000fca0008000f00 */
[----:B------:R-:W2:Y:S04]  /*01e0*/  LD.E.STRONG.GPU R2, desc[UR14][R2.64] ;  /* 0x0000000e02027980 */ /* 0x000ea8000c10f900 */
[----:B--2---:R-:W-:Y:S01]  /*01f0*/  CCTL.IVALL ;  /* 0x00000000ff00798f */ /* 0x004fe20002000000 */
[----:B------:R-:W-:Y:S05]  /*0200*/  YIELD ;  /* 0x0000000000007946 */ /* 0x000fea0003800000 */
[----:B-----5:R-:W-:-:S04]  /*0210*/  LOP3.LUT R0, R2, R5, RZ, 0x3c, !PT ;  /* 0x0000000502007212 */ /* 0x020fc800078e3cff */
[----:B------:R-:W-:-:S13]  /*0220*/  ISETP.GT.AND P0, PT, R0, -0x1, PT ;  /* 0xffffffff0000780c */ /* 0x000fda0003f04270 */
[----:B------:R-:W-:Y:S05]  /*0230*/  @P0 BRA `(.L_x_204) ;  /* 0xfffffffc00e00947 */ /* 0x000fea000383ffff */
.L_x_203:
[----:B------:R-:W-:Y:S05]  /*0240*/  WARPSYNC.ALL ;  /* 0x0000000000007948 */ /* 0x000fea0003800000 */
[----:B------:R-:W-:Y:S06]  /*0250*/  BAR.SYNC.DEFER_BLOCKING 0x0 ;  /* 0x0000000000007b1d */ /* 0x000fec0000010000 */
[----:B------:R-:W-:Y:S05]  /*0260*/  BRA `(.L_x_205) ;  /* 0x0000007000a87947 */ /* 0x000fea0003800000 */
.L_x_202:
        /* <DEDUP_REMOVED lines=8> */
[--C-:B------:R-:W-:Y:S01]  /*02f0*/  SHF.R.S32.HI R6, RZ, 0x1f, R19.reuse ;  /* 0x0000001fff067819 */ /* 0x100fe20000011413 */
[----:B------:R-:W-:Y:S01]  /*0300*/  ULOP3.LUT UR4, UR20, 0x3f, URZ, 0xc0, !UPT ;  /* 0x0000003f14047892 */ /* 0x000fe2000f8ec03f */
[----:B------:R-:W-:Y:S01]  /*0310*/  SHF.R.U32.HI R0, RZ, 0x2, R19 ;  /* 0x00000002ff007819 */ /* 0x000fe20000011613 */
[----:B------:R-:W1:Y:S01]  /*0320*/  S2UR UR9, SR_CgaCtaId ;  /* 0x00000000000979c3 */ /* 0x000e620000008800 */
[----:B------:R-:W-:Y:S01]  /*0330*/  LEA.HI R8, R6, R19, RZ, 0x2 ;  /* 0x0000001306087211 */ /* 0x000fe200078f10ff */
[----:B------:R-:W-:Y:S01]  /*0340*/  UMOV UR8, 0x400 ;  /* 0x0000040000087882 */ /* 0x000fe20000000000 */
[C---:B------:R-:W-:Y:S01]  /*0350*/  SHF.L.U32 R12, R0.reuse, 0x6, RZ ;  /* 0x00000006000c7819 */ /* 0x040fe200000006ff */
[----:B------:R-:W-:Y:S01]  /*0360*/  IMAD R4, R0, 0xa, RZ ;  /* 0x0000000a00047824 */ /* 0x000fe200078e02ff */
[----:B------:R-:W-:Y:S01]  /*0370*/  SHF.R.S32.HI R11, RZ, 0x2, R8 ;  /* 0x00000002ff0b7819 */ /* 0x000fe20000011408 */
[----:B------:R-:W-:Y:S01]  /*0380*/  UIADD3 UR6, UR8, 0x2800, URZ ;  /* 0x0000280008067890 */ /* 0x000fe2000fffe03f */
[----:B------:R-:W-:Y:S01]  /*0390*/  MOV R9, UR4 ;  /* 0x0000000400097c02 */ /* 0x000fe20008000f00 */
[----:B0-----:R-:W-:Y:S01]  /*03a0*/  VIADD R2, R4, 0x2 ;  /* 0x0000000204027836 */ /* 0x001fe20000000000 */
[----:B------:R-:W-:Y:S01]  /*03b0*/  IADD3 R0, R11, 0x50, RZ ;  /* 0x000000500b007810 */ /* 0x000fe20007ffe0ff */
[----:B------:R-:W-:Y:S01]  /*03c0*/  USHF.L.U32 UR7, UR10, 0x6, URZ ;  /* 0x000000060a077899 */ /* 0x000fe2000800063f */
[----:B------:R-:W-:Y:S01]  /*03d0*/  LOP3.LUT R9, R12, 0xffffffc0, R9, 0xe2, !PT ;  /* 0xffffffc00c097812 */ /* 0x000fe200078ee209 */
[----:B------:R-:W-:Y:S01]  /*03e0*/  UIADD3 UR11, -UR10, URZ, URZ ;  /* 0x0000003f0a0b7290 */ /* 0x000fe2000fffe13f */
[----:B------:R-:W-:Y:S01]  /*03f0*/  SHF.R.U32.HI R5, RZ, 0x1, R4 ;  /* 0x00000001ff057819 */ /* 0x000fe20000011604 */
[----:B------:R-:W-:Y:S01]  /*0400*/  ULOP3.LUT UR4, UR7, 0xffffffc0, UR4, 0xe2, !UPT ;  /* 0xffffffc007047892 */ /* 0x000fe2000f8ee204 */
[----:B------:R-:W-:Y:S01]  /*0410*/  SHF.R.S32.HI R3, RZ, 0x1f, R0 ;  /* 0x0000001fff037819 */ /* 0x000fe20000011400 */
[----:B------:R0:W-:Y:S01]  /*0420*/  STL [R1+0x94], R9 ;  /* 0x0000940901007387 */ /* 0x0001e20000100800 */
[----:B------:R-:W-:-:S02]  /*0430*/  SHF.R.U32.HI R10, RZ, 0x2, R4 ;  /* 0x00000002ff0a7819 */ /* 0x000fc40000011604 */
[----:B------:R-:W-:Y:S02]  /*0440*/  CS2R R44, SRZ ;  /* 0x00000000002c7805 */ /* 0x000fe4000001ff00 */
[----:B------:R-:W-:Y:S02]  /*0450*/  LOP3.LUT R5, R5, 0x1, RZ, 0xc0, !PT ;  /* 0x0000000105057812 */ /* 0x000fe400078ec0ff */
[----:B------:R-:W-:Y:S02]  /*0460*/  CS2R R46, SRZ ;  /* 0x00000000002e7805 */ /* 0x000fe4000001ff00 */
[----:B------:R-:W-:Y:S02]  /*0470*/  SHF.R.U32.HI R14, RZ, 0x2, R2 ;  /* 0x00000002ff0e7819 */ /* 0x000fe40000011602 */
[----:B------:R-:W-:Y:S02]  /*0480*/  CS2R R48, SRZ ;  /* 0x0000000000307805 */ /* 0x000fe4000001ff00 */
[----:B------:R-:W-:Y:S01]  /*0490*/  LEA.HI R6, R6, R19, RZ, 0x4 ;  /* 0x0000001306067211 */ /* 0x000fe200078f20ff */
[----:B------:R-:W-:Y:S01]  /*04a0*/  IMAD R12, R5, 0x50, R10 ;  /* 0x00000050050c7824 */ /* 0x000fe200078e020a */
[----:B------:R-:W-:Y:S01]  /*04b0*/  IADD3 R10, R4, 0x4, RZ ;  /* 0x00000004040a7810 */ /* 0x000fe20007ffe0ff */
[----:B-1----:R-:W-:Y:S01]  /*04c0*/  ULEA UR6, UR9, UR6, 0x18 ;  /* 0x0000000609067291 */ /* 0x002fe2000f8ec03f */
[----:B0-----:R-:W-:Y:S01]  /*04d0*/  LEA.HI R9, R3, R0, RZ, 0x2 ;  /* 0x0000000003097211 */ /* 0x001fe200078f10ff */
[----:B------:R-:W-:Y:S01]  /*04e0*/  ULEA UR9, UR9, UR8, 0x18 ;  /* 0x0000000809097291 */ /* 0x000fe2000f8ec03f */
[----:B------:R-:W-:-:S02]  /*04f0*/  SHF.R.U32.HI R3, RZ, 0x1, R2 ;  /* 0x00000001ff037819 */ /* 0x000fc40000011602 */
[----:B------:R-:W-:Y:S02]  /*0500*/  CS2R R50, SRZ ;  /* 0x0000000000327805 */ /* 0x000fe4000001ff00 */
[----:B------:R-:W-:Y:S01]  /*0510*/  IADD3 R0, R11, 0xa0, RZ ;  /* 0x000000a00b007810 */ /* 0x000fe20007ffe0ff */
[----:B------:R-:W-:Y:S01]  /*0520*/  UMOV UR8, UR10 ;  /* 0x0000000a00087c82 */ /* 0x000fe20008000000 */
[----:B------:R-:W-:Y:S02]  /*0530*/  LOP3.LUT R13, R3, 0x1, RZ, 0xc0, !PT ;  /* 0x00000001030d7812 */ /* 0x000fe400078ec0ff */
[----:B------:R-:W-:Y:S02]  /*0540*/  SHF.R.S32.HI R3, RZ, 0x1f, R0 ;  /* 0x0000001fff037819 */ /* 0x000fe40000011400 */
[----:B------:R-:W-:Y:S01]  /*0550*/  IADD3 R2, R11, 0xf0, RZ ;  /* 0x000000f00b027810 */ /* 0x000fe20007ffe0ff */
[----:B------:R-:W-:Y:S01]  /*0560*/  IMAD R13, R13, 0x50, R14 ;  /* 0x000000500d0d7824 */ /* 0x000fe200078e020e */
[----:B------:R-:W-:-:S02]  /*0570*/  SHF.R.U32.HI R11, RZ, 0x1, R10 ;  /* 0x00000001ff0b7819 */ /* 0x000fc4000001160a */
[----:B------:R-:W-:Y:S02]  /*0580*/  SHF.R.U32.HI R16, RZ, 0x2, R10 ;  /* 0x00000002ff107819 */ /* 0x000fe4000001160a */
[----:B------:R-:W-:Y:S02]  /*0590*/  LEA.HI R10, R3, R0, RZ, 0x2 ;  /* 0x00000000030a7211 */ /* 0x000fe400078f10ff */
[----:B------:R-:W-:Y:S02]  /*05a0*/  SHF.R.S32.HI R5, RZ, 0x1f, R2 ;  /* 0x0000001fff057819 */ /* 0x000fe40000011402 */
[C---:B------:R-:W-:Y:S02]  /*05b0*/  IADD3 R0, R4.reuse, 0x6, RZ ;  /* 0x0000000604007810 */ /* 0x040fe40007ffe0ff */
[----:B------:R-:W-:Y:S02]  /*05c0*/  IADD3 R4, R4, 0x8, RZ ;  /* 0x0000000804047810 */ /* 0x000fe40007ffe0ff */
[----:B------:R-:W-:-:S02]  /*05d0*/  LOP3.LUT R15, R11, 0x1, RZ, 0xc0, !PT ;  /* 0x000000010b0f7812 */ /* 0x000fc400078ec0ff */
[----:B------:R-:W-:Y:S02]  /*05e0*/  LEA.HI R11, R5, R2, RZ, 0x2 ;  /* 0x00000002050b7211 */ /* 0x000fe400078f10ff */
[----:B------:R-:W-:Y:S01]  /*05f0*/  SHF.R.U32.HI R2, RZ, 0x1, R0 ;  /* 0x00000001ff027819 */ /* 0x000fe20000011600 */
[----:B------:R-:W-:Y:S01]  /*0600*/  IMAD R15, R15, 0x50, R16 ;  /* 0x000000500f0f7824 */ /* 0x000fe200078e0210 */
[----:B------:R-:W-:Y:S02]  /*0610*/  SHF.R.U32.HI R3, RZ, 0x1, R4 ;  /* 0x00000001ff037819 */ /* 0x000fe40000011604 */
[----:B------:R-:W-:Y:S02]  /*0620*/  SHF.R.U32.HI R5, RZ, 0x2, R0 ;  /* 0x00000002ff057819 */ /* 0x000fe40000011600 */
[----:B------:R-:W-:Y:S02]  /*0630*/  SHF.R.U32.HI R17, RZ, 0x2, R4 ;  /* 0x00000002ff117819 */ /* 0x000fe40000011604 */
[----:B------:R-:W-:-:S02]  /*0640*/  LOP3.LUT R0, R2, 0x1, RZ, 0xc0, !PT ;  /* 0x0000000102007812 */ /* 0x000fc400078ec0ff */
[----:B------:R-:W-:Y:S01]  /*0650*/  LOP3.LUT R4, R3, 0x1, RZ, 0xc0, !PT ;  /* 0x0000000103047812 */ /* 0x000fe200078ec0ff */
[C---:B------:R-:W-:Y:S01]  /*0660*/  IMAD.WIDE.U32 R2, R7.reuse, -0x33333333, RZ ;  /* 0xcccccccd07027825 */ /* 0x040fe200078e00ff */
[----:B------:R-:W-:Y:S02]  /*0670*/  IADD3 R2, R7, 0x2, RZ ;  /* 0x0000000207027810 */ /* 0x000fe40007ffe0ff */
[----:B------:R-:W-:Y:S01]  /*0680*/  LOP3.LUT R8, R8, 0xfffffffc, RZ, 0xc0, !PT ;  /* 0xfffffffc08087812 */ /* 0x000fe200078ec0ff */
[----:B------:R-:W-:Y:S01]  /*0690*/  IMAD R0, R0, 0x50, R5 ;  /* 0x0000005000007824 */ /* 0x000fe200078e0205 */
[----:B------:R-:W-:Y:S01]  /*06a0*/  SHF.R.U32.HI R3, RZ, 0x3, R3 ;  /* 0x00000003ff037819 */ /* 0x000fe20000011603 */
[----:B------:R-:W-:Y:S01]  /*06b0*/  IMAD.U32 R5, RZ, RZ, UR6 ;  /* 0x00000006ff057e24 */ /* 0x000fe2000f8e00ff */
[----:B------:R-:W-:Y:S01]  /*06c0*/  IADD3 R8, -R8, R19, RZ ;  /* 0x0000001308087210 */ /* 0x000fe20007ffe1ff */
[----:B------:R-:W-:Y:S01]  /*06d0*/  IMAD R4, R4, 0x50, R17 ;  /* 0x0000005004047824 */ /* 0x000fe200078e0211 */
[----:B------:R-:W-:Y:S01]  /*06e0*/  SHF.R.U32.HI R9, RZ, 0x2, R9 ;  /* 0x00000002ff097819 */ /* 0x000fe20000011609 */
[----:B------:R0:W-:Y:S01]  /*06f0*/  STL [R1+0x54], R3 ;  /* 0x0000540301007387 */ /* 0x0001e20000100800 */
[--C-:B------:R-:W-:Y:S01]  /*0700*/  IMAD R12, R12, 0x28, R5.reuse ;  /* 0x000000280c0c7824 */ /* 0x100fe200078e0205 */
[----:B------:R-:W-:Y:S01]  /*0710*/  SHF.R.U32.HI R7, RZ, 0x2, R10 ;  /* 0x00000002ff077819 */ /* 0x000fe2000001160a */
[--C-:B------:R-:W-:Y:S01]  /*0720*/  IMAD R14, R13, 0x28, R5.reuse ;  /* 0x000000280d0e7824 */ /* 0x100fe200078e0205 */
[----:B------:R-:W-:Y:S01]  /*0730*/  SHF.L.U32 R17, R19, 0x3, RZ ;  /* 0x0000000313117819 */ /* 0x000fe200000006ff */
[----:B------:R-:W-:Y:S01]  /*0740*/  IMAD R16, R15, 0x28, R5 ;  /* 0x000000280f107824 */ /* 0x000fe200078e0205 */
[----:B------:R-:W-:Y:S01]  /*0750*/  SHF.R.U32.HI R11, RZ, 0x2, R11 ;  /* 0x00000002ff0b7819 */ /* 0x000fe2000001160b */
[--C-:B------:R-:W-:Y:S01]  /*0760*/  IMAD R18, R0, 0x28, R5.reuse ;  /* 0x0000002800127824 */ /* 0x100fe200078e0205 */
[----:B------:R-:W-:Y:S01]  /*0770*/  MOV R0, UR4 ;  /* 0x0000000400007c02 */ /* 0x000fe20008000f00 */
[----:B------:R-:W-:Y:S01]  /*0780*/  IMAD R20, R4, 0x28, R5 ;  /* 0x0000002804147824 */ /* 0x000fe200078e0205 */
[----:B------:R-:W-:Y:S01]  /*0790*/  LOP3.LUT R13, R17, 0x18, RZ, 0xc0, !PT ;  /* 0x00000018110d7812 */ /* 0x000fe200078ec0ff */
[----:B0-----:R-:W-:Y:S01]  /*07a0*/  IMAD.WIDE.U32 R2, R2, -0x33333333, RZ ;  /* 0xcccccccd02027825 */ /* 0x001fe200078e00ff */
[----:B------:R-:W0:Y:S01]  /*07b0*/  LDC.64 R4, c[0x0][0x260] ;  /* 0x00009800ff047b82 */ /* 0x000e220000000a00 */
[----:B------:R-:W-:-:S02]  /*07c0*/  ULEA UR6, UP0, UR10, UR12, 0x2 ;  /* 0x0000000c0a067291 */ /* 0x000fc4000f80103f */
[----:B------:R-:W-:Y:S01]  /*07d0*/  IMAD R0, R0, 0x140, R19 ;  /* 0x0000014000007824 */ /* 0x000fe200078e0213 */
[----:B------:R-:W-:Y:S01]  /*07e0*/  SHF.R.U32.HI R2, RZ, 0x3, R3 ;  /* 0x00000003ff027819 */ /* 0x000fe20000011603 */
[----:B------:R-:W-:Y:S01]  /*07f0*/  ULEA.HI.X UR7, UR10, UR13, UR5, 0x2, UP0 ;  /* 0x0000000d0a077291 */ /* 0x000fe200080f1405 */
[----:B------:R-:W-:Y:S01]  /*0800*/  SHF.R.U32.HI R3, RZ, 0x4, R6 ;  /* 0x00000004ff037819 */ /* 0x000fe20000011606 */
[----:B------:R-:W-:Y:S01]  /*0810*/  UISETP.NE.AND UP0, UPT, UR20, UR11, UPT ;  /* 0x0000000b1400728c */ /* 0x000fe2000bf05270 */
[----:B------:R-:W-:Y:S01]  /*0820*/  LOP3.LUT R6, R8, 0x3, R9, 0x78, !PT ;  /* 0x0000000308067812 */ /* 0x000fe200078e7809 */
[----:B------:R1:W-:Y:S01]  /*0830*/  STL [R1+0x58], R2 ;  /* 0x0000580201007387 */ /* 0x0003e20000100800 */
[----:B------:R-:W-:Y:S02]  /*0840*/  UMOV UR4, 0x7fffff81 ;  /* 0x7fffff8100047882 */ /* 0x000fe40000000000 */
[----:B------:R-:W-:-:S03]  /*0850*/  USEL UR12, UR4, 0x1, !UP0 ;  /* 0x00000001040c7887 */ /* 0x000fc6000c000000 */
[----:B------:R-:W-:Y:S01]  /*0860*/  UMOV UR4, URZ ;  /* 0x0000003f00047c82 */ /* 0x000fe20008000000 */
[C---:B-1----:R-:W-:Y:S02]  /*0870*/  LOP3.LUT R2, R8.reuse, 0x3, R3, 0x78, !PT ;  /* 0x0000000308027812 */ /* 0x042fe400078e7803 */
[----:B------:R-:W-:-:S03]  /*0880*/  LOP3.LUT R3, R8, 0x3, R7, 0x78, !PT ;  /* 0x0000000308037812 */ /* 0x000fc600078e7807 */
[----:B------:R1:W-:Y:S04]  /*0890*/  STL [R1+0x84], R2 ;  /* 0x0000840201007387 */ /* 0x0003e80000100800 */
[----:B------:R3:W-:Y:S04]  /*08a0*/  STL [R1+0x80], R6 ;  /* 0x0000800601007387 */ /* 0x0007e80000100800 */
[----:B------:R4:W-:Y:S01]  /*08b0*/  STL [R1+0x7c], R3 ;  /* 0x00007c0301007387 */ /* 0x0009e20000100800 */
[----:B-1----:R-:W-:Y:S02]  /*08c0*/  LOP3.LUT R2, R8, 0x3, R11, 0x78, !PT ;  /* 0x0000000308027812 */ /* 0x002fe400078e780b */
[----:B------:R-:W-:Y:S01]  /*08d0*/  LEA R8, R19, UR9, 0x5 ;  /* 0x0000000913087c11 */ /* 0x000fe2000f8e28ff */
[----:B---3--:R-:W-:-:S02]  /*08e0*/  IMAD.IADD R6, R12, 0x1, R13 ;  /* 0x000000010c067824 */ /* 0x008fc400078e020d */
[----:B------:R1:W-:Y:S01]  /*08f0*/  STL [R1+0x78], R2 ;  /* 0x0000780201007387 */ /* 0x0003e20000100800 */
[----:B----4-:R-:W-:-:S03]  /*0900*/  SHF.L.U32 R3, R0, 0x1, RZ ;  /* 0x0000000100037819 */ /* 0x010fc600000006ff */
[----:B------:R3:W-:Y:S01]  /*0910*/  STL [R1+0x74], R6 ;  /* 0x0000740601007387 */ /* 0x0007e20000100800 */
[C---:B------:R-:W-:Y:S02]  /*0920*/  IADD3 R0, R13.reuse, R14, RZ ;  /* 0x0000000e0d007210 */ /* 0x040fe40007ffe0ff */
[----:B-1----:R-:W-:-:S03]  /*0930*/  IADD3 R2, R13, R16, RZ ;  /* 0x000000100d027210 */ /* 0x002fc60007ffe0ff */
[----:B------:R1:W-:Y:S01]  /*0940*/  STL [R1+0x70], R0 ;  /* 0x0000700001007387 */ /* 0x0003e20000100800 */
[----:B---3--:R-:W-:-:S03]  /*0950*/  IADD3 R6, R13, R18, RZ ;  /* 0x000000120d067210 */ /* 0x008fc60007ffe0ff */
[----:B------:R0:W-:Y:S04]  /*0960*/  STL [R1+0x6c], R2 ;  /* 0x00006c0201007387 */ /* 0x0001e80000100800 */
[----:B------:R-:W-:Y:S01]  /*0970*/  STL [R1+0x68], R6 ;  /* 0x0000680601007387 */ /* 0x000fe20000100800 */
[----:B-1----:R-:W-:Y:S01]  /*0980*/  IADD3 R0, R13, R20, RZ ;  /* 0x000000140d007210 */ /* 0x002fe20007ffe0ff */
[----:B0-----:R-:W-:-:S04]  /*0990*/  IMAD.WIDE.U32 R2, R3, 0x4, R4 ;  /* 0x0000000403027825 */ /* 0x001fc800078e0004 */
[----:B------:R-:W-:Y:S04]  /*09a0*/  STL [R1+0x5c], R0 ;  /* 0x00005c0001007387 */ /* 0x000fe80000100800 */
[----:B------:R0:W-:Y:S02]  /*09b0*/  STL.64 [R1+0x60], R2 ;  /* 0x0000600201007387 */ /* 0x0001e40000100a00 */
[----:B0-----:R-:W-:-:S04]  /*09c0*/  SHF.L.U32 R3, R19, 0x1, RZ ;  /* 0x0000000113037819 */ /* 0x001fc800000006ff */
[C---:B------:R-:W-:Y:S02]  /*09d0*/  LOP3.LUT R6, R3.reuse, 0x18, RZ, 0xc0, !PT ;  /* 0x0000001803067812 */ /* 0x040fe400078ec0ff */
[----:B------:R-:W-:Y:S02]  /*09e0*/  LOP3.LUT R7, R3, 0x18, RZ, 0xc, !PT ;  /* 0x0000001803077812 */ /* 0x000fe400078e0cff */
[C---:B------:R-:W-:Y:S02]  /*09f0*/  LOP3.LUT R3, R6.reuse, 0x8, RZ, 0x3c, !PT ;  /* 0x0000000806037812 */ /* 0x040fe400078e3cff */
[----:B------:R-:W-:Y:S02]  /*0a00*/  LOP3.LUT R6, R6, 0x10, RZ, 0x3c, !PT ;  /* 0x0000001006067812 */ /* 0x000fe400078e3cff */
[C---:B------:R-:W-:Y:S02]  /*0a10*/  IADD3 R9, R8.reuse, R7, RZ ;  /* 0x0000000708097210 */ /* 0x040fe40007ffe0ff */
[----:B------:R-:W-:-:S02]  /*0a20*/  IADD3 R7, R8, R3, RZ ;  /* 0x0000000308077210 */ /* 0x000fc40007ffe0ff */
[----:B------:R-:W-:Y:S01]  /*0a30*/  IADD3 R3, R8, R6, RZ ;  /* 0x0000000608037210 */ /* 0x000fe20007ffe0ff */
[----:B------:R0:W-:Y:S04]  /*0a40*/  STL [R1+0x88], R9 ;  /* 0x0000880901007387 */ /* 0x0001e80000100800 */
[----:B------:R0:W-:Y:S04]  /*0a50*/  STL [R1+0x90], R7 ;  /* 0x0000900701007387 */ /* 0x0001e80000100800 */
[----:B------:R0:W-:Y:S01]  /*0a60*/  STL [R1+0x8c], R3 ;  /* 0x00008c0301007387 */ /* 0x0001e20000100800 */
[C---:B--2---:R-:W-:Y:S01]  /*0a70*/  PRMT R4, R23.reuse, 0x7632, R4 ;  /* 0x0000763217047816 */ /* 0x044fe20000000004 */
[----:B------:R-:W-:Y:S01]  /*0a80*/  IMAD.U32 R0, R23, 0x10000, RZ ;  /* 0x0001000017007824 */ /* 0x000fe200078e00ff */
[----:B------:R-:W-:-:S02]  /*0a90*/  PRMT R5, R22, 0x7632, R5 ;  /* 0x0000763216057816 */ /* 0x000fc40000000005 */
[----:B------:R-:W-:Y:S01]  /*0aa0*/  SHF.L.U32 R2, R22, 0x10, RZ ;  /* 0x0000001016027819 */ /* 0x000fe200000006ff */
[----:B------:R-:W-:Y:S01]  /*0ab0*/  IMAD.U32 R4, R4, 0x10000, RZ ;  /* 0x0001000004047824 */ /* 0x000fe200078e00ff */
[----:B0-----:R-:W-:-:S07]  /*0ac0*/  SHF.L.U32 R5, R5, 0x10, RZ ;  /* 0x0000001005057819 */ /* 0x001fce00000006ff */
.L_x_219:
[----:B0-----:R-:W2:Y:S01]  /*0ad0*/  LDL R10, [R1+0x54] ;  /* 0x00005400010a7983 */ /* 0x001ea20000100800 */
[----:B------:R-:W-:Y:S01]  /*0ae0*/  USHF.L.U32 UR11, UR20, 0x6, URZ ;  /* 0x00000006140b7899 */ /* 0x000fe2000800063f */
[----:B------:R-:W-:Y:S01]  /*0af0*/  HFMA2.MMA R7, -RZ, RZ, 0, 0 ;  /* 0x00000000ff077435 */ /* 0x000fe200000001ff */
[----:B------:R-:W-:Y:S01]  /*0b00*/  USHF.L.U32 UR13, UR10, 0x5, URZ ;  /* 0x000000050a0d7899 */ /* 0x000fe2000800063f */
[----:B------:R-:W0:Y:S01]  /*0b10*/  S2R R3, SR_TID.X ;  /* 0x0000000000037919 */ /* 0x000e220000002100 */
[----:B------:R-:W-:Y:S02]  /*0b20*/  ULOP3.LUT UR11, UR11, 0xfc0, URZ, 0xc0, !UPT ;  /* 0x00000fc00b0b7892 */ /* 0x000fe4000f8ec03f */
[----:B------:R-:W-:Y:S01]  /*0b30*/  USHF.L.U64.HI UR16, UR10, 0x5, UR5 ;  /* 0x000000050a107899 */ /* 0x000fe20008010205 */
[----:B------:R-:W-:Y:S01]  /*0b40*/  STL [R1+0xa4], R45 ;  /* 0x0000a42d01007387 */ /* 0x000fe20000100800 */
[----:B------:R-:W-:Y:S01]  /*0b50*/  ULDC.64 UR22, c[0x0][0x248] ;  /* 0x0000920000167ab9 */ /* 0x000fe20000000a00 */
[----:B------:R-:W-:Y:S01]  /*0b60*/  ULDC.64 UR24, c[0x0][0x230] ;  /* 0x00008c0000187ab9 */ /* 0x000fe20000000a00 */
[----:B------:R-:W-:Y:S01]  /*0b70*/  ULDC.64 UR26, c[0x0][0x228] ;  /* 0x00008a00001a7ab9 */ /* 0x000fe20000000a00 */
[----:B------:R-:W-:Y:S04]  /*0b80*/  STL [R1+0xa0], R44 ;  /* 0x0000a02c01007387 */ /* 0x000fe80000100800 */
[----:B------:R-:W-:Y:S04]  /*0b90*/  STL [R1+0x9c], R49 ;  /* 0x00009c3101007387 */ /* 0x000fe80000100800 */
[----:B------:R-:W-:Y:S01]  /*0ba0*/  STL [R1+0x98], R48 ;  /* 0x0000983001007387 */ /* 0x000fe20000100800 */
[----:B0-----:R-:W-:-:S05]  /*0bb0*/  IMAD.WIDE.U32 R120, R3, -0x33333333, RZ ;  /* 0xcccccccd03787825 */ /* 0x001fca00078e00ff */
[----:B------:R-:W-:-:S04]  /*0bc0*/  SHF.R.U32.HI R120, RZ, 0x6, R121 ;  /* 0x00000006ff787819 */ /* 0x000fc80000011679 */
[C---:B------:R-:W-:Y:S01]  /*0bd0*/  IADD3 R9, R120.reuse, UR11, RZ ;  /* 0x0000000b78097c10 */ /* 0x040fe2000fffe0ff */
[----:B------:R-:W-:Y:S01]  /*0be0*/  IMAD R8, R120, -0x50, R3 ;  /* 0xffffffb078087824 */ /* 0x000fe200078e0203 */
[----:B------:R-:W-:Y:S01]  /*0bf0*/  MOV R3, UR10 ;  /* 0x0000000a00037c02 */ /* 0x000fe20008000f00 */
[----:B------:R-:W-:Y:S02]  /*0c00*/  UIMAD UR11, UR5, 0x140000, URZ ;  /* 0x00140000050b78a4 */ /* 0x000fe4000f8e023f */
[----:B------:R-:W-:Y:S01]  /*0c10*/  IMAD R9, R9, 0x140, RZ ;  /* 0x0000014009097824 */ /* 0x000fe200078e02ff */
[----:B------:R-:W-:-:S05]  /*0c20*/  SHF.L.U32 R6, R8, 0x2, RZ ;  /* 0x0000000208067819 */ /* 0x000fca00000006ff */
[----:B------:R-:W-:-:S04]  /*0c30*/  IMAD.WIDE.U32 R6, R3, 0x140000, R6 ;  /* 0x0014000003067825 */ /* 0x000fc800078e0006 */
[----:B------:R-:W-:Y:S01]  /*0c40*/  VIADD R3, R7, UR11 ;  /* 0x0000000b07037c36 */ /* 0x000fe20008000000 */
[C---:B------:R-:W-:Y:S01]  /*0c50*/  IADD3 R7, R9.reuse, 0x500, RZ ;  /* 0x0000050009077810 */ /* 0x040fe20007ffe0ff */
[----:B------:R-:W-:Y:S01]  /*0c60*/  ULDC UR11, c[0x0][0x250] ;  /* 0x00009400000b7ab9 */ /* 0x000fe20000000800 */
[----:B--2---:R-:W-:Y:S02]  /*0c70*/  IADD3 R12, P0, R10, UR13, RZ ;  /* 0x0000000d0a0c7c10 */ /* 0x004fe4000ff1e0ff */
[-C--:B------:R-:W-:Y:S02]  /*0c80*/  IADD3 R10, P1, R9, R6.reuse, RZ ;  /* 0x00000006090a7210 */ /* 0x080fe40007f3e0ff */
[----:B------:R-:W-:Y:S02]  /*0c90*/  IADD3.X R13, RZ, UR16, RZ, P0, !PT ;  /* 0x00000010ff0d7c10 */ /* 0x000fe400087fe4ff */
[----:B------:R-:W-:Y:S02]  /*0ca0*/  IADD3.X R11, RZ, R3, RZ, P1, !PT ;  /* 0x00000003ff0b7210 */ /* 0x000fe40000ffe4ff */
[----:B------:R-:W-:-:S02]  /*0cb0*/  IADD3 R7, P1, R7, R6, RZ ;  /* 0x0000000607077210 */ /* 0x000fc40007f3e0ff */
[----:B------:R-:W-:Y:S02]  /*0cc0*/  LEA R52, P0, R12, UR22, 0x3 ;  /* 0x000000160c347c11 */ /* 0x000fe4000f8018ff */
[C---:B------:R-:W-:Y:S02]  /*0cd0*/  SHF.L.U64.HI R14, R10.reuse, 0x1, R11 ;  /* 0x000000010a0e7819 */ /* 0x040fe4000001020b */
[----:B------:R-:W-:Y:S02]  /*0ce0*/  SHF.L.U32 R15, R10, 0x1, RZ ;  /* 0x000000010a0f7819 */ /* 0x000fe400000006ff */
[----:B------:R-:W-:Y:S02]  /*0cf0*/  IADD3.X R10, RZ, R3, RZ, P1, !PT ;  /* 0x00000003ff0a7210 */ /* 0x000fe40000ffe4ff */
[----:B------:R-:W-:Y:S02]  /*0d00*/  LEA.HI.X R53, R12, UR23, R13, 0x3, P0 ;  /* 0x000000170c357c11 */ /* 0x000fe400080f1c0d */
[----:B------:R-:W-:-:S02]  /*0d10*/  SHF.L.U32 R12, R7, 0x1, RZ ;  /* 0x00000001070c7819 */ /* 0x000fc400000006ff */
[----:B------:R-:W-:Y:S01]  /*0d20*/  SHF.L.U64.HI R11, R7, 0x1, R10 ;  /* 0x00000001070b7819 */ /* 0x000fe2000001020a */
[----:B------:R-:W-:Y:S01]  /*0d30*/  VIADD R7, R9, 0xa00 ;  /* 0x00000a0009077836 */ /* 0x000fe20000000000 */
[C---:B------:R-:W-:Y:S01]  /*0d40*/  IADD3 R54, P0, R15.reuse, UR24, RZ ;  /* 0x000000180f367c10 */ /* 0x040fe2000ff1e0ff */
[----:B------:R-:W-:Y:S01]  /*0d50*/  STL [R1+0x50], R14 ;  /* 0x0000500e01007387 */ /* 0x000fe20000100800 */
[----:B------:R-:W-:Y:S02]  /*0d60*/  IADD3 R56, P1, R15, UR26, RZ ;  /* 0x0000001a0f387c10 */ /* 0x000fe4000ff3e0ff */
[----:B------:R-:W-:Y:S01]  /*0d70*/  IADD3 R7, P2, R7, R6, RZ ;  /* 0x0000000607077210 */ /* 0x000fe20007f5e0ff */
[----:B------:R-:W2:Y:S01]  /*0d80*/  LDG.E.64.CONSTANT R52, desc[UR14][R52.64] ;  /* 0x0000000e34347981 */ /* 0x000ea2000c1e9b00 */
[C---:B------:R-:W-:Y:S02]  /*0d90*/  IADD3.X R55, R14.reuse, UR25, RZ, P0, !PT ;  /* 0x000000190e377c10 */ /* 0x040fe400087fe4ff */
[----:B------:R-:W-:Y:S01]  /*0da0*/  IADD3.X R57, R14, UR27, RZ, P1, !PT ;  /* 0x0000001b0e397c10 */ /* 0x000fe20008ffe4ff */
[----:B------:R-:W-:Y:S01]  /*0db0*/  STL [R1+0x24], R15 ;  /* 0x0000240f01007387 */ /* 0x000fe20000100800 */
[----:B------:R-:W-:-:S02]  /*0dc0*/  IADD3 R58, P0, R12, UR24, RZ ;  /* 0x000000180c3a7c10 */ /* 0x000fc4000ff1e0ff */
[----:B------:R-:W-:Y:S01]  /*0dd0*/  IADD3 R60, P1, R12, UR26, RZ ;  /* 0x0000001a0c3c7c10 */ /* 0x000fe2000ff3e0ff */
[----:B------:R0:W-:Y:S01]  /*0de0*/  STL [R1+0x48], R12 ;  /* 0x0000480c01007387 */ /* 0x0001e20000100800 */
[----:B------:R-:W-:Y:S02]  /*0df0*/  IADD3.X R10, RZ, R3, RZ, P2, !PT ;  /* 0x00000003ff0a7210 */ /* 0x000fe400017fe4ff */
[C---:B------:R-:W-:Y:S01]  /*0e00*/  IADD3.X R59, R11.reuse, UR25, RZ, P0, !PT ;  /* 0x000000190b3b7c10 */ /* 0x040fe200087fe4ff */
[----:B------:R1:W-:Y:S01]  /*0e10*/  STL [R1+0x4c], R11 ;  /* 0x00004c0b01007387 */ /* 0x0003e20000100800 */
[----:B------:R-:W-:-:S03]  /*0e20*/  IADD3.X R61, R11, UR27, RZ, P1, !PT ;  /* 0x0000001b0b3d7c10 */ /* 0x000fc60008ffe4ff */
[----:B------:R-:W3:Y:S01]  /*0e30*/  LDG.E.64.CONSTANT R54, desc[UR14][R54.64] ;  /* 0x0000000e36367981 */ /* 0x000ee2000c1e9b00 */
[----:B0-----:R-:W-:-:S03]  /*0e40*/  SHF.L.U32 R12, R7, 0x1, RZ ;  /* 0x00000001070c7819 */ /* 0x001fc600000006ff */
[----:B------:R-:W4:Y:S01]  /*0e50*/  LDG.E.64.CONSTANT R56, desc[UR14][R56.64] ;  /* 0x0000000e38387981 */ /* 0x000f22000c1e9b00 */
[----:B-1----:R-:W-:Y:S02]  /*0e60*/  SHF.L.U64.HI R11, R7, 0x1, R10 ;  /* 0x00000001070b7819 */ /* 0x002fe4000001020a */
[----:B------:R-:W-:Y:S01]  /*0e70*/  IADD3 R7, R9, 0xf00, RZ ;  /* 0x00000f0009077810 */ /* 0x000fe20007ffe0ff */
[----:B------:R-:W4:Y:S03]  /*0e80*/  LDG.E.64.CONSTANT R58, desc[UR14][R58.64] ;  /* 0x0000000e3a3a7981 */ /* 0x000f26000c1e9b00 */
[----:B------:R-:W-:Y:S01]  /*0e90*/  IADD3 R7, P2, R7, R6, RZ ;  /* 0x0000000607077210 */ /* 0x000fe20007f5e0ff */
[----:B------:R-:W4:Y:S01]  /*0ea0*/  LDG.E.64.CONSTANT R60, desc[UR14][R60.64] ;  /* 0x0000000e3c3c7981 */ /* 0x000f22000c1e9b00 */
[C---:B------:R-:W-:Y:S02]  /*0eb0*/  IADD3 R62, P0, R12.reuse, UR24, RZ ;  /* 0x000000180c3e7c10 */ /* 0x040fe4000ff1e0ff */
[----:B------:R-:W-:Y:S01]  /*0ec0*/  IADD3 R64, P1, R12, UR26, RZ ;  /* 0x0000001a0c407c10 */ /* 0x000fe2000ff3e0ff */
[----:B------:R0:W-:Y:S01]  /*0ed0*/  STL [R1+0x44], R11 ;  /* 0x0000440b01007387 */ /* 0x0001e20000100800 */
[----:B------:R-:W-:-:S02]  /*0ee0*/  IADD3.X R10, RZ, R3, RZ, P2, !PT ;  /* 0x00000003ff0a7210 */ /* 0x000fc400017fe4ff */
[C---:B------:R-:W-:Y:S01]  /*0ef0*/  IADD3.X R63, R11.reuse, UR25, RZ, P0, !PT ;  /* 0x000000190b3f7c10 */ /* 0x040fe200087fe4ff */
[----:B------:R1:W-:Y:S01]  /*0f00*/  STL [R1+0x40], R12 ;  /* 0x0000400c01007387 */ /* 0x0003e20000100800 */
[----:B------:R-:W-:-:S04]  /*0f10*/  IADD3.X R65, R11, UR27, RZ, P1, !PT ;  /* 0x0000001b0b417c10 */ /* 0x000fc80008ffe4ff */
[----:B------:R-:W4:Y:S01]  /*0f20*/  LDG.E.64.CONSTANT R62, desc[UR14][R62.64] ;  /* 0x0000000e3e3e7981 */ /* 0x000f22000c1e9b00 */
[----:B0-----:R-:W-:-:S03]  /*0f30*/  SHF.L.U64.HI R11, R7, 0x1, R10 ;  /* 0x00000001070b7819 */ /* 0x001fc6000001020a */
[----:B------:R-:W4:Y:S01]  /*0f40*/  LDG.E.64.CONSTANT R64, desc[UR14][R64.64] ;  /* 0x0000000e40407981 */ /* 0x000f22000c1e9b00 */
[----:B-1----:R-:W-:Y:S01]  /*0f50*/  SHF.L.U32 R12, R7, 0x1, RZ ;  /* 0x00000001070c7819 */ /* 0x002fe200000006ff */
[----:B------:R-:W-:-:S05]  /*0f60*/  VIADD R7, R9, 0x1400 ;  /* 0x0000140009077836 */ /* 0x000fca0000000000 */
[----:B------:R-:W-:Y:S02]  /*0f70*/  IADD3 R7, P2, R7, R6, RZ ;  /* 0x0000000607077210 */ /* 0x000fe40007f5e0ff */
[C---:B------:R-:W-:Y:S02]  /*0f80*/  IADD3 R66, P0, R12.reuse, UR24, RZ ;  /* 0x000000180c427c10 */ /* 0x040fe4000ff1e0ff */
[----:B------:R-:W-:Y:S02]  /*0f90*/  IADD3 R68, P1, R12, UR26, RZ ;  /* 0x0000001a0c447c10 */ /* 0x000fe4000ff3e0ff */
[----:B------:R-:W-:Y:S01]  /*0fa0*/  IADD3.X R10, RZ, R3, RZ, P2, !PT ;  /* 0x00000003ff0a7210 */ /* 0x000fe200017fe4ff */
[----:B------:R0:W-:Y:S01]  /*0fb0*/  STL [R1+0x3c], R11 ;  /* 0x00003c0b01007387 */ /* 0x0001e20000100800 */
[C---:B------:R-:W-:Y:S02]  /*0fc0*/  IADD3.X R67, R11.reuse, UR25, RZ, P0, !PT ;  /* 0x000000190b437c10 */ /* 0x040fe400087fe4ff */
[----:B------:R-:W-:Y:S01]  /*0fd0*/  IADD3.X R69, R11, UR27, RZ, P1, !PT ;  /* 0x0000001b0b457c10 */ /* 0x000fe20008ffe4ff */
[----:B------:R1:W-:Y:S04]  /*0fe0*/  STL [R1+0x38], R12 ;  /* 0x0000380c01007387 */ /* 0x0003e80000100800 */
[----:B------:R-:W4:Y:S01]  /*0ff0*/  LDG.E.64.CONSTANT R66, desc[UR14][R66.64] ;  /* 0x0000000e42427981 */ /* 0x000f22000c1e9b00 */
[----:B0-----:R-:W-:-:S03]  /*1000*/  SHF.L.U64.HI R11, R7, 0x1, R10 ;  /* 0x00000001070b7819 */ /* 0x001fc6000001020a */
[----:B------:R-:W4:Y:S01]  /*1010*/  LDG.E.64.CONSTANT R68, desc[UR14][R68.64] ;  /* 0x0000000e44447981 */ /* 0x000f22000c1e9b00 */
[----:B-1----:R-:W-:Y:S02]  /*1020*/  SHF.L.U32 R12, R7, 0x1, RZ ;  /* 0x00000001070c7819 */ /* 0x002fe400000006ff */
[----:B------:R-:W-:-:S04]  /*1030*/  IADD3 R7, R9, 0x1900, RZ ;  /* 0x0000190009077810 */ /* 0x000fc80007ffe0ff */
        /* <DEDUP_REMOVED lines=52> */
[----:B------:R-:W-:-:S04]  /*1380*/  IADD3 R7, P2, R7, R6, RZ ;  /* 0x0000000607077210 */ /* 0x000fc80007f5e0ff */
[----:B------:R-:W-:Y:S02]  /*1390*/  IADD3.X R10, RZ, R3, RZ, P2, !PT ;  /* 0x00000003ff0a7210 */ /* 0x000fe400017fe4ff */
[C---:B------:R-:W-:Y:S02]  /*13a0*/  SHF.L.U32 R162, R7.reuse, 0x1, RZ ;  /* 0x0000000107a27819 */ /* 0x040fe400000006ff */
[----:B------:R-:W-:Y:S01]  /*13b0*/  SHF.L.U64.HI R10, R7, 0x1, R10 ;  /* 0x00000001070a7819 */ /* 0x000fe2000001020a */
[----:B------:R0:W-:Y:S01]  /*13c0*/  STL [R1+0x10], R11 ;  /* 0x0000100b01007387 */ /* 0x0001e20000100800 */
[C---:B------:R-:W-:Y:S02]  /*13d0*/  IADD3 R86, P0, R12.reuse, UR24, RZ ;  /* 0x000000180c567c10 */ /* 0x040fe4000ff1e0ff */
[----:B------:R-:W-:Y:S01]  /*13e0*/  IADD3 R88, P1, R12, UR26, RZ ;  /* 0x0000001a0c587c10 */ /* 0x000fe2000ff3e0ff */
[----:B------:R-:W-:Y:S01]  /*13f0*/  STL [R1+0x4], R12 ;  /* 0x0000040c01007387 */ /* 0x000fe20000100800 */
[----:B------:R-:W-:-:S02]  /*1400*/  IADD3.X R87, R11, UR25, RZ, P0, !PT ;  /* 0x000000190b577c10 */ /* 0x000fc400087fe4ff */
[----:B------:R-:W-:Y:S01]  /*1410*/  IADD3.X R89, R11, UR27, RZ, P1, !PT ;  /* 0x0000001b0b597c10 */ /* 0x000fe20008ffe4ff */
[----:B------:R1:W-:Y:S04]  /*1420*/  STL [R1], R10 ;  /* 0x0000000a01007387 */ /* 0x0003e80000100800 */
[----:B------:R-:W-:Y:S04]  /*1430*/  STL [R1+0xa8], R162 ;  /* 0x0000a8a201007387 */ /* 0x000fe80000100800 */
[----:B0-----:R-:W4:Y:S01]  /*1440*/  LDL R11, [R1+0x58] ;  /* 0x00005800010b7983 */ /* 0x001f220000100800 */
[----:B------:R-:W-:-:S03]  /*1450*/  IADD3 R90, P0, R162, UR24, RZ ;  /* 0x00000018a25a7c10 */ /* 0x000fc6000ff1e0ff */
[----:B------:R-:W4:Y:S01]  /*1460*/  LDG.E.64.CONSTANT R86, desc[UR14][R86.64] ;  /* 0x0000000e56567981 */ /* 0x000f22000c1e9b00 */
[----:B------:R-:W-:Y:S02]  /*1470*/  IADD3 R92, P1, R162, UR26, RZ ;  /* 0x0000001aa25c7c10 */ /* 0x000fe4000ff3e0ff */
[C---:B------:R-:W-:Y:S01]  /*1480*/  IADD3.X R91, R10.reuse, UR25, RZ, P0, !PT ;  /* 0x000000190a5b7c10 */ /* 0x040fe200087fe4ff */
[----:B------:R-:W4:Y:S01]  /*1490*/  LDG.E.64.CONSTANT R88, desc[UR14][R88.64] ;  /* 0x0000000e58587981 */ /* 0x000f22000c1e9b00 */
[----:B------:R-:W-:-:S04]  /*14a0*/  IADD3.X R93, R10, UR27, RZ, P1, !PT ;  /* 0x0000001b0a5d7c10 */ /* 0x000fc80008ffe4ff */
[----:B------:R-:W4:Y:S04]  /*14b0*/  LDG.E.64.CONSTANT R90, desc[UR14][R90.64] ;  /* 0x0000000e5a5a7981 */ /* 0x000f28000c1e9b00 */
[----:B------:R-:W4:Y:S01]  /*14c0*/  LDG.E.64.CONSTANT R92, desc[UR14][R92.64] ;  /* 0x0000000e5c5c7981 */ /* 0x000f22000c1e9b00 */
[----:B------:R-:W-:-:S05]  /*14d0*/  VIADD R7, R9, 0x3200 ;  /* 0x0000320009077836 */ /* 0x000fca0000000000 */
[----:B------:R-:W-:-:S04]  /*14e0*/  IADD3 R7, P0, R7, R6, RZ ;  /* 0x0000000607077210 */ /* 0x000fc80007f1e0ff */
[----:B-1----:R-:W-:Y:S02]  /*14f0*/  IADD3.X R10, RZ, R3, RZ, P0, !PT ;  /* 0x00000003ff0a7210 */ /* 0x002fe400007fe4ff */
[C---:B------:R-:W-:Y:S02]  /*1500*/  SHF.L.U32 R159, R7.reuse, 0x1, RZ ;  /* 0x00000001079f7819 */ /* 0x040fe400000006ff */
[----:B------:R-:W-:Y:S02]  /*1510*/  SHF.L.U64.HI R161, R7, 0x1, R10 ;  /* 0x0000000107a17819 */ /* 0x000fe4000001020a */
[----:B------:R-:W-:Y:S02]  /*1520*/  IADD3 R94, P0, R159, UR24, RZ ;  /* 0x000000189f5e7c10 */ /* 0x000fe4000ff1e0ff */
[----:B------:R-:W-:Y:S02]  /*1530*/  IADD3 R7, R9, 0x3700, RZ ;  /* 0x0000370009077810 */ /* 0x000fe40007ffe0ff */
[----:B------:R-:W-:-:S02]  /*1540*/  IADD3.X R95, R161, UR25, RZ, P0, !PT ;  /* 0x00000019a15f7c10 */ /* 0x000fc400087fe4ff */
[----:B------:R-:W-:-:S04]  /*1550*/  IADD3 R7, P0, R7, R6, RZ ;  /* 0x0000000607077210 */ /* 0x000fc80007f1e0ff */
[----:B------:R-:W-:Y:S01]  /*1560*/  IADD3.X R158, RZ, R3, RZ, P0, !PT ;  /* 0x00000003ff9e7210 */ /* 0x000fe200007fe4ff */
[----:B------:R-:W4:Y:S01]  /*1570*/  LDG.E.64.CONSTANT R94, desc[UR14][R94.64] ;  /* 0x0000000e5e5e7981 */ /* 0x000f22000c1e9b00 */
[C---:B------:R-:W-:Y:S02]  /*1580*/  SHF.L.U32 R157, R7.reuse, 0x1, RZ ;  /* 0x00000001079d7819 */ /* 0x040fe400000006ff */
[----:B------:R-:W-:Y:S01]  /*1590*/  SHF.L.U64.HI R158, R7, 0x1, R158 ;  /* 0x00000001079e7819 */ /* 0x000fe2000001029e */
[----:B------:R-:W-:Y:S01]  /*15a0*/  VIADD R7, R9, 0x3c00 ;  /* 0x00003c0009077836 */ /* 0x000fe20000000000 */
[----:B------:R-:W-:Y:S02]  /*15b0*/  IADD3 R98, P0, R157, UR24, RZ ;  /* 0x000000189d627c10 */ /* 0x000fe4000ff1e0ff */
[----:B------:R-:W-:Y:S02]  /*15c0*/  IADD3 R96, P1, R159, UR26, RZ ;  /* 0x0000001a9f607c10 */ /* 0x000fe4000ff3e0ff */
[----:B------:R-:W-:-:S02]  /*15d0*/  IADD3.X R99, R158, UR25, RZ, P0, !PT ;  /* 0x000000199e637c10 */ /* 0x000fc400087fe4ff */
[----:B------:R-:W-:Y:S02]  /*15e0*/  IADD3 R7, P0, R7, R6, RZ ;  /* 0x0000000607077210 */ /* 0x000fe40007f1e0ff */
[----:B------:R-:W-:Y:S02]  /*15f0*/  IADD3.X R97, R161, UR27, RZ, P1, !PT ;  /* 0x0000001ba1617c10 */ /* 0x000fe40008ffe4ff */
[----:B------:R-:W-:Y:S01]  /*1600*/  IADD3.X R156, RZ, R3, RZ, P0, !PT ;  /* 0x00000003ff9c7210 */ /* 0x000fe200007fe4ff */
[----:B------:R-:W4:Y:S01]  /*1610*/  LDG.E.64.CONSTANT R98, desc[UR14][R98.64] ;  /* 0x0000000e62627981 */ /* 0x000f22000c1e9b00 */
[C---:B------:R-:W-:Y:S02]  /*1620*/  SHF.L.U32 R155, R7.reuse, 0x1, RZ ;  /* 0x00000001079b7819 */ /* 0x040fe400000006ff */
[----:B------:R-:W-:Y:S01]  /*1630*/  SHF.L.U64.HI R156, R7, 0x1, R156 ;  /* 0x00000001079c7819 */ /* 0x000fe2000001029c */
[----:B------:R-:W4:Y:S01]  /*1640*/  LDG.E.64.CONSTANT R96, desc[UR14][R96.64] ;  /* 0x0000000e60607981 */ /* 0x000f22000c1e9b00 */
[----:B------:R-:W-:-:S02]  /*1650*/  IADD3 R102, P0, R155, UR24, RZ ;  /* 0x000000189b667c10 */ /* 0x000fc4000ff1e0ff */
[----:B------:R-:W-:Y:S02]  /*1660*/  IADD3 R7, R9, 0x4100, RZ ;  /* 0x0000410009077810 */ /* 0x000fe40007ffe0ff */
[----:B------:R-:W-:Y:S02]  /*1670*/  IADD3 R100, P1, R157, UR26, RZ ;  /* 0x0000001a9d647c10 */ /* 0x000fe4000ff3e0ff */
[----:B------:R-:W-:Y:S02]  /*1680*/  IADD3.X R103, R156, UR25, RZ, P0, !PT ;  /* 0x000000199c677c10 */ /* 0x000fe400087fe4ff */
[----:B------:R-:W-:Y:S02]  /*1690*/  IADD3 R7, P0, R7, R6, RZ ;  /* 0x0000000607077210 */ /* 0x000fe40007f1e0ff */
[----:B------:R-:W-:Y:S02]  /*16a0*/  IADD3.X R101, R158, UR27, RZ, P1, !PT ;  /* 0x0000001b9e657c10 */ /* 0x000fe40008ffe4ff */
[----:B------:R-:W-:Y:S01]  /*16b0*/  IADD3.X R154, RZ, R3, RZ, P0, !PT ;  /* 0x00000003ff9a7210 */ /* 0x000fe200007fe4ff */
[----:B------:R-:W4:Y:S01]  /*16c0*/  LDG.E.64.CONSTANT R102, desc[UR14][R102.64] ;  /* 0x0000000e66667981 */ /* 0x000f22000c1e9b00 */
[----:B------:R-:W-:-:S02]  /*16d0*/  SHF.L.U32 R153, R7, 0x1, RZ ;  /* 0x0000000107997819 */ /* 0x000fc400000006ff */
[----:B------:R-:W-:Y:S01]  /*16e0*/  IADD3 R104, P1, R155, UR26, RZ ;  /* 0x0000001a9b687c10 */ /* 0x000fe2000ff3e0ff */
[----:B------:R-:W4:Y:S01]  /*16f0*/  LDG.E.64.CONSTANT R100, desc[UR14][R100.64] ;  /* 0x0000000e64647981 */ /* 0x000f22000c1e9b00 */
[----:B------:R-:W-:Y:S01]  /*1700*/  SHF.L.U64.HI R154, R7, 0x1, R154 ;  /* 0x00000001079a7819 */ /* 0x000fe2000001029a */
[----:B------:R-:W-:Y:S01]  /*1710*/  VIADD R7, R9, 0x4600 ;  /* 0x0000460009077836 */ /* 0x000fe20000000000 */
[----:B------:R-:W-:Y:S02]  /*1720*/  IADD3 R106, P0, R153, UR24, RZ ;  /* 0x00000018996a7c10 */ /* 0x000fe4000ff1e0ff */
[----:B------:R-:W-:Y:S02]  /*1730*/  IADD3.X R105, R156, UR27, RZ, P1, !PT ;  /* 0x0000001b9c697c10 */ /* 0x000fe40008ffe4ff */
[----:B------:R-:W-:Y:S02]  /*1740*/  IADD3.X R107, R154, UR25, RZ, P0, !PT ;  /* 0x000000199a6b7c10 */ /* 0x000fe400087fe4ff */
[----:B------:R-:W-:-:S02]  /*1750*/  IADD3 R7, P0, R7, R6, RZ ;  /* 0x0000000607077210 */ /* 0x000fc40007f1e0ff */
[----:B------:R-:W4:Y:S01]  /*1760*/  LDG.E.64.CONSTANT R104, desc[UR14][R104.64] ;  /* 0x0000000e68687981 */ /* 0x000f22000c1e9b00 */
[----:B------:R-:W-:Y:S02]  /*1770*/  IADD3 R108, P1, R153, UR26, RZ ;  /* 0x0000001a996c7c10 */ /* 0x000fe4000ff3e0ff */
[----:B------:R-:W-:Y:S01]  /*1780*/  IADD3.X R152, RZ, R3, RZ, P0, !PT ;  /* 0x00000003ff987210 */ /* 0x000fe200007fe4ff */
[----:B------:R-:W4:Y:S01]  /*1790*/  LDG.E.64.CONSTANT R106, desc[UR14][R106.64] ;  /* 0x0000000e6a6a7981 */ /* 0x000f22000c1e9b00 */
[C---:B------:R-:W-:Y:S02]  /*17a0*/  SHF.L.U32 R151, R7.reuse, 0x1, RZ ;  /* 0x0000000107977819 */ /* 0x040fe400000006ff */
[----:B------:R-:W-:Y:S02]  /*17b0*/  IADD3.X R109, R154, UR27, RZ, P1, !PT ;  /* 0x0000001b9a6d7c10 */ /* 0x000fe40008ffe4ff */
[----:B------:R-:W-:Y:S02]  /*17c0*/  SHF.L.U64.HI R152, R7, 0x1, R152 ;  /* 0x0000000107987819 */ /* 0x000fe40000010298 */
[----:B------:R-:W-:-:S02]  /*17d0*/  IADD3 R110, P0, R151, UR24, RZ ;  /* 0x00000018976e7c10 */ /* 0x000fc4000ff1e0ff */
[----:B------:R-:W-:Y:S01]  /*17e0*/  IADD3 R112, P1, R151, UR26, RZ ;  /* 0x0000001a97707c10 */ /* 0x000fe2000ff3e0ff */
[----:B------:R-:W4:Y:S01]  /*17f0*/  LDG.E.64.CONSTANT R108, desc[UR14][R108.64] ;  /* 0x0000000e6c6c7981 */ /* 0x000f22000c1e9b00 */
[C---:B------:R-:W-:Y:S02]  /*1800*/  IADD3.X R111, R152.reuse, UR25, RZ, P0, !PT ;  /* 0x00000019986f7c10 */ /* 0x040fe400087fe4ff */
[----:B------:R-:W-:Y:S02]  /*1810*/  IADD3 R9, R9, 0x4b00, RZ ;  /* 0x00004b0009097810 */ /* 0x000fe40007ffe0ff */
[----:B------:R-:W-:Y:S02]  /*1820*/  IADD3.X R113, R152, UR27, RZ, P1, !PT ;  /* 0x0000001b98717c10 */ /* 0x000fe40008ffe4ff */
[----:B------:R-:W4:Y:S01]  /*1830*/  LDG.E.64.CONSTANT R110, desc[UR14][R110.64] ;  /* 0x0000000e6e6e7981 */ /* 0x000f22000c1e9b00 */
[----:B------:R-:W-:-:S03]  /*1840*/  IADD3 R9, P0, R9, R6, RZ ;  /* 0x0000000609097210 */ /* 0x000fc60007f1e0ff */
[----:B------:R-:W4:Y:S01]  /*1850*/  LDG.E.64.CONSTANT R112, desc[UR14][R112.64] ;  /* 0x0000000e70707981 */ /* 0x000f22000c1e9b00 */
[----:B------:R-:W-:Y:S02]  /*1860*/  IADD3.X R150, RZ, R3, RZ, P0, !PT ;  /* 0x00000003ff967210 */ /* 0x000fe400007fe4ff */
[C---:B------:R-:W-:Y:S02]  /*1870*/  SHF.L.U32 R149, R9.reuse, 0x1, RZ ;  /* 0x0000000109957819 */ /* 0x040fe400000006ff */
[----:B------:R-:W-:Y:S02]  /*1880*/  SHF.L.U64.HI R150, R9, 0x1, R150 ;  /* 0x0000000109967819 */ /* 0x000fe40000010296 */
[C---:B------:R-:W-:Y:S02]  /*1890*/  IADD3 R114, P0, R149.reuse, UR24, RZ ;  /* 0x0000001895727c10 */ /* 0x040fe4000ff1e0ff */
[----:B------:R-:W-:Y:S02]  /*18a0*/  IADD3 R116, P1, R149, UR26, RZ ;  /* 0x0000001a95747c10 */ /* 0x000fe4000ff3e0ff */
[----:B------:R-:W-:-:S02]  /*18b0*/  IADD3.X R115, R150, UR25, RZ, P0, !PT ;  /* 0x0000001996737c10 */ /* 0x000fc400087fe4ff */
[----:B------:R-:W-:-:S04]  /*18c0*/  IADD3.X R117, R150, UR27, RZ, P1, !PT ;  /* 0x0000001b96757c10 */ /* 0x000fc80008ffe4ff */
[----:B------:R-:W4:Y:S04]  /*18d0*/  LDG.E.64.CONSTANT R114, desc[UR14][R114.64] ;  /* 0x0000000e72727981 */ /* 0x000f28000c1e9b00 */
[----:B------:R-:W4:Y:S01]  /*18e0*/  LDG.E.64.CONSTANT R116, desc[UR14][R116.64] ;  /* 0x0000000e74747981 */ /* 0x000f22000c1e9b00 */
[----:B--2---:R-:W-:-:S06]  /*18f0*/  FADD.FTZ R35, R53, UR11 ;  /* 0x0000000b35237e21 */ /* 0x004fcc0008010000 */
[----:B------:R-:W0:Y:S01]  /*1900*/  MUFU.RSQ R35, R35 ;  /* 0x0000002300237308 */ /* 0x000e220000001400 */
[----:B---3--:R-:W-:Y:S02]  /*1910*/  SHF.L.U32 R7, R54, 0x10, RZ ;  /* 0x0000001036077819 */ /* 0x008fe400000006ff */
[C---:B----4-:R-:W-:Y:S02]  /*1920*/  SHF.L.U32 R34, R56.reuse, 0x10, RZ ;  /* 0x0000001038227819 */ /* 0x050fe400000006ff */
[----:B------:R-:W-:Y:S01]  /*1930*/  PRMT R38, R56, 0x7632, R38 ;  /* 0x0000763238267816 */ /* 0x000fe20000000026 */
[----:B------:R-:W-:-:S03]  /*1940*/  FADD.FTZ R148, -R52, R7 ;  /* 0x0000000734947221 */ /* 0x000fc60000010100 */
[----:B------:R-:W-:Y:S01]  /*1950*/  SHF.L.U32 R38, R38, 0x10, RZ ;  /* 0x0000001026267819 */ /* 0x000fe200000006ff */
[----:B0-----:R-:W-:-:S04]  /*1960*/  FMUL.FTZ R148, R35, R148 ;  /* 0x0000009423947220 */ /* 0x001fc80000410000 */
[----:B------:R-:W-:Y:S01]  /*1970*/  FMUL.FTZ R7, R5, R38 ;  /* 0x0000002605077220 */ /* 0x000fe20000410000 */
[----:B------:R-:W-:Y:S01]  /*1980*/  IMAD.U32 R33, R60, 0x10000, RZ ;  /* 0x000100003c217824 */ /* 0x000fe200078e00ff */
[C---:B------:R-:W-:Y:S02]  /*1990*/  SHF.L.U32 R32, R64.reuse, 0x10, RZ ;  /* 0x0000001040207819 */ /* 0x040fe400000006ff */
[----:B------:R-:W-:-:S04]  /*19a0*/  PRMT R40, R64, 0x7632, R40 ;  /* 0x0000763240287816 */ /* 0x000fc80000000028 */
[----:B------:R-:W-:Y:S02]  /*19b0*/  SHF.L.U32 R40, R40, 0x10, RZ ;  /* 0x0000001028287819 */ /* 0x000fe400000006ff */
[C---:B------:R-:W-:Y:S02]  /*19c0*/  SHF.L.U32 R31, R68.reuse, 0x10, RZ ;  /* 0x00000010441f7819 */ /* 0x040fe400000006ff */
[----:B------:R-:W-:-:S04]  /*19d0*/  PRMT R42, R68, 0x7632, R42 ;  /* 0x00007632442a7816 */ /* 0x000fc8000000002a */
[----:B------:R-:W-:Y:S02]  /*19e0*/  SHF.L.U32 R42, R42, 0x10, RZ ;  /* 0x000000102a2a7819 */ /* 0x000fe400000006ff */
[----:B------:R-:W-:-:S05]  /*19f0*/  IADD3 R3, P0, R11, UR13, RZ ;  /* 0x0000000d0b037c10 */ /* 0x000fca000ff1e0ff */
[----:B------:R-:W-:Y:S01]  /*1a00*/  IMAD.X R6, RZ, RZ, UR16, P0 ;  /* 0x00000010ff067e24 */ /* 0x000fe200080e06ff */
[----:B------:R-:W-:Y:S01]  /*1a10*/  LEA R118, P0, R3, UR22, 0x3 ;  /* 0x0000001603767c11 */ /* 0x000fe2000f8018ff */
[----:B------:R-:W-:Y:S01]  /*1a20*/  UIADD3 UR10, UP0, UR10, 0x2, URZ ;  /* 0x000000020a0a7890 */ /* 0x000fe2000ff1e03f */
[----:B------:R-:W-:Y:S02]  /*1a30*/  SHF.L.U32 R11, R62, 0x10, RZ ;  /* 0x000000103e0b7819 */ /* 0x000fe400000006ff */
[----:B------:R-:W-:Y:S02]  /*1a40*/  SHF.L.U32 R29, R72, 0x10, RZ ;  /* 0x00000010481d7819 */ /* 0x000fe400000006ff */
[C---:B------:R-:W-:Y:S02]  /*1a50*/  SHF.L.U32 R27, R76.reuse, 0x10, RZ ;  /* 0x000000104c1b7819 */ /* 0x040fe400000006ff */
[----:B------:R-:W-:Y:S02]  /*1a60*/  PRMT R124, R76, 0x7632, R124 ;  /* 0x000076324c7c7816 */ /* 0x000fe4000000007c */
[----:B------:R-:W-:-:S02]  /*1a70*/  PRMT R127, R78, 0x7632, R127 ;  /* 0x000076324e7f7816 */ /* 0x000fc4000000007f */
[C---:B------:R-:W-:Y:S02]  /*1a80*/  SHF.L.U32 R25, R80.reuse, 0x10, RZ ;  /* 0x0000001050197819 */ /* 0x040fe400000006ff */
[----:B------:R-:W-:Y:S02]  /*1a90*/  PRMT R126, R80, 0x7632, R126 ;  /* 0x00007632507e7816 */ /* 0x000fe4000000007e */
[C---:B------:R-:W-:Y:S02]  /*1aa0*/  SHF.L.U32 R22, R82.reuse, 0x10, RZ ;  /* 0x0000001052167819 */ /* 0x040fe400000006ff */
[----:B------:R-:W-:Y:S02]  /*1ab0*/  PRMT R129, R82, 0x7632, R129 ;  /* 0x0000763252817816 */ /* 0x000fe40000000081 */
[C---:B------:R-:W-:Y:S02]  /*1ac0*/  SHF.L.U32 R23, R84.reuse, 0x10, RZ ;  /* 0x0000001054177819 */ /* 0x040fe400000006ff */
[----:B------:R-:W-:-:S02]  /*1ad0*/  PRMT R128, R84, 0x7632, R128 ;  /* 0x0000763254807816 */ /* 0x000fc40000000080 */
[C---:B------:R-:W-:Y:S02]  /*1ae0*/  SHF.L.U32 R20, R86.reuse, 0x10, RZ ;  /* 0x0000001056147819 */ /* 0x040fe400000006ff */
[----:B------:R-:W-:Y:S01]  /*1af0*/  PRMT R131, R86, 0x7632, R131 ;  /* 0x0000763256837816 */ /* 0x000fe20000000083 */
[----:B------:R-:W-:Y:S01]  /*1b00*/  IMAD.U32 R21, R88, 0x10000, RZ ;  /* 0x0001000058157824 */ /* 0x000fe200078e00ff */
[----:B------:R-:W-:Y:S01]  /*1b10*/  LEA.HI.X R119, R3, UR23, R6, 0x3, P0 ;  /* 0x0000001703777c11 */ /* 0x000fe200080f1c06 */
[----:B------:R-:W-:-:S05]  /*1b20*/  ULDC.64 UR16, c[0x0][0x258] ;  /* 0x0000960000107ab9 */ /* 0x000fca0000000a00 */
[----:B------:R-:W2:Y:S01]  /*1b30*/  LDG.E.64.CONSTANT R118, desc[UR14][R118.64] ;  /* 0x0000000e76767981 */ /* 0x000ea2000c1e9b00 */
[----:B------:R-:W-:-:S04]  /*1b40*/  PRMT R3, R54, 0x7632, R3 ;  /* 0x0000763236037816 */ /* 0x000fc80000000003 */
[----:B------:R-:W-:Y:S01]  /*1b50*/  SHF.L.U32 R9, R3, 0x10, RZ ;  /* 0x0000001003097819 */ /* 0x000fe200000006ff */
[----:B------:R-:W-:-:S04]  /*1b60*/  FMUL.FTZ R3, R2, R34 ;  /* 0x0000002202037220 */ /* 0x000fc80000410000 */
[----:B------:R-:W-:Y:S01]  /*1b70*/  FADD.FTZ R6, -R52, R9 ;  /* 0x0000000934067221 */ /* 0x000fe20000010100 */
[----:B------:R-:W-:-:S03]  /*1b80*/  SHF.L.U32 R9, R58, 0x10, RZ ;  /* 0x000000103a097819 */ /* 0x000fc600000006ff */
[----:B------:R-:W-:Y:S01]  /*1b90*/  FMUL.FTZ R39, R35, R6 ;  /* 0x0000000623277220 */ /* 0x000fe20000410000 */
[----:B------:R-:W-:Y:S01]  /*1ba0*/  FFMA.FTZ R6, R148, R3, RZ ;  /* 0x0000000394067223 */ /* 0x000fe200000100ff */
[----:B------:R-:W-:Y:S01]  /*1bb0*/  PRMT R3, R58, 0x7632, R3 ;  /* 0x000076323a037816 */ /* 0x000fe20000000003 */
[----:B------:R-:W-:Y:S02]  /*1bc0*/  FADD.FTZ R12, -R52, R9 ;  /* 0x00000009340c7221 */ /* 0x000fe40000010100 */
[--C-:B------:R-:W-:Y:S01]  /*1bd0*/  FFMA.FTZ R10, R39, R7, R6.reuse ;  /* 0x00000007270a7223 */ /* 0x100fe20000010006 */
[----:B------:R-:W-:Y:S02]  /*1be0*/  PRMT R6, R60, 0x7632, R6 ;  /* 0x000076323c067816 */ /* 0x000fe40000000006 */
[----:B------:R-:W-:Y:S01]  /*1bf0*/  SHF.L.U32 R9, R3, 0x10, RZ ;  /* 0x0000001003097819 */ /* 0x000fe200000006ff */
[----:B------:R-:W-:Y:S01]  /*1c00*/  FMUL.FTZ R7, R2, R33 ;  /* 0x0000002102077220 */ /* 0x000fe20000410000 */
[----:B------:R-:W-:Y:S01]  /*1c10*/  SHF.L.U32 R3, R6, 0x10, RZ ;  /* 0x0000001006037819 */ /* 0x000fe200000006ff */
[----:B------:R-:W-:-:S02]  /*1c20*/  FMUL.FTZ R147, R35, R12 ;  /* 0x0000000c23937220 */ /* 0x000fc40000410000 */
[----:B------:R-:W-:Y:S01]  /*1c30*/  FADD.FTZ R144, -R52, R9 ;  /* 0x0000000934907221 */ /* 0x000fe20000010100 */
[----:B------:R-:W-:Y:S01]  /*1c40*/  PRMT R6, R62, 0x7632, R6 ;  /* 0x000076323e067816 */ /* 0x000fe20000000006 */
[----:B------:R-:W-:Y:S01]  /*1c50*/  FFMA.FTZ R7, R147, R7, R10 ;  /* 0x0000000793077223 */ /* 0x000fe2000001000a */
[----:B------:R-:W-:Y:S01]  /*1c60*/  FMUL.FTZ R9, R5, R3 ;  /* 0x0000000305097220 */ /* 0x000fe20000410000 */
[----:B------:R-:W-:Y:S01]  /*1c70*/  FMUL.FTZ R144, R35, R144 ;  /* 0x0000009023907220 */ /* 0x000fe20000410000 */
[----:B------:R-:W-:-:S03]  /*1c80*/  FADD.FTZ R146, -R52, R11 ;  /* 0x0000000b34927221 */ /* 0x000fc60000010100 */
[----:B------:R-:W-:Y:S01]  /*1c90*/  FFMA.FTZ R7, R144, R9, R7 ;  /* 0x0000000990077223 */ /* 0x000fe20000010007 */
[----:B------:R-:W-:Y:S01]  /*1ca0*/  SHF.L.U32 R9, R6, 0x10, RZ ;  /* 0x0000001006097819 */ /* 0x000fe200000006ff */
[----:B------:R-:W-:Y:S01]  /*1cb0*/  FMUL.FTZ R6, R2, R32 ;  /* 0x0000002002067220 */ /* 0x000fe20000410000 */
[----:B------:R-:W-:-:S03]  /*1cc0*/  FMUL.FTZ R146, R35, R146 ;  /* 0x0000009223927220 */ /* 0x000fc60000410000 */
[----:B------:R-:W-:Y:S01]  /*1cd0*/  FADD.FTZ R12, -R52, R9 ;  /* 0x00000009340c7221 */ /* 0x000fe20000010100 */
[----:B------:R-:W-:Y:S01]  /*1ce0*/  FFMA.FTZ R10, R146, R6, R7 ;  /* 0x00000006920a7223 */ /* 0x000fe20000010007 */
[C---:B------:R-:W-:Y:S01]  /*1cf0*/  IMAD.U32 R9, R66.reuse, 0x10000, RZ ;  /* 0x0001000042097824 */ /* 0x040fe200078e00ff */
[----:B------:R-:W-:Y:S01]  /*1d00*/  PRMT R6, R66, 0x7632, R6 ;  /* 0x0000763242067816 */ /* 0x000fe20000000006 */
[----:B------:R-:W-:Y:S01]  /*1d10*/  FMUL.FTZ R7, R5, R40 ;  /* 0x0000002805077220 */ /* 0x000fe20000410000 */
[----:B------:R-:W-:Y:S01]  /*1d20*/  FMUL.FTZ R41, R35, R12 ;  /* 0x0000000c23297220 */ /* 0x000fe20000410000 */
[----:B------:R-:W-:Y:S01]  /*1d30*/  FADD.FTZ R30, -R52, R9 ;  /* 0x00000009341e7221 */ /* 0x000fe20000010100 */
[----:B------:R-:W-:Y:S01]  /*1d40*/  SHF.L.U32 R9, R6, 0x10, RZ ;  /* 0x0000001006097819 */ /* 0x000fe200000006ff */
[----:B------:R-:W-:Y:S01]  /*1d50*/  FMUL.FTZ R6, R2, R31 ;  /* 0x0000001f02067220 */ /* 0x000fe20000410000 */
[----:B------:R-:W-:Y:S01]  /*1d60*/  FFMA.FTZ R7, R41, R7, R10 ;  /* 0x0000000729077223 */ /* 0x000fe2000001000a */
[----:B------:R-:W-:-:S02]  /*1d70*/  FMUL.FTZ R30, R35, R30 ;  /* 0x0000001e231e7220 */ /* 0x000fc40000410000 */
[----:B------:R-:W-:Y:S01]  /*1d80*/  FADD.FTZ R12, -R52, R9 ;  /* 0x00000009340c7221 */ /* 0x000fe20000010100 */
[----:B------:R-:W-:Y:S01]  /*1d90*/  SHF.L.U32 R9, R70, 0x10, RZ ;  /* 0x0000001046097819 */ /* 0x000fe200000006ff */
[----:B------:R-:W-:Y:S01]  /*1da0*/  FFMA.FTZ R10, R30, R6, R7 ;  /* 0x000000061e0a7223 */ /* 0x000fe20000010007 */
[----:B------:R-:W-:Y:S01]  /*1db0*/  PRMT R6, R70, 0x7632, R6 ;  /* 0x0000763246067816 */ /* 0x000fe20000000006 */
[----:B------:R-:W-:Y:S01]  /*1dc0*/  FMUL.FTZ R7, R5, R42 ;  /* 0x0000002a05077220 */ /* 0x000fe20000410000 */
[----:B------:R-:W-:Y:S01]  /*1dd0*/  PRMT R53, R72, 0x7632, R53 ;  /* 0x0000763248357816 */ /* 0x000fe20000000035 */
[----:B------:R-:W-:Y:S01]  /*1de0*/  FADD.FTZ R28, -R52, R9 ;  /* 0x00000009341c7221 */ /* 0x000fe20000010100 */
[----:B------:R-:W-:Y:S01]  /*1df0*/  SHF.L.U32 R9, R6, 0x10, RZ ;  /* 0x0000001006097819 */ /* 0x000fe200000006ff */
[C---:B------:R-:W-:Y:S01]  /*1e00*/  FMUL.FTZ R43, R35.reuse, R12 ;  /* 0x0000000c232b7220 */ /* 0x040fe20000410000 */
[----:B------:R-:W-:Y:S01]  /*1e10*/  FMUL.FTZ R6, R2, R29 ;  /* 0x0000001d02067220 */ /* 0x000fe20000410000 */
[----:B------:R-:W-:Y:S01]  /*1e20*/  FMUL.FTZ R28, R35, R28 ;  /* 0x0000001c231c7220 */ /* 0x000fe20000410000 */
[----:B------:R-:W-:-:S02]  /*1e30*/  IMAD.U32 R53, R53, 0x10000, RZ ;  /* 0x0001000035357824 */ /* 0x000fc400078e00ff */
[----:B------:R-:W-:Y:S01]  /*1e40*/  FFMA.FTZ R7, R43, R7, R10 ;  /* 0x000000072b077223 */ /* 0x000fe2000001000a */
[----:B------:R-:W-:Y:S01]  /*1e50*/  FADD.FTZ R142, -R52, R9 ;  /* 0x00000009348e7221 */ /* 0x000fe20000010100 */
[----:B------:R-:W-:Y:S01]  /*1e60*/  SHF.L.U32 R11, R74, 0x10, RZ ;  /* 0x000000104a0b7819 */ /* 0x000fe200000006ff */
[----:B------:R-:W-:Y:S01]  /*1e70*/  FMUL.FTZ R9, R5, R53 ;  /* 0x0000003505097220 */ /* 0x000fe20000410000 */
[----:B------:R-:W-:Y:S01]  /*1e80*/  FFMA.FTZ R7, R28, R6, R7 ;  /* 0x000000061c077223 */ /* 0x000fe20000010007 */
[C---:B------:R-:W-:Y:S01]  /*1e90*/  FMUL.FTZ R142, R35.reuse, R142 ;  /* 0x0000008e238e7220 */ /* 0x040fe20000410000 */
[----:B------:R-:W-:Y:S01]  /*1ea0*/  PRMT R6, R74, 0x7632, R6 ;  /* 0x000076324a067816 */ /* 0x000fe20000000006 */
[----:B------:R-:W-:Y:S02]  /*1eb0*/  FADD.FTZ R26, -R52, R11 ;  /* 0x0000000b341a7221 */ /* 0x000fe40000010100 */
[----:B------:R-:W-:Y:S01]  /*1ec0*/  FFMA.FTZ R7, R142, R9, R7 ;  /* 0x000000098e077223 */ /* 0x000fe20000010007 */
[----:B------:R-:W-:Y:S01]  /*1ed0*/  SHF.L.U32 R9, R6, 0x10, RZ ;  /* 0x0000001006097819 */ /* 0x000fe200000006ff */
[----:B------:R-:W-:Y:S01]  /*1ee0*/  FMUL.FTZ R6, R2, R27 ;  /* 0x0000001b02067220 */ /* 0x000fe20000410000 */
[----:B------:R-:W-:Y:S01]  /*1ef0*/  FMUL.FTZ R26, R35, R26 ;  /* 0x0000001a231a7220 */ /* 0x000fe20000410000 */
[----:B------:R-:W-:-:S02]  /*1f00*/  SHF.L.U32 R124, R124, 0x10, RZ ;  /* 0x000000107c7c7819 */ /* 0x000fc400000006ff */
[----:B------:R-:W-:Y:S01]  /*1f10*/  FADD.FTZ R10, -R52, R9 ;  /* 0x00000009340a7221 */ /* 0x000fe20000010100 */
[----:B------:R-:W-:Y:S01]  /*1f20*/  FFMA.FTZ R6, R26, R6, R7 ;  /* 0x000000061a067223 */ /* 0x000fe20000010007 */
[----:B------:R-:W-:Y:S01]  /*1f30*/  SHF.L.U32 R7, R78, 0x10, RZ ;  /* 0x000000104e077819 */ /* 0x000fe200000006ff */
[----:B------:R-:W-:Y:S01]  /*1f40*/  FMUL.FTZ R37, R5, R124 ;  /* 0x0000007c05257220 */ /* 0x000fe20000410000 */
[----:B------:R-:W-:Y:S01]  /*1f50*/  FMUL.FTZ R125, R35, R10 ;  /* 0x0000000a237d7220 */ /* 0x000fe20000410000 */
[----:B------:R-:W-:Y:S02]  /*1f60*/  IMAD.U32 R127, R127, 0x10000, RZ ;  /* 0x000100007f7f7824 */ /* 0x000fe400078e00ff */
[----:B------:R-:W-:Y:S01]  /*1f70*/  FADD.FTZ R24, -R52, R7 ;  /* 0x0000000734187221 */ /* 0x000fe20000010100 */
[----:B------:R-:W-:Y:S01]  /*1f80*/  FFMA.FTZ R37, R125, R37, R6 ;  /* 0x000000257d257223 */ /* 0x000fe20000010006 */
[----:B------:R-:W-:Y:S01]  /*1f90*/  FMUL.FTZ R6, R2, R25 ;  /* 0x0000001902067220 */ /* 0x000fe20000410000 */
[----:B------:R-:W-:Y:S01]  /*1fa0*/  SHF.L.U32 R126, R126, 0x10, RZ ;  /* 0x000000107e7e7819 */ /* 0x000fe200000006ff */
[----:B------:R-:W-:Y:S01]  /*1fb0*/  FMUL.FTZ R24, R35, R24 ;  /* 0x0000001823187220 */ /* 0x000fe20000410000 */
[C---:B------:R-:W-:Y:S01]  /*1fc0*/  FADD.FTZ R127, -R52.reuse, R127 ;  /* 0x0000007f347f7221 */ /* 0x040fe20000010100 */
[----:B------:R-:W-:-:S02]  /*1fd0*/  FADD.FTZ R22, -R52, R22 ;  /* 0x0000001634167221 */ /* 0x000fc40000010100 */
[----:B------:R-:W-:Y:S01]  /*1fe0*/  FFMA.FTZ R37, R24, R6, R37 ;  /* 0x0000000618257223 */ /* 0x000fe20000010025 */
[----:B------:R-:W-:Y:S01]  /*1ff0*/  FMUL.FTZ R6, R5, R126 ;  /* 0x0000007e05067220 */ /* 0x000fe20000410000 */
[----:B------:R-:W-:Y:S01]  /*2000*/  FMUL.FTZ R127, R35, R127 ;  /* 0x0000007f237f7220 */ /* 0x000fe20000410000 */
[----:B------:R-:W-:Y:S01]  /*2010*/  SHF.L.U32 R129, R129, 0x10, RZ ;  /* 0x0000001081817819 */ /* 0x000fe200000006ff */
[----:B------:R-:W-:Y:S01]  /*2020*/  FMUL.FTZ R22, R35, R22 ;  /* 0x0000001623167220 */ /* 0x000fe20000410000 */
[----:B------:R-:W-:Y:S01]  /*2030*/  SHF.L.U32 R128, R128, 0x10, RZ ;  /* 0x0000001080807819 */ /* 0x000fe200000006ff */
[----:B------:R-:W-:Y:S01]  /*2040*/  FFMA.FTZ R37, R127, R6, R37 ;  /* 0x000000067f257223 */ /* 0x000fe20000010025 */
[----:B------:R-:W-:Y:S01]  /*2050*/  FMUL.FTZ R6, R2, R23 ;  /* 0x0000001702067220 */ /* 0x000fe20000410000 */
[C---:B------:R-:W-:Y:S01]  /*2060*/  FADD.FTZ R129, -R52.reuse, R129 ;  /* 0x0000008134817221 */ /* 0x040fe20000010100 */
[----:B------:R-:W-:Y:S02]  /*2070*/  FADD.FTZ R20, -R52, R20 ;  /* 0x0000001434147221 */ /* 0x000fe40000010100 */
[----:B------:R-:W-:Y:S01]  /*2080*/  FFMA.FTZ R37, R22, R6, R37 ;  /* 0x0000000616257223 */ /* 0x000fe20000010025 */
[----:B------:R-:W-:Y:S01]  /*2090*/  FMUL.FTZ R6, R5, R128 ;  /* 0x0000008005067220 */ /* 0x000fe20000410000 */
[----:B------:R-:W-:Y:S01]  /*20a0*/  FMUL.FTZ R129, R35, R129 ;  /* 0x0000008123817220 */ /* 0x000fe20000410000 */
[----:B------:R-:W-:-:S02]  /*20b0*/  PRMT R130, R88, 0x7632, R130 ;  /* 0x0000763258827816 */ /* 0x000fc40000000082 */
[----:B------:R-:W-:Y:S01]  /*20c0*/  SHF.L.U32 R131, R131, 0x10, RZ ;  /* 0x0000001083837819 */ /* 0x000fe200000006ff */
[----:B------:R-:W-:Y:S01]  /*20d0*/  FFMA.FTZ R37, R129, R6, R37 ;  /* 0x0000000681257223 */ /* 0x000fe20000010025 */
[----:B------:R-:W-:Y:S01]  /*20e0*/  FMUL.FTZ R6, R2, R21 ;  /* 0x0000001502067220 */ /* 0x000fe20000410000 */
[----:B------:R-:W-:Y:S01]  /*20f0*/  FMUL.FTZ R20, R35, R20 ;  /* 0x0000001423147220 */ /* 0x000fe20000410000 */
[----:B------:R-:W-:Y:S01]  /*2100*/  SHF.L.U32 R130, R130, 0x10, RZ ;  /* 0x0000001082827819 */ /* 0x000fe200000006ff */
[----:B------:R-:W-:Y:S01]  /*2110*/  FADD.FTZ R131, -R52, R131 ;  /* 0x0000008334837221 */ /* 0x000fe20000010100 */
[C---:B------:R-:W-:Y:S02]  /*2120*/  SHF.L.U32 R18, R90.reuse, 0x10, RZ ;  /* 0x000000105a127819 */ /* 0x040fe400000006ff */
[----:B------:R-:W-:Y:S01]  /*2130*/  PRMT R133, R90, 0x7632, R133 ;  /* 0x000076325a857816 */ /* 0x000fe20000000085 */
[----:B------:R-:W-:Y:S01]  /*2140*/  FFMA.FTZ R37, R20, R6, R37 ;  /* 0x0000000614257223 */ /* 0x000fe20000010025 */
[----:B------:R-:W-:Y:S01]  /*2150*/  FMUL.FTZ R6, R5, R130 ;  /* 0x0000008205067220 */ /* 0x000fe20000410000 */
[----:B------:R-:W-:Y:S01]  /*2160*/  FMUL.FTZ R131, R35, R131 ;  /* 0x0000008323837220 */ /* 0x000fe20000410000 */
[----:B------:R-:W-:Y:S01]  /*2170*/  SHF.L.U32 R19, R92, 0x10, RZ ;  /* 0x000000105c137819 */ /* 0x000fe200000006ff */
[----:B------:R-:W-:Y:S01]  /*2180*/  FADD.FTZ R18, -R52, R18 ;  /* 0x0000001234127221 */ /* 0x000fe20000010100 */
[----:B------:R-:W-:-:S02]  /*2190*/  PRMT R132, R92, 0x7632, R132 ;  /* 0x000076325c847816 */ /* 0x000fc40000000084 */
[----:B------:R-:W-:Y:S01]  /*21a0*/  SHF.L.U32 R133, R133, 0x10, RZ ;  /* 0x0000001085857819 */ /* 0x000fe200000006ff */
[----:B------:R-:W-:Y:S01]  /*21b0*/  FFMA.FTZ R37, R131, R6, R37 ;  /* 0x0000000683257223 */ /* 0x000fe20000010025 */
[----:B------:R-:W-:Y:S01]  /*21c0*/  SHF.L.U32 R132, R132, 0x10, RZ ;  /* 0x0000001084847819 */ /* 0x000fe200000006ff */
[----:B------:R-:W-:Y:S01]  /*21d0*/  FMUL.FTZ R6, R2, R19 ;  /* 0x0000001302067220 */ /* 0x000fe20000410000 */
[----:B------:R-:W-:Y:S01]  /*21e0*/  FMUL.FTZ R18, R35, R18 ;  /* 0x0000001223127220 */ /* 0x000fe20000410000 */
[----:B------:R-:W-:-:S03]  /*21f0*/  FADD.FTZ R133, -R52, R133 ;  /* 0x0000008534857221 */ /* 0x000fc60000010100 */
[----:B------:R-:W-:Y:S01]  /*2200*/  FFMA.FTZ R37, R18, R6, R37 ;  /* 0x0000000612257223 */ /* 0x000fe20000010025 */
[----:B------:R-:W-:Y:S01]  /*2210*/  FMUL.FTZ R6, R5, R132 ;  /* 0x0000008405067220 */ /* 0x000fe20000410000 */
[----:B------:R-:W-:-:S04]  /*2220*/  FMUL.FTZ R133, R35, R133 ;  /* 0x0000008523857220 */ /* 0x000fc80000410000 */
[----:B------:R-:W-:Y:S01]  /*2230*/  FFMA.FTZ R37, R133, R6, R37 ;  /* 0x0000000685257223 */ /* 0x000fe20000010025 */
[----:B------:R-:W-:-:S04]  /*2240*/  FFMA.FTZ R6, R2, R34, RZ ;  /* 0x0000002202067223 */ /* 0x000fc800000100ff */
[----:B------:R-:W-:-:S04]  /*2250*/  FFMA.FTZ R6, R5, R38, R6 ;  /* 0x0000002605067223 */ /* 0x000fc80000010006 */
        /* <DEDUP_REMOVED lines=8> */
[----:B------:R-:W-:Y:S01]  /*22e0*/  FFMA.FTZ R6, R2, R27, R6 ;  /* 0x0000001b02067223 */ /* 0x000fe20000010006 */
[----:B------:R-:W0:Y:S03]  /*22f0*/  S2R R10, SR_CgaCtaId ;  /* 0x00000000000a7919 */ /* 0x000e260000008800 */
[C---:B------:R-:W-:Y:S01]  /*2300*/  FFMA.FTZ R6, R5.reuse, R124, R6 ;  /* 0x0000007c05067223 */ /* 0x040fe20000010006 */
[C---:B------:R-:W-:Y:S01]  /*2310*/  IMAD.U32 R16, R94.reuse, 0x10000, RZ ;  /* 0x000100005e107824 */ /* 0x040fe200078e00ff */
[----:B------:R-:W-:Y:S02]  /*2320*/  PRMT R135, R94, 0x7632, R135 ;  /* 0x000076325e877816 */ /* 0x000fe40000000087 */
[----:B------:R-:W-:Y:S01]  /*2330*/  FFMA.FTZ R6, R2, R25, R6 ;  /* 0x0000001902067223 */ /* 0x000fe20000010006 */
[----:B------:R-:W-:Y:S01]  /*2340*/  SHF.L.U32 R17, R96, 0x10, RZ ;  /* 0x0000001060117819 */ /* 0x000fe200000006ff */
[----:B------:R-:W-:Y:S01]  /*2350*/  FADD.FTZ R16, -R52, R16 ;  /* 0x0000001034107221 */ /* 0x000fe20000010100 */
[----:B------:R-:W-:Y:S01]  /*2360*/  PRMT R134, R96, 0x7632, R134 ;  /* 0x0000763260867816 */ /* 0x000fe20000000086 */
[----:B------:R-:W-:Y:S01]  /*2370*/  FFMA.FTZ R6, R5, R126, R6 ;  /* 0x0000007e05067223 */ /* 0x000fe20000010006 */
[----:B------:R-:W-:Y:S01]  /*2380*/  SHF.L.U32 R135, R135, 0x10, RZ ;  /* 0x0000001087877819 */ /* 0x000fe200000006ff */
[C---:B------:R-:W-:Y:S01]  /*2390*/  FMUL.FTZ R7, R2.reuse, R17 ;  /* 0x0000001102077220 */ /* 0x040fe20000410000 */
[----:B------:R-:W-:Y:S01]  /*23a0*/  FMUL.FTZ R16, R35, R16 ;  /* 0x0000001023107220 */ /* 0x000fe20000410000 */
[----:B------:R-:W-:Y:S01]  /*23b0*/  FFMA.FTZ R6, R2, R23, R6 ;  /* 0x0000001702067223 */ /* 0x000fe20000010006 */
[----:B------:R-:W-:Y:S01]  /*23c0*/  SHF.L.U32 R134, R134, 0x10, RZ ;  /* 0x0000001086867819 */ /* 0x000fe200000006ff */
[----:B------:R-:W-:Y:S01]  /*23d0*/  FADD.FTZ R135, -R52, R135 ;  /* 0x0000008734877221 */ /* 0x000fe20000010100 */
[C---:B------:R-:W-:Y:S01]  /*23e0*/  SHF.L.U32 R14, R98.reuse, 0x10, RZ ;  /* 0x00000010620e7819 */ /* 0x040fe200000006ff */
[C---:B------:R-:W-:Y:S01]  /*23f0*/  FFMA.FTZ R6, R5.reuse, R128, R6 ;  /* 0x0000008005067223 */ /* 0x040fe20000010006 */
[----:B------:R-:W-:Y:S01]  /*2400*/  PRMT R137, R98, 0x7632, R137 ;  /* 0x0000763262897816 */ /* 0x000fe20000000089 */
[----:B------:R-:W-:Y:S01]  /*2410*/  FFMA.FTZ R37, R16, R7, R37 ;  /* 0x0000000710257223 */ /* 0x000fe20000010025 */
[----:B------:R-:W-:Y:S01]  /*2420*/  FMUL.FTZ R7, R5, R134 ;  /* 0x0000008605077220 */ /* 0x000fe20000410000 */
[----:B------:R-:W-:Y:S01]  /*2430*/  FMUL.FTZ R135, R35, R135 ;  /* 0x0000008723877220 */ /* 0x000fe20000410000 */
[----:B------:R-:W-:Y:S01]  /*2440*/  SHF.L.U32 R15, R100, 0x10, RZ ;  /* 0x00000010640f7819 */ /* 0x000fe200000006ff */
[----:B------:R-:W-:Y:S01]  /*2450*/  FADD.FTZ R14, -R52, R14 ;  /* 0x0000000e340e7221 */ /* 0x000fe20000010100 */
[----:B------:R-:W-:Y:S01]  /*2460*/  PRMT R136, R100, 0x7632, R136 ;  /* 0x0000763264887816 */ /* 0x000fe20000000088 */
[C---:B------:R-:W-:Y:S01]  /*2470*/  FFMA.FTZ R6, R2.reuse, R21, R6 ;  /* 0x0000001502067223 */ /* 0x040fe20000010006 */
[----:B------:R-:W-:Y:S01]  /*2480*/  SHF.L.U32 R137, R137, 0x10, RZ ;  /* 0x0000001089897819 */ /* 0x000fe200000006ff */
[----:B------:R-:W-:Y:S01]  /*2490*/  FFMA.FTZ R37, R135, R7, R37 ;  /* 0x0000000787257223 */ /* 0x000fe20000010025 */
[----:B------:R-:W-:Y:S01]  /*24a0*/  FMUL.FTZ R7, R2, R15 ;  /* 0x0000000f02077220 */ /* 0x000fe20000410000 */
[----:B------:R-:W-:Y:S01]  /*24b0*/  FMUL.FTZ R14, R35, R14 ;  /* 0x0000000e230e7220 */ /* 0x000fe20000410000 */
[----:B------:R-:W-:-:S02]  /*24c0*/  IMAD.U32 R136, R136, 0x10000, RZ ;  /* 0x0001000088887824 */ /* 0x000fc400078e00ff */
[----:B------:R-:W-:Y:S01]  /*24d0*/  FADD.FTZ R137, -R52, R137 ;  /* 0x0000008934897221 */ /* 0x000fe20000010100 */
[C---:B------:R-:W-:Y:S01]  /*24e0*/  SHF.L.U32 R12, R102.reuse, 0x10, RZ ;  /* 0x00000010660c7819 */ /* 0x040fe200000006ff */
[C---:B------:R-:W-:Y:S01]  /*24f0*/  FFMA.FTZ R6, R5.reuse, R130, R6 ;  /* 0x0000008205067223 */ /* 0x040fe20000010006 */
[----:B------:R-:W-:Y:S02]  /*2500*/  MOV R9, 0x400 ;  /* 0x0000040000097802 */ /* 0x000fe40000000f00 */
[----:B------:R-:W-:Y:S01]  /*2510*/  PRMT R139, R102, 0x7632, R139 ;  /* 0x00007632668b7816 */ /* 0x000fe2000000008b */
[----:B------:R-:W-:Y:S01]  /*2520*/  FFMA.FTZ R37, R14, R7, R37 ;  /* 0x000000070e257223 */ /* 0x000fe20000010025 */
[----:B------:R-:W-:Y:S01]  /*2530*/  FMUL.FTZ R7, R5, R136 ;  /* 0x0000008805077220 */ /* 0x000fe20000410000 */
[----:B------:R-:W-:Y:S01]  /*2540*/  FMUL.FTZ R137, R35, R137 ;  /* 0x0000008923897220 */ /* 0x000fe20000410000 */
[----:B------:R-:W-:Y:S01]  /*2550*/  SHF.L.U32 R13, R104, 0x10, RZ ;  /* 0x00000010680d7819 */ /* 0x000fe200000006ff */
[----:B------:R-:W-:Y:S01]  /*2560*/  FFMA.FTZ R6, R2, R19, R6 ;  /* 0x0000001302067223 */ /* 0x000fe20000010006 */
[----:B------:R-:W-:Y:S01]  /*2570*/  IADD3 R9, R9, 0x2800, RZ ;  /* 0x0000280009097810 */ /* 0x000fe20007ffe0ff */
[----:B------:R-:W-:Y:S01]  /*2580*/  FADD.FTZ R12, -R52, R12 ;  /* 0x0000000c340c7221 */ /* 0x000fe20000010100 */
[----:B------:R-:W-:-:S02]  /*2590*/  PRMT R138, R104, 0x7632, R138 ;  /* 0x00007632688a7816 */ /* 0x000fc4000000008a */
[----:B------:R-:W-:Y:S01]  /*25a0*/  SHF.L.U32 R139, R139, 0x10, RZ ;  /* 0x000000108b8b7819 */ /* 0x000fe200000006ff */
[----:B------:R-:W-:Y:S01]  /*25b0*/  FFMA.FTZ R37, R137, R7, R37 ;  /* 0x0000000789257223 */ /* 0x000fe20000010025 */
[----:B0-----:R-:W-:Y:S01]  /*25c0*/  LEA R9, R10, R9, 0x18 ;  /* 0x000000090a097211 */ /* 0x001fe200078ec0ff */
[----:B------:R-:W-:Y:S01]  /*25d0*/  FFMA.FTZ R6, R5, R132, R6 ;  /* 0x0000008405067223 */ /* 0x000fe20000010006 */
[----:B------:R-:W-:Y:S01]  /*25e0*/  FMUL.FTZ R7, R2, R13 ;  /* 0x0000000d02077220 */ /* 0x000fe20000410000 */
[----:B------:R-:W-:Y:S01]  /*25f0*/  FMUL.FTZ R12, R35, R12 ;  /* 0x0000000c230c7220 */ /* 0x000fe20000410000 */
[----:B------:R-:W-:Y:S01]  /*2600*/  SHF.L.U32 R138, R138, 0x10, RZ ;  /* 0x000000108a8a7819 */ /* 0x000fe200000006ff */
[----:B------:R-:W-:Y:S01]  /*2610*/  FADD.FTZ R139, -R52, R139 ;  /* 0x0000008b348b7221 */ /* 0x000fe20000010100 */
[----:B------:R-:W-:Y:S01]  /*2620*/  SHF.L.U32 R10, R106, 0x10, RZ ;  /* 0x000000106a0a7819 */ /* 0x000fe200000006ff */
[----:B------:R-:W-:Y:S01]  /*2630*/  FFMA.FTZ R6, R2, R17, R6 ;  /* 0x0000001102067223 */ /* 0x000fe20000010006 */
[----:B------:R-:W-:Y:S01]  /*2640*/  PRMT R141, R106, 0x7632, R141 ;  /* 0x000076326a8d7816 */ /* 0x000fe2000000008d */
[----:B------:R-:W-:Y:S01]  /*2650*/  FFMA.FTZ R37, R12, R7, R37 ;  /* 0x000000070c257223 */ /* 0x000fe20000010025 */
[----:B------:R-:W-:-:S02]  /*2660*/  IMAD R8, R8, 0x28, R9 ;  /* 0x0000002808087824 */ /* 0x000fc400078e0209 */
[----:B------:R-:W-:Y:S01]  /*2670*/  FMUL.FTZ R7, R5, R138 ;  /* 0x0000008a05077220 */ /* 0x000fe20000410000 */
[----:B------:R-:W-:Y:S01]  /*2680*/  FMUL.FTZ R139, R35, R139 ;  /* 0x0000008b238b7220 */ /* 0x000fe20000410000 */
[C---:B------:R-:W-:Y:S01]  /*2690*/  IMAD.U32 R11, R108.reuse, 0x10000, RZ ;  /* 0x000100006c0b7824 */ /* 0x040fe200078e00ff */
[----:B------:R-:W-:Y:S01]  /*26a0*/  PRMT R140, R108, 0x7632, R140 ;  /* 0x000076326c8c7816 */ /* 0x000fe2000000008c */
[----:B------:R-:W-:Y:S01]  /*26b0*/  FADD.FTZ R10, -R52, R10 ;  /* 0x0000000a340a7221 */ /* 0x000fe20000010100 */
[----:B------:R-:W-:Y:S01]  /*26c0*/  SHF.L.U32 R141, R141, 0x10, RZ ;  /* 0x000000108d8d7819 */ /* 0x000fe200000006ff */
[----:B------:R-:W-:Y:S01]  /*26d0*/  FFMA.FTZ R36, R5, R134, R6 ;  /* 0x0000008605247223 */ /* 0x000fe20000010006 */
[----:B------:R-:W-:Y:S01]  /*26e0*/  FFMA.FTZ R37, R139, R7, R37 ;  /* 0x000000078b257223 */ /* 0x000fe20000010025 */
[----:B------:R-:W-:Y:S01]  /*26f0*/  LEA R120, R120, R8, 0x3 ;  /* 0x0000000878787211 */ /* 0x000fe200078e18ff */
[----:B------:R-:W-:Y:S01]  /*2700*/  FMUL.FTZ R7, R2, R11 ;  /* 0x0000000b02077220 */ /* 0x000fe20000410000 */
[----:B------:R-:W-:Y:S01]  /*2710*/  SHF.L.U32 R140, R140, 0x10, RZ ;  /* 0x000000108c8c7819 */ /* 0x000fe200000006ff */
[----:B------:R-:W-:Y:S01]  /*2720*/  FMUL.FTZ R10, R35, R10 ;  /* 0x0000000a230a7220 */ /* 0x000fe20000410000 */
[----:B------:R-:W-:Y:S01]  /*2730*/  SHF.L.U32 R8, R110, 0x10, RZ ;  /* 0x000000106e087819 */ /* 0x000fe200000006ff */
[----:B------:R-:W-:Y:S01]  /*2740*/  FADD.FTZ R141, -R52, R141 ;  /* 0x0000008d348d7221 */ /* 0x000fe20000010100 */
[----:B------:R-:W-:Y:S01]  /*2750*/  PRMT R122, R110, 0x7632, R122 ;  /* 0x000076326e7a7816 */ /* 0x000fe2000000007a */
[----:B------:R-:W-:Y:S01]  /*2760*/  FFMA.FTZ R36, R2, R15, R36 ;  /* 0x0000000f02247223 */ /* 0x000fe20000010024 */
[----:B------:R-:W-:Y:S01]  /*2770*/  FFMA.FTZ R37, R10, R7, R37 ;  /* 0x000000070a257223 */ /* 0x000fe20000010025 */
[C---:B------:R-:W-:Y:S01]  /*2780*/  SHF.L.U32 R9, R112.reuse, 0x10, RZ ;  /* 0x0000001070097819 */ /* 0x040fe200000006ff */
[----:B------:R-:W-:Y:S01]  /*2790*/  FMUL.FTZ R7, R5, R140 ;  /* 0x0000008c05077220 */ /* 0x000fe20000410000 */
[----:B------:R-:W-:Y:S01]  /*27a0*/  FMUL.FTZ R141, R35, R141 ;  /* 0x0000008d238d7220 */ /* 0x000fe20000410000 */
[----:B------:R-:W-:Y:S01]  /*27b0*/  PRMT R121, R112, 0x7632, R121 ;  /* 0x0000763270797816 */ /* 0x000fe20000000079 */
[----:B------:R-:W-:Y:S01]  /*27c0*/  FADD.FTZ R8, -R52, R8 ;  /* 0x0000000834087221 */ /* 0x000fe20000010100 */
[----:B------:R-:W-:Y:S01]  /*27d0*/  SHF.L.U32 R122, R122, 0x10, RZ ;  /* 0x000000107a7a7819 */ /* 0x000fe200000006ff */
[----:B------:R-:W-:Y:S01]  /*27e0*/  FFMA.FTZ R36, R5, R136, R36 ;  /* 0x0000008805247223 */ /* 0x000fe20000010024 */
[----:B------:R-:W-:Y:S01]  /*27f0*/  FFMA.FTZ R37, R141, R7, R37 ;  /* 0x000000078d257223 */ /* 0x000fe20000010025 */
[----:B------:R-:W-:Y:S01]  /*2800*/  FMUL.FTZ R8, R35, R8 ;  /* 0x0000000823087220 */ /* 0x000fe20000410000 */
[C---:B------:R-:W-:Y:S01]  /*2810*/  FMUL.FTZ R6, R2.reuse, R9 ;  /* 0x0000000902067220 */ /* 0x040fe20000410000 */
[----:B------:R-:W-:Y:S01]  /*2820*/  FFMA.FTZ R36, R2, R13, R36 ;  /* 0x0000000d02247223 */ /* 0x000fe20000010024 */
[----:B------:R-:W-:-:S02]  /*2830*/  IMAD.U32 R121, R121, 0x10000, RZ ;  /* 0x0001000079797824 */ /* 0x000fc400078e00ff */
[----:B------:R-:W-:Y:S01]  /*2840*/  FADD.FTZ R122, -R52, R122 ;  /* 0x0000007a347a7221 */ /* 0x000fe20000010100 */
[----:B------:R-:W-:Y:S01]  /*2850*/  FFMA.FTZ R37, R8, R6, R37 ;  /* 0x0000000608257223 */ /* 0x000fe20000010025 */
[C---:B------:R-:W-:Y:S01]  /*2860*/  FFMA.FTZ R36, R5.reuse, R138, R36 ;  /* 0x0000008a05247223 */ /* 0x040fe20000010024 */
[----:B------:R-:W-:Y:S01]  /*2870*/  FMUL.FTZ R6, R5, R121 ;  /* 0x0000007905067220 */ /* 0x000fe20000410000 */
[----:B------:R-:W-:Y:S02]  /*2880*/  FMUL.FTZ R122, R35, R122 ;  /* 0x0000007a237a7220 */ /* 0x000fe40000410000 */
[----:B------:R-:W-:Y:S02]  /*2890*/  FFMA.FTZ R36, R2, R11, R36 ;  /* 0x0000000b02247223 */ /* 0x000fe40000010024 */
[----:B------:R-:W-:Y:S01]  /*28a0*/  FFMA.FTZ R37, R122, R6, R37 ;  /* 0x000000067a257223 */ /* 0x000fe20000010025 */
[C---:B------:R-:W-:Y:S01]  /*28b0*/  SHF.L.U32 R6, R114.reuse, 0x10, RZ ;  /* 0x0000001072067819 */ /* 0x040fe200000006ff */
[----:B------:R-:W-:Y:S01]  /*28c0*/  FFMA.FTZ R36, R5, R140, R36 ;  /* 0x0000008c05247223 */ /* 0x000fe20000010024 */
[----:B------:R-:W-:-:S02]  /*28d0*/  PRMT R160, R114, 0x7632, R160 ;  /* 0x0000763272a07816 */ /* 0x000fc400000000a0 */
[----:B------:R-:W-:Y:S01]  /*28e0*/  SHF.L.U32 R7, R116, 0x10, RZ ;  /* 0x0000001074077819 */ /* 0x000fe200000006ff */
[----:B------:R-:W-:Y:S01]  /*28f0*/  FADD.FTZ R6, -R52, R6 ;  /* 0x0000000634067221 */ /* 0x000fe20000010100 */
[----:B------:R-:W-:Y:S01]  /*2900*/  PRMT R123, R116, 0x7632, R123 ;  /* 0x00007632747b7816 */ /* 0x000fe2000000007b */
[----:B------:R-:W-:Y:S01]  /*2910*/  FFMA.FTZ R36, R2, R9, R36 ;  /* 0x0000000902247223 */ /* 0x000fe20000010024 */
[----:B------:R-:W-:Y:S01]  /*2920*/  SHF.L.U32 R160, R160, 0x10, RZ ;  /* 0x00000010a0a07819 */ /* 0x000fe200000006ff */
[----:B------:R-:W-:Y:S01]  /*2930*/  FMUL.FTZ R6, R35, R6 ;  /* 0x0000000623067220 */ /* 0x000fe20000410000 */
[----:B------:R-:W-:Y:S01]  /*2940*/  SHF.L.U32 R123, R123, 0x10, RZ ;  /* 0x000000107b7b7819 */ /* 0x000fe200000006ff */
[----:B------:R-:W-:Y:S01]  /*2950*/  FMUL.FTZ R143, R2, R7 ;  /* 0x00000007028f7220 */ /* 0x000fe20000410000 */
[----:B------:R-:W-:Y:S01]  /*2960*/  FFMA.FTZ R36, R5, R121, R36 ;  /* 0x0000007905247223 */ /* 0x000fe20000010024 */
[----:B------:R-:W-:Y:S02]  /*2970*/  FADD.FTZ R160, -R52, R160 ;  /* 0x000000a034a07221 */ /* 0x000fe40000010100 */
[----:B------:R-:W-:Y:S01]  /*2980*/  FFMA.FTZ R37, R6, R143, R37 ;  /* 0x0000008f06257223 */ /* 0x000fe20000010025 */
[----:B------:R-:W-:Y:S01]  /*2990*/  FFMA.FTZ R36, R2, R7, R36 ;  /* 0x0000000702247223 */ /* 0x000fe20000010024 */
[----:B------:R-:W-:Y:S01]  /*29a0*/  FMUL.FTZ R160, R35, R160 ;  /* 0x000000a023a07220 */ /* 0x000fe20000410000 */
[----:B------:R-:W-:-:S02]  /*29b0*/  FMUL.FTZ R143, R5, R123 ;  /* 0x0000007b058f7220 */ /* 0x000fc40000410000 */
[----:B------:R-:W-:Y:S02]  /*29c0*/  FFMA.FTZ R36, R5, R123, R36 ;  /* 0x0000007b05247223 */ /* 0x000fe40000010024 */
[----:B------:R-:W-:-:S05]  /*29d0*/  FFMA.FTZ R37, R160, R143, R37 ;  /* 0x0000008fa0257223 */ /* 0x000fca0000010025 */
[----:B------:R2:W-:Y:S01]  /*29e0*/  STS.64 [R120], R36 ;  /* 0x0000002478007388 */ /* 0x0005e20000000a00 */
[----:B------:R-:W-:Y:S01]  /*29f0*/  FFMA.FTZ R39, R39, R38, R46 ;  /* 0x0000002627277223 */ /* 0x000fe2000001002e */
[----:B--2---:R-:W-:-:S06]  /*2a00*/  FADD.FTZ R36, R119, UR11 ;  /* 0x0000000b77247e21 */ /* 0x004fcc0008010000 */
[----:B------:R-:W0:Y:S01]  /*2a10*/  MUFU.RSQ R36, R36 ;  /* 0x0000002400247308 */ /* 0x000e220000001400 */
[----:B------:R-:W-:Y:S01]  /*2a20*/  FADD.FTZ R119, R38, R47 ;  /* 0x0000002f26777221 */ /* 0x000fe20000010000 */
[--C-:B------:R-:W-:Y:S01]  /*2a30*/  FFMA.FTZ R144, R144, R3, R39.reuse ;  /* 0x0000000390907223 */ /* 0x100fe20000010027 */
[C---:B------:R-:W-:Y:S02]  /*2a40*/  SHF.L.U32 R37, R55.reuse, 0x10, RZ ;  /* 0x0000001037257819 */ /* 0x040fe400000006ff */
[----:B------:R-:W-:Y:S01]  /*2a50*/  PRMT R39, R55, 0x7632, R39 ;  /* 0x0000763237277816 */ /* 0x000fe20000000027 */
[----:B------:R-:W-:Y:S01]  /*2a60*/  FADD.FTZ R119, R119, R3 ;  /* 0x0000000377777221 */ /* 0x000fe20000010000 */
[----:B------:R-:W-:Y:S01]  /*2a70*/  PRMT R38, R57, 0x7632, R38 ;  /* 0x0000763239267816 */ /* 0x000fe20000000026 */
[----:B------:R-:W-:Y:S01]  /*2a80*/  FADD.FTZ R3, -R118, R37 ;  /* 0x0000002576037221 */ /* 0x000fe20000010100 */
[----:B------:R-:W-:Y:S01]  /*2a90*/  SHF.L.U32 R39, R39, 0x10, RZ ;  /* 0x0000001027277819 */ /* 0x000fe200000006ff */
[----:B------:R-:W-:Y:S01]  /*2aa0*/  IMAD.U32 R37, R57, 0x10000, RZ ;  /* 0x0001000039257824 */ /* 0x000fe200078e00ff */
[----:B------:R-:W-:-:S03]  /*2ab0*/  SHF.L.U32 R38, R38, 0x10, RZ ;  /* 0x0000001026267819 */ /* 0x000fc600000006ff */
[----:B------:R-:W-:Y:S01]  /*2ac0*/  FADD.FTZ R39, -R118, R39 ;  /* 0x0000002776277221 */ /* 0x000fe20000010100 */
[----:B------:R-:W-:Y:S01]  /*2ad0*/  FMUL.FTZ R47, R0, R37 ;  /* 0x00000025002f7220 */ /* 0x000fe20000410000 */
[C---:B0-----:R-:W-:Y:S02]  /*2ae0*/  FMUL.FTZ R3, R36.reuse, R3 ;  /* 0x0000000324037220 */ /* 0x041fe40000410000 */
[----:B------:R-:W-:Y:S01]  /*2af0*/  FMUL.FTZ R39, R36, R39 ;  /* 0x0000002724277220 */ /* 0x000fe20000410000 */
[-C--:B------:R-:W-:Y:S01]  /*2b00*/  FMUL.FTZ R46, R4, R38.reuse ;  /* 0x00000026042e7220 */ /* 0x080fe20000410000 */
[----:B------:R-:W-:Y:S02]  /*2b10*/  FFMA.FTZ R47, R3, R47, RZ ;  /* 0x0000002f032f7223 */ /* 0x000fe400000100ff */
[C---:B------:R-:W-:Y:S02]  /*2b20*/  FFMA.FTZ R50, R39.reuse, R38, R50 ;  /* 0x0000002627327223 */ /* 0x040fe40000010032 */
[----:B------:R-:W-:Y:S01]  /*2b30*/  FFMA.FTZ R47, R39, R46, R47 ;  /* 0x0000002e272f7223 */ /* 0x000fe2000001002f */
[----:B------:R-:W-:Y:S01]  /*2b40*/  FFMA.FTZ R39, R0, R37, RZ ;  /* 0x0000002500277223 */ /* 0x000fe200000100ff */
[----:B------:R-:W-:Y:S01]  /*2b50*/  FADD.FTZ R143, R38, R51 ;  /* 0x00000033268f7221 */ /* 0x000fe20000010000 */
[----:B------:R-:W-:-:S02]  /*2b60*/  PRMT R145, R59, 0x7632, R145 ;  /* 0x000076323b917816 */ /* 0x000fc40000000091 */
[----:B------:R-:W-:Y:S01]  /*2b70*/  FFMA.FTZ R51, R4, R38, R39 ;  /* 0x0000002604337223 */ /* 0x000fe20000010027 */
[----:B------:R-:W-:Y:S02]  /*2b80*/  SHF.L.U32 R39, R59, 0x10, RZ ;  /* 0x000000103b277819 */ /* 0x000fe400000006ff */
[----:B------:R-:W-:Y:S02]  /*2b90*/  SHF.L.U32 R145, R145, 0x10, RZ ;  /* 0x0000001091917819 */ /* 0x000fe400000006ff */
[C---:B------:R-:W-:Y:S01]  /*2ba0*/  SHF.L.U32 R38, R61.reuse, 0x10, RZ ;  /* 0x000000103d267819 */ /* 0x040fe200000006ff */
[C---:B------:R-:W-:Y:S01]  /*2bb0*/  FADD.FTZ R39, -R118.reuse, R39 ;  /* 0x0000002776277221 */ /* 0x040fe20000010100 */
[----:B------:R-:W-:Y:S01]  /*2bc0*/  PRMT R46, R61, 0x7632, R46 ;  /* 0x000076323d2e7816 */ /* 0x000fe2000000002e */
[----:B------:R-:W-:Y:S02]  /*2bd0*/  FADD.FTZ R145, -R118, R145 ;  /* 0x0000009176917221 */ /* 0x000fe40000010100 */
[----:B------:R-:W-:Y:S01]  /*2be0*/  FMUL.FTZ R39, R36, R39 ;  /* 0x0000002724277220 */ /* 0x000fe20000410000 */
[----:B------:R-:W-:Y:S01]  /*2bf0*/  SHF.L.U32 R46, R46, 0x10, RZ ;  /* 0x000000102e2e7819 */ /* 0x000fe200000006ff */
[-C--:B------:R-:W-:Y:S01]  /*2c00*/  FMUL.FTZ R163, R0, R38.reuse ;  /* 0x0000002600a37220 */ /* 0x080fe20000410000 */
[----:B------:R-:W-:Y:S01]  /*2c10*/  FMUL.FTZ R145, R36, R145 ;  /* 0x0000009124917220 */ /* 0x000fe20000410000 */
[----:B------:R-:W-:-:S02]  /*2c20*/  FFMA.FTZ R51, R0, R38, R51 ;  /* 0x0000002600337223 */ /* 0x000fc40000010033 */
[----:B------:R-:W-:Y:S01]  /*2c30*/  FFMA.FTZ R47, R39, R163, R47 ;  /* 0x000000a3272f7223 */ /* 0x000fe2000001002f */
[CC--:B------:R-:W-:Y:S01]  /*2c40*/  FMUL.FTZ R163, R4.reuse, R46.reuse ;  /* 0x0000002e04a37220 */ /* 0x0c0fe20000410000 */
[-C--:B------:R-:W-:Y:S01]  /*2c50*/  FFMA.FTZ R50, R145, R46.reuse, R50 ;  /* 0x0000002e91327223 */ /* 0x080fe20000010032 */
[----:B------:R-:W-:Y:S01]  /*2c60*/  FADD.FTZ R143, R143, R46 ;  /* 0x0000002e8f8f7221 */ /* 0x000fe20000010000 */
[----:B------:R-:W-:Y:S01]  /*2c70*/  FFMA.FTZ R46, R4, R46, R51 ;  /* 0x0000002e042e7223 */ /* 0x000fe20000010033 */
[----:B------:R-:W-:Y:S01]  /*2c80*/  FFMA.FTZ R51, R41, R40, R144 ;  /* 0x0000002829337223 */ /* 0x000fe20000010090 */
[----:B------:R-:W-:Y:S01]  /*2c90*/  FFMA.FTZ R47, R145, R163, R47 ;  /* 0x000000a3912f7223 */ /* 0x000fe2000001002f */
[C---:B------:R-:W-:Y:S02]  /*2ca0*/  SHF.L.U32 R41, R63.reuse, 0x10, RZ ;  /* 0x000000103f297819 */ /* 0x040fe400000006ff */
[----:B------:R-:W-:Y:S01]  /*2cb0*/  PRMT R145, R63, 0x7632, R145 ;  /* 0x000076323f917816 */ /* 0x000fe20000000091 */
[----:B------:R-:W-:Y:S01]  /*2cc0*/  FADD.FTZ R119, R119, R40 ;  /* 0x0000002877777221 */ /* 0x000fe20000010000 */
[C---:B------:R-:W-:Y:S01]  /*2cd0*/  SHF.L.U32 R40, R65.reuse, 0x10, RZ ;  /* 0x0000001041287819 */ /* 0x040fe200000006ff */
[----:B------:R-:W-:Y:S01]  /*2ce0*/  FADD.FTZ R41, -R118, R41 ;  /* 0x0000002976297221 */ /* 0x000fe20000010100 */
[----:B------:R-:W-:Y:S01]  /*2cf0*/  PRMT R144, R65, 0x7632, R144 ;  /* 0x0000763241907816 */ /* 0x000fe20000000090 */
[----:B------:R-:W-:-:S02]  /*2d00*/  IMAD.U32 R145, R145, 0x10000, RZ ;  /* 0x0001000091917824 */ /* 0x000fc400078e00ff */
[----:B------:R-:W-:Y:S01]  /*2d10*/  FMUL.FTZ R41, R36, R41 ;  /* 0x0000002924297220 */ /* 0x000fe20000410000 */
[----:B------:R-:W-:Y:S01]  /*2d20*/  SHF.L.U32 R144, R144, 0x10, RZ ;  /* 0x0000001090907819 */ /* 0x000fe200000006ff */
[----:B------:R-:W-:Y:S01]  /*2d30*/  FMUL.FTZ R163, R0, R40 ;  /* 0x0000002800a37220 */ /* 0x000fe20000410000 */
[----:B------:R-:W-:-:S03]  /*2d40*/  FADD.FTZ R145, -R118, R145 ;  /* 0x0000009176917221 */ /* 0x000fc60000010100 */
[----:B------:R-:W-:Y:S01]  /*2d50*/  FFMA.FTZ R47, R41, R163, R47 ;  /* 0x000000a3292f7223 */ /* 0x000fe2000001002f */
[----:B------:R-:W-:Y:S01]  /*2d60*/  FMUL.FTZ R145, R36, R145 ;  /* 0x0000009124917220 */ /* 0x000fe20000410000 */
[----:B------:R-:W-:Y:S01]  /*2d70*/  FMUL.FTZ R163, R4, R144 ;  /* 0x0000009004a37220 */ /* 0x000fe20000410000 */
[----:B------:R-:W-:Y:S01]  /*2d80*/  FFMA.FTZ R51, R43, R42, R51 ;  /* 0x0000002a2b337223 */ /* 0x000fe20000010033 */
[----:B------:R-:W-:Y:S01]  /*2d90*/  FFMA.FTZ R46, R0, R40, R46 ;  /* 0x00000028002e7223 */ /* 0x000fe2000001002e */
[CC--:B------:R-:W-:Y:S01]  /*2da0*/  FFMA.FTZ R50, R145.reuse, R144.reuse, R50 ;  /* 0x0000009091327223 */ /* 0x0c0fe20000010032 */
[----:B------:R-:W-:Y:S01]  /*2db0*/  FFMA.FTZ R47, R145, R163, R47 ;  /* 0x000000a3912f7223 */ /* 0x000fe2000001002f */
[C---:B------:R-:W-:Y:S02]  /*2dc0*/  SHF.L.U32 R43, R67.reuse, 0x10, RZ ;  /* 0x00000010432b7819 */ /* 0x040fe400000006ff */
[----:B------:R-:W-:Y:S01]  /*2dd0*/  PRMT R145, R67, 0x7632, R145 ;  /* 0x0000763243917816 */ /* 0x000fe20000000091 */
[----:B------:R-:W-:Y:S01]  /*2de0*/  FADD.FTZ R119, R119, R42 ;  /* 0x0000002a77777221 */ /* 0x000fe20000010000 */
[----:B------:R-:W-:Y:S01]  /*2df0*/  FADD.FTZ R143, R143, R144 ;  /* 0x000000908f8f7221 */ /* 0x000fe20000010000 */
[----:B------:R-:W-:Y:S01]  /*2e00*/  FFMA.FTZ R46, R4, R144, R46 ;  /* 0x00000090042e7223 */ /* 0x000fe2000001002e */
[----:B------:R-:W-:Y:S01]  /*2e10*/  SHF.L.U32 R42, R69, 0x10, RZ ;  /* 0x00000010452a7819 */ /* 0x000fe200000006ff */
[----:B------:R-:W-:Y:S01]  /*2e20*/  FADD.FTZ R43, -R118, R43 ;  /* 0x0000002b762b7221 */ /* 0x000fe20000010100 */
[----:B------:R-:W-:-:S02]  /*2e30*/  SHF.L.U32 R145, R145, 0x10, RZ ;  /* 0x0000001091917819 */ /* 0x000fc400000006ff */
[----:B------:R-:W-:Y:S01]  /*2e40*/  PRMT R144, R69, 0x7632, R144 ;  /* 0x0000763245907816 */ /* 0x000fe20000000090 */
[----:B------:R-:W-:Y:S01]  /*2e50*/  FMUL.FTZ R43, R36, R43 ;  /* 0x0000002b242b7220 */ /* 0x000fe20000410000 */
[----:B------:R-:W-:Y:S01]  /*2e60*/  FMUL.FTZ R163, R0, R42 ;  /* 0x0000002a00a37220 */ /* 0x000fe20000410000 */
[----:B------:R-:W-:Y:S01]  /*2e70*/  FADD.FTZ R145, -R118, R145 ;  /* 0x0000009176917221 */ /* 0x000fe20000010100 */
[----:B------:R-:W-:Y:S02]  /*2e80*/  SHF.L.U32 R144, R144, 0x10, RZ ;  /* 0x0000001090907819 */ /* 0x000fe400000006ff */
[----:B------:R-:W-:Y:S01]  /*2e90*/  FFMA.FTZ R47, R43, R163, R47 ;  /* 0x000000a32b2f7223 */ /* 0x000fe2000001002f */
[----:B------:R-:W-:Y:S02]  /*2ea0*/  FMUL.FTZ R145, R36, R145 ;  /* 0x0000009124917220 */ /* 0x000fe40000410000 */
[-C--:B------:R-:W-:Y:S01]  /*2eb0*/  FMUL.FTZ R163, R4, R144.reuse ;  /* 0x0000009004a37220 */ /* 0x080fe20000410000 */
[----:B------:R-:W-:Y:S01]  /*2ec0*/  FFMA.FTZ R51, R142, R53, R51 ;  /* 0x000000358e337223 */ /* 0x000fe20000010033 */
[C---:B------:R-:W-:Y:S01]  /*2ed0*/  FFMA.FTZ R50, R145.reuse, R144, R50 ;  /* 0x0000009091327223 */ /* 0x040fe20000010032 */
[----:B------:R-:W-:Y:S01]  /*2ee0*/  FFMA.FTZ R46, R0, R42, R46 ;  /* 0x0000002a002e7223 */ /* 0x000fe2000001002e */
[----:B------:R-:W-:Y:S01]  /*2ef0*/  FFMA.FTZ R47, R145, R163, R47 ;  /* 0x000000a3912f7223 */ /* 0x000fe2000001002f */
[----:B------:R-:W-:Y:S01]  /*2f00*/  FADD.FTZ R142, R119, R53 ;  /* 0x00000035778e7221 */ /* 0x000fe20000010000 */
[C---:B------:R-:W-:Y:S01]  /*2f10*/  IMAD.U32 R119, R71.reuse, 0x10000, RZ ;  /* 0x0001000047777824 */ /* 0x040fe200078e00ff */
[----:B------:R-:W-:Y:S01]  /*2f20*/  PRMT R145, R71, 0x7632, R145 ;  /* 0x0000763247917816 */ /* 0x000fe20000000091 */
        /* <DEDUP_REMOVED lines=12> */
[----:B------:R-:W-:Y:S01]  /*2ff0*/  FMUL.FTZ R163, R4, R144 ;  /* 0x0000009004a37220 */ /* 0x000fe20000410000 */
[----:B------:R-:W-:Y:S01]  /*3000*/  FFMA.FTZ R51, R125, R124, R51 ;  /* 0x0000007c7d337223 */ /* 0x000fe20000010033 */
[C---:B------:R-:W-:Y:S01]  /*3010*/  FFMA.FTZ R50, R145.reuse, R144, R50 ;  /* 0x0000009091327223 */ /* 0x040fe20000010032 */
[----:B------:R-:W-:Y:S01]  /*3020*/  FFMA.FTZ R46, R0, R53, R46 ;  /* 0x00000035002e7223 */ /* 0x000fe2000001002e */
[----:B------:R-:W-:Y:S01]  /*3030*/  FFMA.FTZ R47, R145, R163, R47 ;  /* 0x000000a3912f7223 */ /* 0x000fe2000001002f */
[----:B------:R-:W-:-:S02]  /*3040*/  SHF.L.U32 R125, R75, 0x10, RZ ;  /* 0x000000104b7d7819 */ /* 0x000fc400000006ff */
[----:B------:R-:W-:Y:S01]  /*3050*/  PRMT R145, R75, 0x7632, R145 ;  /* 0x000076324b917816 */ /* 0x000fe20000000091 */
[----:B------:R-:W-:Y:S01]  /*3060*/  FADD.FTZ R142, R142, R124 ;  /* 0x0000007c8e8e7221 */ /* 0x000fe20000010000 */
[----:B------:R-:W-:Y:S01]  /*3070*/  FADD.FTZ R143, R143, R144 ;  /* 0x000000908f8f7221 */ /* 0x000fe20000010000 */
[----:B------:R-:W-:Y:S01]  /*3080*/  FFMA.FTZ R46, R4, R144, R46 ;  /* 0x00000090042e7223 */ /* 0x000fe2000001002e */
[----:B------:R-:W-:Y:S01]  /*3090*/  SHF.L.U32 R124, R77, 0x10, RZ ;  /* 0x000000104d7c7819 */ /* 0x000fe200000006ff */
[----:B------:R-:W-:Y:S01]  /*30a0*/  FADD.FTZ R125, -R118, R125 ;  /* 0x0000007d767d7221 */ /* 0x000fe20000010100 */
[----:B------:R-:W-:Y:S02]  /*30b0*/  SHF.L.U32 R145, R145, 0x10, RZ ;  /* 0x0000001091917819 */ /* 0x000fe400000006ff */
[----:B------:R-:W-:Y:S01]  /*30c0*/  PRMT R144, R77, 0x7632, R144 ;  /* 0x000076324d907816 */ /* 0x000fe20000000090 */
[----:B------:R-:W-:Y:S01]  /*30d0*/  FMUL.FTZ R125, R36, R125 ;  /* 0x0000007d247d7220 */ /* 0x000fe20000410000 */
[----:B------:R-:W-:Y:S01]  /*30e0*/  FMUL.FTZ R163, R0, R124 ;  /* 0x0000007c00a37220 */ /* 0x000fe20000410000 */
[----:B------:R-:W-:-:S02]  /*30f0*/  FADD.FTZ R145, -R118, R145 ;  /* 0x0000009176917221 */ /* 0x000fc40000010100 */
[----:B------:R-:W-:Y:S02]  /*3100*/  IMAD.U32 R144, R144, 0x10000, RZ ;  /* 0x0001000090907824 */ /* 0x000fe400078e00ff */
[----:B------:R-:W-:Y:S01]  /*3110*/  FFMA.FTZ R47, R125, R163, R47 ;  /* 0x000000a37d2f7223 */ /* 0x000fe2000001002f */
[----:B------:R-:W-:Y:S01]  /*3120*/  FMUL.FTZ R145, R36, R145 ;  /* 0x0000009124917220 */ /* 0x000fe20000410000 */
[----:B------:R-:W-:Y:S01]  /*3130*/  FMUL.FTZ R163, R4, R144 ;  /* 0x0000009004a37220 */ /* 0x000fe20000410000 */
[----:B------:R-:W-:Y:S02]  /*3140*/  FFMA.FTZ R51, R127, R126, R51 ;  /* 0x0000007e7f337223 */ /* 0x000fe40000010033 */
        /* <DEDUP_REMOVED lines=14> */
[----:B------:R-:W-:Y:S01]  /*3230*/  FADD.FTZ R145, -R118, R145 ;  /* 0x0000009176917221 */ /* 0x000fe20000010100 */
[----:B------:R-:W-:-:S02]  /*3240*/  SHF.L.U32 R144, R144, 0x10, RZ ;  /* 0x0000001090907819 */ /* 0x000fc400000006ff */
[----:B------:R-:W-:Y:S01]  /*3250*/  FFMA.FTZ R47, R127, R163, R47 ;  /* 0x000000a37f2f7223 */ /* 0x000fe2000001002f */
[----:B------:R-:W-:Y:S02]  /*3260*/  FMUL.FTZ R145, R36, R145 ;  /* 0x0000009124917220 */ /* 0x000fe40000410000 */
[----:B------:R-:W-:Y:S01]  /*3270*/  FMUL.FTZ R163, R4, R144 ;  /* 0x0000009004a37220 */ /* 0x000fe20000410000 */
[----:B------:R-:W-:Y:S01]  /*3280*/  FFMA.FTZ R51, R129, R128, R51 ;  /* 0x0000008081337223 */ /* 0x000fe20000010033 */
[C---:B------:R-:W-:Y:S01]  /*3290*/  FFMA.FTZ R50, R145.reuse, R144, R50 ;  /* 0x0000009091327223 */ /* 0x040fe20000010032 */
[----:B------:R-:W-:Y:S01]  /*32a0*/  FFMA.FTZ R46, R0, R126, R46 ;  /* 0x0000007e002e7223 */ /* 0x000fe2000001002e */
[----:B------:R-:W-:Y:S01]  /*32b0*/  FFMA.FTZ R47, R145, R163, R47 ;  /* 0x000000a3912f7223 */ /* 0x000fe2000001002f */
[C---:B------:R-:W-:Y:S02]  /*32c0*/  SHF.L.U32 R129, R83.reuse, 0x10, RZ ;  /* 0x0000001053817819 */ /* 0x040fe400000006ff */
[----:B------:R-:W-:Y:S01]  /*32d0*/  PRMT R145, R83, 0x7632, R145 ;  /* 0x0000763253917816 */ /* 0x000fe20000000091 */
[----:B------:R-:W-:Y:S01]  /*32e0*/  FADD.FTZ R143, R143, R144 ;  /* 0x000000908f8f7221 */ /* 0x000fe20000010000 */
[----:B------:R-:W-:Y:S01]  /*32f0*/  FFMA.FTZ R46, R4, R144, R46 ;  /* 0x00000090042e7223 */ /* 0x000fe2000001002e */
[----:B------:R-:W-:Y:S01]  /*3300*/  FADD.FTZ R142, R142, R128 ;  /* 0x000000808e8e7221 */ /* 0x000fe20000010000 */
[----:B------:R-:W-:Y:S01]  /*3310*/  FADD.FTZ R129, -R118, R129 ;  /* 0x0000008176817221 */ /* 0x000fe20000010100 */
[----:B------:R-:W-:Y:S01]  /*3320*/  SHF.L.U32 R145, R145, 0x10, RZ ;  /* 0x0000001091917819 */ /* 0x000fe200000006ff */
[C---:B------:R-:W-:Y:S01]  /*3330*/  IMAD.U32 R128, R85.reuse, 0x10000, RZ ;  /* 0x0001000055807824 */ /* 0x040fe200078e00ff */
[----:B------:R-:W-:Y:S01]  /*3340*/  PRMT R144, R85, 0x7632, R144 ;  /* 0x0000763255907816 */ /* 0x000fe20000000090 */
[----:B------:R-:W-:-:S02]  /*3350*/  FMUL.FTZ R129, R36, R129 ;  /* 0x0000008124817220 */ /* 0x000fc40000410000 */
[----:B------:R-:W-:Y:S01]  /*3360*/  FMUL.FTZ R163, R0, R128 ;  /* 0x0000008000a37220 */ /* 0x000fe20000410000 */
[----:B------:R-:W-:Y:S01]  /*3370*/  SHF.L.U32 R144, R144, 0x10, RZ ;  /* 0x0000001090907819 */ /* 0x000fe200000006ff */
[----:B------:R-:W-:Y:S02]  /*3380*/  FADD.FTZ R145, -R118, R145 ;  /* 0x0000009176917221 */ /* 0x000fe40000010100 */
[----:B------:R-:W-:Y:S02]  /*3390*/  FFMA.FTZ R47, R129, R163, R47 ;  /* 0x000000a3812f7223 */ /* 0x000fe4000001002f */
[----:B------:R-:W-:Y:S01]  /*33a0*/  FMUL.FTZ R145, R36, R145 ;  /* 0x0000009124917220 */ /* 0x000fe20000410000 */
[----:B------:R-:W-:Y:S01]  /*33b0*/  FMUL.FTZ R163, R4, R144 ;  /* 0x0000009004a37220 */ /* 0x000fe20000410000 */
[----:B------:R-:W-:Y:S01]  /*33c0*/  FFMA.FTZ R51, R131, R130, R51 ;  /* 0x0000008283337223 */ /* 0x000fe20000010033 */
[----:B------:R-:W-:Y:S01]  /*33d0*/  FFMA.FTZ R46, R0, R128, R46 ;  /* 0x00000080002e7223 */ /* 0x000fe2000001002e */
[C---:B------:R-:W-:Y:S01]  /*33e0*/  FFMA.FTZ R50, R145.reuse, R144, R50 ;  /* 0x0000009091327223 */ /* 0x040fe20000010032 */
        /* <DEDUP_REMOVED lines=24> */
[----:B------:R-:W-:Y:S01]  /*3570*/  FADD.FTZ R143, R143, R144 ;  /* 0x000000908f8f7221 */ /* 0x000fe20000010000 */
[----:B------:R-:W-:Y:S01]  /*3580*/  FFMA.FTZ R46, R4, R144, R46 ;  /* 0x00000090042e7223 */ /* 0x000fe2000001002e */
        /* <DEDUP_REMOVED lines=32> */
[----:B------:R-:W-:Y:S01]  /*3790*/  FFMA.FTZ R50, R145, R144, R50 ;  /* 0x0000009091327223 */ /* 0x000fe20000010032 */
[----:B------:R-:W-:Y:S01]  /*37a0*/  FFMA.FTZ R51, R137, R136, R51 ;  /* 0x0000008889337223 */ /* 0x000fe20000010033 */
[----:B------:R-:W-:Y:S01]  /*37b0*/  FFMA.FTZ R47, R145, R163, R47 ;  /* 0x000000a3912f7223 */ /* 0x000fe2000001002f */
[C---:B------:R-:W-:Y:S01]  /*37c0*/  IMAD.U32 R137, R99.reuse, 0x10000, RZ ;  /* 0x0001000063897824 */ /* 0x040fe200078e00ff */
        /* <DEDUP_REMOVED lines=33> */
[--C-:B------:R-:W-:Y:S01]  /*39e0*/  FFMA.FTZ R44, R141, R140, R51.reuse ;  /* 0x0000008c8d2c7223 */ /* 0x100fe20000010033 */
[----:B------:R-:W-:Y:S01]  /*39f0*/  FMUL.FTZ R145, R36, R145 ;  /* 0x0000009124917220 */ /* 0x000fe20000410000 */
[----:B------:R-:W-:Y:S01]  /*3a00*/  FMUL.FTZ R163, R4, R144 ;  /* 0x0000009004a37220 */ /* 0x000fe20000410000 */
[C---:B------:R-:W-:Y:S02]  /*3a10*/  SHF.L.U32 R141, R107.reuse, 0x10, RZ ;  /* 0x000000106b8d7819 */ /* 0x040fe400000006ff */
        /* <DEDUP_REMOVED lines=10> */
[----:B------:R-:W-:Y:S01]  /*3ac0*/  SHF.L.U32 R163, R163, 0x10, RZ ;  /* 0x00000010a3a37819 */ /* 0x000fe200000006ff */
[----:B------:R-:W-:Y:S01]  /*3ad0*/  FADD.FTZ R45, R143, R144 ;  /* 0x000000908f2d7221 */ /* 0x000fe20000010000 */
[----:B------:R-:W-:Y:S01]  /*3ae0*/  FFMA.FTZ R47, R141, R142, R47 ;  /* 0x0000008e8d2f7223 */ /* 0x000fe2000001002f */
[----:B------:R-:W-:Y:S01]  /*3af0*/  FMUL.FTZ R51, R36, R51 ;  /* 0x0000003324337220 */ /* 0x000fe20000410000 */
[C---:B------:R-:W-:Y:S01]  /*3b00*/  SHF.L.U32 R143, R111.reuse, 0x10, RZ ;  /* 0x000000106f8f7819 */ /* 0x040fe200000006ff */
[----:B------:R-:W-:Y:S01]  /*3b10*/  FMUL.FTZ R142, R4, R163 ;  /* 0x000000a3048e7220 */ /* 0x000fe20000410000 */
[----:B------:R-:W-:Y:S01]  /*3b20*/  PRMT R165, R111, 0x7632, R165 ;  /* 0x000076326fa57816 */ /* 0x000fe200000000a5 */
[----:B------:R-:W-:Y:S01]  /*3b30*/  FFMA.FTZ R50, R145, R144, R50 ;  /* 0x0000009091327223 */ /* 0x000fe20000010032 */
[----:B------:R-:W-:Y:S01]  /*3b40*/  PRMT R164, R113, 0x7632, R164 ;  /* 0x0000763271a47816 */ /* 0x000fe200000000a4 */
[----:B------:R-:W-:Y:S01]  /*3b50*/  FFMA.FTZ R47, R51, R142, R47 ;  /* 0x0000008e332f7223 */ /* 0x000fe2000001002f */
[----:B------:R-:W-:Y:S01]  /*3b60*/  FADD.FTZ R143, -R118, R143 ;  /* 0x0000008f768f7221 */ /* 0x000fe20000010100 */
[----:B------:R-:W-:Y:S01]  /*3b70*/  SHF.L.U32 R165, R165, 0x10, RZ ;  /* 0x00000010a5a57819 */ /* 0x000fe200000006ff */
[----:B------:R-:W-:-:S02]  /*3b80*/  IMAD.U32 R142, R113, 0x10000, RZ ;  /* 0x00010000718e7824 */ /* 0x000fc400078e00ff */
[----:B------:R-:W-:Y:S01]  /*3b90*/  FFMA.FTZ R46, R0, R138, R46 ;  /* 0x0000008a002e7223 */ /* 0x000fe2000001002e */
[----:B------:R-:W-:Y:S01]  /*3ba0*/  FFMA.FTZ R48, R51, R163, R50 ;  /* 0x000000a333307223 */ /* 0x000fe20000010032 */
[----:B------:R-:W-:Y:S01]  /*3bb0*/  SHF.L.U32 R164, R164, 0x10, RZ ;  /* 0x00000010a4a47819 */ /* 0x000fe200000006ff */
[----:B------:R-:W-:Y:S01]  /*3bc0*/  FMUL.FTZ R143, R36, R143 ;  /* 0x0000008f248f7220 */ /* 0x000fe20000410000 */
[----:B------:R-:W-:Y:S01]  /*3bd0*/  FMUL.FTZ R50, R0, R142 ;  /* 0x0000008e00327220 */ /* 0x000fe20000410000 */
[----:B------:R-:W-:Y:S01]  /*3be0*/  FADD.FTZ R165, -R118, R165 ;  /* 0x000000a576a57221 */ /* 0x000fe20000010100 */
[----:B------:R-:W-:Y:S02]  /*3bf0*/  FFMA.FTZ R46, R4, R144, R46 ;  /* 0x00000090042e7223 */ /* 0x000fe4000001002e */
[----:B------:R-:W-:Y:S01]  /*3c00*/  FFMA.FTZ R47, R143, R50, R47 ;  /* 0x000000328f2f7223 */ /* 0x000fe2000001002f */
[----:B------:R-:W-:Y:S01]  /*3c10*/  FMUL.FTZ R165, R36, R165 ;  /* 0x000000a524a57220 */ /* 0x000fe20000410000 */
[----:B------:R-:W-:Y:S01]  /*3c20*/  FMUL.FTZ R50, R4, R164 ;  /* 0x000000a404327220 */ /* 0x000fe20000410000 */
[----:B------:R-:W-:Y:S01]  /*3c30*/  FFMA.FTZ R46, R0, R140, R46 ;  /* 0x0000008c002e7223 */ /* 0x000fe2000001002e */
[----:B------:R-:W-:-:S02]  /*3c40*/  SHF.L.U32 R145, R115, 0x10, RZ ;  /* 0x0000001073917819 */ /* 0x000fc400000006ff */
[----:B------:R-:W-:Y:S01]  /*3c50*/  FFMA.FTZ R162, R165, R50, R47 ;  /* 0x00000032a5a27223 */ /* 0x000fe2000001002f */
[----:B------:R-:W-:Y:S01]  /*3c60*/  PRMT R50, R115, 0x7632, R50 ;  /* 0x0000763273327816 */ /* 0x000fe20000000032 */
[----:B------:R-:W-:Y:S01]  /*3c70*/  FFMA.FTZ R46, R4, R163, R46 ;  /* 0x000000a3042e7223 */ /* 0x000fe2000001002e */
[C---:B------:R-:W-:Y:S01]  /*3c80*/  SHF.L.U32 R144, R117.reuse, 0x10, RZ ;  /* 0x0000001075907819 */ /* 0x040fe200000006ff */
[----:B------:R-:W-:Y:S01]  /*3c90*/  FADD.FTZ R145, -R118, R145 ;  /* 0x0000009176917221 */ /* 0x000fe20000010100 */
[----:B------:R-:W-:Y:S01]  /*3ca0*/  PRMT R51, R117, 0x7632, R51 ;  /* 0x0000763275337816 */ /* 0x000fe20000000033 */
[----:B------:R-:W-:Y:S01]  /*3cb0*/  FFMA.FTZ R47, R0, R142, R46 ;  /* 0x0000008e002f7223 */ /* 0x000fe2000001002e */
[----:B------:R-:W-:Y:S01]  /*3cc0*/  SHF.L.U32 R50, R50, 0x10, RZ ;  /* 0x0000001032327819 */ /* 0x000fe200000006ff */
[----:B------:R-:W-:Y:S01]  /*3cd0*/  FMUL.FTZ R145, R36, R145 ;  /* 0x0000009124917220 */ /* 0x000fe20000410000 */
[----:B------:R-:W-:Y:S01]  /*3ce0*/  FMUL.FTZ R46, R0, R144 ;  /* 0x00000090002e7220 */ /* 0x000fe20000410000 */
[----:B------:R-:W-:Y:S01]  /*3cf0*/  SHF.L.U32 R51, R51, 0x10, RZ ;  /* 0x0000001033337819 */ /* 0x000fe200000006ff */
[----:B------:R-:W-:Y:S01]  /*3d00*/  FFMA.FTZ R47, R4, R164, R47 ;  /* 0x000000a4042f7223 */ /* 0x000fe2000001002f */
[----:B------:R-:W-:Y:S01]  /*3d10*/  FADD.FTZ R50, -R118, R50 ;  /* 0x0000003276327221 */ /* 0x000fe20000010100 */
[----:B------:R-:W-:-:S02]  /*3d20*/  FFMA.FTZ R162, R145, R46, R162 ;  /* 0x0000002e91a27223 */ /* 0x000fc400000100a2 */
[----:B------:R-:W-:Y:S01]  /*3d30*/  FFMA.FTZ R46, R0, R144, R47 ;  /* 0x00000090002e7223 */ /* 0x000fe2000001002f */
[----:B------:R-:W-:Y:S01]  /*3d40*/  FMUL.FTZ R50, R36, R50 ;  /* 0x0000003224327220 */ /* 0x000fe20000410000 */
[CC--:B------:R-:W-:Y:S02]  /*3d50*/  FMUL.FTZ R47, R4.reuse, R51.reuse ;  /* 0x00000033042f7220 */ /* 0x0c0fe40000410000 */
[----:B------:R-:W-:Y:S02]  /*3d60*/  FFMA.FTZ R46, R4, R51, R46 ;  /* 0x00000033042e7223 */ /* 0x000fe4000001002e */
[----:B------:R-:W-:Y:S01]  /*3d70*/  FFMA.FTZ R47, R50, R47, R162 ;  /* 0x0000002f322f7223 */ /* 0x000fe200000100a2 */
[----:B------:R-:W-:Y:S01]  /*3d80*/  FADD.FTZ R163, R45, R163 ;  /* 0x000000a32da37221 */ /* 0x000fe20000010000 */
[----:B------:R0:W5:Y:S01]  /*3d90*/  LDL.LU R162, [R1+0xa8] ;  /* 0x0000a80001a27983 */ /* 0x0001620000300800 */
[----:B------:R-:W-:-:S03]  /*3da0*/  FFMA.FTZ R165, R165, R164, R48 ;  /* 0x000000a4a5a57223 */ /* 0x000fc60000010030 */
[----:B------:R1:W-:Y:S04]  /*3db0*/  STS.64 [R120+0xc80], R46 ;  /* 0x000c802e78007388 */ /* 0x0003e80000000a00 */
[----:B------:R-:W2:Y:S01]  /*3dc0*/  LDL.LU R45, [R1+0xa4] ;  /* 0x0000a400012d7983 */ /* 0x000ea20000300800 */
[----:B-1----:R-:W-:Y:S01]  /*3dd0*/  FFMA.FTZ R46, R122, R121, R44 ;  /* 0x000000797a2e7223 */ /* 0x002fe2000001002c */
[----:B------:R-:W-:Y:S02]  /*3de0*/  FADD.FTZ R47, R49, R121 ;  /* 0x00000079312f7221 */ /* 0x000fe40000010000 */
[----:B------:R-:W3:Y:S04]  /*3df0*/  LDL.LU R44, [R1+0xa0] ;  /* 0x0000a000012c7983 */ /* 0x000ee80000300800 */
[----:B------:R-:W4:Y:S04]  /*3e00*/  LDL.LU R49, [R1+0x9c] ;  /* 0x00009c0001317983 */ /* 0x000f280000300800 */
[----:B------:R-:W4:Y:S01]  /*3e10*/  LDL.LU R48, [R1+0x98] ;  /* 0x0000980001307983 */ /* 0x000f220000300800 */
[----:B------:R-:W-:-:S02]  /*3e20*/  FADD.FTZ R163, R163, R164 ;  /* 0x000000a4a3a37221 */ /* 0x000fc40000010000 */
[----:B------:R-:W1:Y:S01]  /*3e30*/  S2R R164, SR_TID.X ;  /* 0x0000000000a47919 */ /* 0x000e620000002100 */
[----:B------:R-:W-:Y:S02]  /*3e40*/  UIADD3.X UR11, URZ, UR5, URZ, UP0, !UPT ;  /* 0x000000053f0b7290 */ /* 0x000fe400087fe43f */
[----:B------:R-:W-:-:S04]  /*3e50*/  UISETP.GE.U32.AND UP0, UPT, UR10, UR16, UPT ;  /* 0x000000100a00728c */ /* 0x000fc8000bf06070 */
[----:B------:R-:W-:-:S06]  /*3e60*/  UISETP.GE.AND.EX UP0, UPT, UR11, UR17, UPT, UP0 ;  /* 0x000000110b00728c */ /* 0x000fcc000bf06300 */
[----:B------:R-:W-:Y:S01]  /*3e70*/  PLOP3.LUT P0, PT, PT, PT, UP0, 0x80, 0x0 ;  /* 0x000000000000781c */ /* 0x000fe20003f0f008 */
[----:B------:R-:W-:Y:S01]  /*3e80*/  FFMA.FTZ R50, R50, R51, R165 ;  /* 0x0000003332327223 */ /* 0x000fe200000100a5 */
[----:B------:R-:W-:Y:S01]  /*3e90*/  FFMA.FTZ R46, R160, R123, R46 ;  /* 0x0000007ba02e7223 */ /* 0x000fe2000001002e */
[----:B------:R-:W-:Y:S01]  /*3ea0*/  FADD.FTZ R47, R47, R123 ;  /* 0x0000007b2f2f7221 */ /* 0x000fe20000010000 */
[----:B------:R-:W-:Y:S01]  /*3eb0*/  FADD.FTZ R51, R163, R51 ;  /* 0x00000033a3337221 */ /* 0x000fe20000010000 */
[----:B------:R-:W-:Y:S01]  /*3ec0*/  BAR.SYNC.DEFER_BLOCKING 0x0 ;  /* 0x0000000000007b1d */ /* 0x000fe20000010000 */
[----:B-1----:R-:W-:Y:S01]  /*3ed0*/  ISETP.GT.U32.AND P1, PT, R164, 0x7f, PT ;  /* 0x0000007fa400780c */ /* 0x002fe20003f24070 */
[----:B--2---:R-:W-:-:S04]  /*3ee0*/  FADD.FTZ R45, R34, R45 ;  /* 0x0000002d222d7221 */ /* 0x004fc80000010000 */
[----:B------:R-:W-:Y:S01]  /*3ef0*/  FADD.FTZ R45, R45, R33 ;  /* 0x000000212d2d7221 */ /* 0x000fe20000010000 */
[----:B---3--:R-:W-:Y:S01]  /*3f00*/  FFMA.FTZ R44, R148, R34, R44 ;  /* 0x00000022942c7223 */ /* 0x008fe2000001002c */
[----:B----4-:R-:W-:Y:S01]  /*3f10*/  FADD.FTZ R49, R37, R49 ;  /* 0x0000003125317221 */ /* 0x010fe20000010000 */
[----:B------:R-:W-:-:S03]  /*3f20*/  FFMA.FTZ R48, R3, R37, R48 ;  /* 0x0000002503307223 */ /* 0x000fc60000010030 */
[----:B------:R-:W-:Y:S01]  /*3f30*/  FADD.FTZ R49, R49, R38 ;  /* 0x0000002631317221 */ /* 0x000fe20000010000 */
[----:B------:R-:W-:Y:S01]  /*3f40*/  FFMA.FTZ R44, R147, R33, R44 ;  /* 0x00000021932c7223 */ /* 0x000fe2000001002c */
[----:B------:R-:W-:Y:S01]  /*3f50*/  FFMA.FTZ R48, R39, R38, R48 ;  /* 0x0000002627307223 */ /* 0x000fe20000010030 */
[----:B------:R-:W-:Y:S01]  /*3f60*/  FADD.FTZ R45, R45, R32 ;  /* 0x000000202d2d7221 */ /* 0x000fe20000010000 */
        /* <DEDUP_REMOVED lines=55> */
[----:B0-----:R-:W-:Y:S06]  /*42e0*/  @!P0 BRA `(.L_x_206) ;  /* 0x0000000000ac8947 */ /* 0x001fec0003800000 */
[----:B------:R0:W-:Y:S04]  /*42f0*/  STL [R1+0x9c], R2 ;  /* 0x00009c0201007387 */ /* 0x0001e80000100800 */
[----:B------:R1:W-:Y:S04]  /*4300*/  STL [R1+0x98], R0 ;  /* 0x0000980001007387 */ /* 0x0003e80000100800 */
[----:B------:R-:W2:Y:S01]  /*4310*/  LDL R123, [R1+0x84] ;  /* 0x00008400017b7983 */ /* 0x000ea20000100800 */
[----:B0-----:R-:W0:Y:S03]  /*4320*/  S2R R2, SR_TID.X ;  /* 0x0000000000027919 */ /* 0x001e260000002100 */
[----:B-1----:R-:W3:Y:S04]  /*4330*/  LDL R0, [R1+0x90] ;  /* 0x0000900001007983 */ /* 0x002ee80000100800 */
[----:B------:R-:W4:Y:S04]  /*4340*/  LDL R122, [R1+0x88] ;  /* 0x00008800017a7983 */ /* 0x000f280000100800 */
[----:B------:R-:W2:Y:S04]  /*4350*/  LDL R121, [R1+0x80] ;  /* 0x0000800001797983 */ /* 0x000ea80000100800 */
[----:B------:R-:W2:Y:S01]  /*4360*/  LDL R165, [R1+0x7c] ;  /* 0x00007c0001a57983 */ /* 0x000ea20000100800 */
[----:B0-----:R-:W-:-:S02]  /*4370*/  SHF.L.U32 R163, R2, 0x1, RZ ;  /* 0x0000000102a37819 */ /* 0x001fc400000006ff */
[----:B------:R-:W-:Y:S02]  /*4380*/  LEA R120, R2, UR9, 0x5 ;  /* 0x0000000902787c11 */ /* 0x000fe4000f8e28ff */
[----:B------:R-:W-:Y:S02]  /*4390*/  LOP3.LUT R163, R163, 0x18, RZ, 0xc0, !PT ;  /* 0x00000018a3a37812 */ /* 0x000fe400078ec0ff */
[----:B------:R-:W-:-:S03]  /*43a0*/  SHF.R.S32.HI R160, RZ, 0x1f, R2 ;  /* 0x0000001fffa07819 */ /* 0x000fc60000011402 */
[----:B------:R-:W-:Y:S01]  /*43b0*/  IMAD.IADD R120, R120, 0x1, R163 ;  /* 0x0000000178787824 */ /* 0x000fe200078e02a3 */
[----:B------:R-:W-:Y:S02]  /*43c0*/  LEA.HI R160, R160, R2, RZ, 0x2 ;  /* 0x00000002a0a07211 */ /* 0x000fe400078f10ff */
[----:B------:R0:W5:Y:S04]  /*43d0*/  LDL.LU R2, [R1+0x9c] ;  /* 0x00009c0001027983 */ /* 0x0001680000300800 */
[----:B------:R1:W-:Y:S04]  /*43e0*/  STS.64 [R120], R44 ;  /* 0x0000002c78007388 */ /* 0x0003e80000000a00 */
[----:B------:R-:W2:Y:S04]  /*43f0*/  LDL R163, [R1+0x78] ;  /* 0x0000780001a37983 */ /* 0x000ea80000100800 */
[----:B-1----:R-:W4:Y:S01]  /*4400*/  LDL R120, [R1+0x8c] ;  /* 0x00008c0001787983 */ /* 0x002f220000100800 */
[----:B------:R-:W-:-:S04]  /*4410*/  SHF.R.S32.HI R160, RZ, 0x2, R160 ;  /* 0x00000002ffa07819 */ /* 0x000fc800000114a0 */
[----:B------:R-:W-:Y:S01]  /*4420*/  LEA R160, R160, UR9, 0x5 ;  /* 0x00000009a0a07c11 */ /* 0x000fe2000f8e28ff */
[----:B---3--:R1:W-:Y:S04]  /*4430*/  STS.64 [R0], R46 ;  /* 0x0000002e00007388 */ /* 0x0083e80000000a00 */
[----:B-1----:R0:W5:Y:S04]  /*4440*/  LDL.LU R0, [R1+0x98] ;  /* 0x0000980001007983 */ /* 0x0021680000300800 */
[----:B----4-:R2:W-:Y:S04]  /*4450*/  STS.64 [R120], R48 ;  /* 0x0000003078007388 */ /* 0x0105e80000000a00 */
[----:B------:R1:W-:Y:S01]  /*4460*/  STS.64 [R122], R50 ;  /* 0x000000327a007388 */ /* 0x0003e20000000a00 */
[----:B--2---:R-:W-:-:S02]  /*4470*/  LEA R120, R123, R160, 0x3 ;  /* 0x000000a07b787211 */ /* 0x004fc400078e18ff */
[----:B-1----:R-:W-:Y:S01]  /*4480*/  LEA R122, R121, R160, 0x3 ;  /* 0x000000a0797a7211 */ /* 0x002fe200078e18ff */
[----:B------:R-:W-:Y:S06]  /*4490*/  BAR.SYNC.DEFER_BLOCKING 0x0 ;  /* 0x0000000000007b1d */ /* 0x000fec0000010000 */
[----:B------:R-:W1:Y:S04]  /*44a0*/  LDS.64 R120, [R120] ;  /* 0x0000000078787984 */ /* 0x000e680000000a00 */
[----:B------:R-:W2:Y:S01]  /*44b0*/  LDS.64 R122, [R122+0xa00] ;  /* 0x000a00007a7a7984 */ /* 0x000ea20000000a00 */
[----:B-1----:R-:W-:Y:S01]  /*44c0*/  FADD.FTZ R120, RZ, R120 ;  /* 0x00000078ff787221 */ /* 0x002fe20000010000 */
[----:B------:R-:W-:-:S03]  /*44d0*/  FADD.FTZ R121, RZ, R121 ;  /* 0x00000079ff797221 */ /* 0x000fc60000010000 */
[----:B--2---:R-:W-:Y:S01]  /*44e0*/  FADD.FTZ R122, R120, R122 ;  /* 0x0000007a787a7221 */ /* 0x004fe20000010000 */
[----:B------:R-:W-:Y:S01]  /*44f0*/  LEA R120, R165, R160, 0x3 ;  /* 0x000000a0a5787211 */ /* 0x000fe200078e18ff */
[----:B------:R-:W-:-:S05]  /*4500*/  FADD.FTZ R123, R121, R123 ;  /* 0x0000007b797b7221 */ /* 0x000fca0000010000 */
[----:B------:R-:W1:Y:S02]  /*4510*/  LDS.64 R120, [R120+0x1400] ;  /* 0x0014000078787984 */ /* 0x000e640000000a00 */
[----:B-1----:R-:W-:Y:S01]  /*4520*/  FADD.FTZ R122, R122, R120 ;  /* 0x000000787a7a7221 */ /* 0x002fe20000010000 */
[----:B------:R-:W-:Y:S01]  /*4530*/  LEA R120, R163, R160, 0x3 ;  /* 0x000000a0a3787211 */ /* 0x000fe200078e18ff */
[----:B------:R-:W-:-:S05]  /*4540*/  FADD.FTZ R123, R123, R121 ;  /* 0x000000797b7b7221 */ /* 0x000fca0000010000 */
[----:B------:R-:W1:Y:S02]  /*4550*/  LDS.64 R120, [R120+0x1e00] ;  /* 0x001e000078787984 */ /* 0x000e640000000a00 */
[----:B-1----:R-:W-:Y:S01]  /*4560*/  FADD.FTZ R121, R123, R121 ;  /* 0x000000797b797221 */ /* 0x002fe20000010000 */
[----:B------:R-:W-:Y:S02]  /*4570*/  FADD.FTZ R120, R122, R120 ;  /* 0x000000787a787221 */ /* 0x000fe40000010000 */
[----:B------:R-:W2:Y:S04]  /*4580*/  LDL.64 R122, [R1+0x60] ;  /* 0x00006000017a7983 */ /* 0x000ea80000100a00 */
[----:B--2---:R0:W-:Y:S02]  /*4590*/  STG.E.64 desc[UR14][R122.64+0x10000], R120 ;  /* 0x010000787a007986 */ /* 0x0041e4000c101b0e */
.L_x_206:
[----:B------:R-:W-:Y:S01]  /*45a0*/  BSSY B0, `(.L_x_207) ;  /* 0x0000017000007945 */ /* 0x000fe20003800000 */
[----:B0-----:R-:W-:-:S03]  /*45b0*/  CS2R R120, SRZ ;  /* 0x0000000000787805 */ /* 0x001fc6000001ff00 */
[----:B------:R-:W-:Y:S05]  /*45c0*/  @P1 BRA `(.L_x_208) ;  /* 0x0000000000501947 */ /* 0x000fea0003800000 */
[----:B------:R-:W2:Y:S04]  /*45d0*/  LDL R123, [R1+0x74] ;  /* 0x00007400017b7983 */ /* 0x000ea80000100800 */
[----:B------:R-:W3:Y:S04]  /*45e0*/  LDL R122, [R1+0x70] ;  /* 0x00007000017a7983 */ /* 0x000ee80000100800 */
[----:B------:R-:W4:Y:S04]  /*45f0*/  LDL R165, [R1+0x6c] ;  /* 0x00006c0001a57983 */ /* 0x000f280000100800 */
[----:B------:R-:W4:Y:S04]  /*4600*/  LDL R163, [R1+0x68] ;  /* 0x0000680001a37983 */ /* 0x000f280000100800 */
[----:B------:R-:W4:Y:S04]  /*4610*/  LDL R160, [R1+0x5c] ;  /* 0x00005c0001a07983 */ /* 0x000f280000100800 */
[----:B--2---:R-:W0:Y:S04]  /*4620*/  LDS.64 R120, [R123] ;  /* 0x000000007b787984 */ /* 0x004e280000000a00 */
[----:B---3--:R-:W1:Y:S01]  /*4630*/  LDS.64 R122, [R122] ;  /* 0x000000007a7a7984 */ /* 0x008e620000000a00 */
[----:B0-----:R-:W-:Y:S01]  /*4640*/  FADD.FTZ R120, RZ, R120 ;  /* 0x00000078ff787221 */ /* 0x001fe20000010000 */
[----:B------:R-:W-:-:S03]  /*4650*/  FADD.FTZ R121, RZ, R121 ;  /* 0x00000079ff797221 */ /* 0x000fc60000010000 */
[----:B-1----:R-:W-:Y:S01]  /*4660*/  FADD.FTZ R122, R120, R122 ;  /* 0x0000007a787a7221 */ /* 0x002fe20000010000 */
[----:B------:R-:W-:Y:S02]  /*4670*/  FADD.FTZ R123, R121, R123 ;  /* 0x0000007b797b7221 */ /* 0x000fe40000010000 */
[----:B----4-:R-:W0:Y:S02]  /*4680*/  LDS.64 R120, [R165] ;  /* 0x00000000a5787984 */ /* 0x010e240000000a00 */
[----:B0-----:R-:W-:Y:S01]  /*4690*/  FADD.FTZ R122, R122, R120 ;  /* 0x000000787a7a7221 */ /* 0x001fe20000010000 */
[----:B------:R-:W-:Y:S02]  /*46a0*/  FADD.FTZ R123, R123, R121 ;  /* 0x000000797b7b7221 */ /* 0x000fe40000010000 */
[----:B------:R-:W0:Y:S02]  /*46b0*/  LDS.64 R120, [R163] ;  /* 0x00000000a3787984 */ /* 0x000e240000000a00 */
[----:B0-----:R-:W-:Y:S01]  /*46c0*/  FADD.FTZ R122, R122, R120 ;  /* 0x000000787a7a7221 */ /* 0x001fe20000010000 */
[----:B------:R-:W-:-:S02]  /*46d0*/  FADD.FTZ R123, R123, R121 ;  /* 0x000000797b7b7221 */ /* 0x000fc40000010000 */
[----:B------:R-:W0:Y:S02]  /*46e0*/  LDS.64 R120, [R160] ;  /* 0x00000000a0787984 */ /* 0x000e240000000a00 */
[----:B0-----:R-:W-:Y:S01]  /*46f0*/  FADD.FTZ R120, R122, R120 ;  /* 0x000000787a787221 */ /* 0x001fe20000010000 */
[----:B------:R-:W-:-:S07]  /*4700*/  FADD.FTZ R121, R123, R121 ;  /* 0x000000797b797221 */ /* 0x000fce0000010000 */
.L_x_208:
[----:B------:R-:W-:Y:S05]  /*4710*/  BSYNC B0 ;  /* 0x0000000000007941 */ /* 0x000fea0003800000 */
.L_x_207:
[----:B------:R-:W-:Y:S01]  /*4720*/  LOP3.LUT P1, RZ, R164, 0xffffff83, RZ, 0xc0, !PT ;  /* 0xffffff83a4ff7812 */ /* 0x000fe2000782c0ff */
[----:B------:R-:W0:Y:S04]  /*4730*/  SHFL.BFLY PT, R123, R121, 0x2, 0x1f ;  /* 0x0c401f00797b7f89 */ /* 0x000e2800000e0000 */
[----:B------:R-:W1:Y:S08]  /*4740*/  SHFL.BFLY PT, R160, R120, 0x2, 0x1f ;  /* 0x0c401f0078a07f89 */ /* 0x000e7000000e0000 */
[----:B------:R-:W2:Y:S08]  /*4750*/  @!P1 LDC R122, c[0x0][0x10] ;  /* 0x00000400ff7a9b82 */ /* 0x000eb00000000800 */
[----:B------:R-:W3:Y:S01]  /*4760*/  @!P1 LDC.64 R164, c[0x0][0x260] ;  /* 0x00009800ffa49b82 */ /* 0x000ee20000000a00 */
[----:B0-----:R-:W-:Y:S01]  /*4770*/  FADD.FTZ R121, R123, R121 ;  /* 0x000000797b797221 */ /* 0x001fe20000010000 */
[----:B------:R-:W-:Y:S01]  /*4780*/  MOV R123, UR4 ;  /* 0x00000004007b7c02 */ /* 0x000fe20008000f00 */
[----:B-1----:R-:W-:-:S03]  /*4790*/  FADD.FTZ R120, R160, R120 ;  /* 0x00000078a0787221 */ /* 0x002fc60000010000 */
[----:B------:R-:W0:Y:S04]  /*47a0*/  SHFL.BFLY PT, R160, R121, 0x1, 0x1f ;  /* 0x0c201f0079a07f89 */ /* 0x000e2800000e0000 */
[----:B------:R-:W1:Y:S01]  /*47b0*/  SHFL.BFLY PT, R163, R120, 0x1, 0x1f ;  /* 0x0c201f0078a37f89 */ /* 0x000e6200000e0000 */
[----:B--2---:R-:W-:-:S03]  /*47c0*/  @!P1 IMAD R122, R122, R123, UR8 ;  /* 0x000000087a7a9e24 */ /* 0x004fc6000f8e027b */
[----:B------:R-:W2:Y:S01]  /*47d0*/  LDL R123, [R1+0x94] ;  /* 0x00009400017b7983 */ /* 0x000ea20000100800 */
[----:B------:R-:W-:Y:S01]  /*47e0*/  PRMT R64, R54, 0x7632, R64 ;  /* 0x0000763236407816 */ /* 0x000fe20000000040 */
[----:B------:R-:W-:Y:S01]  /*47f0*/  UISETP.GE.U32.AND UP0, UPT, UR10, UR16, UPT ;  /* 0x000000100a00728c */ /* 0x000fe2000bf06070 */
[----:B------:R-:W-:Y:S02]  /*4800*/  PRMT R55, R55, 0x7632, R55 ;  /* 0x0000763237377816 */ /* 0x000fe40000000037 */
[----:B------:R-:W-:Y:S01]  /*4810*/  PRMT R54, R57, 0x7632, R54 ;  /* 0x0000763239367816 */ /* 0x000fe20000000036 */
[----:B------:R-:W-:Y:S01]  /*4820*/  UISETP.GE.AND.EX UP0, UPT, UR11, UR17, UPT, UP0 ;  /* 0x000000110b00728c */ /* 0x000fe2000bf06300 */
[----:B------:R-:W-:Y:S01]  /*4830*/  PRMT R65, R56, 0x7632, R65 ;  /* 0x0000763238417816 */ /* 0x000fe20000000041 */
[----:B------:R-:W-:Y:S01]  /*4840*/  STL.S16 [R1+0xc], R55 ;  /* 0x00000c3701007387 */ /* 0x000fe20000100600 */
[----:B------:R-:W-:Y:S02]  /*4850*/  PRMT R66, R66, 0x7632, R66 ;  /* 0x0000763242427816 */ /* 0x000fe40000000042 */
[----:B------:R-:W-:Y:S01]  /*4860*/  PRMT R67, R67, 0x7632, R67 ;  /* 0x0000763243437816 */ /* 0x000fe20000000043 */
[----:B------:R-:W-:Y:S01]  /*4870*/  STL.S16 [R1+0x8], R54 ;  /* 0x0000083601007387 */ /* 0x000fe20000100600 */
[----:B------:R-:W-:-:S02]  /*4880*/  PRMT R68, R68, 0x7632, R68 ;  /* 0x0000763244447816 */ /* 0x000fc40000000044 */
[----:B------:R-:W-:Y:S01]  /*4890*/  PRMT R69, R69, 0x7632, R69 ;  /* 0x0000763245457816 */ /* 0x000fe20000000045 */
[--C-:B0-----:R-:W-:Y:S01]  /*48a0*/  FADD.FTZ R121, R121, R160.reuse ;  /* 0x000000a079797221 */ /* 0x101fe20000010000 */
[----:B------:R-:W-:Y:S02]  /*48b0*/  PRMT R160, R61, 0x7632, R160 ;  /* 0x000076323da07816 */ /* 0x000fe400000000a0 */
[----:B------:R-:W-:Y:S01]  /*48c0*/  PRMT R70, R70, 0x7632, R70 ;  /* 0x0000763246467816 */ /* 0x000fe20000000046 */
[--C-:B-1----:R-:W-:Y:S01]  /*48d0*/  FADD.FTZ R120, R120, R163.reuse ;  /* 0x000000a378787221 */ /* 0x102fe20000010000 */
        /* <DEDUP_REMOVED lines=48> */
[----:B--2---:R-:W-:-:S05]  /*4be0*/  @!P1 LEA R122, R122, R123, 0xb ;  /* 0x0000007b7a7a9211 */ /* 0x004fca00078e58ff */
[----:B------:R-:W-:-:S04]  /*4bf0*/  @!P1 IMAD.SHL.U32 R122, R122, 0x2, RZ ;  /* 0x000000027a7a9824 */ /* 0x000fc800078e00ff */
[--C-:B---3--:R-:W-:Y:S01]  /*4c00*/  @!P1 IMAD.WIDE.U32 R122, R122, 0x4, R164.reuse ;  /* 0x000000047a7a9825 */ /* 0x108fe200078e00a4 */
[----:B------:R-:W-:Y:S02]  /*4c10*/  PRMT R165, R58, 0x7632, R165 ;  /* 0x000076323aa57816 */ /* 0x000fe400000000a5 */
[----:B------:R-:W-:Y:S02]  /*4c20*/  PRMT R164, R59, 0x7632, R164 ;  /* 0x000076323ba47816 */ /* 0x000fe400000000a4 */
[----:B------:R0:W-:Y:S01]  /*4c30*/  @!P1 STG.E.64 desc[UR14][R122.64], R120 ;  /* 0x000000787a009986 */ /* 0x0001e2000c101b0e */
[----:B------:R-:W-:Y:S02]  /*4c40*/  PLOP3.LUT P1, PT, PT, PT, UP0, 0x80, 0x0 ;  /* 0x000000000000781c */ /* 0x000fe40003f2f008 */
[----:B0-----:R-:W-:Y:S02]  /*4c50*/  PRMT R123, R62, 0x7632, R123 ;  /* 0x000076323e7b7816 */ /* 0x001fe4000000007b */
[----:B------:R-:W-:-:S02]  /*4c60*/  PRMT R122, R63, 0x7632, R122 ;  /* 0x000076323f7a7816 */ /* 0x000fc4000000007a */
[----:B------:R-:W-:Y:S02]  /*4c70*/  PRMT R121, R64, 0x7632, R121 ;  /* 0x0000763240797816 */ /* 0x000fe40000000079 */
[----:B------:R-:W-:-:S05]  /*4c80*/  PRMT R120, R65, 0x7632, R120 ;  /* 0x0000763241787816 */ /* 0x000fca0000000078 */
[----:B------:R-:W-:Y:S05]  /*4c90*/  @P1 BRA `(.L_x_209) ;  /* 0x0000000000601947 */ /* 0x000fea0003800000 */
[----:B------:R-:W0:Y:S01]  /*4ca0*/  S2R R54, SR_TID.X ;  /* 0x0000000000367919 */ /* 0x000e220000002100 */
[----:B------:R-:W-:Y:S01]  /*4cb0*/  BAR.SYNC.DEFER_BLOCKING 0x0 ;  /* 0x0000000000007b1d */ /* 0x000fe20000010000 */
[----:B0-----:R-:W-:-:S13]  /*4cc0*/  ISETP.NE.AND P1, PT, R54, RZ, PT ;  /* 0x000000ff3600720c */ /* 0x001fda0003f25270 */
[----:B------:R-:W-:Y:S05]  /*4cd0*/  @P1 BRA `(.L_x_210) ;  /* 0x0000000000441947 */ /* 0x000fea0003800000 */
[----:B------:R-:W-:Y:S02]  /*4ce0*/  ISETP.NE.AND P1, PT, RZ, UR20, PT ;  /* 0x00000014ff007c0c */ /* 0x000fe4000bf25270 */
[----:B------:R-:W-:Y:S02]  /*4cf0*/  MOV R56, 0x7fffffc1 ;  /* 0x7fffffc100387802 */ /* 0x000fe40000000f00 */
[----:B------:R-:W-:Y:S02]  /*4d00*/  MOV R54, UR6 ;  /* 0x0000000600367c02 */ /* 0x000fe40008000f00 */
[----:B------:R-:W-:Y:S02]  /*4d10*/  SEL R56, R56, 0x1, !P1 ;  /* 0x0000000138387807 */ /* 0x000fe40004800000 */
[----:B------:R-:W-:Y:S01]  /*4d20*/  MOV R55, UR7 ;  /* 0x0000000700377c02 */ /* 0x000fe20008000f00 */
[----:B------:R-:W-:Y:S06]  /*4d30*/  MEMBAR.ALL.GPU ;  /* 0x0000000000007992 */ /* 0x000fec000000a000 */
[----:B------:R-:W-:-:S00]  /*4d40*/  ERRBAR ;  /* 0x00000000000079ab */ /* 0x000fc00000000000 */
[----:B------:R-:W-:Y:S06]  /*4d50*/  CGAERRBAR ;  /* 0x00000000000075ab */ /* 0x000fec0000000000 */
[----:B------:R0:W5:Y:S02]  /*4d60*/  ATOM.E.ADD.STRONG.GPU PT, R56, desc[UR14][R54.64], R56 ;  /* 0x000000383638798a */ /* 0x00016400081ee1ce */
.L_x_211:
[----:B0-----:R-:W-:Y:S02]  /*4d70*/  MOV R54, UR6 ;  /* 0x0000000600367c02 */ /* 0x001fe40008000f00 */
[----:B------:R-:W-:-:S05]  /*4d80*/  MOV R55, UR7 ;  /* 0x0000000700377c02 */ /* 0x000fca0008000f00 */
[----:B------:R-:W2:Y:S04]  /*4d90*/  LD.E.STRONG.GPU R54, desc[UR14][R54.64] ;  /* 0x0000000e36367980 */ /* 0x000ea8000c10f900 */
[----:B--2---:R-:W-:Y:S01]  /*4da0*/  CCTL.IVALL ;  /* 0x00000000ff00798f */ /* 0x004fe20002000000 */
[----:B------:R-:W-:Y:S05]  /*4db0*/  YIELD ;  /* 0x0000000000007946 */ /* 0x000fea0003800000 */
[----:B-----5:R-:W-:-:S04]  /*4dc0*/  LOP3.LUT R54, R54, R56, RZ, 0x3c, !PT ;  /* 0x0000003836367212 */ /* 0x020fc800078e3cff */
[----:B------:R-:W-:-:S13]  /*4dd0*/  ISETP.GT.AND P1, PT, R54, -0x1, PT ;  /* 0xffffffff3600780c */ /* 0x000fda0003f24270 */
[----:B------:R-:W-:Y:S05]  /*4de0*/  @P1 BRA `(.L_x_211) ;  /* 0xfffffffc00e01947 */ /* 0x000fea000383ffff */
.L_x_210:
[----:B------:R-:W-:Y:S05]  /*4df0*/  WARPSYNC.ALL ;  /* 0x0000000000007948 */ /* 0x000fea0003800000 */
[----:B------:R-:W-:Y:S06]  /*4e00*/  BAR.SYNC.DEFER_BLOCKING 0x0 ;  /* 0x0000000000007b1d */ /* 0x000fec0000010000 */
[----:B------:R-:W-:Y:S05]  /*4e10*/  BRA `(.L_x_212) ;  /* 0x0000000000547947 */ /* 0x000fea0003800000 */
.L_x_209:
[----:B------:R-:W0:Y:S01]  /*4e20*/  S2R R54, SR_TID.X ;  /* 0x0000000000367919 */ /* 0x000e220000002100 */
[----:B------:R-:W-:Y:S01]  /*4e30*/  BAR.SYNC.DEFER_BLOCKING 0x0 ;  /* 0x0000000000007b1d */ /* 0x000fe20000010000 */
[----:B0-----:R-:W-:-:S13]  /*4e40*/  ISETP.NE.AND P1, PT, R54, RZ, PT ;  /* 0x000000ff3600720c */ /* 0x001fda0003f25270 */
[----:B------:R-:W-:Y:S05]  /*4e50*/  @P1 BRA `(.L_x_213) ;  /* 0x00000000003c1947 */ /* 0x000fea0003800000 */
[----:B------:R-:W-:Y:S01]  /*4e60*/  MOV R56, UR12 ;  /* 0x0000000c00387c02 */ /* 0x000fe20008000f00 */
[----:B------:R-:W-:Y:S01]  /*4e70*/  IMAD.U32 R54, RZ, RZ, UR18 ;  /* 0x00000012ff367e24 */ /* 0x000fe2000f8e00ff */
[----:B------:R-:W-:Y:S01]  /*4e80*/  MOV R55, UR19 ;  /* 0x0000001300377c02 */ /* 0x000fe20008000f00 */
[----:B------:R-:W-:Y:S06]  /*4e90*/  MEMBAR.ALL.GPU ;  /* 0x0000000000007992 */ /* 0x000fec000000a000 */
[----:B------:R-:W-:-:S00]  /*4ea0*/  ERRBAR ;  /* 0x00000000000079ab */ /* 0x000fc00000000000 */
[----:B------:R-:W-:Y:S06]  /*4eb0*/  CGAERRBAR ;  /* 0x00000000000075ab */ /* 0x000fec0000000000 */
[----:B------:R0:W5:Y:S02]  /*4ec0*/  ATOM.E.ADD.STRONG.GPU PT, R56, desc[UR14][R54.64], R56 ;  /* 0x000000383638798a */ /* 0x00016400081ee1ce */
.L_x_214:
        /* <DEDUP_REMOVED lines=8> */
.L_x_213:
[----:B------:R-:W-:Y:S05]  /*4f50*/  WARPSYNC.ALL ;  /* 0x0000000000007948 */ /* 0x000fea0003800000 */
[----:B------:R-:W-:Y:S06]  /*4f60*/  BAR.SYNC.DEFER_BLOCKING 0x0 ;  /* 0x0000000000007b1d */ /* 0x000fec0000010000 */
.L_x_212:
[----:B------:R-:W0:Y:S01]  /*4f70*/  S2R R58, SR_TID.X ;  /* 0x00000000003a7919 */ /* 0x000e220000002100 */
[----:B------:R-:W-:Y:S01]  /*4f80*/  BSSY B0, `(.L_x_215) ;  /* 0x000003a000007945 */ /* 0x000fe20003800000 */
[----:B------:R-:W-:Y:S02]  /*4f90*/  CS2R R56, SRZ ;  /* 0x0000000000387805 */ /* 0x000fe4000001ff00 */
[----:B0-----:R-:W-:-:S13]  /*4fa0*/  ISETP.GT.U32.AND P1, PT, R58, 0xff, PT ;  /* 0x000000ff3a00780c */ /* 0x001fda0003f24070 */
[----:B------:R-:W-:Y:S05]  /*4fb0*/  @P1 BRA `(.L_x_216) ;  /* 0x0000000000d81947 */ /* 0x000fea0003800000 */
[----:B------:R-:W0:Y:S01]  /*4fc0*/  S2R R54, SR_TID.X ;  /* 0x0000000000367919 */ /* 0x000e220000002100 */
[----:B------:R-:W-:Y:S02]  /*4fd0*/  ULDC UR5, c[0x0][0x10] ;  /* 0x0000040000057ab9 */ /* 0x000fe40000000800 */
[----:B------:R-:W-:Y:S01]  /*4fe0*/  UIMAD UR5, UR5, UR4, UR8 ;  /* 0x00000004050572a4 */ /* 0x000fe2000f8e0208 */
[----:B-----5:R1:W-:Y:S04]  /*4ff0*/  STL.64 [R1+0xa0], R2 ;  /* 0x0000a00201007387 */ /* 0x0203e80000100a00 */
[----:B------:R2:W-:Y:S01]  /*5000*/  STL [R1+0x98], R0 ;  /* 0x0000980001007387 */ /* 0x0005e20000100800 */
[----:B-1----:R-:W1:Y:S01]  /*5010*/  LDC.64 R2, c[0x0][0x260] ;  /* 0x00009800ff027b82 */ /* 0x002e620000000a00 */
[----:B0-----:R-:W-:-:S04]  /*5020*/  SHF.L.U32 R54, R54, 0x3, RZ ;  /* 0x0000000336367819 */ /* 0x001fc800000006ff */
[----:B------:R-:W-:Y:S02]  /*5030*/  LOP3.LUT R55, R54, 0x7fffffc0, RZ, 0xc0, !PT ;  /* 0x7fffffc036377812 */ /* 0x000fe400078ec0ff */
[----:B------:R-:W-:-:S04]  /*5040*/  MOV R54, UR5 ;  /* 0x0000000500367c02 */ /* 0x000fc80008000f00 */
[----:B------:R-:W-:Y:S02]  /*5050*/  LEA R54, R54, R55, 0xb ;  /* 0x0000003736367211 */ /* 0x000fe400078e58ff */
[----:B------:R-:W-:-:S05]  /*5060*/  LOP3.LUT R55, R58, 0x7, RZ, 0xc0, !PT ;  /* 0x000000073a377812 */ /* 0x000fca00078ec0ff */
[----:B------:R-:W-:-:S05]  /*5070*/  IMAD.IADD R54, R54, 0x1, R55 ;  /* 0x0000000136367824 */ /* 0x000fca00078e0237 */
[----:B------:R-:W-:-:S04]  /*5080*/  SHF.L.U32 R62, R54, 0x1, RZ ;  /* 0x00000001363e7819 */ /* 0x000fc800000006ff */
[C---:B------:R-:W-:Y:S01]  /*5090*/  IADD3 R60, R62.reuse, 0x10, RZ ;  /* 0x000000103e3c7810 */ /* 0x040fe20007ffe0ff */
[C---:B-1----:R-:W-:Y:S01]  /*50a0*/  IMAD.WIDE.U32 R56, R62.reuse, 0x4, R2 ;  /* 0x000000043e387825 */ /* 0x042fe200078e0002 */
[----:B------:R-:W-:-:S03]  /*50b0*/  IADD3 R58, R62, 0x20, RZ ;  /* 0x000000203e3a7810 */ /* 0x000fc60007ffe0ff */
[--C-:B------:R-:W-:Y:S01]  /*50c0*/  IMAD.WIDE.U32 R60, R60, 0x4, R2.reuse ;  /* 0x000000043c3c7825 */ /* 0x100fe200078e0002 */
[----:B------:R-:W-:Y:S01]  /*50d0*/  IADD3 R54, R62, 0x30, RZ ;  /* 0x000000303e367810 */ /* 0x000fe20007ffe0ff */
[----:B------:R-:W3:Y:S02]  /*50e0*/  LDG.E.64 R56, desc[UR14][R56.64] ;  /* 0x0000000e38387981 */ /* 0x000ee4000c1e1b00 */
[--C-:B------:R-:W-:Y:S02]  /*50f0*/  IMAD.WIDE.U32 R58, R58, 0x4, R2.reuse ;  /* 0x000000043a3a7825 */ /* 0x100fe400078e0002 */
[----:B------:R-:W4:Y:S02]  /*5100*/  LDG.E.64 R60, desc[UR14][R60.64] ;  /* 0x0000000e3c3c7981 */ /* 0x000f24000c1e1b00 */
[----:B------:R-:W-:Y:S02]  /*5110*/  IMAD.WIDE.U32 R54, R54, 0x4, R2 ;  /* 0x0000000436367825 */ /* 0x000fe400078e0002 */
[----:B------:R-:W2:Y:S04]  /*5120*/  LDG.E.64 R58, desc[UR14][R58.64] ;  /* 0x0000000e3a3a7981 */ /* 0x000ea8000c1e1b00 */
[----:B------:R-:W2:Y:S01]  /*5130*/  LDG.E.64 R54, desc[UR14][R54.64] ;  /* 0x0000000e36367981 */ /* 0x000ea2000c1e1b00 */
[----:B------:R-:W-:-:S02]  /*5140*/  VIADD R63, R62, 0x60 ;  /* 0x000000603e3f7836 */ /* 0x000fc40000000000 */
[----:B---3--:R-:W-:Y:S01]  /*5150*/  FADD.FTZ R56, RZ, R56 ;  /* 0x00000038ff387221 */ /* 0x008fe20000010000 */
[----:B------:R-:W-:-:S03]  /*5160*/  FADD.FTZ R57, RZ, R57 ;  /* 0x00000039ff397221 */ /* 0x000fc60000010000 */
[----:B----4-:R-:W-:Y:S01]  /*5170*/  FADD.FTZ R60, R60, R56 ;  /* 0x000000383c3c7221 */ /* 0x010fe20000010000 */
[----:B------:R-:W-:Y:S01]  /*5180*/  FADD.FTZ R61, R61, R57 ;  /* 0x000000393d3d7221 */ /* 0x000fe20000010000 */
[----:B------:R-:W-:Y:S02]  /*5190*/  IADD3 R56, R62, 0x50, RZ ;  /* 0x000000503e387810 */ /* 0x000fe40007ffe0ff */
[----:B--2---:R-:W-:Y:S01]  /*51a0*/  FADD.FTZ R58, R58, R60 ;  /* 0x0000003c3a3a7221 */ /* 0x004fe20000010000 */
[----:B------:R-:W-:Y:S02]  /*51b0*/  FADD.FTZ R0, R59, R61 ;  /* 0x0000003d3b007221 */ /* 0x000fe40000010000 */
[----:B------:R-:W-:-:S04]  /*51c0*/  IMAD.WIDE.U32 R56, R56, 0x4, R2 ;  /* 0x0000000438387825 */ /* 0x000fc800078e0002 */
[----:B------:R-:W-:Y:S01]  /*51d0*/  FADD.FTZ R54, R54, R58 ;  /* 0x0000003a36367221 */ /* 0x000fe20000010000 */
[C---:B------:R-:W-:Y:S02]  /*51e0*/  IADD3 R58, R62.reuse, 0x40, RZ ;  /* 0x000000403e3a7810 */ /* 0x040fe40007ffe0ff */
[----:B------:R-:W-:Y:S01]  /*51f0*/  IADD3 R60, R62, 0x70, RZ ;  /* 0x000000703e3c7810 */ /* 0x000fe20007ffe0ff */
[----:B------:R-:W2:Y:S02]  /*5200*/  LDG.E.64 R56, desc[UR14][R56.64] ;  /* 0x0000000e38387981 */ /* 0x000ea4000c1e1b00 */
[----:B------:R-:W-:-:S04]  /*5210*/  IMAD.WIDE.U32 R58, R58, 0x4, R2 ;  /* 0x000000043a3a7825 */ /* 0x000fc800078e0002 */
[--C-:B------:R-:W-:Y:S02]  /*5220*/  IMAD.WIDE.U32 R62, R63, 0x4, R2.reuse ;  /* 0x000000043f3e7825 */ /* 0x100fe400078e0002 */
[----:B------:R-:W3:Y:S02]  /*5230*/  LDG.E.64 R58, desc[UR14][R58.64] ;  /* 0x0000000e3a3a7981 */ /* 0x000ee4000c1e1b00 */
[----:B------:R-:W-:Y:S02]  /*5240*/  IMAD.WIDE.U32 R60, R60, 0x4, R2 ;  /* 0x000000043c3c7825 */ /* 0x000fe400078e0002 */
[----:B------:R-:W4:Y:S02]  /*5250*/  LDG.E.64 R62, desc[UR14][R62.64] ;  /* 0x0000000e3e3e7981 */ /* 0x000f24000c1e1b00 */
[----:B------:R-:W-:Y:S02]  /*5260*/  FADD.FTZ R55, R55, R0 ;  /* 0x0000000037377221 */ /* 0x000fe40000010000 */
[----:B------:R-:W4:Y:S04]  /*5270*/  LDG.E.64 R60, desc[UR14][R60.64] ;  /* 0x0000000e3c3c7981 */ /* 0x000f28000c1e1b00 */
[----:B------:R0:W5:Y:S04]  /*5280*/  LDL.LU.64 R2, [R1+0xa0] ;  /* 0x0000a00001027983 */ /* 0x0001680000300a00 */
[----:B------:R0:W5:Y:S01]  /*5290*/  LDL.LU R0, [R1+0x98] ;  /* 0x0000980001007983 */ /* 0x0001620000300800 */
[----:B---3--:R-:W-:Y:S01]  /*52a0*/  FADD.FTZ R58, R58, R54 ;  /* 0x000000363a3a7221 */ /* 0x008fe20000010000 */
[----:B------:R-:W-:-:S03]  /*52b0*/  FADD.FTZ R59, R59, R55 ;  /* 0x000000373b3b7221 */ /* 0x000fc60000010000 */
[----:B--2---:R-:W-:Y:S01]  /*52c0*/  FADD.FTZ R56, R56, R58 ;  /* 0x0000003a38387221 */ /* 0x004fe20000010000 */
[----:B------:R-:W-:-:S03]  /*52d0*/  FADD.FTZ R57, R57, R59 ;  /* 0x0000003b39397221 */ /* 0x000fc60000010000 */
[----:B----4-:R-:W-:Y:S01]  /*52e0*/  FADD.FTZ R56, R62, R56 ;  /* 0x000000383e387221 */ /* 0x010fe20000010000 */
[----:B------:R-:W-:-:S03]  /*52f0*/  FADD.FTZ R57, R63, R57 ;  /* 0x000000393f397221 */ /* 0x000fc60000010000 */
[----:B------:R-:W-:Y:S01]  /*5300*/  FADD.FTZ R56, R60, R56 ;  /* 0x000000383c387221 */ /* 0x000fe20000010000 */
[----:B0-----:R-:W-:-:S07]  /*5310*/  FADD.FTZ R57, R61, R57 ;  /* 0x000000393d397221 */ /* 0x001fce0000010000 */
.L_x_216:
[----:B------:R-:W-:Y:S05]  /*5320*/  BSYNC B0 ;  /* 0x0000000000007941 */ /* 0x000fea0003800000 */
.L_x_215:
        /* <DEDUP_REMOVED lines=11> */
[----:B------:R-:W0:Y:S04]  /*53e0*/  SHFL.BFLY PT, R54, R56, 0x1, 0x1f ;  /* 0x0c201f0038367f89 */ /* 0x000e2800000e0000 */
[----:B------:R-:W1:Y:S01]  /*53f0*/  SHFL.BFLY PT, R55, R57, 0x1, 0x1f ;  /* 0x0c201f0039377f89 */ /* 0x000e6200000e0000 */
[----:B0-----:R-:W-:Y:S01]  /*5400*/  FADD.FTZ R54, R56, R54 ;  /* 0x0000003638367221 */ /* 0x001fe20000010000 */
[----:B-1----:R-:W-:Y:S01]  /*5410*/  FADD.FTZ R55, R57, R55 ;  /* 0x0000003739377221 */ /* 0x002fe20000010000 */
        /* <DEDUP_REMOVED lines=9> */
.L_x_218:
[----:B------:R-:W-:Y:S05]  /*54b0*/  BSYNC B0 ;  /* 0x0000000000007941 */ /* 0x000fea0003800000 */
.L_x_217:
[----:B0-----:R-:W2:Y:S01]  /*54c0*/  LDL R54, [R1+0x54] ;  /* 0x0000540001367983 */ /* 0x001ea20000100800 */
[----:B------:R-:W0:Y:S01]  /*54d0*/  S2UR UR13, SR_CgaCtaId ;  /* 0x00000000000d79c3 */ /* 0x000e220000008800 */
[----:B------:R-:W-:Y:S02]  /*54e0*/  UMOV UR5, 0x400 ;  /* 0x0000040000057882 */ /* 0x000fe40000000000 */
[----:B------:R-:W3:Y:S01]  /*54f0*/  LDL R56, [R1+0x58] ;  /* 0x0000580001387983 */ /* 0x000ee20000100800 */
[----:B------:R-:W-:Y:S01]  /*5500*/  UIADD3 UR5, UR5, 0x4100, URZ ;  /* 0x0000410005057890 */ /* 0x000fe2000fffe03f */
[----:B------:R-:W-:Y:S02]  /*5510*/  SHF.L.U32 R74, R74, 0x10, RZ ;  /* 0x000000104a4a7819 */ /* 0x000fe400000006ff */
[----:B------:R-:W-:Y:S01]  /*5520*/  SHF.L.U32 R70, R70, 0x10, RZ ;  /* 0x0000001046467819 */ /* 0x000fe200000006ff */
[----:B------:R-:W4:Y:S01]  /*5530*/  LDL.LU R58, [R1+0xc] ;  /* 0x00000c00013a7983 */ /* 0x000f220000300800 */
[----:B------:R-:W-:Y:S01]  /*5540*/  SHF.L.U32 R76, R76, 0x10, RZ ;  /* 0x000000104c4c7819 */ /* 0x000fe200000006ff */
[----:B------:R-:W-:Y:S01]  /*5550*/  BAR.SYNC.DEFER_BLOCKING 0x0 ;  /* 0x0000000000007b1d */ /* 0x000fe20000010000 */
[----:B------:R-:W-:-:S02]  /*5560*/  SHF.L.U32 R72, R72, 0x10, RZ ;  /* 0x0000001048487819 */ /* 0x000fc400000006ff */
[----:B------:R-:W-:Y:S02]  /*5570*/  SHF.L.U32 R64, R64, 0x10, RZ ;  /* 0x0000001040407819 */ /* 0x000fe400000006ff */
[----:B------:R-:W-:Y:S01]  /*5580*/  SHF.L.U32 R65, R65, 0x10, RZ ;  /* 0x0000001041417819 */ /* 0x000fe200000006ff */
[----:B------:R-:W-:Y:S01]  /*5590*/  IMAD.U32 R123, R123, 0x10000, RZ ;  /* 0x000100007b7b7824 */ /* 0x000fe200078e00ff */
[----:B------:R-:W-:Y:S01]  /*55a0*/  SHF.L.U32 R165, R165, 0x10, RZ ;  /* 0x00000010a5a57819 */ /* 0x000fe200000006ff */
[----:B------:R-:W4:Y:S01]  /*55b0*/  LDL.LU R59, [R1+0x8] ;  /* 0x00000800013b7983 */ /* 0x000f220000300800 */
[----:B------:R-:W-:Y:S01]  /*55c0*/  SHF.L.U32 R66, R66, 0x10, RZ ;  /* 0x0000001042427819 */ /* 0x000fe200000006ff */
[----:B------:R-:W-:Y:S01]  /*55d0*/  IMAD.U32 R90, R90, 0x10000, RZ ;  /* 0x000100005a5a7824 */ /* 0x000fe200078e00ff */
[----:B------:R-:W-:Y:S01]  /*55e0*/  SHF.L.U32 R78, R78, 0x10, RZ ;  /* 0x000000104e4e7819 */ /* 0x000fe200000006ff */
[----:B0-----:R-:W-:Y:S01]  /*55f0*/  ULEA UR5, UR13, UR5, 0x18 ;  /* 0x000000050d057291 */ /* 0x001fe2000f8ec03f */
[----:B------:R-:W4:Y:S01]  /*5600*/  LDL.LU R61, [R1+0x24] ;  /* 0x00002400013d7983 */ /* 0x000f220000300800 */
[C---:B------:R-:W-:Y:S01]  /*5610*/  FADD.FTZ R74, -R52.reuse, R74 ;  /* 0x0000004a344a7221 */ /* 0x040fe20000010100 */
[C---:B------:R-:W-:Y:S01]  /*5620*/  FADD.FTZ R70, -R52.reuse, R70 ;  /* 0x0000004634467221 */ /* 0x040fe20000010100 */
[----:B------:R-:W-:Y:S01]  /*5630*/  FADD.FTZ R64, -R52, R64 ;  /* 0x0000004034407221 */ /* 0x000fe20000010100 */
[----:B------:R-:W4:Y:S01]  /*5640*/  LDL.LU R60, [R1+0x50] ;  /* 0x00005000013c7983 */ /* 0x000f220000300800 */
[C---:B------:R-:W-:Y:S01]  /*5650*/  FMUL.FTZ R74, R35.reuse, R74 ;  /* 0x0000004a234a7220 */ /* 0x040fe20000410000 */
[C---:B------:R-:W-:Y:S01]  /*5660*/  FMUL.FTZ R70, R35.reuse, R70 ;  /* 0x0000004623467220 */ /* 0x040fe20000410000 */
[----:B------:R-:W-:Y:S01]  /*5670*/  FMUL.FTZ R64, R35, R64 ;  /* 0x0000004023407220 */ /* 0x000fe20000410000 */
[----:B------:R-:W-:Y:S01]  /*5680*/  SHF.L.U32 R82, R82, 0x10, RZ ;  /* 0x0000001052527819 */ /* 0x000fe200000006ff */
[----:B------:R-:W-:Y:S01]  /*5690*/  ULDC.64 UR22, c[0x0][0x210] ;  /* 0x0000840000167ab9 */ /* 0x000fe20000000a00 */
[----:B--2---:R-:W-:-:S02]  /*56a0*/  LEA R54, R54, UR5, 0x3 ;  /* 0x0000000536367c11 */ /* 0x004fc4000f8e18ff */
[----:B---3--:R-:W-:-:S04]  /*56b0*/  LEA R56, R56, UR5, 0x3 ;  /* 0x0000000538387c11 */ /* 0x008fc8000f8e18ff */
[----:B------:R-:W0:Y:S01]  /*56c0*/  LDS.64 R54, [R54] ;  /* 0x0000000036367984 */ /* 0x000e220000000a00 */
[----:B------:R-:W-:Y:S02]  /*56d0*/  SHF.L.U32 R86, R86, 0x10, RZ ;  /* 0x0000001056567819 */ /* 0x000fe400000006ff */
[----:B------:R-:W-:Y:S01]  /*56e0*/  SHF.L.U32 R94, R94, 0x10, RZ ;  /* 0x000000105e5e7819 */ /* 0x000fe200000006ff */
[----:B------:R-:W1:Y:S01]  /*56f0*/  LDS.64 R56, [R56] ;  /* 0x0000000038387984 */ /* 0x000e620000000a00 */
[----:B------:R-:W-:Y:S02]  /*5700*/  SHF.L.U32 R98, R98, 0x10, RZ ;  /* 0x0000001062627819 */ /* 0x000fe400000006ff */
[----:B------:R-:W-:Y:S02]  /*5710*/  SHF.L.U32 R102, R102, 0x10, RZ ;  /* 0x0000001066667819 */ /* 0x000fe400000006ff */
[----:B------:R-:W-:Y:S02]  /*5720*/  SHF.L.U32 R106, R106, 0x10, RZ ;  /* 0x000000106a6a7819 */ /* 0x000fe400000006ff */
[----:B------:R-:W-:-:S02]  /*5730*/  SHF.L.U32 R110, R110, 0x10, RZ ;  /* 0x000000106e6e7819 */ /* 0x000fc400000006ff */
[----:B------:R-:W-:Y:S02]  /*5740*/  SHF.L.U32 R114, R114, 0x10, RZ ;  /* 0x0000001072727819 */ /* 0x000fe400000006ff */
[----:B----4-:R-:W-:Y:S01]  /*5750*/  SHF.L.U32 R58, R58, 0x10, RZ ;  /* 0x000000103a3a7819 */ /* 0x010fe200000006ff */
[C---:B------:R-:W-:Y:S01]  /*5760*/  FADD.FTZ R165, -R52.reuse, R165 ;  /* 0x000000a534a57221 */ /* 0x040fe20000010100 */
[----:B------:R-:W-:Y:S01]  /*5770*/  SHF.L.U32 R163, R163, 0x10, RZ ;  /* 0x00000010a3a37819 */ /* 0x000fe200000006ff */
[----:B------:R-:W-:Y:S01]  /*5780*/  FADD.FTZ R123, -R52, R123 ;  /* 0x0000007b347b7221 */ /* 0x000fe20000010100 */
[----:B------:R-:W-:Y:S01]  /*5790*/  SHF.L.U32 R121, R121, 0x10, RZ ;  /* 0x0000001079797819 */ /* 0x000fe200000006ff */
[----:B------:R-:W-:Y:S01]  /*57a0*/  IMAD.U32 R84, R84, 0x10000, RZ ;  /* 0x0001000054547824 */ /* 0x000fe200078e00ff */
[----:B------:R-:W-:Y:S01]  /*57b0*/  SHF.L.U32 R68, R68, 0x10, RZ ;  /* 0x0000001044447819 */ /* 0x000fe200000006ff */
[----:B------:R-:W-:Y:S01]  /*57c0*/  IMAD.U32 R112, R112, 0x10000, RZ ;  /* 0x0001000070707824 */ /* 0x000fe200078e00ff */
[----:B------:R-:W-:-:S02]  /*57d0*/  SHF.L.U32 R80, R80, 0x10, RZ ;  /* 0x0000001050507819 */ /* 0x000fc400000006ff */
[----:B------:R-:W-:Y:S02]  /*57e0*/  SHF.L.U32 R88, R88, 0x10, RZ ;  /* 0x0000001058587819 */ /* 0x000fe400000006ff */
[----:B------:R-:W-:Y:S02]  /*57f0*/  SHF.L.U32 R92, R92, 0x10, RZ ;  /* 0x000000105c5c7819 */ /* 0x000fe400000006ff */
[----:B------:R-:W-:Y:S02]  /*5800*/  SHF.L.U32 R96, R96, 0x10, RZ ;  /* 0x0000001060607819 */ /* 0x000fe400000006ff */
[----:B------:R-:W-:Y:S02]  /*5810*/  SHF.L.U32 R100, R100, 0x10, RZ ;  /* 0x0000001064647819 */ /* 0x000fe400000006ff */
[----:B------:R-:W-:Y:S02]  /*5820*/  SHF.L.U32 R104, R104, 0x10, RZ ;  /* 0x0000001068687819 */ /* 0x000fe400000006ff */
[----:B------:R-:W-:-:S02]  /*5830*/  SHF.L.U32 R108, R108, 0x10, RZ ;  /* 0x000000106c6c7819 */ /* 0x000fc400000006ff */
[----:B------:R-:W-:Y:S02]  /*5840*/  SHF.L.U32 R116, R116, 0x10, RZ ;  /* 0x0000001074747819 */ /* 0x000fe400000006ff */
[----:B------:R-:W-:Y:S01]  /*5850*/  SHF.L.U32 R71, R71, 0x10, RZ ;  /* 0x0000001047477819 */ /* 0x000fe200000006ff */
[C-C-:B0-----:R-:W-:Y:S01]  /*5860*/  FFMA.FTZ R76, R5.reuse, R76, -R54.reuse ;  /* 0x0000004c054c7223 */ /* 0x141fe20000010836 */
[C-C-:B------:R-:W-:Y:S01]  /*5870*/  FFMA.FTZ R72, R5.reuse, R72, -R54.reuse ;  /* 0x0000004805487223 */ /* 0x140fe20000010836 */
[--C-:B-----5:R-:W-:Y:S01]  /*5880*/  FFMA.FTZ R34, R2, R34, -R54.reuse ;  /* 0x0000002202227223 */ /* 0x120fe20000010836 */
[----:B------:R-:W-:Y:S01]  /*5890*/  FFMA.FTZ R65, R5, R65, -R54 ;  /* 0x0000004105417223 */ /* 0x000fe20000010836 */
[----:B------:R-:W-:Y:S01]  /*58a0*/  FFMA.FTZ R74, R55, -R74, R76 ;  /* 0x8000004a374a7223 */ /* 0x000fe2000001004c */
[----:B------:R-:W-:Y:S01]  /*58b0*/  SHF.L.U32 R99, R99, 0x10, RZ ;  /* 0x0000001063637819 */ /* 0x000fe200000006ff */
[----:B------:R-:W2:Y:S01]  /*58c0*/  LDL.LU R76, [R1+0x48] ;  /* 0x00004800014c7983 */ /* 0x000ea20000300800 */
[C---:B------:R-:W-:Y:S01]  /*58d0*/  FFMA.FTZ R70, R55.reuse, -R70, R72 ;  /* 0x8000004637467223 */ /* 0x040fe20000010048 */
[----:B------:R-:W-:Y:S01]  /*58e0*/  FFMA.FTZ R34, -R148, R55, R34 ;  /* 0x0000003794227223 */ /* 0x000fe20000010122 */
[----:B------:R-:W-:Y:S01]  /*58f0*/  FFMA.FTZ R64, R55, -R64, R65 ;  /* 0x8000004037407223 */ /* 0x000fe20000010041 */
[----:B------:R-:W3:Y:S01]  /*5900*/  LDL.LU R72, [R1+0x4c] ;  /* 0x00004c0001487983 */ /* 0x000ee20000300800 */
[C-C-:B------:R-:W-:Y:S01]  /*5910*/  FFMA.FTZ R11, R2.reuse, R11, -R54.reuse ;  /* 0x0000000b020b7223 */ /* 0x140fe20000010836 */
[C---:B------:R-:W-:Y:S01]  /*5920*/  FMUL.FTZ R34, R35.reuse, R34 ;  /* 0x0000002223227220 */ /* 0x040fe20000410000 */
[----:B------:R-:W-:Y:S01]  /*5930*/  FMUL.FTZ R64, R35, R64 ;  /* 0x0000004023407220 */ /* 0x000fe20000410000 */
[C-C-:B------:R-:W-:Y:S01]  /*5940*/  FFMA.FTZ R9, R2.reuse, R9, -R54.reuse ;  /* 0x0000000902097223 */ /* 0x140fe20000010836 */
[----:B------:R-:W-:Y:S01]  /*5950*/  FFMA.FTZ R7, R2, R7, -R54 ;  /* 0x0000000702077223 */ /* 0x000fe20000010836 */
[----:B------:R-:W-:Y:S01]  /*5960*/  FFMA.FTZ R11, -R10, R55, R11 ;  /* 0x000000370a0b7223 */ /* 0x000fe2000001010b */
[C---:B------:R-:W-:Y:S01]  /*5970*/  FADD.FTZ R66, -R52.reuse, R66 ;  /* 0x0000004234427221 */ /* 0x040fe20000010100 */
        /* <DEDUP_REMOVED lines=9> */
[----:B------:R-:W-:Y:S01]  /*5a10*/  FADD.FTZ R114, -R52, R114 ;  /* 0x0000007234727221 */ /* 0x000fe20000010100 */
[----:B------:R-:W-:Y:S01]  /*5a20*/  FFMA.FTZ R13, R2, R13, -R54 ;  /* 0x0000000d020d7223 */ /* 0x000fe20000010836 */
[-C--:B------:R-:W-:Y:S01]  /*5a30*/  FFMA.FTZ R10, -R8, R55.reuse, R9 ;  /* 0x00000037080a7223 */ /* 0x080fe20000010109 */
[----:B------:R-:W-:Y:S01]  /*5a40*/  F2FP.BF16.F32.PACK_AB R34, R64, R34 ;  /* 0x000000224022723e */ /* 0x000fe200000010ff */
[----:B------:R-:W-:Y:S01]  /*5a50*/  FFMA.FTZ R7, -R6, R55, R7 ;  /* 0x0000003706077223 */ /* 0x000fe20000010107 */
[----:B------:R-:W-:Y:S01]  /*5a60*/  IADD3 R8, P1, R61, UR22, RZ ;  /* 0x000000163d087c10 */ /* 0x000fe2000ff3e0ff */
[----:B-1----:R-:W-:Y:S01]  /*5a70*/  FFMA.FTZ R37, R0, R37, -R56 ;  /* 0x0000002500257223 */ /* 0x002fe20000010838 */
[----:B------:R-:W-:Y:S01]  /*5a80*/  SHF.L.U32 R59, R59, 0x10, RZ ;  /* 0x000000103b3b7819 */ /* 0x000fe200000006ff */
[----:B------:R-:W-:Y:S01]  /*5a90*/  FADD.FTZ R58, -R118, R58 ;  /* 0x0000003a763a7221 */ /* 0x000fe20000010100 */
[----:B------:R-:W-:-:S02]  /*5aa0*/  IMAD.U32 R164, R164, 0x10000, RZ ;  /* 0x00010000a4a47824 */ /* 0x000fc400078e00ff */
[C-C-:B------:R-:W-:Y:S01]  /*5ab0*/  FFMA.FTZ R33, R2.reuse, R33, -R54.reuse ;  /* 0x0000002102217223 */ /* 0x140fe20000010836 */
        /* <DEDUP_REMOVED lines=17> */
[--C-:B------:R-:W-:Y:S01]  /*5bd0*/  FFMA.FTZ R15, R2, R15, -R54.reuse ;  /* 0x0000000f020f7223 */ /* 0x100fe20000010836 */
[C-C-:B------:R-:W-:Y:S01]  /*5be0*/  FFMA.FTZ R100, R5.reuse, R100, -R54.reuse ;  /* 0x0000006405647223 */ /* 0x140fe20000010836 */
[C-C-:B------:R-:W-:Y:S01]  /*5bf0*/  FFMA.FTZ R104, R5.reuse, R104, -R54.reuse ;  /* 0x0000006805687223 */ /* 0x140fe20000010836 */
[C-C-:B------:R-:W-:Y:S01]  /*5c00*/  FFMA.FTZ R108, R5.reuse, R108, -R54.reuse ;  /* 0x0000006c056c7223 */ /* 0x140fe20000010836 */
[C-C-:B------:R-:W-:Y:S01]  /*5c10*/  FFMA.FTZ R112, R5.reuse, R112, -R54.reuse ;  /* 0x0000007005707223 */ /* 0x140fe20000010836 */
[----:B------:R-:W-:Y:S01]  /*5c20*/  FFMA.FTZ R116, R5, R116, -R54 ;  /* 0x0000007405747223 */ /* 0x000fe20000010836 */
[C---:B------:R-:W-:Y:S01]  /*5c30*/  FMUL.FTZ R165, R35.reuse, R165 ;  /* 0x000000a523a57220 */ /* 0x040fe20000410000 */
        /* <DEDUP_REMOVED lines=10> */
[----:B------:R-:W-:Y:S01]  /*5ce0*/  FFMA.FTZ R13, -R12, R55, R13 ;  /* 0x000000370c0d7223 */ /* 0x000fe2000001010d */
[C---:B------:R-:W-:Y:S01]  /*5cf0*/  FMUL.FTZ R110, R35.reuse, R110 ;  /* 0x0000006e236e7220 */ /* 0x040fe20000410000 */
[----:B------:R-:W-:Y:S01]  /*5d00*/  FMUL.FTZ R114, R35, R114 ;  /* 0x0000007223727220 */ /* 0x000fe20000410000 */
[----:B------:R-:W-:Y:S01]  /*5d10*/  SHF.L.U32 R103, R103, 0x10, RZ ;  /* 0x0000001067677819 */ /* 0x000fe200000006ff */
[----:B------:R-:W-:Y:S01]  /*5d20*/  FADD.FTZ R71, -R118, R71 ;  /* 0x0000004776477221 */ /* 0x000fe20000010100 */
[----:B------:R-:W-:Y:S01]  /*5d30*/  IADD3.X R9, R60, UR23, RZ, P1, !PT ;  /* 0x000000173c097c10 */ /* 0x000fe20008ffe4ff */
[----:B------:R-:W-:Y:S01]  /*5d40*/  FMUL.FTZ R12, R35, R7 ;  /* 0x00000007230c7220 */ /* 0x000fe20000410000 */
[----:B------:R-:W-:Y:S01]  /*5d50*/  PRMT R6, R34, 0x7632, R6 ;  /* 0x0000763222067816 */ /* 0x000fe20000000006 */
[----:B------:R-:W-:Y:S01]  /*5d60*/  FFMA.FTZ R37, -R3, R57, R37 ;  /* 0x0000003903257223 */ /* 0x000fe20000010125 */
[----:B------:R-:W-:Y:S01]  /*5d70*/  SHF.L.U32 R101, R101, 0x10, RZ ;  /* 0x0000001065657819 */ /* 0x000fe200000006ff */
[----:B------:R-:W-:Y:S01]  /*5d80*/  FADD.FTZ R99, -R118, R99 ;  /* 0x0000006376637221 */ /* 0x000fe20000010100 */
[----:B------:R-:W-:Y:S01]  /*5d90*/  SHF.L.U32 R67, R67, 0x10, RZ ;  /* 0x0000001043437819 */ /* 0x000fe200000006ff */
[----:B------:R-:W-:Y:S01]  /*5da0*/  FMUL.FTZ R3, R36, R58 ;  /* 0x0000003a24037220 */ /* 0x000fe20000410000 */
[----:B------:R-:W-:Y:S01]  /*5db0*/  SHF.L.U32 R7, R160, 0x10, RZ ;  /* 0x00000010a0077819 */ /* 0x000fe200000006ff */
[----:B------:R-:W-:Y:S01]  /*5dc0*/  FFMA.FTZ R59, R4, R59, -R56 ;  /* 0x0000003b043b7223 */ /* 0x000fe20000010838 */
[----:B------:R-:W-:Y:S01]  /*5dd0*/  FADD.FTZ R164, -R118, R164 ;  /* 0x000000a476a47221 */ /* 0x000fe20000010100 */
[----:B------:R-:W-:Y:S01]  /*5de0*/  FFMA.FTZ R33, -R147, R55, R33 ;  /* 0x0000003793217223 */ /* 0x000fe20000010121 */
[C---:B------:R-:W-:Y:S01]  /*5df0*/  FFMA.FTZ R163, R55.reuse, -R165, R163 ;  /* 0x800000a537a37223 */ /* 0x040fe200000100a3 */
[----:B------:R-:W-:Y:S01]  /*5e00*/  FFMA.FTZ R32, -R146, R55, R32 ;  /* 0x0000003792207223 */ /* 0x000fe20000010120 */
[C---:B------:R-:W-:Y:S01]  /*5e10*/  FFMA.FTZ R121, R55.reuse, -R123, R121 ;  /* 0x8000007b37797223 */ /* 0x040fe20000010079 */
[-C--:B------:R-:W-:Y:S01]  /*5e20*/  FFMA.FTZ R31, -R30, R55.reuse, R31 ;  /* 0x000000371e1f7223 */ /* 0x080fe2000001011f */
[C---:B------:R-:W-:Y:S01]  /*5e30*/  FFMA.FTZ R66, R55.reuse, -R66, R68 ;  /* 0x8000004237427223 */ /* 0x040fe20000010044 */
[-C--:B------:R-:W-:Y:S01]  /*5e40*/  FFMA.FTZ R29, -R28, R55.reuse, R29 ;  /* 0x000000371c1d7223 */ /* 0x080fe2000001011d */
[-C--:B------:R-:W-:Y:S01]  /*5e50*/  FFMA.FTZ R27, -R26, R55.reuse, R27 ;  /* 0x000000371a1b7223 */ /* 0x080fe2000001011b */
        /* <DEDUP_REMOVED lines=11> */
[C---:B------:R-:W-:Y:S01]  /*5f10*/  FFMA.FTZ R98, R55.reuse, -R98, R100 ;  /* 0x8000006237627223 */ /* 0x040fe20000010064 */
[C---:B------:R-:W-:Y:S01]  /*5f20*/  FFMA.FTZ R102, R55.reuse, -R102, R104 ;  /* 0x8000006637667223 */ /* 0x040fe20000010068 */
[C---:B------:R-:W-:Y:S01]  /*5f30*/  FFMA.FTZ R106, R55.reuse, -R106, R108 ;  /* 0x8000006a376a7223 */ /* 0x040fe2000001006c */
[C---:B------:R-:W-:Y:S01]  /*5f40*/  FFMA.FTZ R110, R55.reuse, -R110, R112 ;  /* 0x8000006e376e7223 */ /* 0x040fe20000010070 */
[----:B------:R-:W-:Y:S01]  /*5f50*/  FFMA.FTZ R114, R55, -R114, R116 ;  /* 0x8000007237727223 */ /* 0x000fe20000010074 */
[----:B------:R-:W-:Y:S01]  /*5f60*/  SHF.L.U32 R73, R73, 0x10, RZ ;  /* 0x0000001049497819 */ /* 0x000fe200000006ff */
[----:B------:R-:W-:Y:S01]  /*5f70*/  FMUL.FTZ R55, R36, R71 ;  /* 0x0000004724377220 */ /* 0x000fe20000410000 */
[----:B------:R-:W-:Y:S01]  /*5f80*/  SHF.L.U32 R105, R105, 0x10, RZ ;  /* 0x0000001069697819 */ /* 0x000fe200000006ff */
[----:B------:R-:W-:Y:S01]  /*5f90*/  FADD.FTZ R103, -R118, R103 ;  /* 0x0000006776677221 */ /* 0x000fe20000010100 */
[----:B------:R0:W-:Y:S01]  /*5fa0*/  STG.E.U16 desc[UR14][R8.64+0x2], R6 ;  /* 0x0000020608007986 */ /* 0x0001e2000c10150e */
[----:B------:R-:W-:Y:S01]  /*5fb0*/  SHF.L.U32 R69, R69, 0x10, RZ ;  /* 0x0000001045457819 */ /* 0x000fe200000006ff */
[--C-:B------:R-:W-:Y:S01]  /*5fc0*/  FFMA.FTZ R52, R4, R101, -R56.reuse ;  /* 0x0000006504347223 */ /* 0x100fe20000010838 */
[----:B------:R-:W-:Y:S01]  /*5fd0*/  FMUL.FTZ R71, R36, R99 ;  /* 0x0000006324477220 */ /* 0x000fe20000410000 */
[----:B------:R-:W-:Y:S01]  /*5fe0*/  FFMA.FTZ R3, R57, -R3, R59 ;  /* 0x8000000339037223 */ /* 0x000fe2000001003b */
[----:B------:R-:W-:Y:S01]  /*5ff0*/  SHF.L.U32 R75, R75, 0x10, RZ ;  /* 0x000000104b4b7819 */ /* 0x000fe200000006ff */
[----:B------:R-:W-:Y:S01]  /*6000*/  FADD.FTZ R67, -R118, R67 ;  /* 0x0000004376437221 */ /* 0x000fe20000010100 */
[----:B------:R-:W-:Y:S01]  /*6010*/  FMUL.FTZ R164, R36, R164 ;  /* 0x000000a424a47220 */ /* 0x000fe20000410000 */
[--C-:B------:R-:W-:Y:S01]  /*6020*/  FFMA.FTZ R38, R0, R38, -R56.reuse ;  /* 0x0000002600267223 */ /* 0x100fe20000010838 */
[----:B------:R-:W-:Y:S01]  /*6030*/  SHF.L.U32 R107, R107, 0x10, RZ ;  /* 0x000000106b6b7819 */ /* 0x000fe200000006ff */
[--C-:B------:R-:W-:Y:S01]  /*6040*/  FFMA.FTZ R20, R4, R73, -R56.reuse ;  /* 0x0000004904147223 */ /* 0x100fe20000010838 */
[----:B------:R-:W-:Y:S01]  /*6050*/  SHF.L.U32 R122, R122, 0x10, RZ ;  /* 0x000000107a7a7819 */ /* 0x000fe200000006ff */
[--C-:B0-----:R-:W-:Y:S01]  /*6060*/  FFMA.FTZ R6, R4, R7, -R56.reuse ;  /* 0x0000000704067223 */ /* 0x101fe20000010838 */
[----:B------:R-:W-:Y:S01]  /*6070*/  SHF.L.U32 R79, R79, 0x10, RZ ;  /* 0x000000104f4f7819 */ /* 0x000fe200000006ff */
[----:B------:R-:W-:Y:S01]  /*6080*/  IMAD.U32 R87, R87, 0x10000, RZ ;  /* 0x0001000057577824 */ /* 0x000fe200078e00ff */
[----:B------:R-:W-:Y:S01]  /*6090*/  SHF.L.U32 R83, R83, 0x10, RZ ;  /* 0x0000001053537819 */ /* 0x000fe200000006ff */
[----:B------:R-:W-:Y:S01]  /*60a0*/  IMAD.U32 R115, R115, 0x10000, RZ ;  /* 0x0001000073737824 */ /* 0x000fe200078e00ff */
[----:B------:R-:W-:Y:S01]  /*60b0*/  SHF.L.U32 R91, R91, 0x10, RZ ;  /* 0x000000105b5b7819 */ /* 0x000fe200000006ff */
[--C-:B------:R-:W-:Y:S01]  /*60c0*/  FFMA.FTZ R18, R0, R53, -R56.reuse ;  /* 0x0000003500127223 */ /* 0x100fe20000010838 */
[----:B------:R-:W-:Y:S01]  /*60d0*/  SHF.L.U32 R95, R95, 0x10, RZ ;  /* 0x000000105f5f7819 */ /* 0x000fe200000006ff */
[----:B------:R-:W-:Y:S01]  /*60e0*/  FFMA.FTZ R54, R4, R105, -R56 ;  /* 0x0000006904367223 */ /* 0x000fe20000010838 */
[----:B------:R-:W-:Y:S01]  /*60f0*/  SHF.L.U32 R111, R111, 0x10, RZ ;  /* 0x000000106f6f7819 */ /* 0x000fe200000006ff */
[----:B------:R-:W-:Y:S01]  /*6100*/  FMUL.FTZ R73, R36, R103 ;  /* 0x0000006724497220 */ /* 0x000fe20000410000 */
[----:B------:R-:W-:Y:S01]  /*6110*/  FFMA.FTZ R71, R57, -R71, R52 ;  /* 0x8000004739477223 */ /* 0x000fe20000010034 */
        /* <DEDUP_REMOVED lines=28> */
[----:B------:R-:W-:Y:S01]  /*62e0*/  FMUL.FTZ R114, R35, R114 ;  /* 0x0000007223727220 */ /* 0x000fe20000410000 */
[----:B------:R-:W-:Y:S01]  /*62f0*/  FFMA.FTZ R16, R4, R69, -R56 ;  /* 0x0000004504107223 */ /* 0x000fe20000010838 */
[----:B------:R-:W-:Y:S01]  /*6300*/  FFMA.FTZ R39, -R39, R57, R38 ;  /* 0x0000003927277223 */ /* 0x000fe20000010126 */
[----:B------:R-:W-:Y:S01]  /*6310*/  FFMA.FTZ R7, R57, -R164, R6 ;  /* 0x800000a439077223 */ /* 0x000fe20000010006 */
[C---:B------:R-:W-:Y:S01]  /*6320*/  FMUL.FTZ R53, R36.reuse, R67 ;  /* 0x0000004324357220 */ /* 0x040fe20000410000 */
[C---:B------:R-:W-:Y:S01]  /*6330*/  FMUL.FTZ R37, R36.reuse, R37 ;  /* 0x0000002524257220 */ /* 0x040fe20000410000 */
[----:B------:R-:W-:Y:S01]  /*6340*/  FMUL.FTZ R52, R36, R3 ;  /* 0x0000000324347220 */ /* 0x000fe20000410000 */
[----:B------:R-:W-:Y:S01]  /*6350*/  FADD.FTZ R75, -R118, R75 ;  /* 0x0000004b764b7221 */ /* 0x000fe20000010100 */
[----:B------:R-:W-:Y:S01]  /*6360*/  SHF.L.U32 R35, R120, 0x10, RZ ;  /* 0x0000001078237819 */ /* 0x000fe200000006ff */
[----:B------:R-:W-:Y:S01]  /*6370*/  IMAD.U32 R109, R109, 0x10000, RZ ;  /* 0x000100006d6d7824 */ /* 0x000fe200078e00ff */
[----:B------:R-:W-:Y:S01]  /*6380*/  SHF.L.U32 R77, R77, 0x10, RZ ;  /* 0x000000104d4d7819 */ /* 0x000fe200000006ff */
[----:B------:R-:W-:Y:S01]  /*6390*/  FADD.FTZ R107, -R118, R107 ;  /* 0x0000006b766b7221 */ /* 0x000fe20000010100 */
[----:B------:R-:W-:Y:S01]  /*63a0*/  SHF.L.U32 R85, R85, 0x10, RZ ;  /* 0x0000001055557819 */ /* 0x000fe200000006ff */
[----:B------:R-:W4:Y:S01]  /*63b0*/  LDL.LU R68, [R1+0x40] ;  /* 0x0000400001447983 */ /* 0x000f220000300800 */
[----:B------:R-:W-:Y:S01]  /*63c0*/  SHF.L.U32 R89, R89, 0x10, RZ ;  /* 0x0000001059597819 */ /* 0x000fe200000006ff */
[----:B------:R-:W-:Y:S01]  /*63d0*/  IMAD.U32 R81, R81, 0x10000, RZ ;  /* 0x0001000051517824 */ /* 0x000fe200078e00ff */
[----:B------:R-:W-:-:S02]  /*63e0*/  SHF.L.U32 R93, R93, 0x10, RZ ;  /* 0x000000105d5d7819 */ /* 0x000fc400000006ff */
[----:B------:R-:W-:Y:S02]  /*63f0*/  SHF.L.U32 R97, R97, 0x10, RZ ;  /* 0x0000001061617819 */ /* 0x000fe400000006ff */
[----:B------:R-:W-:Y:S01]  /*6400*/  SHF.L.U32 R113, R113, 0x10, RZ ;  /* 0x0000001071717819 */ /* 0x000fe200000006ff */
[C---:B------:R-:W-:Y:S01]  /*6410*/  FADD.FTZ R122, -R118.reuse, R122 ;  /* 0x0000007a767a7221 */ /* 0x040fe20000010100 */
[----:B------:R-:W-:Y:S01]  /*6420*/  SHF.L.U32 R117, R117, 0x10, RZ ;  /* 0x0000001075757819 */ /* 0x000fe200000006ff */
[C---:B------:R-:W-:Y:S01]  /*6430*/  FADD.FTZ R79, -R118.reuse, R79 ;  /* 0x0000004f764f7221 */ /* 0x040fe20000010100 */
[C---:B------:R-:W-:Y:S01]  /*6440*/  FADD.FTZ R83, -R118.reuse, R83 ;  /* 0x0000005376537221 */ /* 0x040fe20000010100 */
[C---:B------:R-:W-:Y:S01]  /*6450*/  FADD.FTZ R87, -R118.reuse, R87 ;  /* 0x0000005776577221 */ /* 0x040fe20000010100 */
[C---:B------:R-:W-:Y:S01]  /*6460*/  FADD.FTZ R91, -R118.reuse, R91 ;  /* 0x0000005b765b7221 */ /* 0x040fe20000010100 */
[C---:B------:R-:W-:Y:S01]  /*6470*/  FADD.FTZ R95, -R118.reuse, R95 ;  /* 0x0000005f765f7221 */ /* 0x040fe20000010100 */
[C---:B------:R-:W-:Y:S01]  /*6480*/  FADD.FTZ R111, -R118.reuse, R111 ;  /* 0x0000006f766f7221 */ /* 0x040fe20000010100 */
[----:B------:R-:W-:Y:S01]  /*6490*/  FADD.FTZ R115, -R118, R115 ;  /* 0x0000007376737221 */ /* 0x000fe20000010100 */
[C---:B------:R-:W-:Y:S01]  /*64a0*/  FFMA.FTZ R42, R0.reuse, R42, -R56 ;  /* 0x0000002a002a7223 */ /* 0x040fe20000010838 */
[C---:B------:R-:W-:Y:S01]  /*64b0*/  FFMA.FTZ R73, R57.reuse, -R73, R54 ;  /* 0x8000004939497223 */ /* 0x040fe20000010036 */
[----:B------:R-:W-:Y:S01]  /*64c0*/  FFMA.FTZ R40, R0, R40, -R56 ;  /* 0x0000002800287223 */ /* 0x000fe20000010838 */
[C---:B------:R-:W-:Y:S01]  /*64d0*/  FFMA.FTZ R53, R57.reuse, -R53, R16 ;  /* 0x8000003539357223 */ /* 0x040fe20000010010 */
[C---:B------:R-:W-:Y:S01]  /*64e0*/  FMUL.FTZ R54, R36.reuse, R39 ;  /* 0x0000002724367220 */ /* 0x040fe20000410000 */
[----:B------:R-:W-:Y:S01]  /*64f0*/  FMUL.FTZ R7, R36, R7 ;  /* 0x0000000724077220 */ /* 0x000fe20000410000 */
[----:B------:R0:W-:Y:S01]  /*6500*/  STG.E.U16 desc[UR14][R8.64], R34 ;  /* 0x0000002208007986 */ /* 0x0001e2000c10150e */
[----:B------:R-:W-:Y:S01]  /*6510*/  FFMA.FTZ R58, R4, R109, -R56 ;  /* 0x0000006d043a7223 */ /* 0x000fe20000010838 */
[----:B------:R-:W-:Y:S01]  /*6520*/  FMUL.FTZ R59, R36, R75 ;  /* 0x0000004b243b7220 */ /* 0x000fe20000410000 */
[----:B------:R-:W-:Y:S01]  /*6530*/  FFMA.FTZ R55, R57, -R55, R20 ;  /* 0x8000003739377223 */ /* 0x000fe20000010014 */
[----:B------:R-:W-:Y:S01]  /*6540*/  F2FP.BF16.F32.PACK_AB R52, R52, R37 ;  /* 0x000000253434723e */ /* 0x000fe200000010ff */
[----:B------:R-:W4:Y:S01]  /*6550*/  LDL.LU R64, [R1+0x44] ;  /* 0x0000440001407983 */ /* 0x000f220000300800 */
        /* <DEDUP_REMOVED lines=12> */
[--C-:B0-----:R-:W-:Y:S01]  /*6620*/  FFMA.FTZ R34, R4, R97, -R56.reuse ;  /* 0x0000006104227223 */ /* 0x101fe20000010838 */
[C-C-:B------:R-:W-:Y:S01]  /*6630*/  FFMA.FTZ R136, R0.reuse, R136, -R56.reuse ;  /* 0x0000008800887223 */ /* 0x140fe20000010838 */
[C-C-:B------:R-:W-:Y:S01]  /*6640*/  FFMA.FTZ R138, R0.reuse, R138, -R56.reuse ;  /* 0x0000008a008a7223 */ /* 0x140fe20000010838 */
[C-C-:B------:R-:W-:Y:S01]  /*6650*/  FFMA.FTZ R140, R0.reuse, R140, -R56.reuse ;  /* 0x0000008c008c7223 */ /* 0x140fe20000010838 */
[--C-:B------:R-:W-:Y:S01]  /*6660*/  FFMA.FTZ R142, R0, R142, -R56.reuse ;  /* 0x0000008e008e7223 */ /* 0x100fe20000010838 */
[--C-:B------:R-:W-:Y:S01]  /*6670*/  FFMA.FTZ R60, R4, R113, -R56.reuse ;  /* 0x00000071043c7223 */ /* 0x100fe20000010838 */
[--C-:B------:R-:W-:Y:S01]  /*6680*/  FFMA.FTZ R144, R0, R144, -R56.reuse ;  /* 0x0000009000907223 */ /* 0x100fe20000010838 */
[----:B------:R-:W-:Y:S01]  /*6690*/  FMUL.FTZ R75, R36, R107 ;  /* 0x0000006b244b7220 */ /* 0x000fe20000410000 */
[----:B------:R-:W-:Y:S01]  /*66a0*/  F2FP.BF16.F32.PACK_AB R33, R163, R33 ;  /* 0x00000021a321723e */ /* 0x000fe200000010ff */
[----:B------:R-:W4:Y:S01]  /*66b0*/  LDL.LU R62, [R1+0x38] ;  /* 0x00003800013e7983 */ /* 0x000f220000300800 */
[----:B------:R-:W-:Y:S01]  /*66c0*/  FFMA.FTZ R56, R4, R117, -R56 ;  /* 0x0000007504387223 */ /* 0x000fe20000010838 */
[C---:B------:R-:W-:Y:S01]  /*66d0*/  FMUL.FTZ R35, R36.reuse, R122 ;  /* 0x0000007a24237220 */ /* 0x040fe20000410000 */
[----:B------:R-:W-:Y:S01]  /*66e0*/  FFMA.FTZ R43, -R43, R57, R42 ;  /* 0x000000392b2b7223 */ /* 0x000fe2000001012a */
        /* <DEDUP_REMOVED lines=10> */
[----:B------:R-:W-:Y:S01]  /*6790*/  F2FP.BF16.F32.PACK_AB R54, R7, R54 ;  /* 0x000000360736723e */ /* 0x000fe200000010ff */
[C---:B------:R-:W-:Y:S01]  /*67a0*/  FFMA.FTZ R75, R57.reuse, -R75, R58 ;  /* 0x8000004b394b7223 */ /* 0x040fe2000001003a */
[----:B------:R-:W-:Y:S01]  /*67b0*/  PRMT R53, R52, 0x7632, R53 ;  /* 0x0000763234357816 */ /* 0x000fe20000000035 */
[----:B------:R-:W-:Y:S01]  /*67c0*/  FFMA.FTZ R35, R57, -R35, R14 ;  /* 0x8000002339237223 */ /* 0x000fe2000001000e */
[----:B------:R-:W-:Y:S01]  /*67d0*/  PRMT R55, R33, 0x7632, R55 ;  /* 0x0000763221377816 */ /* 0x000fe20000000037 */
[-C--:B------:R-:W-:Y:S01]  /*67e0*/  FFMA.FTZ R119, -R119, R57.reuse, R18 ;  /* 0x0000003977777223 */ /* 0x080fe20000010112 */
[----:B------:R-:W-:Y:S01]  /*67f0*/  FFMA.FTZ R125, -R125, R57, R124 ;  /* 0x000000397d7d7223 */ /* 0x000fe2000001017c */
[----:B------:R-:W-:Y:S01]  /*6800*/  FFMA.FTZ R59, R57, -R59, R22 ;  /* 0x8000003b393b7223 */ /* 0x000fe20000010016 */
        /* <DEDUP_REMOVED lines=10> */
[-C--:B------:R-:W-:Y:S01]  /*68b0*/  FFMA.FTZ R137, -R137, R57.reuse, R136 ;  /* 0x0000003989897223 */ /* 0x080fe20000010188 */
[-C--:B------:R-:W-:Y:S01]  /*68c0*/  FFMA.FTZ R139, -R139, R57.reuse, R138 ;  /* 0x000000398b8b7223 */ /* 0x080fe2000001018a */
[-C--:B------:R-:W-:Y:S01]  /*68d0*/  FFMA.FTZ R141, -R141, R57.reuse, R140 ;  /* 0x000000398d8d7223 */ /* 0x080fe2000001018c */
[----:B------:R-:W-:Y:S01]  /*68e0*/  FFMA.FTZ R143, -R143, R57, R142 ;  /* 0x000000398f8f7223 */ /* 0x000fe2000001018e */
[----:B------:R-:W-:Y:S01]  /*68f0*/  FFMA.FTZ R111, R57, -R111, R60 ;  /* 0x8000006f396f7223 */ /* 0x000fe2000001003c */
[----:B------:R-:W-:Y:S01]  /*6900*/  FFMA.FTZ R3, -R145, R57, R144 ;  /* 0x0000003991037223 */ /* 0x000fe20000010190 */
[----:B------:R-:W-:Y:S01]  /*6910*/  FFMA.FTZ R115, R57, -R115, R56 ;  /* 0x8000007339737223 */ /* 0x000fe20000010038 */
[----:B------:R-:W4:Y:S04]  /*6920*/  LDL.LU R58, [R1+0x3c] ;  /* 0x00003c00013a7983 */ /* 0x000f280000300800 */
[----:B------:R-:W4:Y:S04]  /*6930*/  LDL.LU R57, [R1+0x30] ;  /* 0x0000300001397983 */ /* 0x000f280000300800 */
[----:B------:R-:W-:Y:S04]  /*6940*/  STG.E.U16 desc[UR14][R8.64+0x4], R52 ;  /* 0x0000043408007986 */ /* 0x000fe8000c10150e */
[----:B------:R-:W-:Y:S01]  /*6950*/  STG.E.U16 desc[UR14][R8.64+0x6], R53 ;  /* 0x0000063508007986 */ /* 0x000fe2000c10150e */
[----:B--2---:R-:W-:-:S04]  /*6960*/  IADD3 R6, P1, R76, UR22, RZ ;  /* 0x000000164c067c10 */ /* 0x004fc8000ff3e0ff */
[----:B---3--:R-:W-:-:S05]  /*6970*/  IADD3.X R7, R72, UR23, RZ, P1, !PT ;  /* 0x0000001748077c10 */ /* 0x008fca0008ffe4ff */
[----:B------:R0:W-:Y:S04]  /*6980*/  STG.E.U16 desc[UR14][R6.64+0x2], R55 ;  /* 0x0000023706007986 */ /* 0x0001e8000c10150e */
[----:B0-----:R-:W2:Y:S01]  /*6990*/  LDL.LU R55, [R1+0x34] ;  /* 0x0000340001377983 */ /* 0x001ea20000300800 */
[C---:B------:R-:W-:Y:S01]  /*69a0*/  FMUL.FTZ R41, R36.reuse, R41 ;  /* 0x0000002924297220 */ /* 0x040fe20000410000 */
[----:B------:R-:W-:Y:S01]  /*69b0*/  FMUL.FTZ R30, R36, R35 ;  /* 0x00000023241e7220 */ /* 0x000fe20000410000 */
[----:B------:R-:W-:Y:S01]  /*69c0*/  PRMT R52, R54, 0x7632, R52 ;  /* 0x0000763236347816 */ /* 0x000fe20000000034 */
[----:B------:R-:W-:Y:S01]  /*69d0*/  FMUL.FTZ R43, R36, R43 ;  /* 0x0000002b242b7220 */ /* 0x000fe20000410000 */
[----:B------:R-:W-:Y:S01]  /*69e0*/  F2FP.BF16.F32.PACK_AB R32, R121, R32 ;  /* 0x000000207920723e */ /* 0x000fe200000010ff */
[----:B------:R0:W-:Y:S01]  /*69f0*/  STG.E.U16 desc[UR14][R6.64+0x4], R54 ;  /* 0x0000043606007986 */ /* 0x0001e2000c10150e */
[----:B------:R-:W-:-:S02]  /*6a00*/  F2FP.BF16.F32.PACK_AB R41, R30, R41 ;  /* 0x000000291e29723e */ /* 0x000fc400000010ff */
[----:B------:R-:W-:Y:S01]  /*6a10*/  PRMT R56, R32, 0x7632, R56 ;  /* 0x0000763220387816 */ /* 0x000fe20000000038 */
[----:B------:R-:W-:Y:S01]  /*6a20*/  STG.E.U16 desc[UR14][R6.64], R33 ;  /* 0x0000002106007986 */ /* 0x000fe2000c10150e */
[----:B------:R-:W-:-:S03]  /*6a30*/  F2FP.BF16.F32.PACK_AB R66, R66, R31 ;  /* 0x0000001f4242723e */ /* 0x000fc600000010ff */
[----:B------:R1:W-:Y:S04]  /*6a40*/  STG.E.U16 desc[UR14][R6.64+0x6], R52 ;  /* 0x0000063406007986 */ /* 0x0003e8000c10150e */
[----:B0-----:R-:W3:Y:S01]  /*6a50*/  LDL.LU R54, [R1+0x28] ;  /* 0x0000280001367983 */ /* 0x001ee20000300800 */
[----:B------:R-:W-:Y:S01]  /*6a60*/  FMUL.FTZ R119, R36, R119 ;  /* 0x0000007724777220 */ /* 0x000fe20000410000 */
[----:B------:R-:W-:Y:S02]  /*6a70*/  F2FP.BF16.F32.PACK_AB R42, R42, R43 ;  /* 0x0000002b2a2a723e */ /* 0x000fe400000010ff */
[----:B------:R-:W3:Y:S01]  /*6a80*/  LDL.LU R53, [R1+0x2c] ;  /* 0x00002c0001357983 */ /* 0x000ee20000300800 */
[----:B-1----:R-:W-:-:S03]  /*6a90*/  PRMT R7, R41, 0x7632, R7 ;  /* 0x0000763229077816 */ /* 0x002fc60000000007 */
[----:B------:R-:W3:Y:S01]  /*6aa0*/  LDL.LU R52, [R1+0x1c] ;  /* 0x00001c0001347983 */ /* 0x000ee20000300800 */
[----:B------:R-:W-:Y:S02]  /*6ab0*/  PRMT R33, R66, 0x7632, R33 ;  /* 0x0000763242217816 */ /* 0x000fe40000000021 */
[----:B------:R-:W-:Y:S01]  /*6ac0*/  F2FP.BF16.F32.PACK_AB R29, R70, R29 ;  /* 0x0000001d461d723e */ /* 0x000fe200000010ff */
[----:B------:R-:W3:Y:S01]  /*6ad0*/  LDL.LU R43, [R1+0x20] ;  /* 0x00002000012b7983 */ /* 0x000ee20000300800 */
[----:B------:R-:W-:Y:S02]  /*6ae0*/  F2FP.BF16.F32.PACK_AB R40, R40, R119 ;  /* 0x000000772828723e */ /* 0x000fe400000010ff */
[----:B----4-:R-:W-:-:S04]  /*6af0*/  IADD3 R8, P1, R68, UR22, RZ ;  /* 0x0000001644087c10 */ /* 0x010fc8000ff3e0ff */
[----:B------:R-:W-:-:S05]  /*6b00*/  IADD3.X R9, R64, UR23, RZ, P1, !PT ;  /* 0x0000001740097c10 */ /* 0x000fca0008ffe4ff */
[----:B------:R0:W-:Y:S04]  /*6b10*/  STG.E.U16 desc[UR14][R8.64], R32 ;  /* 0x0000002008007986 */ /* 0x0001e8000c10150e */
[----:B------:R-:W-:Y:S04]  /*6b20*/  STG.E.U16 desc[UR14][R8.64+0x2], R56 ;  /* 0x0000023808007986 */ /* 0x000fe8000c10150e */
[----:B------:R-:W-:Y:S01]  /*6b30*/  STG.E.U16 desc[UR14][R8.64+0x4], R41 ;  /* 0x0000042908007986 */ /* 0x000fe2000c10150e */
[----:B------:R-:W-:-:S03]  /*6b40*/  IADD3 R30, P1, R62, UR22, RZ ;  /* 0x000000163e1e7c10 */ /* 0x000fc6000ff3e0ff */
[----:B------:R1:W-:Y:S01]  /*6b50*/  STG.E.U16 desc[UR14][R8.64+0x6], R7 ;  /* 0x0000060708007986 */ /* 0x0003e2000c10150e */
[----:B0-----:R-:W-:Y:S02]  /*6b60*/  PRMT R32, R29, 0x7632, R32 ;  /* 0x000076321d207816 */ /* 0x001fe40000000020 */
[----:B-1----:R-:W-:Y:S02]  /*6b70*/  PRMT R9, R42, 0x7632, R9 ;  /* 0x000076322a097816 */ /* 0x002fe40000000009 */
[----:B------:R-:W-:Y:S02]  /*6b80*/  IADD3.X R31, R58, UR23, RZ, P1, !PT ;  /* 0x000000173a1f7c10 */ /* 0x000fe40008ffe4ff */
[----:B------:R-:W-:-:S03]  /*6b90*/  IADD3 R6, P1, R57, UR22, RZ ;  /* 0x0000001639067c10 */ /* 0x000fc6000ff3e0ff */
[----:B------:R0:W-:Y:S04]  /*6ba0*/  STG.E.U16 desc[UR14][R30.64+0x4], R42 ;  /* 0x0000042a1e007986 */ /* 0x0001e8000c10150e */
[----:B------:R-:W-:Y:S04]  /*6bb0*/  STG.E.U16 desc[UR14][R30.64], R66 ;  /* 0x000000421e007986 */ /* 0x000fe8000c10150e */
[----:B------:R-:W-:Y:S04]  /*6bc0*/  STG.E.U16 desc[UR14][R30.64+0x2], R33 ;  /* 0x000002211e007986 */ /* 0x000fe8000c10150e */
[----:B0-----:R-:W4:Y:S04]  /*6bd0*/  LDL.LU R42, [R1+0x14] ;  /* 0x00001400012a7983 */ /* 0x001f280000300800 */
[----:B------:R0:W-:Y:S04]  /*6be0*/  STG.E.U16 desc[UR14][R30.64+0x6], R9 ;  /* 0x000006091e007986 */ /* 0x0001e8000c10150e */
[----:B------:R-:W4:Y:S01]  /*6bf0*/  LDL.LU R41, [R1+0x18] ;  /* 0x0000180001297983 */ /* 0x000f220000300800 */
[----:B0-----:R-:W-:-:S02]  /*6c00*/  PRMT R31, R40, 0x7632, R31 ;  /* 0x00007632281f7816 */ /* 0x001fc4000000001f */
[----:B--2---:R-:W-:-:S05]  /*6c10*/  IADD3.X R7, R55, UR23, RZ, P1, !PT ;  /* 0x0000001737077c10 */ /* 0x004fca0008ffe4ff */
[----:B------:R0:W-:Y:S04]  /*6c20*/  STG.E.U16 desc[UR14][R6.64+0x4], R40 ;  /* 0x0000042806007986 */ /* 0x0001e8000c10150e */
[----:B------:R1:W-:Y:S04]  /*6c30*/  STG.E.U16 desc[UR14][R6.64+0x2], R32 ;  /* 0x0000022006007986 */ /* 0x0003e8000c10150e */
[----:B0-----:R-:W2:Y:S04]  /*6c40*/  LDL.LU R40, [R1+0x4] ;  /* 0x0000040001287983 */ /* 0x001ea80000300800 */
[----:B-1----:R-:W2:Y:S04]  /*6c50*/  LDL.LU R32, [R1+0x10] ;  /* 0x0000100001207983 */ /* 0x002ea80000300800 */
[----:B------:R-:W2:Y:S01]  /*6c60*/  LDL.LU R30, [R1] ;  /* 0x00000000011e7983 */ /* 0x000ea20000300800 */
[C---:B------:R-:W-:Y:S01]  /*6c70*/  FMUL.FTZ R125, R36.reuse, R125 ;  /* 0x0000007d247d7220 */ /* 0x040fe20000410000 */
[----:B------:R-:W-:Y:S01]  /*6c80*/  FMUL.FTZ R24, R36, R59 ;  /* 0x0000003b24187220 */ /* 0x000fe20000410000 */
[----:B---3--:R-:W-:Y:S01]  /*6c90*/  IADD3 R8, P1, R54, UR22, RZ ;  /* 0x0000001636087c10 */ /* 0x008fe2000ff3e0ff */
[----:B------:R-:W-:Y:S01]  /*6ca0*/  FMUL.FTZ R127, R36, R127 ;  /* 0x0000007f247f7220 */ /* 0x000fe20000410000 */
[----:B------:R-:W-:Y:S01]  /*6cb0*/  F2FP.BF16.F32.PACK_AB R27, R74, R27 ;  /* 0x0000001b4a1b723e */ /* 0x000fe200000010ff */
[----:B------:R-:W-:Y:S01]  /*6cc0*/  FMUL.FTZ R38, R36, R61 ;  /* 0x0000003d24267220 */ /* 0x000fe20000410000 */
[----:B------:R-:W-:Y:S01]  /*6cd0*/  F2FP.BF16.F32.PACK_AB R125, R24, R125 ;  /* 0x0000007d187d723e */ /* 0x000fe200000010ff */
[----:B------:R-:W-:Y:S01]  /*6ce0*/  STG.E.U16 desc[UR14][R6.64], R29 ;  /* 0x0000001d06007986 */ /* 0x000fe2000c10150e */
[----:B------:R-:W-:-:S02]  /*6cf0*/  IADD3.X R9, R53, UR23, RZ, P1, !PT ;  /* 0x0000001735097c10 */ /* 0x000fc40008ffe4ff */
[----:B------:R-:W-:Y:S01]  /*6d00*/  PRMT R33, R27, 0x7632, R33 ;  /* 0x000076321b217816 */ /* 0x000fe20000000021 */
[----:B------:R0:W-:Y:S01]  /*6d10*/  STG.E.U16 desc[UR14][R6.64+0x6], R31 ;  /* 0x0000061f06007986 */ /* 0x0001e2000c10150e */
[----:B------:R-:W-:Y:S01]  /*6d20*/  IADD3 R24, P1, R52, UR22, RZ ;  /* 0x0000001634187c10 */ /* 0x000fe2000ff3e0ff */
[----:B------:R-:W-:Y:S01]  /*6d30*/  FMUL.FTZ R129, R36, R129 ;  /* 0x0000008124817220 */ /* 0x000fe20000410000 */
[----:B------:R-:W-:Y:S01]  /*6d40*/  F2FP.BF16.F32.PACK_AB R78, R78, R25 ;  /* 0x000000194e4e723e */ /* 0x000fe200000010ff */
[----:B------:R-:W-:Y:S01]  /*6d50*/  FMUL.FTZ R34, R36, R63 ;  /* 0x0000003f24227220 */ /* 0x000fe20000410000 */
[----:B------:R-:W-:Y:S01]  /*6d60*/  F2FP.BF16.F32.PACK_AB R38, R38, R127 ;  /* 0x0000007f2626723e */ /* 0x000fe200000010ff */
[----:B------:R1:W-:Y:S01]  /*6d70*/  STG.E.U16 desc[UR14][R8.64], R27 ;  /* 0x0000001b08007986 */ /* 0x0003e2000c10150e */
[----:B------:R-:W-:Y:S02]  /*6d80*/  IADD3.X R25, R43, UR23, RZ, P1, !PT ;  /* 0x000000172b197c10 */ /* 0x000fe40008ffe4ff */
[----:B0-----:R-:W-:Y:S01]  /*6d90*/  PRMT R7, R125, 0x7632, R7 ;  /* 0x000076327d077816 */ /* 0x001fe20000000007 */
[----:B------:R-:W-:Y:S01]  /*6da0*/  STG.E.U16 desc[UR14][R8.64+0x2], R33 ;  /* 0x0000022108007986 */ /* 0x000fe2000c10150e */
[----:B------:R-:W-:-:S03]  /*6db0*/  PRMT R29, R78, 0x7632, R29 ;  /* 0x000076324e1d7816 */ /* 0x000fc6000000001d */
[----:B------:R-:W-:Y:S01]  /*6dc0*/  STG.E.U16 desc[UR14][R8.64+0x4], R125 ;  /* 0x0000047d08007986 */ /* 0x000fe2000c10150e */
[----:B------:R-:W-:-:S03]  /*6dd0*/  F2FP.BF16.F32.PACK_AB R23, R82, R23 ;  /* 0x000000175217723e */ /* 0x000fc600000010ff */
[----:B------:R0:W-:Y:S01]  /*6de0*/  STG.E.U16 desc[UR14][R8.64+0x6], R7 ;  /* 0x0000060708007986 */ /* 0x0001e2000c10150e */
[----:B------:R-:W-:Y:S01]  /*6df0*/  F2FP.BF16.F32.PACK_AB R34, R34, R129 ;  /* 0x000000812222723e */ /* 0x000fe200000010ff */
[C---:B------:R-:W-:Y:S01]  /*6e00*/  FMUL.FTZ R131, R36.reuse, R131 ;  /* 0x0000008324837220 */ /* 0x040fe20000410000 */
[----:B------:R-:W-:Y:S01]  /*6e10*/  FMUL.FTZ R28, R36, R65 ;  /* 0x00000041241c7220 */ /* 0x000fe20000410000 */
[----:B------:R-:W-:Y:S01]  /*6e20*/  STG.E.U16 desc[UR14][R24.64], R78 ;  /* 0x0000004e18007986 */ /* 0x000fe2000c10150e */
[----:B-1----:R-:W-:Y:S02]  /*6e30*/  PRMT R27, R23, 0x7632, R27 ;  /* 0x00007632171b7816 */ /* 0x002fe4000000001b */
[----:B0-----:R-:W-:Y:S01]  /*6e40*/  PRMT R9, R38, 0x7632, R9 ;  /* 0x0000763226097816 */ /* 0x001fe20000000009 */
[----:B------:R0:W-:Y:S01]  /*6e50*/  STG.E.U16 desc[UR14][R24.64+0x2], R29 ;  /* 0x0000021d18007986 */ /* 0x0001e2000c10150e */
[----:B------:R-:W-:-:S03]  /*6e60*/  F2FP.BF16.F32.PACK_AB R21, R86, R21 ;  /* 0x000000155615723e */ /* 0x000fc600000010ff */
[----:B------:R-:W-:Y:S01]  /*6e70*/  STG.E.U16 desc[UR14][R24.64+0x4], R38 ;  /* 0x0000042618007986 */ /* 0x000fe2000c10150e */
[----:B------:R-:W-:-:S03]  /*6e80*/  F2FP.BF16.F32.PACK_AB R28, R28, R131 ;  /* 0x000000831c1c723e */ /* 0x000fc600000010ff */
[----:B------:R1:W-:Y:S01]  /*6e90*/  STG.E.U16 desc[UR14][R24.64+0x6], R9 ;  /* 0x0000060918007986 */ /* 0x0003e2000c10150e */
[C---:B------:R-:W-:Y:S01]  /*6ea0*/  FMUL.FTZ R133, R36.reuse, R133 ;  /* 0x0000008524857220 */ /* 0x040fe20000410000 */
[C---:B------:R-:W-:Y:S01]  /*6eb0*/  FMUL.FTZ R26, R36.reuse, R67 ;  /* 0x00000043241a7220 */ /* 0x040fe20000410000 */
[C---:B------:R-:W-:Y:S01]  /*6ec0*/  FMUL.FTZ R135, R36.reuse, R135 ;  /* 0x0000008724877220 */ /* 0x040fe20000410000 */
[----:B0-----:R-:W-:Y:S01]  /*6ed0*/  PRMT R29, R21, 0x7632, R29 ;  /* 0x00007632151d7816 */ /* 0x001fe2000000001d */
[----:B------:R-:W-:Y:S01]  /*6ee0*/  FMUL.FTZ R20, R36, R69 ;  /* 0x0000004524147220 */ /* 0x000fe20000410000 */
[----:B-1----:R-:W-:Y:S02]  /*6ef0*/  PRMT R25, R34, 0x7632, R25 ;  /* 0x0000763222197816 */ /* 0x002fe40000000019 */
[----:B------:R-:W-:Y:S02]  /*6f00*/  F2FP.BF16.F32.PACK_AB R19, R90, R19 ;  /* 0x000000135a13723e */ /* 0x000fe400000010ff */
[----:B------:R-:W-:Y:S01]  /*6f10*/  F2FP.BF16.F32.PACK_AB R26, R26, R133 ;  /* 0x000000851a1a723e */ /* 0x000fe200000010ff */
[C---:B------:R-:W-:Y:S01]  /*6f20*/  FMUL.FTZ R137, R36.reuse, R137 ;  /* 0x0000008924897220 */ /* 0x040fe20000410000 */
[----:B------:R-:W-:Y:S01]  /*6f30*/  PRMT R81, R19, 0x7632, R81 ;  /* 0x0000763213517816 */ /* 0x000fe20000000051 */
[----:B------:R-:W-:Y:S01]  /*6f40*/  FMUL.FTZ R22, R36, R71 ;  /* 0x0000004724167220 */ /* 0x000fe20000410000 */
[----:B------:R-:W-:-:S02]  /*6f50*/  F2FP.BF16.F32.PACK_AB R17, R94, R17 ;  /* 0x000000115e11723e */ /* 0x000fc400000010ff */
[----:B------:R-:W-:Y:S01]  /*6f60*/  F2FP.BF16.F32.PACK_AB R20, R20, R135 ;  /* 0x000000871414723e */ /* 0x000fe200000010ff */
[----:B------:R-:W-:Y:S01]  /*6f70*/  FMUL.FTZ R18, R36, R139 ;  /* 0x0000008b24127220 */ /* 0x000fe20000410000 */
[----:B------:R-:W-:Y:S01]  /*6f80*/  F2FP.BF16.F32.PACK_AB R15, R98, R15 ;  /* 0x0000000f620f723e */ /* 0x000fe200000010ff */
[----:B------:R-:W-:Y:S01]  /*6f90*/  FMUL.FTZ R39, R36, R73 ;  /* 0x0000004924277220 */ /* 0x000fe20000410000 */
[----:B------:R-:W-:Y:S01]  /*6fa0*/  F2FP.BF16.F32.PACK_AB R22, R22, R137 ;  /* 0x000000891616723e */ /* 0x000fe200000010ff */
[C---:B------:R-:W-:Y:S01]  /*6fb0*/  FMUL.FTZ R16, R36.reuse, R141 ;  /* 0x0000008d24107220 */ /* 0x040fe20000410000 */
[----:B------:R-:W-:Y:S01]  /*6fc0*/  FMUL.FTZ R37, R36, R75 ;  /* 0x0000004b24257220 */ /* 0x000fe20000410000 */
[----:B------:R-:W-:Y:S02]  /*6fd0*/  F2FP.BF16.F32.PACK_AB R13, R102, R13 ;  /* 0x0000000d660d723e */ /* 0x000fe400000010ff */
[----:B------:R-:W-:Y:S01]  /*6fe0*/  F2FP.BF16.F32.PACK_AB R18, R39, R18 ;  /* 0x000000122712723e */ /* 0x000fe200000010ff */
[----:B------:R-:W-:Y:S01]  /*6ff0*/  FMUL.FTZ R35, R36, R143 ;  /* 0x0000008f24237220 */ /* 0x000fe20000410000 */
[----:B------:R-:W-:Y:S01]  /*7000*/  F2FP.BF16.F32.PACK_AB R11, R106, R11 ;  /* 0x0000000b6a0b723e */ /* 0x000fe200000010ff */
[C---:B------:R-:W-:Y:S01]  /*7010*/  FMUL.FTZ R14, R36.reuse, R111 ;  /* 0x0000006f240e7220 */ /* 0x040fe20000410000 */
[----:B------:R-:W-:Y:S01]  /*7020*/  F2FP.BF16.F32.PACK_AB R16, R37, R16 ;  /* 0x000000102510723e */ /* 0x000fe200000010ff */
[----:B------:R-:W-:Y:S01]  /*7030*/  FMUL.FTZ R3, R36, R3 ;  /* 0x0000000324037220 */ /* 0x000fe20000410000 */
[----:B------:R-:W-:Y:S01]  /*7040*/  F2FP.BF16.F32.PACK_AB R10, R110, R10 ;  /* 0x0000000a6e0a723e */ /* 0x000fe200000010ff */
[----:B------:R-:W-:Y:S01]  /*7050*/  FMUL.FTZ R36, R36, R115 ;  /* 0x0000007324247220 */ /* 0x000fe20000410000 */
[----:B------:R-:W-:-:S02]  /*7060*/  F2FP.BF16.F32.PACK_AB R14, R14, R35 ;  /* 0x000000230e0e723e */ /* 0x000fc400000010ff */
[----:B------:R-:W-:Y:S02]  /*7070*/  F2FP.BF16.F32.PACK_AB R12, R114, R12 ;  /* 0x0000000c720c723e */ /* 0x000fe400000010ff */
[----:B------:R-:W-:Y:S01]  /*7080*/  F2FP.BF16.F32.PACK_AB R3, R36, R3 ;  /* 0x000000032403723e */ /* 0x000fe200000010ff */
[----:B------:R-:W-:Y:S01]  /*7090*/  ULOP3.LUT UR4, UR4, 0x1, URZ, 0x3c, !UPT ;  /* 0x0000000104047892 */ /* 0x000fe2000f8e3c3f */
[----:B------:R-:W-:Y:S01]  /*70a0*/  UMOV UR5, UR11 ;  /* 0x0000000b00057c82 */ /* 0x000fe20008000000 */
[----:B----4-:R-:W-:-:S04]  /*70b0*/  IADD3 R6, P1, R42, UR22, RZ ;  /* 0x000000162a067c10 */ /* 0x010fc8000ff3e0ff */
[----:B------:R-:W-:-:S05]  /*70c0*/  IADD3.X R7, R41, UR23, RZ, P1, !PT ;  /* 0x0000001729077c10 */ /* 0x000fca0008ffe4ff */
[----:B------:R-:W-:Y:S04]  /*70d0*/  STG.E.U16 desc[UR14][R6.64], R23 ;  /* 0x0000001706007986 */ /* 0x000fe8000c10150e */
[----:B------:R-:W-:Y:S04]  /*70e0*/  STG.E.U16 desc[UR14][R6.64+0x2], R27 ;  /* 0x0000021b06007986 */ /* 0x000fe8000c10150e */
[----:B------:R-:W-:Y:S04]  /*70f0*/  STG.E.U16 desc[UR14][R6.64+0x4], R34 ;  /* 0x0000042206007986 */ /* 0x000fe8000c10150e */
[----:B------:R0:W-:Y:S02]  /*7100*/  STG.E.U16 desc[UR14][R6.64+0x6], R25 ;  /* 0x0000061906007986 */ /* 0x0001e4000c10150e */
[----:B0-----:R-:W-:-:S02]  /*7110*/  PRMT R7, R28, 0x7632, R7 ;  /* 0x000076321c077816 */ /* 0x001fc40000000007 */
[----:B--2---:R-:W-:-:S04]  /*7120*/  IADD3 R8, P1, R40, UR22, RZ ;  /* 0x0000001628087c10 */ /* 0x004fc8000ff3e0ff */
[----:B------:R-:W-:Y:S02]  /*7130*/  IADD3.X R9, R32, UR23, RZ, P1, !PT ;  /* 0x0000001720097c10 */ /* 0x000fe40008ffe4ff */
[----:B------:R-:W-:-:S04]  /*7140*/  IADD3 R162, P1, R162, UR22, RZ ;  /* 0x00000016a2a27c10 */ /* 0x000fc8000ff3e0ff */
[----:B------:R-:W-:Y:S02]  /*7150*/  IADD3.X R163, R30, UR23, RZ, P1, !PT ;  /* 0x000000171ea37c10 */ /* 0x000fe40008ffe4ff */
[----:B------:R-:W-:Y:S01]  /*7160*/  IADD3 R6, P1, R159, UR22, RZ ;  /* 0x000000169f067c10 */ /* 0x000fe2000ff3e0ff */
[----:B------:R0:W-:Y:S04]  /*7170*/  STG.E.U16 desc[UR14][R8.64], R21 ;  /* 0x0000001508007986 */ /* 0x0001e8000c10150e */
[----:B------:R-:W-:Y:S04]  /*7180*/  STG.E.U16 desc[UR14][R8.64+0x2], R29 ;  /* 0x0000021d08007986 */ /* 0x000fe8000c10150e */
[----:B------:R-:W-:Y:S04]  /*7190*/  STG.E.U16 desc[UR14][R8.64+0x4], R28 ;  /* 0x0000041c08007986 */ /* 0x000fe8000c10150e */
[----:B------:R1:W-:Y:S01]  /*71a0*/  STG.E.U16 desc[UR14][R8.64+0x6], R7 ;  /* 0x0000060708007986 */ /* 0x0003e2000c10150e */
[----:B0-----:R-:W-:-:S03]  /*71b0*/  PRMT R21, R17, 0x7632, R21 ;  /* 0x0000763211157816 */ /* 0x001fc60000000015 */
[----:B------:R0:W-:Y:S01]  /*71c0*/  STG.E.U16 desc[UR14][R162.64], R19 ;  /* 0x00000013a2007986 */ /* 0x0001e2000c10150e */
[----:B-1----:R-:W-:Y:S02]  /*71d0*/  PRMT R9, R26, 0x7632, R9 ;  /* 0x000076321a097816 */ /* 0x002fe40000000009 */
[----:B------:R-:W-:Y:S02]  /*71e0*/  IADD3.X R7, R161, UR23, RZ, P1, !PT ;  /* 0x00000017a1077c10 */ /* 0x000fe40008ffe4ff */
[----:B------:R-:W-:Y:S01]  /*71f0*/  IADD3 R8, P1, R157, UR22, RZ ;  /* 0x000000169d087c10 */ /* 0x000fe2000ff3e0ff */
[----:B------:R-:W-:Y:S01]  /*7200*/  STG.E.U16 desc[UR14][R162.64+0x2], R81 ;  /* 0x00000251a2007986 */ /* 0x000fe2000c10150e */
[----:B0-----:R-:W-:-:S03]  /*7210*/  PRMT R19, R20, 0x7632, R19 ;  /* 0x0000763214137816 */ /* 0x001fc60000000013 */
[----:B------:R-:W-:Y:S04]  /*7220*/  STG.E.U16 desc[UR14][R162.64+0x4], R26 ;  /* 0x0000041aa2007986 */ /* 0x000fe8000c10150e */
[----:B------:R0:W-:Y:S04]  /*7230*/  STG.E.U16 desc[UR14][R162.64+0x6], R9 ;  /* 0x00000609a2007986 */ /* 0x0001e8000c10150e */
[----:B------:R1:W-:Y:S01]  /*7240*/  STG.E.U16 desc[UR14][R6.64+0x4], R20 ;  /* 0x0000041406007986 */ /* 0x0003e2000c10150e */
[----:B------:R-:W-:-:S03]  /*7250*/  PRMT R23, R15, 0x7632, R23 ;  /* 0x000076320f177816 */ /* 0x000fc60000000017 */
[----:B------:R2:W-:Y:S01]  /*7260*/  STG.E.U16 desc[UR14][R6.64], R17 ;  /* 0x0000001106007986 */ /* 0x0005e2000c10150e */
[----:B0-----:R-:W-:-:S03]  /*7270*/  IADD3.X R9, R158, UR23, RZ, P1, !PT ;  /* 0x000000179e097c10 */ /* 0x001fc60008ffe4ff */
[----:B------:R0:W-:Y:S01]  /*7280*/  STG.E.U16 desc[UR14][R6.64+0x2], R21 ;  /* 0x0000021506007986 */ /* 0x0001e2000c10150e */
[----:B-1----:R-:W-:-:S03]  /*7290*/  IADD3 R20, P1, R155, UR22, RZ ;  /* 0x000000169b147c10 */ /* 0x002fc6000ff3e0ff */
[----:B------:R1:W-:Y:S01]  /*72a0*/  STG.E.U16 desc[UR14][R6.64+0x6], R19 ;  /* 0x0000061306007986 */ /* 0x0003e2000c10150e */
[----:B--2---:R-:W-:-:S03]  /*72b0*/  PRMT R17, R13, 0x7632, R17 ;  /* 0x000076320d117816 */ /* 0x004fc60000000011 */
[----:B------:R2:W-:Y:S01]  /*72c0*/  STG.E.U16 desc[UR14][R8.64], R15 ;  /* 0x0000000f08007986 */ /* 0x0005e2000c10150e */
[----:B0-----:R-:W-:Y:S02]  /*72d0*/  IADD3.X R21, R156, UR23, RZ, P1, !PT ;  /* 0x000000179c157c10 */ /* 0x001fe40008ffe4ff */
[----:B-1----:R-:W-:Y:S02]  /*72e0*/  PRMT R7, R22, 0x7632, R7 ;  /* 0x0000763216077816 */ /* 0x002fe40000000007 */
[----:B------:R-:W-:Y:S01]  /*72f0*/  IADD3 R6, P1, R153, UR22, RZ ;  /* 0x0000001699067c10 */ /* 0x000fe2000ff3e0ff */
[----:B------:R-:W-:Y:S01]  /*7300*/  STG.E.U16 desc[UR14][R8.64+0x2], R23 ;  /* 0x0000021708007986 */ /* 0x000fe2000c10150e */
[----:B--2---:R-:W-:-:S03]  /*7310*/  PRMT R15, R11, 0x7632, R15 ;  /* 0x000076320b0f7816 */ /* 0x004fc6000000000f */
[----:B------:R-:W-:Y:S04]  /*7320*/  STG.E.U16 desc[UR14][R8.64+0x4], R22 ;  /* 0x0000041608007986 */ /* 0x000fe8000c10150e */
[----:B------:R0:W-:Y:S04]  /*7330*/  STG.E.U16 desc[UR14][R8.64+0x6], R7 ;  /* 0x0000060708007986 */ /* 0x0001e8000c10150e */
[----:B------:R1:W-:Y:S01]  /*7340*/  STG.E.U16 desc[UR14][R20.64], R13 ;  /* 0x0000000d14007986 */ /* 0x0003e2000c10150e */
[----:B0-----:R-:W-:Y:S02]  /*7350*/  PRMT R9, R18, 0x7632, R9 ;  /* 0x0000763212097816 */ /* 0x001fe40000000009 */
[----:B------:R-:W-:-:S02]  /*7360*/  IADD3.X R7, R154, UR23, RZ, P1, !PT ;  /* 0x000000179a077c10 */ /* 0x000fc40008ffe4ff */
[----:B-1----:R-:W-:Y:S02]  /*7370*/  PRMT R13, R16, 0x7632, R13 ;  /* 0x00007632100d7816 */ /* 0x002fe4000000000d */
[----:B------:R-:W-:Y:S01]  /*7380*/  IADD3 R8, P1, R151, UR22, RZ ;  /* 0x0000001697087c10 */ /* 0x000fe2000ff3e0ff */
[----:B------:R0:W-:Y:S04]  /*7390*/  STG.E.U16 desc[UR14][R20.64+0x2], R17 ;  /* 0x0000021114007986 */ /* 0x0001e8000c10150e */
[----:B------:R-:W-:Y:S04]  /*73a0*/  STG.E.U16 desc[UR14][R20.64+0x4], R18 ;  /* 0x0000041214007986 */ /* 0x000fe8000c10150e */
[----:B------:R1:W-:Y:S04]  /*73b0*/  STG.E.U16 desc[UR14][R20.64+0x6], R9 ;  /* 0x0000060914007986 */ /* 0x0003e8000c10150e */
[----:B------:R2:W-:Y:S01]  /*73c0*/  STG.E.U16 desc[UR14][R6.64], R11 ;  /* 0x0000000b06007986 */ /* 0x0005e2000c10150e */
[----:B0-----:R-:W-:-:S03]  /*73d0*/  PRMT R17, R10, 0x7610, R17 ;  /* 0x000076100a117816 */ /* 0x001fc60000000011 */
[----:B------:R-:W-:Y:S04]  /*73e0*/  STG.E.U16 desc[UR14][R6.64+0x2], R15 ;  /* 0x0000020f06007986 */ /* 0x000fe8000c10150e */
[----:B------:R-:W-:Y:S01]  /*73f0*/  STG.E.U16 desc[UR14][R6.64+0x4], R16 ;  /* 0x0000041006007986 */ /* 0x000fe2000c10150e */
[----:B-1----:R-:W-:-:S03]  /*7400*/  IADD3.X R9, R152, UR23, RZ, P1, !PT ;  /* 0x0000001798097c10 */ /* 0x002fc60008ffe4ff */
[----:B------:R0:W-:Y:S01]  /*7410*/  STG.E.U16 desc[UR14][R6.64+0x6], R13 ;  /* 0x0000060d06007986 */ /* 0x0001e2000c10150e */
[----:B--2---:R-:W-:-:S03]  /*7420*/  PRMT R11, R14, 0x7632, R11 ;  /* 0x000076320e0b7816 */ /* 0x004fc6000000000b */
[----:B------:R-:W-:Y:S01]  /*7430*/  STG.E.U16 desc[UR14][R8.64], R17 ;  /* 0x0000001108007986 */ /* 0x000fe2000c10150e */
[----:B0-----:R-:W-:Y:S02]  /*7440*/  PRMT R7, R10, 0x7632, R7 ;  /* 0x000076320a077816 */ /* 0x001fe40000000007 */
[----:B------:R-:W-:Y:S01]  /*7450*/  IADD3 R10, P1, R149, UR22, RZ ;  /* 0x00000016950a7c10 */ /* 0x000fe2000ff3e0ff */
[----:B------:R-:W-:Y:S01]  /*7460*/  STG.E.U16 desc[UR14][R8.64+0x4], R14 ;  /* 0x0000040e08007986 */ /* 0x000fe2000c10150e */
[----:B------:R-:W-:-:S03]  /*7470*/  PRMT R6, R12, 0x7632, R6 ;  /* 0x000076320c067816 */ /* 0x000fc60000000006 */
[----:B------:R-:W-:Y:S04]  /*7480*/  STG.E.U16 desc[UR14][R8.64+0x2], R7 ;  /* 0x0000020708007986 */ /* 0x000fe8000c10150e */
[----:B------:R0:W-:Y:S02]  /*7490*/  STG.E.U16 desc[UR14][R8.64+0x6], R11 ;  /* 0x0000060b08007986 */ /* 0x0001e4000c10150e */
[----:B0-----:R-:W-:Y:S02]  /*74a0*/  IADD3.X R11, R150, UR23, RZ, P1, !PT ;  /* 0x00000017960b7c10 */ /* 0x001fe40008ffe4ff */
[----:B------:R-:W-:-:S03]  /*74b0*/  PRMT R9, R3, 0x7632, R9 ;  /* 0x0000763203097816 */ /* 0x000fc60000000009 */
[----:B------:R0:W-:Y:S04]  /*74c0*/  STG.E.U16 desc[UR14][R10.64], R12 ;  /* 0x0000000c0a007986 */ /* 0x0001e8000c10150e */
[----:B------:R0:W-:Y:S04]  /*74d0*/  STG.E.U16 desc[UR14][R10.64+0x2], R6 ;  /* 0x000002060a007986 */ /* 0x0001e8000c10150e */
[----:B------:R0:W-:Y:S04]  /*74e0*/  STG.E.U16 desc[UR14][R10.64+0x4], R3 ;  /* 0x000004030a007986 */ /* 0x0001e8000c10150e */
[----:B------:R0:W-:Y:S01]  /*74f0*/  STG.E.U16 desc[UR14][R10.64+0x6], R9 ;  /* 0x000006090a007986 */ /* 0x0001e2000c10150e */
[----:B------:R-:W-:Y:S05]  /*7500*/  @!P0 BRA `(.L_x_219) ;  /* 0xffffff9400708947 */ /* 0x000fea000383ffff */
.L_x_205:
[----:B------:R-:W1:Y:S02]  /*7510*/  S2R R0, SR_CTAID.Y ;  /* 0x0000000000007919 */ /* 0x000e640000002600 */
[----:B-1----:R-:W-:-:S04]  /*7520*/  LEA R0, R0, UR20, 0x6 ;  /* 0x0000001400007c11 */ /* 0x002fc8000f8e30ff */
[----:B------:R-:W-:-:S04]  /*7530*/  SHF.L.U32 R20, R0, 0x5, RZ ;  /* 0x0000000500147819 */ /* 0x000fc800000006ff */
[----:B------:R-:W-:-:S13]  /*7540*/  ISETP.GT.AND P0, PT, R20, 0x13f, PT ;  /* 0x0000013f1400780c */ /* 0x000fda0003f04270 */
[----:B------:R-:W-:Y:S05]  /*7550*/  @P0 EXIT ;  /* 0x000000000000094d */ /* 0x000fea0003800000 */
[----:B0-----:R-:W0:Y:S01]  /*7560*/  S2R R6, SR_TID.X ;  /* 0x0000000000067919 */ /* 0x001e220000002100 */
[----:B------:R-:W-:Y:S01]  /*7570*/  LOP3.LUT R3, RZ, UR16, RZ, 0x33, !PT ;  /* 0x00000010ff037c12 */ /* 0x000fe2000f8e33ff */
[----:B------:R-:W1:Y:S01]  /*7580*/  S2UR UR5, SR_CgaCtaId ;  /* 0x00000000000579c3 */ /* 0x000e620000008800 */
[----:B------:R-:W-:Y:S01]  /*7590*/  LOP3.LUT R0, RZ, UR17, RZ, 0x33, !PT ;  /* 0x00000011ff007c12 */ /* 0x000fe2000f8e33ff */
[----:B------:R-:W-:Y:S01]  /*75a0*/  UMOV UR4, 0x400 ;  /* 0x0000040000047882 */ /* 0x000fe20000000000 */
[----:B------:R-:W-:Y:S01]  /*75b0*/  ISETP.GT.U32.AND P0, PT, R3, -0x3, PT ;  /* 0xfffffffd0300780c */ /* 0x000fe20003f04070 */
[----:B------:R-:W-:-:S03]  /*75c0*/  UISETP.LT.U32.AND UP0, UPT, UR16, 0x2, UPT ;  /* 0x000000021000788c */ /* 0x000fc6000bf01070 */
[----:B------:R-:W-:Y:S01]  /*75d0*/  ISETP.GT.AND.EX P0, PT, R0, -0x1, PT, P0 ;  /* 0xffffffff0000780c */ /* 0x000fe20003f04300 */
[----:B------:R-:W-:-:S03]  /*75e0*/  UISETP.LT.AND.EX UP0, UPT, UR17, URZ, UPT, UP0 ;  /* 0x0000003f1100728c */ /* 0x000fc6000bf01300 */
[----:B------:R-:W-:Y:S01]  /*75f0*/  SEL R3, R3, 0xfffffffd, P0 ;  /* 0xfffffffd03037807 */ /* 0x000fe20000000000 */
[----:B------:R-:W-:Y:S01]  /*7600*/  USEL UR6, UR16, 0x2, UP0 ;  /* 0x0000000210067887 */ /* 0x000fe20008000000 */
[----:B------:R-:W-:Y:S01]  /*7610*/  SEL R0, R0, 0xffffffff, P0 ;  /* 0xffffffff00007807 */ /* 0x000fe20000000000 */
[----:B------:R-:W-:Y:S01]  /*7620*/  USEL UR7, UR17, URZ, UP0 ;  /* 0x0000003f11077287 */ /* 0x000fe20008000000 */
[C---:B------:R-:W-:Y:S02]  /*7630*/  SHF.L.U32 R4, R3.reuse, 0x6, RZ ;  /* 0x0000000603047819 */ /* 0x040fe400000006ff */
[----:B------:R-:W-:Y:S01]  /*7640*/  SHF.L.U64.HI R3, R3, 0x6, R0 ;  /* 0x0000000603037819 */ /* 0x000fe20000010200 */
[----:B------:R-:W-:Y:S01]  /*7650*/  USHF.L.U64.HI UR7, UR6, 0x6, UR7 ;  /* 0x0000000606077899 */ /* 0x000fe20008010207 */
[----:B------:R-:W-:Y:S01]  /*7660*/  MOV R0, 0xffffffff ;  /* 0xffffffff00007802 */ /* 0x000fe20000000f00 */
[----:B------:R-:W-:Y:S02]  /*7670*/  USHF.L.U32 UR6, UR6, 0x6, URZ ;  /* 0x0000000606067899 */ /* 0x000fe4000800063f */
[----:B-1----:R-:W-:-:S03]  /*7680*/  ULEA UR8, UR5, UR4, 0x18 ;  /* 0x0000000405087291 */ /* 0x002fc6000f8ec03f */
[----:B------:R-:W-:Y:S02]  /*7690*/  ULDC.64 UR4, c[0x0][0x260] ;  /* 0x0000980000047ab9 */ /* 0x000fe40000000a00 */
[----:B------:R-:W-:Y:S01]  /*76a0*/  UIADD3 UR4, UP1, UR4, 0x16400, URZ ;  /* 0x0001640004047890 */ /* 0x000fe2000ff3e03f */
[--C-:B0-----:R-:W-:Y:S02]  /*76b0*/  SHF.R.U32.HI R5, RZ, 0x5, R6.reuse ;  /* 0x00000005ff057819 */ /* 0x101fe40000011606 */
        /* <DEDUP_REMOVED lines=13> */
[----:B------:R-:W-:Y:S02]  /*7790*/  SHF.L.U32 R12, R6, 0x7, RZ ;  /* 0x00000007060c7819 */ /* 0x000fe400000006ff */
[----:B------:R-:W-:Y:S01]  /*77a0*/  IADD3 R37, P2, R5, 0x1e, RZ ;  /* 0x0000001e05257810 */ /* 0x000fe20007f5e0ff */
[----:B------:R-:W-:Y:S01]  /*77b0*/  IMAD.WIDE.U32 R8, R4, -0x33333333, RZ ;  /* 0xcccccccd04087825 */ /* 0x000fe200078e00ff */
[----:B------:R-:W-:-:S02]  /*77c0*/  IADD3.X R17, RZ, RZ, RZ, P0, !PT ;  /* 0x000000ffff117210 */ /* 0x000fc400007fe4ff */
[----:B------:R-:W-:Y:S02]  /*77d0*/  MOV R16, R11 ;  /* 0x0000000b00107202 */ /* 0x000fe40000000f00 */
[----:B------:R-:W-:Y:S01]  /*77e0*/  IADD3 RZ, P0, R9, R10, RZ ;  /* 0x0000000a09ff7210 */ /* 0x000fe20007f1e0ff */
[----:B------:R-:W-:Y:S01]  /*77f0*/  VIADD R9, R2, 0x28 ;  /* 0x0000002802097836 */ /* 0x000fe20000000000 */
[----:B------:R-:W-:Y:S02]  /*7800*/  IADD3 R8, R13, R14, RZ ;  /* 0x0000000e0d087210 */ /* 0x000fe40007ffe0ff */
[----:B------:R-:W-:Y:S01]  /*7810*/  SHF.L.U32 R13, R6, 0x1, RZ ;  /* 0x00000001060d7819 */ /* 0x000fe200000006ff */
[----:B------:R-:W-:Y:S01]  /*7820*/  IMAD.WIDE.U32.X R16, R3, -0x33333334, R16, P0 ;  /* 0xcccccccc03107825 */ /* 0x000fe200000e0410 */
[----:B------:R-:W-:Y:S02]  /*7830*/  LOP3.LUT R12, R12, 0x780, RZ, 0xc0, !PT ;  /* 0x000007800c0c7812 */ /* 0x000fe400078ec0ff */
[----:B------:R-:W-:Y:S01]  /*7840*/  LOP3.LUT R11, R13, 0x1e, RZ, 0xc0, !PT ;  /* 0x0000001e0d0b7812 */ /* 0x000fe200078ec0ff */
[----:B------:R-:W-:Y:S01]  /*7850*/  IMAD.WIDE.U32 R14, R8, -0x33333333, RZ ;  /* 0xcccccccd080e7825 */ /* 0x000fe200078e00ff */
[----:B------:R-:W-:-:S02]  /*7860*/  IADD3 R13, R12, UR8, RZ ;  /* 0x000000080c0d7c10 */ /* 0x000fc4000fffe0ff */
[-C--:B------:R-:W-:Y:S02]  /*7870*/  LOP3.LUT R10, R2, R11.reuse, RZ, 0x3c, !PT ;  /* 0x0000000b020a7212 */ /* 0x080fe400078e3cff */
[-C--:B------:R-:W-:Y:S02]  /*7880*/  LOP3.LUT R12, R0, R11.reuse, RZ, 0x3c, !PT ;  /* 0x0000000b000c7212 */ /* 0x080fe400078e3cff */
[----:B------:R-:W-:Y:S02]  /*7890*/  SHF.R.U64 R21, R16, 0x3, R17 ;  /* 0x0000000310157819 */ /* 0x000fe40000001211 */
[----:B------:R-:W-:Y:S02]  /*78a0*/  LOP3.LUT R18, R9, R11, RZ, 0x3c, !PT ;  /* 0x0000000b09127212 */ /* 0x000fe400078e3cff */
[-C--:B------:R-:W-:Y:S01]  /*78b0*/  LEA R10, R10, R13.reuse, 0x2 ;  /* 0x0000000d0a0a7211 */ /* 0x080fe200078e10ff */
[----:B------:R-:W-:Y:S01]  /*78c0*/  VIADD R21, R21, 0x1 ;  /* 0x0000000115157836 */ /* 0x000fe20000000000 */
[----:B------:R-:W-:-:S02]  /*78d0*/  LEA R12, R12, R13, 0x2 ;  /* 0x0000000d0c0c7211 */ /* 0x000fc400078e10ff */
[----:B------:R-:W-:Y:S02]  /*78e0*/  LEA R13, R18, R13, 0x2 ;  /* 0x0000000d120d7211 */ /* 0x000fe400078e10ff */
[----:B------:R-:W-:Y:S02]  /*78f0*/  LEA.HI R22, R15, 0x1, RZ, 0x1c ;  /* 0x000000010f167811 */ /* 0x000fe400078fe0ff */
[C---:B------:R-:W-:Y:S02]  /*7900*/  IADD3 R18, P0, R5.reuse, 0xa, RZ ;  /* 0x0000000a05127810 */ /* 0x040fe40007f1e0ff */
[----:B------:R-:W-:Y:S02]  /*7910*/  IADD3 R17, P1, R5, 0x14, RZ ;  /* 0x0000001405117810 */ /* 0x000fe40007f3e0ff */
[C---:B------:R-:W-:Y:S02]  /*7920*/  LOP3.LUT R19, R6.reuse, 0x1f, RZ, 0xc0, !PT ;  /* 0x0000001f06137812 */ /* 0x040fe400078ec0ff */
[----:B------:R-:W-:-:S02]  /*7930*/  LOP3.LUT R38, R6, 0xf, RZ, 0xc0, !PT ;  /* 0x0000000f06267812 */ /* 0x000fc400078ec0ff */
[----:B------:R-:W-:Y:S02]  /*7940*/  IADD3 R16, R2, 0x3c, RZ ;  /* 0x0000003c02107810 */ /* 0x000fe40007ffe0ff */
[----:B------:R-:W-:Y:S02]  /*7950*/  IADD3.X R15, RZ, RZ, RZ, P0, !PT ;  /* 0x000000ffff0f7210 */ /* 0x000fe400007fe4ff */
[----:B------:R-:W-:Y:S02]  /*7960*/  IADD3.X R14, RZ, RZ, RZ, P1, !PT ;  /* 0x000000ffff0e7210 */ /* 0x000fe40000ffe4ff */
[----:B------:R-:W-:Y:S02]  /*7970*/  IADD3.X R36, RZ, RZ, RZ, P2, !PT ;  /* 0x000000ffff247210 */ /* 0x000fe400017fe4ff */
[----:B------:R-:W-:Y:S02]  /*7980*/  LOP3.LUT R22, R22, 0x3, RZ, 0xc0, !PT ;  /* 0x0000000316167812 */ /* 0x000fe400078ec0ff */
[----:B------:R-:W-:-:S07]  /*7990*/  LOP3.LUT R21, R21, 0x3, RZ, 0xc0, !PT ;  /* 0x0000000315157812 */ /* 0x000fce00078ec0ff */
.L_x_236:
[----:B------:R-:W-:Y:S01]  /*79a0*/  ISETP.LT.U32.AND P0, PT, R5, UR6, PT ;  /* 0x0000000605007c0c */ /* 0x000fe2000bf01070 */
[----:B------:R-:W-:Y:S01]  /*79b0*/  BSSY B0, `(.L_x_220) ;  /* 0x00000aa000007945 */ /* 0x000fe20003800000 */
[----:B0---4-:R-:W-:Y:S02]  /*79c0*/  MOV R23, UR7 ;  /* 0x0000000700177c02 */ /* 0x011fe40008000f00 */
[----:B-123--:R-:W-:Y:S02]  /*79d0*/  MOV R28, RZ ;  /* 0x000000ff001c7202 */ /* 0x00efe40000000f00 */
[----:B------:R-:W-:Y:S01]  /*79e0*/  ISETP.GT.AND.EX P0, PT, R23, RZ, PT, P0 ;  /* 0x000000ff1700720c */ /* 0x000fe20003f04300 */
[----:B------:R-:W-:-:S12]  /*79f0*/  HFMA2.MMA R23, -RZ, RZ, 0, 0 ;  /* 0x00000000ff177435 */ /* 0x000fd800000001ff */
[----:B------:R-:W-:Y:S05]  /*7a00*/  @!P0 BRA `(.L_x_221) ;  /* 0x0000000800908947 */ /* 0x000fea0003800000 */
[----:B------:R-:W-:Y:S01]  /*7a10*/  ISETP.NE.U32.AND P1, PT, R21, RZ, PT ;  /* 0x000000ff1500720c */ /* 0x000fe20003f25070 */
[----:B------:R-:W-:Y:S01]  /*7a20*/  BSSY B1, `(.L_x_222) ;  /* 0x0000023000017945 */ /* 0x000fe20003800000 */
[----:B------:R-:W-:Y:S01]  /*7a30*/  ISETP.GE.U32.AND P0, PT, R4, 0x1e, PT ;  /* 0x0000001e0400780c */ /* 0x000fe20003f06070 */
[----:B------:R-:W-:Y:S01]  /*7a40*/  IMAD.MOV.U32 R64, RZ, RZ, R5 ;  /* 0x000000ffff407224 */ /* 0x000fe200078e0005 */
[----:B------:R-:W-:Y:S02]  /*7a50*/  ISETP.NE.AND.EX P1, PT, RZ, RZ, PT, P1 ;  /* 0x000000ffff00720c */ /* 0x000fe40003f25310 */
[----:B------:R-:W-:Y:S02]  /*7a60*/  IADD3 R24, P2, R19, R20, RZ ;  /* 0x0000001413187210 */ /* 0x000fe40007f5e0ff */
[----:B------:R-:W-:Y:S02]  /*7a70*/  ISETP.GE.U32.AND.EX P0, PT, R3, RZ, PT, P0 ;  /* 0x000000ff0300720c */ /* 0x000fe40003f06100 */
[----:B------:R-:W-:-:S02]  /*7a80*/  MOV R28, RZ ;  /* 0x000000ff001c7202 */ /* 0x000fc40000000f00 */
        /* <DEDUP_REMOVED lines=9> */
[----:B------:R-:W-:Y:S02]  /*7b20*/  ISETP.NE.U32.AND P1, PT, R21, 0x1, PT ;  /* 0x000000011500780c */ /* 0x000fe40003f25070 */
[----:B------:R-:W-:Y:S02]  /*7b30*/  MOV R64, R18 ;  /* 0x0000001200407202 */ /* 0x000fe40000000f00 */
[----:B------:R-:W-:Y:S02]  /*7b40*/  ISETP.NE.AND.EX P1, PT, RZ, RZ, PT, P1 ;  /* 0x000000ffff00720c */ /* 0x000fe40003f25310 */
[----:B------:R-:W-:Y:S01]  /*7b50*/  MOV R66, R15 ;  /* 0x0000000f00427202 */ /* 0x000fe20000000f00 */
[----:B--2---:R-:W-:Y:S01]  /*7b60*/  FADD.FTZ R23, RZ, R28 ;  /* 0x0000001cff177221 */ /* 0x004fe20000010000 */
[----:B------:R-:W-:-:S09]  /*7b70*/  FADD.FTZ R28, RZ, R29 ;  /* 0x0000001dff1c7221 */ /* 0x000fd20000010000 */
        /* <DEDUP_REMOVED lines=13> */
.L_x_223:
[----:B------:R-:W-:Y:S05]  /*7c50*/  BSYNC B1 ;  /* 0x0000000000017941 */ /* 0x000fea0003800000 */
.L_x_222:
[----:B------:R-:W-:Y:S05]  /*7c60*/  @!P0 BRA `(.L_x_221) ;  /* 0x0000000400f88947 */ /* 0x000fea0003800000 */
[----:B------:R-:W-:Y:S01]  /*7c70*/  SHF.L.U64.HI R27, R24, 0x1, R25 ;  /* 0x00000001181b7819 */ /* 0x000fe20000010219 */
[----:B------:R-:W-:Y:S01]  /*7c80*/  IMAD R25, R66, 0x280, RZ ;  /* 0x0000028042197824 */ /* 0x000fe200078e02ff */
[----:B------:R-:W-:Y:S01]  /*7c90*/  SHF.L.U32 R26, R24, 0x1, RZ ;  /* 0x00000001181a7819 */ /* 0x000fe200000006ff */
[----:B------:R-:W-:Y:S01]  /*7ca0*/  BSSY B1, `(.L_x_224) ;  /* 0x0000047000017945 */ /* 0x000fe20003800000 */
[----:B------:R-:W-:-:S03]  /*7cb0*/  IADD3 R24, P0, -R64, UR6, RZ ;  /* 0x0000000640187c10 */ /* 0x000fc6000ff1e1ff */
[----:B------:R-:W-:Y:S01]  /*7cc0*/  IMAD.WIDE.U32 R26, R64, 0x280, R26 ;  /* 0x00000280401a7825 */ /* 0x000fe200078e001a */
[----:B------:R-:W-:Y:S02]  /*7cd0*/  ISETP.GT.U32.AND P1, PT, R24, 0x78, PT ;  /* 0x000000781800780c */ /* 0x000fe40003f24070 */
[----:B------:R-:W-:Y:S02]  /*7ce0*/  IADD3.X R29, ~R66, UR7, RZ, P0, !PT ;  /* 0x00000007421d7c10 */ /* 0x000fe400087fe5ff */
[----:B------:R-:W-:Y:S02]  /*7cf0*/  IADD3 R25, R27, R25, RZ ;  /* 0x000000191b197210 */ /* 0x000fe40007ffe0ff */
[----:B------:R-:W-:Y:S02]  /*7d00*/  ISETP.GT.AND.EX P1, PT, R29, RZ, PT, P1 ;  /* 0x000000ff1d00720c */ /* 0x000fe40003f24310 */
[----:B------:R-:W-:-:S04]  /*7d10*/  LEA R24, P0, R26, UR4, 0x2 ;  /* 0x000000041a187c11 */ /* 0x000fc8000f8010ff */
[----:B------:R-:W-:Y:S02]  /*7d20*/  LEA.HI.X R25, R26, UR5, R25, 0x2, P0 ;  /* 0x000000051a197c11 */ /* 0x000fe400080f1419 */
[----:B------:R-:W-:-:S05]  /*7d30*/  PLOP3.LUT P0, PT, PT, PT, PT, 0x80, 0x0 ;  /* 0x000000000000781c */ /* 0x000fca0003f0f070 */
[----:B------:R-:W-:Y:S08]  /*7d40*/  @!P1 BRA `(.L_x_225) ;  /* 0x0000000000f09947 */ /* 0x000ff00003800000 */
[----:B------:R-:W-:Y:S02]  /*7d50*/  MOV R29, UR6 ;  /* 0x00000006001d7c02 */ /* 0x000fe40008000f00 */
[----:B------:R-:W-:Y:S02]  /*7d60*/  MOV R39, UR7 ;  /* 0x0000000700277c02 */ /* 0x000fe40008000f00 */
[----:B------:R-:W-:Y:S02]  /*7d70*/  IADD3 R29, P1, R29, -0x78, RZ ;  /* 0xffffff881d1d7810 */ /* 0x000fe40007f3e0ff */
[----:B------:R-:W-:Y:S02]  /*7d80*/  PLOP3.LUT P0, PT, PT, PT, PT, 0x8, 0x0 ;  /* 0x000000000000781c */ /* 0x000fe40003f0e170 */
[----:B------:R-:W-:-:S11]  /*7d90*/  IADD3.X R39, R39, -0x1, RZ, P1, !PT ;  /* 0xffffffff27277810 */ /* 0x000fd60000ffe4ff */
.L_x_226:
        /* <DEDUP_REMOVED lines=20> */
[----:B------:R-:W-:-:S03]  /*7ee0*/  ISETP.GE.AND.EX P1, PT, R66, R39, PT, P1 ;  /* 0x000000274200720c */ /* 0x000fc60003f26310 */
        /* <DEDUP_REMOVED lines=34> */
.L_x_225:
[----:B------:R-:W-:Y:S05]  /*8110*/  BSYNC B1 ;  /* 0x0000000000017941 */ /* 0x000fea0003800000 */
.L_x_224:
        /* <DEDUP_REMOVED lines=35> */
.L_x_228:
[----:B------:R-:W-:Y:S05]  /*8350*/  BSYNC B1 ;  /* 0x0000000000017941 */ /* 0x000fea0003800000 */
.L_x_227:
        /* <DEDUP_REMOVED lines=15> */
.L_x_221:
[----:B------:R-:W-:Y:S05]  /*8450*/  BSYNC B0 ;  /* 0x0000000000007941 */ /* 0x000fea0003800000 */
.L_x_220:
        /* <DEDUP_REMOVED lines=11> */
[----:B------:R-:W-:Y:S01]  /*8510*/  MOV R24, RZ ;  /* 0x000000ff00187202 */ /* 0x000fe20000000f00 */
        /* <DEDUP_REMOVED lines=16> */
[----:B------:R-:W-:-:S03]  /*8620*/  MOV R24, 0xffff ;  /* 0x0000ffff00187802 */ /* 0x000fc60000000f00 */
        /* <DEDUP_REMOVED lines=10> */
.L_x_245:
[----:B------:R-:W1:Y:S01]  /*86d0*/  LDC.64 R24, c[0x0][0x218] ;  /* 0x00008600ff187b82 */ /* 0x000e620000000a00 */
[----:B------:R-:W-:Y:S01]  /*86e0*/  ISETP.NE.AND P1, PT, R38, RZ, PT ;  /* 0x000000ff2600720c */ /* 0x000fe20003f25270 */
[----:B---3--:R-:W-:Y:S01]  /*86f0*/  FADD.FTZ R32, R23, R32 ;  /* 0x0000002017207221 */ /* 0x008fe20000010000 */
[----:B------:R-:W-:Y:S01]  /*8700*/  IMAD.IADD R23, R2, 0x1, R20 ;  /* 0x0000000102177824 */ /* 0x000fe200078e0214 */
[----:B------:R-:W-:-:S04]  /*8710*/  ISETP.NE.AND P2, PT, R22, 0x1, PT ;  /* 0x000000011600780c */ /* 0x000fc80003f45270 */
        /* <DEDUP_REMOVED lines=10> */
[----:B-1----:R-:W-:Y:S01]  /*87c0*/  MOV R28, RZ ;  /* 0x000000ff001c7202 */ /* 0x002fe20000000f00 */
        /* <DEDUP_REMOVED lines=16> */
[----:B------:R-:W-:-:S03]  /*88d0*/  MOV R28, 0xffff ;  /* 0x0000ffff001c7802 */ /* 0x000fc60000000f00 */
        /* <DEDUP_REMOVED lines=10> */
.L_x_255:
        /* <DEDUP_REMOVED lines=10> */
[----:B--2---:R-:W-:Y:S01]  /*8a20*/  IMAD.MOV.U32 R28, RZ, RZ, RZ ;  /* 0x000000ffff1c7224 */ /* 0x004fe200078e00ff */
[----:B------:R-:W-:-:S05]  /*8a30*/  UMOV UR9, 0xffff ;  /* 0x0000ffff00097882 */ /* 0x000fca0000000000 */
[----:B------:R2:W3:Y:S04]  /*8a40*/  @!P0 LDS R28, [R13+0x500] ;  /* 0x000500000d1c8984 */ /* 0x0004e80000000800 */
[----:B------:R2:W4:Y:S01]  /*8a50*/  @!P0 LDS R23, [R13] ;  /* 0x000000000d178984 */ /* 0x0005220000000800 */
[----:B------:R-:W-:Y:S05]  /*8a60*/  BRA.DIV UR9, `(.L_x_234) ;  /* 0x0000001209b07947 */ /* 0x000fea000b800000 */
[----:B------:R-:W-:Y:S01]  /*8a70*/  MOV R34, 0xffff ;  /* 0x0000ffff00227802 */ /* 0x000fe20000000f00 */
[----:B------:R-:W-:Y:S01]  /*8a80*/  IMAD.MOV.U32 R41, RZ, RZ, 0xffff ;  /* 0x0000ffffff297424 */ /* 0x000fe200078e00ff */
[----:B------:R-:W-:Y:S02]  /*8a90*/  MOV R33, 0xffff ;  /* 0x0000ffff00217802 */ /* 0x000fe40000000f00 */
        /* <DEDUP_REMOVED lines=20> */
.L_x_265:
[----:B0-----:R-:W-:Y:S01]  /*8be0*/  FADD.FTZ R28, R23, R28 ;  /* 0x0000001c171c7221 */ /* 0x001fe20000010000 */
[----:B------:R-:W-:-:S04]  /*8bf0*/  @!P1 F2FP.BF16.F32.PACK_AB R23, RZ, R33 ;  /* 0x00000021ff17923e */ /* 0x000fc800000010ff */
[----:B------:R-:W-:Y:S02]  /*8c00*/  PRMT R29, R23, 0x7610, R29 ;  /* 0x00007610171d7816 */ /* 0x000fe4000000001d */
[----:B------:R-:W-:Y:S02]  /*8c10*/  @!P1 F2FP.BF16.F32.PACK_AB R28, RZ, R28 ;  /* 0x0000001cff1c923e */ /* 0x000fe400000010ff */
[----:B------:R-:W-:Y:S01]  /*8c20*/  MOV R23, R16 ;  /* 0x0000001000177202 */ /* 0x000fe20000000f00 */
[----:B------:R3:W-:Y:S04]  /*8c30*/  @!P1 STG.E.U16 desc[UR14][R24.64+0x50], R29 ;  /* 0x0000501d18009986 */ /* 0x0007e8000c10150e */
[----:B------:R3:W-:Y:S02]  /*8c40*/  @!P1 STG.E.U16 desc[UR14][R26.64+0x50], R28 ;  /* 0x0000501c1a009986 */ /* 0x0007e4000c10150e */
.L_x_231:
[----:B------:R-:W-:Y:S05]  /*8c50*/  BSYNC B0 ;  /* 0x0000000000007941 */ /* 0x000fea0003800000 */
.L_x_230:
        /* <DEDUP_REMOVED lines=11> */
[C---:B-1----:R-:W-:Y:S01]  /*8d10*/  @!P0 IADD3 R26, R23.reuse, 0x28, RZ ;  /* 0x00000028171a8810 */ /* 0x042fe20007ffe0ff */
[----:B------:R-:W-:Y:S01]  /*8d20*/  HFMA2.MMA R39, -RZ, RZ, 0, 0 ;  /* 0x00000000ff277435 */ /* 0x000fe200000001ff */
[----:B------:R-:W-:Y:S02]  /*8d30*/  @!P0 IADD3 R28, R23, 0x14, RZ ;  /* 0x00000014171c8810 */ /* 0x000fe40007ffe0ff */
[----:B------:R-:W-:Y:S02]  /*8d40*/  CS2R R32, SRZ ;  /* 0x0000000000207805 */ /* 0x000fe4000001ff00 */
[----:B------:R-:W-:Y:S01]  /*8d50*/  @!P0 LEA R27, R38, UR8, 0x7 ;  /* 0x00000008261b8c11 */ /* 0x000fe2000f8e38ff */
[----:B------:R-:W-:Y:S01]  /*8d60*/  IMAD.MOV.U32 R47, RZ, RZ, 0xffff ;  /* 0x0000ffffff2f7424 */ /* 0x000fe200078e00ff */
[----:B------:R-:W-:Y:S01]  /*8d70*/  @!P0 LOP3.LUT R26, R26, R11, RZ, 0x3c, !PT ;  /* 0x0000000b1a1a8212 */ /* 0x000fe200078e3cff */
[----:B------:R-:W-:Y:S01]  /*8d80*/  IMAD.MOV.U32 R49, RZ, RZ, 0xffff ;  /* 0x0000ffffff317424 */ /* 0x000fe200078e00ff */
[----:B------:R-:W-:-:S02]  /*8d90*/  @!P0 LEA R29, R38, UR8, 0x7 ;  /* 0x00000008261d8c11 */ /* 0x000fc4000f8e38ff */
[----:B------:R-:W-:Y:S01]  /*8da0*/  @!P0 LOP3.LUT R28, R28, R11, RZ, 0x3c, !PT ;  /* 0x0000000b1c1c8212 */ /* 0x000fe200078e3cff */
[----:B------:R-:W-:Y:S01]  /*8db0*/  @!P0 IMAD R26, R26, 0x4, R27 ;  /* 0x000000041a1a8824 */ /* 0x000fe200078e021b */
[----:B------:R-:W-:Y:S02]  /*8dc0*/  @!P0 IADD3 R44, R23, 0x3c, RZ ;  /* 0x0000003c172c8810 */ /* 0x000fe40007ffe0ff */
[----:B------:R-:W-:Y:S02]  /*8dd0*/  @!P0 LEA R28, R28, R29, 0x2 ;  /* 0x0000001d1c1c8211 */ /* 0x000fe400078e10ff */
[----:B------:R-:W1:Y:S01]  /*8de0*/  @!P0 LDS R27, [R26] ;  /* 0x000000001a1b8984 */ /* 0x000e620000000800 */
[----:B------:R-:W-:Y:S02]  /*8df0*/  @!P0 LEA R43, R38, UR8, 0x7 ;  /* 0x00000008262b8c11 */ /* 0x000fe4000f8e38ff */
[----:B------:R-:W-:Y:S01]  /*8e00*/  @!P0 LOP3.LUT R44, R44, R11, RZ, 0x3c, !PT ;  /* 0x0000000b2c2c8212 */ /* 0x000fe200078e3cff */
[----:B------:R-:W4:Y:S01]  /*8e10*/  @!P0 LDS R31, [R28+0x500] ;  /* 0x000500001c1f8984 */ /* 0x000f220000000800 */
[----:B------:R-:W-:-:S02]  /*8e20*/  MOV R29, 0xffff ;  /* 0x0000ffff001d7802 */ /* 0x000fc40000000f00 */
[----:B------:R-:W-:Y:S01]  /*8e30*/  @!P0 LEA R44, R44, R43, 0x2 ;  /* 0x0000002b2c2c8211 */ /* 0x000fe200078e10ff */
[----:B------:R5:W0:Y:S01]  /*8e40*/  @!P0 LDS R30, [R28] ;  /* 0x000000001c1e8984 */ /* 0x000a220000000800 */
[----:B------:R-:W-:Y:S01]  /*8e50*/  MOV R40, RZ ;  /* 0x000000ff00287202 */ /* 0x000fe20000000f00 */
[----:B------:R-:W-:Y:S01]  /*8e60*/  HFMA2.MMA R43, -RZ, RZ, 0, 0 ;  /* 0x00000000ff2b7435 */ /* 0x000fe200000001ff */
[----:B------:R-:W-:Y:S01]  /*8e70*/  MOV R48, 0xffff ;  /* 0x0000ffff00307802 */ /* 0x000fe20000000f00 */
[----:B------:R-:W-:Y:S01]  /*8e80*/  @!P0 LDS R41, [R26+0x500] ;  /* 0x000500001a298984 */ /* 0x000fe20000000800 */
[----:B------:R-:W-:Y:S02]  /*8e90*/  MOV R50, 0xffff ;  /* 0x0000ffff00327802 */ /* 0x000fe40000000f00 */
[----:B------:R-:W-:Y:S01]  /*8ea0*/  IADD3 R23, R23, R20, RZ ;  /* 0x0000001417177210 */ /* 0x000fe20007ffe0ff */
[----:B------:R-:W-:Y:S01]  /*8eb0*/  @!P0 LDS R46, [R44+0x500] ;  /* 0x000500002c2e8984 */ /* 0x000fe20000000800 */
[----:B-----5:R-:W-:-:S03]  /*8ec0*/  MOV R28, 0xffff ;  /* 0x0000ffff001c7802 */ /* 0x020fc60000000f00 */
[----:B------:R5:W-:Y:S04]  /*8ed0*/  @!P0 LDS R45, [R44] ;  /* 0x000000002c2d8984 */ /* 0x000be80000000800 */
[----:B---3--:R-:W3:Y:S01]  /*8ee0*/  SHFL.BFLY PT, R26, R25, 0x8, 0x101f ;  /* 0x0d101f00191a7f89 */ /* 0x008ee200000e0000 */
[----:B-----5:R-:W-:Y:S01]  /*8ef0*/  MOV R44, RZ ;  /* 0x000000ff002c7202 */ /* 0x020fe20000000f00 */
[----:B-1----:R-:W-:Y:S02]  /*8f00*/  @!P0 IMAD.MOV.U32 R39, RZ, RZ, R27 ;  /* 0x000000ffff278224 */ /* 0x002fe400078e001b */
[----:B--2---:R-:W1:Y:S01]  /*8f10*/  SHFL.BFLY PT, R27, R24, 0x8, 0x101f ;  /* 0x0d101f00181b7f89 */ /* 0x004e6200000e0000 */
[----:B----4-:R-:W-:Y:S02]  /*8f20*/  @!P0 MOV R33, R31 ;  /* 0x0000001f00218202 */ /* 0x010fe40000000f00 */
[----:B------:R-:W-:Y:S01]  /*8f30*/  MOV R31, 0xffff ;  /* 0x0000ffff001f7802 */ /* 0x000fe20000000f00 */
[----:B------:R-:W2:Y:S01]  /*8f40*/  SHFL.BFLY PT, R42, R39, 0x8, 0x101f ;  /* 0x0d101f00272a7f89 */ /* 0x000ea200000e0000 */
[----:B0-----:R-:W-:Y:S01]  /*8f50*/  @!P0 MOV R32, R30 ;  /* 0x0000001e00208202 */ /* 0x001fe20000000f00 */
[----:B---3--:R-:W-:Y:S01]  /*8f60*/  FADD.FTZ R26, R26, R25 ;  /* 0x000000191a1a7221 */ /* 0x008fe20000010000 */
[----:B------:R-:W-:-:S02]  /*8f70*/  MOV R30, 0xffff ;  /* 0x0000ffff001e7802 */ /* 0x000fc40000000f00 */
[----:B------:R-:W-:Y:S01]  /*8f80*/  @!P0 MOV R40, R41 ;  /* 0x0000002900288202 */ /* 0x000fe20000000f00 */
[----:B------:R-:W0:Y:S01]  /*8f90*/  SHFL.BFLY PT, R35, R32, 0x8, 0x101f ;  /* 0x0d101f0020237f89 */ /* 0x000e2200000e0000 */
[----:B------:R-:W-:-:S03]  /*8fa0*/  @!P0 MOV R44, R46 ;  /* 0x0000002e002c8202 */ /* 0x000fc60000000f00 */
[----:B------:R-:W3:Y:S01]  /*8fb0*/  SHFL.BFLY PT, R34, R33, 0x8, 0x101f ;  /* 0x0d101f0021227f89 */ /* 0x000ee200000e0000 */
[----:B------:R-:W-:Y:S02]  /*8fc0*/  MOV R46, 0xffff ;  /* 0x0000ffff002e7802 */ /* 0x000fe40000000f00 */
[----:B------:R-:W-:Y:S01]  /*8fd0*/  @!P0 MOV R43, R45 ;  /* 0x0000002d002b8202 */ /* 0x000fe20000000f00 */
[----:B------:R-:W4:Y:S01]  /*8fe0*/  SHFL.BFLY PT, R41, R40, 0x8, 0x101f ;  /* 0x0d101f0028297f89 */ /* 0x000f2200000e0000 */
[----:B------:R-:W-:-:S03]  /*8ff0*/  ISETP.NE.AND P0, PT, R38, RZ, PT ;  /* 0x000000ff2600720c */ /* 0x000fc60003f05270 */
[----:B------:R-:W5:Y:S01]  /*9000*/  SHFL.BFLY PT, R25, R26, 0x4, 0x101f ;  /* 0x0c901f001a197f89 */ /* 0x000f6200000e0000 */
[----:B-1----:R-:W-:-:S03]  /*9010*/  FADD.FTZ R27, R27, R24 ;  /* 0x000000181b1b7221 */ /* 0x002fc60000010000 */
[----:B------:R-:W1:Y:S01]  /*9020*/  SHFL.BFLY PT, R48, R43, 0x8, 0x101f ;  /* 0x0d101f002b307f89 */ /* 0x000e6200000e0000 */
[----:B--2---:R-:W-:-:S03]  /*9030*/  FADD.FTZ R42, R42, R39 ;  /* 0x000000272a2a7221 */ /* 0x004fc60000010000 */
[----:B------:R-:W2:Y:S01]  /*9040*/  SHFL.BFLY PT, R24, R27, 0x4, 0x101f ;  /* 0x0c901f001b187f89 */ /* 0x000ea200000e0000 */
[----:B0-----:R-:W-:-:S03]  /*9050*/  FADD.FTZ R35, R35, R32 ;  /* 0x0000002023237221 */ /* 0x001fc60000010000 */
[----:B------:R-:W0:Y:S01]  /*9060*/  SHFL.BFLY PT, R39, R42, 0x4, 0x101f ;  /* 0x0c901f002a277f89 */ /* 0x000e2200000e0000 */
[----:B---3--:R-:W-:-:S03]  /*9070*/  FADD.FTZ R34, R34, R33 ;  /* 0x0000002122227221 */ /* 0x008fc60000010000 */
[----:B------:R-:W3:Y:S01]  /*9080*/  SHFL.BFLY PT, R32, R35, 0x4, 0x101f ;  /* 0x0c901f0023207f89 */ /* 0x000ee200000e0000 */
[----:B----4-:R-:W-:-:S03]  /*9090*/  FADD.FTZ R41, R41, R40 ;  /* 0x0000002829297221 */ /* 0x010fc60000010000 */
[----:B------:R-:W4:Y:S01]  /*90a0*/  SHFL.BFLY PT, R33, R34, 0x4, 0x101f ;  /* 0x0c901f0022217f89 */ /* 0x000f2200000e0000 */
[----:B-----5:R-:W-:-:S03]  /*90b0*/  FADD.FTZ R25, R26, R25 ;  /* 0x000000191a197221 */ /* 0x020fc60000010000 */
[----:B------:R-:W5:Y:S01]  /*90c0*/  SHFL.BFLY PT, R40, R41, 0x4, 0x101f ;  /* 0x0c901f0029287f89 */ /* 0x000f6200000e0000 */
[----:B------:R-:W-:Y:S01]  /*90d0*/  MOV R26, 0xffff ;  /* 0x0000ffff001a7802 */ /* 0x000fe20000000f00 */
[----:B-1----:R-:W-:Y:S02]  /*90e0*/  FADD.FTZ R48, R48, R43 ;  /* 0x0000002b30307221 */ /* 0x002fe40000010000 */
[----:B------:R-:W1:Y:S01]  /*90f0*/  SHFL.BFLY PT, R45, R44, 0x8, 0x101f ;  /* 0x0d101f002c2d7f89 */ /* 0x000e6200000e0000 */
[----:B------:R-:W-:Y:S01]  /*9100*/  MOV R43, 0xffff ;  /* 0x0000ffff002b7802 */ /* 0x000fe20000000f00 */
[----:B--2---:R-:W-:Y:S01]  /*9110*/  FADD.FTZ R24, R27, R24 ;  /* 0x000000181b187221 */ /* 0x004fe20000010000 */
[----:B------:R-:W-:Y:S01]  /*9120*/  MOV R27, 0xffff ;  /* 0x0000ffff001b7802 */ /* 0x000fe20000000f00 */
[----:B------:R-:W2:Y:S01]  /*9130*/  SHFL.BFLY PT, R26, R25, 0x2, 0x101f ;  /* 0x0c501f00191a7f89 */ /* 0x000ea200000e0000 */
[----:B0-----:R-:W-:-:S03]  /*9140*/  FADD.FTZ R39, R42, R39 ;  /* 0x000000272a277221 */ /* 0x001fc60000010000 */
[----:B------:R-:W0:Y:S01]  /*9150*/  SHFL.BFLY PT, R43, R48, 0x4, 0x101f ;  /* 0x0c901f00302b7f89 */ /* 0x000e2200000e0000 */
[----:B---3--:R-:W-:-:S03]  /*9160*/  FADD.FTZ R32, R35, R32 ;  /* 0x0000002023207221 */ /* 0x008fc60000010000 */
[----:B------:R-:W3:Y:S01]  /*9170*/  SHFL.BFLY PT, R27, R24, 0x2, 0x101f ;  /* 0x0c501f00181b7f89 */ /* 0x000ee200000e0000 */
[----:B----4-:R-:W-:-:S03]  /*9180*/  FADD.FTZ R33, R34, R33 ;  /* 0x0000002122217221 */ /* 0x010fc60000010000 */
[----:B------:R-:W4:Y:S01]  /*9190*/  SHFL.BFLY PT, R35, R32, 0x2, 0x101f ;  /* 0x0c501f0020237f89 */ /* 0x000f2200000e0000 */
[----:B-----5:R-:W-:Y:S01]  /*91a0*/  FADD.FTZ R40, R41, R40 ;  /* 0x0000002829287221 */ /* 0x020fe20000010000 */
[----:B------:R-:W-:Y:S02]  /*91b0*/  MOV R41, 0xffff ;  /* 0x0000ffff00297802 */ /* 0x000fe40000000f00 */
[----:B------:R-:W5:Y:S01]  /*91c0*/  SHFL.BFLY PT, R34, R33, 0x2, 0x101f ;  /* 0x0c501f0021227f89 */ /* 0x000f6200000e0000 */
[----:B-1----:R-:W-:Y:S01]  /*91d0*/  FADD.FTZ R45, R45, R44 ;  /* 0x0000002c2d2d7221 */ /* 0x002fe20000010000 */
[----:B------:R-:W-:Y:S02]  /*91e0*/  MOV R44, 0xffff ;  /* 0x0000ffff002c7802 */ /* 0x000fe40000000f00 */
[----:B------:R-:W1:Y:S01]  /*91f0*/  SHFL.BFLY PT, R42, R39, 0x2, 0x101f ;  /* 0x0c501f00272a7f89 */ /* 0x000e6200000e0000 */
[----:B--2---:R-:W-:-:S03]  /*9200*/  FADD.FTZ R29, R25, R26 ;  /* 0x0000001a191d7221 */ /* 0x004fc60000010000 */
[----:B------:R-:W2:Y:S01]  /*9210*/  SHFL.BFLY PT, R41, R40, 0x2, 0x101f ;  /* 0x0c501f0028297f89 */ /* 0x000ea200000e0000 */
[----:B0-----:R-:W-:-:S03]  /*9220*/  FADD.FTZ R43, R48, R43 ;  /* 0x0000002b302b7221 */ /* 0x001fc60000010000 */
[----:B------:R-:W0:Y:S01]  /*9230*/  SHFL.BFLY PT, R44, R45, 0x4, 0x101f ;  /* 0x0c901f002d2c7f89 */ /* 0x000e2200000e0000 */
[----:B---3--:R-:W-:-:S03]  /*9240*/  FADD.FTZ R28, R24, R27 ;  /* 0x0000001b181c7221 */ /* 0x008fc60000010000 */
[----:B------:R-:W3:Y:S01]  /*9250*/  SHFL.BFLY PT, R30, R29, 0x1, 0x101f ;  /* 0x0c301f001d1e7f89 */ /* 0x000ee200000e0000 */
[----:B------:R-:W3:Y:S01]  /*9260*/  LDC.64 R24, c[0x0][0x218] ;  /* 0x00008600ff187b82 */ /* 0x000ee20000000a00 */
[----:B----4-:R-:W-:Y:S02]  /*9270*/  FADD.FTZ R35, R32, R35 ;  /* 0x0000002320237221 */ /* 0x010fe40000010000 */
[----:B------:R-:W4:Y:S01]  /*9280*/  SHFL.BFLY PT, R31, R28, 0x1, 0x101f ;  /* 0x0c301f001c1f7f89 */ /* 0x000f2200000e0000 */
[----:B------:R-:W-:Y:S01]  /*9290*/  MOV R32, 0xffff ;  /* 0x0000ffff00207802 */ /* 0x000fe20000000f00 */
[----:B-----5:R-:W-:Y:S01]  /*92a0*/  FADD.FTZ R34, R33, R34 ;  /* 0x0000002221227221 */ /* 0x020fe20000010000 */
[----:B------:R-:W-:Y:S02]  /*92b0*/  IMAD.MOV.U32 R33, RZ, RZ, 0xffff ;  /* 0x0000ffffff217424 */ /* 0x000fe400078e00ff */
[----:B------:R-:W5:Y:S02]  /*92c0*/  LDC.64 R26, c[0x0][0x220] ;  /* 0x00008800ff1a7b82 */ /* 0x000f640000000a00 */
[----:B------:R-:W5:Y:S01]  /*92d0*/  SHFL.BFLY PT, R32, R35, 0x1, 0x101f ;  /* 0x0c301f0023207f89 */ /* 0x000f6200000e0000 */
[----:B-1----:R-:W-:Y:S01]  /*92e0*/  FADD.FTZ R42, R39, R42 ;  /* 0x0000002a272a7221 */ /* 0x002fe20000010000 */
[----:B------:R-:W-:-:S02]  /*92f0*/  MOV R39, 0xffff ;  /* 0x0000ffff00277802 */ /* 0x000fc40000000f00 */
[----:B------:R-:W1:Y:S01]  /*9300*/  SHFL.BFLY PT, R33, R34, 0x1, 0x101f ;  /* 0x0c301f0022217f89 */ /* 0x000e6200000e0000 */
[----:B--2---:R-:W-:Y:S01]  /*9310*/  FADD.FTZ R40, R40, R41 ;  /* 0x0000002928287221 */ /* 0x004fe20000010000 */
[----:B------:R-:W-:Y:S02]  /*9320*/  MOV R41, 0xffff ;  /* 0x0000ffff00297802 */ /* 0x000fe40000000f00 */
[----:B------:R-:W2:Y:S01]  /*9330*/  SHFL.BFLY PT, R39, R42, 0x1, 0x101f ;  /* 0x0c301f002a277f89 */ /* 0x000ea200000e0000 */
[----:B0-----:R-:W-:Y:S01]  /*9340*/  FADD.FTZ R44, R45, R44 ;  /* 0x0000002c2d2c7221 */ /* 0x001fe20000010000 */
[----:B------:R-:W-:Y:S02]  /*9350*/  MOV R45, 0xffff ;  /* 0x0000ffff002d7802 */ /* 0x000fe40000000f00 */
[----:B------:R-:W0:Y:S01]  /*9360*/  SHFL.BFLY PT, R41, R40, 0x1, 0x101f ;  /* 0x0c301f0028297f89 */ /* 0x000e2200000e0000 */
[----:B---3--:R-:W-:Y:S01]  /*9370*/  FADD.FTZ R29, R29, R30 ;  /* 0x0000001e1d1d7221 */ /* 0x008fe20000010000 */
[----:B------:R-:W-:-:S02]  /*9380*/  IMAD.WIDE R24, R23, 0x2, R24 ;  /* 0x0000000217187825 */ /* 0x000fc400078e0218 */
[----:B------:R-:W3:Y:S02]  /*9390*/  SHFL.BFLY PT, R46, R43, 0x2, 0x101f ;  /* 0x0c501f002b2e7f89 */ /* 0x000ee400000e0000 */
[----:B----4-:R-:W-:Y:S01]  /*93a0*/  FADD.FTZ R28, R28, R31 ;  /* 0x0000001f1c1c7221 */ /* 0x010fe20000010000 */
[----:B------:R-:W-:Y:S01]  /*93b0*/  @!P0 F2FP.BF16.F32.PACK_AB R29, RZ, R29 ;  /* 0x0000001dff1d823e */ /* 0x000fe200000010ff */
[----:B------:R-:W4:Y:S03]  /*93c0*/  SHFL.BFLY PT, R45, R44, 0x2, 0x101f ;  /* 0x0c501f002c2d7f89 */ /* 0x000f2600000e0000 */
[----:B------:R-:W-:Y:S01]  /*93d0*/  @!P0 F2FP.BF16.F32.PACK_AB R28, RZ, R28 ;  /* 0x0000001cff1c823e */ /* 0x000fe200000010ff */
[----:B-----5:R-:W-:-:S04]  /*93e0*/  IMAD.WIDE R26, R23, 0x2, R26 ;  /* 0x00000002171a7825 */ /* 0x020fc800078e021a */
[----:B------:R-:W-:Y:S01]  /*93f0*/  FADD.FTZ R23, R35, R32 ;  /* 0x0000002023177221 */ /* 0x000fe20000010000 */
[----:B------:R-:W-:Y:S02]  /*9400*/  PRMT R47, R29, 0x7610, R47 ;  /* 0x000076101d2f7816 */ /* 0x000fe4000000002f */
[----:B------:R-:W-:Y:S01]  /*9410*/  PRMT R31, R28, 0x7610, R31 ;  /* 0x000076101c1f7816 */ /* 0x000fe2000000001f */
[----:B-1----:R-:W-:Y:S01]  /*9420*/  FADD.FTZ R28, R34, R33 ;  /* 0x00000021221c7221 */ /* 0x002fe20000010000 */
[----:B------:R-:W-:Y:S02]  /*9430*/  @!P0 F2FP.BF16.F32.PACK_AB R23, RZ, R23 ;  /* 0x00000017ff17823e */ /* 0x000fe400000010ff */
[----:B------:R-:W-:Y:S01]  /*9440*/  MOV R32, 0xffff ;  /* 0x0000ffff00207802 */ /* 0x000fe20000000f00 */
[----:B--2---:R-:W-:Y:S01]  /*9450*/  FADD.FTZ R29, R42, R39 ;  /* 0x000000272a1d7221 */ /* 0x004fe20000010000 */
[----:B------:R1:W-:Y:S01]  /*9460*/  @!P0 STG.E.U16 desc[UR14][R24.64], R31 ;  /* 0x0000001f18008986 */ /* 0x0003e2000c10150e */
[----:B------:R-:W-:Y:S01]  /*9470*/  @!P0 F2FP.BF16.F32.PACK_AB R28, RZ, R28 ;  /* 0x0000001cff1c823e */ /* 0x000fe200000010ff */
[----:B0-----:R-:W-:-:S02]  /*9480*/  FADD.FTZ R30, R40, R41 ;  /* 0x00000029281e7221 */ /* 0x001fc40000010000 */
[----:B------:R-:W-:Y:S01]  /*9490*/  @!P0 F2FP.BF16.F32.PACK_AB R29, RZ, R29 ;  /* 0x0000001dff1d823e */ /* 0x000fe200000010ff */
[----:B------:R-:W-:Y:S01]  /*94a0*/  @!P0 STG.E.U16 desc[UR14][R26.64], R47 ;  /* 0x0000002f1a008986 */ /* 0x000fe2000c10150e */
[----:B---3--:R-:W-:Y:S01]  /*94b0*/  FADD.FTZ R43, R43, R46 ;  /* 0x0000002e2b2b7221 */ /* 0x008fe20000010000 */
[----:B------:R-:W-:Y:S01]  /*94c0*/  @!P0 F2FP.BF16.F32.PACK_AB R30, RZ, R30 ;  /* 0x0000001eff1e823e */ /* 0x000fe200000010ff */
[----:B----4-:R-:W-:Y:S01]  /*94d0*/  FADD.FTZ R44, R44, R45 ;  /* 0x0000002d2c2c7221 */ /* 0x010fe20000010000 */
[----:B-1----:R-:W-:Y:S02]  /*94e0*/  PRMT R31, R23, 0x7610, R31 ;  /* 0x00007610171f7816 */ /* 0x002fe4000000001f */
[----:B------:R-:W0:Y:S01]  /*94f0*/  SHFL.BFLY PT, R32, R43, 0x1, 0x101f ;  /* 0x0c301f002b207f89 */ /* 0x000e2200000e0000 */
[----:B------:R-:W-:-:S03]  /*9500*/  MOV R23, 0xffff ;  /* 0x0000ffff00177802 */ /* 0x000fc60000000f00 */
[----:B------:R1:W-:Y:S04]  /*9510*/  @!P0 STG.E.U16 desc[UR14][R24.64+0x28], R31 ;  /* 0x0000281f18008986 */ /* 0x0003e8000c10150e */
[----:B------:R1:W-:Y:S04]  /*9520*/  @!P0 STG.E.U16 desc[UR14][R26.64+0x28], R28 ;  /* 0x0000281c1a008986 */ /* 0x0003e8000c10150e */
[----:B------:R1:W-:Y:S04]  /*9530*/  @!P0 STG.E.U16 desc[UR14][R24.64+0x50], R29 ;  /* 0x0000501d18008986 */ /* 0x0003e8000c10150e */
[----:B------:R1:W2:Y:S04]  /*9540*/  SHFL.BFLY PT, R23, R44, 0x1, 0x101f ;  /* 0x0c301f002c177f89 */ /* 0x0002a800000e0000 */
[----:B------:R1:W-:Y:S01]  /*9550*/  @!P0 STG.E.U16 desc[UR14][R26.64+0x50], R30 ;  /* 0x0000501e1a008986 */ /* 0x0003e2000c10150e */
[----:B0-----:R-:W-:-:S07]  /*9560*/  FADD.FTZ R32, R43, R32 ;  /* 0x000000202b207221 */ /* 0x001fce0000010000 */
.L_x_299:
[----:B-12---:R-:W-:Y:S01]  /*9570*/  FADD.FTZ R28, R44, R23 ;  /* 0x000000172c1c7221 */ /* 0x006fe20000010000 */
[----:B------:R-:W-:-:S04]  /*9580*/  @!P0 F2FP.BF16.F32.PACK_AB R23, RZ, R32 ;  /* 0x00000020ff17823e */ /* 0x000fc800000010ff */
[----:B------:R-:W-:Y:S01]  /*9590*/  @!P0 F2FP.BF16.F32.PACK_AB R28, RZ, R28 ;  /* 0x0000001cff1c823e */ /* 0x000fe200000010ff */
[----:B------:R4:W-:Y:S04]  /*95a0*/  @!P0 STG.E.U16 desc[UR14][R24.64+0x78], R23 ;  /* 0x0000781718008986 */ /* 0x0009e8000c10150e */
[----:B------:R4:W-:Y:S02]  /*95b0*/  @!P0 STG.E.U16 desc[UR14][R26.64+0x78], R28 ;  /* 0x0000781c1a008986 */ /* 0x0009e4000c10150e */
.L_x_229:
[----:B------:R-:W-:Y:S05]  /*95c0*/  WARPSYNC.ALL ;  /* 0x0000000000007948 */ /* 0x000fea0003800000 */
[----:B------:R-:W-:Y:S01]  /*95d0*/  BAR.SYNC.DEFER_BLOCKING 0x0 ;  /* 0x0000000000007b1d */ /* 0x000fe20000010000 */
[C---:B------:R-:W-:Y:S01]  /*95e0*/  ISETP.GE.AND P0, PT, R20.reuse, -0xec0, PT ;  /* 0xfffff1401400780c */ /* 0x040fe20003f06270 */
[----:B------:R-:W-:-:S12]  /*95f0*/  VIADD R20, R20, 0x1000 ;  /* 0x0000100014147836 */ /* 0x000fd80000000000 */
[----:B------:R-:W-:Y:S05]  /*9600*/  @!P0 BRA `(.L_x_236) ;  /* 0xffffffe000e48947 */ /* 0x000fea000383ffff */
[----:B------:R-:W-:Y:S05]  /*9610*/  EXIT ;  /* 0x000000000000794d */ /* 0x000fea0003800000 */
.L_x_232:
[----:B-1----:R-:W-:Y:S02]  /*9620*/  MOV R50, R23 ;  /* 0x0000001700327202 */ /* 0x002fe40000000f00 */
[----:B------:R-:W-:Y:S02]  /*9630*/  MOV R51, 0x8 ;  /* 0x0000000800337802 */ /* 0x000fe40000000f00 */
[----:B------:R-:W-:Y:S02]  /*9640*/  MOV R52, 0x101f ;  /* 0x0000101f00347802 */ /* 0x000fe40000000f00 */
[----:B------:R-:W-:-:S07]  /*9650*/  MOV R49, 0xffff ;  /* 0x0000ffff00317802 */ /* 0x000fce0000000f00 */
[----:B0-2---:R-:W-:Y:S05]  /*9660*/  WARPSYNC.COLLECTIVE R49, `(.L_x_237) ;  /* 0x0000000031087348 */ /* 0x005fea0003c00000 */
[----:B------:R1:W3:Y:S02]  /*9670*/  SHFL.BFLY P2, R47, R50, R51, R52 ;  /* 0x0c000033322f7389 */ /* 0x0002e40000040034 */
[----:B0123--:R-:W-:Y:S01]  /*9680*/  ENDCOLLECTIVE ;  /* 0x000000000000791b */ /* 0x00ffe20003800000 */
.L_x_237:
[----:B------:R-:W-:Y:S02]  /*9690*/  MOV R50, R24 ;  /* 0x0000001800327202 */ /* 0x000fe40000000f00 */
[----:B------:R-:W-:-:S07]  /*96a0*/  MOV R26, R47 ;  /* 0x0000002f001a7202 */ /* 0x000fce0000000f00 */
[----:B------:R-:W-:Y:S05]  /*96b0*/  WARPSYNC.COLLECTIVE R49, `(.L_x_238) ;  /* 0x0000000031087348 */ /* 0x000fea0003c00000 */
[----:B------:R0:W1:Y:S02]  /*96c0*/  SHFL.BFLY P2, R47, R50, R51, R52 ;  /* 0x0c000033322f7389 */ /* 0x0000640000040034 */
[----:B01----:R-:W-:Y:S01]  /*96d0*/  ENDCOLLECTIVE ;  /* 0x000000000000791b */ /* 0x003fe20003800000 */
.L_x_238:
[----:B------:R-:W-:-:S05]  /*96e0*/  FADD.FTZ R26, R26, R23 ;  /* 0x000000171a1a7221 */ /* 0x000fca0000010000 */
[----:B------:R-:W-:Y:S02]  /*96f0*/  MOV R50, R26 ;  /* 0x0000001a00327202 */ /* 0x000fe40000000f00 */
[----:B------:R-:W-:Y:S01]  /*9700*/  MOV R51, 0x4 ;  /* 0x0000000400337802 */ /* 0x000fe20000000f00 */
[----:B------:R-:W-:-:S07]  /*9710*/  IMAD.MOV.U32 R25, RZ, RZ, R47 ;  /* 0x000000ffff197224 */ /* 0x000fce00078e002f */
[----:B------:R-:W-:Y:S05]  /*9720*/  WARPSYNC.COLLECTIVE R49, `(.L_x_239) ;  /* 0x0000000031087348 */ /* 0x000fea0003c00000 */
[----:B------:R0:W1:Y:S02]  /*9730*/  SHFL.BFLY P2, R47, R50, R51, R52 ;  /* 0x0c000033322f7389 */ /* 0x0000640000040034 */
[----:B01----:R-:W-:Y:S01]  /*9740*/  ENDCOLLECTIVE ;  /* 0x000000000000791b */ /* 0x003fe20003800000 */
.L_x_239:
[----:B------:R-:W-:-:S05]  /*9750*/  FADD.FTZ R25, R25, R24 ;  /* 0x0000001819197221 */ /* 0x000fca0000010000 */
[----:B------:R-:W-:Y:S02]  /*9760*/  MOV R50, R25 ;  /* 0x0000001900327202 */ /* 0x000fe40000000f00 */
[----:B------:R-:W-:-:S07]  /*9770*/  MOV R27, R47 ;  /* 0x0000002f001b7202 */ /* 0x000fce0000000f00 */
[----:B------:R-:W-:Y:S05]  /*9780*/  WARPSYNC.COLLECTIVE R49, `(.L_x_240) ;  /* 0x0000000031087348 */ /* 0x000fea0003c00000 */
[----:B------:R0:W1:Y:S02]  /*9790*/  SHFL.BFLY P2, R47, R50, R51, R52 ;  /* 0x0c000033322f7389 */ /* 0x0000640000040034 */
[----:B01----:R-:W-:Y:S01]  /*97a0*/  ENDCOLLECTIVE ;  /* 0x000000000000791b */ /* 0x003fe20003800000 */
.L_x_240:
[----:B------:R-:W-:-:S05]  /*97b0*/  FADD.FTZ R27, R26, R27 ;  /* 0x0000001b1a1b7221 */ /* 0x000fca0000010000 */
[----:B------:R-:W-:Y:S01]  /*97c0*/  MOV R50, R27 ;  /* 0x0000001b00327202 */ /* 0x000fe20000000f00 */
[----:B------:R-:W-:Y:S01]  /*97d0*/  IMAD.MOV.U32 R51, RZ, RZ, 0x2 ;  /* 0x00000002ff337424 */ /* 0x000fe200078e00ff */
[----:B------:R-:W-:-:S07]  /*97e0*/  MOV R28, R47 ;  /* 0x0000002f001c7202 */ /* 0x000fce0000000f00 */
[----:B------:R-:W-:Y:S05]  /*97f0*/  WARPSYNC.COLLECTIVE R49, `(.L_x_241) ;  /* 0x0000000031087348 */ /* 0x000fea0003c00000 */
[----:B------:R0:W1:Y:S02]  /*9800*/  SHFL.BFLY P2, R47, R50, R51, R52 ;  /* 0x0c000033322f7389 */ /* 0x0000640000040034 */
[----:B01----:R-:W-:Y:S01]  /*9810*/  ENDCOLLECTIVE ;  /* 0x000000000000791b */ /* 0x003fe20003800000 */
.L_x_241:
[----:B------:R-:W-:-:S05]  /*9820*/  FADD.FTZ R28, R25, R28 ;  /* 0x0000001c191c7221 */ /* 0x000fca0000010000 */
[----:B------:R-:W-:Y:S02]  /*9830*/  MOV R50, R28 ;  /* 0x0000001c00327202 */ /* 0x000fe40000000f00 */
[----:B------:R-:W-:-:S07]  /*9840*/  MOV R30, R47 ;  /* 0x0000002f001e7202 */ /* 0x000fce0000000f00 */
[----:B------:R-:W-:Y:S05]  /*9850*/  WARPSYNC.COLLECTIVE R49, `(.L_x_242) ;  /* 0x0000000031087348 */ /* 0x000fea0003c00000 */
[----:B------:R0:W1:Y:S02]  /*9860*/  SHFL.BFLY P2, R47, R50, R51, R52 ;  /* 0x0c000033322f7389 */ /* 0x0000640000040034 */
[----:B01----:R-:W-:Y:S01]  /*9870*/  ENDCOLLECTIVE ;  /* 0x000000000000791b */ /* 0x003fe20003800000 */
.L_x_242:
[----:B------:R-:W-:-:S05]  /*9880*/  FADD.FTZ R30, R27, R30 ;  /* 0x0000001e1b1e7221 */ /* 0x000fca0000010000 */
[----:B------:R-:W-:Y:S02]  /*9890*/  MOV R50, R30 ;  /* 0x0000001e00327202 */ /* 0x000fe40000000f00 */
[----:B------:R-:W-:Y:S02]  /*98a0*/  MOV R51, 0x1 ;  /* 0x0000000100337802 */ /* 0x000fe40000000f00 */
[----:B------:R-:W-:-:S07]  /*98b0*/  MOV R23, R47 ;  /* 0x0000002f00177202 */ /* 0x000fce0000000f00 */
[----:B------:R-:W-:Y:S05]  /*98c0*/  WARPSYNC.COLLECTIVE R49, `(.L_x_243) ;  /* 0x0000000031087348 */ /* 0x000fea0003c00000 */
[----:B------:R0:W1:Y:S02]  /*98d0*/  SHFL.BFLY P2, R47, R50, R51, R52 ;  /* 0x0c000033322f7389 */ /* 0x0000640000040034 */
[----:B01----:R-:W-:Y:S01]  /*98e0*/  ENDCOLLECTIVE ;  /* 0x000000000000791b */ /* 0x003fe20003800000 */
.L_x_243:
[----:B------:R-:W-:-:S04]  /*98f0*/  FADD.FTZ R23, R28, R23 ;  /* 0x000000171c177221 */ /* 0x000fc80000010000 */
[----:B------:R-:W-:Y:S01]  /*9900*/  IMAD.MOV.U32 R50, RZ, RZ, R23 ;  /* 0x000000ffff327224 */ /* 0x000fe200078e0017 */
[----:B------:R-:W-:-:S07]  /*9910*/  MOV R29, R47 ;  /* 0x0000002f001d7202 */ /* 0x000fce0000000f00 */
[----:B------:R-:W-:Y:S05]  /*9920*/  WARPSYNC.COLLECTIVE R49, `(.L_x_244) ;  /* 0x0000000031087348 */ /* 0x000fea0003c00000 */
[----:B------:R0:W1:Y:S02]  /*9930*/  SHFL.BFLY P2, R47, R50, R51, R52 ;  /* 0x0c000033322f7389 */ /* 0x0000640000040034 */
[----:B01----:R-:W-:Y:S01]  /*9940*/  ENDCOLLECTIVE ;  /* 0x000000000000791b */ /* 0x003fe20003800000 */
.L_x_244:
[----:B------:R-:W-:Y:S01]  /*9950*/  FADD.FTZ R29, R30, R29 ;  /* 0x0000001d1e1d7221 */ /* 0x000fe20000010000 */
[----:B------:R-:W-:Y:S01]  /*9960*/  MOV R32, R47 ;  /* 0x0000002f00207202 */ /* 0x000fe20000000f00 */
[----:B------:R-:W-:Y:S06]  /*9970*/  BRA `(.L_x_245) ;  /* 0xffffffec00547947 */ /* 0x000fec000383ffff */
.L_x_233:
[----:B------:R-:W-:Y:S01]  /*9980*/  BSSY B1, `(.L_x_246) ;  /* 0x0000008000017945 */ /* 0x000fe20003800000 */
[----:B---3--:R-:W-:Y:S02]  /*9990*/  MOV R50, R23 ;  /* 0x0000001700327202 */ /* 0x008fe40000000f00 */
[----:B------:R-:W-:Y:S02]  /*99a0*/  MOV R51, 0x8 ;  /* 0x0000000800337802 */ /* 0x000fe40000000f00 */
[----:B------:R-:W-:Y:S02]  /*99b0*/  MOV R52, 0x101f ;  /* 0x0000101f00347802 */ /* 0x000fe40000000f00 */
[----:B------:R-:W-:-:S07]  /*99c0*/  MOV R49, 0xffff ;  /* 0x0000ffff00317802 */ /* 0x000fce0000000f00 */
[----:B012---:R-:W-:Y:S05]  /*99d0*/  WARPSYNC.COLLECTIVE R49, `(.L_x_247) ;  /* 0x0000000031087348 */ /* 0x007fea0003c00000 */
[----:B------:R3:W4:Y:S02]  /*99e0*/  SHFL.BFLY P2, R47, R50, R51, R52 ;  /* 0x0c000033322f7389 */ /* 0x0007240000040034 */
[----:B01234-:R-:W-:Y:S01]  /*99f0*/  ENDCOLLECTIVE ;  /* 0x000000000000791b */ /* 0x01ffe20003800000 */
.L_x_247:
[----:B------:R-:W-:Y:S05]  /*9a00*/  BSYNC B1 ;  /* 0x0000000000017941 */ /* 0x000fea0003800000 */
.L_x_246:
        /* <DEDUP_REMOVED lines=8> */
.L_x_248:
[----:B------:R-:W-:Y:S01]  /*9a90*/  FADD.FTZ R30, R30, R23 ;  /* 0x000000171e1e7221 */ /* 0x000fe20000010000 */
[----:B------:R-:W-:-:S04]  /*9aa0*/  HFMA2.MMA R51, -RZ, RZ, 0, 2.384185791015625e-07 ;  /* 0x00000004ff337435 */ /* 0x000fc800000001ff */
[----:B------:R-:W-:Y:S02]  /*9ab0*/  MOV R50, R30 ;  /* 0x0000001e00327202 */ /* 0x000fe40000000f00 */
[----:B------:R-:W-:-:S07]  /*9ac0*/  MOV R29, R47 ;  /* 0x0000002f001d7202 */ /* 0x000fce0000000f00 */
[----:B------:R-:W-:Y:S05]  /*9ad0*/  WARPSYNC.COLLECTIVE R49, `(.L_x_249) ;  /* 0x0000000031087348 */ /* 0x000fea0003c00000 */
[----:B------:R0:W1:Y:S02]  /*9ae0*/  SHFL.BFLY P2, R47, R50, R51, R52 ;  /* 0x0c000033322f7389 */ /* 0x0000640000040034 */
[----:B01----:R-:W-:Y:S01]  /*9af0*/  ENDCOLLECTIVE ;  /* 0x000000000000791b */ /* 0x003fe20003800000 */
.L_x_249:
[----:B------:R-:W-:-:S05]  /*9b00*/  FADD.FTZ R29, R29, R28 ;  /* 0x0000001c1d1d7221 */ /* 0x000fca0000010000 */
[----:B------:R-:W-:Y:S01]  /*9b10*/  MOV R50, R29 ;  /* 0x0000001d00327202 */ /* 0x000fe20000000f00 */
[----:B------:R-:W-:-:S07]  /*9b20*/  IMAD.MOV.U32 R31, RZ, RZ, R47 ;  /* 0x000000ffff1f7224 */ /* 0x000fce00078e002f */
[----:B------:R-:W-:Y:S05]  /*9b30*/  WARPSYNC.COLLECTIVE R49, `(.L_x_250) ;  /* 0x0000000031087348 */ /* 0x000fea0003c00000 */
[----:B------:R0:W1:Y:S02]  /*9b40*/  SHFL.BFLY P2, R47, R50, R51, R52 ;  /* 0x0c000033322f7389 */ /* 0x0000640000040034 */
[----:B01----:R-:W-:Y:S01]  /*9b50*/  ENDCOLLECTIVE ;  /* 0x000000000000791b */ /* 0x003fe20003800000 */
.L_x_250:
[----:B------:R-:W-:Y:S01]  /*9b60*/  FADD.FTZ R31, R30, R31 ;  /* 0x0000001f1e1f7221 */ /* 0x000fe20000010000 */
[----:B------:R-:W-:-:S04]  /*9b70*/  HFMA2.MMA R51, -RZ, RZ, 0, 1.1920928955078125e-07 ;  /* 0x00000002ff337435 */ /* 0x000fc800000001ff */
[----:B------:R-:W-:Y:S02]  /*9b80*/  MOV R50, R31 ;  /* 0x0000001f00327202 */ /* 0x000fe40000000f00 */
[----:B------:R-:W-:-:S07]  /*9b90*/  MOV R32, R47 ;  /* 0x0000002f00207202 */ /* 0x000fce0000000f00 */
[----:B------:R-:W-:Y:S05]  /*9ba0*/  WARPSYNC.COLLECTIVE R49, `(.L_x_251) ;  /* 0x0000000031087348 */ /* 0x000fea0003c00000 */
[----:B------:R0:W1:Y:S02]  /*9bb0*/  SHFL.BFLY P2, R47, R50, R51, R52 ;  /* 0x0c000033322f7389 */ /* 0x0000640000040034 */
[----:B01----:R-:W-:Y:S01]  /*9bc0*/  ENDCOLLECTIVE ;  /* 0x000000000000791b */ /* 0x003fe20003800000 */
.L_x_251:
[----:B------:R-:W-:-:S05]  /*9bd0*/  FADD.FTZ R32, R29, R32 ;  /* 0x000000201d207221 */ /* 0x000fca0000010000 */
[----:B------:R-:W-:Y:S02]  /*9be0*/  MOV R50, R32 ;  /* 0x0000002000327202 */ /* 0x000fe40000000f00 */
[----:B------:R-:W-:-:S07]  /*9bf0*/  MOV R34, R47 ;  /* 0x0000002f00227202 */ /* 0x000fce0000000f00 */
[----:B------:R-:W-:Y:S05]  /*9c00*/  WARPSYNC.COLLECTIVE R49, `(.L_x_252) ;  /* 0x0000000031087348 */ /* 0x000fea0003c00000 */
[----:B------:R0:W1:Y:S02]  /*9c10*/  SHFL.BFLY P2, R47, R50, R51, R52 ;  /* 0x0c000033322f7389 */ /* 0x0000640000040034 */
[----:B01----:R-:W-:Y:S01]  /*9c20*/  ENDCOLLECTIVE ;  /* 0x000000000000791b */ /* 0x003fe20003800000 */
.L_x_252:
[----:B------:R-:W-:Y:S01]  /*9c30*/  FADD.FTZ R34, R31, R34 ;  /* 0x000000221f227221 */ /* 0x000fe20000010000 */
[----:B------:R-:W-:-:S04]  /*9c40*/  HFMA2.MMA R51, -RZ, RZ, 0, 5.9604644775390625e-08 ;  /* 0x00000001ff337435 */ /* 0x000fc800000001ff */
[----:B------:R-:W-:Y:S01]  /*9c50*/  MOV R50, R34 ;  /* 0x0000002200327202 */ /* 0x000fe20000000f00 */
[----:B------:R-:W-:-:S07]  /*9c60*/  IMAD.MOV.U32 R23, RZ, RZ, R47 ;  /* 0x000000ffff177224 */ /* 0x000fce00078e002f */
[----:B------:R-:W-:Y:S05]  /*9c70*/  WARPSYNC.COLLECTIVE R49, `(.L_x_253) ;  /* 0x0000000031087348 */ /* 0x000fea0003c00000 */
[----:B------:R0:W1:Y:S02]  /*9c80*/  SHFL.BFLY P2, R47, R50, R51, R52 ;  /* 0x0c000033322f7389 */ /* 0x0000640000040034 */
[----:B01----:R-:W-:Y:S01]  /*9c90*/  ENDCOLLECTIVE ;  /* 0x000000000000791b */ /* 0x003fe20003800000 */
.L_x_253:
[----:B------:R-:W-:-:S05]  /*9ca0*/  FADD.FTZ R23, R32, R23 ;  /* 0x0000001720177221 */ /* 0x000fca0000010000 */
[----:B------:R-:W-:Y:S02]  /*9cb0*/  MOV R50, R23 ;  /* 0x0000001700327202 */ /* 0x000fe40000000f00 */
[----:B------:R-:W-:-:S07]  /*9cc0*/  MOV R33, R47 ;  /* 0x0000002f00217202 */ /* 0x000fce0000000f00 */
[----:B------:R-:W-:Y:S05]  /*9cd0*/  WARPSYNC.COLLECTIVE R49, `(.L_x_254) ;  /* 0x0000000031087348 */ /* 0x000fea0003c00000 */
[----:B------:R0:W1:Y:S02]  /*9ce0*/  SHFL.BFLY P2, R47, R50, R51, R52 ;  /* 0x0c000033322f7389 */ /* 0x0000640000040034 */
[----:B01----:R-:W-:Y:S01]  /*9cf0*/  ENDCOLLECTIVE ;  /* 0x000000000000791b */ /* 0x003fe20003800000 */
.L_x_254:
[----:B------:R-:W-:Y:S01]  /*9d00*/  FADD.FTZ R33, R34, R33 ;  /* 0x0000002122217221 */ /* 0x000fe20000010000 */
[----:B------:R-:W-:Y:S01]  /*9d10*/  MOV R28, R47 ;  /* 0x0000002f001c7202 */ /* 0x000fe20000000f00 */
[----:B------:R-:W-:Y:S06]  /*9d20*/  BRA `(.L_x_255) ;  /* 0xffffffec00147947 */ /* 0x000fec000383ffff */
.L_x_234:
[----:B------:R-:W-:Y:S01]  /*9d30*/  BSSY B1, `(.L_x_256) ;  /* 0x0000008000017945 */ /* 0x000fe20003800000 */
[----:B----4-:R-:W-:Y:S01]  /*9d40*/  MOV R50, R23 ;  /* 0x0000001700327202 */ /* 0x010fe20000000f00 */
[----:B------:R-:W-:Y:S01]  /*9d50*/  IMAD.MOV.U32 R51, RZ, RZ, 0x8 ;  /* 0x00000008ff337424 */ /* 0x000fe200078e00ff */
[----:B------:R-:W-:Y:S02]  /*9d60*/  MOV R52, 0x101f ;  /* 0x0000101f00347802 */ /* 0x000fe40000000f00 */
[----:B------:R-:W-:-:S07]  /*9d70*/  MOV R49, 0xffff ;  /* 0x0000ffff00317802 */ /* 0x000fce0000000f00 */
[----:B0123--:R-:W-:Y:S05]  /*9d80*/  WARPSYNC.COLLECTIVE R49, `(.L_x_257) ;  /* 0x0000000031087348 */ /* 0x00ffea0003c00000 */
[----:B------:R4:W0:Y:S02]  /*9d90*/  SHFL.BFLY P2, R47, R50, R51, R52 ;  /* 0x0c000033322f7389 */ /* 0x0008240000040034 */
[----:B01234-:R-:W-:Y:S01]  /*9da0*/  ENDCOLLECTIVE ;  /* 0x000000000000791b */ /* 0x01ffe20003800000 */
.L_x_257:
[----:B------:R-:W-:Y:S05]  /*9db0*/  BSYNC B1 ;  /* 0x0000000000017941 */ /* 0x000fea0003800000 */
.L_x_256:
[----:B------:R-:W-:Y:S01]  /*9dc0*/  HFMA2.MMA R51, -RZ, RZ, 0, 4.76837158203125e-07 ;  /* 0x00000008ff337435 */ /* 0x000fe200000001ff */
[----:B------:R-:W-:Y:S01]  /*9dd0*/  MOV R50, R28 ;  /* 0x0000001c00327202 */ /* 0x000fe20000000f00 */
[----:B------:R-:W-:Y:S01]  /*9de0*/  IMAD.MOV.U32 R49, RZ, RZ, 0xffff ;  /* 0x0000ffffff317424 */ /* 0x000fe200078e00ff */
[----:B------:R-:W-:Y:S02]  /*9df0*/  MOV R52, 0x101f ;  /* 0x0000101f00347802 */ /* 0x000fe40000000f00 */
[----:B------:R-:W-:-:S07]  /*9e00*/  MOV R30, R47 ;  /* 0x0000002f001e7202 */ /* 0x000fce0000000f00 */
[----:B------:R-:W-:Y:S05]  /*9e10*/  WARPSYNC.COLLECTIVE R49, `(.L_x_258) ;  /* 0x0000000031087348 */ /* 0x000fea0003c00000 */
[----:B------:R0:W1:Y:S02]  /*9e20*/  SHFL.BFLY P2, R47, R50, R51, R52 ;  /* 0x0c000033322f7389 */ /* 0x0000640000040034 */
[----:B01----:R-:W-:Y:S01]  /*9e30*/  ENDCOLLECTIVE ;  /* 0x000000000000791b */ /* 0x003fe20003800000 */
.L_x_258:
[----:B------:R-:W-:Y:S01]  /*9e40*/  FADD.FTZ R30, R30, R23 ;  /* 0x000000171e1e7221 */ /* 0x000fe20000010000 */
[----:B------:R-:W-:-:S04]  /*9e50*/  HFMA2.MMA R51, -RZ, RZ, 0, 2.384185791015625e-07 ;  /* 0x00000004ff337435 */ /* 0x000fc800000001ff */
[----:B------:R-:W-:Y:S02]  /*9e60*/  MOV R50, R30 ;  /* 0x0000001e00327202 */ /* 0x000fe40000000f00 */
[----:B------:R-:W-:-:S07]  /*9e70*/  MOV R29, R47 ;  /* 0x0000002f001d7202 */ /* 0x000fce0000000f00 */
[----:B------:R-:W-:Y:S05]  /*9e80*/  WARPSYNC.COLLECTIVE R49, `(.L_x_259) ;  /* 0x0000000031087348 */ /* 0x000fea0003c00000 */
[----:B------:R0:W1:Y:S02]  /*9e90*/  SHFL.BFLY P2, R47, R50, R51, R52 ;  /* 0x0c000033322f7389 */ /* 0x0000640000040034 */
[----:B01----:R-:W-:Y:S01]  /*9ea0*/  ENDCOLLECTIVE ;  /* 0x000000000000791b */ /* 0x003fe20003800000 */
.L_x_259:
[----:B------:R-:W-:-:S05]  /*9eb0*/  FADD.FTZ R29, R29, R28 ;  /* 0x0000001c1d1d7221 */ /* 0x000fca0000010000 */
[----:B------:R-:W-:Y:S02]  /*9ec0*/  MOV R50, R29 ;  /* 0x0000001d00327202 */ /* 0x000fe40000000f00 */
[----:B------:R-:W-:-:S07]  /*9ed0*/  MOV R31, R47 ;  /* 0x0000002f001f7202 */ /* 0x000fce0000000f00 */
[----:B------:R-:W-:Y:S05]  /*9ee0*/  WARPSYNC.COLLECTIVE R49, `(.L_x_260) ;  /* 0x0000000031087348 */ /* 0x000fea0003c00000 */
[----:B------:R0:W1:Y:S02]  /*9ef0*/  SHFL.BFLY P2, R47, R50, R51, R52 ;  /* 0x0c000033322f7389 */ /* 0x0000640000040034 */
[----:B01----:R-:W-:Y:S01]  /*9f00*/  ENDCOLLECTIVE ;  /* 0x000000000000791b */ /* 0x003fe20003800000 */
.L_x_260:
[----:B------:R-:W-:Y:S01]  /*9f10*/  FADD.FTZ R31, R30, R31 ;  /* 0x0000001f1e1f7221 */ /* 0x000fe20000010000 */
[----:B------:R-:W-:-:S03]  /*9f20*/  HFMA2.MMA R51, -RZ, RZ, 0, 1.1920928955078125e-07 ;  /* 0x00000002ff337435 */ /* 0x000fc600000001ff */
[----:B------:R-:W-:Y:S01]  /*9f30*/  IMAD.MOV.U32 R50, RZ, RZ, R31 ;  /* 0x000000ffff327224 */ /* 0x000fe200078e001f */
[----:B------:R-:W-:-:S07]  /*9f40*/  MOV R32, R47 ;  /* 0x0000002f00207202 */ /* 0x000fce0000000f00 */
[----:B------:R-:W-:Y:S05]  /*9f50*/  WARPSYNC.COLLECTIVE R49, `(.L_x_261) ;  /* 0x0000000031087348 */ /* 0x000fea0003c00000 */
[----:B------:R0:W1:Y:S02]  /*9f60*/  SHFL.BFLY P2, R47, R50, R51, R52 ;  /* 0x0c000033322f7389 */ /* 0x0000640000040034 */
[----:B01----:R-:W-:Y:S01]  /*9f70*/  ENDCOLLECTIVE ;  /* 0x000000000000791b */ /* 0x003fe20003800000 */
.L_x_261:
[----:B------:R-:W-:-:S05]  /*9f80*/  FADD.FTZ R32, R29, R32 ;  /* 0x000000201d207221 */ /* 0x000fca0000010000 */
[----:B------:R-:W-:Y:S02]  /*9f90*/  MOV R50, R32 ;  /* 0x0000002000327202 */ /* 0x000fe40000000f00 */
[----:B------:R-:W-:-:S07]  /*9fa0*/  MOV R34, R47 ;  /* 0x0000002f00227202 */ /* 0x000fce0000000f00 */
[----:B------:R-:W-:Y:S05]  /*9fb0*/  WARPSYNC.COLLECTIVE R49, `(.L_x_262) ;  /* 0x0000000031087348 */ /* 0x000fea0003c00000 */
[----:B------:R0:W1:Y:S02]  /*9fc0*/  SHFL.BFLY P2, R47, R50, R51, R52 ;  /* 0x0c000033322f7389 */ /* 0x0000640000040034 */
[----:B01----:R-:W-:Y:S01]  /*9fd0*/  ENDCOLLECTIVE ;  /* 0x000000000000791b */ /* 0x003fe20003800000 */
.L_x_262:
[----:B------:R-:W-:Y:S01]  /*9fe0*/  FADD.FTZ R34, R31, R34 ;  /* 0x000000221f227221 */ /* 0x000fe20000010000 */
[----:B------:R-:W-:-:S04]  /*9ff0*/  HFMA2.MMA R51, -RZ, RZ, 0, 5.9604644775390625e-08 ;  /* 0x00000001ff337435 */ /* 0x000fc800000001ff */
[----:B------:R-:W-:Y:S02]  /*a000*/  MOV R50, R34 ;  /* 0x0000002200327202 */ /* 0x000fe40000000f00 */
[----:B------:R-:W-:-:S07]  /*a010*/  MOV R23, R47 ;  /* 0x0000002f00177202 */ /* 0x000fce0000000f00 */
[----:B------:R-:W-:Y:S05]  /*a020*/  WARPSYNC.COLLECTIVE R49, `(.L_x_263) ;  /* 0x0000000031087348 */ /* 0x000fea0003c00000 */
[----:B------:R0:W1:Y:S02]  /*a030*/  SHFL.BFLY P2, R47, R50, R51, R52 ;  /* 0x0c000033322f7389 */ /* 0x0000640000040034 */
[----:B01----:R-:W-:Y:S01]  /*a040*/  ENDCOLLECTIVE ;  /* 0x000000000000791b */ /* 0x003fe20003800000 */
.L_x_263:
[----:B------:R-:W-:-:S05]  /*a050*/  FADD.FTZ R23, R32, R23 ;  /* 0x0000001720177221 */ /* 0x000fca0000010000 */
[----:B------:R-:W-:Y:S01]  /*a060*/  MOV R50, R23 ;  /* 0x0000001700327202 */ /* 0x000fe20000000f00 */
[----:B------:R-:W-:-:S07]  /*a070*/  IMAD.MOV.U32 R33, RZ, RZ, R47 ;  /* 0x000000ffff217224 */ /* 0x000fce00078e002f */
[----:B------:R-:W-:Y:S05]  /*a080*/  WARPSYNC.COLLECTIVE R49, `(.L_x_264) ;  /* 0x0000000031087348 */ /* 0x000fea0003c00000 */
[----:B------:R0:W1:Y:S02]  /*a090*/  SHFL.BFLY P2, R47, R50, R51, R52 ;  /* 0x0c000033322f7389 */ /* 0x0000640000040034 */
[----:B01----:R-:W-:Y:S01]  /*a0a0*/  ENDCOLLECTIVE ;  /* 0x000000000000791b */ /* 0x003fe20003800000 */
.L_x_264:
[----:B------:R-:W-:Y:S01]  /*a0b0*/  FADD.FTZ R33, R34, R33 ;  /* 0x0000002122217221 */ /* 0x000fe20000010000 */
[----:B------:R-:W-:Y:S01]  /*a0c0*/  MOV R28, R47 ;  /* 0x0000002f001c7202 */ /* 0x000fe20000000f00 */
[----:B------:R-:W-:Y:S06]  /*a0d0*/  BRA `(.L_x_265) ;  /* 0xffffffe800c07947 */ /* 0x000fec000383ffff */
.L_x_235:
[----:B------:R-:W-:Y:S01]  /*a0e0*/  HFMA2.MMA R51, -RZ, RZ, 0, 4.76837158203125e-07 ;  /* 0x00000008ff337435 */ /* 0x000fe200000001ff */
[----:B------:R-:W-:Y:S01]  /*a0f0*/  BSSY B0, `(.L_x_266) ;  /* 0x0000007000007945 */ /* 0x000fe20003800000 */
[----:B--2---:R-:W-:Y:S02]  /*a100*/  MOV R50, R24 ;  /* 0x0000001800327202 */ /* 0x004fe40000000f00 */
[----:B------:R-:W-:Y:S02]  /*a110*/  MOV R52, 0x101f ;  /* 0x0000101f00347802 */ /* 0x000fe40000000f00 */
[----:B------:R-:W-:-:S07]  /*a120*/  MOV R49, 0xffff ;  /* 0x0000ffff00317802 */ /* 0x000fce0000000f00 */
[----:B01-3--:R-:W-:Y:S05]  /*a130*/  WARPSYNC.COLLECTIVE R49, `(.L_x_267) ;  /* 0x0000000031087348 */ /* 0x00bfea0003c00000 */
[----:B------:R2:W4:Y:S02]  /*a140*/  SHFL.BFLY P2, R47, R50, R51, R52 ;  /* 0x0c000033322f7389 */ /* 0x0005240000040034 */
[----:B01234-:R-:W-:Y:S01]  /*a150*/  ENDCOLLECTIVE ;  /* 0x000000000000791b */ /* 0x01ffe20003800000 */
.L_x_267:
[----:B------:R-:W-:Y:S05]  /*a160*/  BSYNC B0 ;  /* 0x0000000000007941 */ /* 0x000fea0003800000 */
.L_x_266:
[----:B------:R-:W-:Y:S01]  /*a170*/  HFMA2.MMA R51, -RZ, RZ, 0, 4.76837158203125e-07 ;  /* 0x00000008ff337435 */ /* 0x000fe200000001ff */
[----:B------:R-:W-:Y:S01]  /*a180*/  MOV R50, R25 ;  /* 0x0000001900327202 */ /* 0x000fe20000000f00 */
[----:B------:R-:W-:Y:S01]  /*a190*/  IMAD.MOV.U32 R27, RZ, RZ, R47 ;  /* 0x000000ffff1b7224 */ /* 0x000fe200078e002f */
[----:B------:R-:W-:Y:S02]  /*a1a0*/  MOV R52, 0x101f ;  /* 0x0000101f00347802 */ /* 0x000fe40000000f00 */
[----:B------:R-:W-:Y:S02]  /*a1b0*/  CS2R R32, SRZ ;  /* 0x0000000000207805 */ /* 0x000fe4000001ff00 */
[----:B------:R-:W-:Y:S01]  /*a1c0*/  MOV R49, 0xffff ;  /* 0x0000ffff00317802 */ /* 0x000fe20000000f00 */
[----:B------:R-:W-:Y:S01]  /*a1d0*/  FADD.FTZ R27, R27, R24 ;  /* 0x000000181b1b7221 */ /* 0x000fe20000010000 */
[----:B------:R-:W-:Y:S01]  /*a1e0*/  @!P0 IADD3 R28, R23, 0x14, RZ ;  /* 0x00000014171c8810 */ /* 0x000fe20007ffe0ff */
[----:B------:R-:W-:Y:S01]  /*a1f0*/  IMAD.MOV.U32 R39, RZ, RZ, RZ ;  /* 0x000000ffff277224 */ /* 0x000fe200078e00ff */
[----:B------:R-:W-:-:S07]  /*a200*/  @!P0 LEA R29, R38, UR8, 0x7 ;  /* 0x00000008261d8c11 */ /* 0x000fce000f8e38ff */
[----:B------:R-:W-:Y:S05]  /*a210*/  WARPSYNC.COLLECTIVE R49, `(.L_x_268) ;  /* 0x0000000031087348 */ /* 0x000fea0003c00000 */
[----:B------:R0:W1:Y:S02]  /*a220*/  SHFL.BFLY P2, R47, R50, R51, R52 ;  /* 0x0c000033322f7389 */ /* 0x0000640000040034 */
[----:B01----:R-:W-:Y:S01]  /*a230*/  ENDCOLLECTIVE ;  /* 0x000000000000791b */ /* 0x003fe20003800000 */
.L_x_268:
[----:B------:R-:W-:Y:S01]  /*a240*/  @!P0 LOP3.LUT R28, R28, R11, RZ, 0x3c, !PT ;  /* 0x0000000b1c1c8212 */ /* 0x000fe200078e3cff */
[----:B------:R-:W-:Y:S01]  /*a250*/  HFMA2.MMA R40, -RZ, RZ, 0, 0 ;  /* 0x00000000ff287435 */ /* 0x000fe200000001ff */
[----:B------:R-:W-:Y:S02]  /*a260*/  @!P0 IADD3 R44, R23, 0x3c, RZ ;  /* 0x0000003c172c8810 */ /* 0x000fe40007ffe0ff */
[----:B------:R-:W-:Y:S02]  /*a270*/  @!P0 LEA R28, R28, R29, 0x2 ;  /* 0x0000001d1c1c8211 */ /* 0x000fe400078e10ff */
[----:B------:R-:W-:Y:S02]  /*a280*/  @!P0 LEA R43, R38, UR8, 0x7 ;  /* 0x00000008262b8c11 */ /* 0x000fe4000f8e38ff */
[----:B------:R-:W-:Y:S01]  /*a290*/  @!P0 LOP3.LUT R44, R44, R11, RZ, 0x3c, !PT ;  /* 0x0000000b2c2c8212 */ /* 0x000fe200078e3cff */
[----:B------:R0:W1:Y:S03]  /*a2a0*/  @!P0 LDS R31, [R28+0x500] ;  /* 0x000500001c1f8984 */ /* 0x0000660000000800 */
[----:B------:R-:W-:Y:S01]  /*a2b0*/  @!P0 LEA R44, R44, R43, 0x2 ;  /* 0x0000002b2c2c8211 */ /* 0x000fe200078e10ff */
[----:B------:R-:W-:Y:S01]  /*a2c0*/  IMAD.MOV.U32 R51, RZ, RZ, 0x4 ;  /* 0x00000004ff337424 */ /* 0x000fe200078e00ff */
[----:B------:R-:W-:Y:S01]  /*a2d0*/  MOV R50, R27 ;  /* 0x0000001b00327202 */ /* 0x000fe20000000f00 */
[----:B------:R0:W2:Y:S01]  /*a2e0*/  @!P0 LDS R30, [R28] ;  /* 0x000000001c1e8984 */ /* 0x0000a20000000800 */
[----:B------:R-:W-:-:S03]  /*a2f0*/  HFMA2.MMA R43, -RZ, RZ, 0, 0 ;  /* 0x00000000ff2b7435 */ /* 0x000fc600000001ff */
[----:B------:R0:W3:Y:S01]  /*a300*/  @!P0 LDS R45, [R44] ;  /* 0x000000002c2d8984 */ /* 0x0000e20000000800 */
[----:B------:R-:W-:-:S03]  /*a310*/  MOV R26, R47 ;  /* 0x0000002f001a7202 */ /* 0x000fc60000000f00 */
[----:B------:R0:W4:Y:S04]  /*a320*/  @!P0 LDS R46, [R44+0x500] ;  /* 0x000500002c2e8984 */ /* 0x0001280000000800 */
[----:B01234-:R-:W-:Y:S05]  /*a330*/  WARPSYNC.COLLECTIVE R49, `(.L_x_269) ;  /* 0x0000000031087348 */ /* 0x01ffea0003c00000 */
[----:B------:R0:W0:Y:S02]  /*a340*/  SHFL.BFLY P2, R47, R50, R51, R52 ;  /* 0x0c000033322f7389 */ /* 0x0000240000040034 */
[----:B01234-:R-:W-:Y:S01]  /*a350*/  ENDCOLLECTIVE ;  /* 0x000000000000791b */ /* 0x01ffe20003800000 */
.L_x_269:
[----:B------:R-:W-:Y:S01]  /*a360*/  FADD.FTZ R26, R26, R25 ;  /* 0x000000191a1a7221 */ /* 0x000fe20000010000 */
[----:B------:R-:W-:-:S04]  /*a370*/  MOV R44, RZ ;  /* 0x000000ff002c7202 */ /* 0x000fc80000000f00 */
[----:B------:R-:W-:Y:S02]  /*a380*/  MOV R50, R26 ;  /* 0x0000001a00327202 */ /* 0x000fe40000000f00 */
[----:B------:R-:W-:Y:S02]  /*a390*/  @!P0 MOV R33, R31 ;  /* 0x0000001f00218202 */ /* 0x000fe40000000f00 */
[----:B------:R-:W-:-:S07]  /*a3a0*/  MOV R24, R47 ;  /* 0x0000002f00187202 */ /* 0x000fce0000000f00 */
[----:B------:R-:W-:Y:S05]  /*a3b0*/  WARPSYNC.COLLECTIVE R49, `(.L_x_270) ;  /* 0x0000000031087348 */ /* 0x000fea0003c00000 */
[----:B------:R0:W1:Y:S02]  /*a3c0*/  SHFL.BFLY P2, R47, R50, R51, R52 ;  /* 0x0c000033322f7389 */ /* 0x0000640000040034 */
[----:B01----:R-:W-:Y:S01]  /*a3d0*/  ENDCOLLECTIVE ;  /* 0x000000000000791b */ /* 0x003fe20003800000 */
.L_x_270:
[----:B------:R-:W-:Y:S01]  /*a3e0*/  @!P0 MOV R32, R30 ;  /* 0x0000001e00208202 */ /* 0x000fe20000000f00 */
[----:B------:R-:W-:Y:S01]  /*a3f0*/  FADD.FTZ R24, R27, R24 ;  /* 0x000000181b187221 */ /* 0x000fe20000010000 */
[----:B------:R-:W-:Y:S02]  /*a400*/  @!P0 MOV R43, R45 ;  /* 0x0000002d002b8202 */ /* 0x000fe40000000f00 */
[----:B------:R-:W-:Y:S02]  /*a410*/  @!P0 MOV R44, R46 ;  /* 0x0000002e002c8202 */ /* 0x000fe40000000f00 */
[----:B------:R-:W-:Y:S01]  /*a420*/  MOV R50, R24 ;  /* 0x0000001800327202 */ /* 0x000fe20000000f00 */
[----:B------:R-:W-:Y:S01]  /*a430*/  IMAD.MOV.U32 R51, RZ, RZ, 0x2 ;  /* 0x00000002ff337424 */ /* 0x000fe200078e00ff */
[----:B------:R-:W-:-:S07]  /*a440*/  MOV R25, R47 ;  /* 0x0000002f00197202 */ /* 0x000fce0000000f00 */
[----:B------:R-:W-:Y:S05]  /*a450*/  WARPSYNC.COLLECTIVE R49, `(.L_x_271) ;  /* 0x0000000031087348 */ /* 0x000fea0003c00000 */
[----:B------:R0:W1:Y:S02]  /*a460*/  SHFL.BFLY P2, R47, R50, R51, R52 ;  /* 0x0c000033322f7389 */ /* 0x0000640000040034 */
[----:B01----:R-:W-:Y:S01]  /*a470*/  ENDCOLLECTIVE ;  /* 0x000000000000791b */ /* 0x003fe20003800000 */
.L_x_271:
[----:B------:R-:W-:-:S05]  /*a480*/  FADD.FTZ R25, R26, R25 ;  /* 0x000000191a197221 */ /* 0x000fca0000010000 */
[----:B------:R-:W-:Y:S02]  /*a490*/  MOV R50, R25 ;  /* 0x0000001900327202 */ /* 0x000fe40000000f00 */
[----:B------:R-:W-:-:S07]  /*a4a0*/  MOV R27, R47 ;  /* 0x0000002f001b7202 */ /* 0x000fce0000000f00 */
[----:B------:R-:W-:Y:S05]  /*a4b0*/  WARPSYNC.COLLECTIVE R49, `(.L_x_272) ;  /* 0x0000000031087348 */ /* 0x000fea0003c00000 */
[----:B------:R0:W1:Y:S02]  /*a4c0*/  SHFL.BFLY P2, R47, R50, R51, R52 ;  /* 0x0c000033322f7389 */ /* 0x0000640000040034 */
[----:B01----:R-:W-:Y:S01]  /*a4d0*/  ENDCOLLECTIVE ;  /* 0x000000000000791b */ /* 0x003fe20003800000 */
.L_x_272:
[----:B------:R-:W-:Y:S01]  /*a4e0*/  FADD.FTZ R28, R24, R27 ;  /* 0x0000001b181c7221 */ /* 0x000fe20000010000 */
[----:B------:R-:W-:-:S04]  /*a4f0*/  @!P0 LEA R27, R38, UR8, 0x7 ;  /* 0x00000008261b8c11 */ /* 0x000fc8000f8e38ff */
[----:B------:R-:W-:Y:S01]  /*a500*/  MOV R50, R28 ;  /* 0x0000001c00327202 */ /* 0x000fe20000000f00 */
[----:B------:R-:W-:Y:S01]  /*a510*/  IMAD.MOV.U32 R51, RZ, RZ, 0x1 ;  /* 0x00000001ff337424 */ /* 0x000fe200078e00ff */
[----:B------:R-:W-:-:S07]  /*a520*/  MOV R26, R47 ;  /* 0x0000002f001a7202 */ /* 0x000fce0000000f00 */
[----:B------:R-:W-:Y:S05]  /*a530*/  WARPSYNC.COLLECTIVE R49, `(.L_x_273) ;  /* 0x0000000031087348 */ /* 0x000fea0003c00000 */
[----:B------:R0:W1:Y:S02]  /*a540*/  SHFL.BFLY P2, R47, R50, R51, R52 ;  /* 0x0c000033322f7389 */ /* 0x0000640000040034 */
[----:B01----:R-:W-:Y:S01]  /*a550*/  ENDCOLLECTIVE ;  /* 0x000000000000791b */ /* 0x003fe20003800000 */
.L_x_273:
[----:B------:R-:W-:Y:S01]  /*a560*/  FADD.FTZ R29, R25, R26 ;  /* 0x0000001a191d7221 */ /* 0x000fe20000010000 */
[C---:B------:R-:W-:Y:S01]  /*a570*/  @!P0 VIADD R26, R23.reuse, 0x28 ;  /* 0x00000028171a8836 */ /* 0x040fe20000000000 */
[----:B------:R-:W0:Y:S01]  /*a580*/  LDC.64 R24, c[0x0][0x218] ;  /* 0x00008600ff187b82 */ /* 0x000e220000000a00 */
[----:B------:R-:W-:-:S03]  /*a590*/  IADD3 R23, R23, R20, RZ ;  /* 0x0000001417177210 */ /* 0x000fc60007ffe0ff */
[----:B------:R-:W-:-:S04]  /*a5a0*/  @!P0 LOP3.LUT R26, R26, R11, RZ, 0x3c, !PT ;  /* 0x0000000b1a1a8212 */ /* 0x000fc800078e3cff */
[----:B------:R-:W-:Y:S02]  /*a5b0*/  @!P0 LEA R26, R26, R27, 0x2 ;  /* 0x0000001b1a1a8211 */ /* 0x000fe400078e10ff */
[----:B------:R-:W-:-:S03]  /*a5c0*/  MOV R50, R29 ;  /* 0x0000001d00327202 */ /* 0x000fc60000000f00 */
[----:B------:R1:W2:Y:S04]  /*a5d0*/  @!P0 LDS R27, [R26] ;  /* 0x000000001a1b8984 */ /* 0x0002a80000000800 */
[----:B------:R1:W3:Y:S01]  /*a5e0*/  @!P0 LDS R41, [R26+0x500] ;  /* 0x000500001a298984 */ /* 0x0002e20000000800 */
[----:B------:R-:W-:-:S07]  /*a5f0*/  MOV R31, R47 ;  /* 0x0000002f001f7202 */ /* 0x000fce0000000f00 */
[----:B0123--:R-:W-:Y:S05]  /*a600*/  WARPSYNC.COLLECTIVE R49, `(.L_x_274) ;  /* 0x0000000031087348 */ /* 0x00ffea0003c00000 */
[----:B------:R4:W0:Y:S02]  /*a610*/  SHFL.BFLY P2, R47, R50, R51, R52 ;  /* 0x0c000033322f7389 */ /* 0x0008240000040034 */
[----:B01234-:R-:W-:Y:S01]  /*a620*/  ENDCOLLECTIVE ;  /* 0x000000000000791b */ /* 0x01ffe20003800000 */
.L_x_274:
        /* <DEDUP_REMOVED lines=8> */
.L_x_275:
        /* <DEDUP_REMOVED lines=10> */
.L_x_276:
[----:B------:R-:W-:Y:S01]  /*a750*/  @!P0 F2FP.BF16.F32.PACK_AB R28, RZ, R28 ;  /* 0x0000001cff1c823e */ /* 0x000fe200000010ff */
[----:B------:R-:W-:Y:S01]  /*a760*/  FADD.FTZ R35, R35, R32 ;  /* 0x0000002023237221 */ /* 0x000fe20000010000 */
[----:B------:R-:W-:Y:S02]  /*a770*/  @!P0 F2FP.BF16.F32.PACK_AB R29, RZ, R29 ;  /* 0x0000001dff1d823e */ /* 0x000fe400000010ff */
[----:B------:R-:W-:Y:S01]  /*a780*/  PRMT R31, R28, 0x7610, R31 ;  /* 0x000076101c1f7816 */ /* 0x000fe2000000001f */
[----:B------:R-:W-:-:S04]  /*a790*/  IMAD.WIDE R26, R23, 0x2, R26 ;  /* 0x00000002171a7825 */ /* 0x000fc800078e021a */
[----:B------:R0:W-:Y:S01]  /*a7a0*/  @!P0 STG.E.U16 desc[UR14][R24.64], R31 ;  /* 0x0000001f18008986 */ /* 0x0001e2000c10150e */
[----:B------:R-:W-:Y:S01]  /*a7b0*/  HFMA2.MMA R51, -RZ, RZ, 0, 2.384185791015625e-07 ;  /* 0x00000004ff337435 */ /* 0x000fe200000001ff */
[----:B------:R-:W-:Y:S02]  /*a7c0*/  MOV R50, R35 ;  /* 0x0000002300327202 */ /* 0x000fe40000000f00 */
[----:B------:R-:W-:-:S08]  /*a7d0*/  MOV R34, R47 ;  /* 0x0000002f00227202 */ /* 0x000fd00000000f00 */
[----:B0-----:R-:W-:Y:S05]  /*a7e0*/  WARPSYNC.COLLECTIVE R49, `(.L_x_277) ;  /* 0x0000000031087348 */ /* 0x001fea0003c00000 */
[----:B------:R1:W2:Y:S02]  /*a7f0*/  SHFL.BFLY P2, R47, R50, R51, R52 ;  /* 0x0c000033322f7389 */ /* 0x0002a40000040034 */
[----:B012---:R-:W-:Y:S01]  /*a800*/  ENDCOLLECTIVE ;  /* 0x000000000000791b */ /* 0x007fe20003800000 */
.L_x_277:
[----:B------:R-:W-:-:S05]  /*a810*/  FADD.FTZ R34, R34, R33 ;  /* 0x0000002122227221 */ /* 0x000fca0000010000 */
[----:B------:R-:W-:Y:S02]  /*a820*/  MOV R50, R34 ;  /* 0x0000002200327202 */ /* 0x000fe40000000f00 */
[----:B------:R-:W-:-:S07]  /*a830*/  MOV R32, R47 ;  /* 0x0000002f00207202 */ /* 0x000fce0000000f00 */
[----:B------:R-:W-:Y:S05]  /*a840*/  WARPSYNC.COLLECTIVE R49, `(.L_x_278) ;  /* 0x0000000031087348 */ /* 0x000fea0003c00000 */
[----:B------:R0:W1:Y:S02]  /*a850*/  SHFL.BFLY P2, R47, R50, R51, R52 ;  /* 0x0c000033322f7389 */ /* 0x0000640000040034 */
[----:B01----:R-:W-:Y:S01]  /*a860*/  ENDCOLLECTIVE ;  /* 0x000000000000791b */ /* 0x003fe20003800000 */
.L_x_278:
[----:B------:R-:W-:Y:S01]  /*a870*/  FADD.FTZ R32, R35, R32 ;  /* 0x0000002023207221 */ /* 0x000fe20000010000 */
[----:B------:R-:W-:-:S04]  /*a880*/  HFMA2.MMA R51, -RZ, RZ, 0, 1.1920928955078125e-07 ;  /* 0x00000002ff337435 */ /* 0x000fc800000001ff */
[----:B------:R-:W-:Y:S02]  /*a890*/  MOV R50, R32 ;  /* 0x0000002000327202 */ /* 0x000fe40000000f00 */
[----:B------:R-:W-:-:S07]  /*a8a0*/  MOV R33, R47 ;  /* 0x0000002f00217202 */ /* 0x000fce0000000f00 */
[----:B------:R-:W-:Y:S05]  /*a8b0*/  WARPSYNC.COLLECTIVE R49, `(.L_x_279) ;  /* 0x0000000031087348 */ /* 0x000fea0003c00000 */
[----:B------:R0:W1:Y:S02]  /*a8c0*/  SHFL.BFLY P2, R47, R50, R51, R52 ;  /* 0x0c000033322f7389 */ /* 0x0000640000040034 */
[----:B01----:R-:W-:Y:S01]  /*a8d0*/  ENDCOLLECTIVE ;  /* 0x000000000000791b */ /* 0x003fe20003800000 */
.L_x_279:
[----:B------:R-:W-:-:S05]  /*a8e0*/  FADD.FTZ R33, R34, R33 ;  /* 0x0000002122217221 */ /* 0x000fca0000010000 */
[----:B------:R-:W-:Y:S02]  /*a8f0*/  MOV R50, R33 ;  /* 0x0000002100327202 */ /* 0x000fe40000000f00 */
[----:B------:R-:W-:-:S07]  /*a900*/  MOV R35, R47 ;  /* 0x0000002f00237202 */ /* 0x000fce0000000f00 */
[----:B------:R-:W-:Y:S05]  /*a910*/  WARPSYNC.COLLECTIVE R49, `(.L_x_280) ;  /* 0x0000000031087348 */ /* 0x000fea0003c00000 */
[----:B------:R0:W1:Y:S02]  /*a920*/  SHFL.BFLY P2, R47, R50, R51, R52 ;  /* 0x0c000033322f7389 */ /* 0x0000640000040034 */
[----:B01----:R-:W-:Y:S01]  /*a930*/  ENDCOLLECTIVE ;  /* 0x000000000000791b */ /* 0x003fe20003800000 */
.L_x_280:
[----:B------:R-:W-:Y:S01]  /*a940*/  FADD.FTZ R35, R32, R35 ;  /* 0x0000002320237221 */ /* 0x000fe20000010000 */
[----:B------:R-:W-:-:S04]  /*a950*/  HFMA2.MMA R51, -RZ, RZ, 0, 5.9604644775390625e-08 ;  /* 0x00000001ff337435 */ /* 0x000fc800000001ff */
[----:B------:R-:W-:Y:S02]  /*a960*/  MOV R50, R35 ;  /* 0x0000002300327202 */ /* 0x000fe40000000f00 */
[----:B------:R-:W-:-:S07]  /*a970*/  MOV R34, R47 ;  /* 0x0000002f00227202 */ /* 0x000fce0000000f00 */
[----:B------:R-:W-:Y:S05]  /*a980*/  WARPSYNC.COLLECTIVE R49, `(.L_x_281) ;  /* 0x0000000031087348 */ /* 0x000fea0003c00000 */
[----:B------:R0:W1:Y:S02]  /*a990*/  SHFL.BFLY P2, R47, R50, R51, R52 ;  /* 0x0c000033322f7389 */ /* 0x0000640000040034 */
[----:B01----:R-:W-:Y:S01]  /*a9a0*/  ENDCOLLECTIVE ;  /* 0x000000000000791b */ /* 0x003fe20003800000 */
.L_x_281:
[----:B------:R-:W-:-:S04]  /*a9b0*/  FADD.FTZ R34, R33, R34 ;  /* 0x0000002221227221 */ /* 0x000fc80000010000 */
[----:B------:R-:W-:Y:S01]  /*a9c0*/  IMAD.MOV.U32 R50, RZ, RZ, R34 ;  /* 0x000000ffff327224 */ /* 0x000fe200078e0022 */
[----:B------:R-:W-:-:S07]  /*a9d0*/  MOV R32, R47 ;  /* 0x0000002f00207202 */ /* 0x000fce0000000f00 */
[----:B------:R-:W-:Y:S05]  /*a9e0*/  WARPSYNC.COLLECTIVE R49, `(.L_x_282) ;  /* 0x0000000031087348 */ /* 0x000fea0003c00000 */
[----:B------:R0:W1:Y:S02]  /*a9f0*/  SHFL.BFLY P2, R47, R50, R51, R52 ;  /* 0x0c000033322f7389 */ /* 0x0000640000040034 */
[----:B01----:R-:W-:Y:S01]  /*aa00*/  ENDCOLLECTIVE ;  /* 0x000000000000791b */ /* 0x003fe20003800000 */
.L_x_282:
        /* <DEDUP_REMOVED lines=8> */
.L_x_283:
[--C-:B------:R-:W-:Y:S01]  /*aa90*/  FADD.FTZ R28, R34, R33.reuse ;  /* 0x00000021221c7221 */ /* 0x100fe20000010000 */
[----:B------:R-:W-:-:S04]  /*aaa0*/  PRMT R33, R23, 0x7610, R33 ;  /* 0x0000761017217816 */ /* 0x000fc80000000021 */
[----:B------:R-:W-:Y:S02]  /*aab0*/  @!P0 F2FP.BF16.F32.PACK_AB R28, RZ, R28 ;  /* 0x0000001cff1c823e */ /* 0x000fe400000010ff */
[----:B------:R-:W-:Y:S02]  /*aac0*/  MOV R50, R40 ;  /* 0x0000002800327202 */ /* 0x000fe40000000f00 */
[----:B------:R-:W-:-:S07]  /*aad0*/  MOV R42, R47 ;  /* 0x0000002f002a7202 */ /* 0x000fce0000000f00 */
[----:B------:R-:W-:Y:S05]  /*aae0*/  WARPSYNC.COLLECTIVE R49, `(.L_x_284) ;  /* 0x0000000031087348 */ /* 0x000fea0003c00000 */
[----:B------:R0:W1:Y:S02]  /*aaf0*/  SHFL.BFLY P2, R47, R50, R51, R52 ;  /* 0x0c000033322f7389 */ /* 0x0000640000040034 */
[----:B01----:R-:W-:Y:S01]  /*ab00*/  ENDCOLLECTIVE ;  /* 0x000000000000791b */ /* 0x003fe20003800000 */
.L_x_284:
[----:B------:R-:W-:Y:S01]  /*ab10*/  FADD.FTZ R42, R42, R39 ;  /* 0x000000272a2a7221 */ /* 0x000fe20000010000 */
[----:B------:R-:W-:-:S03]  /*ab20*/  HFMA2.MMA R51, -RZ, RZ, 0, 2.384185791015625e-07 ;  /* 0x00000004ff337435 */ /* 0x000fc600000001ff */
[----:B------:R-:W-:Y:S01]  /*ab30*/  IMAD.MOV.U32 R50, RZ, RZ, R42 ;  /* 0x000000ffff327224 */ /* 0x000fe200078e002a */
[----:B------:R-:W-:-:S07]  /*ab40*/  MOV R41, R47 ;  /* 0x0000002f00297202 */ /* 0x000fce0000000f00 */
[----:B------:R-:W-:Y:S05]  /*ab50*/  WARPSYNC.COLLECTIVE R49, `(.L_x_285) ;  /* 0x0000000031087348 */ /* 0x000fea0003c00000 */
[----:B------:R0:W1:Y:S02]  /*ab60*/  SHFL.BFLY P2, R47, R50, R51, R52 ;  /* 0x0c000033322f7389 */ /* 0x0000640000040034 */
[----:B01----:R-:W-:Y:S01]  /*ab70*/  ENDCOLLECTIVE ;  /* 0x000000000000791b */ /* 0x003fe20003800000 */
.L_x_285:
[----:B------:R-:W-:-:S05]  /*ab80*/  FADD.FTZ R41, R41, R40 ;  /* 0x0000002829297221 */ /* 0x000fca0000010000 */
[----:B------:R-:W-:Y:S02]  /*ab90*/  MOV R50, R41 ;  /* 0x0000002900327202 */ /* 0x000fe40000000f00 */
[----:B------:R-:W-:-:S07]  /*aba0*/  MOV R39, R47 ;  /* 0x0000002f00277202 */ /* 0x000fce0000000f00 */
[----:B------:R-:W-:Y:S05]  /*abb0*/  WARPSYNC.COLLECTIVE R49, `(.L_x_286) ;  /* 0x0000000031087348 */ /* 0x000fea0003c00000 */
[----:B------:R0:W1:Y:S02]  /*abc0*/  SHFL.BFLY P2, R47, R50, R51, R52 ;  /* 0x0c000033322f7389 */ /* 0x0000640000040034 */
[----:B01----:R-:W-:Y:S01]  /*abd0*/  ENDCOLLECTIVE ;  /* 0x000000000000791b */ /* 0x003fe20003800000 */
.L_x_286:
[----:B------:R-:W-:Y:S01]  /*abe0*/  FADD.FTZ R39, R42, R39 ;  /* 0x000000272a277221 */ /* 0x000fe20000010000 */
[----:B------:R-:W-:-:S03]  /*abf0*/  HFMA2.MMA R51, -RZ, RZ, 0, 1.1920928955078125e-07 ;  /* 0x00000002ff337435 */ /* 0x000fc600000001ff */
[----:B------:R-:W-:Y:S01]  /*ac00*/  IMAD.MOV.U32 R50, RZ, RZ, R39 ;  /* 0x000000ffff327224 */ /* 0x000fe200078e0027 */
[----:B------:R-:W-:-:S07]  /*ac10*/  MOV R40, R47 ;  /* 0x0000002f00287202 */ /* 0x000fce0000000f00 */
[----:B------:R-:W-:Y:S05]  /*ac20*/  WARPSYNC.COLLECTIVE R49, `(.L_x_287) ;  /* 0x0000000031087348 */ /* 0x000fea0003c00000 */
[----:B------:R0:W1:Y:S02]  /*ac30*/  SHFL.BFLY P2, R47, R50, R51, R52 ;  /* 0x0c000033322f7389 */ /* 0x0000640000040034 */
[----:B01----:R-:W-:Y:S01]  /*ac40*/  ENDCOLLECTIVE ;  /* 0x000000000000791b */ /* 0x003fe20003800000 */
.L_x_287:
[----:B------:R-:W-:-:S05]  /*ac50*/  FADD.FTZ R40, R41, R40 ;  /* 0x0000002829287221 */ /* 0x000fca0000010000 */
[----:B------:R-:W-:Y:S02]  /*ac60*/  MOV R50, R40 ;  /* 0x0000002800327202 */ /* 0x000fe40000000f00 */
[----:B------:R-:W-:-:S07]  /*ac70*/  MOV R42, R47 ;  /* 0x0000002f002a7202 */ /* 0x000fce0000000f00 */
[----:B------:R-:W-:Y:S05]  /*ac80*/  WARPSYNC.COLLECTIVE R49, `(.L_x_288) ;  /* 0x0000000031087348 */ /* 0x000fea0003c00000 */
[----:B------:R0:W1:Y:S02]  /*ac90*/  SHFL.BFLY P2, R47, R50, R51, R52 ;  /* 0x0c000033322f7389 */ /* 0x0000640000040034 */
[----:B01----:R-:W-:Y:S01]  /*aca0*/  ENDCOLLECTIVE ;  /* 0x000000000000791b */ /* 0x003fe20003800000 */
.L_x_288:
[----:B------:R-:W-:Y:S01]  /*acb0*/  FADD.FTZ R42, R39, R42 ;  /* 0x0000002a272a7221 */ /* 0x000fe20000010000 */
[----:B------:R-:W-:-:S03]  /*acc0*/  HFMA2.MMA R51, -RZ, RZ, 0, 5.9604644775390625e-08 ;  /* 0x00000001ff337435 */ /* 0x000fc600000001ff */
[----:B------:R-:W-:Y:S01]  /*acd0*/  IMAD.MOV.U32 R50, RZ, RZ, R42 ;  /* 0x000000ffff327224 */ /* 0x000fe200078e002a */
[----:B------:R-:W-:-:S07]  /*ace0*/  MOV R41, R47 ;  /* 0x0000002f00297202 */ /* 0x000fce0000000f00 */
[----:B------:R-:W-:Y:S05]  /*acf0*/  WARPSYNC.COLLECTIVE R49, `(.L_x_289) ;  /* 0x0000000031087348 */ /* 0x000fea0003c00000 */
[----:B------:R0:W1:Y:S02]  /*ad00*/  SHFL.BFLY P2, R47, R50, R51, R52 ;  /* 0x0c000033322f7389 */ /* 0x0000640000040034 */
[----:B01----:R-:W-:Y:S01]  /*ad10*/  ENDCOLLECTIVE ;  /* 0x000000000000791b */ /* 0x003fe20003800000 */
.L_x_289:
[----:B------:R-:W-:-:S05]  /*ad20*/  FADD.FTZ R40, R40, R41 ;  /* 0x0000002928287221 */ /* 0x000fca0000010000 */
[----:B------:R-:W-:Y:S02]  /*ad30*/  MOV R50, R40 ;  /* 0x0000002800327202 */ /* 0x000fe40000000f00 */
[----:B------:R-:W-:-:S07]  /*ad40*/  MOV R39, R47 ;  /* 0x0000002f00277202 */ /* 0x000fce0000000f00 */
[----:B------:R-:W-:Y:S05]  /*ad50*/  WARPSYNC.COLLECTIVE R49, `(.L_x_290) ;  /* 0x0000000031087348 */ /* 0x000fea0003c00000 */
[----:B------:R0:W1:Y:S02]  /*ad60*/  SHFL.BFLY P2, R47, R50, R51, R52 ;  /* 0x0c000033322f7389 */ /* 0x0000640000040034 */
[----:B01----:R-:W-:Y:S01]  /*ad70*/  ENDCOLLECTIVE ;  /* 0x000000000000791b */ /* 0x003fe20003800000 */
.L_x_290:
[----:B------:R-:W-:Y:S01]  /*ad80*/  HFMA2.MMA R51, -RZ, RZ, 0, 4.76837158203125e-07 ;  /* 0x00000008ff337435 */ /* 0x000fe200000001ff */
[----:B------:R-:W-:Y:S02]  /*ad90*/  MOV R50, R43 ;  /* 0x0000002b00327202 */ /* 0x000fe40000000f00 */
[----:B------:R-:W-:-:S08]  /*ada0*/  MOV R41, R47 ;  /* 0x0000002f00297202 */ /* 0x000fd00000000f00 */
[----:B------:R-:W-:Y:S05]  /*adb0*/  WARPSYNC.COLLECTIVE R49, `(.L_x_291) ;  /* 0x0000000031087348 */ /* 0x000fea0003c00000 */
[----:B------:R0:W1:Y:S02]  /*adc0*/  SHFL.BFLY P2, R47, R50, R51, R52 ;  /* 0x0c000033322f7389 */ /* 0x0000640000040034 */
[----:B01----:R-:W-:Y:S01]  /*add0*/  ENDCOLLECTIVE ;  /* 0x000000000000791b */ /* 0x003fe20003800000 */
.L_x_291:
[----:B------:R-:W-:-:S05]  /*ade0*/  FADD.FTZ R30, R40, R41 ;  /* 0x00000029281e7221 */ /* 0x000fca0000010000 */
[----:B------:R-:W-:Y:S02]  /*adf0*/  @!P0 F2FP.BF16.F32.PACK_AB R30, RZ, R30 ;  /* 0x0000001eff1e823e */ /* 0x000fe400000010ff */
[----:B------:R-:W-:Y:S01]  /*ae00*/  MOV R50, R44 ;  /* 0x0000002c00327202 */ /* 0x000fe20000000f00 */
[----:B------:R-:W-:-:S07]  /*ae10*/  IMAD.MOV.U32 R48, RZ, RZ, R47 ;  /* 0x000000ffff307224 */ /* 0x000fce00078e002f */
[----:B------:R-:W-:Y:S05]  /*ae20*/  WARPSYNC.COLLECTIVE R49, `(.L_x_292) ;  /* 0x0000000031087348 */ /* 0x000fea0003c00000 */
[----:B------:R0:W1:Y:S02]  /*ae30*/  SHFL.BFLY P2, R47, R50, R51, R52 ;  /* 0x0c000033322f7389 */ /* 0x0000640000040034 */
[----:B01----:R-:W-:Y:S01]  /*ae40*/  ENDCOLLECTIVE ;  /* 0x000000000000791b */ /* 0x003fe20003800000 */
.L_x_292:
[----:B------:R-:W-:Y:S01]  /*ae50*/  FADD.FTZ R48, R48, R43 ;  /* 0x0000002b30307221 */ /* 0x000fe20000010000 */
[----:B------:R-:W-:-:S04]  /*ae60*/  HFMA2.MMA R51, -RZ, RZ, 0, 2.384185791015625e-07 ;  /* 0x00000004ff337435 */ /* 0x000fc800000001ff */
[----:B------:R-:W-:Y:S02]  /*ae70*/  MOV R50, R48 ;  /* 0x0000003000327202 */ /* 0x000fe40000000f00 */
[----:B------:R-:W-:-:S07]  /*ae80*/  MOV R45, R47 ;  /* 0x0000002f002d7202 */ /* 0x000fce0000000f00 */
[----:B------:R-:W-:Y:S05]  /*ae90*/  WARPSYNC.COLLECTIVE R49, `(.L_x_293) ;  /* 0x0000000031087348 */ /* 0x000fea0003c00000 */
[----:B------:R0:W1:Y:S02]  /*aea0*/  SHFL.BFLY P2, R47, R50, R51, R52 ;  /* 0x0c000033322f7389 */ /* 0x0000640000040034 */
[----:B01----:R-:W-:Y:S01]  /*aeb0*/  ENDCOLLECTIVE ;  /* 0x000000000000791b */ /* 0x003fe20003800000 */
.L_x_293:
[----:B------:R-:W-:-:S05]  /*aec0*/  FADD.FTZ R45, R45, R44 ;  /* 0x0000002c2d2d7221 */ /* 0x000fca0000010000 */
[----:B------:R-:W-:Y:S01]  /*aed0*/  MOV R50, R45 ;  /* 0x0000002d00327202 */ /* 0x000fe20000000f00 */
[----:B------:R-:W-:-:S07]  /*aee0*/  IMAD.MOV.U32 R43, RZ, RZ, R47 ;  /* 0x000000ffff2b7224 */ /* 0x000fce00078e002f */
[----:B------:R-:W-:Y:S05]  /*aef0*/  WARPSYNC.COLLECTIVE R49, `(.L_x_294) ;  /* 0x0000000031087348 */ /* 0x000fea0003c00000 */
[----:B------:R0:W1:Y:S02]  /*af00*/  SHFL.BFLY P2, R47, R50, R51, R52 ;  /* 0x0c000033322f7389 */ /* 0x0000640000040034 */
[----:B01----:R-:W-:Y:S01]  /*af10*/  ENDCOLLECTIVE ;  /* 0x000000000000791b */ /* 0x003fe20003800000 */
.L_x_294:
[----:B------:R-:W-:Y:S01]  /*af20*/  FADD.FTZ R43, R48, R43 ;  /* 0x0000002b302b7221 */ /* 0x000fe20000010000 */
[----:B------:R-:W-:-:S04]  /*af30*/  HFMA2.MMA R51, -RZ, RZ, 0, 1.1920928955078125e-07 ;  /* 0x00000002ff337435 */ /* 0x000fc800000001ff */
[----:B------:R-:W-:Y:S02]  /*af40*/  MOV R50, R43 ;  /* 0x0000002b00327202 */ /* 0x000fe40000000f00 */
[----:B------:R-:W-:-:S07]  /*af50*/  MOV R44, R47 ;  /* 0x0000002f002c7202 */ /* 0x000fce0000000f00 */
[----:B------:R-:W-:Y:S05]  /*af60*/  WARPSYNC.COLLECTIVE R49, `(.L_x_295) ;  /* 0x0000000031087348 */ /* 0x000fea0003c00000 */
[----:B------:R0:W1:Y:S02]  /*af70*/  SHFL.BFLY P2, R47, R50, R51, R52 ;  /* 0x0c000033322f7389 */ /* 0x0000640000040034 */
[----:B01----:R-:W-:Y:S01]  /*af80*/  ENDCOLLECTIVE ;  /* 0x000000000000791b */ /* 0x003fe20003800000 */
.L_x_295:
[----:B------:R-:W-:-:S04]  /*af90*/  FADD.FTZ R44, R45, R44 ;  /* 0x0000002c2d2c7221 */ /* 0x000fc80000010000 */
[----:B------:R-:W-:Y:S01]  /*afa0*/  IMAD.MOV.U32 R50, RZ, RZ, R44 ;  /* 0x000000ffff327224 */ /* 0x000fe200078e002c */
[----:B------:R-:W-:-:S07]  /*afb0*/  MOV R46, R47 ;  /* 0x0000002f002e7202 */ /* 0x000fce0000000f00 */
[----:B------:R-:W-:Y:S05]  /*afc0*/  WARPSYNC.COLLECTIVE R49, `(.L_x_296) ;  /* 0x0000000031087348 */ /* 0x000fea0003c00000 */
[----:B------:R0:W1:Y:S02]  /*afd0*/  SHFL.BFLY P2, R47, R50, R51, R52 ;  /* 0x0c000033322f7389 */ /* 0x0000640000040034 */
[----:B01----:R-:W-:Y:S01]  /*afe0*/  ENDCOLLECTIVE ;  /* 0x000000000000791b */ /* 0x003fe20003800000 */
.L_x_296:
[----:B------:R-:W-:Y:S01]  /*aff0*/  FADD.FTZ R43, R43, R46 ;  /* 0x0000002e2b2b7221 */ /* 0x000fe20000010000 */
[----:B------:R-:W-:-:S04]  /*b000*/  HFMA2.MMA R51, -RZ, RZ, 0, 5.9604644775390625e-08 ;  /* 0x00000001ff337435 */ /* 0x000fc800000001ff */
[----:B------:R-:W-:Y:S02]  /*b010*/  MOV R50, R43 ;  /* 0x0000002b00327202 */ /* 0x000fe40000000f00 */
        /* <DEDUP_REMOVED lines=9> */
.L_x_297:
        /* <DEDUP_REMOVED lines=9> */
.L_x_298:
[----:B------:R-:W-:Y:S01]  /*b140*/  FADD.FTZ R32, R43, R32 ;  /* 0x000000202b207221 */ /* 0x000fe20000010000 */
[----:B------:R-:W-:Y:S01]  /*b150*/  MOV R23, R47 ;  /* 0x0000002f00177202 */ /* 0x000fe20000000f00 */
[----:B------:R-:W-:Y:S06]  /*b160*/  BRA `(.L_x_299) ;  /* 0xffffffe400007947 */ /* 0x000fec000383ffff */
.L_x_300:
        /* <DEDUP_REMOVED lines=9> */
.L_x_2754:


//--------------------- .text._ZN13group_norm_v218gn_bwd_cuda_kernelI13__nv_bfloat16Li320ELi2ELi32ELi10ELi4096ELb0ELb1ELi32ELi320ELi320ELi4ELb1ELi2ELb0ELb0ELNS_15WgradSyncMethodE3ENS_16CompileConditionILi900EEEEEvPT_S6_S6_PKS5_S8_S8_S8_PKfflPfPj --------------------------
	.section	.text._ZN13group_norm_v218gn_bwd_cuda_kernelI13__nv_bfloat16Li320ELi2ELi32ELi10ELi4096ELb0ELb1ELi32ELi320ELi320ELi4ELb1ELi2ELb0ELb0ELNS_15WgradSyncMethodE3ENS_16CompileConditionILi900EEEEEvPT_S6_S6_PKS5_S8_S8_S8_PKfflPfPj,"ax",@progbits
	.align	128
        .global         _ZN13group_norm_v218gn_bwd_cuda_kernelI13__nv_bfloat16Li320ELi2ELi32ELi10ELi4096ELb0ELb1ELi32ELi320ELi320ELi4ELb1ELi2ELb0ELb0ELNS_15WgradSyncMethodE3ENS_16CompileConditionILi900EEEEEvPT_S6_S6_PKS5_S8_S8_S8_PKfflPfPj
        .type           _ZN13group_norm_v218gn_bwd_cuda_kernelI13__nv_bfloat16Li320ELi2ELi32ELi10ELi4096ELb0ELb1ELi32ELi320ELi320ELi4ELb1ELi2ELb0ELb0ELNS_15WgradSyncMethodE3ENS_16CompileConditionILi900EEEEEvPT_S6_S6_PKS5_S8_S8_S8_PKfflPfPj,@function
        .size           _ZN13group_norm_v218gn_bwd_cuda_kernelI13__nv_bfloat16Li320ELi2ELi32ELi10ELi4096ELb0ELb1ELi32ELi320ELi320ELi4ELb1ELi2ELb0ELb0ELNS_15WgradSyncMethodE3ENS_16CompileConditionILi900EEEEEvPT_S6_S6_PKS5_S8_S8_S8_PKfflPfPj,(.L_x_2755 - _ZN13group_norm_v218gn_bwd_cuda_kernelI13__nv_bfloat16Li320ELi2ELi32ELi10ELi4096ELb0ELb1ELi32ELi320ELi320ELi4ELb1ELi2ELb0ELb0ELNS_15WgradSyncMethodE3ENS_16CompileConditionILi900EEEEEvPT_S6_S6_PKS5_S8_S8_S8_PKfflPfPj)
        .other          _ZN13group_norm_v218gn_bwd_cuda_kernelI13__nv_bfloat16Li320ELi2ELi32ELi10ELi4096ELb0ELb1ELi32ELi320ELi320ELi4ELb1ELi2ELb0ELb0ELNS_15WgradSyncMethodE3ENS_16CompileConditionILi900EEEEEvPT_S6_S6_PKS5_S8_S8_S8_PKfflPfPj,@"STO_CUDA_ENTRY STV_DEFAULT"
_ZN13group_norm_v218gn_bwd_cuda_kernelI13__nv_bfloat16Li320ELi2ELi32ELi10ELi4096ELb0ELb1ELi32ELi320ELi320ELi4ELb1ELi2ELb0ELb0ELNS_15WgradSyncMethodE3ENS_16CompileConditionILi900EEEEEvPT_S6_S6_PKS5_S8_S8_S8_PKfflPfPj:
.text._ZN13group_norm_v218gn_bwd_cuda_kernelI13__nv_bfloat16Li320ELi2ELi32ELi10ELi4096ELb0ELb1ELi32ELi320ELi320ELi4ELb1ELi2ELb0ELb0ELNS_15WgradSyncMethodE3ENS_16CompileConditionILi900EEEEEvPT_S6_S6_PKS5_S8_S8_S8_PKfflPfPj:
        /* <DEDUP_REMOVED lines=19> */
[----:B------:R-:W-:Y:S02]  /*0130*/  MOV R5, 0x7fffff01 ;  /* 0x7fffff0100057802 */ /* 0x000fe40000000f00 */
[----:B------:R-:W-:Y:S01]  /*0140*/  ISETP.NE.AND P0, PT, R0, UR16, PT ;  /* 0x0000001000007c0c */ /* 0x000fe2000bf05270 */
[----:B------:R-:W-:Y:S02]  /*0150*/  UIADD3.X UR6, URZ, UR7, URZ, UP0, !UPT ;  /* 0x000000073f067290 */ /* 0x000fe400087fe43f */
[----:B------:R-:W-:Y:S01]  /*0160*/  IMAD.U32 R2, RZ, RZ, UR4 ;  /* 0x00000004ff027e24 */ /* 0x000fe2000f8e00ff */
[----:B------:R-:W-:-:S03]  /*0170*/  SEL R5, R5, 0x1, !P0 ;  /* 0x0000000105057807 */ /* 0x000fc60004000000 */
[----:B------:R-:W-:Y:S01]  /*0180*/  MOV R3, UR6 ;  /* 0x0000000600037c02 */ /* 0x000fe20008000f00 */
[----:B------:R-:W-:Y:S06]  /*0190*/  MEMBAR.ALL.GPU ;  /* 0x0000000000007992 */ /* 0x000fec000000a000 */
[----:B------:R-:W-:-:S00]  /*01a0*/  ERRBAR ;  /* 0x00000000000079ab */ /* 0x000fc00000000000 */
[----:B------:R-:W-:Y:S06]  /*01b0*/  CGAERRBAR ;  /* 0x00000000000075ab */ /* 0x000fec0000000000 */
[----:B------:R0:W5:Y:S02]  /*01c0*/  ATOM.E.ADD.STRONG.GPU PT, R5, desc[UR10][R2.64], R5 ;  /* 0x000000050205798a */ /* 0x00016400081ee1ca */
.L_x_303:
[----:B------:R-:W2:Y:S04]  /*01d0*/  LD.E.STRONG.GPU R0, desc[UR10][R2.64] ;  /* 0x0000000a02007980 */ /* 0x000ea8000c10f900 */
[----:B--2---:R-:W-:Y:S01]  /*01e0*/  CCTL.IVALL ;  /* 0x00000000ff00798f */ /* 0x004fe20002000000 */
[----:B------:R-:W-:Y:S05]  /*01f0*/  YIELD ;  /* 0x0000000000007946 */ /* 0x000fea0003800000 */
[----:B-----5:R-:W-:-:S04]  /*0200*/  LOP3.LUT R0, R0, R5, RZ, 0x3c, !PT ;  /* 0x0000000500007212 */ /* 0x020fc800078e3cff */
[----:B------:R-:W-:-:S13]  /*0210*/  ISETP.GT.AND P0, PT, R0, -0x1, PT ;  /* 0xffffffff0000780c */ /* 0x000fda0003f04270 */
[----:B------:R-:W-:Y:S05]  /*0220*/  @P0 BRA `(.L_x_303) ;  /* 0xfffffffc00e80947 */ /* 0x000fea000383ffff */
.L_x_302:
[----:B------:R-:W-:Y:S05]  /*0230*/  WARPSYNC.ALL ;  /* 0x0000000000007948 */ /* 0x000fea0003800000 */
[----:B------:R-:W-:Y:S06]  /*0240*/  BAR.SYNC.DEFER_BLOCKING 0x0 ;  /* 0x0000000000007b1d */ /* 0x000fec0000010000 */
[----:B------:R-:W-:Y:S05]  /*0250*/  BRA `(.L_x_304) ;  /* 0x0000004800047947 */ /* 0x000fea0003800000 */
.L_x_301:
        /* <DEDUP_REMOVED lines=8> */
[----:B------:R-:W-:Y:S01]  /*02e0*/  SHF.R.S32.HI R0, RZ, 0x1f, R13 ;  /* 0x0000001fff007819 */ /* 0x000fe2000001140d */
[----:B------:R-:W1:Y:S01]  /*02f0*/  S2UR UR6, SR_CgaCtaId ;  /* 0x00000000000679c3 */ /* 0x000e620000008800 */
[C---:B------:R-:W-:Y:S01]  /*0300*/  IADD3 R4, R7.reuse, 0x2, RZ ;  /* 0x0000000207047810 */ /* 0x040fe20007ffe0ff */
[----:B------:R-:W-:Y:S01]  /*0310*/  UMOV UR4, 0x400 ;  /* 0x0000040000047882 */ /* 0x000fe20000000000 */
[CC--:B------:R-:W-:Y:S01]  /*0320*/  LEA.HI R6, R0.reuse, R13.reuse, RZ, 0x2 ;  /* 0x0000000d00067211 */ /* 0x0c0fe200078f10ff */
[----:B------:R-:W-:Y:S01]  /*0330*/  UIADD3 UR4, UR4, 0x2800, URZ ;  /* 0x0000280004047890 */ /* 0x000fe2000fffe03f */
[----:B------:R-:W-:Y:S02]  /*0340*/  LEA.HI R0, R0, R13, RZ, 0x4 ;  /* 0x0000000d00007211 */ /* 0x000fe400078f20ff */
[----:B------:R-:W-:Y:S02]  /*0350*/  CS2R R24, SRZ ;  /* 0x0000000000187805 */ /* 0x000fe4000001ff00 */
[----:B------:R-:W-:Y:S01]  /*0360*/  SHF.R.S32.HI R8, RZ, 0x2, R6 ;  /* 0x00000002ff087819 */ /* 0x000fe20000011406 */
[----:B0-----:R-:W-:Y:S01]  /*0370*/  IMAD.WIDE.U32 R2, R7, -0x33333333, RZ ;  /* 0xcccccccd07027825 */ /* 0x001fe200078e00ff */
[----:B------:R-:W-:-:S02]  /*0380*/  LOP3.LUT R6, R6, 0xfffffffc, RZ, 0xc0, !PT ;  /* 0xfffffffc06067812 */ /* 0x000fc400078ec0ff */
[----:B------:R-:W-:Y:S02]  /*0390*/  CS2R R26, SRZ ;  /* 0x00000000001a7805 */ /* 0x000fe4000001ff00 */
[C---:B------:R-:W-:Y:S01]  /*03a0*/  IADD3 R5, R8.reuse, 0x50, RZ ;  /* 0x0000005008057810 */ /* 0x040fe20007ffe0ff */
[C---:B------:R-:W-:Y:S01]  /*03b0*/  VIADD R9, R8.reuse, 0xa0 ;  /* 0x000000a008097836 */ /* 0x040fe20000000000 */
[----:B------:R-:W-:Y:S02]  /*03c0*/  IADD3 R11, R8, 0xf0, RZ ;  /* 0x000000f0080b7810 */ /* 0x000fe40007ffe0ff */
[----:B------:R-:W-:Y:S02]  /*03d0*/  CS2R R28, SRZ ;  /* 0x00000000001c7805 */ /* 0x000fe4000001ff00 */
[----:B------:R-:W-:Y:S02]  /*03e0*/  SHF.R.S32.HI R8, RZ, 0x1f, R5 ;  /* 0x0000001fff087819 */ /* 0x000fe40000011405 */
[----:B------:R-:W-:-:S02]  /*03f0*/  CS2R R30, SRZ ;  /* 0x00000000001e7805 */ /* 0x000fc4000001ff00 */
[----:B------:R-:W-:Y:S02]  /*0400*/  SHF.R.S32.HI R10, RZ, 0x1f, R9 ;  /* 0x0000001fff0a7819 */ /* 0x000fe40000011409 */
[----:B------:R-:W-:Y:S01]  /*0410*/  LEA.HI R8, R8, R5, RZ, 0x2 ;  /* 0x0000000508087211 */ /* 0x000fe200078f10ff */
[----:B------:R-:W-:Y:S01]  /*0420*/  IMAD.WIDE.U32 R4, R4, -0x33333333, RZ ;  /* 0xcccccccd04047825 */ /* 0x000fe200078e00ff */
[----:B------:R-:W-:Y:S02]  /*0430*/  SHF.R.S32.HI R12, RZ, 0x1f, R11 ;  /* 0x0000001fff0c7819 */ /* 0x000fe4000001140b */
[----:B------:R-:W-:Y:S01]  /*0440*/  SHF.R.U32.HI R7, RZ, 0x3, R3 ;  /* 0x00000003ff077819 */ /* 0x000fe20000011603 */
[----:B-1----:R-:W-:Y:S01]  /*0450*/  ULEA UR6, UR6, UR4, 0x18 ;  /* 0x0000000406067291 */ /* 0x002fe2000f8ec03f */
[----:B------:R-:W-:Y:S02]  /*0460*/  SHF.R.U32.HI R3, RZ, 0x4, R0 ;  /* 0x00000004ff037819 */ /* 0x000fe40000011600 */
[----:B------:R-:W-:Y:S01]  /*0470*/  IADD3 R6, -R6, R13, RZ ;  /* 0x0000000d06067210 */ /* 0x000fe20007ffe1ff */
[----:B------:R0:W-:Y:S01]  /*0480*/  STL [R1+0x40], R7 ;  /* 0x0000400701007387 */ /* 0x0001e20000100800 */
[----:B------:R-:W-:Y:S01]  /*0490*/  LEA.HI R10, R10, R9, RZ, 0x2 ;  /* 0x000000090a0a7211 */ /* 0x000fe200078f10ff */
[----:B------:R-:W-:Y:S01]  /*04a0*/  UMOV UR4, URZ ;  /* 0x0000003f00047c82 */ /* 0x000fe20008000000 */
[----:B------:R-:W-:-:S02]  /*04b0*/  LEA.HI R12, R12, R11, RZ, 0x2 ;  /* 0x0000000b0c0c7211 */ /* 0x000fc400078f10ff */
[----:B------:R-:W-:Y:S02]  /*04c0*/  SHF.R.U32.HI R2, RZ, 0x3, R5 ;  /* 0x00000003ff027819 */ /* 0x000fe40000011605 */
[----:B------:R-:W-:Y:S02]  /*04d0*/  SHF.R.U32.HI R5, RZ, 0x2, R8 ;  /* 0x00000002ff057819 */ /* 0x000fe40000011608 */
[C---:B------:R-:W-:Y:S01]  /*04e0*/  LOP3.LUT R0, R6.reuse, 0x3, R3, 0x78, !PT ;  /* 0x0000000306007812 */ /* 0x040fe200078e7803 */
[----:B------:R1:W-:Y:S01]  /*04f0*/  STL [R1+0x44], R2 ;  /* 0x0000440201007387 */ /* 0x0003e20000100800 */
[----:B0-----:R-:W-:Y:S02]  /*0500*/  SHF.R.U32.HI R7, RZ, 0x2, R10 ;  /* 0x00000002ff077819 */ /* 0x001fe4000001160a */
[----:B------:R-:W-:Y:S01]  /*0510*/  SHF.R.U32.HI R9, RZ, 0x2, R12 ;  /* 0x00000002ff097819 */ /* 0x000fe2000001160c */
[----:B------:R0:W-:Y:S01]  /*0520*/  STL [R1+0x54], R0 ;  /* 0x0000540001007387 */ /* 0x0001e20000100800 */
[----:B------:R-:W-:-:S02]  /*0530*/  LOP3.LUT R5, R6, 0x3, R5, 0x78, !PT ;  /* 0x0000000306057812 */ /* 0x000fc400078e7805 */
[----:B-1----:R-:W-:-:S03]  /*0540*/  LOP3.LUT R2, R6, 0x3, R7, 0x78, !PT ;  /* 0x0000000306027812 */ /* 0x002fc600078e7807 */
[----:B------:R-:W-:Y:S01]  /*0550*/  STL [R1+0x50], R5 ;  /* 0x0000500501007387 */ /* 0x000fe20000100800 */
[----:B0-----:R-:W-:-:S03]  /*0560*/  LOP3.LUT R0, R6, 0x3, R9, 0x78, !PT ;  /* 0x0000000306007812 */ /* 0x001fc600078e7809 */
[----:B------:R0:W-:Y:S04]  /*0570*/  STL [R1+0x4c], R2 ;  /* 0x00004c0201007387 */ /* 0x0001e80000100800 */
[----:B------:R1:W-:Y:S01]  /*0580*/  STL [R1+0x48], R0 ;  /* 0x0000480001007387 */ /* 0x0003e20000100800 */
[C---:B--2---:R-:W-:Y:S01]  /*0590*/  PRMT R4, R14.reuse, 0x7632, R4 ;  /* 0x000076320e047816 */ /* 0x044fe20000000004 */
[----:B0-----:R-:W-:Y:S01]  /*05a0*/  IMAD.U32 R2, R14, 0x10000, RZ ;  /* 0x000100000e027824 */ /* 0x001fe200078e00ff */
[C---:B------:R-:W-:Y:S02]  /*05b0*/  PRMT R3, R15.reuse, 0x7632, R3 ;  /* 0x000076320f037816 */ /* 0x040fe40000000003 */
[----:B-1----:R-:W-:Y:S02]  /*05c0*/  SHF.L.U32 R0, R15, 0x10, RZ ;  /* 0x000000100f007819 */ /* 0x002fe400000006ff */
[----:B------:R-:W-:-:S02]  /*05d0*/  SHF.L.U32 R4, R4, 0x10, RZ ;  /* 0x0000001004047819 */ /* 0x000fc400000006ff */
[----:B------:R-:W-:-:S07]  /*05e0*/  SHF.L.U32 R3, R3, 0x10, RZ ;  /* 0x0000001003037819 */ /* 0x000fce00000006ff */
.L_x_320:
[----:B-1----:R-:W2:Y:S04]  /*05f0*/  LDL R8, [R1+0x40] ;  /* 0x0000400001087983 */ /* 0x002ea80000100800 */
[----:B------:R-:W3:Y:S01]  /*0600*/  LDL R14, [R1+0x44] ;  /* 0x00004400010e7983 */ /* 0x000ee20000100800 */
[----:B------:R-:W0:Y:S01]  /*0610*/  S2R R5, SR_TID.X ;  /* 0x0000000000057919 */ /* 0x000e220000002100 */
[----:B------:R-:W-:Y:S01]  /*0620*/  USHF.L.U32 UR7, UR16, 0x5, URZ ;  /* 0x0000000510077899 */ /* 0x000fe2000800063f */
[----:B------:R-:W-:Y:S01]  /*0630*/  HFMA2.MMA R7, -RZ, RZ, 0, 0 ;  /* 0x00000000ff077435 */ /* 0x000fe200000001ff */
[----:B------:R-:W-:Y:S01]  /*0640*/  MOV R11, UR9 ;  /* 0x00000009000b7c02 */ /* 0x000fe20008000f00 */
        /* <DEDUP_REMOVED lines=9> */
[----:B------:R-:W-:-:S03]  /*06e0*/  IADD3 R9, R68, UR7, RZ ;  /* 0x0000000744097c10 */ /* 0x000fc6000fffe0ff */
[----:B------:R-:W-:Y:S01]  /*06f0*/  IMAD.SHL.U32 R6, R5, 0x4, RZ ;  /* 0x0000000405067824 */ /* 0x000fe200078e00ff */
[----:B------:R-:W-:Y:S01]  /*0700*/  UIMAD UR7, UR5, 0x140000, URZ ;  /* 0x00140000050778a4 */ /* 0x000fe2000f8e023f */
[----:B------:R-:W-:Y:S02]  /*0710*/  IMAD R9, R9, 0x140, RZ ;  /* 0x0000014009097824 */ /* 0x000fe400078e02ff */
[----:B------:R-:W-:-:S05]  /*0720*/  IMAD.WIDE.U32 R6, R11, 0x140000, R6 ;  /* 0x001400000b067825 */ /* 0x000fca00078e0006 */
[----:B------:R-:W-:Y:S01]  /*0730*/  IADD3 R7, R7, UR7, RZ ;  /* 0x0000000707077c10 */ /* 0x000fe2000fffe0ff */
[----:B------:R-:W-:Y:S01]  /*0740*/  STL [R1+0x60], R29 ;  /* 0x0000601d01007387 */ /* 0x000fe20000100800 */
[----:B------:R-:W-:-:S03]  /*0750*/  ULDC UR7, c[0x0][0x250] ;  /* 0x0000940000077ab9 */ /* 0x000fc60000000800 */
[----:B------:R-:W-:Y:S01]  /*0760*/  STL [R1+0x5c], R28 ;  /* 0x00005c1c01007387 */ /* 0x000fe20000100800 */
[----:B--2---:R-:W-:Y:S02]  /*0770*/  IADD3 R10, P0, R8, UR12, RZ ;  /* 0x0000000c080a7c10 */ /* 0x004fe4000ff1e0ff */
[----:B------:R-:W-:-:S03]  /*0780*/  IADD3 R8, P1, R9, R6, RZ ;  /* 0x0000000609087210 */ /* 0x000fc60007f3e0ff */
[----:B------:R-:W-:Y:S01]  /*0790*/  IMAD.X R13, RZ, RZ, UR13, P0 ;  /* 0x0000000dff0d7e24 */ /* 0x000fe200080e06ff */
[C---:B------:R-:W-:Y:S02]  /*07a0*/  LEA R32, P0, R10.reuse, UR14, 0x3 ;  /* 0x0000000e0a207c11 */ /* 0x040fe4000f8018ff */
[----:B------:R-:W-:Y:S02]  /*07b0*/  IADD3.X R11, RZ, R7, RZ, P1, !PT ;  /* 0x00000007ff0b7210 */ /* 0x000fe40000ffe4ff */
[----:B------:R-:W-:Y:S02]  /*07c0*/  LEA.HI.X R33, R10, UR15, R13, 0x3, P0 ;  /* 0x0000000f0a217c11 */ /* 0x000fe400080f1c0d */
[C---:B------:R-:W-:Y:S01]  /*07d0*/  SHF.L.U64.HI R12, R8.reuse, 0x1, R11 ;  /* 0x00000001080c7819 */ /* 0x040fe2000001020b */
[----:B------:R-:W-:Y:S01]  /*07e0*/  VIADD R11, R9, 0x500 ;  /* 0x00000500090b7836 */ /* 0x000fe20000000000 */
[----:B------:R-:W-:Y:S02]  /*07f0*/  SHF.L.U32 R15, R8, 0x1, RZ ;  /* 0x00000001080f7819 */ /* 0x000fe400000006ff */
[----:B------:R-:W2:Y:S02]  /*0800*/  LDG.E.64.CONSTANT R32, desc[UR10][R32.64] ;  /* 0x0000000a20207981 */ /* 0x000ea4000c1e9b00 */
[----:B------:R-:W-:-:S02]  /*0810*/  IADD3 R34, P0, R15, UR18, RZ ;  /* 0x000000120f227c10 */ /* 0x000fc4000ff1e0ff */
[----:B------:R-:W-:Y:S02]  /*0820*/  IADD3 R11, P2, R11, R6, RZ ;  /* 0x000000060b0b7210 */ /* 0x000fe40007f5e0ff */
[----:B------:R-:W-:Y:S02]  /*0830*/  IADD3.X R35, R12, UR19, RZ, P0, !PT ;  /* 0x000000130c237c10 */ /* 0x000fe400087fe4ff */
[----:B------:R-:W-:Y:S02]  /*0840*/  IADD3 R36, P1, R15, UR20, RZ ;  /* 0x000000140f247c10 */ /* 0x000fe4000ff3e0ff */
[----:B---3--:R-:W-:Y:S02]  /*0850*/  IADD3 R10, P0, R14, UR12, RZ ;  /* 0x0000000c0e0a7c10 */ /* 0x008fe4000ff1e0ff */
[----:B------:R-:W-:Y:S01]  /*0860*/  IADD3.X R8, RZ, R7, RZ, P2, !PT ;  /* 0x00000007ff087210 */ /* 0x000fe200017fe4ff */
[----:B------:R0:W-:Y:S01]  /*0870*/  STL [R1+0x3c], R12 ;  /* 0x00003c0c01007387 */ /* 0x0001e20000100800 */
[----:B------:R-:W-:-:S02]  /*0880*/  SHF.L.U32 R14, R11, 0x1, RZ ;  /* 0x000000010b0e7819 */ /* 0x000fc400000006ff */
[----:B------:R-:W-:Y:S01]  /*0890*/  IADD3.X R37, R12, UR21, RZ, P1, !PT ;  /* 0x000000150c257c10 */ /* 0x000fe20008ffe4ff */
[----:B------:R-:W3:Y:S01]  /*08a0*/  LDG.E.64.CONSTANT R34, desc[UR10][R34.64] ;  /* 0x0000000a22227981 */ /* 0x000ee2000c1e9b00 */
[C---:B------:R-:W-:Y:S02]  /*08b0*/  IADD3 R38, P1, R14.reuse, UR18, RZ ;  /* 0x000000120e267c10 */ /* 0x040fe4000ff3e0ff */
[----:B------:R-:W-:Y:S02]  /*08c0*/  IADD3 R40, P2, R14, UR20, RZ ;  /* 0x000000140e287c10 */ /* 0x000fe4000ff5e0ff */
[----:B------:R-:W4:Y:S01]  /*08d0*/  LDG.E.64.CONSTANT R36, desc[UR10][R36.64] ;  /* 0x0000000a24247981 */ /* 0x000f22000c1e9b00 */
[----:B0-----:R-:W-:Y:S02]  /*08e0*/  SHF.L.U64.HI R12, R11, 0x1, R8 ;  /* 0x000000010b0c7819 */ /* 0x001fe40000010208 */
[----:B------:R-:W-:Y:S01]  /*08f0*/  IADD3.X R11, RZ, UR13, RZ, P0, !PT ;  /* 0x0000000dff0b7c10 */ /* 0x000fe200087fe4ff */
[----:B------:R-:W-:Y:S01]  /*0900*/  STL [R1+0x34], R15 ;  /* 0x0000340f01007387 */ /* 0x000fe20000100800 */
[----:B------:R-:W-:Y:S01]  /*0910*/  IADD3.X R39, R12, UR19, RZ, P1, !PT ;  /* 0x000000130c277c10 */ /* 0x000fe20008ffe4ff */
[----:B------:R-:W-:Y:S01]  /*0920*/  ULDC.64 UR12, c[0x0][0x258] ;  /* 0x00009600000c7ab9 */ /* 0x000fe20000000a00 */
[----:B------:R-:W-:-:S02]  /*0930*/  LEA R42, P0, R10, UR14, 0x3 ;  /* 0x0000000e0a2a7c11 */ /* 0x000fc4000f8018ff */
[----:B------:R-:W-:Y:S02]  /*0940*/  IADD3.X R41, R12, UR21, RZ, P2, !PT ;  /* 0x000000150c297c10 */ /* 0x000fe400097fe4ff */
[----:B------:R-:W4:Y:S01]  /*0950*/  LDG.E.64.CONSTANT R38, desc[UR10][R38.64] ;  /* 0x0000000a26267981 */ /* 0x000f22000c1e9b00 */
[----:B------:R-:W-:-:S03]  /*0960*/  LEA.HI.X R43, R10, UR15, R11, 0x3, P0 ;  /* 0x0000000f0a2b7c11 */ /* 0x000fc600080f1c0b */
[----:B------:R-:W4:Y:S04]  /*0970*/  LDG.E.64.CONSTANT R40, desc[UR10][R40.64] ;  /* 0x0000000a28287981 */ /* 0x000f28000c1e9b00 */
[----:B------:R-:W4:Y:S01]  /*0980*/  LDG.E.64.CONSTANT R42, desc[UR10][R42.64] ;  /* 0x0000000a2a2a7981 */ /* 0x000f22000c1e9b00 */
[----:B------:R-:W-:-:S05]  /*0990*/  VIADD R11, R9, 0xa00 ;  /* 0x00000a00090b7836 */ /* 0x000fca0000000000 */
[----:B------:R-:W-:Y:S01]  /*09a0*/  IADD3 R11, P0, R11, R6, RZ ;  /* 0x000000060b0b7210 */ /* 0x000fe20007f1e0ff */
[----:B------:R0:W-:Y:S03]  /*09b0*/  STL [R1+0x30], R14 ;  /* 0x0000300e01007387 */ /* 0x0001e60000100800 */
[----:B------:R-:W-:Y:S01]  /*09c0*/  IADD3.X R8, RZ, R7, RZ, P0, !PT ;  /* 0x00000007ff087210 */ /* 0x000fe200007fe4ff */
[----:B------:R1:W-:Y:S01]  /*09d0*/  STL [R1+0x38], R12 ;  /* 0x0000380c01007387 */ /* 0x0003e20000100800 */
[C---:B0-----:R-:W-:Y:S02]  /*09e0*/  SHF.L.U32 R14, R11.reuse, 0x1, RZ ;  /* 0x000000010b0e7819 */ /* 0x041fe400000006ff */
[----:B-1----:R-:W-:Y:S02]  /*09f0*/  SHF.L.U64.HI R12, R11, 0x1, R8 ;  /* 0x000000010b0c7819 */ /* 0x002fe40000010208 */
[----:B------:R-:W-:-:S04]  /*0a00*/  IADD3 R44, P0, R14, UR18, RZ ;  /* 0x000000120e2c7c10 */ /* 0x000fc8000ff1e0ff */
[----:B------:R-:W-:Y:S02]  /*0a10*/  IADD3.X R45, R12, UR19, RZ, P0, !PT ;  /* 0x000000130c2d7c10 */ /* 0x000fe400087fe4ff */
[----:B------:R-:W-:Y:S02]  /*0a20*/  IADD3 R46, P0, R14, UR20, RZ ;  /* 0x000000140e2e7c10 */ /* 0x000fe4000ff1e0ff */
[----:B------:R-:W-:Y:S02]  /*0a30*/  IADD3 R11, R9, 0xf00, RZ ;  /* 0x00000f00090b7810 */ /* 0x000fe40007ffe0ff */
[----:B------:R-:W-:Y:S01]  /*0a40*/  IADD3.X R47, R12, UR21, RZ, P0, !PT ;  /* 0x000000150c2f7c10 */ /* 0x000fe200087fe4ff */
[----:B------:R-:W4:Y:S01]  /*0a50*/  LDG.E.64.CONSTANT R44, desc[UR10][R44.64] ;  /* 0x0000000a2c2c7981 */ /* 0x000f22000c1e9b00 */
[----:B------:R-:W-:-:S03]  /*0a60*/  IADD3 R11, P0, R11, R6, RZ ;  /* 0x000000060b0b7210 */ /* 0x000fc60007f1e0ff */
[----:B------:R-:W-:Y:S02]  /*0a70*/  STL [R1+0x28], R14 ;  /* 0x0000280e01007387 */ /* 0x000fe40000100800 */
[----:B------:R-:W-:Y:S02]  /*0a80*/  IMAD.X R8, RZ, RZ, R7, P0 ;  /* 0x000000ffff087224 */ /* 0x000fe400000e0607 */
[----:B------:R-:W4:Y:S04]  /*0a90*/  LDG.E.64.CONSTANT R46, desc[UR10][R46.64] ;  /* 0x0000000a2e2e7981 */ /* 0x000f28000c1e9b00 */
[----:B------:R0:W-:Y:S01]  /*0aa0*/  STL [R1+0x2c], R12 ;  /* 0x00002c0c01007387 */ /* 0x0001e20000100800 */
[C---:B------:R-:W-:Y:S02]  /*0ab0*/  SHF.L.U64.HI R10, R11.reuse, 0x1, R8 ;  /* 0x000000010b0a7819 */ /* 0x040fe40000010208 */
[----:B0-----:R-:W-:-:S04]  /*0ac0*/  SHF.L.U32 R12, R11, 0x1, RZ ;  /* 0x000000010b0c7819 */ /* 0x001fc800000006ff */
[C---:B------:R-:W-:Y:S02]  /*0ad0*/  IADD3 R48, P0, R12.reuse, UR18, RZ ;  /* 0x000000120c307c10 */ /* 0x040fe4000ff1e0ff */
[----:B------:R-:W-:Y:S02]  /*0ae0*/  IADD3 R50, P1, R12, UR20, RZ ;  /* 0x000000140c327c10 */ /* 0x000fe4000ff3e0ff */
[C---:B------:R-:W-:Y:S02]  /*0af0*/  IADD3.X R49, R10.reuse, UR19, RZ, P0, !PT ;  /* 0x000000130a317c10 */ /* 0x040fe400087fe4ff */
[----:B------:R-:W-:Y:S02]  /*0b00*/  IADD3.X R51, R10, UR21, RZ, P1, !PT ;  /* 0x000000150a337c10 */ /* 0x000fe40008ffe4ff */
[----:B------:R-:W-:Y:S02]  /*0b10*/  IADD3 R11, R9, 0x1400, RZ ;  /* 0x00001400090b7810 */ /* 0x000fe40007ffe0ff */
[----:B------:R-:W4:Y:S02]  /*0b20*/  LDG.E.64.CONSTANT R48, desc[UR10][R48.64] ;  /* 0x0000000a30307981 */ /* 0x000f24000c1e9b00 */
[----:B------:R-:W-:-:S02]  /*0b30*/  IADD3 R11, P0, R11, R6, RZ ;  /* 0x000000060b0b7210 */ /* 0x000fc40007f1e0ff */
[----:B------:R-:W4:Y:S02]  /*0b40*/  LDG.E.64.CONSTANT R50, desc[UR10][R50.64] ;  /* 0x0000000a32327981 */ /* 0x000f24000c1e9b00 */
[----:B------:R-:W-:Y:S02]  /*0b50*/  IADD3.X R8, RZ, R7, RZ, P0, !PT ;  /* 0x00000007ff087210 */ /* 0x000fe400007fe4ff */
[----:B------:R0:W-:Y:S04]  /*0b60*/  STL [R1+0x20], R12 ;  /* 0x0000200c01007387 */ /* 0x0001e80000100800 */
[----:B------:R1:W-:Y:S01]  /*0b70*/  STL [R1+0x24], R10 ;  /* 0x0000240a01007387 */ /* 0x0003e20000100800 */
[C---:B0-----:R-:W-:Y:S01]  /*0b80*/  IMAD.SHL.U32 R12, R11.reuse, 0x2, RZ ;  /* 0x000000020b0c7824 */ /* 0x041fe200078e00ff */
[----:B-1----:R-:W-:-:S04]  /*0b90*/  SHF.L.U64.HI R10, R11, 0x1, R8 ;  /* 0x000000010b0a7819 */ /* 0x002fc80000010208 */
[C---:B------:R-:W-:Y:S02]  /*0ba0*/  IADD3 R52, P0, R12.reuse, UR18, RZ ;  /* 0x000000120c347c10 */ /* 0x040fe4000ff1e0ff */
[----:B------:R-:W-:Y:S02]  /*0bb0*/  IADD3 R11, R9, 0x1900, RZ ;  /* 0x00001900090b7810 */ /* 0x000fe40007ffe0ff */
[----:B------:R-:W-:Y:S02]  /*0bc0*/  IADD3 R54, P1, R12, UR20, RZ ;  /* 0x000000140c367c10 */ /* 0x000fe4000ff3e0ff */
[C---:B------:R-:W-:Y:S02]  /*0bd0*/  IADD3.X R53, R10.reuse, UR19, RZ, P0, !PT ;  /* 0x000000130a357c10 */ /* 0x040fe400087fe4ff */
[----:B------:R-:W-:Y:S01]  /*0be0*/  IADD3 R11, P0, R11, R6, RZ ;  /* 0x000000060b0b7210 */ /* 0x000fe20007f1e0ff */
[----:B------:R0:W-:Y:S01]  /*0bf0*/  STL [R1+0xc], R12 ;  /* 0x00000c0c01007387 */ /* 0x0001e20000100800 */
[----:B------:R-:W-:-:S02]  /*0c00*/  IADD3.X R55, R10, UR21, RZ, P1, !PT ;  /* 0x000000150a377c10 */ /* 0x000fc40008ffe4ff */
[----:B------:R-:W-:Y:S01]  /*0c10*/  IADD3.X R8, RZ, R7, RZ, P0, !PT ;  /* 0x00000007ff087210 */ /* 0x000fe200007fe4ff */
[----:B------:R-:W4:Y:S01]  /*0c20*/  LDG.E.64.CONSTANT R52, desc[UR10][R52.64] ;  /* 0x0000000a34347981 */ /* 0x000f22000c1e9b00 */
[----:B0-----:R-:W-:-:S03]  /*0c30*/  SHF.L.U32 R12, R11, 0x1, RZ ;  /* 0x000000010b0c7819 */ /* 0x001fc600000006ff */
[----:B------:R0:W-:Y:S01]  /*0c40*/  STL [R1+0x18], R10 ;  /* 0x0000180a01007387 */ /* 0x0001e20000100800 */
[----:B------:R-:W-:-:S03]  /*0c50*/  IADD3 R56, P0, R12, UR18, RZ ;  /* 0x000000120c387c10 */ /* 0x000fc6000ff1e0ff */
[----:B------:R-:W4:Y:S01]  /*0c60*/  LDG.E.64.CONSTANT R54, desc[UR10][R54.64] ;  /* 0x0000000a36367981 */ /* 0x000f22000c1e9b00 */
[----:B------:R-:W-:Y:S02]  /*0c70*/  IADD3 R58, P1, R12, UR20, RZ ;  /* 0x000000140c3a7c10 */ /* 0x000fe4000ff3e0ff */
[----:B0-----:R-:W-:Y:S01]  /*0c80*/  SHF.L.U64.HI R10, R11, 0x1, R8 ;  /* 0x000000010b0a7819 */ /* 0x001fe20000010208 */
[----:B------:R-:W-:-:S03]  /*0c90*/  VIADD R11, R9, 0x1e00 ;  /* 0x00001e00090b7836 */ /* 0x000fc60000000000 */
[C---:B------:R-:W-:Y:S02]  /*0ca0*/  IADD3.X R57, R10.reuse, UR19, RZ, P0, !PT ;  /* 0x000000130a397c10 */ /* 0x040fe400087fe4ff */
[----:B------:R-:W-:Y:S02]  /*0cb0*/  IADD3 R11, P0, R11, R6, RZ ;  /* 0x000000060b0b7210 */ /* 0x000fe40007f1e0ff */
[----:B------:R-:W-:Y:S02]  /*0cc0*/  IADD3.X R59, R10, UR21, RZ, P1, !PT ;  /* 0x000000150a3b7c10 */ /* 0x000fe40008ffe4ff */
[----:B------:R-:W4:Y:S01]  /*0cd0*/  LDG.E.64.CONSTANT R56, desc[UR10][R56.64] ;  /* 0x0000000a38387981 */ /* 0x000f22000c1e9b00 */
[----:B------:R-:W-:Y:S02]  /*0ce0*/  IADD3.X R8, RZ, R7, RZ, P0, !PT ;  /* 0x00000007ff087210 */ /* 0x000fe400007fe4ff */
[----:B------:R-:W-:Y:S01]  /*0cf0*/  SHF.L.U32 R87, R11, 0x1, RZ ;  /* 0x000000010b577819 */ /* 0x000fe200000006ff */
[----:B------:R-:W-:Y:S01]  /*0d00*/  STL [R1+0x4], R12 ;  /* 0x0000040c01007387 */ /* 0x000fe20000100800 */
[----:B------:R-:W-:-:S02]  /*0d10*/  IADD3 R9, R9, 0x2300, RZ ;  /* 0x0000230009097810 */ /* 0x000fc40007ffe0ff */
[C---:B------:R-:W-:Y:S01]  /*0d20*/  IADD3 R60, P0, R87.reuse, UR18, RZ ;  /* 0x00000012573c7c10 */ /* 0x040fe2000ff1e0ff */
[----:B------:R0:W-:Y:S04]  /*0d30*/  STL [R1+0x8], R10 ;  /* 0x0000080a01007387 */ /* 0x0001e80000100800 */
[----:B------:R-:W4:Y:S01]  /*0d40*/  LDG.E.64.CONSTANT R58, desc[UR10][R58.64] ;  /* 0x0000000a3a3a7981 */ /* 0x000f22000c1e9b00 */
[----:B------:R-:W-:Y:S02]  /*0d50*/  IADD3 R62, P1, R87, UR20, RZ ;  /* 0x00000014573e7c10 */ /* 0x000fe4000ff3e0ff */
[----:B0-----:R-:W-:-:S04]  /*0d60*/  SHF.L.U64.HI R10, R11, 0x1, R8 ;  /* 0x000000010b0a7819 */ /* 0x001fc80000010208 */
[C---:B------:R-:W-:Y:S02]  /*0d70*/  IADD3.X R61, R10.reuse, UR19, RZ, P0, !PT ;  /* 0x000000130a3d7c10 */ /* 0x040fe400087fe4ff */
[----:B------:R-:W-:Y:S02]  /*0d80*/  IADD3 R9, P0, R9, R6, RZ ;  /* 0x0000000609097210 */ /* 0x000fe40007f1e0ff */
[----:B------:R-:W-:Y:S02]  /*0d90*/  IADD3.X R63, R10, UR21, RZ, P1, !PT ;  /* 0x000000150a3f7c10 */ /* 0x000fe40008ffe4ff */
[----:B------:R-:W4:Y:S01]  /*0da0*/  LDG.E.64.CONSTANT R60, desc[UR10][R60.64] ;  /* 0x0000000a3c3c7981 */ /* 0x000f22000c1e9b00 */
[----:B------:R-:W-:Y:S01]  /*0db0*/  IMAD.X R86, RZ, RZ, R7, P0 ;  /* 0x000000ffff567224 */ /* 0x000fe200000e0607 */
[C---:B------:R-:W-:Y:S02]  /*0dc0*/  SHF.L.U32 R85, R9.reuse, 0x1, RZ ;  /* 0x0000000109557819 */ /* 0x040fe400000006ff */
[----:B------:R-:W4:Y:S02]  /*0dd0*/  LDG.E.64.CONSTANT R62, desc[UR10][R62.64] ;  /* 0x0000000a3e3e7981 */ /* 0x000f24000c1e9b00 */
[----:B------:R-:W-:-:S02]  /*0de0*/  SHF.L.U64.HI R86, R9, 0x1, R86 ;  /* 0x0000000109567819 */ /* 0x000fc40000010256 */
[C---:B------:R-:W-:Y:S02]  /*0df0*/  IADD3 R64, P0, R85.reuse, UR18, RZ ;  /* 0x0000001255407c10 */ /* 0x040fe4000ff1e0ff */
[----:B------:R-:W-:Y:S02]  /*0e00*/  IADD3 R66, P1, R85, UR20, RZ ;  /* 0x0000001455427c10 */ /* 0x000fe4000ff3e0ff */
[C---:B------:R-:W-:Y:S02]  /*0e10*/  IADD3.X R65, R86.reuse, UR19, RZ, P0, !PT ;  /* 0x0000001356417c10 */ /* 0x040fe400087fe4ff */
[----:B------:R-:W-:-:S04]  /*0e20*/  IADD3.X R67, R86, UR21, RZ, P1, !PT ;  /* 0x0000001556437c10 */ /* 0x000fc80008ffe4ff */
[----:B------:R-:W4:Y:S04]  /*0e30*/  LDG.E.64.CONSTANT R64, desc[UR10][R64.64] ;  /* 0x0000000a40407981 */ /* 0x000f28000c1e9b00 */
[----:B------:R-:W4:Y:S04]  /*0e40*/  LDG.E.64.CONSTANT R66, desc[UR10][R66.64] ;  /* 0x0000000a42427981 */ /* 0x000f28000c1e9b00 */
[----:B------:R-:W-:Y:S04]  /*0e50*/  STL [R1+0x58], R87 ;  /* 0x0000585701007387 */ /* 0x000fe80000100800 */
[----:B------:R0:W-:Y:S02]  /*0e60*/  STL [R1], R10 ;  /* 0x0000000a01007387 */ /* 0x0001e40000100800 */
[----:B0-----:R-:W-:-:S05]  /*0e70*/  MOV R10, 0x28 ;  /* 0x00000028000a7802 */ /* 0x001fca0000000f00 */
[----:B------:R-:W-:-:S04]  /*0e80*/  IMAD R5, R5, R10, UR6 ;  /* 0x0000000605057e24 */ /* 0x000fc8000f8e020a */
[----:B------:R-:W-:Y:S02]  /*0e90*/  IMAD R68, R68, 0x8, R5 ;  /* 0x0000000844447824 */ /* 0x000fe400078e0205 */
[----:B--2---:R-:W-:-:S06]  /*0ea0*/  FADD.FTZ R7, R33, UR7 ;  /* 0x0000000721077e21 */ /* 0x004fcc0008010000 */
[----:B------:R-:W0:Y:S01]  /*0eb0*/  MUFU.RSQ R7, R7 ;  /* 0x0000000700077308 */ /* 0x000e220000001400 */
[C---:B---3--:R-:W-:Y:S02]  /*0ec0*/  PRMT R8, R34.reuse, 0x7632, R8 ;  /* 0x0000763222087816 */ /* 0x048fe40000000008 */
[----:B------:R-:W-:-:S03]  /*0ed0*/  SHF.L.U32 R9, R34, 0x10, RZ ;  /* 0x0000001022097819 */ /* 0x000fc600000006ff */
[----:B------:R-:W-:Y:S01]  /*0ee0*/  IMAD.U32 R11, R8, 0x10000, RZ ;  /* 0x00010000080b7824 */ /* 0x000fe200078e00ff */
[----:B----4-:R-:W-:Y:S01]  /*0ef0*/  SHF.L.U32 R6, R36, 0x10, RZ ;  /* 0x0000001024067819 */ /* 0x010fe200000006ff */
[----:B------:R-:W-:Y:S01]  /*0f00*/  FADD.FTZ R84, -R32, R9 ;  /* 0x0000000920547221 */ /* 0x000fe20000010100 */
[----:B------:R-:W-:Y:S01]  /*0f10*/  PRMT R33, R36, 0x7632, R33 ;  /* 0x0000763224217816 */ /* 0x000fe20000000021 */
[----:B------:R-:W-:Y:S02]  /*0f20*/  FADD.FTZ R8, -R32, R11 ;  /* 0x0000000b20087221 */ /* 0x000fe40000010100 */
[----:B------:R-:W-:Y:S01]  /*0f30*/  FMUL.FTZ R9, R2, R6 ;  /* 0x0000000602097220 */ /* 0x000fe20000410000 */
[----:B------:R-:W-:Y:S02]  /*0f40*/  SHF.L.U32 R33, R33, 0x10, RZ ;  /* 0x0000001021217819 */ /* 0x000fe400000006ff */
[----:B------:R-:W-:Y:S01]  /*0f50*/  SHF.L.U32 R11, R38, 0x10, RZ ;  /* 0x00000010260b7819 */ /* 0x000fe200000006ff */
[----:B0-----:R-:W-:-:S02]  /*0f60*/  FMUL.FTZ R84, R7, R84 ;  /* 0x0000005407547220 */ /* 0x001fc40000410000 */
[----:B------:R-:W-:Y:S02]  /*0f70*/  FMUL.FTZ R10, R4, R33 ;  /* 0x00000021040a7220 */ /* 0x000fe40000410000 */
[----:B------:R-:W-:Y:S01]  /*0f80*/  FADD.FTZ R12, -R32, R11 ;  /* 0x0000000b200c7221 */ /* 0x000fe20000010100 */
[----:B------:R-:W-:Y:S01]  /*0f90*/  SHF.L.U32 R5, R40, 0x10, RZ ;  /* 0x0000001028057819 */ /* 0x000fe200000006ff */
[----:B------:R-:W-:Y:S01]  /*0fa0*/  FMUL.FTZ R8, R7, R8 ;  /* 0x0000000807087220 */ /* 0x000fe20000410000 */
[----:B------:R-:W-:Y:S01]  /*0fb0*/  FADD.FTZ R43, R43, UR7 ;  /* 0x000000072b2b7e21 */ /* 0x000fe20008010000 */
[----:B------:R-:W-:Y:S01]  /*0fc0*/  FFMA.FTZ R9, R84, R9, RZ ;  /* 0x0000000954097223 */ /* 0x000fe200000100ff */
[----:B------:R-:W-:Y:S01]  /*0fd0*/  FMUL.FTZ R83, R7, R12 ;  /* 0x0000000c07537220 */ /* 0x000fe20000410000 */
[----:B------:R-:W-:Y:S01]  /*0fe0*/  FMUL.FTZ R23, R2, R5 ;  /* 0x0000000502177220 */ /* 0x000fe20000410000 */
[----:B------:R-:W0:Y:S01]  /*0ff0*/  MUFU.RSQ R12, R43 ;  /* 0x0000002b000c7308 */ /* 0x000e220000001400 */
[----:B------:R-:W-:Y:S01]  /*1000*/  FFMA.FTZ R10, R8, R10, R9 ;  /* 0x0000000a080a7223 */ /* 0x000fe20000010009 */
[----:B------:R-:W-:-:S03]  /*1010*/  FFMA.FTZ R9, R2, R6, RZ ;  /* 0x0000000602097223 */ /* 0x000fc600000100ff */
[--C-:B------:R-:W-:Y:S01]  /*1020*/  FFMA.FTZ R23, R83, R23, R10.reuse ;  /* 0x0000001753177223 */ /* 0x100fe2000001000a */
[----:B------:R-:W-:Y:S02]  /*1030*/  PRMT R10, R38, 0x7632, R10 ;  /* 0x00007632260a7816 */ /* 0x000fe4000000000a */
[C---:B------:R-:W-:Y:S02]  /*1040*/  SHF.L.U32 R21, R35.reuse, 0x10, RZ ;  /* 0x0000001023157819 */ /* 0x040fe400000006ff */
[----:B------:R-:W-:Y:S01]  /*1050*/  PRMT R17, R35, 0x7632, R17 ;  /* 0x0000763223117816 */ /* 0x000fe20000000011 */
[-C--:B------:R-:W-:Y:S01]  /*1060*/  FFMA.FTZ R9, R4, R33.reuse, R9 ;  /* 0x0000002104097223 */ /* 0x080fe20000010009 */
[----:B------:R-:W-:Y:S01]  /*1070*/  FADD.FTZ R70, R33, R27 ;  /* 0x0000001b21467221 */ /* 0x000fe20000010000 */
[----:B------:R-:W-:Y:S01]  /*1080*/  SHF.L.U32 R19, R10, 0x10, RZ ;  /* 0x000000100a137819 */ /* 0x000fe200000006ff */
[----:B------:R-:W-:Y:S01]  /*1090*/  FFMA.FTZ R33, R8, R33, R26 ;  /* 0x0000002108217223 */ /* 0x000fe2000001001a */
[----:B------:R-:W-:Y:S01]  /*10a0*/  SHF.L.U32 R11, R37, 0x10, RZ ;  /* 0x00000010250b7819 */ /* 0x000fe200000006ff */
[----:B------:R-:W-:Y:S01]  /*10b0*/  IMAD.U32 R17, R17, 0x10000, RZ ;  /* 0x0001000011117824 */ /* 0x000fe200078e00ff */
[----:B------:R-:W-:Y:S01]  /*10c0*/  PRMT R8, R37, 0x7632, R8 ;  /* 0x0000763225087816 */ /* 0x000fe20000000008 */
[----:B------:R-:W-:Y:S01]  /*10d0*/  FADD.FTZ R21, -R42, R21 ;  /* 0x000000152a157221 */ /* 0x000fe20000010100 */
[----:B------:R-:W-:Y:S01]  /*10e0*/  PRMT R13, R40, 0x7632, R13 ;  /* 0x00007632280d7816 */ /* 0x000fe2000000000d */
[----:B------:R-:W-:Y:S01]  /*10f0*/  FADD.FTZ R18, -R32, R19 ;  /* 0x0000001320127221 */ /* 0x000fe20000010100 */
[----:B------:R-:W-:Y:S01]  /*1100*/  SHF.L.U32 R8, R8, 0x10, RZ ;  /* 0x0000001008087819 */ /* 0x000fe200000006ff */
[----:B------:R-:W-:Y:S01]  /*1110*/  FMUL.FTZ R15, R0, R11 ;  /* 0x0000000b000f7220 */ /* 0x000fe20000410000 */
[----:B------:R-:W-:Y:S01]  /*1120*/  SHF.L.U32 R13, R13, 0x10, RZ ;  /* 0x000000100d0d7819 */ /* 0x000fe200000006ff */
[----:B0-----:R-:W-:Y:S01]  /*1130*/  FMUL.FTZ R76, R12, R21 ;  /* 0x000000150c4c7220 */ /* 0x001fe20000410000 */
[----:B------:R-:W-:Y:S01]  /*1140*/  FADD.FTZ R19, -R42, R17 ;  /* 0x000000112a137221 */ /* 0x000fe20000010100 */
[----:B------:R-:W-:Y:S01]  /*1150*/  FFMA.FTZ R17, R2, R5, R9 ;  /* 0x0000000502117223 */ /* 0x000fe20000010009 */
[----:B------:R-:W-:Y:S01]  /*1160*/  FMUL.FTZ R18, R7, R18 ;  /* 0x0000001207127220 */ /* 0x000fe20000410000 */
[----:B------:R-:W-:Y:S01]  /*1170*/  FMUL.FTZ R14, R3, R8 ;  /* 0x00000008030e7220 */ /* 0x000fe20000410000 */
[----:B------:R-:W-:Y:S01]  /*1180*/  FMUL.FTZ R9, R12, R19 ;  /* 0x000000130c097220 */ /* 0x000fe20000410000 */
[----:B------:R-:W-:Y:S01]  /*1190*/  FFMA.FTZ R20, R76, R15, RZ ;  /* 0x0000000f4c147223 */ /* 0x000fe200000100ff */
[CC--:B------:R-:W-:Y:S01]  /*11a0*/  FMUL.FTZ R10, R4.reuse, R13.reuse ;  /* 0x0000000d040a7220 */ /* 0x0c0fe20000410000 */
[-C--:B------:R-:W-:Y:S01]  /*11b0*/  FFMA.FTZ R16, R4, R13.reuse, R17 ;  /* 0x0000000d04107223 */ /* 0x080fe20000010011 */
[----:B------:R-:W-:Y:S01]  /*11c0*/  FADD.FTZ R70, R70, R13 ;  /* 0x0000000d46467221 */ /* 0x000fe20000010000 */
[----:B------:R-:W-:Y:S01]  /*11d0*/  FFMA.FTZ R33, R18, R13, R33 ;  /* 0x0000000d12217223 */ /* 0x000fe20000010021 */
[C---:B------:R-:W-:Y:S01]  /*11e0*/  PRMT R17, R39.reuse, 0x7632, R17 ;  /* 0x0000763227117816 */ /* 0x040fe20000000011 */
[----:B------:R-:W-:-:S02]  /*11f0*/  IMAD.U32 R13, R39, 0x10000, RZ ;  /* 0x00010000270d7824 */ /* 0x000fc400078e00ff */
[----:B------:R-:W-:Y:S01]  /*1200*/  FFMA.FTZ R14, R9, R14, R20 ;  /* 0x0000000e090e7223 */ /* 0x000fe20000010014 */
[----:B------:R-:W-:Y:S01]  /*1210*/  FFMA.FTZ R23, R18, R10, R23 ;  /* 0x0000000a12177223 */ /* 0x000fe20000010017 */
[----:B------:R-:W-:Y:S01]  /*1220*/  FFMA.FTZ R20, R0, R11, RZ ;  /* 0x0000000b00147223 */ /* 0x000fe200000100ff */
[C---:B------:R-:W-:Y:S01]  /*1230*/  SHF.L.U32 R10, R41.reuse, 0x10, RZ ;  /* 0x00000010290a7819 */ /* 0x040fe200000006ff */
[----:B------:R-:W-:Y:S01]  /*1240*/  FADD.FTZ R75, -R42, R13 ;  /* 0x0000000d2a4b7221 */ /* 0x000fe20000010100 */
[----:B------:R-:W-:Y:S02]  /*1250*/  PRMT R15, R41, 0x7632, R15 ;  /* 0x00007632290f7816 */ /* 0x000fe4000000000f */
[----:B------:R-:W-:Y:S01]  /*1260*/  SHF.L.U32 R17, R17, 0x10, RZ ;  /* 0x0000001011117819 */ /* 0x000fe200000006ff */
[-C--:B------:R-:W-:Y:S01]  /*1270*/  FFMA.FTZ R13, R3, R8.reuse, R20 ;  /* 0x00000008030d7223 */ /* 0x080fe20000010014 */
[----:B------:R-:W-:Y:S01]  /*1280*/  FADD.FTZ R73, R8, R31 ;  /* 0x0000001f08497221 */ /* 0x000fe20000010000 */
[----:B------:R-:W-:Y:S01]  /*1290*/  FFMA.FTZ R90, R9, R8, R30 ;  /* 0x00000008095a7223 */ /* 0x000fe2000001001e */
[----:B------:R-:W-:Y:S01]  /*12a0*/  SHF.L.U32 R8, R15, 0x10, RZ ;  /* 0x000000100f087819 */ /* 0x000fe200000006ff */
[----:B------:R-:W-:Y:S01]  /*12b0*/  FMUL.FTZ R18, R0, R10 ;  /* 0x0000000a00127220 */ /* 0x000fe20000410000 */
[----:B------:R-:W-:Y:S01]  /*12c0*/  FMUL.FTZ R75, R12, R75 ;  /* 0x0000004b0c4b7220 */ /* 0x000fe20000410000 */
[----:B------:R-:W-:Y:S01]  /*12d0*/  FADD.FTZ R17, -R42, R17 ;  /* 0x000000112a117221 */ /* 0x000fe20000010100 */
[----:B------:R-:W-:-:S02]  /*12e0*/  IMAD.U32 R15, R44, 0x10000, RZ ;  /* 0x000100002c0f7824 */ /* 0x000fc400078e00ff */
[----:B------:R-:W-:Y:S01]  /*12f0*/  FMUL.FTZ R27, R3, R8 ;  /* 0x00000008031b7220 */ /* 0x000fe20000410000 */
[----:B------:R-:W-:Y:S01]  /*1300*/  FFMA.FTZ R14, R75, R18, R14 ;  /* 0x000000124b0e7223 */ /* 0x000fe2000001000e */
[----:B------:R-:W-:Y:S01]  /*1310*/  FMUL.FTZ R17, R12, R17 ;  /* 0x000000110c117220 */ /* 0x000fe20000410000 */
[----:B------:R-:W-:Y:S01]  /*1320*/  SHF.L.U32 R9, R46, 0x10, RZ ;  /* 0x000000102e097819 */ /* 0x000fe200000006ff */
[--C-:B------:R-:W-:Y:S01]  /*1330*/  FADD.FTZ R82, -R32, R15.reuse ;  /* 0x0000000f20527221 */ /* 0x100fe20000010100 */
[----:B------:R-:W-:Y:S01]  /*1340*/  PRMT R15, R44, 0x7632, R15 ;  /* 0x000076322c0f7816 */ /* 0x000fe2000000000f */
[----:B------:R-:W-:Y:S01]  /*1350*/  FFMA.FTZ R72, R0, R10, R13 ;  /* 0x0000000a00487223 */ /* 0x000fe2000001000d */
[----:B------:R-:W-:Y:S01]  /*1360*/  SHF.L.U32 R13, R45, 0x10, RZ ;  /* 0x000000102d0d7819 */ /* 0x000fe200000006ff */
[----:B------:R-:W-:Y:S01]  /*1370*/  FFMA.FTZ R27, R17, R27, R14 ;  /* 0x0000001b111b7223 */ /* 0x000fe2000001000e */
[----:B------:R-:W-:Y:S01]  /*1380*/  FMUL.FTZ R14, R2, R9 ;  /* 0x00000009020e7220 */ /* 0x000fe20000410000 */
[----:B------:R-:W-:Y:S01]  /*1390*/  FMUL.FTZ R82, R7, R82 ;  /* 0x0000005207527220 */ /* 0x000fe20000410000 */
[----:B------:R-:W-:Y:S01]  /*13a0*/  SHF.L.U32 R15, R15, 0x10, RZ ;  /* 0x000000100f0f7819 */ /* 0x000fe200000006ff */
[----:B------:R-:W-:Y:S01]  /*13b0*/  FADD.FTZ R73, R73, R8 ;  /* 0x0000000849497221 */ /* 0x000fe20000010000 */
[----:B------:R-:W-:Y:S01]  /*13c0*/  PRMT R20, R46, 0x7632, R20 ;  /* 0x000076322e147816 */ /* 0x000fe20000000014 */
[-C--:B------:R-:W-:Y:S01]  /*13d0*/  FFMA.FTZ R72, R3, R8.reuse, R72 ;  /* 0x0000000803487223 */ /* 0x080fe20000010048 */
[----:B------:R-:W-:Y:S01]  /*13e0*/  FFMA.FTZ R90, R17, R8, R90 ;  /* 0x00000008115a7223 */ /* 0x000fe2000001005a */
[----:B------:R-:W-:-:S02]  /*13f0*/  IMAD.U32 R8, R47, 0x10000, RZ ;  /* 0x000100002f087824 */ /* 0x000fc400078e00ff */
[----:B------:R-:W-:Y:S01]  /*1400*/  FADD.FTZ R13, -R42, R13 ;  /* 0x0000000d2a0d7221 */ /* 0x000fe20000010100 */
[----:B------:R-:W-:Y:S01]  /*1410*/  FFMA.FTZ R23, R82, R14, R23 ;  /* 0x0000000e52177223 */ /* 0x000fe20000010017 */
[----:B------:R-:W-:Y:S01]  /*1420*/  FADD.FTZ R14, -R32, R15 ;  /* 0x0000000f200e7221 */ /* 0x000fe20000010100 */
[----:B------:R-:W-:Y:S01]  /*1430*/  SHF.L.U32 R20, R20, 0x10, RZ ;  /* 0x0000001014147819 */ /* 0x000fe200000006ff */
[----:B------:R-:W-:Y:S01]  /*1440*/  FMUL.FTZ R15, R0, R8 ;  /* 0x00000008000f7220 */ /* 0x000fe20000410000 */
[----:B------:R-:W-:Y:S01]  /*1450*/  FMUL.FTZ R74, R12, R13 ;  /* 0x0000000d0c4a7220 */ /* 0x000fe20000410000 */
[----:B------:R-:W-:Y:S01]  /*1460*/  FMUL.FTZ R13, R7, R14 ;  /* 0x0000000e070d7220 */ /* 0x000fe20000410000 */
[----:B------:R-:W-:Y:S01]  /*1470*/  PRMT R17, R45, 0x7632, R17 ;  /* 0x000076322d117816 */ /* 0x000fe20000000011 */
[----:B------:R-:W-:Y:S01]  /*1480*/  FMUL.FTZ R14, R4, R20 ;  /* 0x00000014040e7220 */ /* 0x000fe20000410000 */
[----:B------:R-:W-:Y:S01]  /*1490*/  FFMA.FTZ R27, R74, R15, R27 ;  /* 0x0000000f4a1b7223 */ /* 0x000fe2000001001b */
[----:B------:R-:W-:-:S02]  /*14a0*/  SHF.L.U32 R81, R48, 0x10, RZ ;  /* 0x0000001030517819 */ /* 0x000fc400000006ff */
[----:B------:R-:W-:Y:S01]  /*14b0*/  PRMT R15, R48, 0x7632, R15 ;  /* 0x00007632300f7816 */ /* 0x000fe2000000000f */
[----:B------:R-:W-:Y:S01]  /*14c0*/  FFMA.FTZ R33, R13, R20, R33 ;  /* 0x000000140d217223 */ /* 0x000fe20000010021 */
[----:B------:R-:W-:Y:S01]  /*14d0*/  PRMT R18, R47, 0x7632, R18 ;  /* 0x000076322f127816 */ /* 0x000fe20000000012 */
[----:B------:R-:W-:Y:S01]  /*14e0*/  FFMA.FTZ R23, R13, R14, R23 ;  /* 0x0000000e0d177223 */ /* 0x000fe20000010017 */
[----:B------:R-:W-:Y:S01]  /*14f0*/  IMAD.U32 R17, R17, 0x10000, RZ ;  /* 0x0001000011117824 */ /* 0x000fe200078e00ff */
[----:B------:R-:W-:Y:S01]  /*1500*/  SHF.L.U32 R13, R50, 0x10, RZ ;  /* 0x00000010320d7819 */ /* 0x000fe200000006ff */
[----:B------:R-:W-:Y:S01]  /*1510*/  FADD.FTZ R81, -R32, R81 ;  /* 0x0000005120517221 */ /* 0x000fe20000010100 */
[----:B------:R-:W-:Y:S01]  /*1520*/  PRMT R26, R50, 0x7632, R26 ;  /* 0x00007632321a7816 */ /* 0x000fe2000000001a */
[----:B------:R-:W-:Y:S01]  /*1530*/  FFMA.FTZ R16, R2, R9, R16 ;  /* 0x0000000902107223 */ /* 0x000fe20000010010 */
[----:B------:R-:W-:Y:S01]  /*1540*/  SHF.L.U32 R15, R15, 0x10, RZ ;  /* 0x000000100f0f7819 */ /* 0x000fe200000006ff */
[----:B------:R-:W-:Y:S01]  /*1550*/  FADD.FTZ R17, -R42, R17 ;  /* 0x000000112a117221 */ /* 0x000fe20000010100 */
[----:B------:R-:W-:Y:S01]  /*1560*/  SHF.L.U32 R18, R18, 0x10, RZ ;  /* 0x0000001012127819 */ /* 0x000fe200000006ff */
[----:B------:R-:W-:Y:S01]  /*1570*/  FADD.FTZ R70, R70, R20 ;  /* 0x0000001446467221 */ /* 0x000fe20000010000 */
[----:B------:R-:W-:Y:S01]  /*1580*/  FMUL.FTZ R14, R2, R13 ;  /* 0x0000000d020e7220 */ /* 0x000fe20000410000 */
[----:B------:R-:W-:Y:S01]  /*1590*/  FMUL.FTZ R81, R7, R81 ;  /* 0x0000005107517220 */ /* 0x000fe20000410000 */
[----:B------:R-:W-:Y:S01]  /*15a0*/  SHF.L.U32 R26, R26, 0x10, RZ ;  /* 0x000000101a1a7819 */ /* 0x000fe200000006ff */
[----:B------:R-:W-:Y:S01]  /*15b0*/  FFMA.FTZ R20, R4, R20, R16 ;  /* 0x0000001404147223 */ /* 0x000fe20000010010 */
[----:B------:R-:W-:Y:S01]  /*15c0*/  FADD.FTZ R15, -R32, R15 ;  /* 0x0000000f200f7221 */ /* 0x000fe20000010100 */
[----:B------:R-:W-:Y:S01]  /*15d0*/  FMUL.FTZ R16, R3, R18 ;  /* 0x0000001203107220 */ /* 0x000fe20000410000 */
[----:B------:R-:W-:Y:S01]  /*15e0*/  FMUL.FTZ R17, R12, R17 ;  /* 0x000000110c117220 */ /* 0x000fe20000410000 */
[----:B------:R-:W-:Y:S01]  /*15f0*/  FFMA.FTZ R23, R81, R14, R23 ;  /* 0x0000000e51177223 */ /* 0x000fe20000010017 */
[----:B------:R-:W-:Y:S01]  /*1600*/  FMUL.FTZ R14, R4, R26 ;  /* 0x0000001a040e7220 */ /* 0x000fe20000410000 */
[----:B------:R-:W-:Y:S01]  /*1610*/  FMUL.FTZ R15, R7, R15 ;  /* 0x0000000f070f7220 */ /* 0x000fe20000410000 */
[----:B------:R-:W-:Y:S01]  /*1620*/  FFMA.FTZ R27, R17, R16, R27 ;  /* 0x00000010111b7223 */ /* 0x000fe2000001001b */
[----:B------:R-:W-:-:S02]  /*1630*/  IMAD.U32 R16, R49, 0x10000, RZ ;  /* 0x0001000031107824 */ /* 0x000fc400078e00ff */
[----:B------:R-:W-:Y:S01]  /*1640*/  FFMA.FTZ R90, R17, R18, R90 ;  /* 0x00000012115a7223 */ /* 0x000fe2000001005a */
[----:B------:R-:W-:Y:S01]  /*1650*/  FFMA.FTZ R23, R15, R14, R23 ;  /* 0x0000000e0f177223 */ /* 0x000fe20000010017 */
[----:B------:R-:W-:Y:S01]  /*1660*/  SHF.L.U32 R14, R51, 0x10, RZ ;  /* 0x00000010330e7819 */ /* 0x000fe200000006ff */
[----:B------:R-:W-:Y:S01]  /*1670*/  FADD.FTZ R16, -R42, R16 ;  /* 0x000000102a107221 */ /* 0x000fe20000010100 */
[----:B------:R-:W-:Y:S01]  /*1680*/  PRMT R17, R49, 0x7632, R17 ;  /* 0x0000763231117816 */ /* 0x000fe20000000011 */
[----:B------:R-:W-:Y:S01]  /*1690*/  FFMA.FTZ R72, R0, R8, R72 ;  /* 0x0000000800487223 */ /* 0x000fe20000010048 */
[----:B------:R-:W-:Y:S01]  /*16a0*/  SHF.L.U32 R80, R52, 0x10, RZ ;  /* 0x0000001034507819 */ /* 0x000fe200000006ff */
[----:B------:R-:W-:Y:S01]  /*16b0*/  FMUL.FTZ R19, R0, R14 ;  /* 0x0000000e00137220 */ /* 0x000fe20000410000 */
[----:B------:R-:W-:Y:S01]  /*16c0*/  FMUL.FTZ R16, R12, R16 ;  /* 0x000000100c107220 */ /* 0x000fe20000410000 */
[----:B------:R-:W-:Y:S01]  /*16d0*/  IMAD.U32 R17, R17, 0x10000, RZ ;  /* 0x0001000011117824 */ /* 0x000fe200078e00ff */
[----:B------:R-:W-:Y:S01]  /*16e0*/  PRMT R21, R51, 0x7632, R21 ;  /* 0x0000763233157816 */ /* 0x000fe20000000015 */
[----:B------:R-:W-:Y:S01]  /*16f0*/  FFMA.FTZ R72, R3, R18, R72 ;  /* 0x0000001203487223 */ /* 0x000fe20000010048 */
[----:B------:R-:W-:Y:S01]  /*1700*/  FFMA.FTZ R33, R15, R26, R33 ;  /* 0x0000001a0f217223 */ /* 0x000fe20000010021 */
[----:B------:R-:W-:Y:S01]  /*1710*/  FFMA.FTZ R27, R16, R19, R27 ;  /* 0x00000013101b7223 */ /* 0x000fe2000001001b */
[----:B------:R-:W-:Y:S01]  /*1720*/  FADD.FTZ R17, -R42, R17 ;  /* 0x000000112a117221 */ /* 0x000fe20000010100 */
[----:B------:R-:W-:Y:S01]  /*1730*/  SHF.L.U32 R15, R54, 0x10, RZ ;  /* 0x00000010360f7819 */ /* 0x000fe200000006ff */
[----:B------:R-:W-:Y:S01]  /*1740*/  FADD.FTZ R80, -R32, R80 ;  /* 0x0000005020507221 */ /* 0x000fe20000010100 */
[----:B------:R-:W-:Y:S01]  /*1750*/  PRMT R19, R52, 0x7632, R19 ;  /* 0x0000763234137816 */ /* 0x000fe20000000013 */
[----:B------:R-:W-:Y:S01]  /*1760*/  FADD.FTZ R73, R73, R18 ;  /* 0x0000001249497221 */ /* 0x000fe20000010000 */
[----:B------:R-:W-:Y:S01]  /*1770*/  SHF.L.U32 R21, R21, 0x10, RZ ;  /* 0x0000001015157819 */ /* 0x000fe200000006ff */
[----:B------:R-:W-:Y:S01]  /*1780*/  FMUL.FTZ R17, R12, R17 ;  /* 0x000000110c117220 */ /* 0x000fe20000410000 */
[----:B------:R-:W-:Y:S01]  /*1790*/  FFMA.FTZ R72, R0, R14, R72 ;  /* 0x0000000e00487223 */ /* 0x000fe20000010048 */
[----:B------:R-:W-:Y:S01]  /*17a0*/  PRMT R22, R54, 0x7632, R22 ;  /* 0x0000763236167816 */ /* 0x000fe20000000016 */
[C---:B------:R-:W-:Y:S01]  /*17b0*/  FMUL.FTZ R18, R2.reuse, R15 ;  /* 0x0000000f02127220 */ /* 0x040fe20000410000 */
[----:B------:R-:W-:Y:S01]  /*17c0*/  SHF.L.U32 R19, R19, 0x10, RZ ;  /* 0x0000001013137819 */ /* 0x000fe200000006ff */
[----:B------:R-:W-:Y:S01]  /*17d0*/  FMUL.FTZ R80, R7, R80 ;  /* 0x0000005007507220 */ /* 0x000fe20000410000 */
[----:B------:R-:W-:Y:S01]  /*17e0*/  FADD.FTZ R73, R73, R21 ;  /* 0x0000001549497221 */ /* 0x000fe20000010000 */
[-C--:B------:R-:W-:Y:S01]  /*17f0*/  FFMA.FTZ R90, R17, R21.reuse, R90 ;  /* 0x00000015115a7223 */ /* 0x080fe2000001005a */
[C---:B------:R-:W-:Y:S01]  /*1800*/  FFMA.FTZ R72, R3.reuse, R21, R72 ;  /* 0x0000001503487223 */ /* 0x040fe20000010048 */
[----:B------:R-:W-:Y:S01]  /*1810*/  FFMA.FTZ R20, R2, R13, R20 ;  /* 0x0000000d02147223 */ /* 0x000fe20000010014 */
[----:B------:R-:W-:Y:S01]  /*1820*/  SHF.L.U32 R22, R22, 0x10, RZ ;  /* 0x0000001016167819 */ /* 0x000fe200000006ff */
[----:B------:R-:W-:Y:S01]  /*1830*/  FMUL.FTZ R21, R3, R21 ;  /* 0x0000001503157220 */ /* 0x000fe20000410000 */
[----:B------:R-:W-:Y:S01]  /*1840*/  FFMA.FTZ R23, R80, R18, R23 ;  /* 0x0000001250177223 */ /* 0x000fe20000010017 */
[----:B------:R-:W-:Y:S01]  /*1850*/  FADD.FTZ R19, -R32, R19 ;  /* 0x0000001320137221 */ /* 0x000fe20000010100 */
[C---:B------:R-:W-:Y:S01]  /*1860*/  IMAD.U32 R18, R56.reuse, 0x10000, RZ ;  /* 0x0001000038127824 */ /* 0x040fe200078e00ff */
[----:B------:R-:W-:Y:S01]  /*1870*/  PRMT R43, R56, 0x7632, R43 ;  /* 0x00007632382b7816 */ /* 0x000fe2000000002b */
[----:B------:R-:W-:Y:S01]  /*1880*/  FADD.FTZ R70, R70, R26 ;  /* 0x0000001a46467221 */ /* 0x000fe20000010000 */
[C---:B------:R-:W-:Y:S01]  /*1890*/  FFMA.FTZ R26, R4.reuse, R26, R20 ;  /* 0x0000001a041a7223 */ /* 0x040fe20000010014 */
[----:B------:R-:W-:Y:S01]  /*18a0*/  FFMA.FTZ R27, R17, R21, R27 ;  /* 0x00000015111b7223 */ /* 0x000fe2000001001b */
[----:B------:R-:W-:Y:S01]  /*18b0*/  FMUL.FTZ R19, R7, R19 ;  /* 0x0000001307137220 */ /* 0x000fe20000410000 */
[----:B------:R-:W-:Y:S01]  /*18c0*/  FMUL.FTZ R20, R4, R22 ;  /* 0x0000001604147220 */ /* 0x000fe20000410000 */
[----:B------:R-:W-:Y:S01]  /*18d0*/  SHF.L.U32 R17, R58, 0x10, RZ ;  /* 0x000000103a117819 */ /* 0x000fe200000006ff */
[----:B------:R-:W-:Y:S01]  /*18e0*/  FADD.FTZ R18, -R32, R18 ;  /* 0x0000001220127221 */ /* 0x000fe20000010100 */
[----:B------:R-:W-:Y:S01]  /*18f0*/  PRMT R69, R58, 0x7632, R69 ;  /* 0x000076323a457816 */ /* 0x000fe20000000045 */
[----:B------:R-:W-:-:S02]  /*1900*/  IMAD.U32 R43, R43, 0x10000, RZ ;  /* 0x000100002b2b7824 */ /* 0x000fc400078e00ff */
[C---:B------:R-:W-:Y:S01]  /*1910*/  FFMA.FTZ R23, R19.reuse, R20, R23 ;  /* 0x0000001413177223 */ /* 0x040fe20000010017 */
[----:B------:R-:W-:Y:S01]  /*1920*/  FFMA.FTZ R33, R19, R22, R33 ;  /* 0x0000001613217223 */ /* 0x000fe20000010021 */
[----:B------:R-:W-:Y:S01]  /*1930*/  FMUL.FTZ R20, R2, R17 ;  /* 0x0000001102147220 */ /* 0x000fe20000410000 */
[----:B------:R-:W-:Y:S01]  /*1940*/  FMUL.FTZ R79, R7, R18 ;  /* 0x00000012074f7220 */ /* 0x000fe20000410000 */
[----:B------:R-:W-:Y:S01]  /*1950*/  SHF.L.U32 R69, R69, 0x10, RZ ;  /* 0x0000001045457819 */ /* 0x000fe200000006ff */
[----:B------:R-:W-:Y:S01]  /*1960*/  FADD.FTZ R43, -R32, R43 ;  /* 0x0000002b202b7221 */ /* 0x000fe20000010100 */
[----:B------:R-:W-:Y:S01]  /*1970*/  SHF.L.U32 R19, R53, 0x10, RZ ;  /* 0x0000001035137819 */ /* 0x000fe200000006ff */
[----:B------:R-:W-:Y:S01]  /*1980*/  FFMA.FTZ R26, R2, R15, R26 ;  /* 0x0000000f021a7223 */ /* 0x000fe2000001001a */
[----:B------:R-:W-:Y:S01]  /*1990*/  FFMA.FTZ R23, R79, R20, R23 ;  /* 0x000000144f177223 */ /* 0x000fe20000010017 */
[----:B------:R-:W-:Y:S01]  /*19a0*/  PRMT R30, R53, 0x7632, R30 ;  /* 0x00007632351e7816 */ /* 0x000fe2000000001e */
[----:B------:R-:W-:Y:S01]  /*19b0*/  FMUL.FTZ R20, R4, R69 ;  /* 0x0000004504147220 */ /* 0x000fe20000410000 */
[----:B------:R-:W-:Y:S01]  /*19c0*/  SHF.L.U32 R18, R55, 0x10, RZ ;  /* 0x0000001037127819 */ /* 0x000fe200000006ff */
[----:B------:R-:W-:Y:S01]  /*19d0*/  FMUL.FTZ R43, R7, R43 ;  /* 0x0000002b072b7220 */ /* 0x000fe20000410000 */
[----:B------:R-:W-:Y:S01]  /*19e0*/  FADD.FTZ R19, -R42, R19 ;  /* 0x000000132a137221 */ /* 0x000fe20000010100 */
[----:B------:R-:W-:Y:S01]  /*19f0*/  FADD.FTZ R70, R70, R22 ;  /* 0x0000001646467221 */ /* 0x000fe20000010000 */
[----:B------:R-:W-:Y:S01]  /*1a00*/  SHF.L.U32 R78, R60, 0x10, RZ ;  /* 0x000000103c4e7819 */ /* 0x000fe200000006ff */
[----:B------:R-:W-:Y:S01]  /*1a10*/  FFMA.FTZ R22, R4, R22, R26 ;  /* 0x0000001604167223 */ /* 0x000fe2000001001a */
[----:B------:R-:W-:Y:S01]  /*1a20*/  PRMT R88, R60, 0x7632, R88 ;  /* 0x000076323c587816 */ /* 0x000fe20000000058 */
[----:B------:R-:W-:Y:S01]  /*1a30*/  FFMA.FTZ R23, R43, R20, R23 ;  /* 0x000000142b177223 */ /* 0x000fe20000010017 */
[----:B------:R-:W-:Y:S01]  /*1a40*/  PRMT R26, R55, 0x7632, R26 ;  /* 0x00007632371a7816 */ /* 0x000fe2000000001a */
[----:B------:R-:W-:-:S02]  /*1a50*/  IMAD.U32 R30, R30, 0x10000, RZ ;  /* 0x000100001e1e7824 */ /* 0x000fc400078e00ff */
[----:B------:R-:W-:Y:S01]  /*1a60*/  FMUL.FTZ R21, R0, R18 ;  /* 0x0000001200157220 */ /* 0x000fe20000410000 */
[----:B------:R-:W-:Y:S01]  /*1a70*/  FMUL.FTZ R19, R12, R19 ;  /* 0x000000130c137220 */ /* 0x000fe20000410000 */
[----:B------:R-:W-:Y:S01]  /*1a80*/  SHF.L.U32 R20, R62, 0x10, RZ ;  /* 0x000000103e147819 */ /* 0x000fe200000006ff */
[----:B------:R-:W-:Y:S01]  /*1a90*/  FADD.FTZ R78, -R32, R78 ;  /* 0x0000004e204e7221 */ /* 0x000fe20000010100 */
[----:B------:R-:W-:Y:S02]  /*1aa0*/  PRMT R71, R62, 0x7632, R71 ;  /* 0x000076323e477816 */ /* 0x000fe40000000047 */
[----:B------:R-:W-:Y:S01]  /*1ab0*/  SHF.L.U32 R88, R88, 0x10, RZ ;  /* 0x0000001058587819 */ /* 0x000fe200000006ff */
[----:B------:R-:W-:Y:S01]  /*1ac0*/  FADD.FTZ R30, -R42, R30 ;  /* 0x0000001e2a1e7221 */ /* 0x000fe20000010100 */
[----:B------:R-:W-:Y:S01]  /*1ad0*/  SHF.L.U32 R26, R26, 0x10, RZ ;  /* 0x000000101a1a7819 */ /* 0x000fe200000006ff */
[----:B------:R-:W-:Y:S01]  /*1ae0*/  FFMA.FTZ R27, R19, R21, R27 ;  /* 0x00000015131b7223 */ /* 0x000fe2000001001b */
[----:B------:R-:W-:Y:S01]  /*1af0*/  FMUL.FTZ R21, R2, R20 ;  /* 0x0000001402157220 */ /* 0x000fe20000410000 */
[----:B------:R-:W-:Y:S01]  /*1b00*/  FMUL.FTZ R78, R7, R78 ;  /* 0x0000004e074e7220 */ /* 0x000fe20000410000 */
[----:B------:R-:W-:Y:S01]  /*1b10*/  SHF.L.U32 R71, R71, 0x10, RZ ;  /* 0x0000001047477819 */ /* 0x000fe200000006ff */
[----:B------:R-:W-:Y:S01]  /*1b20*/  FADD.FTZ R88, -R32, R88 ;  /* 0x0000005820587221 */ /* 0x000fe20000010100 */
[----:B------:R-:W-:Y:S01]  /*1b30*/  FMUL.FTZ R31, R3, R26 ;  /* 0x0000001a031f7220 */ /* 0x000fe20000410000 */
[----:B------:R-:W-:Y:S01]  /*1b40*/  FMUL.FTZ R30, R12, R30 ;  /* 0x0000001e0c1e7220 */ /* 0x000fe20000410000 */
[----:B------:R-:W-:Y:S01]  /*1b50*/  FFMA.FTZ R23, R78, R21, R23 ;  /* 0x000000154e177223 */ /* 0x000fe20000010017 */
[----:B------:R-:W-:Y:S01]  /*1b60*/  FFMA.FTZ R22, R2, R17, R22 ;  /* 0x0000001102167223 */ /* 0x000fe20000010016 */
[----:B------:R-:W-:Y:S01]  /*1b70*/  FMUL.FTZ R21, R4, R71 ;  /* 0x0000004704157220 */ /* 0x000fe20000410000 */
[----:B------:R-:W-:Y:S01]  /*1b80*/  FMUL.FTZ R88, R7, R88 ;  /* 0x0000005807587220 */ /* 0x000fe20000410000 */
[C---:B------:R-:W-:Y:S01]  /*1b90*/  FFMA.FTZ R90, R30.reuse, R26, R90 ;  /* 0x0000001a1e5a7223 */ /* 0x040fe2000001005a */
[----:B------:R-:W-:Y:S01]  /*1ba0*/  FFMA.FTZ R27, R30, R31, R27 ;  /* 0x0000001f1e1b7223 */ /* 0x000fe2000001001b */
[C---:B------:R-:W-:Y:S01]  /*1bb0*/  IMAD.U32 R77, R64.reuse, 0x10000, RZ ;  /* 0x00010000404d7824 */ /* 0x040fe200078e00ff */
[----:B------:R-:W-:Y:S01]  /*1bc0*/  PRMT R30, R64, 0x7632, R30 ;  /* 0x00007632401e7816 */ /* 0x000fe2000000001e */
[----:B------:R-:W-:Y:S01]  /*1bd0*/  FFMA.FTZ R22, R4, R69, R22 ;  /* 0x0000004504167223 */ /* 0x000fe20000010016 */
[----:B------:R-:W-:Y:S01]  /*1be0*/  FFMA.FTZ R23, R88, R21, R23 ;  /* 0x0000001558177223 */ /* 0x000fe20000010017 */
[----:B------:R-:W-:Y:S01]  /*1bf0*/  FFMA.FTZ R72, R0, R18, R72 ;  /* 0x0000001200487223 */ /* 0x000fe20000010048 */
[----:B------:R-:W-:Y:S01]  /*1c00*/  SHF.L.U32 R21, R66, 0x10, RZ ;  /* 0x0000001042157819 */ /* 0x000fe200000006ff */
[----:B------:R-:W-:Y:S01]  /*1c10*/  FADD.FTZ R77, -R32, R77 ;  /* 0x0000004d204d7221 */ /* 0x000fe20000010100 */
[----:B------:R-:W-:Y:S01]  /*1c20*/  PRMT R31, R66, 0x7632, R31 ;  /* 0x00007632421f7816 */ /* 0x000fe2000000001f */
[----:B------:R-:W-:Y:S01]  /*1c30*/  FFMA.FTZ R22, R2, R20, R22 ;  /* 0x0000001402167223 */ /* 0x000fe20000010016 */
[----:B------:R-:W-:Y:S01]  /*1c40*/  SHF.L.U32 R30, R30, 0x10, RZ ;  /* 0x000000101e1e7819 */ /* 0x000fe200000006ff */
[----:B------:R-:W-:Y:S01]  /*1c50*/  FADD.FTZ R29, R73, R26 ;  /* 0x0000001a491d7221 */ /* 0x000fe20000010000 */
[----:B------:R-:W-:Y:S01]  /*1c60*/  FFMA.FTZ R26, R3, R26, R72 ;  /* 0x0000001a031a7223 */ /* 0x000fe20000010048 */
[----:B------:R-:W-:Y:S01]  /*1c70*/  SHF.L.U32 R31, R31, 0x10, RZ ;  /* 0x000000101f1f7819 */ /* 0x000fe200000006ff */
[----:B------:R-:W-:Y:S01]  /*1c80*/  FMUL.FTZ R77, R7, R77 ;  /* 0x0000004d074d7220 */ /* 0x000fe20000410000 */
[----:B------:R-:W-:Y:S01]  /*1c90*/  FMUL.FTZ R72, R2, R21 ;  /* 0x0000001502487220 */ /* 0x000fe20000410000 */
[----:B------:R-:W-:Y:S01]  /*1ca0*/  FADD.FTZ R30, -R32, R30 ;  /* 0x0000001e201e7221 */ /* 0x000fe20000010100 */
[----:B------:R-:W-:-:S02]  /*1cb0*/  FFMA.FTZ R22, R4, R71, R22 ;  /* 0x0000004704167223 */ /* 0x000fc40000010016 */
[----:B------:R-:W-:Y:S01]  /*1cc0*/  FFMA.FTZ R23, R77, R72, R23 ;  /* 0x000000484d177223 */ /* 0x000fe20000010017 */
[----:B------:R-:W-:Y:S01]  /*1cd0*/  FMUL.FTZ R30, R7, R30 ;  /* 0x0000001e071e7220 */ /* 0x000fe20000410000 */
[----:B------:R-:W-:Y:S01]  /*1ce0*/  FMUL.FTZ R72, R4, R31 ;  /* 0x0000001f04487220 */ /* 0x000fe20000410000 */
[----:B------:R-:W-:Y:S01]  /*1cf0*/  FFMA.FTZ R22, R2, R21, R22 ;  /* 0x0000001502167223 */ /* 0x000fe20000010016 */
[----:B------:R-:W-:Y:S02]  /*1d00*/  FFMA.FTZ R28, R43, R69, R33 ;  /* 0x000000452b1c7223 */ /* 0x000fe40000010021 */
[----:B------:R-:W-:Y:S01]  /*1d10*/  FFMA.FTZ R23, R30, R72, R23 ;  /* 0x000000481e177223 */ /* 0x000fe20000010017 */
[----:B------:R-:W-:Y:S01]  /*1d20*/  FFMA.FTZ R22, R4, R31, R22 ;  /* 0x0000001f04167223 */ /* 0x000fe20000010016 */
[C---:B------:R-:W-:Y:S01]  /*1d30*/  IMAD.U32 R33, R57.reuse, 0x10000, RZ ;  /* 0x0001000039217824 */ /* 0x040fe200078e00ff */
[----:B------:R-:W-:-:S03]  /*1d40*/  PRMT R43, R57, 0x7632, R43 ;  /* 0x00007632392b7816 */ /* 0x000fc6000000002b */
[----:B------:R0:W-:Y:S01]  /*1d50*/  STS.64 [R68], R22 ;  /* 0x0000001644007388 */ /* 0x0001e20000000a00 */
[----:B------:R-:W-:Y:S02]  /*1d60*/  PRMT R92, R59, 0x7632, R92 ;  /* 0x000076323b5c7816 */ /* 0x000fe4000000005c */
[----:B------:R-:W-:Y:S02]  /*1d70*/  SHF.L.U32 R43, R43, 0x10, RZ ;  /* 0x000000102b2b7819 */ /* 0x000fe400000006ff */
[----:B------:R-:W-:Y:S02]  /*1d80*/  SHF.L.U32 R92, R92, 0x10, RZ ;  /* 0x000000105c5c7819 */ /* 0x000fe400000006ff */
[----:B0-----:R-:W-:Y:S01]  /*1d90*/  SHF.L.U32 R22, R59, 0x10, RZ ;  /* 0x000000103b167819 */ /* 0x001fe200000006ff */
[C---:B------:R-:W-:Y:S01]  /*1da0*/  FADD.FTZ R23, -R42.reuse, R33 ;  /* 0x000000212a177221 */ /* 0x040fe20000010100 */
[----:B------:R-:W-:-:S03]  /*1db0*/  FADD.FTZ R43, -R42, R43 ;  /* 0x0000002b2a2b7221 */ /* 0x000fc60000010100 */
[----:B------:R-:W-:Y:S01]  /*1dc0*/  FMUL.FTZ R23, R12, R23 ;  /* 0x000000170c177220 */ /* 0x000fe20000410000 */
[----:B------:R-:W-:Y:S01]  /*1dd0*/  FMUL.FTZ R33, R0, R22 ;  /* 0x0000001600217220 */ /* 0x000fe20000410000 */
[----:B------:R-:W-:-:S03]  /*1de0*/  FMUL.FTZ R43, R12, R43 ;  /* 0x0000002b0c2b7220 */ /* 0x000fc60000410000 */
[----:B------:R-:W-:Y:S01]  /*1df0*/  FFMA.FTZ R27, R23, R33, R27 ;  /* 0x00000021171b7223 */ /* 0x000fe2000001001b */
[-C--:B------:R-:W-:Y:S01]  /*1e00*/  FMUL.FTZ R33, R3, R92.reuse ;  /* 0x0000005c03217220 */ /* 0x080fe20000410000 */
[----:B------:R-:W-:Y:S01]  /*1e10*/  FFMA.FTZ R90, R43, R92, R90 ;  /* 0x0000005c2b5a7223 */ /* 0x000fe2000001005a */
[----:B------:R-:W-:Y:S02]  /*1e20*/  PRMT R91, R61, 0x7632, R91 ;  /* 0x000076323d5b7816 */ /* 0x000fe4000000005b */
[----:B------:R-:W-:Y:S01]  /*1e30*/  FFMA.FTZ R27, R43, R33, R27 ;  /* 0x000000212b1b7223 */ /* 0x000fe2000001001b */
[----:B------:R-:W-:Y:S01]  /*1e40*/  IMAD.U32 R43, R61, 0x10000, RZ ;  /* 0x000100003d2b7824 */ /* 0x000fe200078e00ff */
[----:B------:R-:W-:Y:S02]  /*1e50*/  SHF.L.U32 R33, R63, 0x10, RZ ;  /* 0x000000103f217819 */ /* 0x000fe400000006ff */
[----:B------:R-:W-:Y:S01]  /*1e60*/  SHF.L.U32 R91, R91, 0x10, RZ ;  /* 0x000000105b5b7819 */ /* 0x000fe200000006ff */
[----:B------:R-:W-:Y:S01]  /*1e70*/  FADD.FTZ R43, -R42, R43 ;  /* 0x0000002b2a2b7221 */ /* 0x000fe20000010100 */
[----:B------:R-:W-:Y:S01]  /*1e80*/  PRMT R89, R63, 0x7632, R89 ;  /* 0x000076323f597816 */ /* 0x000fe20000000059 */
[----:B------:R-:W-:Y:S01]  /*1e90*/  FADD.FTZ R87, R70, R69 ;  /* 0x0000004546577221 */ /* 0x000fe20000010000 */
[----:B------:R-:W-:Y:S01]  /*1ea0*/  FMUL.FTZ R69, R0, R33 ;  /* 0x0000002100457220 */ /* 0x000fe20000410000 */
[----:B------:R-:W-:Y:S01]  /*1eb0*/  FMUL.FTZ R43, R12, R43 ;  /* 0x0000002b0c2b7220 */ /* 0x000fe20000410000 */
[----:B------:R-:W-:Y:S01]  /*1ec0*/  SHF.L.U32 R89, R89, 0x10, RZ ;  /* 0x0000001059597819 */ /* 0x000fe200000006ff */
[----:B------:R-:W-:Y:S01]  /*1ed0*/  FADD.FTZ R91, -R42, R91 ;  /* 0x0000005b2a5b7221 */ /* 0x000fe20000010100 */
[----:B------:R-:W-:Y:S01]  /*1ee0*/  FFMA.FTZ R26, R0, R22, R26 ;  /* 0x00000016001a7223 */ /* 0x000fe2000001001a */
[----:B------:R-:W-:Y:S01]  /*1ef0*/  FFMA.FTZ R27, R43, R69, R27 ;  /* 0x000000452b1b7223 */ /* 0x000fe2000001001b */
[----:B------:R-:W-:-:S02]  /*1f00*/  IMAD.U32 R73, R65, 0x10000, RZ ;  /* 0x0001000041497824 */ /* 0x000fc400078e00ff */
[----:B------:R-:W-:Y:S01]  /*1f10*/  FMUL.FTZ R91, R12, R91 ;  /* 0x0000005b0c5b7220 */ /* 0x000fe20000410000 */
[----:B------:R-:W-:Y:S01]  /*1f20*/  FMUL.FTZ R69, R3, R89 ;  /* 0x0000005903457220 */ /* 0x000fe20000410000 */
[----:B------:R-:W-:Y:S01]  /*1f30*/  PRMT R70, R65, 0x7632, R70 ;  /* 0x0000763241467816 */ /* 0x000fe20000000046 */
[----:B------:R-:W-:Y:S01]  /*1f40*/  FFMA.FTZ R26, R3, R92, R26 ;  /* 0x0000005c031a7223 */ /* 0x000fe2000001001a */
[----:B------:R-:W-:Y:S01]  /*1f50*/  SHF.L.U32 R72, R67, 0x10, RZ ;  /* 0x0000001043487819 */ /* 0x000fe200000006ff */
[----:B------:R-:W-:Y:S01]  /*1f60*/  FFMA.FTZ R27, R91, R69, R27 ;  /* 0x000000455b1b7223 */ /* 0x000fe2000001001b */
[----:B------:R-:W-:Y:S01]  /*1f70*/  PRMT R69, R67, 0x7632, R69 ;  /* 0x0000763243457816 */ /* 0x000fe20000000045 */
[----:B------:R-:W-:Y:S01]  /*1f80*/  FADD.FTZ R73, -R42, R73 ;  /* 0x000000492a497221 */ /* 0x000fe20000010100 */
[----:B------:R-:W-:Y:S01]  /*1f90*/  SHF.L.U32 R70, R70, 0x10, RZ ;  /* 0x0000001046467819 */ /* 0x000fe200000006ff */
        /* <DEDUP_REMOVED lines=8> */
[----:B------:R-:W-:Y:S01]  /*2020*/  FFMA.FTZ R26, R0, R72, R26 ;  /* 0x00000048001a7223 */ /* 0x000fe2000001001a */
[----:B------:R-:W-:-:S03]  /*2030*/  FMUL.FTZ R93, R3, R69 ;  /* 0x00000045035d7220 */ /* 0x000fc60000410000 */
[----:B------:R-:W-:Y:S01]  /*2040*/  FFMA.FTZ R26, R3, R69, R26 ;  /* 0x00000045031a7223 */ /* 0x000fe2000001001a */
[----:B------:R-:W-:Y:S01]  /*2050*/  FFMA.FTZ R27, R70, R93, R27 ;  /* 0x0000005d461b7223 */ /* 0x000fe2000001001b */
[----:B------:R-:W-:Y:S02]  /*2060*/  FADD.FTZ R92, R29, R92 ;  /* 0x0000005c1d5c7221 */ /* 0x000fe40000010000 */
[----:B------:R-:W2:Y:S04]  /*2070*/  LDL.LU R29, [R1+0x60] ;  /* 0x00006000011d7983 */ /* 0x000ea80000300800 */
[----:B------:R0:W-:Y:S02]  /*2080*/  STS.64 [R68+0xc80], R26 ;  /* 0x000c801a44007388 */ /* 0x0001e40000000a00 */
[----:B0-----:R-:W-:-:S02]  /*2090*/  FFMA.FTZ R26, R88, R71, R28 ;  /* 0x00000047581a7223 */ /* 0x001fc4000001001c */
[----:B------:R-:W3:Y:S01]  /*20a0*/  LDL.LU R28, [R1+0x5c] ;  /* 0x00005c00011c7983 */ /* 0x000ee20000300800 */
[----:B------:R-:W-:-:S03]  /*20b0*/  FADD.FTZ R27, R87, R71 ;  /* 0x00000047571b7221 */ /* 0x000fc60000010000 */
[----:B------:R0:W5:Y:S01]  /*20c0*/  LDL.LU R87, [R1+0x58] ;  /* 0x0000580001577983 */ /* 0x0001620000300800 */
[----:B------:R-:W-:Y:S01]  /*20d0*/  UIADD3 UR7, UP0, UR9, 0x2, URZ ;  /* 0x0000000209077890 */ /* 0x000fe2000ff1e03f */
[----:B------:R-:W1:Y:S01]  /*20e0*/  S2R R93, SR_TID.X ;  /* 0x00000000005d7919 */ /* 0x000e620000002100 */
[----:B------:R-:W-:Y:S01]  /*20f0*/  FADD.FTZ R25, R6, R25 ;  /* 0x0000001906197221 */ /* 0x000fe20000010000 */
[----:B------:R-:W-:Y:S01]  /*2100*/  FFMA.FTZ R24, R84, R6, R24 ;  /* 0x0000000654187223 */ /* 0x000fe20000010018 */
[----:B------:R-:W-:Y:S02]  /*2110*/  UIADD3.X UR9, URZ, UR5, URZ, UP0, !UPT ;  /* 0x000000053f097290 */ /* 0x000fe400087fe43f */
[----:B------:R-:W-:Y:S01]  /*2120*/  UISETP.GE.U32.AND UP0, UPT, UR7, UR12, UPT ;  /* 0x0000000c0700728c */ /* 0x000fe2000bf06070 */
[----:B------:R-:W-:Y:S01]  /*2130*/  FADD.FTZ R25, R25, R5 ;  /* 0x0000000519197221 */ /* 0x000fe20000010000 */
[----:B------:R-:W-:Y:S02]  /*2140*/  FFMA.FTZ R24, R83, R5, R24 ;  /* 0x0000000553187223 */ /* 0x000fe40000010018 */
[----:B------:R-:W-:Y:S01]  /*2150*/  UISETP.GE.AND.EX UP0, UPT, UR9, UR13, UPT, UP0 ;  /* 0x0000000d0900728c */ /* 0x000fe2000bf06300 */
[----:B------:R-:W-:Y:S01]  /*2160*/  FADD.FTZ R25, R25, R9 ;  /* 0x0000000919197221 */ /* 0x000fe20000010000 */
[----:B------:R-:W-:-:S03]  /*2170*/  FFMA.FTZ R24, R82, R9, R24 ;  /* 0x0000000952187223 */ /* 0x000fc60000010018 */
[----:B------:R-:W-:Y:S01]  /*2180*/  FADD.FTZ R25, R25, R13 ;  /* 0x0000000d19197221 */ /* 0x000fe20000010000 */
[----:B------:R-:W-:Y:S01]  /*2190*/  FFMA.FTZ R24, R81, R13, R24 ;  /* 0x0000000d51187223 */ /* 0x000fe20000010018 */
[----:B------:R-:W-:Y:S02]  /*21a0*/  PLOP3.LUT P0, PT, PT, PT, UP0, 0x80, 0x0 ;  /* 0x000000000000781c */ /* 0x000fe40003f0f008 */
[----:B------:R-:W-:Y:S01]  /*21b0*/  FADD.FTZ R25, R25, R15 ;  /* 0x0000000f19197221 */ /* 0x000fe20000010000 */
[----:B------:R-:W-:-:S03]  /*21c0*/  FFMA.FTZ R24, R80, R15, R24 ;  /* 0x0000000f50187223 */ /* 0x000fc60000010018 */
[----:B------:R-:W-:Y:S01]  /*21d0*/  FADD.FTZ R25, R25, R17 ;  /* 0x0000001119197221 */ /* 0x000fe20000010000 */
[----:B------:R-:W-:Y:S01]  /*21e0*/  FFMA.FTZ R24, R79, R17, R24 ;  /* 0x000000114f187223 */ /* 0x000fe20000010018 */
[----:B------:R-:W-:Y:S01]  /*21f0*/  FFMA.FTZ R90, R91, R89, R90 ;  /* 0x000000595b5a7223 */ /* 0x000fe2000001005a */
[----:B------:R-:W-:Y:S01]  /*2200*/  FADD.FTZ R92, R92, R89 ;  /* 0x000000595c5c7221 */ /* 0x000fe20000010000 */
[----:B------:R-:W-:Y:S01]  /*2210*/  FADD.FTZ R25, R25, R20 ;  /* 0x0000001419197221 */ /* 0x000fe20000010000 */
[----:B------:R-:W-:Y:S01]  /*2220*/  FFMA.FTZ R24, R78, R20, R24 ;  /* 0x000000144e187223 */ /* 0x000fe20000010018 */
[----:B------:R-:W-:Y:S01]  /*2230*/  FADD.FTZ R27, R27, R31 ;  /* 0x0000001f1b1b7221 */ /* 0x000fe20000010000 */
[----:B------:R-:W-:Y:S01]  /*2240*/  FFMA.FTZ R26, R30, R31, R26 ;  /* 0x0000001f1e1a7223 */ /* 0x000fe2000001001a */
[----:B------:R-:W-:Y:S01]  /*2250*/  FADD.FTZ R31, R92, R69 ;  /* 0x000000455c1f7221 */ /* 0x000fe20000010000 */
[----:B------:R-:W-:Y:S01]  /*2260*/  FFMA.FTZ R30, R70, R69, R90 ;  /* 0x00000045461e7223 */ /* 0x000fe2000001005a */
[----:B------:R-:W-:Y:S01]  /*2270*/  BAR.SYNC.DEFER_BLOCKING 0x0 ;  /* 0x0000000000007b1d */ /* 0x000fe20000010000 */
[----:B-1----:R-:W-:Y:S01]  /*2280*/  ISETP.GT.U32.AND P1, PT, R93, 0x7f, PT ;  /* 0x0000007f5d00780c */ /* 0x002fe20003f24070 */
[----:B------:R-:W-:Y:S01]  /*2290*/  FADD.FTZ R25, R25, R21 ;  /* 0x0000001519197221 */ /* 0x000fe20000010000 */
[----:B------:R-:W-:Y:S01]  /*22a0*/  FFMA.FTZ R24, R77, R21, R24 ;  /* 0x000000154d187223 */ /* 0x000fe20000010018 */
[----:B--2---:R-:W-:-:S04]  /*22b0*/  FADD.FTZ R29, R11, R29 ;  /* 0x0000001d0b1d7221 */ /* 0x004fc80000010000 */
[----:B------:R-:W-:-:S04]  /*22c0*/  FADD.FTZ R29, R29, R10 ;  /* 0x0000000a1d1d7221 */ /* 0x000fc80000010000 */
[----:B------:R-:W-:Y:S01]  /*22d0*/  FADD.FTZ R29, R29, R8 ;  /* 0x000000081d1d7221 */ /* 0x000fe20000010000 */
[----:B---3--:R-:W-:-:S04]  /*22e0*/  FFMA.FTZ R28, R76, R11, R28 ;  /* 0x0000000b4c1c7223 */ /* 0x008fc8000001001c */
[----:B------:R-:W-:-:S04]  /*22f0*/  FFMA.FTZ R28, R75, R10, R28 ;  /* 0x0000000a4b1c7223 */ /* 0x000fc8000001001c */
[----:B------:R-:W-:Y:S01]  /*2300*/  FFMA.FTZ R28, R74, R8, R28 ;  /* 0x000000084a1c7223 */ /* 0x000fe2000001001c */
[----:B------:R-:W-:-:S03]  /*2310*/  FADD.FTZ R29, R29, R14 ;  /* 0x0000000e1d1d7221 */ /* 0x000fc60000010000 */
        /* <DEDUP_REMOVED lines=9> */
[----:B0-----:R-:W-:Y:S06]  /*23b0*/  @!P0 BRA `(.L_x_305) ;  /* 0x0000000000cc8947 */ /* 0x001fec0003800000 */
[----:B------:R-:W2:Y:S04]  /*23c0*/  LDL R92, [R1+0x54] ;  /* 0x00005400015c7983 */ /* 0x000ea80000100800 */
[----:B------:R-:W3:Y:S04]  /*23d0*/  LDL R71, [R1+0x50] ;  /* 0x0000500001477983 */ /* 0x000ee80000100800 */
[----:B------:R-:W4:Y:S04]  /*23e0*/  LDL R89, [R1+0x4c] ;  /* 0x00004c0001597983 */ /* 0x000f280000100800 */
[----:B------:R-:W4:Y:S01]  /*23f0*/  LDL R91, [R1+0x48] ;  /* 0x00004800015b7983 */ /* 0x000f220000100800 */
[----:B------:R-:W0:Y:S01]  /*2400*/  S2UR UR14, SR_CgaCtaId ;  /* 0x00000000000e79c3 */ /* 0x000e220000008800 */
[----:B------:R-:W-:Y:S01]  /*2410*/  UMOV UR5, 0x400 ;  /* 0x0000040000057882 */ /* 0x000fe20000000000 */
[----:B------:R-:W-:Y:S01]  /*2420*/  IMAD.SHL.U32 R69, R93, 0x2, RZ ;  /* 0x000000025d457824 */ /* 0x000fe200078e00ff */
[----:B------:R-:W1:Y:S04]  /*2430*/  S2R R90, SR_TID.X ;  /* 0x00000000005a7919 */ /* 0x000e680000002100 */
        /* <DEDUP_REMOVED lines=9> */
[----:B------:R-:W-:Y:S01]  /*24d0*/  USHF.L.U32 UR5, UR8, 0x7, URZ ;  /* 0x0000000708057899 */ /* 0x000fe2000800063f */
[----:B0-----:R-:W-:-:S03]  /*24e0*/  LOP3.LUT R70, R69, 0x8, RZ, 0x3c, !PT ;  /* 0x0000000845467812 */ /* 0x001fc600078e3cff */
[----:B------:R-:W-:Y:S01]  /*24f0*/  ULOP3.LUT UR5, UR5, 0xffffff80, UR16, 0xe2, !UPT ;  /* 0xffffff8005057892 */ /* 0x000fe2000f8ee210 */
[----:B------:R-:W-:-:S05]  /*2500*/  IADD3 R70, R68, R70, RZ ;  /* 0x0000004644467210 */ /* 0x000fca0007ffe0ff */
[----:B------:R0:W-:Y:S02]  /*2510*/  STS.64 [R70], R26 ;  /* 0x0000001a46007388 */ /* 0x0001e40000000a00 */
[C---:B0-----:R-:W-:Y:S02]  /*2520*/  LOP3.LUT R70, R69.reuse, 0x10, RZ, 0x3c, !PT ;  /* 0x0000001045467812 */ /* 0x041fe400078e3cff */
[----:B------:R-:W-:Y:S02]  /*2530*/  LOP3.LUT R69, R69, 0x18, RZ, 0x3c, !PT ;  /* 0x0000001845457812 */ /* 0x000fe400078e3cff */
[----:B------:R-:W-:-:S03]  /*2540*/  IADD3 R70, R68, R70, RZ ;  /* 0x0000004644467210 */ /* 0x000fc60007ffe0ff */
[----:B------:R-:W-:Y:S02]  /*2550*/  IMAD.IADD R69, R68, 0x1, R69 ;  /* 0x0000000144457824 */ /* 0x000fe400078e0245 */
[----:B------:R3:W-:Y:S04]  /*2560*/  STS.64 [R70], R28 ;  /* 0x0000001c46007388 */ /* 0x0007e80000000a00 */
[----:B------:R-:W-:Y:S01]  /*2570*/  STS.64 [R69], R30 ;  /* 0x0000001e45007388 */ /* 0x000fe20000000a00 */
[-C--:B--2---:R-:W-:Y:S01]  /*2580*/  LEA R68, R92, R88.reuse, 0x3 ;  /* 0x000000585c447211 */ /* 0x084fe200078e18ff */
[----:B------:R-:W-:Y:S01]  /*2590*/  BAR.SYNC.DEFER_BLOCKING 0x0 ;  /* 0x0000000000007b1d */ /* 0x000fe20000010000 */
[----:B---3--:R-:W-:-:S05]  /*25a0*/  LEA R70, R71, R88, 0x3 ;  /* 0x0000005847467211 */ /* 0x008fca00078e18ff */
        /* <DEDUP_REMOVED lines=9> */
[----:B------:R-:W-:Y:S02]  /*2640*/  IMAD R68, R91, 0x8, R88 ;  /* 0x000000085b447824 */ /* 0x000fe400078e0258 */
[----:B------:R-:W-:Y:S01]  /*2650*/  FADD.FTZ R71, R71, R69 ;  /* 0x0000004547477221 */ /* 0x000fe20000010000 */
[----:B------:R-:W0:Y:S03]  /*2660*/  LDC.64 R88, c[0x0][0x260] ;  /* 0x00009800ff587b82 */ /* 0x000e260000000a00 */
[----:B------:R-:W1:Y:S02]  /*2670*/  LDS.64 R68, [R68+0x1e00] ;  /* 0x001e000044447984 */ /* 0x000e640000000a00 */
[----:B-1----:R-:W-:Y:S01]  /*2680*/  FADD.FTZ R68, R70, R68 ;  /* 0x0000004446447221 */ /* 0x002fe20000010000 */
[----:B------:R-:W-:Y:S01]  /*2690*/  MOV R70, UR5 ;  /* 0x0000000500467c02 */ /* 0x000fe20008000f00 */
[----:B------:R-:W-:-:S04]  /*26a0*/  FADD.FTZ R69, R71, R69 ;  /* 0x0000004547457221 */ /* 0x000fc80000010000 */
[----:B------:R-:W-:-:S05]  /*26b0*/  IMAD R70, R70, 0x140, R93 ;  /* 0x0000014046467824 */ /* 0x000fca00078e025d */
[----:B------:R-:W-:-:S05]  /*26c0*/  SHF.L.U32 R70, R70, 0x1, RZ ;  /* 0x0000000146467819 */ /* 0x000fca00000006ff */
[----:B0-----:R-:W-:-:S05]  /*26d0*/  IMAD.WIDE.U32 R70, R70, 0x4, R88 ;  /* 0x0000000446467825 */ /* 0x001fca00078e0058 */
[----:B------:R0:W-:Y:S02]  /*26e0*/  STG.E.64 desc[UR10][R70.64+0x20000], R68 ;  /* 0x0200004446007986 */ /* 0x0001e4000c101b0a */
.L_x_305:
[----:B------:R-:W-:Y:S01]  /*26f0*/  BSSY B0, `(.L_x_306) ;  /* 0x000003d000007945 */ /* 0x000fe20003800000 */
[----:B0-----:R-:W-:-:S03]  /*2700*/  CS2R R68, SRZ ;  /* 0x0000000000447805 */ /* 0x001fc6000001ff00 */
[----:B------:R-:W-:Y:S05]  /*2710*/  @P1 BRA `(.L_x_307) ;  /* 0x0000000000e81947 */ /* 0x000fea0003800000 */
        /* <DEDUP_REMOVED lines=58> */
.L_x_307:
[----:B------:R-:W-:Y:S05]  /*2ac0*/  BSYNC B0 ;  /* 0x0000000000007941 */ /* 0x000fea0003800000 */
.L_x_306:
[----:B------:R-:W0:Y:S01]  /*2ad0*/  SHFL.BFLY PT, R71, R68, 0x2, 0x1f ;  /* 0x0c401f0044477f89 */ /* 0x000e2200000e0000 */
[----:B------:R-:W-:Y:S01]  /*2ae0*/  PRMT R88, R35, 0x7632, R88 ;  /* 0x0000763223587816 */ /* 0x000fe20000000058 */
[----:B------:R-:W-:Y:S01]  /*2af0*/  BSSY B0, `(.L_x_308) ;  /* 0x0000018000007945 */ /* 0x000fe20003800000 */
[----:B------:R-:W-:Y:S01]  /*2b00*/  LOP3.LUT P1, RZ, R93, 0xffffff83, RZ, 0xc0, !PT ;  /* 0xffffff835dff7812 */ /* 0x000fe2000782c0ff */
[----:B------:R-:W1:Y:S01]  /*2b10*/  SHFL.BFLY PT, R70, R69, 0x2, 0x1f ;  /* 0x0c401f0045467f89 */ /* 0x000e6200000e0000 */
[----:B------:R-:W-:-:S03]  /*2b20*/  PRMT R92, R34, 0x7632, R92 ;  /* 0x00007632225c7816 */ /* 0x000fc6000000005c */
        /* <DEDUP_REMOVED lines=8> */
[----:B------:R-:W0:Y:S01]  /*2bb0*/  LDC.64 R70, c[0x0][0x260] ;  /* 0x00009800ff467b82 */ /* 0x000e220000000a00 */
[----:B------:R-:W-:Y:S01]  /*2bc0*/  SHF.R.U32.HI R69, RZ, 0x2, R93 ;  /* 0x00000002ff457819 */ /* 0x000fe2000001165d */
[----:B------:R-:W-:Y:S01]  /*2bd0*/  ULDC UR5, c[0x0][0x10] ;  /* 0x0000040000057ab9 */ /* 0x000fe20000000800 */
[----:B------:R-:W-:Y:S01]  /*2be0*/  MOV R68, UR16 ;  /* 0x0000001000447c02 */ /* 0x000fe20008000f00 */
[----:B------:R-:W-:Y:S01]  /*2bf0*/  UIMAD UR5, UR5, UR4, UR8 ;  /* 0x00000004050572a4 */ /* 0x000fe2000f8e0208 */
[----:B------:R-:W-:-:S04]  /*2c00*/  SHF.L.U32 R69, R69, 0x7, RZ ;  /* 0x0000000745457819 */ /* 0x000fc800000006ff */
[----:B------:R-:W-:Y:S01]  /*2c10*/  LOP3.LUT R68, R69, 0xffffff80, R68, 0xe2, !PT ;  /* 0xffffff8045447812 */ /* 0x000fe200078ee244 */
[----:B------:R-:W-:-:S05]  /*2c20*/  IMAD.U32 R69, RZ, RZ, UR5 ;  /* 0x00000005ff457e24 */ /* 0x000fca000f8e00ff */
[----:B------:R-:W-:-:S04]  /*2c30*/  LEA R68, R69, R68, 0xc ;  /* 0x0000004445447211 */ /* 0x000fc800078e60ff */
[----:B------:R-:W-:-:S05]  /*2c40*/  SHF.L.U32 R68, R68, 0x1, RZ ;  /* 0x0000000144447819 */ /* 0x000fca00000006ff */
[----:B0-----:R-:W-:-:S05]  /*2c50*/  IMAD.WIDE.U32 R68, R68, 0x4, R70 ;  /* 0x0000000444447825 */ /* 0x001fca00078e0046 */
[----:B------:R0:W-:Y:S02]  /*2c60*/  STG.E.64 desc[UR10][R68.64], R34 ;  /* 0x0000002244007986 */ /* 0x0001e4000c101b0a */
.L_x_309:
[----:B------:R-:W-:Y:S05]  /*2c70*/  BSYNC B0 ;  /* 0x0000000000007941 */ /* 0x000fea0003800000 */
.L_x_308:
[----:B0-----:R-:W-:Y:S01]  /*2c80*/  PRMT R35, R41, 0x7632, R35 ;  /* 0x0000763229237816 */ /* 0x001fe20000000023 */
[----:B------:R-:W-:Y:S01]  /*2c90*/  UISETP.GE.U32.AND UP0, UPT, UR7, UR12, UPT ;  /* 0x0000000c0700728c */ /* 0x000fe2000bf06070 */
[----:B------:R-:W-:Y:S02]  /*2ca0*/  PRMT R34, R47, 0x7632, R34 ;  /* 0x000076322f227816 */ /* 0x000fe40000000022 */
[----:B------:R-:W-:Y:S01]  /*2cb0*/  PRMT R48, R36, 0x7632, R48 ;  /* 0x0000763224307816 */ /* 0x000fe20000000030 */
[----:B------:R0:W-:Y:S01]  /*2cc0*/  STL.S16 [R1+0x1c], R35 ;  /* 0x00001c2301007387 */ /* 0x0001e20000100600 */
[----:B------:R-:W-:Y:S01]  /*2cd0*/  UISETP.GE.AND.EX UP0, UPT, UR9, UR13, UPT, UP0 ;  /* 0x0000000d0900728c */ /* 0x000fe2000bf06300 */
[----:B------:R-:W-:Y:S02]  /*2ce0*/  PRMT R51, R49, 0x7632, R51 ;  /* 0x0000763231337816 */ /* 0x000fe40000000033 */
[----:B------:R0:W-:Y:S01]  /*2cf0*/  STL.S16 [R1+0x14], R34 ;  /* 0x0000142201007387 */ /* 0x0001e20000100600 */
[----:B------:R-:W-:-:S02]  /*2d00*/  PRMT R91, R37, 0x7632, R91 ;  /* 0x00007632255b7816 */ /* 0x000fc4000000005b */
[----:B------:R-:W-:Y:S02]  /*2d10*/  PLOP3.LUT P1, PT, PT, PT, UP0, 0x80, 0x0 ;  /* 0x000000000000781c */ /* 0x000fe40003f2f008 */
        /* <DEDUP_REMOVED lines=33> */
[----:B0-----:R-:W-:-:S04]  /*2f30*/  IMAD.WIDE.U32 R34, R34, 0x4, R36 ;  /* 0x0000000422227825 */ /* 0x001fc800078e0024 */
[----:B------:R-:W-:-:S05]  /*2f40*/  IMAD.MOV.U32 R36, RZ, RZ, 0x7fffff81 ;  /* 0x7fffff81ff247424 */ /* 0x000fca00078e00ff */
[----:B------:R-:W-:Y:S01]  /*2f50*/  SEL R36, R36, 0x1, !P1 ;  /* 0x0000000124247807 */ /* 0x000fe20004800000 */
[----:B------:R-:W-:Y:S06]  /*2f60*/  MEMBAR.ALL.GPU ;  /* 0x0000000000007992 */ /* 0x000fec000000a000 */
[----:B------:R-:W-:-:S00]  /*2f70*/  ERRBAR ;  /* 0x00000000000079ab */ /* 0x000fc00000000000 */
[----:B------:R-:W-:Y:S06]  /*2f80*/  CGAERRBAR ;  /* 0x00000000000075ab */ /* 0x000fec0000000000 */
[----:B------:R0:W5:Y:S02]  /*2f90*/  ATOM.E.ADD.STRONG.GPU PT, R36, desc[UR10][R34.64], R36 ;  /* 0x000000242224798a */ /* 0x00016400081ee1ca */
.L_x_312:
[----:B------:R-:W2:Y:S04]  /*2fa0*/  LD.E.STRONG.GPU R37, desc[UR10][R34.64] ;  /* 0x0000000a22257980 */ /* 0x000ea8000c10f900 */
[----:B--2---:R-:W-:Y:S01]  /*2fb0*/  CCTL.IVALL ;  /* 0x00000000ff00798f */ /* 0x004fe20002000000 */
[----:B------:R-:W-:Y:S05]  /*2fc0*/  YIELD ;  /* 0x0000000000007946 */ /* 0x000fea0003800000 */
[----:B-----5:R-:W-:-:S04]  /*2fd0*/  LOP3.LUT R37, R37, R36, RZ, 0x3c, !PT ;  /* 0x0000002425257212 */ /* 0x020fc800078e3cff */
[----:B------:R-:W-:-:S13]  /*2fe0*/  ISETP.GT.AND P1, PT, R37, -0x1, PT ;  /* 0xffffffff2500780c */ /* 0x000fda0003f24270 */
[----:B------:R-:W-:Y:S05]  /*2ff0*/  @P1 BRA `(.L_x_312) ;  /* 0xfffffffc00e81947 */ /* 0x000fea000383ffff */
.L_x_311:
[----:B------:R-:W-:Y:S05]  /*3000*/  WARPSYNC.ALL ;  /* 0x0000000000007948 */ /* 0x000fea0003800000 */
[----:B------:R-:W-:Y:S06]  /*3010*/  BAR.SYNC.DEFER_BLOCKING 0x0 ;  /* 0x0000000000007b1d */ /* 0x000fec0000010000 */
[----:B------:R-:W-:Y:S05]  /*3020*/  BRA `(.L_x_313) ;  /* 0x0000000000647947 */ /* 0x000fea0003800000 */
.L_x_310:
        /* <DEDUP_REMOVED lines=17> */
.L_x_315:
[----:B------:R-:W2:Y:S04]  /*3140*/  LD.E.STRONG.GPU R37, desc[UR10][R34.64] ;  /* 0x0000000a22257980 */ /* 0x000ea8000c10f900 */
[----:B--2---:R-:W-:Y:S01]  /*3150*/  CCTL.IVALL ;  /* 0x00000000ff00798f */ /* 0x004fe20002000000 */
[----:B------:R-:W-:Y:S05]  /*3160*/  YIELD ;  /* 0x0000000000007946 */ /* 0x000fea0003800000 */
[----:B-----5:R-:W-:-:S04]  /*3170*/  LOP3.LUT R37, R37, R36, RZ, 0x3c, !PT ;  /* 0x0000002425257212 */ /* 0x020fc800078e3cff */
[----:B------:R-:W-:-:S13]  /*3180*/  ISETP.GT.AND P1, PT, R37, -0x1, PT ;  /* 0xffffffff2500780c */ /* 0x000fda0003f24270 */
[----:B------:R-:W-:Y:S05]  /*3190*/  @P1 BRA `(.L_x_315) ;  /* 0xfffffffc00e81947 */ /* 0x000fea000383ffff */
.L_x_314:
[----:B------:R-:W-:Y:S05]  /*31a0*/  WARPSYNC.ALL ;  /* 0x0000000000007948 */ /* 0x000fea0003800000 */
[----:B------:R-:W-:Y:S06]  /*31b0*/  BAR.SYNC.DEFER_BLOCKING 0x0 ;  /* 0x0000000000007b1d */ /* 0x000fec0000010000 */
.L_x_313:
        /* <DEDUP_REMOVED lines=8> */
[C---:B------:R-:W-:Y:S02]  /*3240*/  SHF.L.U32 R35, R36.reuse, 0x4, RZ ;  /* 0x0000000424237819 */ /* 0x040fe400000006ff */
[----:B------:R-:W-:Y:S02]  /*3250*/  LOP3.LUT R36, R36, 0x7, RZ, 0xc0, !PT ;  /* 0x0000000724247812 */ /* 0x000fe400078ec0ff */
[----:B------:R-:W-:Y:S02]  /*3260*/  LOP3.LUT R35, R35, 0x7fffff80, RZ, 0xc0, !PT ;  /* 0x7fffff8023237812 */ /* 0x000fe400078ec0ff */
[----:B------:R-:W-:Y:S01]  /*3270*/  MOV R34, UR5 ;  /* 0x0000000500227c02 */ /* 0x000fe20008000f00 */
[----:B0-----:R-:W0:Y:S03]  /*3280*/  LDC.64 R2, c[0x0][0x260] ;  /* 0x00009800ff027b82 */ /* 0x001e260000000a00 */
[----:B------:R-:W-:-:S05]  /*3290*/  LEA R34, R34, R35, 0xc ;  /* 0x0000002322227211 */ /* 0x000fca00078e60ff */
[----:B------:R-:W-:-:S05]  /*32a0*/  IMAD.IADD R34, R34, 0x1, R36 ;  /* 0x0000000122227824 */ /* 0x000fca00078e0224 */
[----:B------:R-:W-:-:S04]  /*32b0*/  SHF.L.U32 R46, R34, 0x1, RZ ;  /* 0x00000001222e7819 */ /* 0x000fc800000006ff */
        /* <DEDUP_REMOVED lines=8> */
[C---:B------:R-:W-:Y:S01]  /*3340*/  VIADD R44, R46.reuse, 0x30 ;  /* 0x000000302e2c7836 */ /* 0x040fe20000000000 */
[----:B------:R-:W-:-:S03]  /*3350*/  IADD3 R40, R46, 0x40, RZ ;  /* 0x000000402e287810 */ /* 0x000fc60007ffe0ff */
[----:B------:R-:W-:-:S04]  /*3360*/  IMAD.WIDE.U32 R44, R44, 0x4, R2 ;  /* 0x000000042c2c7825 */ /* 0x000fc800078e0002 */
[----:B------:R-:W-:Y:S02]  /*3370*/  IMAD.WIDE.U32 R40, R40, 0x4, R2 ;  /* 0x0000000428287825 */ /* 0x000fe400078e0002 */
[----:B------:R-:W4:Y:S04]  /*3380*/  LDG.E.64 R44, desc[UR10][R44.64] ;  /* 0x0000000a2c2c7981 */ /* 0x000f28000c1e1b00 */
[----:B------:R-:W4:Y:S01]  /*3390*/  LDG.E.64 R40, desc[UR10][R40.64] ;  /* 0x0000000a28287981 */ /* 0x000f22000c1e1b00 */
[----:B--2---:R-:W-:Y:S01]  /*33a0*/  FADD.FTZ R36, RZ, R36 ;  /* 0x00000024ff247221 */ /* 0x004fe20000010000 */
[----:B------:R-:W-:-:S03]  /*33b0*/  FADD.FTZ R37, RZ, R37 ;  /* 0x00000025ff257221 */ /* 0x000fc60000010000 */
[----:B---3--:R-:W-:Y:S01]  /*33c0*/  FADD.FTZ R36, R38, R36 ;  /* 0x0000002426247221 */ /* 0x008fe20000010000 */
[----:B------:R-:W-:Y:S01]  /*33d0*/  IADD3 R38, R46, 0x50, RZ ;  /* 0x000000502e267810 */ /* 0x000fe20007ffe0ff */
[----:B------:R-:W-:Y:S02]  /*33e0*/  FADD.FTZ R47, R39, R37 ;  /* 0x00000025272f7221 */ /* 0x000fe40000010000 */
[----:B----4-:R-:W-:Y:S01]  /*33f0*/  FADD.FTZ R34, R34, R36 ;  /* 0x0000002422227221 */ /* 0x010fe20000010000 */
[----:B------:R-:W-:Y:S01]  /*3400*/  IADD3 R36, R46, 0x60, RZ ;  /* 0x000000602e247810 */ /* 0x000fe20007ffe0ff */
[----:B------:R-:W-:-:S04]  /*3410*/  IMAD.WIDE.U32 R38, R38, 0x4, R2 ;  /* 0x0000000426267825 */ /* 0x000fc800078e0002 */
[----:B------:R-:W-:Y:S02]  /*3420*/  IMAD.WIDE.U32 R36, R36, 0x4, R2 ;  /* 0x0000000424247825 */ /* 0x000fe400078e0002 */
[----:B------:R-:W2:Y:S04]  /*3430*/  LDG.E.64 R38, desc[UR10][R38.64] ;  /* 0x0000000a26267981 */ /* 0x000ea8000c1e1b00 */
[----:B------:R-:W3:Y:S01]  /*3440*/  LDG.E.64 R36, desc[UR10][R36.64] ;  /* 0x0000000a24247981 */ /* 0x000ee2000c1e1b00 */
[----:B------:R-:W-:Y:S01]  /*3450*/  FADD.FTZ R34, R44, R34 ;  /* 0x000000222c227221 */ /* 0x000fe20000010000 */
[----:B------:R-:W-:Y:S01]  /*3460*/  FADD.FTZ R35, R35, R47 ;  /* 0x0000002f23237221 */ /* 0x000fe20000010000 */
[----:B------:R-:W-:Y:S02]  /*3470*/  VIADD R44, R46, 0x70 ;  /* 0x000000702e2c7836 */ /* 0x000fe40000000000 */
[----:B------:R-:W-:Y:S01]  /*3480*/  FADD.FTZ R34, R40, R34 ;  /* 0x0000002228227221 */ /* 0x000fe20000010000 */
[----:B------:R-:W-:Y:S01]  /*3490*/  FADD.FTZ R35, R45, R35 ;  /* 0x000000232d237221 */ /* 0x000fe20000010000 */
[----:B------:R-:W-:Y:S01]  /*34a0*/  IADD3 R40, R46, 0x80, RZ ;  /* 0x000000802e287810 */ /* 0x000fe20007ffe0ff */
[----:B------:R-:W-:-:S04]  /*34b0*/  IMAD.WIDE.U32 R44, R44, 0x4, R2 ;  /* 0x000000042c2c7825 */ /* 0x000fc800078e0002 */
[----:B------:R-:W-:Y:S01]  /*34c0*/  FADD.FTZ R35, R41, R35 ;  /* 0x0000002329237221 */ /* 0x000fe20000010000 */
[----:B------:R-:W-:Y:S01]  /*34d0*/  IMAD.WIDE.U32 R40, R40, 0x4, R2 ;  /* 0x0000000428287825 */ /* 0x000fe200078e0002 */
[----:B------:R-:W4:Y:S05]  /*34e0*/  LDG.E.64 R44, desc[UR10][R44.64] ;  /* 0x0000000a2c2c7981 */ /* 0x000f2a000c1e1b00 */
[----:B------:R-:W4:Y:S01]  /*34f0*/  LDG.E.64 R40, desc[UR10][R40.64] ;  /* 0x0000000a28287981 */ /* 0x000f22000c1e1b00 */
[----:B--2---:R-:W-:Y:S01]  /*3500*/  FADD.FTZ R34, R38, R34 ;  /* 0x0000002226227221 */ /* 0x004fe20000010000 */
[----:B------:R-:W-:Y:S01]  /*3510*/  IADD3 R38, R46, 0x90, RZ ;  /* 0x000000902e267810 */ /* 0x000fe20007ffe0ff */
[----:B------:R-:W-:-:S02]  /*3520*/  FADD.FTZ R47, R39, R35 ;  /* 0x00000023272f7221 */ /* 0x000fc40000010000 */
[----:B---3--:R-:W-:Y:S01]  /*3530*/  FADD.FTZ R36, R36, R34 ;  /* 0x0000002224247221 */ /* 0x008fe20000010000 */
[----:B------:R-:W-:Y:S01]  /*3540*/  IADD3 R34, R46, 0xa0, RZ ;  /* 0x000000a02e227810 */ /* 0x000fe20007ffe0ff */
[----:B------:R-:W-:-:S04]  /*3550*/  IMAD.WIDE.U32 R38, R38, 0x4, R2 ;  /* 0x0000000426267825 */ /* 0x000fc800078e0002 */
[----:B------:R-:W-:Y:S02]  /*3560*/  IMAD.WIDE.U32 R34, R34, 0x4, R2 ;  /* 0x0000000422227825 */ /* 0x000fe400078e0002 */
[----:B------:R-:W2:Y:S04]  /*3570*/  LDG.E.64 R38, desc[UR10][R38.64] ;  /* 0x0000000a26267981 */ /* 0x000ea8000c1e1b00 */
[----:B------:R-:W3:Y:S01]  /*3580*/  LDG.E.64 R34, desc[UR10][R34.64] ;  /* 0x0000000a22227981 */ /* 0x000ee2000c1e1b00 */
[----:B------:R-:W-:Y:S01]  /*3590*/  FADD.FTZ R37, R37, R47 ;  /* 0x0000002f25257221 */ /* 0x000fe20000010000 */
[----:B----4-:R-:W-:-:S03]  /*35a0*/  FADD.FTZ R36, R44, R36 ;  /* 0x000000242c247221 */ /* 0x010fc60000010000 */
[----:B------:R-:W-:Y:S01]  /*35b0*/  FADD.FTZ R37, R45, R37 ;  /* 0x000000252d257221 */ /* 0x000fe20000010000 */
[----:B------:R-:W-:Y:S01]  /*35c0*/  FADD.FTZ R36, R40, R36 ;  /* 0x0000002428247221 */ /* 0x000fe20000010000 */
[----:B------:R-:W-:Y:S02]  /*35d0*/  VIADD R40, R46, 0xb0 ;  /* 0x000000b02e287836 */ /* 0x000fe40000000000 */
[----:B------:R-:W-:Y:S02]  /*35e0*/  FADD.FTZ R37, R41, R37 ;  /* 0x0000002529257221 */ /* 0x000fe40000010000 */
[----:B------:R-:W-:Y:S01]  /*35f0*/  IMAD.WIDE.U32 R40, R40, 0x4, R2 ;  /* 0x0000000428287825 */ /* 0x000fe200078e0002 */
[----:B------:R-:W-:-:S05]  /*3600*/  IADD3 R47, R46, 0xe0, RZ ;  /* 0x000000e02e2f7810 */ /* 0x000fca0007ffe0ff */
[----:B------:R-:W4:Y:S01]  /*3610*/  LDG.E.64 R40, desc[UR10][R40.64] ;  /* 0x0000000a28287981 */ /* 0x000f22000c1e1b00 */
[----:B------:R-:W-:-:S04]  /*3620*/  VIADD R44, R46, 0xf0 ;  /* 0x000000f02e2c7836 */ /* 0x000fc80000000000 */
        /* <DEDUP_REMOVED lines=8> */
[--C-:B------:R-:W-:Y:S02]  /*36b0*/  IMAD.WIDE.U32 R36, R36, 0x4, R2.reuse ;  /* 0x0000000424247825 */ /* 0x100fe400078e0002 */
[----:B------:R-:W2:Y:S02]  /*36c0*/  LDG.E.64 R38, desc[UR10][R38.64] ;  /* 0x0000000a26267981 */ /* 0x000ea4000c1e1b00 */
[----:B------:R-:W-:Y:S02]  /*36d0*/  IMAD.WIDE.U32 R46, R47, 0x4, R2 ;  /* 0x000000042f2e7825 */ /* 0x000fe400078e0002 */
[----:B------:R-:W3:Y:S04]  /*36e0*/  LDG.E.64 R36, desc[UR10][R36.64] ;  /* 0x0000000a24247981 */ /* 0x000ee8000c1e1b00 */
[----:B------:R-:W3:Y:S04]  /*36f0*/  LDG.E.64 R46, desc[UR10][R46.64] ;  /* 0x0000000a2e2e7981 */ /* 0x000ee8000c1e1b00 */
[----:B------:R0:W5:Y:S01]  /*3700*/  LDL.LU.64 R2, [R1+0x58] ;  /* 0x0000580001027983 */ /* 0x0001620000300a00 */
[----:B------:R-:W-:Y:S01]  /*3710*/  FADD.FTZ R35, R35, R49 ;  /* 0x0000003123237221 */ /* 0x000fe20000010000 */
[----:B----4-:R-:W-:-:S03]  /*3720*/  FADD.FTZ R34, R40, R34 ;  /* 0x0000002228227221 */ /* 0x010fc60000010000 */
[----:B------:R-:W-:Y:S01]  /*3730*/  FADD.FTZ R35, R41, R35 ;  /* 0x0000002329237221 */ /* 0x000fe20000010000 */
[----:B--2---:R-:W-:-:S03]  /*3740*/  FADD.FTZ R34, R38, R34 ;  /* 0x0000002226227221 */ /* 0x004fc60000010000 */
[----:B------:R-:W-:Y:S01]  /*3750*/  FADD.FTZ R35, R39, R35 ;  /* 0x0000002327237221 */ /* 0x000fe20000010000 */
[----:B---3--:R-:W-:-:S03]  /*3760*/  FADD.FTZ R34, R36, R34 ;  /* 0x0000002224227221 */ /* 0x008fc60000010000 */
[----:B------:R-:W-:Y:S01]  /*3770*/  FADD.FTZ R35, R37, R35 ;  /* 0x0000002325237221 */ /* 0x000fe20000010000 */
[----:B------:R-:W-:-:S03]  /*3780*/  FADD.FTZ R34, R46, R34 ;  /* 0x000000222e227221 */ /* 0x000fc60000010000 */
[----:B------:R-:W-:Y:S01]  /*3790*/  FADD.FTZ R35, R47, R35 ;  /* 0x000000232f237221 */ /* 0x000fe20000010000 */
[----:B------:R-:W-:-:S03]  /*37a0*/  FADD.FTZ R34, R44, R34 ;  /* 0x000000222c227221 */ /* 0x000fc60000010000 */
[----:B0-----:R-:W-:-:S07]  /*37b0*/  FADD.FTZ R35, R45, R35 ;  /* 0x000000232d237221 */ /* 0x001fce0000010000 */
.L_x_317:
[----:B------:R-:W-:Y:S05]  /*37c0*/  BSYNC B0 ;  /* 0x0000000000007941 */ /* 0x000fea0003800000 */
.L_x_316:
        /* <DEDUP_REMOVED lines=24> */
.L_x_319:
[----:B------:R-:W-:Y:S05]  /*3950*/  BSYNC B0 ;  /* 0x0000000000007941 */ /* 0x000fea0003800000 */
.L_x_318:
[----:B0-----:R-:W2:Y:S01]  /*3960*/  LDL R34, [R1+0x40] ;  /* 0x0000400001227983 */ /* 0x001ea20000100800 */
[----:B------:R-:W0:Y:S01]  /*3970*/  S2UR UR14, SR_CgaCtaId ;  /* 0x00000000000e79c3 */ /* 0x000e220000008800 */
[----:B------:R-:W-:Y:S02]  /*3980*/  UMOV UR5, 0x400 ;  /* 0x0000040000057882 */ /* 0x000fe40000000000 */
[----:B------:R-:W-:Y:S01]  /*3990*/  UIADD3 UR5, UR5, 0x4100, URZ ;  /* 0x0000410005057890 */ /* 0x000fe2000fffe03f */
[----:B------:R-:W3:Y:S04]  /*39a0*/  LDL R37, [R1+0x44] ;  /* 0x0000440001257983 */ /* 0x000ee80000100800 */
[----:B------:R-:W4:Y:S01]  /*39b0*/  LDL.LU R38, [R1+0x10] ;  /* 0x0000100001267983 */ /* 0x000f220000300800 */
[----:B------:R-:W-:-:S02]  /*39c0*/  SHF.L.U32 R60, R60, 0x10, RZ ;  /* 0x000000103c3c7819 */ /* 0x000fc400000006ff */
[----:B------:R-:W-:Y:S01]  /*39d0*/  SHF.L.U32 R36, R92, 0x10, RZ ;  /* 0x000000105c247819 */ /* 0x000fe200000006ff */
[----:B------:R-:W3:Y:S01]  /*39e0*/  LDL.LU R45, [R1+0x34] ;  /* 0x00003400012d7983 */ /* 0x000ee20000300800 */
[----:B------:R-:W-:-:S03]  /*39f0*/  SHF.L.U32 R48, R48, 0x10, RZ ;  /* 0x0000001030307819 */ /* 0x000fc600000006ff */
[----:B------:R-:W3:Y:S01]  /*3a00*/  LDL.LU R40, [R1+0x3c] ;  /* 0x00003c0001287983 */ /* 0x000ee20000300800 */
[----:B0-----:R-:W-:-:S03]  /*3a10*/  ULEA UR5, UR14, UR5, 0x18 ;  /* 0x000000050e057291 */ /* 0x001fc6000f8ec03f */
[----:B------:R-:W3:Y:S01]  /*3a20*/  LDL.LU R39, [R1+0x1c] ;  /* 0x00001c0001277983 */ /* 0x000ee20000300800 */
[----:B------:R-:W-:Y:S01]  /*3a30*/  SHF.L.U32 R90, R90, 0x10, RZ ;  /* 0x000000105a5a7819 */ /* 0x000fe200000006ff */
[----:B------:R-:W-:Y:S01]  /*3a40*/  IMAD.U32 R52, R52, 0x10000, RZ ;  /* 0x0001000034347824 */ /* 0x000fe200078e00ff */
[----:B------:R-:W-:Y:S01]  /*3a50*/  SHF.L.U32 R71, R71, 0x10, RZ ;  /* 0x0000001047477819 */ /* 0x000fe200000006ff */
[----:B------:R-:W3:Y:S01]  /*3a60*/  LDL.LU R41, [R1+0x14] ;  /* 0x0000140001297983 */ /* 0x000ee20000300800 */
[----:B------:R-:W-:Y:S01]  /*3a70*/  SHF.L.U32 R68, R68, 0x10, RZ ;  /* 0x0000001044447819 */ /* 0x000fe200000006ff */
[----:B------:R-:W-:Y:S01]  /*3a80*/  FADD.FTZ R60, -R32, R60 ;  /* 0x0000003c203c7221 */ /* 0x000fe20000010100 */
[----:B------:R-:W-:Y:S01]  /*3a90*/  SHF.L.U32 R56, R56, 0x10, RZ ;  /* 0x0000001038387819 */ /* 0x000fe200000006ff */
[----:B------:R-:W-:Y:S01]  /*3aa0*/  IMAD.U32 R62, R62, 0x10000, RZ ;  /* 0x000100003e3e7824 */ /* 0x000fe200078e00ff */
[----:B------:R-:W-:Y:S01]  /*3ab0*/  SHF.L.U32 R64, R64, 0x10, RZ ;  /* 0x0000001040407819 */ /* 0x000fe200000006ff */
[----:B------:R-:W-:Y:S01]  /*3ac0*/  FADD.FTZ R36, -R32, R36 ;  /* 0x0000002420247221 */ /* 0x000fe20000010100 */
        /* <DEDUP_REMOVED lines=9> */
[C---:B------:R-:W-:Y:S01]  /*3b60*/  FADD.FTZ R56, -R32.reuse, R56 ;  /* 0x0000003820387221 */ /* 0x040fe20000010100 */
[----:B------:R-:W-:Y:S01]  /*3b70*/  FADD.FTZ R64, -R32, R64 ;  /* 0x0000004020407221 */ /* 0x000fe20000010100 */
[----:B------:R-:W-:-:S02]  /*3b80*/  IMAD.U32 R69, R69, 0x10000, RZ ;  /* 0x0001000045457824 */ /* 0x000fc400078e00ff */
[C---:B------:R-:W-:Y:S01]  /*3b90*/  FMUL.FTZ R60, R7.reuse, R60 ;  /* 0x0000003c073c7220 */ /* 0x040fe20000410000 */
[C---:B------:R-:W-:Y:S01]  /*3ba0*/  FMUL.FTZ R36, R7.reuse, R36 ;  /* 0x0000002407247220 */ /* 0x040fe20000410000 */
[C---:B------:R-:W-:Y:S01]  /*3bb0*/  FMUL.FTZ R90, R7.reuse, R90 ;  /* 0x0000005a075a7220 */ /* 0x040fe20000410000 */
[C---:B------:R-:W-:Y:S01]  /*3bc0*/  FMUL.FTZ R71, R7.reuse, R71 ;  /* 0x0000004707477220 */ /* 0x040fe20000410000 */
[C---:B------:R-:W-:Y:S01]  /*3bd0*/  FMUL.FTZ R68, R7.reuse, R68 ;  /* 0x0000004407447220 */ /* 0x040fe20000410000 */
[C---:B------:R-:W-:Y:S01]  /*3be0*/  FMUL.FTZ R52, R7.reuse, R52 ;  /* 0x0000003407347220 */ /* 0x040fe20000410000 */
[----:B------:R-:W-:Y:S01]  /*3bf0*/  FMUL.FTZ R56, R7, R56 ;  /* 0x0000003807387220 */ /* 0x000fe20000410000 */
[----:B------:R-:W-:Y:S01]  /*3c00*/  BAR.SYNC.DEFER_BLOCKING 0x0 ;  /* 0x0000000000007b1d */ /* 0x000fe20000010000 */
[----:B------:R-:W-:Y:S01]  /*3c10*/  SHF.L.U32 R70, R70, 0x10, RZ ;  /* 0x0000001046467819 */ /* 0x000fe200000006ff */
[----:B------:R-:W-:Y:S01]  /*3c20*/  IMAD.U32 R91, R91, 0x10000, RZ ;  /* 0x000100005b5b7824 */ /* 0x000fe200078e00ff */
[----:B------:R-:W-:Y:S01]  /*3c30*/  SHF.L.U32 R51, R51, 0x10, RZ ;  /* 0x0000001033337819 */ /* 0x000fe200000006ff */
[----:B------:R-:W-:Y:S01]  /*3c40*/  IMAD.U32 R89, R89, 0x10000, RZ ;  /* 0x0001000059597824 */ /* 0x000fe200078e00ff */
[----:B------:R-:W-:Y:S01]  /*3c50*/  SHF.L.U32 R53, R53, 0x10, RZ ;  /* 0x0000001035357819 */ /* 0x000fe200000006ff */
[----:B------:R-:W-:Y:S01]  /*3c60*/  ULDC.64 UR14, c[0x0][0x210] ;  /* 0x00008400000e7ab9 */ /* 0x000fe20000000a00 */
[----:B--2---:R-:W-:-:S06]  /*3c70*/  LEA R34, R34, UR5, 0x3 ;  /* 0x0000000522227c11 */ /* 0x004fcc000f8e18ff */
[----:B------:R-:W0:Y:S01]  /*3c80*/  LDS.64 R34, [R34] ;  /* 0x0000000022227984 */ /* 0x000e220000000a00 */
[----:B----4-:R-:W-:Y:S01]  /*3c90*/  SHF.L.U32 R38, R38, 0x10, RZ ;  /* 0x0000001026267819 */ /* 0x010fe200000006ff */
[--C-:B0----5:R-:W-:Y:S01]  /*3ca0*/  FFMA.FTZ R17, R2, R17, -R34.reuse ;  /* 0x0000001102117223 */ /* 0x121fe20000010822 */
[--C-:B------:R-:W-:Y:S01]  /*3cb0*/  FFMA.FTZ R62, R4, R62, -R34.reuse ;  /* 0x0000003e043e7223 */ /* 0x100fe20000010822 */
[--C-:B------:R-:W-:Y:S01]  /*3cc0*/  FFMA.FTZ R6, R2, R6, -R34.reuse ;  /* 0x0000000602067223 */ /* 0x100fe20000010822 */
[--C-:B------:R-:W-:Y:S01]  /*3cd0*/  FFMA.FTZ R48, R4, R48, -R34.reuse ;  /* 0x0000003004307223 */ /* 0x100fe20000010822 */
[----:B------:R-:W-:Y:S01]  /*3ce0*/  FFMA.FTZ R32, -R79, R35, R17 ;  /* 0x000000234f207223 */ /* 0x000fe20000010111 */
[--C-:B------:R-:W-:Y:S01]  /*3cf0*/  FFMA.FTZ R5, R2, R5, -R34.reuse ;  /* 0x0000000502057223 */ /* 0x100fe20000010822 */
[--C-:B------:R-:W-:Y:S01]  /*3d00*/  FFMA.FTZ R88, R4, R88, -R34.reuse ;  /* 0x0000005804587223 */ /* 0x100fe20000010822 */
[--C-:B------:R-:W-:Y:S01]  /*3d10*/  FFMA.FTZ R9, R2, R9, -R34.reuse ;  /* 0x0000000902097223 */ /* 0x100fe20000010822 */
[--C-:B------:R-:W-:Y:S01]  /*3d20*/  FFMA.FTZ R69, R4, R69, -R34.reuse ;  /* 0x0000004504457223 */ /* 0x100fe20000010822 */
[--C-:B------:R-:W-:Y:S01]  /*3d30*/  FFMA.FTZ R13, R2, R13, -R34.reuse ;  /* 0x0000000d020d7223 */ /* 0x100fe20000010822 */
[--C-:B------:R-:W-:Y:S01]  /*3d40*/  FFMA.FTZ R50, R4, R50, -R34.reuse ;  /* 0x0000003204327223 */ /* 0x100fe20000010822 */
[--C-:B------:R-:W-:Y:S01]  /*3d50*/  FFMA.FTZ R15, R2, R15, -R34.reuse ;  /* 0x0000000f020f7223 */ /* 0x100fe20000010822 */
[C-C-:B------:R-:W-:Y:S01]  /*3d60*/  FFMA.FTZ R54, R4.reuse, R54, -R34.reuse ;  /* 0x0000003604367223 */ /* 0x140fe20000010822 */
[--C-:B------:R-:W-:Y:S01]  /*3d70*/  FFMA.FTZ R58, R4, R58, -R34.reuse ;  /* 0x0000003a043a7223 */ /* 0x100fe20000010822 */
[C-C-:B------:R-:W-:Y:S01]  /*3d80*/  FFMA.FTZ R20, R2.reuse, R20, -R34.reuse ;  /* 0x0000001402147223 */ /* 0x140fe20000010822 */
[--C-:B------:R-:W-:Y:S01]  /*3d90*/  FFMA.FTZ R21, R2, R21, -R34.reuse ;  /* 0x0000001502157223 */ /* 0x100fe20000010822 */
[----:B------:R-:W-:Y:S01]  /*3da0*/  FFMA.FTZ R66, R4, R66, -R34 ;  /* 0x0000004204427223 */ /* 0x000fe20000010822 */
[----:B------:R-:W-:Y:S01]  /*3db0*/  FMUL.FTZ R17, R7, R64 ;  /* 0x0000004007117220 */ /* 0x000fe20000410000 */
[C---:B------:R-:W-:Y:S01]  /*3dc0*/  FFMA.FTZ R62, R35.reuse, -R60, R62 ;  /* 0x8000003c233e7223 */ /* 0x040fe2000001003e */
[-C--:B------:R-:W-:Y:S01]  /*3dd0*/  FFMA.FTZ R6, -R84, R35.reuse, R6 ;  /* 0x0000002354067223 */ /* 0x080fe20000010106 */
[----:B------:R-:W-:Y:S01]  /*3de0*/  FFMA.FTZ R36, R35, -R36, R48 ;  /* 0x8000002423247223 */ /* 0x000fe20000010030 */
[-C--:B------:R-:W-:Y:S01]  /*3df0*/  FFMA.FTZ R5, -R83, R35.reuse, R5 ;  /* 0x0000002353057223 */ /* 0x080fe20000010105 */
[C---:B------:R-:W-:Y:S01]  /*3e00*/  FFMA.FTZ R88, R35.reuse, -R90, R88 ;  /* 0x8000005a23587223 */ /* 0x040fe20000010058 */
[----:B------:R-:W-:Y:S01]  /*3e10*/  FFMA.FTZ R9, -R82, R35, R9 ;  /* 0x0000002352097223 */ /* 0x000fe20000010109 */
[----:B------:R-:W-:Y:S01]  /*3e20*/  FFMA.FTZ R69, R35, -R71, R69 ;  /* 0x8000004723457223 */ /* 0x000fe20000010045 */
[-C--:B------:R-:W-:Y:S01]  /*3e30*/  FFMA.FTZ R13, -R81, R35.reuse, R13 ;  /* 0x00000023510d7223 */ /* 0x080fe2000001010d */
[C---:B------:R-:W-:Y:S01]  /*3e40*/  FFMA.FTZ R50, R35.reuse, -R68, R50 ;  /* 0x8000004423327223 */ /* 0x040fe20000010032 */
[-C--:B------:R-:W-:Y:S01]  /*3e50*/  FFMA.FTZ R15, -R80, R35.reuse, R15 ;  /* 0x00000023500f7223 */ /* 0x080fe2000001010f */
[C---:B------:R-:W-:Y:S01]  /*3e60*/  FFMA.FTZ R52, R35.reuse, -R52, R54 ;  /* 0x8000003423347223 */ /* 0x040fe20000010036 */
[----:B------:R-:W-:Y:S01]  /*3e70*/  FFMA.FTZ R56, R35, -R56, R58 ;  /* 0x8000003823387223 */ /* 0x000fe2000001003a */
[-C--:B------:R-:W-:Y:S01]  /*3e80*/  FFMA.FTZ R78, -R78, R35.reuse, R20 ;  /* 0x000000234e4e7223 */ /* 0x080fe20000010114 */
[----:B------:R-:W-:Y:S01]  /*3e90*/  FFMA.FTZ R34, -R77, R35, R21 ;  /* 0x000000234d227223 */ /* 0x000fe20000010115 */
[----:B------:R-:W-:Y:S01]  /*3ea0*/  FFMA.FTZ R66, R35, -R17, R66 ;  /* 0x8000001123427223 */ /* 0x000fe20000010042 */
[C---:B------:R-:W-:Y:S01]  /*3eb0*/  FMUL.FTZ R35, R7.reuse, R62 ;  /* 0x0000003e07237220 */ /* 0x040fe20000410000 */
[C---:B------:R-:W-:Y:S01]  /*3ec0*/  FMUL.FTZ R6, R7.reuse, R6 ;  /* 0x0000000607067220 */ /* 0x040fe20000410000 */
[----:B------:R-:W2:Y:S01]  /*3ed0*/  LDL.LU R62, [R1+0x30] ;  /* 0x00003000013e7983 */ /* 0x000ea20000300800 */
[----:B------:R-:W-:-:S03]  /*3ee0*/  FMUL.FTZ R36, R7, R36 ;  /* 0x0000002407247220 */ /* 0x000fc60000410000 */
[----:B------:R-:W4:Y:S02]  /*3ef0*/  LDL.LU R60, [R1+0x38] ;  /* 0x00003800013c7983 */ /* 0x000f240000300800 */
[----:B------:R-:W-:Y:S02]  /*3f00*/  F2FP.BF16.F32.PACK_AB R6, R36, R6 ;  /* 0x000000062406723e */ /* 0x000fe400000010ff */
[----:B---3--:R-:W-:Y:S01]  /*3f10*/  LEA R36, R37, UR5, 0x3 ;  /* 0x0000000525247c11 */ /* 0x008fe2000f8e18ff */
[----:B------:R-:W-:Y:S01]  /*3f20*/  FADD.FTZ R38, -R42, R38 ;  /* 0x000000262a267221 */ /* 0x000fe20000010100 */
[----:B------:R-:W-:Y:S01]  /*3f30*/  SHF.L.U32 R61, R61, 0x10, RZ ;  /* 0x000000103d3d7819 */ /* 0x000fe200000006ff */
[----:B------:R-:W-:Y:S01]  /*3f40*/  IMAD.U32 R57, R57, 0x10000, RZ ;  /* 0x0001000039397824 */ /* 0x000fe200078e00ff */
[----:B------:R-:W-:Y:S02]  /*3f50*/  SHF.L.U32 R65, R65, 0x10, RZ ;  /* 0x0000001041417819 */ /* 0x000fe400000006ff */
[----:B------:R-:W-:Y:S01]  /*3f60*/  SHF.L.U32 R39, R39, 0x10, RZ ;  /* 0x0000001027277819 */ /* 0x000fe200000006ff */
[----:B------:R-:W0:Y:S01]  /*3f70*/  LDS.64 R36, [R36] ;  /* 0x0000000024247984 */ /* 0x000e220000000a00 */
[----:B------:R-:W-:Y:S01]  /*3f80*/  IADD3 R20, P1, R45, UR14, RZ ;  /* 0x0000000e2d147c10 */ /* 0x000fe2000ff3e0ff */
[----:B------:R-:W-:Y:S01]  /*3f90*/  FMUL.FTZ R38, R12, R38 ;  /* 0x000000260c267220 */ /* 0x000fe20000410000 */
        /* <DEDUP_REMOVED lines=8> */
[----:B------:R-:W-:Y:S01]  /*4020*/  IADD3.X R21, R40, UR15, RZ, P1, !PT ;  /* 0x0000000f28157c10 */ /* 0x000fe20008ffe4ff */
[----:B------:R-:W-:Y:S01]  /*4030*/  IMAD.U32 R93, R93, 0x10000, RZ ;  /* 0x000100005d5d7824 */ /* 0x000fe200078e00ff */
[----:B------:R-:W-:-:S02]  /*4040*/  PRMT R42, R6, 0x7610, R42 ;  /* 0x00007610062a7816 */ /* 0x000fc4000000002a */
[----:B------:R-:W-:Y:S02]  /*4050*/  SHF.L.U32 R55, R55, 0x10, RZ ;  /* 0x0000001037377819 */ /* 0x000fe400000006ff */
[----:B------:R-:W-:Y:S02]  /*4060*/  SHF.L.U32 R59, R59, 0x10, RZ ;  /* 0x000000103b3b7819 */ /* 0x000fe400000006ff */
[----:B------:R-:W-:Y:S01]  /*4070*/  SHF.L.U32 R63, R63, 0x10, RZ ;  /* 0x000000103f3f7819 */ /* 0x000fe200000006ff */
[----:B------:R-:W-:Y:S01]  /*4080*/  IMAD.U32 R67, R67, 0x10000, RZ ;  /* 0x0001000043437824 */ /* 0x000fe200078e00ff */
[----:B------:R-:W-:Y:S01]  /*4090*/  PRMT R44, R6, 0x7632, R44 ;  /* 0x00007632062c7816 */ /* 0x000fe2000000002c */
[C---:B------:R-:W-:Y:S01]  /*40a0*/  FMUL.FTZ R45, R12.reuse, R70 ;  /* 0x000000460c2d7220 */ /* 0x040fe20000410000 */
[----:B------:R-:W3:Y:S01]  /*40b0*/  LDL.LU R58, [R1+0x28] ;  /* 0x00002800013a7983 */ /* 0x000ee20000300800 */
[----:B------:R-:W-:Y:S01]  /*40c0*/  FMUL.FTZ R6, R12, R89 ;  /* 0x000000590c067220 */ /* 0x000fe20000410000 */
[----:B------:R-:W-:-:S02]  /*40d0*/  FMUL.FTZ R17, R7, R56 ;  /* 0x0000003807117220 */ /* 0x000fc40000410000 */
[----:B------:R1:W-:Y:S01]  /*40e0*/  STG.E.U16 desc[UR10][R20.64], R42 ;  /* 0x0000002a14007986 */ /* 0x0003e2000c10150a */
[----:B------:R-:W-:-:S03]  /*40f0*/  FMUL.FTZ R65, R12, R65 ;  /* 0x000000410c417220 */ /* 0x000fc60000410000 */
[----:B------:R1:W-:Y:S01]  /*4100*/  STG.E.U16 desc[UR10][R20.64+0x2], R44 ;  /* 0x0000022c14007986 */ /* 0x0003e2000c10150a */
[C-C-:B0-----:R-:W-:Y:S01]  /*4110*/  FFMA.FTZ R11, R0.reuse, R11, -R36.reuse ;  /* 0x0000000b000b7223 */ /* 0x141fe20000010824 */
[C-C-:B------:R-:W-:Y:S01]  /*4120*/  FFMA.FTZ R91, R3.reuse, R91, -R36.reuse ;  /* 0x0000005b035b7223 */ /* 0x140fe20000010824 */
[C-C-:B------:R-:W-:Y:S01]  /*4130*/  FFMA.FTZ R46, R0.reuse, R10, -R36.reuse ;  /* 0x0000000a002e7223 */ /* 0x140fe20000010824 */
[--C-:B------:R-:W-:Y:S01]  /*4140*/  FFMA.FTZ R10, R3, R39, -R36.reuse ;  /* 0x00000027030a7223 */ /* 0x100fe20000010824 */
[--C-:B------:R-:W-:Y:S01]  /*4150*/  FFMA.FTZ R39, R0, R8, -R36.reuse ;  /* 0x0000000800277223 */ /* 0x100fe20000010824 */
[----:B------:R-:W-:Y:S01]  /*4160*/  FFMA.FTZ R11, -R76, R37, R11 ;  /* 0x000000254c0b7223 */ /* 0x000fe2000001010b */
[----:B------:R-:W-:Y:S01]  /*4170*/  FFMA.FTZ R38, R37, -R38, R91 ;  /* 0x8000002625267223 */ /* 0x000fe2000001005b */
[C-C-:B------:R-:W-:Y:S01]  /*4180*/  FFMA.FTZ R8, R3.reuse, R41, -R36.reuse ;  /* 0x0000002903087223 */ /* 0x140fe20000010824 */
[C-C-:B------:R-:W-:Y:S01]  /*4190*/  FFMA.FTZ R41, R0.reuse, R14, -R36.reuse ;  /* 0x0000000e00297223 */ /* 0x140fe20000010824 */
[C-C-:B------:R-:W-:Y:S01]  /*41a0*/  FFMA.FTZ R14, R3.reuse, R93, -R36.reuse ;  /* 0x0000005d030e7223 */ /* 0x140fe20000010824 */
[C-C-:B------:R-:W-:Y:S01]  /*41b0*/  FFMA.FTZ R18, R0.reuse, R18, -R36.reuse ;  /* 0x0000001200127223 */ /* 0x140fe20000010824 */
[C-C-:B-1----:R-:W-:Y:S01]  /*41c0*/  FFMA.FTZ R42, R3.reuse, R55, -R36.reuse ;  /* 0x00000037032a7223 */ /* 0x142fe20000010824 */
[C-C-:B------:R-:W-:Y:S01]  /*41d0*/  FFMA.FTZ R22, R0.reuse, R22, -R36.reuse ;  /* 0x0000001600167223 */ /* 0x140fe20000010824 */
[C-C-:B------:R-:W-:Y:S01]  /*41e0*/  FFMA.FTZ R54, R3.reuse, R59, -R36.reuse ;  /* 0x0000003b03367223 */ /* 0x140fe20000010824 */
[C-C-:B------:R-:W-:Y:S01]  /*41f0*/  FFMA.FTZ R44, R0.reuse, R33, -R36.reuse ;  /* 0x00000021002c7223 */ /* 0x140fe20000010824 */
[C-C-:B------:R-:W-:Y:S01]  /*4200*/  FFMA.FTZ R48, R3.reuse, R63, -R36.reuse ;  /* 0x0000003f03307223 */ /* 0x140fe20000010824 */
[--C-:B------:R-:W-:Y:S01]  /*4210*/  FFMA.FTZ R72, R0, R72, -R36.reuse ;  /* 0x0000004800487223 */ /* 0x100fe20000010824 */
[----:B------:R-:W-:Y:S01]  /*4220*/  FFMA.FTZ R36, R3, R67, -R36 ;  /* 0x0000004303247223 */ /* 0x000fe20000010824 */
[----:B------:R-:W-:Y:S01]  /*4230*/  FFMA.FTZ R45, R37, -R45, R8 ;  /* 0x8000002d252d7223 */ /* 0x000fe20000010008 */
[C---:B------:R-:W-:Y:S01]  /*4240*/  FMUL.FTZ R11, R12.reuse, R11 ;  /* 0x0000000b0c0b7220 */ /* 0x040fe20000410000 */
[C---:B------:R-:W-:Y:S01]  /*4250*/  FMUL.FTZ R38, R12.reuse, R38 ;  /* 0x000000260c267220 */ /* 0x040fe20000410000 */
[----:B------:R-:W3:Y:S01]  /*4260*/  LDL.LU R56, [R1+0x2c] ;  /* 0x00002c0001387983 */ /* 0x000ee20000300800 */
[C---:B------:R-:W-:Y:S01]  /*4270*/  FMUL.FTZ R47, R12.reuse, R51 ;  /* 0x000000330c2f7220 */ /* 0x040fe20000410000 */
[C---:B------:R-:W-:Y:S01]  /*4280*/  FMUL.FTZ R53, R12.reuse, R53 ;  /* 0x000000350c357220 */ /* 0x040fe20000410000 */
[C---:B------:R-:W-:Y:S01]  /*4290*/  FMUL.FTZ R57, R12.reuse, R57 ;  /* 0x000000390c397220 */ /* 0x040fe20000410000 */
[----:B------:R-:W-:Y:S01]  /*42a0*/  FMUL.FTZ R61, R12, R61 ;  /* 0x0000003d0c3d7220 */ /* 0x000fe20000410000 */
[C---:B------:R-:W-:Y:S01]  /*42b0*/  FMUL.FTZ R5, R7.reuse, R5 ;  /* 0x0000000507057220 */ /* 0x040fe20000410000 */
[----:B------:R-:W-:Y:S01]  /*42c0*/  FMUL.FTZ R88, R7, R88 ;  /* 0x0000005807587220 */ /* 0x000fe20000410000 */
[----:B------:R-:W3:Y:S01]  /*42d0*/  LDL.LU R49, [R1+0x20] ;  /* 0x0000200001317983 */ /* 0x000ee20000300800 */
[-C--:B------:R-:W-:Y:S01]  /*42e0*/  FFMA.FTZ R75, -R75, R37.reuse, R46 ;  /* 0x000000254b4b7223 */ /* 0x080fe2000001012e */
[----:B------:R-:W-:Y:S01]  /*42f0*/  FFMA.FTZ R33, R37, -R6, R10 ;  /* 0x8000000625217223 */ /* 0x000fe2000001000a */
[-C--:B------:R-:W-:Y:S01]  /*4300*/  FFMA.FTZ R19, -R19, R37.reuse, R18 ;  /* 0x0000002513137223 */ /* 0x080fe20000010112 */
[----:B------:R-:W-:Y:S01]  /*4310*/  FFMA.FTZ R23, -R23, R37, R22 ;  /* 0x0000002517177223 */ /* 0x000fe20000010116 */
[C---:B------:R-:W-:Y:S01]  /*4320*/  FFMA.FTZ R65, R37.reuse, -R65, R36 ;  /* 0x8000004125417223 */ /* 0x040fe20000010024 */
[-C--:B------:R-:W-:Y:S01]  /*4330*/  FFMA.FTZ R39, -R74, R37.reuse, R39 ;  /* 0x000000254a277223 */ /* 0x080fe20000010127 */
[----:B------:R-:W-:Y:S01]  /*4340*/  FFMA.FTZ R41, -R16, R37, R41 ;  /* 0x0000002510297223 */ /* 0x000fe20000010129 */
[C---:B------:R-:W-:Y:S01]  /*4350*/  FFMA.FTZ R47, R37.reuse, -R47, R14 ;  /* 0x8000002f252f7223 */ /* 0x040fe2000001000e */
[C---:B------:R-:W-:Y:S01]  /*4360*/  FFMA.FTZ R53, R37.reuse, -R53, R42 ;  /* 0x8000003525357223 */ /* 0x040fe2000001002a */
[----:B------:R-:W-:Y:S01]  /*4370*/  FFMA.FTZ R57, R37, -R57, R54 ;  /* 0x8000003925397223 */ /* 0x000fe20000010036 */
[----:B------:R-:W-:Y:S01]  /*4380*/  FFMA.FTZ R43, -R43, R37, R44 ;  /* 0x000000252b2b7223 */ /* 0x000fe2000001012c */
[----:B------:R-:W-:Y:S01]  /*4390*/  FFMA.FTZ R61, R37, -R61, R48 ;  /* 0x8000003d253d7223 */ /* 0x000fe20000010030 */
[----:B------:R-:W-:Y:S01]  /*43a0*/  FFMA.FTZ R73, -R73, R37, R72 ;  /* 0x0000002549497223 */ /* 0x000fe20000010148 */
[----:B------:R-:W-:Y:S01]  /*43b0*/  F2FP.BF16.F32.PACK_AB R11, R38, R11 ;  /* 0x0000000b260b723e */ /* 0x000fe200000010ff */
[C---:B------:R-:W-:Y:S01]  /*43c0*/  FMUL.FTZ R36, R12.reuse, R45 ;  /* 0x0000002d0c247220 */ /* 0x040fe20000410000 */
[C---:B------:R-:W-:Y:S01]  /*43d0*/  FMUL.FTZ R75, R12.reuse, R75 ;  /* 0x0000004b0c4b7220 */ /* 0x040fe20000410000 */
[----:B------:R-:W3:Y:S01]  /*43e0*/  LDL.LU R45, [R1+0x24] ;  /* 0x00002400012d7983 */ /* 0x000ee20000300800 */
[----:B------:R-:W-:Y:S01]  /*43f0*/  FMUL.FTZ R8, R12, R33 ;  /* 0x000000210c087220 */ /* 0x000fe20000410000 */
[----:B------:R-:W-:Y:S01]  /*4400*/  F2FP.BF16.F32.PACK_AB R5, R88, R5 ;  /* 0x000000055805723e */ /* 0x000fe200000010ff */
[C---:B------:R-:W-:Y:S01]  /*4410*/  FMUL.FTZ R18, R12.reuse, R19 ;  /* 0x000000130c127220 */ /* 0x040fe20000410000 */
[C---:B------:R-:W-:Y:S01]  /*4420*/  FMUL.FTZ R16, R12.reuse, R23 ;  /* 0x000000170c107220 */ /* 0x040fe20000410000 */
[----:B------:R-:W3:Y:S01]  /*4430*/  LDL.LU R44, [R1+0xc] ;  /* 0x00000c00012c7983 */ /* 0x000ee20000300800 */
        /* <DEDUP_REMOVED lines=9> */
[----:B------:R-:W-:Y:S01]  /*44d0*/  STG.E.U16 desc[UR10][R20.64+0x4], R11 ;  /* 0x0000040b14007986 */ /* 0x000fe2000c10150a */
[----:B------:R-:W-:-:S02]  /*44e0*/  PRMT R12, R11, 0x7632, R12 ;  /* 0x000076320b0c7816 */ /* 0x000fc4000000000c */
[----:B------:R-:W-:Y:S01]  /*44f0*/  PRMT R38, R5, 0x7632, R38 ;  /* 0x0000763205267816 */ /* 0x000fe20000000026 */
[----:B------:R-:W3:Y:S01]  /*4500*/  LDL.LU R43, [R1+0x18] ;  /* 0x00001800012b7983 */ /* 0x000ee20000300800 */
[----:B------:R-:W-:-:S03]  /*4510*/  F2FP.BF16.F32.PACK_AB R75, R8, R75 ;  /* 0x0000004b084b723e */ /* 0x000fc600000010ff */
[----:B------:R-:W3:Y:S04]  /*4520*/  LDL.LU R42, [R1+0x4] ;  /* 0x00000400012a7983 */ /* 0x000ee80000300800 */
[----:B------:R0:W-:Y:S02]  /*4530*/  STG.E.U16 desc[UR10][R20.64+0x6], R12 ;  /* 0x0000060c14007986 */ /* 0x0001e4000c10150a */
[----:B0-----:R-:W-:Y:S02]  /*4540*/  PRMT R21, R75, 0x7632, R21 ;  /* 0x000076324b157816 */ /* 0x001fe40000000015 */
[----:B--2---:R-:W-:-:S04]  /*4550*/  IADD3 R10, P1, R62, UR14, RZ ;  /* 0x0000000e3e0a7c10 */ /* 0x004fc8000ff3e0ff */
[----:B----4-:R-:W-:-:S05]  /*4560*/  IADD3.X R11, R60, UR15, RZ, P1, !PT ;  /* 0x0000000f3c0b7c10 */ /* 0x010fca0008ffe4ff */
[----:B------:R0:W-:Y:S04]  /*4570*/  STG.E.U16 desc[UR10][R10.64+0x2], R38 ;  /* 0x000002260a007986 */ /* 0x0001e8000c10150a */
[----:B------:R1:W-:Y:S04]  /*4580*/  STG.E.U16 desc[UR10][R10.64+0x6], R21 ;  /* 0x000006150a007986 */ /* 0x0003e8000c10150a */
[----:B0-----:R-:W2:Y:S04]  /*4590*/  LDL.LU R38, [R1+0x8] ;  /* 0x0000080001267983 */ /* 0x001ea80000300800 */
[----:B-1----:R-:W4:Y:S01]  /*45a0*/  LDL.LU R21, [R1] ;  /* 0x0000000001157983 */ /* 0x002f220000300800 */
[C---:B------:R-:W-:Y:S01]  /*45b0*/  FMUL.FTZ R9, R7.reuse, R9 ;  /* 0x0000000907097220 */ /* 0x040fe20000410000 */
[C---:B------:R-:W-:Y:S01]  /*45c0*/  FMUL.FTZ R40, R7.reuse, R69 ;  /* 0x0000004507287220 */ /* 0x040fe20000410000 */
[C---:B------:R-:W-:Y:S01]  /*45d0*/  FMUL.FTZ R13, R7.reuse, R13 ;  /* 0x0000000d070d7220 */ /* 0x040fe20000410000 */
[----:B------:R-:W-:Y:S01]  /*45e0*/  FMUL.FTZ R50, R7, R50 ;  /* 0x0000003207327220 */ /* 0x000fe20000410000 */
[----:B------:R-:W-:-:S02]  /*45f0*/  F2FP.BF16.F32.PACK_AB R39, R36, R39 ;  /* 0x000000272427723e */ /* 0x000fc400000010ff */
[----:B------:R-:W-:Y:S02]  /*4600*/  F2FP.BF16.F32.PACK_AB R40, R40, R9 ;  /* 0x000000092828723e */ /* 0x000fe400000010ff */
[----:B---3--:R-:W-:Y:S01]  /*4610*/  IADD3 R8, P1, R58, UR14, RZ ;  /* 0x0000000e3a087c10 */ /* 0x008fe2000ff3e0ff */
[----:B------:R0:W-:Y:S01]  /*4620*/  STG.E.U16 desc[UR10][R10.64], R5 ;  /* 0x000000050a007986 */ /* 0x0001e2000c10150a */
[----:B------:R-:W-:Y:S02]  /*4630*/  F2FP.BF16.F32.PACK_AB R50, R50, R13 ;  /* 0x0000000d3232723e */ /* 0x000fe400000010ff */
[----:B------:R-:W-:Y:S01]  /*4640*/  PRMT R36, R40, 0x7632, R36 ;  /* 0x0000763228247816 */ /* 0x000fe20000000024 */
[----:B------:R1:W-:Y:S01]  /*4650*/  STG.E.U16 desc[UR10][R10.64+0x4], R75 ;  /* 0x0000044b0a007986 */ /* 0x0003e2000c10150a */
[C---:B------:R-:W-:Y:S01]  /*4660*/  FMUL.FTZ R15, R7.reuse, R15 ;  /* 0x0000000f070f7220 */ /* 0x040fe20000410000 */
[----:B------:R-:W-:Y:S01]  /*4670*/  FMUL.FTZ R52, R7, R52 ;  /* 0x0000003407347220 */ /* 0x000fe20000410000 */
[----:B------:R-:W-:-:S02]  /*4680*/  F2FP.BF16.F32.PACK_AB R22, R22, R41 ;  /* 0x000000291616723e */ /* 0x000fc400000010ff */
[----:B0-----:R-:W-:Y:S02]  /*4690*/  PRMT R5, R39, 0x7632, R5 ;  /* 0x0000763227057816 */ /* 0x001fe40000000005 */
[----:B-1----:R-:W-:Y:S01]  /*46a0*/  PRMT R11, R50, 0x7632, R11 ;  /* 0x00007632320b7816 */ /* 0x002fe2000000000b */
[----:B------:R-:W-:Y:S01]  /*46b0*/  FMUL.FTZ R32, R7, R32 ;  /* 0x0000002007207220 */ /* 0x000fe20000410000 */
[----:B------:R-:W-:Y:S02]  /*46c0*/  F2FP.BF16.F32.PACK_AB R15, R52, R15 ;  /* 0x0000000f340f723e */ /* 0x000fe400000010ff */
[----:B------:R-:W-:Y:S02]  /*46d0*/  F2FP.BF16.F32.PACK_AB R18, R37, R18 ;  /* 0x000000122512723e */ /* 0x000fe400000010ff */
[----:B------:R-:W-:Y:S02]  /*46e0*/  IADD3.X R9, R56, UR15, RZ, P1, !PT ;  /* 0x0000000f38097c10 */ /* 0x000fe40008ffe4ff */
[----:B------:R-:W-:-:S03]  /*46f0*/  IADD3 R12, P1, R49, UR14, RZ ;  /* 0x0000000e310c7c10 */ /* 0x000fc6000ff3e0ff */
[----:B------:R-:W-:Y:S04]  /*4700*/  STG.E.U16 desc[UR10][R8.64], R40 ;  /* 0x0000002808007986 */ /* 0x000fe8000c10150a */
[----:B------:R-:W-:Y:S04]  /*4710*/  STG.E.U16 desc[UR10][R8.64+0x2], R36 ;  /* 0x0000022408007986 */ /* 0x000fe8000c10150a */
[----:B------:R-:W-:Y:S04]  /*4720*/  STG.E.U16 desc[UR10][R8.64+0x4], R39 ;  /* 0x0000042708007986 */ /* 0x000fe8000c10150a */
[----:B------:R0:W-:Y:S01]  /*4730*/  STG.E.U16 desc[UR10][R8.64+0x6], R5 ;  /* 0x0000060508007986 */ /* 0x0001e2000c10150a */
[----:B------:R-:W-:-:S02]  /*4740*/  IADD3.X R13, R45, UR15, RZ, P1, !PT ;  /* 0x0000000f2d0d7c10 */ /* 0x000fc40008ffe4ff */
[----:B------:R-:W-:-:S03]  /*4750*/  IADD3 R10, P1, R44, UR14, RZ ;  /* 0x0000000e2c0a7c10 */ /* 0x000fc6000ff3e0ff */
[----:B------:R1:W-:Y:S01]  /*4760*/  STG.E.U16 desc[UR10][R12.64+0x2], R11 ;  /* 0x0000020b0c007986 */ /* 0x0003e2000c10150a */
[----:B0-----:R-:W-:-:S03]  /*4770*/  PRMT R9, R22, 0x7632, R9 ;  /* 0x0000763216097816 */ /* 0x001fc60000000009 */
[----:B------:R-:W-:Y:S01]  /*4780*/  STG.E.U16 desc[UR10][R12.64], R50 ;  /* 0x000000320c007986 */ /* 0x000fe2000c10150a */
[----:B------:R-:W-:-:S03]  /*4790*/  PRMT R5, R15, 0x7632, R5 ;  /* 0x000076320f057816 */ /* 0x000fc60000000005 */
[----:B------:R-:W-:Y:S01]  /*47a0*/  STG.E.U16 desc[UR10][R12.64+0x4], R22 ;  /* 0x000004160c007986 */ /* 0x000fe2000c10150a */
[----:B-1----:R-:W-:-:S03]  /*47b0*/  IADD3.X R11, R43, UR15, RZ, P1, !PT ;  /* 0x0000000f2b0b7c10 */ /* 0x002fc60008ffe4ff */
[----:B------:R0:W-:Y:S01]  /*47c0*/  STG.E.U16 desc[UR10][R12.64+0x6], R9 ;  /* 0x000006090c007986 */ /* 0x0001e2000c10150a */
[----:B------:R-:W-:Y:S01]  /*47d0*/  IADD3 R8, P1, R42, UR14, RZ ;  /* 0x0000000e2a087c10 */ /* 0x000fe2000ff3e0ff */
[----:B------:R-:W-:Y:S01]  /*47e0*/  FMUL.FTZ R78, R7, R78 ;  /* 0x0000004e074e7220 */ /* 0x000fe20000410000 */
[----:B------:R-:W-:Y:S01]  /*47f0*/  F2FP.BF16.F32.PACK_AB R17, R17, R32 ;  /* 0x000000201111723e */ /* 0x000fe200000010ff */
[----:B------:R-:W-:Y:S01]  /*4800*/  FMUL.FTZ R34, R7, R34 ;  /* 0x0000002207227220 */ /* 0x000fe20000410000 */
[----:B------:R-:W-:Y:S01]  /*4810*/  F2FP.BF16.F32.PACK_AB R16, R33, R16 ;  /* 0x000000102110723e */ /* 0x000fe200000010ff */
[----:B------:R-:W-:Y:S01]  /*4820*/  FMUL.FTZ R7, R7, R66 ;  /* 0x0000004207077220 */ /* 0x000fe20000410000 */
[----:B------:R-:W-:Y:S02]  /*4830*/  F2FP.BF16.F32.PACK_AB R14, R23, R14 ;  /* 0x0000000e170e723e */ /* 0x000fe400000010ff */
[----:B0-----:R-:W-:Y:S01]  /*4840*/  PRMT R13, R18, 0x7632, R13 ;  /* 0x00007632120d7816 */ /* 0x001fe2000000000d */
[----:B------:R0:W-:Y:S01]  /*4850*/  STG.E.U16 desc[UR10][R10.64+0x2], R5 ;  /* 0x000002050a007986 */ /* 0x0001e2000c10150a */
[----:B------:R-:W-:-:S03]  /*4860*/  PRMT R20, R17, 0x7632, R20 ;  /* 0x0000763211147816 */ /* 0x000fc60000000014 */
[----:B------:R-:W-:Y:S01]  /*4870*/  STG.E.U16 desc[UR10][R10.64], R15 ;  /* 0x0000000f0a007986 */ /* 0x000fe2000c10150a */
[----:B------:R-:W-:-:S03]  /*4880*/  F2FP.BF16.F32.PACK_AB R35, R35, R78 ;  /* 0x0000004e2323723e */ /* 0x000fc600000010ff */
[----:B------:R-:W-:Y:S01]  /*4890*/  STG.E.U16 desc[UR10][R10.64+0x4], R18 ;  /* 0x000004120a007986 */ /* 0x000fe2000c10150a */
[----:B------:R-:W-:-:S03]  /*48a0*/  F2FP.BF16.F32.PACK_AB R7, R7, R34 ;  /* 0x000000220707723e */ /* 0x000fc600000010ff */
[----:B------:R1:W-:Y:S01]  /*48b0*/  STG.E.U16 desc[UR10][R10.64+0x6], R13 ;  /* 0x0000060d0a007986 */ /* 0x0003e2000c10150a */
[----:B0-----:R-:W-:Y:S02]  /*48c0*/  PRMT R5, R16, 0x7632, R5 ;  /* 0x0000763210057816 */ /* 0x001fe40000000005 */
[----:B------:R-:W-:Y:S02]  /*48d0*/  F2FP.BF16.F32.PACK_AB R6, R19, R6 ;  /* 0x000000061306723e */ /* 0x000fe400000010ff */
[----:B-1----:R-:W-:Y:S01]  /*48e0*/  PRMT R11, R14, 0x7632, R11 ;  /* 0x000076320e0b7816 */ /* 0x002fe2000000000b */
[----:B------:R-:W-:Y:S01]  /*48f0*/  UMOV UR5, UR9 ;  /* 0x0000000900057c82 */ /* 0x000fe20008000000 */
[----:B------:R-:W-:Y:S01]  /*4900*/  ULOP3.LUT UR4, UR4, 0x1, URZ, 0x3c, !UPT ;  /* 0x0000000104047892 */ /* 0x000fe2000f8e3c3f */
[----:B------:R-:W-:Y:S01]  /*4910*/  UMOV UR9, UR7 ;  /* 0x0000000700097c82 */ /* 0x000fe20008000000 */
[----:B--2---:R-:W-:Y:S02]  /*4920*/  IADD3.X R9, R38, UR15, RZ, P1, !PT ;  /* 0x0000000f26097c10 */ /* 0x004fe40008ffe4ff */
[----:B------:R-:W-:-:S04]  /*4930*/  IADD3 R12, P1, R87, UR14, RZ ;  /* 0x0000000e570c7c10 */ /* 0x000fc8000ff3e0ff */
[----:B----4-:R-:W-:Y:S02]  /*4940*/  IADD3.X R13, R21, UR15, RZ, P1, !PT ;  /* 0x0000000f150d7c10 */ /* 0x010fe40008ffe4ff */
[----:B------:R-:W-:Y:S01]  /*4950*/  IADD3 R10, P1, R85, UR14, RZ ;  /* 0x0000000e550a7c10 */ /* 0x000fe2000ff3e0ff */
[----:B------:R-:W-:Y:S04]  /*4960*/  STG.E.U16 desc[UR10][R8.64], R17 ;  /* 0x0000001108007986 */ /* 0x000fe8000c10150a */
[----:B------:R-:W-:Y:S04]  /*4970*/  STG.E.U16 desc[UR10][R8.64+0x2], R20 ;  /* 0x0000021408007986 */ /* 0x000fe8000c10150a */
[----:B------:R-:W-:Y:S04]  /*4980*/  STG.E.U16 desc[UR10][R8.64+0x4], R16 ;  /* 0x0000041008007986 */ /* 0x000fe8000c10150a */
[----:B------:R0:W-:Y:S04]  /*4990*/  STG.E.U16 desc[UR10][R8.64+0x6], R5 ;  /* 0x0000060508007986 */ /* 0x0001e8000c10150a */
[----:B------:R1:W-:Y:S01]  /*49a0*/  STG.E.U16 desc[UR10][R12.64+0x6], R11 ;  /* 0x0000060b0c007986 */ /* 0x0003e2000c10150a */
[----:B0-----:R-:W-:-:S02]  /*49b0*/  PRMT R9, R35, 0x7632, R9 ;  /* 0x0000763223097816 */ /* 0x001fc40000000009 */
[----:B------:R-:W-:Y:S02]  /*49c0*/  PRMT R5, R7, 0x7632, R5 ;  /* 0x0000763207057816 */ /* 0x000fe40000000005 */
[----:B-1----:R-:W-:Y:S02]  /*49d0*/  IADD3.X R11, R86, UR15, RZ, P1, !PT ;  /* 0x0000000f560b7c10 */ /* 0x002fe40008ffe4ff */
[----:B------:R-:W-:Y:S01]  /*49e0*/  PRMT R8, R6, 0x7632, R8 ;  /* 0x0000763206087816 */ /* 0x000fe20000000008 */
[----:B------:R1:W-:Y:S04]  /*49f0*/  STG.E.U16 desc[UR10][R12.64], R35 ;  /* 0x000000230c007986 */ /* 0x0003e8000c10150a */
[----:B------:R1:W-:Y:S04]  /*4a00*/  STG.E.U16 desc[UR10][R12.64+0x2], R9 ;  /* 0x000002090c007986 */ /* 0x0003e8000c10150a */
[----:B------:R1:W-:Y:S04]  /*4a10*/  STG.E.U16 desc[UR10][R12.64+0x4], R14 ;  /* 0x0000040e0c007986 */ /* 0x0003e8000c10150a */
[----:B------:R1:W-:Y:S04]  /*4a20*/  STG.E.U16 desc[UR10][R10.64], R7 ;  /* 0x000000070a007986 */ /* 0x0003e8000c10150a */
[----:B------:R1:W-:Y:S04]  /*4a30*/  STG.E.U16 desc[UR10][R10.64+0x2], R5 ;  /* 0x000002050a007986 */ /* 0x0003e8000c10150a */
[----:B------:R1:W-:Y:S04]  /*4a40*/  STG.E.U16 desc[UR10][R10.64+0x4], R6 ;  /* 0x000004060a007986 */ /* 0x0003e8000c10150a */
[----:B------:R1:W-:Y:S01]  /*4a50*/  STG.E.U16 desc[UR10][R10.64+0x6], R8 ;  /* 0x000006080a007986 */ /* 0x0003e2000c10150a */
[----:B------:R-:W-:Y:S05]  /*4a60*/  @!P0 BRA `(.L_x_320) ;  /* 0xffffffb800e08947 */ /* 0x000fea000383ffff */
.L_x_304:
[----:B------:R-:W-:-:S04]  /*4a70*/  ULEA UR7, UR8, UR16, 0x7 ;  /* 0x0000001008077291 */ /* 0x000fc8000f8e383f */
[----:B------:R-:W-:-:S04]  /*4a80*/  USHF.L.U32 UR7, UR7, 0x5, URZ ;  /* 0x0000000507077899 */ /* 0x000fc8000800063f */
[----:B------:R-:W-:-:S06]  /*4a90*/  UISETP.GT.AND UP0, UPT, UR7, 0x13f, UPT ;  /* 0x0000013f0700788c */ /* 0x000fcc000bf04270 */
[----:B------:R-:W-:-:S13]  /*4aa0*/  PLOP3.LUT P0, PT, PT, PT, UP0, 0x80, 0x0 ;  /* 0x000000000000781c */ /* 0x000fda0003f0f008 */
[----:B------:R-:W-:Y:S05]  /*4ab0*/  @P0 EXIT ;  /* 0x000000000000094d */ /* 0x000fea0003800000 */
[----:B------:R-:W2:Y:S01]  /*4ac0*/  S2R R0, SR_TID.X ;  /* 0x0000000000007919 */ /* 0x000ea20000002100 */
[----:B------:R-:W-:Y:S01]  /*4ad0*/  LOP3.LUT R38, RZ, UR12, RZ, 0x33, !PT ;  /* 0x0000000cff267c12 */ /* 0x000fe2000f8e33ff */
[----:B------:R-:W3:Y:S01]  /*4ae0*/  S2UR UR5, SR_CgaCtaId ;  /* 0x00000000000579c3 */ /* 0x000ee20000008800 */
[----:B0-----:R-:W-:Y:S01]  /*4af0*/  LOP3.LUT R3, RZ, UR13, RZ, 0x33, !PT ;  /* 0x0000000dff037c12 */ /* 0x001fe2000f8e33ff */
[----:B------:R-:W-:Y:S01]  /*4b00*/  UMOV UR4, 0x400 ;  /* 0x0000040000047882 */ /* 0x000fe20000000000 */
[----:B------:R-:W-:Y:S01]  /*4b10*/  ISETP.GT.U32.AND P0, PT, R38, -0x3, PT ;  /* 0xfffffffd2600780c */ /* 0x000fe20003f04070 */
[----:B------:R-:W-:Y:S01]  /*4b20*/  UISETP.LT.U32.AND UP0, UPT, UR12, 0x2, UPT ;  /* 0x000000020c00788c */ /* 0x000fe2000bf01070 */
[----:B------:R-:W-:Y:S02]  /*4b30*/  IMAD.U32 R48, RZ, RZ, UR7 ;  /* 0x00000007ff307e24 */ /* 0x000fe4000f8e00ff */
        /* <DEDUP_REMOVED lines=11> */
[----:B---3--:R-:W-:-:S03]  /*4bf0*/  ULEA UR8, UR5, UR4, 0x18 ;  /* 0x0000000405087291 */ /* 0x008fc6000f8ec03f */
[----:B------:R-:W-:Y:S02]  /*4c00*/  ULDC.64 UR4, c[0x0][0x260] ;  /* 0x0000980000047ab9 */ /* 0x000fe40000000a00 */
[----:B------:R-:W-:Y:S01]  /*4c10*/  UIADD3 UR4, UP1, UR4, 0x20000, URZ ;  /* 0x0002000004047890 */ /* 0x000fe2000ff3e03f */
[--C-:B--2---:R-:W-:Y:S02]  /*4c20*/  SHF.R.U32.HI R36, RZ, 0x5, R0.reuse ;  /* 0x00000005ff247819 */ /* 0x104fe40000011600 */
[----:B------:R-:W-:Y:S01]  /*4c30*/  SHF.R.U32.HI R39, RZ, 0x4, R0 ;  /* 0x00000004ff277819 */ /* 0x000fe20000011600 */
[----:B------:R-:W-:Y:S01]  /*4c40*/  UIADD3.X UR5, URZ, UR5, URZ, UP1, !UPT ;  /* 0x000000053f057290 */ /* 0x000fe20008ffe43f */
[----:B------:R-:W-:Y:S02]  /*4c50*/  IADD3 R37, P0, P1, -R37, -0x81, -R36 ;  /* 0xffffff7f25257810 */ /* 0x000fe4000791e924 */
[----:B-1----:R-:W-:Y:S01]  /*4c60*/  SHF.L.U32 R5, R36, 0x1, RZ ;  /* 0x0000000124057819 */ /* 0x002fe200000006ff */
[----:B------:R-:W-:Y:S01]  /*4c70*/  VIADD R40, R39, 0x14 ;  /* 0x0000001427287836 */ /* 0x000fe20000000000 */
[----:B------:R-:W-:-:S02]  /*4c80*/  IADD3.X R38, ~R38, -0x1, R3, P0, P1 ;  /* 0xffffffff26267810 */ /* 0x000fc400007e2503 */
[----:B------:R-:W-:Y:S02]  /*4c90*/  LOP3.LUT R41, R5, 0x1f, R0, 0x78, !PT ;  /* 0x0000001f05297812 */ /* 0x000fe400078e7800 */
[----:B------:R-:W-:Y:S01]  /*4ca0*/  SHF.L.U32 R43, R0, 0x1, RZ ;  /* 0x00000001002b7819 */ /* 0x000fe200000006ff */
[----:B------:R-:W-:Y:S01]  /*4cb0*/  IMAD.WIDE.U32 R2, R38, -0x33333333, RZ ;  /* 0xcccccccd26027825 */ /* 0x000fe200078e00ff */
[----:B------:R-:W-:Y:S02]  /*4cc0*/  LEA R6, R36, UR8, 0x7 ;  /* 0x0000000824067c11 */ /* 0x000fe4000f8e38ff */
[----:B------:R-:W-:Y:S02]  /*4cd0*/  LOP3.LUT R43, R43, 0x1e, RZ, 0xc0, !PT ;  /* 0x0000001e2b2b7812 */ /* 0x000fe400078ec0ff */
[----:B------:R-:W-:Y:S01]  /*4ce0*/  LEA R41, R41, R6, 0x2 ;  /* 0x0000000629297211 */ /* 0x000fe200078e10ff */
[----:B------:R-:W-:Y:S01]  /*4cf0*/  IMAD.WIDE.U32 R4, P0, R37, -0x33333334, R2 ;  /* 0xcccccccc25047825 */ /* 0x000fe20007800002 */
[----:B------:R-:W-:-:S02]  /*4d00*/  LOP3.LUT R9, RZ, R39, RZ, 0x33, !PT ;  /* 0x00000027ff097212 */ /* 0x000fc400078e33ff */
[----:B------:R-:W-:Y:S01]  /*4d10*/  VIMNMX.U32 R42, R40, 0x20, !PT ;  /* 0x00000020282a7848 */ /* 0x000fe20007fe0000 */
[----:B------:R-:W-:Y:S01]  /*4d20*/  IMAD.WIDE.U32 R2, R37, -0x33333333, RZ ;  /* 0xcccccccd25027825 */ /* 0x000fe200078e00ff */
[----:B------:R-:W-:Y:S02]  /*4d30*/  IADD3.X R7, RZ, RZ, RZ, P0, !PT ;  /* 0x000000ffff077210 */ /* 0x000fe400007fe4ff */
[----:B------:R-:W-:Y:S01]  /*4d40*/  MOV R6, R5 ;  /* 0x0000000500067202 */ /* 0x000fe20000000f00 */
[----:B------:R-:W-:Y:S01]  /*4d50*/  IMAD.SHL.U32 R2, R0, 0x80, RZ ;  /* 0x0000008000027824 */ /* 0x000fe200078e00ff */
[----:B------:R-:W-:Y:S02]  /*4d60*/  IADD3 RZ, P0, R3, R4, RZ ;  /* 0x0000000403ff7210 */ /* 0x000fe40007f1e0ff */
[----:B------:R-:W-:Y:S02]  /*4d70*/  LOP3.LUT R5, R40, R43, RZ, 0x3c, !PT ;  /* 0x0000002b28057212 */ /* 0x000fe400078e3cff */
[----:B------:R-:W-:-:S02]  /*4d80*/  LOP3.LUT R2, R2, 0x780, RZ, 0xc0, !PT ;  /* 0x0000078002027812 */ /* 0x000fc400078ec0ff */
[----:B------:R-:W-:Y:S02]  /*4d90*/  IADD3 R42, R42, R9, RZ ;  /* 0x000000092a2a7210 */ /* 0x000fe40007ffe0ff */
[C---:B------:R-:W-:Y:S01]  /*4da0*/  IADD3 R44, R39.reuse, 0x28, RZ ;  /* 0x00000028272c7810 */ /* 0x040fe20007ffe0ff */
[----:B------:R-:W-:Y:S01]  /*4db0*/  VIADD R8, R2, UR8 ;  /* 0x0000000802087c36 */ /* 0x000fe20008000000 */
[----:B------:R-:W-:Y:S01]  /*4dc0*/  IADD3 R51, P1, R36, 0x14, RZ ;  /* 0x0000001424337810 */ /* 0x000fe20007f3e0ff */
[----:B------:R-:W-:Y:S01]  /*4dd0*/  IMAD.WIDE.U32 R2, R42, -0x33333333, RZ ;  /* 0xcccccccd2a027825 */ /* 0x000fe200078e00ff */
[-C--:B------:R-:W-:Y:S02]  /*4de0*/  LOP3.LUT R45, R39, R43.reuse, RZ, 0x3c, !PT ;  /* 0x0000002b272d7212 */ /* 0x080fe400078e3cff */
[----:B------:R-:W-:Y:S01]  /*4df0*/  LEA R46, R5, R8, 0x2 ;  /* 0x00000008052e7211 */ /* 0x000fe200078e10ff */
[----:B------:R-:W-:Y:S01]  /*4e00*/  IMAD.WIDE.U32.X R4, R38, -0x33333334, R6, P0 ;  /* 0xcccccccc26047825 */ /* 0x000fe200000e0406 */
[----:B------:R-:W-:-:S02]  /*4e10*/  LOP3.LUT R47, R44, R43, RZ, 0x3c, !PT ;  /* 0x0000002b2c2f7212 */ /* 0x000fc400078e3cff */
[----:B------:R-:W-:Y:S01]  /*4e20*/  LEA.HI R2, R3, 0x1, RZ, 0x1c ;  /* 0x0000000103027811 */ /* 0x000fe200078fe0ff */
[----:B------:R-:W-:Y:S01]  /*4e30*/  IMAD.X R54, RZ, RZ, RZ, P1 ;  /* 0x000000ffff367224 */ /* 0x000fe200008e06ff */
[----:B------:R-:W-:Y:S02]  /*4e40*/  SHF.R.U64 R56, R4, 0x3, R5 ;  /* 0x0000000304387819 */ /* 0x000fe40000001205 */
[C---:B------:R-:W-:Y:S02]  /*4e50*/  IADD3 R50, P0, R36.reuse, 0xa, RZ ;  /* 0x0000000a24327810 */ /* 0x040fe40007f1e0ff */
[----:B------:R-:W-:Y:S02]  /*4e60*/  IADD3 R64, P2, R36, 0x1e, RZ ;  /* 0x0000001e24407810 */ /* 0x000fe40007f5e0ff */
[----:B------:R-:W-:Y:S02]  /*4e70*/  IADD3 R56, R56, 0x1, RZ ;  /* 0x0000000138387810 */ /* 0x000fe40007ffe0ff */
[----:B------:R-:W-:-:S02]  /*4e80*/  LEA R45, R45, R8, 0x2 ;  /* 0x000000082d2d7211 */ /* 0x000fc400078e10ff */
[----:B------:R-:W-:Y:S02]  /*4e90*/  LEA R47, R47, R8, 0x2 ;  /* 0x000000082f2f7211 */ /* 0x000fe400078e10ff */
[C---:B------:R-:W-:Y:S02]  /*4ea0*/  LOP3.LUT R49, R0.reuse, 0x1f, RZ, 0xc0, !PT ;  /* 0x0000001f00317812 */ /* 0x040fe400078ec0ff */
[----:B------:R-:W-:Y:S02]  /*4eb0*/  LOP3.LUT R63, R0, 0xf, RZ, 0xc0, !PT ;  /* 0x0000000f003f7812 */ /* 0x000fe400078ec0ff */
[----:B------:R-:W-:Y:S02]  /*4ec0*/  IADD3 R52, R39, 0x3c, RZ ;  /* 0x0000003c27347810 */ /* 0x000fe40007ffe0ff */
[----:B------:R-:W-:Y:S02]  /*4ed0*/  IADD3.X R53, RZ, RZ, RZ, P0, !PT ;  /* 0x000000ffff357210 */ /* 0x000fe400007fe4ff */
[----:B------:R-:W-:-:S02]  /*4ee0*/  IADD3.X R65, RZ, RZ, RZ, P2, !PT ;  /* 0x000000ffff417210 */ /* 0x000fc400017fe4ff */
[----:B------:R-:W-:Y:S02]  /*4ef0*/  LOP3.LUT R55, R2, 0x3, RZ, 0xc0, !PT ;  /* 0x0000000302377812 */ /* 0x000fe400078ec0ff */
[----:B------:R-:W-:-:S07]  /*4f00*/  LOP3.LUT R56, R56, 0x3, RZ, 0xc0, !PT ;  /* 0x0000000338387812 */ /* 0x000fce00078ec0ff */
.L_x_337:
[----:B------:R-:W-:Y:S01]  /*4f10*/  ISETP.LT.U32.AND P0, PT, R36, UR6, PT ;  /* 0x0000000624007c0c */ /* 0x000fe2000bf01070 */
[----:B------:R-:W-:Y:S01]  /*4f20*/  BSSY B0, `(.L_x_321) ;  /* 0x00000ab000007945 */ /* 0x000fe20003800000 */
[----:B0-2-4-:R-:W-:Y:S01]  /*4f30*/  MOV R2, UR7 ;  /* 0x0000000700027c02 */ /* 0x015fe20008000f00 */
[----:B------:R-:W-:Y:S01]  /*4f40*/  HFMA2.MMA R61, -RZ, RZ, 0, 0 ;  /* 0x00000000ff3d7435 */ /* 0x000fe200000001ff */
[----:B------:R-:W-:Y:S02]  /*4f50*/  IMAD.MOV.U32 R62, RZ, RZ, RZ ;  /* 0x000000ffff3e7224 */ /* 0x000fe400078e00ff */
[----:B------:R-:W-:-:S13]  /*4f60*/  ISETP.GT.AND.EX P0, PT, R2, RZ, PT, P0 ;  /* 0x000000ff0200720c */ /* 0x000fda0003f04300 */
[----:B-1-3--:R-:W-:Y:S05]  /*4f70*/  @!P0 BRA `(.L_x_322) ;  /* 0x0000000800948947 */ /* 0x00afea0003800000 */
[----:B------:R-:W-:Y:S01]  /*4f80*/  ISETP.NE.U32.AND P1, PT, R56, RZ, PT ;  /* 0x000000ff3800720c */ /* 0x000fe20003f25070 */
[----:B------:R-:W-:Y:S01]  /*4f90*/  BSSY B1, `(.L_x_323) ;  /* 0x0000024000017945 */ /* 0x000fe20003800000 */
[----:B------:R-:W-:Y:S01]  /*4fa0*/  ISETP.GE.U32.AND P0, PT, R37, 0x1e, PT ;  /* 0x0000001e2500780c */ /* 0x000fe20003f06070 */
[----:B------:R-:W-:Y:S01]  /*4fb0*/  IMAD.MOV.U32 R61, RZ, RZ, RZ ;  /* 0x000000ffff3d7224 */ /* 0x000fe200078e00ff */
[----:B------:R-:W-:Y:S02]  /*4fc0*/  ISETP.NE.AND.EX P1, PT, RZ, RZ, PT, P1 ;  /* 0x000000ffff00720c */ /* 0x000fe40003f25310 */
[----:B------:R-:W-:Y:S02]  /*4fd0*/  ISETP.GE.U32.AND.EX P0, PT, R38, RZ, PT, P0 ;  /* 0x000000ff2600720c */ /* 0x000fe40003f06100 */
[----:B------:R-:W-:Y:S02]  /*4fe0*/  SHF.R.S32.HI R9, RZ, 0x1f, R48 ;  /* 0x0000001fff097819 */ /* 0x000fe40000011430 */
[----:B------:R-:W-:-:S02]  /*4ff0*/  MOV R62, RZ ;  /* 0x000000ff003e7202 */ /* 0x000fc40000000f00 */
[----:B------:R-:W-:Y:S02]  /*5000*/  MOV R58, R36 ;  /* 0x00000024003a7202 */ /* 0x000fe40000000f00 */
[----:B------:R-:W-:-:S03]  /*5010*/  MOV R57, RZ ;  /* 0x000000ff00397202 */ /* 0x000fc60000000f00 */
[----:B------:R-:W-:Y:S05]  /*5020*/  @!P1 BRA `(.L_x_324) ;  /* 0x0000000000689947 */ /* 0x000fea0003800000 */
[----:B------:R-:W-:Y:S01]  /*5030*/  IADD3 R2, P1, R49, R48, RZ ;  /* 0x0000003031027210 */ /* 0x000fe20007f3e0ff */
[----:B------:R-:W-:-:S03]  /*5040*/  ULDC.64 UR12, c[0x0][0x260] ;  /* 0x00009800000c7ab9 */ /* 0x000fc60000000a00 */
[----:B------:R-:W-:-:S03]  /*5050*/  IADD3.X R3, RZ, R9, RZ, P1, !PT ;  /* 0x00000009ff037210 */ /* 0x000fc60000ffe4ff */
[----:B------:R-:W-:-:S03]  /*5060*/  IMAD.WIDE.U32 R2, R36, 0x140, R2 ;  /* 0x0000014024027825 */ /* 0x000fc600078e0002 */
        /* <DEDUP_REMOVED lines=14> */
[----:B------:R-:W-:Y:S01]  /*5150*/  IMAD.MOV.U32 R58, RZ, RZ, R51 ;  /* 0x000000ffff3a7224 */ /* 0x000fe200078e0033 */
[----:B------:R-:W-:Y:S02]  /*5160*/  MOV R57, R54 ;  /* 0x0000003600397202 */ /* 0x000fe40000000f00 */
[----:B------:R-:W-:Y:S02]  /*5170*/  @P1 MOV R58, R64 ;  /* 0x00000040003a1202 */ /* 0x000fe40000000f00 */
[----:B------:R-:W-:Y:S01]  /*5180*/  @P1 MOV R57, R65 ;  /* 0x0000004100391202 */ /* 0x000fe20000000f00 */
[----:B--2---:R-:W-:Y:S01]  /*5190*/  FADD.FTZ R61, R61, R2 ;  /* 0x000000023d3d7221 */ /* 0x004fe20000010000 */
[----:B------:R-:W-:-:S03]  /*51a0*/  FADD.FTZ R62, R62, R3 ;  /* 0x000000033e3e7221 */ /* 0x000fc60000010000 */
[----:B---3--:R-:W-:Y:S01]  /*51b0*/  @P1 FADD.FTZ R61, R61, R6 ;  /* 0x000000063d3d1221 */ /* 0x008fe20000010000 */
[----:B------:R-:W-:-:S07]  /*51c0*/  @P1 FADD.FTZ R62, R62, R7 ;  /* 0x000000073e3e1221 */ /* 0x000fce0000010000 */
.L_x_324:
[----:B------:R-:W-:Y:S05]  /*51d0*/  BSYNC B1 ;  /* 0x0000000000017941 */ /* 0x000fea0003800000 */
.L_x_323:
[----:B------:R-:W-:Y:S05]  /*51e0*/  @!P0 BRA `(.L_x_322) ;  /* 0x0000000400f88947 */ /* 0x000fea0003800000 */
[C---:B------:R-:W-:Y:S01]  /*51f0*/  IMAD.WIDE.U32 R2, R58.reuse, 0x140, RZ ;  /* 0x000001403a027825 */ /* 0x040fe200078e00ff */
[----:B------:R-:W-:Y:S01]  /*5200*/  IADD3 R6, P2, -R58, UR6, RZ ;  /* 0x000000063a067c10 */ /* 0x000fe2000ff5e1ff */
[----:B------:R-:W-:Y:S01]  /*5210*/  BSSY B1, `(.L_x_325) ;  /* 0x0000048000017945 */ /* 0x000fe20003800000 */
[----:B------:R-:W-:Y:S01]  /*5220*/  LOP3.LUT R5, R2, 0x1f, R0, 0xf8, !PT ;  /* 0x0000001f02057812 */ /* 0x000fe200078ef800 */
[C---:B------:R-:W-:Y:S01]  /*5230*/  IMAD R2, R57.reuse, 0x140, RZ ;  /* 0x0000014039027824 */ /* 0x040fe200078e02ff */
[----:B------:R-:W-:Y:S02]  /*5240*/  ISETP.GT.U32.AND P0, PT, R6, 0x78, PT ;  /* 0x000000780600780c */ /* 0x000fe40003f04070 */
[----:B------:R-:W-:Y:S02]  /*5250*/  IADD3 R4, P1, R48, R5, RZ ;  /* 0x0000000530047210 */ /* 0x000fe40007f3e0ff */
[----:B------:R-:W-:Y:S02]  /*5260*/  IADD3.X R5, ~R57, UR7, RZ, P2, !PT ;  /* 0x0000000739057c10 */ /* 0x000fe400097fe5ff */
[----:B------:R-:W-:-:S02]  /*5270*/  IADD3.X R3, R9, R3, R2, P1, !PT ;  /* 0x0000000309037210 */ /* 0x000fc40000ffe402 */
[----:B------:R-:W-:Y:S02]  /*5280*/  ISETP.GT.AND.EX P1, PT, R5, RZ, PT, P0 ;  /* 0x000000ff0500720c */ /* 0x000fe40003f24300 */
[C---:B------:R-:W-:Y:S02]  /*5290*/  LEA R2, P2, R4.reuse, UR4, 0x3 ;  /* 0x0000000404027c11 */ /* 0x040fe4000f8418ff */
[----:B------:R-:W-:Y:S02]  /*52a0*/  PLOP3.LUT P0, PT, PT, PT, PT, 0x80, 0x0 ;  /* 0x000000000000781c */ /* 0x000fe40003f0f070 */
[----:B------:R-:W-:-:S07]  /*52b0*/  LEA.HI.X R3, R4, UR5, R3, 0x3, P2 ;  /* 0x0000000504037c11 */ /* 0x000fce00090f1c03 */
[----:B------:R-:W-:Y:S05]  /*52c0*/  @!P1 BRA `(.L_x_326) ;  /* 0x0000000000f09947 */ /* 0x000fea0003800000 */
[----:B------:R-:W-:Y:S01]  /*52d0*/  IMAD.U32 R59, RZ, RZ, UR6 ;  /* 0x00000006ff3b7e24 */ /* 0x000fe2000f8e00ff */
[----:B------:R-:W-:Y:S02]  /*52e0*/  MOV R60, UR7 ;  /* 0x00000007003c7c02 */ /* 0x000fe40008000f00 */
[----:B------:R-:W-:Y:S02]  /*52f0*/  PLOP3.LUT P0, PT, PT, PT, PT, 0x8, 0x0 ;  /* 0x000000000000781c */ /* 0x000fe40003f0e170 */
[----:B------:R-:W-:-:S04]  /*5300*/  IADD3 R59, P1, R59, -0x78, RZ ;  /* 0xffffff883b3b7810 */ /* 0x000fc80007f3e0ff */
[----:B------:R-:W-:-:S09]  /*5310*/  IADD3.X R60, R60, -0x1, RZ, P1, !PT ;  /* 0xffffffff3c3c7810 */ /* 0x000fd20000ffe4ff */
.L_x_327:
        /* <DEDUP_REMOVED lines=55> */
.L_x_326:
[----:B------:R-:W-:Y:S05]  /*5690*/  BSYNC B1 ;  /* 0x0000000000017941 */ /* 0x000fea0003800000 */
.L_x_325:
        /* <DEDUP_REMOVED lines=35> */
.L_x_329:
[----:B------:R-:W-:Y:S05]  /*58d0*/  BSYNC B1 ;  /* 0x0000000000017941 */ /* 0x000fea0003800000 */
.L_x_328:
        /* <DEDUP_REMOVED lines=15> */
.L_x_322:
[----:B------:R-:W-:Y:S05]  /*59d0*/  BSYNC B0 ;  /* 0x0000000000007941 */ /* 0x000fea0003800000 */
.L_x_321:
[----:B------:R-:W-:Y:S01]  /*59e0*/  ISETP.GT.U32.AND P0, PT, R0, 0x1ff, PT ;  /* 0x000001ff0000780c */ /* 0x000fe20003f04070 */
[----:B------:R0:W-:Y:S04]  /*59f0*/  STS [R41], R61 ;  /* 0x0000003d29007388 */ /* 0x0001e80000000800 */
[----:B------:R0:W-:Y:S01]  /*5a00*/  STS [R41+0x500], R62 ;  /* 0x0005003e29007388 */ /* 0x0001e20000000800 */
[----:B------:R-:W-:Y:S07]  /*5a10*/  BAR.SYNC.DEFER_BLOCKING 0x0 ;  /* 0x0000000000007b1d */ /* 0x000fee0000010000 */
[----:B------:R-:W-:Y:S05]  /*5a20*/  @P0 BRA `(.L_x_330) ;  /* 0x0000001000340947 */ /* 0x000fea0003800000 */
[----:B------:R-:W-:Y:S01]  /*5a30*/  ISETP.NE.AND P0, PT, R55, RZ, PT ;  /* 0x000000ff3700720c */ /* 0x000fe20003f05270 */
[----:B------:R-:W-:Y:S01]  /*5a40*/  BSSY B0, `(.L_x_331) ;  /* 0x0000071000007945 */ /* 0x000fe20003800000 */
[----:B------:R-:W-:-:S11]  /*5a50*/  MOV R13, R39 ;  /* 0x00000027000d7202 */ /* 0x000fd60000000f00 */
[----:B------:R-:W-:Y:S05]  /*5a60*/  @!P0 BRA `(.L_x_332) ;  /* 0x0000000400b88947 */ /* 0x000fea0003800000 */
[----:B------:R-:W-:Y:S02]  /*5a70*/  ISETP.GT.U32.AND P0, PT, R63, 0x9, PT ;  /* 0x000000093f00780c */ /* 0x000fe40003f04070 */
[----:B------:R-:W-:Y:S01]  /*5a80*/  CS2R R2, SRZ ;  /* 0x0000000000027805 */ /* 0x000fe2000001ff00 */
[----:B------:R-:W-:-:S10]  /*5a90*/  UMOV UR9, 0xffff ;  /* 0x0000ffff00097882 */ /* 0x000fd40000000000 */
[----:B------:R1:W2:Y:S04]  /*5aa0*/  @!P0 LDS R2, [R45] ;  /* 0x000000002d028984 */ /* 0x0002a80000000800 */
[----:B------:R1:W3:Y:S01]  /*5ab0*/  @!P0 LDS R3, [R45+0x500] ;  /* 0x000500002d038984 */ /* 0x0002e20000000800 */
[----:B------:R-:W-:Y:S05]  /*5ac0*/  BRA.DIV UR9, `(.L_x_333) ;  /* 0x0000001209247947 */ /* 0x000fea000b800000 */
[----:B------:R-:W-:Y:S01]  /*5ad0*/  MOV R7, 0xffff ;  /* 0x0000ffff00077802 */ /* 0x000fe20000000f00 */
[----:B------:R-:W-:Y:S01]  /*5ae0*/  IMAD.MOV.U32 R6, RZ, RZ, 0xffff ;  /* 0x0000ffffff067424 */ /* 0x000fe200078e00ff */
[----:B------:R-:W-:Y:S02]  /*5af0*/  MOV R8, 0xffff ;  /* 0x0000ffff00087802 */ /* 0x000fe40000000f00 */
[----:B------:R-:W-:Y:S01]  /*5b00*/  MOV R9, 0xffff ;  /* 0x0000ffff00097802 */ /* 0x000fe20000000f00 */
[----:B--2---:R-:W2:Y:S01]  /*5b10*/  SHFL.BFLY PT, R5, R2, 0x8, 0x101f ;  /* 0x0d101f0002057f89 */ /* 0x004ea200000e0000 */
[----:B------:R-:W-:-:S03]  /*5b20*/  MOV R11, 0xffff ;  /* 0x0000ffff000b7802 */ /* 0x000fc60000000f00 */
[----:B---3--:R-:W3:Y:S01]  /*5b30*/  SHFL.BFLY PT, R4, R3, 0x8, 0x101f ;  /* 0x0d101f0003047f89 */ /* 0x008ee200000e0000 */
[----:B--2---:R-:W-:Y:S01]  /*5b40*/  FADD.FTZ R5, R5, R2 ;  /* 0x0000000205057221 */ /* 0x004fe20000010000 */
[----:B------:R-:W-:Y:S02]  /*5b50*/  IMAD.MOV.U32 R2, RZ, RZ, 0xffff ;  /* 0x0000ffffff027424 */ /* 0x000fe400078e00ff */
[----:B---3--:R-:W-:Y:S02]  /*5b60*/  FADD.FTZ R4, R4, R3 ;  /* 0x0000000304047221 */ /* 0x008fe40000010000 */
        /* <DEDUP_REMOVED lines=12> */
.L_x_346:
[----:B------:R-:W2:Y:S01]  /*5c30*/  LDC.64 R2, c[0x0][0x218] ;  /* 0x00008600ff027b82 */ /* 0x000ea20000000a00 */
[----:B------:R-:W-:Y:S01]  /*5c40*/  ISETP.NE.AND P1, PT, R63, RZ, PT ;  /* 0x000000ff3f00720c */ /* 0x000fe20003f25270 */
[----:B----4-:R-:W-:Y:S01]  /*5c50*/  FADD.FTZ R8, R12, R9 ;  /* 0x000000090c087221 */ /* 0x010fe20000010000 */
[----:B------:R-:W-:Y:S02]  /*5c60*/  IADD3 R7, R39, R48, RZ ;  /* 0x0000003027077210 */ /* 0x000fe40007ffe0ff */
[----:B------:R-:W-:Y:S02]  /*5c70*/  ISETP.NE.AND P2, PT, R55, 0x1, PT ;  /* 0x000000013700780c */ /* 0x000fe40003f45270 */
[----:B------:R-:W-:Y:S01]  /*5c80*/  MOV R13, R40 ;  /* 0x00000028000d7202 */ /* 0x000fe20000000f00 */
[----:B------:R-:W3:Y:S06]  /*5c90*/  LDC.64 R4, c[0x0][0x220] ;  /* 0x00008800ff047b82 */ /* 0x000eec0000000a00 */
[----:B------:R-:W-:-:S02]  /*5ca0*/  @!P1 F2FP.BF16.F32.PACK_AB R6, RZ, R14 ;  /* 0x0000000eff06923e */ /* 0x000fc400000010ff */
[----:B------:R-:W-:Y:S01]  /*5cb0*/  @!P1 F2FP.BF16.F32.PACK_AB R8, RZ, R8 ;  /* 0x00000008ff08923e */ /* 0x000fe200000010ff */
[----:B--2---:R-:W-:-:S05]  /*5cc0*/  IMAD.WIDE R2, R7, 0x2, R2 ;  /* 0x0000000207027825 */ /* 0x004fca00078e0202 */
[----:B------:R2:W-:Y:S01]  /*5cd0*/  @!P1 STG.E.U16 desc[UR10][R2.64], R6 ;  /* 0x0000000602009986 */ /* 0x0005e2000c10150a */
[----:B---3--:R-:W-:-:S05]  /*5ce0*/  IMAD.WIDE R4, R7, 0x2, R4 ;  /* 0x0000000207047825 */ /* 0x008fca00078e0204 */
[----:B------:R2:W-:Y:S01]  /*5cf0*/  @!P1 STG.E.U16 desc[UR10][R4.64], R8 ;  /* 0x0000000804009986 */ /* 0x0005e2000c10150a */
[----:B------:R-:W-:Y:S05]  /*5d00*/  @!P2 BRA `(.L_x_332) ;  /* 0x000000040010a947 */ /* 0x000fea0003800000 */
[----:B------:R-:W-:Y:S01]  /*5d10*/  HFMA2.MMA R12, -RZ, RZ, 0, 0 ;  /* 0x00000000ff0c7435 */ /* 0x000fe200000001ff */
[----:B------:R-:W-:Y:S01]  /*5d20*/  IMAD.MOV.U32 R10, RZ, RZ, RZ ;  /* 0x000000ffff0a7224 */ /* 0x000fe200078e00ff */
[----:B------:R-:W-:-:S05]  /*5d30*/  UMOV UR9, 0xffff ;  /* 0x0000ffff00097882 */ /* 0x000fca0000000000 */
[----:B------:R3:W4:Y:S04]  /*5d40*/  @!P0 LDS R10, [R46] ;  /* 0x000000002e0a8984 */ /* 0x0007280000000800 */
[----:B------:R3:W0:Y:S01]  /*5d50*/  @!P0 LDS R12, [R46+0x500] ;  /* 0x000500002e0c8984 */ /* 0x0006220000000800 */
[----:B------:R-:W-:Y:S05]  /*5d60*/  BRA.DIV UR9, `(.L_x_334) ;  /* 0x0000001209507947 */ /* 0x000fea000b800000 */
[----:B------:R-:W-:Y:S01]  /*5d70*/  MOV R7, 0xffff ;  /* 0x0000ffff00077802 */ /* 0x000fe20000000f00 */
[----:B--2---:R-:W-:Y:S01]  /*5d80*/  IMAD.MOV.U32 R6, RZ, RZ, 0xffff ;  /* 0x0000ffffff067424 */ /* 0x004fe200078e00ff */
[----:B------:R-:W-:Y:S02]  /*5d90*/  MOV R9, 0xffff ;  /* 0x0000ffff00097802 */ /* 0x000fe40000000f00 */
[----:B------:R-:W-:Y:S01]  /*5da0*/  MOV R8, 0xffff ;  /* 0x0000ffff00087802 */ /* 0x000fe20000000f00 */
[----:B----4-:R-:W2:Y:S01]  /*5db0*/  SHFL.BFLY PT, R13, R10, 0x8, 0x101f ;  /* 0x0d101f000a0d7f89 */ /* 0x010ea200000e0000 */
[----:B------:R-:W-:-:S03]  /*5dc0*/  MOV R11, 0xffff ;  /* 0x0000ffff000b7802 */ /* 0x000fc60000000f00 */
[----:B0-----:R-:W0:Y:S01]  /*5dd0*/  SHFL.BFLY PT, R15, R12, 0x8, 0x101f ;  /* 0x0d101f000c0f7f89 */ /* 0x001e2200000e0000 */
[----:B--2---:R-:W-:Y:S01]  /*5de0*/  FADD.FTZ R13, R13, R10 ;  /* 0x0000000a0d0d7221 */ /* 0x004fe20000010000 */
[----:B0-----:R-:W-:-:S04]  /*5df0*/  FADD.FTZ R15, R15, R12 ;  /* 0x0000000c0f0f7221 */ /* 0x001fc80000010000 */
[----:B------:R-:W0:Y:S01]  /*5e00*/  SHFL.BFLY PT, R14, R13, 0x4, 0x101f ;  /* 0x0c901f000d0e7f89 */ /* 0x000e2200000e0000 */
[----:B------:R-:W-:-:S03]  /*5e10*/  MOV R12, 0xffff ;  /* 0x0000ffff000c7802 */ /* 0x000fc60000000f00 */
[----:B------:R-:W2:Y:S01]  /*5e20*/  SHFL.BFLY PT, R16, R15, 0x4, 0x101f ;  /* 0x0c901f000f107f89 */ /* 0x000ea200000e0000 */
[----:B0-----:R-:W-:Y:S01]  /*5e30*/  FADD.FTZ R14, R13, R14 ;  /* 0x0000000e0d0e7221 */ /* 0x001fe20000010000 */
[----:B--2---:R-:W-:-:S04]  /*5e40*/  FADD.FTZ R16, R15, R16 ;  /* 0x000000100f107221 */ /* 0x004fc80000010000 */
[----:B------:R-:W0:Y:S04]  /*5e50*/  SHFL.BFLY PT, R17, R14, 0x2, 0x101f ;  /* 0x0c501f000e117f89 */ /* 0x000e2800000e0000 */
[----:B------:R-:W2:Y:S01]  /*5e60*/  SHFL.BFLY PT, R19, R16, 0x2, 0x101f ;  /* 0x0c501f0010137f89 */ /* 0x000ea200000e0000 */
[----:B0-----:R-:W-:Y:S01]  /*5e70*/  FADD.FTZ R17, R14, R17 ;  /* 0x000000110e117221 */ /* 0x001fe20000010000 */
[----:B--2---:R-:W-:-:S04]  /*5e80*/  FADD.FTZ R19, R16, R19 ;  /* 0x0000001310137221 */ /* 0x004fc80000010000 */
[----:B------:R-:W0:Y:S04]  /*5e90*/  SHFL.BFLY PT, R10, R17, 0x1, 0x101f ;  /* 0x0c301f00110a7f89 */ /* 0x000e2800000e0000 */
[----:B------:R2:W4:Y:S02]  /*5ea0*/  SHFL.BFLY PT, R9, R19, 0x1, 0x101f ;  /* 0x0c301f0013097f89 */ /* 0x00052400000e0000 */
[----:B0-2---:R-:W-:-:S07]  /*5eb0*/  FADD.FTZ R10, R17, R10 ;  /* 0x0000000a110a7221 */ /* 0x005fce0000010000 */
.L_x_356:
[----:B----4-:R-:W-:Y:S01]  /*5ec0*/  FADD.FTZ R7, R19, R9 ;  /* 0x0000000913077221 */ /* 0x010fe20000010000 */
[----:B------:R-:W-:Y:S01]  /*5ed0*/  @!P1 F2FP.BF16.F32.PACK_AB R6, RZ, R10 ;  /* 0x0000000aff06923e */ /* 0x000fe200000010ff */
[----:B------:R-:W-:Y:S01]  /*5ee0*/  IMAD.MOV.U32 R13, RZ, RZ, R44 ;  /* 0x000000ffff0d7224 */ /* 0x000fe200078e002c */
[----:B------:R-:W-:Y:S02]  /*5ef0*/  ISETP.NE.AND P2, PT, R55, 0x2, PT ;  /* 0x000000023700780c */ /* 0x000fe40003f45270 */
[----:B------:R-:W-:Y:S01]  /*5f00*/  @!P1 F2FP.BF16.F32.PACK_AB R7, RZ, R7 ;  /* 0x00000007ff07923e */ /* 0x000fe200000010ff */
[----:B------:R4:W-:Y:S04]  /*5f10*/  @!P1 STG.E.U16 desc[UR10][R2.64+0x28], R6 ;  /* 0x0000280602009986 */ /* 0x0009e8000c10150a */
[----:B------:R4:W-:Y:S06]  /*5f20*/  @!P1 STG.E.U16 desc[UR10][R4.64+0x28], R7 ;  /* 0x0000280704009986 */ /* 0x0009ec000c10150a */
[----:B------:R-:W-:Y:S05]  /*5f30*/  @!P2 BRA `(.L_x_332) ;  /* 0x000000000084a947 */ /* 0x000fea0003800000 */
[----:B------:R-:W-:Y:S01]  /*5f40*/  HFMA2.MMA R10, -RZ, RZ, 0, 0 ;  /* 0x00000000ff0a7435 */ /* 0x000fe200000001ff */
[----:B------:R-:W-:Y:S01]  /*5f50*/  MOV R12, RZ ;  /* 0x000000ff000c7202 */ /* 0x000fe20000000f00 */
[----:B------:R-:W-:-:S05]  /*5f60*/  UMOV UR9, 0xffff ;  /* 0x0000ffff00097882 */ /* 0x000fca0000000000 */
[----:B------:R0:W2:Y:S04]  /*5f70*/  @!P0 LDS R12, [R47+0x500] ;  /* 0x000500002f0c8984 */ /* 0x0000a80000000800 */
[----:B------:R0:W0:Y:S01]  /*5f80*/  @!P0 LDS R10, [R47] ;  /* 0x000000002f0a8984 */ /* 0x0000220000000800 */
[----:B------:R-:W-:Y:S05]  /*5f90*/  BRA.DIV UR9, `(.L_x_335) ;  /* 0x0000001209ac7947 */ /* 0x000fea000b800000 */
[----:B----4-:R-:W-:Y:S01]  /*5fa0*/  MOV R7, 0xffff ;  /* 0x0000ffff00077802 */ /* 0x010fe20000000f00 */
[----:B------:R-:W-:Y:S01]  /*5fb0*/  IMAD.MOV.U32 R9, RZ, RZ, 0xffff ;  /* 0x0000ffffff097424 */ /* 0x000fe200078e00ff */
[----:B------:R-:W-:Y:S02]  /*5fc0*/  MOV R6, 0xffff ;  /* 0x0000ffff00067802 */ /* 0x000fe40000000f00 */
[----:B------:R-:W-:Y:S01]  /*5fd0*/  MOV R8, 0xffff ;  /* 0x0000ffff00087802 */ /* 0x000fe20000000f00 */
[----:B0-----:R-:W0:Y:S01]  /*5fe0*/  SHFL.BFLY PT, R13, R10, 0x8, 0x101f ;  /* 0x0d101f000a0d7f89 */ /* 0x001e2200000e0000 */
[----:B------:R-:W-:-:S03]  /*5ff0*/  MOV R11, 0xffff ;  /* 0x0000ffff000b7802 */ /* 0x000fc60000000f00 */
[----:B--2---:R-:W2:Y:S01]  /*6000*/  SHFL.BFLY PT, R15, R12, 0x8, 0x101f ;  /* 0x0d101f000c0f7f89 */ /* 0x004ea200000e0000 */
[----:B0-----:R-:W-:Y:S01]  /*6010*/  FADD.FTZ R13, R13, R10 ;  /* 0x0000000a0d0d7221 */ /* 0x001fe20000010000 */
[----:B--2---:R-:W-:-:S04]  /*6020*/  FADD.FTZ R15, R15, R12 ;  /* 0x0000000c0f0f7221 */ /* 0x004fc80000010000 */
[----:B------:R-:W0:Y:S01]  /*6030*/  SHFL.BFLY PT, R14, R13, 0x4, 0x101f ;  /* 0x0c901f000d0e7f89 */ /* 0x000e2200000e0000 */
[----:B------:R-:W-:-:S03]  /*6040*/  IMAD.MOV.U32 R12, RZ, RZ, 0xffff ;  /* 0x0000ffffff0c7424 */ /* 0x000fc600078e00ff */
        /* <DEDUP_REMOVED lines=10> */
.L_x_366:
[----:B----4-:R-:W-:Y:S01]  /*60f0*/  FADD.FTZ R7, R19, R9 ;  /* 0x0000000913077221 */ /* 0x010fe20000010000 */
[----:B------:R-:W-:Y:S02]  /*6100*/  @!P1 F2FP.BF16.F32.PACK_AB R6, RZ, R10 ;  /* 0x0000000aff06923e */ /* 0x000fe400000010ff */
[----:B------:R-:W-:Y:S02]  /*6110*/  MOV R13, R52 ;  /* 0x00000034000d7202 */ /* 0x000fe40000000f00 */
[----:B------:R-:W-:Y:S01]  /*6120*/  @!P1 F2FP.BF16.F32.PACK_AB R7, RZ, R7 ;  /* 0x00000007ff07923e */ /* 0x000fe200000010ff */
[----:B------:R0:W-:Y:S04]  /*6130*/  @!P1 STG.E.U16 desc[UR10][R2.64+0x50], R6 ;  /* 0x0000500602009986 */ /* 0x0001e8000c10150a */
[----:B------:R0:W-:Y:S02]  /*6140*/  @!P1 STG.E.U16 desc[UR10][R4.64+0x50], R7 ;  /* 0x0000500704009986 */ /* 0x0001e4000c10150a */
.L_x_332:
[----:B------:R-:W-:Y:S05]  /*6150*/  BSYNC B0 ;  /* 0x0000000000007941 */ /* 0x000fea0003800000 */
.L_x_331:
[----:B------:R-:W-:-:S13]  /*6160*/  ISETP.GE.U32.AND P0, PT, R42, 0x3c, PT ;  /* 0x0000003c2a00780c */ /* 0x000fda0003f06070 */
[----:B------:R-:W-:Y:S05]  /*6170*/  @!P0 BRA `(.L_x_330) ;  /* 0x0000000800608947 */ /* 0x000fea0003800000 */
[----:B------:R-:W-:Y:S01]  /*6180*/  ISETP.GT.U32.AND P0, PT, R63, 0x9, PT ;  /* 0x000000093f00780c */ /* 0x000fe20003f04070 */
[----:B------:R-:W-:-:S12]  /*6190*/  UMOV UR9, 0xffff ;  /* 0x0000ffff00097882 */ /* 0x000fd80000000000 */
[----:B0-2-4-:R-:W-:Y:S02]  /*61a0*/  @!P0 LOP3.LUT R3, R13, R43, RZ, 0x3c, !PT ;  /* 0x0000002b0d038212 */ /* 0x015fe400078e3cff */
[----:B------:R-:W-:-:S04]  /*61b0*/  @!P0 LEA R4, R63, UR8, 0x7 ;  /* 0x000000083f048c11 */ /* 0x000fc8000f8e38ff */
[----:B------:R-:W-:Y:S02]  /*61c0*/  @!P0 LEA R4, R3, R4, 0x2 ;  /* 0x0000000403048211 */ /* 0x000fe400078e10ff */
[----:B------:R-:W-:-:S06]  /*61d0*/  CS2R R2, SRZ ;  /* 0x0000000000027805 */ /* 0x000fcc000001ff00 */
[----:B------:R0:W2:Y:S04]  /*61e0*/  @!P0 LDS R2, [R4] ;  /* 0x0000000004028984 */ /* 0x0000a80000000800 */
[----:B------:R0:W4:Y:S01]  /*61f0*/  @!P0 LDS R3, [R4+0x500] ;  /* 0x0005000004038984 */ /* 0x0001220000000800 */
[----:B------:R-:W-:Y:S05]  /*6200*/  BRA.DIV UR9, `(.L_x_336) ;  /* 0x0000001209f87947 */ /* 0x000fea000b800000 */
[C---:B------:R-:W-:Y:S01]  /*6210*/  @!P0 IADD3 R10, R13.reuse, 0x14, RZ ;  /* 0x000000140d0a8810 */ /* 0x040fe20007ffe0ff */
[----:B0-----:R-:W-:Y:S01]  /*6220*/  @!P0 VIADD R4, R13, 0x28 ;  /* 0x000000280d048836 */ /* 0x001fe20000000000 */
[C---:B------:R-:W-:Y:S01]  /*6230*/  @!P0 LEA R15, R63.reuse, UR8, 0x7 ;  /* 0x000000083f0f8c11 */ /* 0x040fe2000f8e38ff */
[----:B------:R-:W-:Y:S01]  /*6240*/  HFMA2.MMA R14, -RZ, RZ, 0, 0 ;  /* 0x00000000ff0e7435 */ /* 0x000fe200000001ff */
[-C--:B------:R-:W-:Y:S01]  /*6250*/  @!P0 LOP3.LUT R10, R10, R43.reuse, RZ, 0x3c, !PT ;  /* 0x0000002b0a0a8212 */ /* 0x080fe200078e3cff */
[----:B------:R-:W-:Y:S01]  /*6260*/  HFMA2.MMA R20, -RZ, RZ, 0, 0 ;  /* 0x00000000ff147435 */ /* 0x000fe200000001ff */
[----:B------:R-:W-:Y:S01]  /*6270*/  @!P0 LEA R5, R63, UR8, 0x7 ;  /* 0x000000083f058c11 */ /* 0x000fe2000f8e38ff */
[----:B------:R-:W-:Y:S01]  /*6280*/  IMAD.MOV.U32 R22, RZ, RZ, RZ ;  /* 0x000000ffff167224 */ /* 0x000fe200078e00ff */
[----:B------:R-:W-:Y:S01]  /*6290*/  @!P0 LOP3.LUT R4, R4, R43, RZ, 0x3c, !PT ;  /* 0x0000002b04048212 */ /* 0x000fe200078e3cff */
[----:B------:R-:W-:Y:S01]  /*62a0*/  HFMA2.MMA R24, -RZ, RZ, 0, 0 ;  /* 0x00000000ff187435 */ /* 0x000fe200000001ff */
[----:B------:R-:W-:-:S02]  /*62b0*/  @!P0 LEA R10, R10, R15, 0x2 ;  /* 0x0000000f0a0a8211 */ /* 0x000fc400078e10ff */
[----:B------:R-:W-:Y:S02]  /*62c0*/  @!P0 LEA R4, R4, R5, 0x2 ;  /* 0x0000000504048211 */ /* 0x000fe400078e10ff */
[----:B------:R-:W-:Y:S01]  /*62d0*/  @!P0 IADD3 R18, R13, 0x3c, RZ ;  /* 0x0000003c0d128810 */ /* 0x000fe20007ffe0ff */
[----:B------:R-:W0:Y:S01]  /*62e0*/  @!P0 LDS R15, [R10] ;  /* 0x000000000a0f8984 */ /* 0x000e220000000800 */
[----:B------:R-:W-:Y:S02]  /*62f0*/  @!P0 LEA R9, R63, UR8, 0x7 ;  /* 0x000000083f098c11 */ /* 0x000fe4000f8e38ff */
[----:B------:R-:W-:Y:S01]  /*6300*/  @!P0 LOP3.LUT R18, R18, R43, RZ, 0x3c, !PT ;  /* 0x0000002b12128212 */ /* 0x000fe200078e3cff */
[----:B------:R-:W5:Y:S01]  /*6310*/  @!P0 LDS R5, [R4] ;  /* 0x0000000004058984 */ /* 0x000f620000000800 */
[----:B------:R-:W-:Y:S02]  /*6320*/  MOV R7, 0xffff ;  /* 0x0000ffff00077802 */ /* 0x000fe40000000f00 */
[----:B------:R-:W-:Y:S01]  /*6330*/  MOV R6, 0xffff ;  /* 0x0000ffff00067802 */ /* 0x000fe20000000f00 */
[----:B------:R1:W3:Y:S01]  /*6340*/  @!P0 LDS R17, [R10+0x500] ;  /* 0x000500000a118984 */ /* 0x0002e20000000800 */
[----:B------:R-:W-:Y:S01]  /*6350*/  @!P0 IMAD R18, R18, 0x4, R9 ;  /* 0x0000000412128824 */ /* 0x000fe200078e0209 */
[----:B------:R-:W-:-:S02]  /*6360*/  MOV R11, 0xffff ;  /* 0x0000ffff000b7802 */ /* 0x000fc40000000f00 */
[----:B------:R-:W-:Y:S01]  /*6370*/  @!P0 LDS R23, [R4+0x500] ;  /* 0x0005000004178984 */ /* 0x000fe20000000800 */
[----:B------:R-:W-:Y:S02]  /*6380*/  MOV R16, RZ ;  /* 0x000000ff00107202 */ /* 0x000fe40000000f00 */
[----:B------:R-:W-:Y:S01]  /*6390*/  MOV R29, 0xffff ;  /* 0x0000ffff001d7802 */ /* 0x000fe20000000f00 */
[----:B------:R-:W-:Y:S01]  /*63a0*/  @!P0 LDS R27, [R18] ;  /* 0x00000000121b8984 */ /* 0x000fe20000000800 */
[----:B------:R-:W-:Y:S01]  /*63b0*/  MOV R8, 0xffff ;  /* 0x0000ffff00087802 */ /* 0x000fe20000000f00 */
[----:B-1----:R-:W-:Y:S01]  /*63c0*/  IMAD.MOV.U32 R10, RZ, RZ, 0xffff ;  /* 0x0000ffffff0a7424 */ /* 0x002fe200078e00ff */
[----:B------:R-:W-:Y:S01]  /*63d0*/  MOV R12, 0xffff ;  /* 0x0000ffff000c7802 */ /* 0x000fe20000000f00 */
[----:B------:R-:W-:Y:S01]  /*63e0*/  @!P0 LDS R28, [R18+0x500] ;  /* 0x00050000121c8984 */ /* 0x000fe20000000800 */
[----:B------:R-:W-:-:S03]  /*63f0*/  MOV R26, RZ ;  /* 0x000000ff001a7202 */ /* 0x000fc60000000f00 */
[----:B----4-:R-:W1:Y:S01]  /*6400*/  SHFL.BFLY PT, R9, R3, 0x8, 0x101f ;  /* 0x0d101f0003097f89 */ /* 0x010e6200000e0000 */
[----:B0-----:R-:W-:Y:S01]  /*6410*/  @!P0 MOV R14, R15 ;  /* 0x0000000f000e8202 */ /* 0x001fe20000000f00 */
[----:B------:R-:W-:Y:S01]  /*6420*/  IMAD.MOV.U32 R15, RZ, RZ, 0xffff ;  /* 0x0000ffffff0f7424 */ /* 0x000fe200078e00ff */
[----:B-----5:R-:W-:-:S03]  /*6430*/  @!P0 MOV R20, R5 ;  /* 0x0000000500148202 */ /* 0x020fc60000000f00 */
[----:B------:R-:W0:Y:S01]  /*6440*/  SHFL.BFLY PT, R19, R14, 0x8, 0x101f ;  /* 0x0d101f000e137f89 */ /* 0x000e2200000e0000 */
[----:B---3--:R-:W-:-:S03]  /*6450*/  @!P0 MOV R16, R17 ;  /* 0x0000001100108202 */ /* 0x008fc60000000f00 */
[----:B--2---:R-:W2:Y:S01]  /*6460*/  SHFL.BFLY PT, R5, R2, 0x8, 0x101f ;  /* 0x0d101f0002057f89 */ /* 0x004ea200000e0000 */
[----:B------:R-:W-:Y:S01]  /*6470*/  MOV R17, 0xffff ;  /* 0x0000ffff00117802 */ /* 0x000fe20000000f00 */
[----:B-1----:R-:W-:Y:S01]  /*6480*/  FADD.FTZ R4, R9, R3 ;  /* 0x0000000309047221 */ /* 0x002fe20000010000 */
[----:B------:R-:W-:Y:S01]  /*6490*/  @!P0 IMAD.MOV.U32 R22, RZ, RZ, R23 ;  /* 0x000000ffff168224 */ /* 0x000fe200078e0017 */
[----:B------:R-:W1:Y:S01]  /*64a0*/  SHFL.BFLY PT, R21, R16, 0x8, 0x101f ;  /* 0x0d101f0010157f89 */ /* 0x000e6200000e0000 */
[----:B------:R-:W-:Y:S01]  /*64b0*/  MOV R9, 0xffff ;  /* 0x0000ffff00097802 */ /* 0x000fe20000000f00 */
[----:B------:R-:W-:Y:S02]  /*64c0*/  @!P0 IMAD.MOV.U32 R24, RZ, RZ, R27 ;  /* 0x000000ffff188224 */ /* 0x000fe400078e001b */
[----:B------:R-:W3:Y:S01]  /*64d0*/  SHFL.BFLY PT, R25, R22, 0x8, 0x101f ;  /* 0x0d101f0016197f89 */ /* 0x000ee200000e0000 */
[----:B------:R-:W-:-:S03]  /*64e0*/  @!P0 MOV R26, R28 ;  /* 0x0000001c001a8202 */ /* 0x000fc60000000f00 */
[----:B------:R-:W4:Y:S01]  /*64f0*/  SHFL.BFLY PT, R23, R20, 0x8, 0x101f ;  /* 0x0d101f0014177f89 */ /* 0x000f2200000e0000 */
[----:B------:R-:W-:-:S03]  /*6500*/  ISETP.NE.AND P0, PT, R63, RZ, PT ;  /* 0x000000ff3f00720c */ /* 0x000fc60003f05270 */
[----:B------:R-:W5:Y:S01]  /*6510*/  SHFL.BFLY PT, R9, R4, 0x4, 0x101f ;  /* 0x0c901f0004097f89 */ /* 0x000f6200000e0000 */
[----:B0-----:R-:W-:Y:S01]  /*6520*/  FADD.FTZ R19, R19, R14 ;  /* 0x0000000e13137221 */ /* 0x001fe20000010000 */
[----:B------:R-:W-:Y:S02]  /*6530*/  MOV R14, 0xffff ;  /* 0x0000ffff000e7802 */ /* 0x000fe40000000f00 */
[----:B------:R-:W0:Y:S01]  /*6540*/  SHFL.BFLY PT, R27, R24, 0x8, 0x101f ;  /* 0x0d101f00181b7f89 */ /* 0x000e2200000e0000 */
[----:B--2---:R-:W-:-:S03]  /*6550*/  FADD.FTZ R5, R5, R2 ;  /* 0x0000000205057221 */ /* 0x004fc60000010000 */
[----:B------:R-:W2:Y:S01]  /*6560*/  SHFL.BFLY PT, R29, R26, 0x8, 0x101f ;  /* 0x0d101f001a1d7f89 */ /* 0x000ea200000e0000 */
[----:B-1----:R-:W-:-:S03]  /*6570*/  FADD.FTZ R21, R21, R16 ;  /* 0x0000001015157221 */ /* 0x002fc60000010000 */
[----:B------:R-:W1:Y:S01]  /*6580*/  SHFL.BFLY PT, R2, R5, 0x4, 0x101f ;  /* 0x0c901f0005027f89 */ /* 0x000e6200000e0000 */
[----:B---3--:R-:W-:-:S03]  /*6590*/  FADD.FTZ R25, R25, R22 ;  /* 0x0000001619197221 */ /* 0x008fc60000010000 */
[----:B------:R-:W3:Y:S01]  /*65a0*/  SHFL.BFLY PT, R14, R19, 0x4, 0x101f ;  /* 0x0c901f00130e7f89 */ /* 0x000ee200000e0000 */
[----:B----4-:R-:W-:-:S03]  /*65b0*/  FADD.FTZ R23, R23, R20 ;  /* 0x0000001417177221 */ /* 0x010fc60000010000 */
[----:B------:R-:W4:Y:S01]  /*65c0*/  SHFL.BFLY PT, R18, R21, 0x4, 0x101f ;  /* 0x0c901f0015127f89 */ /* 0x000f2200000e0000 */
[----:B-----5:R-:W-:Y:S01]  /*65d0*/  FADD.FTZ R3, R4, R9 ;  /* 0x0000000904037221 */ /* 0x020fe20000010000 */
[----:B------:R-:W-:Y:S02]  /*65e0*/  MOV R4, 0xffff ;  /* 0x0000ffff00047802 */ /* 0x000fe40000000f00 */
[----:B------:R-:W5:Y:S04]  /*65f0*/  SHFL.BFLY PT, R22, R25, 0x4, 0x101f ;  /* 0x0c901f0019167f89 */ /* 0x000f6800000e0000 */
[----:B------:R-:W5:Y:S01]  /*6600*/  SHFL.BFLY PT, R20, R23, 0x4, 0x101f ;  /* 0x0c901f0017147f89 */ /* 0x000f6200000e0000 */
[----:B0-----:R-:W-:Y:S01]  /*6610*/  FADD.FTZ R27, R27, R24 ;  /* 0x000000181b1b7221 */ /* 0x001fe20000010000 */
[----:B------:R-:W-:-:S02]  /*6620*/  MOV R24, 0xffff ;  /* 0x0000ffff00187802 */ /* 0x000fc40000000f00 */
[----:B------:R-:W0:Y:S01]  /*6630*/  SHFL.BFLY PT, R9, R3, 0x2, 0x101f ;  /* 0x0c501f0003097f89 */ /* 0x000e2200000e0000 */
[----:B--2---:R-:W-:Y:S01]  /*6640*/  FADD.FTZ R29, R29, R26 ;  /* 0x0000001a1d1d7221 */ /* 0x004fe20000010000 */
[----:B------:R-:W-:Y:S01]  /*6650*/  MOV R26, 0xffff ;  /* 0x0000ffff001a7802 */ /* 0x000fe20000000f00 */
[----:B-1----:R-:W-:Y:S01]  /*6660*/  FADD.FTZ R2, R5, R2 ;  /* 0x0000000205027221 */ /* 0x002fe20000010000 */
[----:B------:R-:W-:Y:S01]  /*6670*/  MOV R5, 0xffff ;  /* 0x0000ffff00057802 */ /* 0x000fe20000000f00 */
[----:B------:R-:W1:Y:S01]  /*6680*/  SHFL.BFLY PT, R24, R27, 0x4, 0x101f ;  /* 0x0c901f001b187f89 */ /* 0x000e6200000e0000 */
[----:B---3--:R-:W-:Y:S01]  /*6690*/  FADD.FTZ R16, R19, R14 ;  /* 0x0000000e13107221 */ /* 0x008fe20000010000 */
[----:B------:R-:W-:Y:S02]  /*66a0*/  MOV R19, 0xffff ;  /* 0x0000ffff00137802 */ /* 0x000fe40000000f00 */
[----:B------:R-:W2:Y:S01]  /*66b0*/  SHFL.BFLY PT, R26, R29, 0x4, 0x101f ;  /* 0x0c901f001d1a7f89 */ /* 0x000ea200000e0000 */
[----:B----4-:R-:W-:Y:S01]  /*66c0*/  FADD.FTZ R18, R21, R18 ;  /* 0x0000001215127221 */ /* 0x010fe20000010000 */
[----:B------:R-:W-:-:S02]  /*66d0*/  IMAD.MOV.U32 R21, RZ, RZ, 0xffff ;  /* 0x0000ffffff157424 */ /* 0x000fc400078e00ff */
[----:B------:R-:W3:Y:S01]  /*66e0*/  SHFL.BFLY PT, R5, R2, 0x2, 0x101f ;  /* 0x0c501f0002057f89 */ /* 0x000ee200000e0000 */
[----:B-----5:R-:W-:Y:S01]  /*66f0*/  FADD.FTZ R22, R25, R22 ;  /* 0x0000001619167221 */ /* 0x020fe20000010000 */
[----:B------:R-:W-:Y:S02]  /*6700*/  MOV R25, 0xffff ;  /* 0x0000ffff00197802 */ /* 0x000fe40000000f00 */
[----:B------:R-:W4:Y:S01]  /*6710*/  SHFL.BFLY PT, R19, R16, 0x2, 0x101f ;  /* 0x0c501f0010137f89 */ /* 0x000f2200000e0000 */
[----:B------:R-:W-:-:S03]  /*6720*/  FADD.FTZ R20, R23, R20 ;  /* 0x0000001417147221 */ /* 0x000fc60000010000 */
[----:B------:R-:W5:Y:S01]  /*6730*/  SHFL.BFLY PT, R21, R18, 0x2, 0x101f ;  /* 0x0c501f0012157f89 */ /* 0x000f6200000e0000 */
[----:B0-----:R-:W-:-:S03]  /*6740*/  FADD.FTZ R12, R3, R9 ;  /* 0x00000009030c7221 */ /* 0x001fc60000010000 */
[----:B------:R-:W0:Y:S04]  /*6750*/  SHFL.BFLY PT, R25, R22, 0x2, 0x101f ;  /* 0x0c501f0016197f89 */ /* 0x000e2800000e0000 */
[----:B------:R-:W0:Y:S01]  /*6760*/  SHFL.BFLY PT, R23, R20, 0x2, 0x101f ;  /* 0x0c501f0014177f89 */ /* 0x000e2200000e0000 */
[----:B-1----:R-:W-:Y:S01]  /*6770*/  FADD.FTZ R24, R27, R24 ;  /* 0x000000181b187221 */ /* 0x002fe20000010000 */
[----:B------:R-:W-:Y:S02]  /*6780*/  MOV R27, 0xffff ;  /* 0x0000ffff001b7802 */ /* 0x000fe40000000f00 */
[----:B------:R-:W1:Y:S01]  /*6790*/  SHFL.BFLY PT, R15, R12, 0x1, 0x101f ;  /* 0x0c301f000c0f7f89 */ /* 0x000e6200000e0000 */
[----:B--2---:R-:W-:Y:S01]  /*67a0*/  FADD.FTZ R26, R29, R26 ;  /* 0x0000001a1d1a7221 */ /* 0x004fe20000010000 */
[----:B------:R-:W-:Y:S01]  /*67b0*/  MOV R29, 0xffff ;  /* 0x0000ffff001d7802 */ /* 0x000fe20000000f00 */
[----:B---3--:R-:W-:Y:S01]  /*67c0*/  FADD.FTZ R10, R2, R5 ;  /* 0x00000005020a7221 */ /* 0x008fe20000010000 */
[----:B------:R-:W2:Y:S01]  /*67d0*/  SHFL.BFLY PT, R27, R24, 0x2, 0x101f ;  /* 0x0c501f00181b7f89 */ /* 0x000ea200000e0000 */
[----:B------:R-:W3:Y:S01]  /*67e0*/  LDC.64 R4, c[0x0][0x218] ;  /* 0x00008600ff047b82 */ /* 0x000ee20000000a00 */
[----:B------:R-:W-:-:S02]  /*67f0*/  IMAD.IADD R7, R13, 0x1, R48 ;  /* 0x000000010d077824 */ /* 0x000fc400078e0230 */
[----:B----4-:R-:W-:Y:S01]  /*6800*/  FADD.FTZ R14, R16, R19 ;  /* 0x00000013100e7221 */ /* 0x010fe20000010000 */
[----:B------:R-:W4:Y:S01]  /*6810*/  SHFL.BFLY PT, R17, R10, 0x1, 0x101f ;  /* 0x0c301f000a117f89 */ /* 0x000f2200000e0000 */
[----:B------:R-:W-:Y:S01]  /*6820*/  IMAD.MOV.U32 R19, RZ, RZ, 0xffff ;  /* 0x0000ffffff137424 */ /* 0x000fe200078e00ff */
[----:B------:R-:W-:Y:S01]  /*6830*/  MOV R13, 0xffff ;  /* 0x0000ffff000d7802 */ /* 0x000fe20000000f00 */
[----:B-----5:R-:W-:Y:S01]  /*6840*/  FADD.FTZ R16, R18, R21 ;  /* 0x0000001512107221 */ /* 0x020fe20000010000 */
[----:B------:R-:W-:Y:S01]  /*6850*/  MOV R21, 0xffff ;  /* 0x0000ffff00157802 */ /* 0x000fe20000000f00 */
[----:B------:R-:W5:Y:S01]  /*6860*/  LDC.64 R2, c[0x0][0x220] ;  /* 0x00008800ff027b82 */ /* 0x000f620000000a00 */
[----:B------:R-:W-:Y:S01]  /*6870*/  MOV R18, 0xffff ;  /* 0x0000ffff00127802 */ /* 0x000fe20000000f00 */
[----:B0-----:R-:W-:Y:S01]  /*6880*/  FADD.FTZ R22, R22, R25 ;  /* 0x0000001916167221 */ /* 0x001fe20000010000 */
[----:B------:R-:W-:Y:S01]  /*6890*/  MOV R25, 0xffff ;  /* 0x0000ffff00197802 */ /* 0x000fe20000000f00 */
[----:B------:R-:W0:Y:S01]  /*68a0*/  SHFL.BFLY PT, R19, R16, 0x1, 0x101f ;  /* 0x0c301f0010137f89 */ /* 0x000e2200000e0000 */
[----:B------:R-:W-:-:S03]  /*68b0*/  FADD.FTZ R23, R20, R23 ;  /* 0x0000001714177221 */ /* 0x000fc60000010000 */
[----:B------:R-:W0:Y:S01]  /*68c0*/  SHFL.BFLY PT, R21, R14, 0x1, 0x101f ;  /* 0x0c301f000e157f89 */ /* 0x000e2200000e0000 */
[----:B-1----:R-:W-:-:S03]  /*68d0*/  FADD.FTZ R12, R12, R15 ;  /* 0x0000000f0c0c7221 */ /* 0x002fc60000010000 */
[----:B------:R-:W1:Y:S01]  /*68e0*/  SHFL.BFLY PT, R18, R23, 0x1, 0x101f ;  /* 0x0c301f0017127f89 */ /* 0x000e6200000e0000 */
[----:B--2---:R-:W-:-:S03]  /*68f0*/  FADD.FTZ R24, R24, R27 ;  /* 0x0000001b18187221 */ /* 0x004fc60000010000 */
[----:B------:R-:W2:Y:S01]  /*6900*/  SHFL.BFLY PT, R25, R22, 0x1, 0x101f ;  /* 0x0c301f0016197f89 */ /* 0x000ea200000e0000 */
[----:B---3--:R-:W-:-:S04]  /*6910*/  IMAD.WIDE R4, R7, 0x2, R4 ;  /* 0x0000000207047825 */ /* 0x008fc800078e0204 */
[----:B----4-:R-:W-:Y:S01]  /*6920*/  FADD.FTZ R10, R10, R17 ;  /* 0x000000110a0a7221 */ /* 0x010fe20000010000 */
[----:B------:R-:W3:Y:S04]  /*6930*/  SHFL.BFLY PT, R29, R26, 0x2, 0x101f ;  /* 0x0c501f001a1d7f89 */ /* 0x000ee800000e0000 */
[----:B------:R-:W-:Y:S01]  /*6940*/  @!P0 F2FP.BF16.F32.PACK_AB R9, RZ, R10 ;  /* 0x0000000aff09823e */ /* 0x000fe200000010ff */
[----:B-----5:R-:W-:Y:S01]  /*6950*/  IMAD.WIDE R2, R7, 0x2, R2 ;  /* 0x0000000207027825 */ /* 0x020fe200078e0202 */
[----:B------:R-:W-:Y:S01]  /*6960*/  @!P0 F2FP.BF16.F32.PACK_AB R10, RZ, R12 ;  /* 0x0000000cff0a823e */ /* 0x000fe200000010ff */
[----:B------:R-:W4:Y:S02]  /*6970*/  SHFL.BFLY PT, R13, R24, 0x1, 0x101f ;  /* 0x0c301f00180d7f89 */ /* 0x000f2400000e0000 */
[----:B0-----:R-:W-:Y:S01]  /*6980*/  FADD.FTZ R7, R16, R19 ;  /* 0x0000001310077221 */ /* 0x001fe20000010000 */
[----:B------:R-:W-:Y:S01]  /*6990*/  PRMT R11, R10, 0x7610, R11 ;  /* 0x000076100a0b7816 */ /* 0x000fe2000000000b */
[----:B------:R0:W-:Y:S01]  /*69a0*/  @!P0 STG.E.U16 desc[UR10][R4.64], R9 ;  /* 0x0000000904008986 */ /* 0x0001e2000c10150a */
[----:B------:R-:W-:-:S02]  /*69b0*/  FADD.FTZ R14, R14, R21 ;  /* 0x000000150e0e7221 */ /* 0x000fc40000010000 */
[----:B------:R-:W-:Y:S01]  /*69c0*/  @!P0 F2FP.BF16.F32.PACK_AB R7, RZ, R7 ;  /* 0x00000007ff07823e */ /* 0x000fe200000010ff */
[----:B------:R4:W-:Y:S01]  /*69d0*/  @!P0 STG.E.U16 desc[UR10][R2.64], R11 ;  /* 0x0000000b02008986 */ /* 0x0009e2000c10150a */
[----:B-1----:R-:W-:Y:S01]  /*69e0*/  FADD.FTZ R8, R23, R18 ;  /* 0x0000001217087221 */ /* 0x002fe20000010000 */
[----:B------:R-:W-:Y:S01]  /*69f0*/  @!P0 F2FP.BF16.F32.PACK_AB R6, RZ, R14 ;  /* 0x0000000eff06823e */ /* 0x000fe200000010ff */
[----:B--2---:R-:W-:-:S03]  /*6a00*/  FADD.FTZ R10, R22, R25 ;  /* 0x00000019160a7221 */ /* 0x004fc60000010000 */
[----:B------:R-:W-:Y:S01]  /*6a10*/  @!P0 F2FP.BF16.F32.PACK_AB R8, RZ, R8 ;  /* 0x00000008ff08823e */ /* 0x000fe200000010ff */
[----:B------:R1:W-:Y:S01]  /*6a20*/  @!P0 STG.E.U16 desc[UR10][R4.64+0x28], R6 ;  /* 0x0000280604008986 */ /* 0x0003e2000c10150a */
[----:B0-----:R-:W-:Y:S01]  /*6a30*/  MOV R9, 0xffff ;  /* 0x0000ffff00097802 */ /* 0x001fe20000000f00 */
[----:B---3--:R-:W-:Y:S01]  /*6a40*/  FADD.FTZ R26, R26, R29 ;  /* 0x0000001d1a1a7221 */ /* 0x008fe20000010000 */
[----:B------:R-:W-:Y:S01]  /*6a50*/  @!P0 F2FP.BF16.F32.PACK_AB R10, RZ, R10 ;  /* 0x0000000aff0a823e */ /* 0x000fe200000010ff */
[----:B------:R1:W-:Y:S04]  /*6a60*/  @!P0 STG.E.U16 desc[UR10][R2.64+0x28], R7 ;  /* 0x0000280702008986 */ /* 0x0003e8000c10150a */
[----:B------:R1:W-:Y:S01]  /*6a70*/  @!P0 STG.E.U16 desc[UR10][R4.64+0x50], R8 ;  /* 0x0000500804008986 */ /* 0x0003e2000c10150a */
[----:B----4-:R-:W-:-:S03]  /*6a80*/  FADD.FTZ R13, R24, R13 ;  /* 0x0000000d180d7221 */ /* 0x010fc60000010000 */
[----:B------:R1:W0:Y:S04]  /*6a90*/  SHFL.BFLY PT, R9, R26, 0x1, 0x101f ;  /* 0x0c301f001a097f89 */ /* 0x00022800000e0000 */
[----:B------:R1:W-:Y:S02]  /*6aa0*/  @!P0 STG.E.U16 desc[UR10][R2.64+0x50], R10 ;  /* 0x0000500a02008986 */ /* 0x0003e4000c10150a */
.L_x_400:
[----:B01----:R-:W-:Y:S01]  /*6ab0*/  FADD.FTZ R7, R26, R9 ;  /* 0x000000091a077221 */ /* 0x003fe20000010000 */
[----:B------:R-:W-:-:S04]  /*6ac0*/  @!P0 F2FP.BF16.F32.PACK_AB R6, RZ, R13 ;  /* 0x0000000dff06823e */ /* 0x000fc800000010ff */
[----:B------:R-:W-:Y:S01]  /*6ad0*/  @!P0 F2FP.BF16.F32.PACK_AB R7, RZ, R7 ;  /* 0x00000007ff07823e */ /* 0x000fe200000010ff */
[----:B------:R0:W-:Y:S04]  /*6ae0*/  @!P0 STG.E.U16 desc[UR10][R4.64+0x78], R6 ;  /* 0x0000780604008986 */ /* 0x0001e8000c10150a */
[----:B------:R0:W-:Y:S02]  /*6af0*/  @!P0 STG.E.U16 desc[UR10][R2.64+0x78], R7 ;  /* 0x0000780702008986 */ /* 0x0001e4000c10150a */
.L_x_330:
[----:B------:R-:W-:Y:S05]  /*6b00*/  WARPSYNC.ALL ;  /* 0x0000000000007948 */ /* 0x000fea0003800000 */
[----:B------:R-:W-:Y:S01]  /*6b10*/  BAR.SYNC.DEFER_BLOCKING 0x0 ;  /* 0x0000000000007b1d */ /* 0x000fe20000010000 */
[C---:B------:R-:W-:Y:S02]  /*6b20*/  ISETP.GE.AND P0, PT, R48.reuse, -0x1ec0, PT ;  /* 0xffffe1403000780c */ /* 0x040fe40003f06270 */
[----:B------:R-:W-:-:S11]  /*6b30*/  IADD3 R48, R48, 0x2000, RZ ;  /* 0x0000200030307810 */ /* 0x000fd60007ffe0ff */
[----:B------:R-:W-:Y:S05]  /*6b40*/  @!P0 BRA `(.L_x_337) ;  /* 0xffffffe000f08947 */ /* 0x000fea000383ffff */
[----:B------:R-:W-:Y:S05]  /*6b50*/  EXIT ;  /* 0x000000000000794d */ /* 0x000fea0003800000 */
.L_x_333:
[----:B------:R-:W-:Y:S01]  /*6b60*/  HFMA2.MMA R7, -RZ, RZ, 0, 0.000503063201904296875 ;  /* 0x0000101fff077435 */ /* 0x000fe200000001ff */
[----:B--2---:R-:W-:Y:S01]  /*6b70*/  MOV R11, R2 ;  /* 0x00000002000b7202 */ /* 0x004fe20000000f00 */
[----:B------:R-:W-:Y:S01]  /*6b80*/  IMAD.MOV.U32 R8, RZ, RZ, 0x8 ;  /* 0x00000008ff087424 */ /* 0x000fe200078e00ff */
[----:B------:R-:W-:-:S08]  /*6b90*/  MOV R6, 0xffff ;  /* 0x0000ffff00067802 */ /* 0x000fd00000000f00 */
[----:B01-3--:R-:W-:Y:S05]  /*6ba0*/  WARPSYNC.COLLECTIVE R6, `(.L_x_338) ;  /* 0x0000000006087348 */ /* 0x00bfea0003c00000 */
[----:B------:R2:W4:Y:S02]  /*6bb0*/  SHFL.BFLY P2, R9, R11, R8, R7 ;  /* 0x0c0000080b097389 */ /* 0x0005240000040007 */
[----:B01234-:R-:W-:Y:S01]  /*6bc0*/  ENDCOLLECTIVE ;  /* 0x000000000000791b */ /* 0x01ffe20003800000 */
.L_x_338:
[----:B------:R-:W-:Y:S02]  /*6bd0*/  MOV R11, R3 ;  /* 0x00000003000b7202 */ /* 0x000fe40000000f00 */
[----:B------:R-:W-:-:S07]  /*6be0*/  MOV R5, R9 ;  /* 0x0000000900057202 */ /* 0x000fce0000000f00 */
[----:B------:R-:W-:Y:S05]  /*6bf0*/  WARPSYNC.COLLECTIVE R6, `(.L_x_339) ;  /* 0x0000000006087348 */ /* 0x000fea0003c00000 */
[----:B------:R0:W1:Y:S02]  /*6c00*/  SHFL.BFLY P2, R9, R11, R8, R7 ;  /* 0x0c0000080b097389 */ /* 0x0000640000040007 */
[----:B01----:R-:W-:Y:S01]  /*6c10*/  ENDCOLLECTIVE ;  /* 0x000000000000791b */ /* 0x003fe20003800000 */
.L_x_339:
[----:B------:R-:W-:Y:S01]  /*6c20*/  FADD.FTZ R5, R5, R2 ;  /* 0x0000000205057221 */ /* 0x000fe20000010000 */
[----:B------:R-:W-:-:S04]  /*6c30*/  HFMA2.MMA R8, -RZ, RZ, 0, 2.384185791015625e-07 ;  /* 0x00000004ff087435 */ /* 0x000fc800000001ff */
[----:B------:R-:W-:Y:S01]  /*6c40*/  MOV R11, R5 ;  /* 0x00000005000b7202 */ /* 0x000fe20000000f00 */
[----:B------:R-:W-:-:S07]  /*6c50*/  IMAD.MOV.U32 R4, RZ, RZ, R9 ;  /* 0x000000ffff047224 */ /* 0x000fce00078e0009 */
[----:B------:R-:W-:Y:S05]  /*6c60*/  WARPSYNC.COLLECTIVE R6, `(.L_x_340) ;  /* 0x0000000006087348 */ /* 0x000fea0003c00000 */
[----:B------:R0:W1:Y:S02]  /*6c70*/  SHFL.BFLY P2, R9, R11, R8, R7 ;  /* 0x0c0000080b097389 */ /* 0x0000640000040007 */
[----:B01----:R-:W-:Y:S01]  /*6c80*/  ENDCOLLECTIVE ;  /* 0x000000000000791b */ /* 0x003fe20003800000 */
.L_x_340:
[----:B------:R-:W-:-:S05]  /*6c90*/  FADD.FTZ R4, R4, R3 ;  /* 0x0000000304047221 */ /* 0x000fca0000010000 */
[----:B------:R-:W-:Y:S02]  /*6ca0*/  MOV R11, R4 ;  /* 0x00000004000b7202 */ /* 0x000fe40000000f00 */
[----:B------:R-:W-:-:S07]  /*6cb0*/  MOV R10, R9 ;  /* 0x00000009000a7202 */ /* 0x000fce0000000f00 */
[----:B------:R-:W-:Y:S05]  /*6cc0*/  WARPSYNC.COLLECTIVE R6, `(.L_x_341) ;  /* 0x0000000006087348 */ /* 0x000fea0003c00000 */
[----:B------:R0:W1:Y:S02]  /*6cd0*/  SHFL.BFLY P2, R9, R11, R8, R7 ;  /* 0x0c0000080b097389 */ /* 0x0000640000040007 */
[----:B01----:R-:W-:Y:S01]  /*6ce0*/  ENDCOLLECTIVE ;  /* 0x000000000000791b */ /* 0x003fe20003800000 */
.L_x_341:
[----:B------:R-:W-:Y:S01]  /*6cf0*/  FADD.FTZ R10, R5, R10 ;  /* 0x0000000a050a7221 */ /* 0x000fe20000010000 */
[----:B------:R-:W-:-:S04]  /*6d00*/  HFMA2.MMA R8, -RZ, RZ, 0, 1.1920928955078125e-07 ;  /* 0x00000002ff087435 */ /* 0x000fc800000001ff */
[----:B------:R-:W-:Y:S01]  /*6d10*/  MOV R11, R10 ;  /* 0x0000000a000b7202 */ /* 0x000fe20000000f00 */
[----:B------:R-:W-:-:S07]  /*6d20*/  IMAD.MOV.U32 R13, RZ, RZ, R9 ;  /* 0x000000ffff0d7224 */ /* 0x000fce00078e0009 */
[----:B------:R-:W-:Y:S05]  /*6d30*/  WARPSYNC.COLLECTIVE R6, `(.L_x_342) ;  /* 0x0000000006087348 */ /* 0x000fea0003c00000 */
[----:B------:R0:W1:Y:S02]  /*6d40*/  SHFL.BFLY P2, R9, R11, R8, R7 ;  /* 0x0c0000080b097389 */ /* 0x0000640000040007 */
[----:B01----:R-:W-:Y:S01]  /*6d50*/  ENDCOLLECTIVE ;  /* 0x000000000000791b */ /* 0x003fe20003800000 */
.L_x_342:
[----:B------:R-:W-:-:S05]  /*6d60*/  FADD.FTZ R13, R4, R13 ;  /* 0x0000000d040d7221 */ /* 0x000fca0000010000 */
[----:B------:R-:W-:Y:S02]  /*6d70*/  MOV R11, R13 ;  /* 0x0000000d000b7202 */ /* 0x000fe40000000f00 */
[----:B------:R-:W-:-:S07]  /*6d80*/  MOV R15, R9 ;  /* 0x00000009000f7202 */ /* 0x000fce0000000f00 */
[----:B------:R-:W-:Y:S05]  /*6d90*/  WARPSYNC.COLLECTIVE R6, `(.L_x_343) ;  /* 0x0000000006087348 */ /* 0x000fea0003c00000 */
[----:B------:R0:W1:Y:S02]  /*6da0*/  SHFL.BFLY P2, R9, R11, R8, R7 ;  /* 0x0c0000080b097389 */ /* 0x0000640000040007 */
[----:B01----:R-:W-:Y:S01]  /*6db0*/  ENDCOLLECTIVE ;  /* 0x000000000000791b */ /* 0x003fe20003800000 */
.L_x_343:
[----:B------:R-:W-:Y:S01]  /*6dc0*/  FADD.FTZ R15, R10, R15 ;  /* 0x0000000f0a0f7221 */ /* 0x000fe20000010000 */
[----:B------:R-:W-:-:S04]  /*6dd0*/  HFMA2.MMA R8, -RZ, RZ, 0, 5.9604644775390625e-08 ;  /* 0x00000001ff087435 */ /* 0x000fc800000001ff */
[----:B------:R-:W-:Y:S01]  /*6de0*/  MOV R11, R15 ;  /* 0x0000000f000b7202 */ /* 0x000fe20000000f00 */
[----:B------:R-:W-:-:S07]  /*6df0*/  IMAD.MOV.U32 R2, RZ, RZ, R9 ;  /* 0x000000ffff027224 */ /* 0x000fce00078e0009 */
[----:B------:R-:W-:Y:S05]  /*6e00*/  WARPSYNC.COLLECTIVE R6, `(.L_x_344) ;  /* 0x0000000006087348 */ /* 0x000fea0003c00000 */
[----:B------:R0:W1:Y:S02]  /*6e10*/  SHFL.BFLY P2, R9, R11, R8, R7 ;  /* 0x0c0000080b097389 */ /* 0x0000640000040007 */
[----:B01----:R-:W-:Y:S01]  /*6e20*/  ENDCOLLECTIVE ;  /* 0x000000000000791b */ /* 0x003fe20003800000 */
.L_x_344:
[----:B------:R-:W-:-:S05]  /*6e30*/  FADD.FTZ R12, R13, R2 ;  /* 0x000000020d0c7221 */ /* 0x000fca0000010000 */
[----:B------:R-:W-:Y:S02]  /*6e40*/  MOV R11, R12 ;  /* 0x0000000c000b7202 */ /* 0x000fe40000000f00 */
[----:B------:R-:W-:-:S07]  /*6e50*/  MOV R14, R9 ;  /* 0x00000009000e7202 */ /* 0x000fce0000000f00 */
[----:B------:R-:W-:Y:S05]  /*6e60*/  WARPSYNC.COLLECTIVE R6, `(.L_x_345) ;  /* 0x0000000006087348 */ /* 0x000fea0003c00000 */
[----:B------:R0:W1:Y:S02]  /*6e70*/  SHFL.BFLY P2, R9, R11, R8, R7 ;  /* 0x0c0000080b097389 */ /* 0x0000640000040007 */
[----:B01----:R-:W-:Y:S01]  /*6e80*/  ENDCOLLECTIVE ;  /* 0x000000000000791b */ /* 0x003fe20003800000 */
.L_x_345:
[----:B------:R-:W-:Y:S01]  /*6e90*/  FADD.FTZ R14, R15, R14 ;  /* 0x0000000e0f0e7221 */ /* 0x000fe20000010000 */
[----:B------:R-:W-:Y:S06]  /*6ea0*/  BRA `(.L_x_346) ;  /* 0xffffffec00607947 */ /* 0x000fec000383ffff */
.L_x_334:
[----:B------:R-:W-:Y:S01]  /*6eb0*/  BSSY B1, `(.L_x_347) ;  /* 0x0000008000017945 */ /* 0x000fe20003800000 */
[----:B----4-:R-:W-:Y:S01]  /*6ec0*/  IMAD.MOV.U32 R11, RZ, RZ, R10 ;  /* 0x000000ffff0b7224 */ /* 0x010fe200078e000a */
[----:B--2---:R-:W-:Y:S02]  /*6ed0*/  MOV R8, 0x8 ;  /* 0x0000000800087802 */ /* 0x004fe40000000f00 */
[----:B------:R-:W-:Y:S02]  /*6ee0*/  MOV R7, 0x101f ;  /* 0x0000101f00077802 */ /* 0x000fe40000000f00 */
[----:B------:R-:W-:-:S07]  /*6ef0*/  MOV R6, 0xffff ;  /* 0x0000ffff00067802 */ /* 0x000fce0000000f00 */
[----:B01-3--:R-:W-:Y:S05]  /*6f00*/  WARPSYNC.COLLECTIVE R6, `(.L_x_348) ;  /* 0x0000000006087348 */ /* 0x00bfea0003c00000 */
[----:B------:R2:W4:Y:S02]  /*6f10*/  SHFL.BFLY P2, R9, R11, R8, R7 ;  /* 0x0c0000080b097389 */ /* 0x0005240000040007 */
[----:B01234-:R-:W-:Y:S01]  /*6f20*/  ENDCOLLECTIVE ;  /* 0x000000000000791b */ /* 0x01ffe20003800000 */
.L_x_348:
[----:B------:R-:W-:Y:S05]  /*6f30*/  BSYNC B1 ;  /* 0x0000000000017941 */ /* 0x000fea0003800000 */
.L_x_347:
        /* <DEDUP_REMOVED lines=8> */
.L_x_349:
[----:B------:R-:W-:Y:S01]  /*6fc0*/  FADD.FTZ R13, R13, R10 ;  /* 0x0000000a0d0d7221 */ /* 0x000fe20000010000 */
[----:B------:R-:W-:-:S03]  /*6fd0*/  HFMA2.MMA R8, -RZ, RZ, 0, 2.384185791015625e-07 ;  /* 0x00000004ff087435 */ /* 0x000fc600000001ff */
[----:B------:R-:W-:Y:S01]  /*6fe0*/  IMAD.MOV.U32 R11, RZ, RZ, R13 ;  /* 0x000000ffff0b7224 */ /* 0x000fe200078e000d */
[----:B------:R-:W-:-:S07]  /*6ff0*/  MOV R15, R9 ;  /* 0x00000009000f7202 */ /* 0x000fce0000000f00 */
[----:B------:R-:W-:Y:S05]  /*7000*/  WARPSYNC.COLLECTIVE R6, `(.L_x_350) ;  /* 0x0000000006087348 */ /* 0x000fea0003c00000 */
[----:B------:R0:W1:Y:S02]  /*7010*/  SHFL.BFLY P2, R9, R11, R8, R7 ;  /* 0x0c0000080b097389 */ /* 0x0000640000040007 */
[----:B01----:R-:W-:Y:S01]  /*7020*/  ENDCOLLECTIVE ;  /* 0x000000000000791b */ /* 0x003fe20003800000 */
.L_x_350:
[----:B------:R-:W-:-:S05]  /*7030*/  FADD.FTZ R15, R15, R12 ;  /* 0x0000000c0f0f7221 */ /* 0x000fca0000010000 */
[----:B------:R-:W-:Y:S02]  /*7040*/  MOV R11, R15 ;  /* 0x0000000f000b7202 */ /* 0x000fe40000000f00 */
[----:B------:R-:W-:-:S07]  /*7050*/  MOV R14, R9 ;  /* 0x00000009000e7202 */ /* 0x000fce0000000f00 */
[----:B------:R-:W-:Y:S05]  /*7060*/  WARPSYNC.COLLECTIVE R6, `(.L_x_351) ;  /* 0x0000000006087348 */ /* 0x000fea0003c00000 */
[----:B------:R0:W1:Y:S02]  /*7070*/  SHFL.BFLY P2, R9, R11, R8, R7 ;  /* 0x0c0000080b097389 */ /* 0x0000640000040007 */
[----:B01----:R-:W-:Y:S01]  /*7080*/  ENDCOLLECTIVE ;  /* 0x000000000000791b */ /* 0x003fe20003800000 */
.L_x_351:
[----:B------:R-:W-:Y:S01]  /*7090*/  FADD.FTZ R14, R13, R14 ;  /* 0x0000000e0d0e7221 */ /* 0x000fe20000010000 */
[----:B------:R-:W-:-:S03]  /*70a0*/  HFMA2.MMA R8, -RZ, RZ, 0, 1.1920928955078125e-07 ;  /* 0x00000002ff087435 */ /* 0x000fc600000001ff */
[----:B------:R-:W-:Y:S01]  /*70b0*/  IMAD.MOV.U32 R11, RZ, RZ, R14 ;  /* 0x000000ffff0b7224 */ /* 0x000fe200078e000e */
[----:B------:R-:W-:-:S07]  /*70c0*/  MOV R16, R9 ;  /* 0x0000000900107202 */ /* 0x000fce0000000f00 */
[----:B------:R-:W-:Y:S05]  /*70d0*/  WARPSYNC.COLLECTIVE R6, `(.L_x_352) ;  /* 0x0000000006087348 */ /* 0x000fea0003c00000 */
[----:B------:R0:W1:Y:S02]  /*70e0*/  SHFL.BFLY P2, R9, R11, R8, R7 ;  /* 0x0c0000080b097389 */ /* 0x0000640000040007 */
[----:B01----:R-:W-:Y:S01]  /*70f0*/  ENDCOLLECTIVE ;  /* 0x000000000000791b */ /* 0x003fe20003800000 */
.L_x_352:
[----:B------:R-:W-:-:S05]  /*7100*/  FADD.FTZ R16, R15, R16 ;  /* 0x000000100f107221 */ /* 0x000fca0000010000 */
[----:B------:R-:W-:Y:S02]  /*7110*/  MOV R11, R16 ;  /* 0x00000010000b7202 */ /* 0x000fe40000000f00 */
[----:B------:R-:W-:-:S07]  /*7120*/  MOV R17, R9 ;  /* 0x0000000900117202 */ /* 0x000fce0000000f00 */
[----:B------:R-:W-:Y:S05]  /*7130*/  WARPSYNC.COLLECTIVE R6, `(.L_x_353) ;  /* 0x0000000006087348 */ /* 0x000fea0003c00000 */
[----:B------:R0:W1:Y:S02]  /*7140*/  SHFL.BFLY P2, R9, R11, R8, R7 ;  /* 0x0c0000080b097389 */ /* 0x0000640000040007 */
[----:B01----:R-:W-:Y:S01]  /*7150*/  ENDCOLLECTIVE ;  /* 0x000000000000791b */ /* 0x003fe20003800000 */
.L_x_353:
[----:B------:R-:W-:Y:S01]  /*7160*/  FADD.FTZ R17, R14, R17 ;  /* 0x000000110e117221 */ /* 0x000fe20000010000 */
[----:B------:R-:W-:-:S03]  /*7170*/  HFMA2.MMA R8, -RZ, RZ, 0, 5.9604644775390625e-08 ;  /* 0x00000001ff087435 */ /* 0x000fc600000001ff */
[----:B------:R-:W-:Y:S01]  /*7180*/  IMAD.MOV.U32 R11, RZ, RZ, R17 ;  /* 0x000000ffff0b7224 */ /* 0x000fe200078e0011 */
[----:B------:R-:W-:-:S07]  /*7190*/  MOV R19, R9 ;  /* 0x0000000900137202 */ /* 0x000fce0000000f00 */
[----:B------:R-:W-:Y:S05]  /*71a0*/  WARPSYNC.COLLECTIVE R6, `(.L_x_354) ;  /* 0x0000000006087348 */ /* 0x000fea0003c00000 */
[----:B------:R0:W1:Y:S02]  /*71b0*/  SHFL.BFLY P2, R9, R11, R8, R7 ;  /* 0x0c0000080b097389 */ /* 0x0000640000040007 */
[----:B01----:R-:W-:Y:S01]  /*71c0*/  ENDCOLLECTIVE ;  /* 0x000000000000791b */ /* 0x003fe20003800000 */
.L_x_354:
[----:B------:R-:W-:-:S05]  /*71d0*/  FADD.FTZ R19, R16, R19 ;  /* 0x0000001310137221 */ /* 0x000fca0000010000 */
[----:B------:R-:W-:Y:S02]  /*71e0*/  MOV R11, R19 ;  /* 0x00000013000b7202 */ /* 0x000fe40000000f00 */
[----:B------:R-:W-:-:S07]  /*71f0*/  MOV R10, R9 ;  /* 0x00000009000a7202 */ /* 0x000fce0000000f00 */
[----:B------:R-:W-:Y:S05]  /*7200*/  WARPSYNC.COLLECTIVE R6, `(.L_x_355) ;  /* 0x0000000006087348 */ /* 0x000fea0003c00000 */
[----:B------:R0:W1:Y:S02]  /*7210*/  SHFL.BFLY P2, R9, R11, R8, R7 ;  /* 0x0c0000080b097389 */ /* 0x0000640000040007 */
[----:B01----:R-:W-:Y:S01]  /*7220*/  ENDCOLLECTIVE ;  /* 0x000000000000791b */ /* 0x003fe20003800000 */
.L_x_355:
[----:B------:R-:W-:Y:S01]  /*7230*/  FADD.FTZ R10, R17, R10 ;  /* 0x0000000a110a7221 */ /* 0x000fe20000010000 */
[----:B------:R-:W-:Y:S06]  /*7240*/  BRA `(.L_x_356) ;  /* 0xffffffec001c7947 */ /* 0x000fec000383ffff */
.L_x_335:
[----:B------:R-:W-:Y:S01]  /*7250*/  BSSY B1, `(.L_x_357) ;  /* 0x0000008000017945 */ /* 0x000fe20003800000 */
[----:B0-----:R-:W-:Y:S01]  /*7260*/  MOV R11, R10 ;  /* 0x0000000a000b7202 */ /* 0x001fe20000000f00 */
[----:B------:R-:W-:Y:S01]  /*7270*/  IMAD.MOV.U32 R8, RZ, RZ, 0x8 ;  /* 0x00000008ff087424 */ /* 0x000fe200078e00ff */
[----:B----4-:R-:W-:Y:S02]  /*7280*/  MOV R7, 0x101f ;  /* 0x0000101f00077802 */ /* 0x010fe40000000f00 */
[----:B------:R-:W-:-:S07]  /*7290*/  MOV R6, 0xffff ;  /* 0x0000ffff00067802 */ /* 0x000fce0000000f00 */
[----:B-123--:R-:W-:Y:S05]  /*72a0*/  WARPSYNC.COLLECTIVE R6, `(.L_x_358) ;  /* 0x0000000006087348 */ /* 0x00efea0003c00000 */
[----:B------:R0:W4:Y:S02]  /*72b0*/  SHFL.BFLY P2, R9, R11, R8, R7 ;  /* 0x0c0000080b097389 */ /* 0x0001240000040007 */
[----:B01234-:R-:W-:Y:S01]  /*72c0*/  ENDCOLLECTIVE ;  /* 0x000000000000791b */ /* 0x01ffe20003800000 */
.L_x_358:
[----:B------:R-:W-:Y:S05]  /*72d0*/  BSYNC B1 ;  /* 0x0000000000017941 */ /* 0x000fea0003800000 */
.L_x_357:
        /* <DEDUP_REMOVED lines=8> */
.L_x_359:
[----:B------:R-:W-:-:S05]  /*7360*/  FADD.FTZ R13, R13, R10 ;  /* 0x0000000a0d0d7221 */ /* 0x000fca0000010000 */
[----:B------:R-:W-:Y:S01]  /*7370*/  MOV R11, R13 ;  /* 0x0000000d000b7202 */ /* 0x000fe20000000f00 */
[----:B------:R-:W-:Y:S01]  /*7380*/  IMAD.MOV.U32 R8, RZ, RZ, 0x4 ;  /* 0x00000004ff087424 */ /* 0x000fe200078e00ff */
[----:B------:R-:W-:-:S07]  /*7390*/  MOV R15, R9 ;  /* 0x00000009000f7202 */ /* 0x000fce0000000f00 */
[----:B------:R-:W-:Y:S05]  /*73a0*/  WARPSYNC.COLLECTIVE R6, `(.L_x_360) ;  /* 0x0000000006087348 */ /* 0x000fea0003c00000 */
[----:B------:R0:W1:Y:S02]  /*73b0*/  SHFL.BFLY P2, R9, R11, R8, R7 ;  /* 0x0c0000080b097389 */ /* 0x0000640000040007 */
[----:B01----:R-:W-:Y:S01]  /*73c0*/  ENDCOLLECTIVE ;  /* 0x000000000000791b */ /* 0x003fe20003800000 */
.L_x_360:
[----:B------:R-:W-:-:S05]  /*73d0*/  FADD.FTZ R15, R15, R12 ;  /* 0x0000000c0f0f7221 */ /* 0x000fca0000010000 */
[----:B------:R-:W-:Y:S02]  /*73e0*/  MOV R11, R15 ;  /* 0x0000000f000b7202 */ /* 0x000fe40000000f00 */
[----:B------:R-:W-:-:S07]  /*73f0*/  MOV R14, R9 ;  /* 0x00000009000e7202 */ /* 0x000fce0000000f00 */
[----:B------:R-:W-:Y:S05]  /*7400*/  WARPSYNC.COLLECTIVE R6, `(.L_x_361) ;  /* 0x0000000006087348 */ /* 0x000fea0003c00000 */
[----:B------:R0:W1:Y:S02]  /*7410*/  SHFL.BFLY P2, R9, R11, R8, R7 ;  /* 0x0c0000080b097389 */ /* 0x0000640000040007 */
[----:B01----:R-:W-:Y:S01]  /*7420*/  ENDCOLLECTIVE ;  /* 0x000000000000791b */ /* 0x003fe20003800000 */
.L_x_361:
[----:B------:R-:W-:-:S05]  /*7430*/  FADD.FTZ R14, R13, R14 ;  /* 0x0000000e0d0e7221 */ /* 0x000fca0000010000 */
[----:B------:R-:W-:Y:S01]  /*7440*/  MOV R11, R14 ;  /* 0x0000000e000b7202 */ /* 0x000fe20000000f00 */
[----:B------:R-:W-:Y:S01]  /*7450*/  IMAD.MOV.U32 R8, RZ, RZ, 0x2 ;  /* 0x00000002ff087424 */ /* 0x000fe200078e00ff */
[----:B------:R-:W-:-:S07]  /*7460*/  MOV R16, R9 ;  /* 0x0000000900107202 */ /* 0x000fce0000000f00 */
[----:B------:R-:W-:Y:S05]  /*7470*/  WARPSYNC.COLLECTIVE R6, `(.L_x_362) ;  /* 0x0000000006087348 */ /* 0x000fea0003c00000 */
[----:B------:R0:W1:Y:S02]  /*7480*/  SHFL.BFLY P2, R9, R11, R8, R7 ;  /* 0x0c0000080b097389 */ /* 0x0000640000040007 */
[----:B01----:R-:W-:Y:S01]  /*7490*/  ENDCOLLECTIVE ;  /* 0x000000000000791b */ /* 0x003fe20003800000 */
.L_x_362:
[----:B------:R-:W-:-:S05]  /*74a0*/  FADD.FTZ R16, R15, R16 ;  /* 0x000000100f107221 */ /* 0x000fca0000010000 */
[----:B------:R-:W-:Y:S02]  /*74b0*/  MOV R11, R16 ;  /* 0x00000010000b7202 */ /* 0x000fe40000000f00 */
[----:B------:R-:W-:-:S07]  /*74c0*/  MOV R17, R9 ;  /* 0x0000000900117202 */ /* 0x000fce0000000f00 */
[----:B------:R-:W-:Y:S05]  /*74d0*/  WARPSYNC.COLLECTIVE R6, `(.L_x_363) ;  /* 0x0000000006087348 */ /* 0x000fea0003c00000 */
[----:B------:R0:W1:Y:S02]  /*74e0*/  SHFL.BFLY P2, R9, R11, R8, R7 ;  /* 0x0c0000080b097389 */ /* 0x0000640000040007 */
[----:B01----:R-:W-:Y:S01]  /*74f0*/  ENDCOLLECTIVE ;  /* 0x000000000000791b */ /* 0x003fe20003800000 */
.L_x_363:
[----:B------:R-:W-:-:S05]  /*7500*/  FADD.FTZ R17, R14, R17 ;  /* 0x000000110e117221 */ /* 0x000fca0000010000 */
[----:B------:R-:W-:Y:S01]  /*7510*/  MOV R11, R17 ;  /* 0x00000011000b7202 */ /* 0x000fe20000000f00 */
[----:B------:R-:W-:Y:S01]  /*7520*/  IMAD.MOV.U32 R8, RZ, RZ, 0x1 ;  /* 0x00000001ff087424 */ /* 0x000fe200078e00ff */
[----:B------:R-:W-:-:S07]  /*7530*/  MOV R19, R9 ;  /* 0x0000000900137202 */ /* 0x000fce0000000f00 */
[----:B------:R-:W-:Y:S05]  /*7540*/  WARPSYNC.COLLECTIVE R6, `(.L_x_364) ;  /* 0x0000000006087348 */ /* 0x000fea0003c00000 */
[----:B------:R0:W1:Y:S02]  /*7550*/  SHFL.BFLY P2, R9, R11, R8, R7 ;  /* 0x0c0000080b097389 */ /* 0x0000640000040007 */
[----:B01----:R-:W-:Y:S01]  /*7560*/  ENDCOLLECTIVE ;  /* 0x000000000000791b */ /* 0x003fe20003800000 */
.L_x_364:
[----:B------:R-:W-:-:S05]  /*7570*/  FADD.FTZ R19, R16, R19 ;  /* 0x0000001310137221 */ /* 0x000fca0000010000 */
[----:B------:R-:W-:Y:S02]  /*7580*/  MOV R11, R19 ;  /* 0x00000013000b7202 */ /* 0x000fe40000000f00 */
[----:B------:R-:W-:-:S07]  /*7590*/  MOV R10, R9 ;  /* 0x00000009000a7202 */ /* 0x000fce0000000f00 */
[----:B------:R-:W-:Y:S05]  /*75a0*/  WARPSYNC.COLLECTIVE R6, `(.L_x_365) ;  /* 0x0000000006087348 */ /* 0x000fea0003c00000 */
[----:B------:R0:W1:Y:S02]  /*75b0*/  SHFL.BFLY P2, R9, R11, R8, R7 ;  /* 0x0c0000080b097389 */ /* 0x0000640000040007 */
[----:B01----:R-:W-:Y:S01]  /*75c0*/  ENDCOLLECTIVE ;  /* 0x000000000000791b */ /* 0x003fe20003800000 */
.L_x_365:
[----:B------:R-:W-:Y:S01]  /*75d0*/  FADD.FTZ R10, R17, R10 ;  /* 0x0000000a110a7221 */ /* 0x000fe20000010000 */
[----:B------:R-:W-:Y:S06]  /*75e0*/  BRA `(.L_x_366) ;  /* 0xffffffe800c07947 */ /* 0x000fec000383ffff */
.L_x_336:
[----:B------:R-:W-:Y:S01]  /*75f0*/  HFMA2.MMA R8, -RZ, RZ, 0, 4.76837158203125e-07 ;  /* 0x00000008ff087435 */ /* 0x000fe200000001ff */
[----:B------:R-:W-:Y:S01]  /*7600*/  BSSY B0, `(.L_x_367) ;  /* 0x0000007000007945 */ /* 0x000fe20003800000 */
[----:B--2---:R-:W-:Y:S01]  /*7610*/  MOV R11, R2 ;  /* 0x00000002000b7202 */ /* 0x004fe20000000f00 */
[----:B------:R-:W-:Y:S01]  /*7620*/  IMAD.MOV.U32 R7, RZ, RZ, 0x101f ;  /* 0x0000101fff077424 */ /* 0x000fe200078e00ff */
[----:B------:R-:W-:-:S07]  /*7630*/  MOV R6, 0xffff ;  /* 0x0000ffff00067802 */ /* 0x000fce0000000f00 */
[----:B01-34-:R-:W-:Y:S05]  /*7640*/  WARPSYNC.COLLECTIVE R6, `(.L_x_368) ;  /* 0x0000000006087348 */ /* 0x01bfea0003c00000 */
[----:B------:R2:W0:Y:S02]  /*7650*/  SHFL.BFLY P2, R9, R11, R8, R7 ;  /* 0x0c0000080b097389 */ /* 0x0004240000040007 */
[----:B01234-:R-:W-:Y:S01]  /*7660*/  ENDCOLLECTIVE ;  /* 0x000000000000791b */ /* 0x01ffe20003800000 */
.L_x_368:
[----:B------:R-:W-:Y:S05]  /*7670*/  BSYNC B0 ;  /* 0x0000000000007941 */ /* 0x000fea0003800000 */
.L_x_367:
[----:B------:R-:W-:Y:S01]  /*7680*/  HFMA2.MMA R8, -RZ, RZ, 0, 4.76837158203125e-07 ;  /* 0x00000008ff087435 */ /* 0x000fe200000001ff */
[----:B------:R-:W-:Y:S01]  /*7690*/  MOV R11, R3 ;  /* 0x00000003000b7202 */ /* 0x000fe20000000f00 */
[----:B------:R-:W-:Y:S01]  /*76a0*/  IMAD.MOV.U32 R7, RZ, RZ, 0x101f ;  /* 0x0000101fff077424 */ /* 0x000fe200078e00ff */
[----:B------:R-:W-:Y:S01]  /*76b0*/  MOV R6, 0xffff ;  /* 0x0000ffff00067802 */ /* 0x000fe20000000f00 */
[----:B------:R-:W-:Y:S01]  /*76c0*/  HFMA2.MMA R14, -RZ, RZ, 0, 0 ;  /* 0x00000000ff0e7435 */ /* 0x000fe200000001ff */
[----:B------:R-:W-:Y:S01]  /*76d0*/  MOV R5, R9 ;  /* 0x0000000900057202 */ /* 0x000fe20000000f00 */
[----:B------:R-:W-:Y:S01]  /*76e0*/  HFMA2.MMA R20, -RZ, RZ, 0, 0 ;  /* 0x00000000ff147435 */ /* 0x000fe200000001ff */
[----:B------:R-:W-:-:S10]  /*76f0*/  @!P0 IADD3 R10, R13, 0x14, RZ ;  /* 0x000000140d0a8810 */ /* 0x000fd40007ffe0ff */
[----:B------:R-:W-:Y:S05]  /*7700*/  WARPSYNC.COLLECTIVE R6, `(.L_x_369) ;  /* 0x0000000006087348 */ /* 0x000fea0003c00000 */
[----:B------:R0:W1:Y:S02]  /*7710*/  SHFL.BFLY P2, R9, R11, R8, R7 ;  /* 0x0c0000080b097389 */ /* 0x0000640000040007 */
[----:B01----:R-:W-:Y:S01]  /*7720*/  ENDCOLLECTIVE ;  /* 0x000000000000791b */ /* 0x003fe20003800000 */
.L_x_369:
[----:B------:R-:W-:Y:S01]  /*7730*/  @!P0 LEA R15, R63, UR8, 0x7 ;  /* 0x000000083f0f8c11 */ /* 0x000fe2000f8e38ff */
[----:B------:R-:W-:Y:S01]  /*7740*/  FADD.FTZ R5, R5, R2 ;  /* 0x0000000205057221 */ /* 0x000fe20000010000 */
[----:B------:R-:W-:Y:S01]  /*7750*/  @!P0 LOP3.LUT R10, R10, R43, RZ, 0x3c, !PT ;  /* 0x0000002b0a0a8212 */ /* 0x000fe200078e3cff */
[----:B------:R-:W-:Y:S01]  /*7760*/  HFMA2.MMA R24, -RZ, RZ, 0, 0 ;  /* 0x00000000ff187435 */ /* 0x000fe200000001ff */
[----:B------:R-:W-:Y:S01]  /*7770*/  MOV R16, RZ ;  /* 0x000000ff00107202 */ /* 0x000fe20000000f00 */
[----:B------:R-:W-:Y:S01]  /*7780*/  HFMA2.MMA R26, -RZ, RZ, 0, 0 ;  /* 0x00000000ff1a7435 */ /* 0x000fe200000001ff */
[----:B------:R-:W-:Y:S02]  /*7790*/  @!P0 LEA R10, R10, R15, 0x2 ;  /* 0x0000000f0a0a8211 */ /* 0x000fe400078e10ff */
[----:B------:R-:W-:-:S03]  /*77a0*/  MOV R22, RZ ;  /* 0x000000ff00167202 */ /* 0x000fc60000000f00 */
[----:B------:R0:W1:Y:S01]  /*77b0*/  @!P0 LDS R17, [R10+0x500] ;  /* 0x000500000a118984 */ /* 0x0000620000000800 */
[----:B------:R-:W-:Y:S01]  /*77c0*/  HFMA2.MMA R8, -RZ, RZ, 0, 2.384185791015625e-07 ;  /* 0x00000004ff087435 */ /* 0x000fe200000001ff */
[----:B------:R-:W-:Y:S02]  /*77d0*/  MOV R11, R5 ;  /* 0x00000005000b7202 */ /* 0x000fe40000000f00 */
[----:B------:R0:W2:Y:S01]  /*77e0*/  @!P0 LDS R15, [R10] ;  /* 0x000000000a0f8984 */ /* 0x0000a20000000800 */
[----:B------:R-:W-:-:S07]  /*77f0*/  FADD.FTZ R4, R9, R3 ;  /* 0x0000000309047221 */ /* 0x000fce0000010000 */
[----:B012---:R-:W-:Y:S05]  /*7800*/  WARPSYNC.COLLECTIVE R6, `(.L_x_370) ;  /* 0x0000000006087348 */ /* 0x007fea0003c00000 */
[----:B------:R3:W4:Y:S02]  /*7810*/  SHFL.BFLY P2, R9, R11, R8, R7 ;  /* 0x0c0000080b097389 */ /* 0x0007240000040007 */
[----:B01234-:R-:W-:Y:S01]  /*7820*/  ENDCOLLECTIVE ;  /* 0x000000000000791b */ /* 0x01ffe20003800000 */
.L_x_370:
[----:B------:R-:W-:Y:S01]  /*7830*/  IMAD.MOV.U32 R11, RZ, RZ, R4 ;  /* 0x000000ffff0b7224 */ /* 0x000fe200078e0004 */
[----:B------:R-:W-:-:S07]  /*7840*/  MOV R2, R9 ;  /* 0x0000000900027202 */ /* 0x000fce0000000f00 */
[----:B------:R-:W-:Y:S05]  /*7850*/  WARPSYNC.COLLECTIVE R6, `(.L_x_371) ;  /* 0x0000000006087348 */ /* 0x000fea0003c00000 */
[----:B------:R0:W1:Y:S02]  /*7860*/  SHFL.BFLY P2, R9, R11, R8, R7 ;  /* 0x0c0000080b097389 */ /* 0x0000640000040007 */
[----:B01----:R-:W-:Y:S01]  /*7870*/  ENDCOLLECTIVE ;  /* 0x000000000000791b */ /* 0x003fe20003800000 */
.L_x_371:
[----:B------:R-:W-:Y:S02]  /*7880*/  @!P0 IMAD.MOV.U32 R16, RZ, RZ, R17 ;  /* 0x000000ffff108224 */ /* 0x000fe400078e0011 */
[----:B------:R-:W-:Y:S01]  /*7890*/  FADD.FTZ R2, R5, R2 ;  /* 0x0000000205027221 */ /* 0x000fe20000010000 */
[----:B------:R-:W-:Y:S01]  /*78a0*/  @!P0 MOV R14, R15 ;  /* 0x0000000f000e8202 */ /* 0x000fe20000000f00 */
[----:B------:R-:W-:-:S03]  /*78b0*/  HFMA2.MMA R8, -RZ, RZ, 0, 1.1920928955078125e-07 ;  /* 0x00000002ff087435 */ /* 0x000fc600000001ff */
[----:B------:R-:W-:Y:S01]  /*78c0*/  MOV R11, R2 ;  /* 0x00000002000b7202 */ /* 0x000fe20000000f00 */
[----:B------:R-:W-:Y:S01]  /*78d0*/  FADD.FTZ R3, R4, R9 ;  /* 0x0000000904037221 */ /* 0x000fe20000010000 */
[----:B------:R-:W-:-:S07]  /*78e0*/  @!P0 IADD3 R4, R13, 0x28, RZ ;  /* 0x000000280d048810 */ /* 0x000fce0007ffe0ff */
[----:B------:R-:W-:Y:S05]  /*78f0*/  WARPSYNC.COLLECTIVE R6, `(.L_x_372) ;  /* 0x0000000006087348 */ /* 0x000fea0003c00000 */
[----:B------:R0:W1:Y:S02]  /*7900*/  SHFL.BFLY P2, R9, R11, R8, R7 ;  /* 0x0c0000080b097389 */ /* 0x0000640000040007 */
[----:B01----:R-:W-:Y:S01]  /*7910*/  ENDCOLLECTIVE ;  /* 0x000000000000791b */ /* 0x003fe20003800000 */
.L_x_372:
[----:B------:R-:W-:Y:S02]  /*7920*/  @!P0 LOP3.LUT R4, R4, R43, RZ, 0x3c, !PT ;  /* 0x0000002b04048212 */ /* 0x000fe400078e3cff */
[----:B------:R-:W-:Y:S01]  /*7930*/  MOV R11, R3 ;  /* 0x00000003000b7202 */ /* 0x000fe20000000f00 */
[----:B------:R-:W-:-:S07]  /*7940*/  IMAD.MOV.U32 R5, RZ, RZ, R9 ;  /* 0x000000ffff057224 */ /* 0x000fce00078e0009 */
[----:B------:R-:W-:Y:S05]  /*7950*/  WARPSYNC.COLLECTIVE R6, `(.L_x_373) ;  /* 0x0000000006087348 */ /* 0x000fea0003c00000 */
[----:B------:R0:W1:Y:S02]  /*7960*/  SHFL.BFLY P2, R9, R11, R8, R7 ;  /* 0x0c0000080b097389 */ /* 0x0000640000040007 */
[----:B01----:R-:W-:Y:S01]  /*7970*/  ENDCOLLECTIVE ;  /* 0x000000000000791b */ /* 0x003fe20003800000 */
.L_x_373:
[----:B------:R-:W-:Y:S01]  /*7980*/  FADD.FTZ R10, R2, R5 ;  /* 0x00000005020a7221 */ /* 0x000fe20000010000 */
[----:B------:R-:W-:-:S04]  /*7990*/  @!P0 LEA R5, R63, UR8, 0x7 ;  /* 0x000000083f058c11 */ /* 0x000fc8000f8e38ff */
[----:B------:R-:W-:-:S05]  /*79a0*/  @!P0 LEA R4, R4, R5, 0x2 ;  /* 0x0000000504048211 */ /* 0x000fca00078e10ff */
[----:B------:R0:W1:Y:S01]  /*79b0*/  @!P0 LDS R5, [R4] ;  /* 0x0000000004058984 */ /* 0x0000620000000800 */
[----:B------:R-:W-:Y:S01]  /*79c0*/  HFMA2.MMA R8, -RZ, RZ, 0, 5.9604644775390625e-08 ;  /* 0x00000001ff087435 */ /* 0x000fe200000001ff */
[----:B------:R-:W-:Y:S02]  /*79d0*/  MOV R11, R10 ;  /* 0x0000000a000b7202 */ /* 0x000fe40000000f00 */
[----:B------:R0:W2:Y:S01]  /*79e0*/  @!P0 LDS R23, [R4+0x500] ;  /* 0x0005000004178984 */ /* 0x0000a20000000800 */
[----:B------:R-:W-:-:S07]  /*79f0*/  FADD.FTZ R12, R3, R9 ;  /* 0x00000009030c7221 */ /* 0x000fce0000010000 */
[----:B012---:R-:W-:Y:S05]  /*7a00*/  WARPSYNC.COLLECTIVE R6, `(.L_x_374) ;  /* 0x0000000006087348 */ /* 0x007fea0003c00000 */
[----:B------:R3:W4:Y:S02]  /*7a10*/  SHFL.BFLY P2, R9, R11, R8, R7 ;  /* 0x0c0000080b097389 */ /* 0x0007240000040007 */
[----:B01234-:R-:W-:Y:S01]  /*7a20*/  ENDCOLLECTIVE ;  /* 0x000000000000791b */ /* 0x01ffe20003800000 */
.L_x_374:
[----:B------:R-:W0:Y:S01]  /*7a30*/  LDC.64 R2, c[0x0][0x220] ;  /* 0x00008800ff027b82 */ /* 0x000e220000000a00 */
[----:B------:R-:W-:Y:S02]  /*7a40*/  MOV R11, R12 ;  /* 0x0000000c000b7202 */ /* 0x000fe40000000f00 */
[----:B------:R-:W-:-:S07]  /*7a50*/  MOV R17, R9 ;  /* 0x0000000900117202 */ /* 0x000fce0000000f00 */
[----:B0-----:R-:W-:Y:S05]  /*7a60*/  WARPSYNC.COLLECTIVE R6, `(.L_x_375) ;  /* 0x0000000006087348 */ /* 0x001fea0003c00000 */
[----:B------:R1:W2:Y:S02]  /*7a70*/  SHFL.BFLY P2, R9, R11, R8, R7 ;  /* 0x0c0000080b097389 */ /* 0x0002a40000040007 */
[----:B012---:R-:W-:Y:S01]  /*7a80*/  ENDCOLLECTIVE ;  /* 0x000000000000791b */ /* 0x007fe20003800000 */
.L_x_375:
[----:B------:R-:W-:Y:S02]  /*7a90*/  @!P0 IMAD.MOV.U32 R20, RZ, RZ, R5 ;  /* 0x000000ffff148224 */ /* 0x000fe400078e0005 */
[----:B------:R-:W0:Y:S01]  /*7aa0*/  LDC.64 R4, c[0x0][0x218] ;  /* 0x00008600ff047b82 */ /* 0x000e220000000a00 */
[----:B------:R-:W-:Y:S01]  /*7ab0*/  @!P0 MOV R22, R23 ;  /* 0x0000001700168202 */ /* 0x000fe20000000f00 */
[----:B------:R-:W-:Y:S01]  /*7ac0*/  FADD.FTZ R10, R10, R17 ;  /* 0x000000110a0a7221 */ /* 0x000fe20000010000 */
[----:B------:R-:W-:Y:S01]  /*7ad0*/  HFMA2.MMA R8, -RZ, RZ, 0, 4.76837158203125e-07 ;  /* 0x00000008ff087435 */ /* 0x000fe200000001ff */
[----:B------:R-:W-:Y:S01]  /*7ae0*/  MOV R11, R14 ;  /* 0x0000000e000b7202 */ /* 0x000fe20000000f00 */
[----:B------:R-:W-:-:S09]  /*7af0*/  IMAD.MOV.U32 R15, RZ, RZ, R9 ;  /* 0x000000ffff0f7224 */ /* 0x000fd200078e0009 */
[----:B0-----:R-:W-:Y:S05]  /*7b00*/  WARPSYNC.COLLECTIVE R6, `(.L_x_376) ;  /* 0x0000000006087348 */ /* 0x001fea0003c00000 */
[----:B------:R1:W2:Y:S02]  /*7b10*/  SHFL.BFLY P2, R9, R11, R8, R7 ;  /* 0x0c0000080b097389 */ /* 0x0002a40000040007 */
[----:B012---:R-:W-:Y:S01]  /*7b20*/  ENDCOLLECTIVE ;  /* 0x000000000000791b */ /* 0x007fe20003800000 */
.L_x_376:
[----:B------:R-:W-:Y:S01]  /*7b30*/  FADD.FTZ R12, R12, R15 ;  /* 0x0000000f0c0c7221 */ /* 0x000fe20000010000 */
[----:B------:R-:W-:Y:S02]  /*7b40*/  MOV R11, R16 ;  /* 0x00000010000b7202 */ /* 0x000fe40000000f00 */
[----:B------:R-:W-:-:S07]  /*7b50*/  MOV R19, R9 ;  /* 0x0000000900137202 */ /* 0x000fce0000000f00 */
[----:B------:R-:W-:Y:S05]  /*7b60*/  WARPSYNC.COLLECTIVE R6, `(.L_x_377) ;  /* 0x0000000006087348 */ /* 0x000fea0003c00000 */
[----:B------:R0:W1:Y:S02]  /*7b70*/  SHFL.BFLY P2, R9, R11, R8, R7 ;  /* 0x0c0000080b097389 */ /* 0x0000640000040007 */
[----:B01----:R-:W-:Y:S01]  /*7b80*/  ENDCOLLECTIVE ;  /* 0x000000000000791b */ /* 0x003fe20003800000 */
.L_x_377:
[----:B------:R-:W-:Y:S01]  /*7b90*/  FADD.FTZ R19, R19, R14 ;  /* 0x0000000e13137221 */ /* 0x000fe20000010000 */
[----:B------:R-:W-:-:S04]  /*7ba0*/  HFMA2.MMA R8, -RZ, RZ, 0, 2.384185791015625e-07 ;  /* 0x00000004ff087435 */ /* 0x000fc800000001ff */
[----:B------:R-:W-:Y:S01]  /*7bb0*/  MOV R11, R19 ;  /* 0x00000013000b7202 */ /* 0x000fe20000000f00 */
[----:B------:R-:W-:-:S07]  /*7bc0*/  IMAD.MOV.U32 R21, RZ, RZ, R9 ;  /* 0x000000ffff157224 */ /* 0x000fce00078e0009 */
[----:B------:R-:W-:Y:S05]  /*7bd0*/  WARPSYNC.COLLECTIVE R6, `(.L_x_378) ;  /* 0x0000000006087348 */ /* 0x000fea0003c00000 */
[----:B------:R0:W1:Y:S02]  /*7be0*/  SHFL.BFLY P2, R9, R11, R8, R7 ;  /* 0x0c0000080b097389 */ /* 0x0000640000040007 */
[----:B01----:R-:W-:Y:S01]  /*7bf0*/  ENDCOLLECTIVE ;  /* 0x000000000000791b */ /* 0x003fe20003800000 */
.L_x_378:
[----:B------:R-:W-:-:S05]  /*7c00*/  FADD.FTZ R21, R21, R16 ;  /* 0x0000001015157221 */ /* 0x000fca0000010000 */
[----:B------:R-:W-:Y:S02]  /*7c10*/  MOV R11, R21 ;  /* 0x00000015000b7202 */ /* 0x000fe40000000f00 */
[----:B------:R-:W-:-:S07]  /*7c20*/  MOV R14, R9 ;  /* 0x00000009000e7202 */ /* 0x000fce0000000f00 */
[----:B------:R-:W-:Y:S05]  /*7c30*/  WARPSYNC.COLLECTIVE R6, `(.L_x_379) ;  /* 0x0000000006087348 */ /* 0x000fea0003c00000 */
[----:B------:R0:W1:Y:S02]  /*7c40*/  SHFL.BFLY P2, R9, R11, R8, R7 ;  /* 0x0c0000080b097389 */ /* 0x0000640000040007 */
[----:B01----:R-:W-:Y:S01]  /*7c50*/  ENDCOLLECTIVE ;  /* 0x000000000000791b */ /* 0x003fe20003800000 */
.L_x_379:
[----:B------:R-:W-:Y:S01]  /*7c60*/  FADD.FTZ R16, R19, R14 ;  /* 0x0000000e13107221 */ /* 0x000fe20000010000 */
[----:B------:R-:W-:-:S04]  /*7c70*/  HFMA2.MMA R8, -RZ, RZ, 0, 1.1920928955078125e-07 ;  /* 0x00000002ff087435 */ /* 0x000fc800000001ff */
[----:B------:R-:W-:Y:S01]  /*7c80*/  MOV R11, R16 ;  /* 0x00000010000b7202 */ /* 0x000fe20000000f00 */
[----:B------:R-:W-:-:S07]  /*7c90*/  IMAD.MOV.U32 R18, RZ, RZ, R9 ;  /* 0x000000ffff127224 */ /* 0x000fce00078e0009 */
[----:B------:R-:W-:Y:S05]  /*7ca0*/  WARPSYNC.COLLECTIVE R6, `(.L_x_380) ;  /* 0x0000000006087348 */ /* 0x000fea0003c00000 */
[----:B------:R0:W1:Y:S02]  /*7cb0*/  SHFL.BFLY P2, R9, R11, R8, R7 ;  /* 0x0c0000080b097389 */ /* 0x0000640000040007 */
[----:B01----:R-:W-:Y:S01]  /*7cc0*/  ENDCOLLECTIVE ;  /* 0x000000000000791b */ /* 0x003fe20003800000 */
.L_x_380:
[----:B------:R-:W-:-:S05]  /*7cd0*/  FADD.FTZ R18, R21, R18 ;  /* 0x0000001215127221 */ /* 0x000fca0000010000 */
[----:B------:R-:W-:Y:S01]  /*7ce0*/  MOV R11, R18 ;  /* 0x00000012000b7202 */ /* 0x000fe20000000f00 */
[----:B------:R-:W-:-:S07]  /*7cf0*/  IMAD.MOV.U32 R19, RZ, RZ, R9 ;  /* 0x000000ffff137224 */ /* 0x000fce00078e0009 */
[----:B------:R-:W-:Y:S05]  /*7d00*/  WARPSYNC.COLLECTIVE R6, `(.L_x_381) ;  /* 0x0000000006087348 */ /* 0x000fea0003c00000 */
[----:B------:R0:W1:Y:S02]  /*7d10*/  SHFL.BFLY P2, R9, R11, R8, R7 ;  /* 0x0c0000080b097389 */ /* 0x0000640000040007 */
[----:B01----:R-:W-:Y:S01]  /*7d20*/  ENDCOLLECTIVE ;  /* 0x000000000000791b */ /* 0x003fe20003800000 */
.L_x_381:
[----:B------:R-:W-:Y:S01]  /*7d30*/  FADD.FTZ R14, R16, R19 ;  /* 0x00000013100e7221 */ /* 0x000fe20000010000 */
[----:B------:R-:W-:-:S04]  /*7d40*/  HFMA2.MMA R8, -RZ, RZ, 0, 5.9604644775390625e-08 ;  /* 0x00000001ff087435 */ /* 0x000fc800000001ff */
[----:B------:R-:W-:Y:S02]  /*7d50*/  MOV R11, R14 ;  /* 0x0000000e000b7202 */ /* 0x000fe40000000f00 */
[----:B------:R-:W-:-:S07]  /*7d60*/  MOV R21, R9 ;  /* 0x0000000900157202 */ /* 0x000fce0000000f00 */
[----:B------:R-:W-:Y:S05]  /*7d70*/  WARPSYNC.COLLECTIVE R6, `(.L_x_382) ;  /* 0x0000000006087348 */ /* 0x000fea0003c00000 */
[----:B------:R0:W1:Y:S02]  /*7d80*/  SHFL.BFLY P2, R9, R11, R8, R7 ;  /* 0x0c0000080b097389 */ /* 0x0000640000040007 */
[----:B01----:R-:W-:Y:S01]  /*7d90*/  ENDCOLLECTIVE ;  /* 0x000000000000791b */ /* 0x003fe20003800000 */
.L_x_382:
[----:B------:R-:W-:Y:S01]  /*7da0*/  FADD.FTZ R16, R18, R21 ;  /* 0x0000001512107221 */ /* 0x000fe20000010000 */
[C---:B------:R-:W-:Y:S02]  /*7db0*/  @!P0 IADD3 R18, R13.reuse, 0x3c, RZ ;  /* 0x0000003c0d128810 */ /* 0x040fe40007ffe0ff */
[----:B------:R-:W-:Y:S02]  /*7dc0*/  IADD3 R13, R13, R48, RZ ;  /* 0x000000300d0d7210 */ /* 0x000fe40007ffe0ff */
[----:B------:R-:W-:-:S03]  /*7dd0*/  @!P0 LOP3.LUT R18, R18, R43, RZ, 0x3c, !PT ;  /* 0x0000002b12128212 */ /* 0x000fc600078e3cff */
[----:B------:R-:W-:-:S04]  /*7de0*/  IMAD.WIDE R4, R13, 0x2, R4 ;  /* 0x000000020d047825 */ /* 0x000fc800078e0204 */
[----:B------:R-:W-:Y:S02]  /*7df0*/  IMAD.MOV.U32 R11, RZ, RZ, R16 ;  /* 0x000000ffff0b7224 */ /* 0x000fe400078e0010 */
[----:B------:R-:W-:Y:S01]  /*7e00*/  IMAD.WIDE R2, R13, 0x2, R2 ;  /* 0x000000020d027825 */ /* 0x000fe200078e0202 */
[----:B------:R-:W-:-:S07]  /*7e10*/  MOV R21, R9 ;  /* 0x0000000900157202 */ /* 0x000fce0000000f00 */
[----:B------:R-:W-:Y:S05]  /*7e20*/  WARPSYNC.COLLECTIVE R6, `(.L_x_383) ;  /* 0x0000000006087348 */ /* 0x000fea0003c00000 */
[----:B------:R0:W1:Y:S02]  /*7e30*/  SHFL.BFLY P2, R9, R11, R8, R7 ;  /* 0x0c0000080b097389 */ /* 0x0000640000040007 */
[----:B01----:R-:W-:Y:S01]  /*7e40*/  ENDCOLLECTIVE ;  /* 0x000000000000791b */ /* 0x003fe20003800000 */
.L_x_383:
[----:B------:R-:W-:Y:S01]  /*7e50*/  FADD.FTZ R14, R14, R21 ;  /* 0x000000150e0e7221 */ /* 0x000fe20000010000 */
[----:B------:R-:W-:Y:S01]  /*7e60*/  HFMA2.MMA R8, -RZ, RZ, 0, 4.76837158203125e-07 ;  /* 0x00000008ff087435 */ /* 0x000fe200000001ff */
[----:B------:R-:W-:Y:S02]  /*7e70*/  MOV R11, R20 ;  /* 0x00000014000b7202 */ /* 0x000fe40000000f00 */
[----:B------:R-:W-:-:S08]  /*7e80*/  MOV R19, R9 ;  /* 0x0000000900137202 */ /* 0x000fd00000000f00 */
[----:B------:R-:W-:Y:S05]  /*7e90*/  WARPSYNC.COLLECTIVE R6, `(.L_x_384) ;  /* 0x0000000006087348 */ /* 0x000fea0003c00000 */
[----:B------:R0:W1:Y:S02]  /*7ea0*/  SHFL.BFLY P2, R9, R11, R8, R7 ;  /* 0x0c0000080b097389 */ /* 0x0000640000040007 */
[----:B01----:R-:W-:Y:S01]  /*7eb0*/  ENDCOLLECTIVE ;  /* 0x000000000000791b */ /* 0x003fe20003800000 */
.L_x_384:
[----:B------:R-:W-:Y:S01]  /*7ec0*/  FADD.FTZ R16, R16, R19 ;  /* 0x0000001310107221 */ /* 0x000fe20000010000 */
[----:B------:R-:W-:Y:S01]  /*7ed0*/  IMAD.MOV.U32 R11, RZ, RZ, R22 ;  /* 0x000000ffff0b7224 */ /* 0x000fe200078e0016 */
[----:B------:R-:W-:-:S07]  /*7ee0*/  MOV R23, R9 ;  /* 0x0000000900177202 */ /* 0x000fce0000000f00 */
[----:B------:R-:W-:Y:S05]  /*7ef0*/  WARPSYNC.COLLECTIVE R6, `(.L_x_385) ;  /* 0x0000000006087348 */ /* 0x000fea0003c00000 */
[----:B------:R0:W1:Y:S02]  /*7f00*/  SHFL.BFLY P2, R9, R11, R8, R7 ;  /* 0x0c0000080b097389 */ /* 0x0000640000040007 */
[----:B01----:R-:W-:Y:S01]  /*7f10*/  ENDCOLLECTIVE ;  /* 0x000000000000791b */ /* 0x003fe20003800000 */
.L_x_385:
[----:B------:R-:W-:Y:S01]  /*7f20*/  FADD.FTZ R23, R23, R20 ;  /* 0x0000001417177221 */ /* 0x000fe20000010000 */
[----:B------:R-:W-:-:S04]  /*7f30*/  HFMA2.MMA R8, -RZ, RZ, 0, 2.384185791015625e-07 ;  /* 0x00000004ff087435 */ /* 0x000fc800000001ff */
[----:B------:R-:W-:Y:S02]  /*7f40*/  MOV R11, R23 ;  /* 0x00000017000b7202 */ /* 0x000fe40000000f00 */
[----:B------:R-:W-:-:S07]  /*7f50*/  MOV R25, R9 ;  /* 0x0000000900197202 */ /* 0x000fce0000000f00 */
[----:B------:R-:W-:Y:S05]  /*7f60*/  WARPSYNC.COLLECTIVE R6, `(.L_x_386) ;  /* 0x0000000006087348 */ /* 0x000fea0003c00000 */
[----:B------:R0:W1:Y:S02]  /*7f70*/  SHFL.BFLY P2, R9, R11, R8, R7 ;  /* 0x0c0000080b097389 */ /* 0x0000640000040007 */
[----:B01----:R-:W-:Y:S01]  /*7f80*/  ENDCOLLECTIVE ;  /* 0x000000000000791b */ /* 0x003fe20003800000 */
.L_x_386:
[----:B------:R-:W-:-:S04]  /*7f90*/  FADD.FTZ R25, R25, R22 ;  /* 0x0000001619197221 */ /* 0x000fc80000010000 */
[----:B------:R-:W-:Y:S01]  /*7fa0*/  IMAD.MOV.U32 R11, RZ, RZ, R25 ;  /* 0x000000ffff0b7224 */ /* 0x000fe200078e0019 */
[----:B------:R-:W-:-:S07]  /*7fb0*/  MOV R20, R9 ;  /* 0x0000000900147202 */ /* 0x000fce0000000f00 */
[----:B------:R-:W-:Y:S05]  /*7fc0*/  WARPSYNC.COLLECTIVE R6, `(.L_x_387) ;  /* 0x0000000006087348 */ /* 0x000fea0003c00000 */
[----:B------:R0:W1:Y:S02]  /*7fd0*/  SHFL.BFLY P2, R9, R11, R8, R7 ;  /* 0x0c0000080b097389 */ /* 0x0000640000040007 */
[----:B01----:R-:W-:Y:S01]  /*7fe0*/  ENDCOLLECTIVE ;  /* 0x000000000000791b */ /* 0x003fe20003800000 */
.L_x_387:
[----:B------:R-:W-:-:S05]  /*7ff0*/  FADD.FTZ R20, R23, R20 ;  /* 0x0000001417147221 */ /* 0x000fca0000010000 */
[----:B------:R-:W-:Y:S01]  /*8000*/  MOV R11, R20 ;  /* 0x00000014000b7202 */ /* 0x000fe20000000f00 */
[----:B------:R-:W-:Y:S01]  /*8010*/  IMAD.MOV.U32 R8, RZ, RZ, 0x2 ;  /* 0x00000002ff087424 */ /* 0x000fe200078e00ff */
[----:B------:R-:W-:Y:S02]  /*8020*/  MOV R22, R9 ;  /* 0x0000000900167202 */ /* 0x000fe40000000f00 */
[----:B------:R-:W-:-:S03]  /*8030*/  @!P0 LEA R9, R63, UR8, 0x7 ;  /* 0x000000083f098c11 */ /* 0x000fc6000f8e38ff */
[----:B------:R-:W-:Y:S01]  /*8040*/  FADD.FTZ R22, R25, R22 ;  /* 0x0000001619167221 */ /* 0x000fe20000010000 */
[----:B------:R-:W-:-:S07]  /*8050*/  @!P0 LEA R18, R18, R9, 0x2 ;  /* 0x0000000912128211 */ /* 0x000fce00078e10ff */
[----:B------:R-:W-:Y:S05]  /*8060*/  WARPSYNC.COLLECTIVE R6, `(.L_x_388) ;  /* 0x0000000006087348 */ /* 0x000fea0003c00000 */
[----:B------:R0:W1:Y:S02]  /*8070*/  SHFL.BFLY P2, R9, R11, R8, R7 ;  /* 0x0c0000080b097389 */ /* 0x0000640000040007 */
[----:B01----:R-:W-:Y:S01]  /*8080*/  ENDCOLLECTIVE ;  /* 0x000000000000791b */ /* 0x003fe20003800000 */
.L_x_388:
[----:B------:R0:W1:Y:S04]  /*8090*/  @!P0 LDS R27, [R18] ;  /* 0x00000000121b8984 */ /* 0x0000680000000800 */
[----:B------:R0:W2:Y:S01]  /*80a0*/  @!P0 LDS R28, [R18+0x500] ;  /* 0x00050000121c8984 */ /* 0x0000a20000000800 */
[----:B------:R-:W-:Y:S02]  /*80b0*/  MOV R11, R22 ;  /* 0x00000016000b7202 */ /* 0x000fe40000000f00 */
[----:B------:R-:W-:-:S07]  /*80c0*/  MOV R23, R9 ;  /* 0x0000000900177202 */ /* 0x000fce0000000f00 */
[----:B012---:R-:W-:Y:S05]  /*80d0*/  WARPSYNC.COLLECTIVE R6, `(.L_x_389) ;  /* 0x0000000006087348 */ /* 0x007fea0003c00000 */
[----:B------:R3:W4:Y:S02]  /*80e0*/  SHFL.BFLY P2, R9, R11, R8, R7 ;  /* 0x0c0000080b097389 */ /* 0x0007240000040007 */
[----:B01234-:R-:W-:Y:S01]  /*80f0*/  ENDCOLLECTIVE ;  /* 0x000000000000791b */ /* 0x01ffe20003800000 */
.L_x_389:
[----:B------:R-:W-:Y:S01]  /*8100*/  FADD.FTZ R23, R20, R23 ;  /* 0x0000001714177221 */ /* 0x000fe20000010000 */
[----:B------:R-:W-:-:S04]  /*8110*/  HFMA2.MMA R8, -RZ, RZ, 0, 5.9604644775390625e-08 ;  /* 0x00000001ff087435 */ /* 0x000fc800000001ff */
[----:B------:R-:W-:Y:S01]  /*8120*/  MOV R11, R23 ;  /* 0x00000017000b7202 */ /* 0x000fe20000000f00 */
[----:B------:R-:W-:Y:S02]  /*8130*/  @!P0 IMAD.MOV.U32 R24, RZ, RZ, R27 ;  /* 0x000000ffff188224 */ /* 0x000fe400078e001b */
[----:B------:R-:W-:Y:S01]  /*8140*/  @!P0 IMAD.MOV.U32 R26, RZ, RZ, R28 ;  /* 0x000000ffff1a8224 */ /* 0x000fe200078e001c */
[----:B------:R-:W-:Y:S02]  /*8150*/  ISETP.NE.AND P0, PT, R63, RZ, PT ;  /* 0x000000ff3f00720c */ /* 0x000fe40003f05270 */
[----:B------:R-:W-:-:S11]  /*8160*/  MOV R25, R9 ;  /* 0x0000000900197202 */ /* 0x000fd60000000f00 */
[----:B------:R-:W-:Y:S05]  /*8170*/  WARPSYNC.COLLECTIVE R6, `(.L_x_390) ;  /* 0x0000000006087348 */ /* 0x000fea0003c00000 */
[----:B------:R0:W1:Y:S02]  /*8180*/  SHFL.BFLY P2, R9, R11, R8, R7 ;  /* 0x0c0000080b097389 */ /* 0x0000640000040007 */
[----:B01----:R-:W-:Y:S01]  /*8190*/  ENDCOLLECTIVE ;  /* 0x000000000000791b */ /* 0x003fe20003800000 */
.L_x_390:
[----:B------:R-:W-:-:S05]  /*81a0*/  FADD.FTZ R22, R22, R25 ;  /* 0x0000001916167221 */ /* 0x000fca0000010000 */
[----:B------:R-:W-:Y:S02]  /*81b0*/  MOV R11, R22 ;  /* 0x00000016000b7202 */ /* 0x000fe40000000f00 */
[----:B------:R-:W-:-:S07]  /*81c0*/  MOV R18, R9 ;  /* 0x0000000900127202 */ /* 0x000fce0000000f00 */
[----:B------:R-:W-:Y:S05]  /*81d0*/  WARPSYNC.COLLECTIVE R6, `(.L_x_391) ;  /* 0x0000000006087348 */ /* 0x000fea0003c00000 */
[----:B------:R0:W1:Y:S02]  /*81e0*/  SHFL.BFLY P2, R9, R11, R8, R7 ;  /* 0x0c0000080b097389 */ /* 0x0000640000040007 */
[----:B01----:R-:W-:Y:S01]  /*81f0*/  ENDCOLLECTIVE ;  /* 0x000000000000791b */ /* 0x003fe20003800000 */
.L_x_391:
[----:B------:R-:W-:Y:S01]  /*8200*/  HFMA2.MMA R8, -RZ, RZ, 0, 4.76837158203125e-07 ;  /* 0x00000008ff087435 */ /* 0x000fe200000001ff */
[----:B------:R-:W-:Y:S01]  /*8210*/  MOV R11, R24 ;  /* 0x00000018000b7202 */ /* 0x000fe20000000f00 */
[----:B------:R-:W-:-:S09]  /*8220*/  IMAD.MOV.U32 R25, RZ, RZ, R9 ;  /* 0x000000ffff197224 */ /* 0x000fd200078e0009 */
[----:B------:R-:W-:Y:S05]  /*8230*/  WARPSYNC.COLLECTIVE R6, `(.L_x_392) ;  /* 0x0000000006087348 */ /* 0x000fea0003c00000 */
[----:B------:R0:W1:Y:S02]  /*8240*/  SHFL.BFLY P2, R9, R11, R8, R7 ;  /* 0x0c0000080b097389 */ /* 0x0000640000040007 */
[----:B01----:R-:W-:Y:S01]  /*8250*/  ENDCOLLECTIVE ;  /* 0x000000000000791b */ /* 0x003fe20003800000 */
.L_x_392:
[----:B------:R-:W-:Y:S02]  /*8260*/  MOV R11, R26 ;  /* 0x0000001a000b7202 */ /* 0x000fe40000000f00 */
[----:B------:R-:W-:-:S07]  /*8270*/  MOV R27, R9 ;  /* 0x00000009001b7202 */ /* 0x000fce0000000f00 */
[----:B------:R-:W-:Y:S05]  /*8280*/  WARPSYNC.COLLECTIVE R6, `(.L_x_393) ;  /* 0x0000000006087348 */ /* 0x000fea0003c00000 */
[----:B------:R0:W1:Y:S02]  /*8290*/  SHFL.BFLY P2, R9, R11, R8, R7 ;  /* 0x0c0000080b097389 */ /* 0x0000640000040007 */
[----:B01----:R-:W-:Y:S01]  /*82a0*/  ENDCOLLECTIVE ;  /* 0x000000000000791b */ /* 0x003fe20003800000 */
.L_x_393:
[----:B------:R-:W-:Y:S01]  /*82b0*/  FADD.FTZ R27, R27, R24 ;  /* 0x000000181b1b7221 */ /* 0x000fe20000010000 */
[----:B------:R-:W-:-:S04]  /*82c0*/  HFMA2.MMA R8, -RZ, RZ, 0, 2.384185791015625e-07 ;  /* 0x00000004ff087435 */ /* 0x000fc800000001ff */
[----:B------:R-:W-:Y:S02]  /*82d0*/  MOV R11, R27 ;  /* 0x0000001b000b7202 */ /* 0x000fe40000000f00 */
[----:B------:R-:W-:-:S07]  /*82e0*/  MOV R29, R9 ;  /* 0x00000009001d7202 */ /* 0x000fce0000000f00 */
[----:B------:R-:W-:Y:S05]  /*82f0*/  WARPSYNC.COLLECTIVE R6, `(.L_x_394) ;  /* 0x0000000006087348 */ /* 0x000fea0003c00000 */
[----:B------:R0:W1:Y:S02]  /*8300*/  SHFL.BFLY P2, R9, R11, R8, R7 ;  /* 0x0c0000080b097389 */ /* 0x0000640000040007 */
[----:B01----:R-:W-:Y:S01]  /*8310*/  ENDCOLLECTIVE ;  /* 0x000000000000791b */ /* 0x003fe20003800000 */
.L_x_394:
[----:B------:R-:W-:-:S05]  /*8320*/  FADD.FTZ R29, R29, R26 ;  /* 0x0000001a1d1d7221 */ /* 0x000fca0000010000 */
[----:B------:R-:W-:Y:S01]  /*8330*/  MOV R11, R29 ;  /* 0x0000001d000b7202 */ /* 0x000fe20000000f00 */
[----:B------:R-:W-:-:S07]  /*8340*/  IMAD.MOV.U32 R24, RZ, RZ, R9 ;  /* 0x000000ffff187224 */ /* 0x000fce00078e0009 */
[----:B------:R-:W-:Y:S05]  /*8350*/  WARPSYNC.COLLECTIVE R6, `(.L_x_395) ;  /* 0x0000000006087348 */ /* 0x000fea0003c00000 */
[----:B------:R0:W1:Y:S02]  /*8360*/  SHFL.BFLY P2, R9, R11, R8, R7 ;  /* 0x0c0000080b097389 */ /* 0x0000640000040007 */
[----:B01----:R-:W-:Y:S01]  /*8370*/  ENDCOLLECTIVE ;  /* 0x000000000000791b */ /* 0x003fe20003800000 */
.L_x_395:
[----:B------:R-:W-:Y:S01]  /*8380*/  FADD.FTZ R24, R27, R24 ;  /* 0x000000181b187221 */ /* 0x000fe20000010000 */
[----:B------:R-:W-:-:S04]  /*8390*/  HFMA2.MMA R8, -RZ, RZ, 0, 1.1920928955078125e-07 ;  /* 0x00000002ff087435 */ /* 0x000fc800000001ff */
[----:B------:R-:W-:Y:S02]  /*83a0*/  MOV R11, R24 ;  /* 0x00000018000b7202 */ /* 0x000fe40000000f00 */
[----:B------:R-:W-:-:S07]  /*83b0*/  MOV R26, R9 ;  /* 0x00000009001a7202 */ /* 0x000fce0000000f00 */
[----:B------:R-:W-:Y:S05]  /*83c0*/  WARPSYNC.COLLECTIVE R6, `(.L_x_396) ;  /* 0x0000000006087348 */ /* 0x000fea0003c00000 */
[----:B------:R0:W1:Y:S02]  /*83d0*/  SHFL.BFLY P2, R9, R11, R8, R7 ;  /* 0x0c0000080b097389 */ /* 0x0000640000040007 */
[----:B01----:R-:W-:Y:S01]  /*83e0*/  ENDCOLLECTIVE ;  /* 0x000000000000791b */ /* 0x003fe20003800000 */
.L_x_396:
[----:B------:R-:W-:-:S05]  /*83f0*/  FADD.FTZ R26, R29, R26 ;  /* 0x0000001a1d1a7221 */ /* 0x000fca0000010000 */
[----:B------:R-:W-:Y:S01]  /*8400*/  MOV R11, R26 ;  /* 0x0000001a000b7202 */ /* 0x000fe20000000f00 */
[----:B------:R-:W-:-:S07]  /*8410*/  IMAD.MOV.U32 R27, RZ, RZ, R9 ;  /* 0x000000ffff1b7224 */ /* 0x000fce00078e0009 */
[----:B------:R-:W-:Y:S05]  /*8420*/  WARPSYNC.COLLECTIVE R6, `(.L_x_397) ;  /* 0x0000000006087348 */ /* 0x000fea0003c00000 */
[----:B------:R0:W1:Y:S02]  /*8430*/  SHFL.BFLY P2, R9, R11, R8, R7 ;  /* 0x0c0000080b097389 */ /* 0x0000640000040007 */
[----:B01----:R-:W-:Y:S01]  /*8440*/  ENDCOLLECTIVE ;  /* 0x000000000000791b */ /* 0x003fe20003800000 */
.L_x_397:
[----:B------:R-:W-:Y:S01]  /*8450*/  FADD.FTZ R24, R24, R27 ;  /* 0x0000001b18187221 */ /* 0x000fe20000010000 */
[----:B------:R-:W-:Y:S01]  /*8460*/  FADD.FTZ R8, R23, R18 ;  /* 0x0000001217087221 */ /* 0x000fe20000010000 */
[----:B------:R-:W-:Y:S02]  /*8470*/  @!P0 F2FP.BF16.F32.PACK_AB R7, RZ, R16 ;  /* 0x00000010ff07823e */ /* 0x000fe400000010ff */
[----:B------:R-:W-:Y:S02]  /*8480*/  @!P0 F2FP.BF16.F32.PACK_AB R6, RZ, R14 ;  /* 0x0000000eff06823e */ /* 0x000fe400000010ff */
[----:B------:R-:W-:Y:S02]  /*8490*/  @!P0 F2FP.BF16.F32.PACK_AB R8, RZ, R8 ;  /* 0x00000008ff08823e */ /* 0x000fe400000010ff */
[----:B------:R-:W-:Y:S01]  /*84a0*/  PRMT R15, R7, 0x7610, R15 ;  /* 0x00007610070f7816 */ /* 0x000fe2000000000f */
[----:B------:R-:W-:Y:S01]  /*84b0*/  HFMA2.MMA R7, -RZ, RZ, 0, 0.000503063201904296875 ;  /* 0x0000101fff077435 */ /* 0x000fe200000001ff */
[----:B------:R-:W-:-:S02]  /*84c0*/  PRMT R14, R6, 0x7610, R14 ;  /* 0x00007610060e7816 */ /* 0x000fc4000000000e */
[----:B------:R-:W-:Y:S02]  /*84d0*/  MOV R29, R9 ;  /* 0x00000009001d7202 */ /* 0x000fe40000000f00 */
[----:B------:R-:W-:Y:S02]  /*84e0*/  @!P0 F2FP.BF16.F32.PACK_AB R9, RZ, R10 ;  /* 0x0000000aff09823e */ /* 0x000fe400000010ff */
[----:B------:R-:W-:Y:S01]  /*84f0*/  PRMT R16, R8, 0x7610, R16 ;  /* 0x0000761008107816 */ /* 0x000fe20000000010 */
[----:B------:R-:W-:Y:S01]  /*8500*/  IMAD.MOV.U32 R8, RZ, RZ, 0x1 ;  /* 0x00000001ff087424 */ /* 0x000fe200078e00ff */
[----:B------:R-:W-:Y:S01]  /*8510*/  MOV R11, R24 ;  /* 0x00000018000b7202 */ /* 0x000fe20000000f00 */
[----:B------:R0:W-:Y:S01]  /*8520*/  @!P0 STG.E.U16 desc[UR10][R4.64], R9 ;  /* 0x0000000904008986 */ /* 0x0001e2000c10150a */
[----:B------:R-:W-:Y:S01]  /*8530*/  MOV R6, 0xffff ;  /* 0x0000ffff00067802 */ /* 0x000fe20000000f00 */
[----:B------:R-:W-:Y:S01]  /*8540*/  FADD.FTZ R26, R26, R29 ;  /* 0x0000001d1a1a7221 */ /* 0x000fe20000010000 */
[----:B------:R-:W-:-:S07]  /*8550*/  @!P0 F2FP.BF16.F32.PACK_AB R10, RZ, R12 ;  /* 0x0000000cff0a823e */ /* 0x000fce00000010ff */
[----:B0-----:R-:W-:Y:S05]  /*8560*/  WARPSYNC.COLLECTIVE R6, `(.L_x_398) ;  /* 0x0000000006087348 */ /* 0x001fea0003c00000 */
[----:B0-----:R0:W1:Y:S02]  /*8570*/  SHFL.BFLY P2, R9, R11, R8, R7 ;  /* 0x0c0000080b097389 */ /* 0x0010640000040007 */
[----:B01----:R-:W-:Y:S01]  /*8580*/  ENDCOLLECTIVE ;  /* 0x000000000000791b */ /* 0x003fe20003800000 */
.L_x_398:
[----:B------:R-:W-:Y:S01]  /*8590*/  PRMT R12, R10, 0x7610, R12 ;  /* 0x000076100a0c7816 */ /* 0x000fe2000000000c */
[----:B------:R-:W-:-:S04]  /*85a0*/  FADD.FTZ R10, R22, R25 ;  /* 0x00000019160a7221 */ /* 0x000fc80000010000 */
[----:B------:R0:W-:Y:S01]  /*85b0*/  @!P0 STG.E.U16 desc[UR10][R2.64], R12 ;  /* 0x0000000c02008986 */ /* 0x0001e2000c10150a */
[----:B------:R-:W-:-:S03]  /*85c0*/  @!P0 F2FP.BF16.F32.PACK_AB R10, RZ, R10 ;  /* 0x0000000aff0a823e */ /* 0x000fc600000010ff */
[----:B------:R0:W-:Y:S01]  /*85d0*/  @!P0 STG.E.U16 desc[UR10][R4.64+0x28], R14 ;  /* 0x0000280e04008986 */ /* 0x0001e2000c10150a */
[----:B------:R-:W-:-:S03]  /*85e0*/  MOV R11, R26 ;  /* 0x0000001a000b7202 */ /* 0x000fc60000000f00 */
[----:B------:R0:W-:Y:S04]  /*85f0*/  @!P0 STG.E.U16 desc[UR10][R2.64+0x28], R15 ;  /* 0x0000280f02008986 */ /* 0x0001e8000c10150a */
[----:B------:R0:W-:Y:S04]  /*8600*/  @!P0 STG.E.U16 desc[UR10][R4.64+0x50], R16 ;  /* 0x0000501004008986 */ /* 0x0001e8000c10150a */
[----:B------:R0:W-:Y:S01]  /*8610*/  @!P0 STG.E.U16 desc[UR10][R2.64+0x50], R10 ;  /* 0x0000500a02008986 */ /* 0x0001e2000c10150a */
[----:B------:R-:W-:-:S07]  /*8620*/  MOV R13, R9 ;  /* 0x00000009000d7202 */ /* 0x000fce0000000f00 */
[----:B0-----:R-:W-:Y:S05]  /*8630*/  WARPSYNC.COLLECTIVE R6, `(.L_x_399) ;  /* 0x0000000006087348 */ /* 0x001fea0003c00000 */
[----:B------:R1:W2:Y:S02]  /*8640*/  SHFL.BFLY P2, R9, R11, R8, R7 ;  /* 0x0c0000080b097389 */ /* 0x0002a40000040007 */
[----:B012---:R-:W-:Y:S01]  /*8650*/  ENDCOLLECTIVE ;  /* 0x000000000000791b */ /* 0x007fe20003800000 */
.L_x_399:
[----:B------:R-:W-:Y:S01]  /*8660*/  FADD.FTZ R13, R24, R13 ;  /* 0x0000000d180d7221 */ /* 0x000fe20000010000 */
[----:B------:R-:W-:Y:S06]  /*8670*/  BRA `(.L_x_400) ;  /* 0xffffffe4000c7947 */ /* 0x000fec000383ffff */
.L_x_401:
        /* <DEDUP_REMOVED lines=16> */
.L_x_2755:


//--------------------- .text._ZN13group_norm_v218gn_bwd_cuda_kernelI13__nv_bfloat16Li320ELi3ELi32ELi10ELi4096ELb0ELb1ELi32ELi320ELi320ELi4ELb1ELi2ELb0ELb0ELNS_15WgradSyncMethodE3ENS_16CompileConditionILi900EEEEEvPT_S6_S6_PKS5_S8_S8_S8_PKfflPfPj --------------------------
	.section	.text._ZN13group_norm_v218gn_bwd_cuda_kernelI13__nv_bfloat16Li320ELi3ELi32ELi10ELi4096ELb0ELb1ELi32ELi320ELi320ELi4ELb1ELi2ELb0ELb0ELNS_15WgradSyncMethodE3ENS_16CompileConditionILi900EEEEEvPT_S6_S6_PKS5_S8_S8_S8_PKfflPfPj,"ax",@progbits
	.align	128
        .global         _ZN13group_norm_v218gn_bwd_cuda_kernelI13__nv_bfloat16Li320ELi3ELi32ELi10ELi4096ELb0ELb1ELi32ELi320ELi320ELi4ELb1ELi2ELb0ELb0ELNS_15WgradSyncMethodE3ENS_16CompileConditionILi900EEEEEvPT_S6_S6_PKS5_S8_S8_S8_PKfflPfPj
        .type           _ZN13group_norm_v218gn_bwd_cuda_kernelI13__nv_bfloat16Li320ELi3ELi32ELi10ELi4096ELb0ELb1ELi32ELi320ELi320ELi4ELb1ELi2ELb0ELb0ELNS_15WgradSyncMethodE3ENS_16CompileConditionILi900EEEEEvPT_S6_S6_PKS5_S8_S8_S8_PKfflPfPj,@function
        .size           _ZN13group_norm_v218gn_bwd_cuda_kernelI13__nv_bfloat16Li320ELi3ELi32ELi10ELi4096ELb0ELb1ELi32ELi320ELi320ELi4ELb1ELi2ELb0ELb0ELNS_15WgradSyncMethodE3ENS_16CompileConditionILi900EEEEEvPT_S6_S6_PKS5_S8_S8_S8_PKfflPfPj,(.L_x_2756 - _ZN13group_norm_v218gn_bwd_cuda_kernelI13__nv_bfloat16Li320ELi3ELi32ELi10ELi4096ELb0ELb1ELi32ELi320ELi320ELi4ELb1ELi2ELb0ELb0ELNS_15WgradSyncMethodE3ENS_16CompileConditionILi900EEEEEvPT_S6_S6_PKS5_S8_S8_S8_PKfflPfPj)
        .other          _ZN13group_norm_v218gn_bwd_cuda_kernelI13__nv_bfloat16Li320ELi3ELi32ELi10ELi4096ELb0ELb1ELi32ELi320ELi320ELi4ELb1ELi2ELb0ELb0ELNS_15WgradSyncMethodE3ENS_16CompileConditionILi900EEEEEvPT_S6_S6_PKS5_S8_S8_S8_PKfflPfPj,@"STO_CUDA_ENTRY STV_DEFAULT"
_ZN13group_norm_v218gn_bwd_cuda_kernelI13__nv_bfloat16Li320ELi3ELi32ELi10ELi4096ELb0ELb1ELi32ELi320ELi320ELi4ELb1ELi2ELb0ELb0ELNS_15WgradSyncMethodE3ENS_16CompileConditionILi900EEEEEvPT_S6_S6_PKS5_S8_S8_S8_PKfflPfPj:
.text._ZN13group_norm_v218gn_bwd_cuda_kernelI13__nv_bfloat16Li320ELi3ELi32ELi10ELi4096ELb0ELb1ELi32ELi320ELi320ELi4ELb1ELi2ELb0ELb0ELNS_15WgradSyncMethodE3ENS_16CompileConditionILi900EEEEEvPT_S6_S6_PKS5_S8_S8_S8_PKfflPfPj:
        /* <DEDUP_REMOVED lines=29> */
.L_x_404:
[----:B------:R-:W2:Y:S04]  /*01d0*/  LD.E.STRONG.GPU R0, desc[UR10][R2.64] ;  /* 0x0000000a02007980 */ /* 0x000ea8000c10f900 */
[----:B--2---:R-:W-:Y:S01]  /*01e0*/  CCTL.IVALL ;  /* 0x00000000ff00798f */ /* 0x004fe20002000000 */
[----:B------:R-:W-:Y:S05]  /*01f0*/  YIELD ;  /* 0x0000000000007946 */ /* 0x000fea0003800000 */
[----:B-----5:R-:W-:-:S04]  /*0200*/  LOP3.LUT R0, R0, R5, RZ, 0x3c, !PT ;  /* 0x0000000500007212 */ /* 0x020fc800078e3cff */
[----:B------:R-:W-:-:S13]  /*0210*/  ISETP.GT.AND P0, PT, R0, -0x1, PT ;  /* 0xffffffff0000780c */ /* 0x000fda0003f04270 */
[----:B------:R-:W-:Y:S05]  /*0220*/  @P0 BRA `(.L_x_404) ;  /* 0xfffffffc00e80947 */ /* 0x000fea000383ffff */
.L_x_403:
[----:B------:R-:W-:Y:S05]  /*0230*/  WARPSYNC.ALL ;  /* 0x0000000000007948 */ /* 0x000fea0003800000 */
[----:B------:R-:W-:Y:S06]  /*0240*/  BAR.SYNC.DEFER_BLOCKING 0x0 ;  /* 0x0000000000007b1d */ /* 0x000fec0000010000 */
[----:B------:R-:W-:Y:S05]  /*0250*/  BRA `(.L_x_405) ;  /* 0x0000005000687947 */ /* 0x000fea0003800000 */
.L_x_402:
[----:B------:R-:W0:Y:S01]  /*0260*/  S2R R14, SR_TID.X ;  /* 0x00000000000e7919 */ /* 0x000e220000002100 */
[----:B------:R-:W1:Y:S01]  /*0270*/  LDC.64 R4, c[0x0][0x238] ;  /* 0x00008e00ff047b82 */ /* 0x000e620000000a00 */
[----:B0-----:R-:W-:-:S05]  /*0280*/  IMAD.WIDE.U32 R2, R14, -0x33333333, RZ ;  /* 0xcccccccd0e027825 */ /* 0x001fca00078e00ff */
[----:B------:R-:W-:-:S05]  /*0290*/  SHF.R.U32.HI R0, RZ, 0x6, R3 ;  /* 0x00000006ff007819 */ /* 0x000fca0000011603 */
[----:B------:R-:W-:-:S05]  /*02a0*/  IMAD R0, R0, -0x50, R14 ;  /* 0xffffffb000007824 */ /* 0x000fca00078e020e */
[----:B------:R-:W-:-:S05]  /*02b0*/  SHF.L.U32 R7, R0, 0x2, RZ ;  /* 0x0000000200077819 */ /* 0x000fca00000006ff */
[----:B-1----:R-:W-:-:S06]  /*02c0*/  IMAD.WIDE R2, R7, 0x2, R4 ;  /* 0x0000000207027825 */ /* 0x002fcc00078e0204 */
[----:B------:R-:W2:Y:S01]  /*02d0*/  LDG.E.64.CONSTANT R2, desc[UR10][R2.64] ;  /* 0x0000000a02027981 */ /* 0x000ea2000c1e9b00 */
[----:B------:R-:W-:Y:S01]  /*02e0*/  SHF.R.S32.HI R0, RZ, 0x1f, R14 ;  /* 0x0000001fff007819 */ /* 0x000fe2000001140e */
[----:B------:R-:W0:Y:S01]  /*02f0*/  S2UR UR6, SR_CgaCtaId ;  /* 0x00000000000679c3 */ /* 0x000e220000008800 */
[----:B------:R-:W-:Y:S02]  /*0300*/  UMOV UR4, 0x400 ;  /* 0x0000040000047882 */ /* 0x000fe40000000000 */
[CC--:B------:R-:W-:Y:S01]  /*0310*/  LEA.HI R8, R0.reuse, R14.reuse, RZ, 0x2 ;  /* 0x0000000e00087211 */ /* 0x0c0fe200078f10ff */
[----:B------:R-:W-:Y:S01]  /*0320*/  UIADD3 UR4, UR4, 0x2800, URZ ;  /* 0x0000280004047890 */ /* 0x000fe2000fffe03f */
[----:B------:R-:W-:Y:S02]  /*0330*/  LEA.HI R0, R0, R14, RZ, 0x4 ;  /* 0x0000000e00007211 */ /* 0x000fe400078f20ff */
[----:B------:R-:W-:Y:S02]  /*0340*/  SHF.R.S32.HI R6, RZ, 0x2, R8 ;  /* 0x00000002ff067819 */ /* 0x000fe40000011408 */
[----:B------:R-:W-:-:S02]  /*0350*/  LOP3.LUT R8, R8, 0xfffffffc, RZ, 0xc0, !PT ;  /* 0xfffffffc08087812 */ /* 0x000fc400078ec0ff */
[C---:B------:R-:W-:Y:S01]  /*0360*/  IADD3 R4, R6.reuse, 0x50, RZ ;  /* 0x0000005006047810 */ /* 0x040fe20007ffe0ff */
[C---:B------:R-:W-:Y:S01]  /*0370*/  VIADD R10, R6.reuse, 0xa0 ;  /* 0x000000a0060a7836 */ /* 0x040fe20000000000 */
[----:B------:R-:W-:Y:S02]  /*0380*/  IADD3 R12, R6, 0xf0, RZ ;  /* 0x000000f0060c7810 */ /* 0x000fe40007ffe0ff */
[----:B------:R-:W-:Y:S02]  /*0390*/  SHF.R.S32.HI R5, RZ, 0x1f, R4 ;  /* 0x0000001fff057819 */ /* 0x000fe40000011404 */
[----:B------:R-:W-:Y:S02]  /*03a0*/  IADD3 R6, R7, 0x2, RZ ;  /* 0x0000000207067810 */ /* 0x000fe40007ffe0ff */
[----:B------:R-:W-:Y:S01]  /*03b0*/  LEA.HI R9, R5, R4, RZ, 0x2 ;  /* 0x0000000405097211 */ /* 0x000fe200078f10ff */
[----:B------:R-:W-:Y:S01]  /*03c0*/  IMAD.WIDE.U32 R4, R7, -0x33333333, RZ ;  /* 0xcccccccd07047825 */ /* 0x000fe200078e00ff */
[----:B------:R-:W-:-:S02]  /*03d0*/  SHF.R.S32.HI R11, RZ, 0x1f, R10 ;  /* 0x0000001fff0b7819 */ /* 0x000fc4000001140a */
[----:B------:R-:W-:Y:S01]  /*03e0*/  SHF.R.S32.HI R13, RZ, 0x1f, R12 ;  /* 0x0000001fff0d7819 */ /* 0x000fe2000001140c */
[----:B------:R-:W-:Y:S01]  /*03f0*/  IMAD.WIDE.U32 R6, R6, -0x33333333, RZ ;  /* 0xcccccccd06067825 */ /* 0x000fe200078e00ff */
[----:B------:R-:W-:Y:S01]  /*0400*/  LEA.HI R11, R11, R10, RZ, 0x2 ;  /* 0x0000000a0b0b7211 */ /* 0x000fe200078f10ff */
[----:B0-----:R-:W-:Y:S01]  /*0410*/  ULEA UR6, UR6, UR4, 0x18 ;  /* 0x0000000406067291 */ /* 0x001fe2000f8ec03f */
[----:B------:R-:W-:Y:S02]  /*0420*/  SHF.R.U32.HI R10, RZ, 0x3, R5 ;  /* 0x00000003ff0a7819 */ /* 0x000fe40000011605 */
[----:B------:R-:W-:Y:S01]  /*0430*/  SHF.R.U32.HI R6, RZ, 0x3, R7 ;  /* 0x00000003ff067819 */ /* 0x000fe20000011607 */
[----:B------:R-:W-:Y:S01]  /*0440*/  UMOV UR4, URZ ;  /* 0x0000003f00047c82 */ /* 0x000fe20008000000 */
[----:B------:R-:W-:Y:S01]  /*0450*/  SHF.R.U32.HI R5, RZ, 0x4, R0 ;  /* 0x00000004ff057819 */ /* 0x000fe20000011600 */
[----:B------:R0:W-:Y:S01]  /*0460*/  STL [R1+0xc0], R10 ;  /* 0x0000c00a01007387 */ /* 0x0001e20000100800 */
[----:B------:R-:W-:-:S02]  /*0470*/  IADD3 R8, -R8, R14, RZ ;  /* 0x0000000e08087210 */ /* 0x000fc40007ffe1ff */
[----:B------:R-:W-:Y:S01]  /*0480*/  LEA.HI R13, R13, R12, RZ, 0x2 ;  /* 0x0000000c0d0d7211 */ /* 0x000fe200078f10ff */
[----:B------:R1:W-:Y:S01]  /*0490*/  STL [R1+0xc4], R6 ;  /* 0x0000c40601007387 */ /* 0x0003e20000100800 */
[----:B------:R-:W-:Y:S02]  /*04a0*/  SHF.R.U32.HI R9, RZ, 0x2, R9 ;  /* 0x00000002ff097819 */ /* 0x000fe40000011609 */
[----:B------:R-:W-:Y:S02]  /*04b0*/  SHF.R.U32.HI R11, RZ, 0x2, R11 ;  /* 0x00000002ff0b7819 */ /* 0x000fe4000001160b */
[----:B------:R-:W-:Y:S02]  /*04c0*/  SHF.R.U32.HI R13, RZ, 0x2, R13 ;  /* 0x00000002ff0d7819 */ /* 0x000fe4000001160d */
[C---:B------:R-:W-:Y:S02]  /*04d0*/  LOP3.LUT R7, R8.reuse, 0x3, R9, 0x78, !PT ;  /* 0x0000000308077812 */ /* 0x040fe400078e7809 */
[----:B------:R-:W-:-:S02]  /*04e0*/  LOP3.LUT R0, R8, 0x3, R11, 0x78, !PT ;  /* 0x0000000308007812 */ /* 0x000fc400078e780b */
[----:B0-----:R-:W-:Y:S02]  /*04f0*/  CS2R R10, SRZ ;  /* 0x00000000000a7805 */ /* 0x001fe4000001ff00 */
[----:B-1----:R-:W-:-:S05]  /*0500*/  LOP3.LUT R6, R8, 0x3, R5, 0x78, !PT ;  /* 0x0000000308067812 */ /* 0x002fca00078e7805 */
[----:B------:R0:W-:Y:S04]  /*0510*/  STL [R1+0xd4], R6 ;  /* 0x0000d40601007387 */ /* 0x0001e80000100800 */
[----:B------:R-:W-:Y:S04]  /*0520*/  STL [R1+0xd0], R7 ;  /* 0x0000d00701007387 */ /* 0x000fe80000100800 */
[----:B------:R1:W-:Y:S01]  /*0530*/  STL [R1+0xcc], R0 ;  /* 0x0000cc0001007387 */ /* 0x0003e20000100800 */
[----:B0-----:R-:W-:Y:S02]  /*0540*/  LOP3.LUT R6, R8, 0x3, R13, 0x78, !PT ;  /* 0x0000000308067812 */ /* 0x001fe400078e780d */
[----:B------:R-:W-:-:S03]  /*0550*/  CS2R R12, SRZ ;  /* 0x00000000000c7805 */ /* 0x000fc6000001ff00 */
[----:B------:R0:W-:Y:S04]  /*0560*/  STL [R1+0xc8], R6 ;  /* 0x0000c80601007387 */ /* 0x0001e80000100800 */
[----:B------:R0:W-:Y:S04]  /*0570*/  STL [R1+0x40], RZ ;  /* 0x000040ff01007387 */ /* 0x0001e80000100800 */
[----:B------:R0:W-:Y:S04]  /*0580*/  STL [R1+0x48], RZ ;  /* 0x000048ff01007387 */ /* 0x0001e80000100800 */
[----:B------:R0:W-:Y:S04]  /*0590*/  STL [R1+0x3c], RZ ;  /* 0x00003cff01007387 */ /* 0x0001e80000100800 */
[----:B------:R0:W-:Y:S01]  /*05a0*/  STL [R1+0x44], RZ ;  /* 0x000044ff01007387 */ /* 0x0001e20000100800 */
[C---:B--2---:R-:W-:Y:S01]  /*05b0*/  PRMT R4, R2.reuse, 0x7632, R4 ;  /* 0x0000763202047816 */ /* 0x044fe20000000004 */
[----:B-1----:R-:W-:Y:S01]  /*05c0*/  IMAD.U32 R0, R2, 0x10000, RZ ;  /* 0x0001000002007824 */ /* 0x002fe200078e00ff */
[----:B------:R-:W-:-:S02]  /*05d0*/  PRMT R5, R3, 0x7632, R5 ;  /* 0x0000763203057816 */ /* 0x000fc40000000005 */
[----:B------:R-:W-:Y:S02]  /*05e0*/  SHF.L.U32 R2, R3, 0x10, RZ ;  /* 0x0000001003027819 */ /* 0x000fe400000006ff */
[----:B------:R-:W-:Y:S02]  /*05f0*/  SHF.L.U32 R3, R4, 0x10, RZ ;  /* 0x0000001004037819 */ /* 0x000fe400000006ff */
[----:B0-----:R-:W-:-:S07]  /*0600*/  SHF.L.U32 R4, R5, 0x10, RZ ;  /* 0x0000001005047819 */ /* 0x001fce00000006ff */
.L_x_421:
[----:B-1----:R-:W2:Y:S04]  /*0610*/  LDL R14, [R1+0xc0] ;  /* 0x0000c000010e7983 */ /* 0x002ea80000100800 */
[----:B------:R-:W3:Y:S01]  /*0620*/  LDL R21, [R1+0xc4] ;  /* 0x0000c40001157983 */ /* 0x000ee20000100800 */
        /* <DEDUP_REMOVED lines=12> */
[----:B------:R-:W-:Y:S02]  /*06f0*/  MOV R5, UR9 ;  /* 0x0000000900057c02 */ /* 0x000fe40008000f00 */
[----:B------:R-:W-:Y:S01]  /*0700*/  IADD3 R46, R7, UR7, RZ ;  /* 0x00000007072e7c10 */ /* 0x000fe2000fffe0ff */
[----:B------:R-:W-:Y:S01]  /*0710*/  IMAD.SHL.U32 R8, R6, 0x4, RZ ;  /* 0x0000000406087824 */ /* 0x000fe200078e00ff */
[----:B------:R-:W-:-:S03]  /*0720*/  UIMAD UR7, UR5, 0x140000, URZ ;  /* 0x00140000050778a4 */ /* 0x000fc6000f8e023f */
[----:B------:R-:W-:-:S04]  /*0730*/  IMAD.WIDE.U32 R8, R5, 0x140000, R8 ;  /* 0x0014000005087825 */ /* 0x000fc800078e0008 */
[----:B------:R-:W-:Y:S01]  /*0740*/  IMAD R46, R46, 0x140, RZ ;  /* 0x000001402e2e7824 */ /* 0x000fe200078e02ff */
[----:B------:R-:W-:Y:S01]  /*0750*/  IADD3 R5, R9, UR7, RZ ;  /* 0x0000000709057c10 */ /* 0x000fe2000fffe0ff */
[----:B------:R-:W-:-:S03]  /*0760*/  ULDC UR7, c[0x0][0x250] ;  /* 0x0000940000077ab9 */ /* 0x000fc60000000800 */
[----:B------:R-:W-:-:S04]  /*0770*/  IADD3 R9, P1, R46, R8, RZ ;  /* 0x000000082e097210 */ /* 0x000fc80007f3e0ff */
[----:B------:R-:W-:Y:S02]  /*0780*/  IADD3.X R16, RZ, R5, RZ, P1, !PT ;  /* 0x00000005ff107210 */ /* 0x000fe40000ffe4ff */
[C---:B------:R-:W-:Y:S02]  /*0790*/  SHF.L.U32 R19, R9.reuse, 0x1, RZ ;  /* 0x0000000109137819 */ /* 0x040fe400000006ff */
[----:B------:R-:W-:Y:S01]  /*07a0*/  SHF.L.U64.HI R20, R9, 0x1, R16 ;  /* 0x0000000109147819 */ /* 0x000fe20000010210 */
[----:B------:R-:W-:-:S04]  /*07b0*/  VIADD R9, R46, 0x500 ;  /* 0x000005002e097836 */ /* 0x000fc80000000000 */
[----:B------:R-:W-:Y:S01]  /*07c0*/  STL [R1+0x84], R20 ;  /* 0x0000841401007387 */ /* 0x000fe20000100800 */
[----:B------:R-:W-:-:S03]  /*07d0*/  IADD3 R9, P2, R9, R8, RZ ;  /* 0x0000000809097210 */ /* 0x000fc60007f5e0ff */
[----:B------:R0:W-:Y:S01]  /*07e0*/  STL [R1+0x80], R19 ;  /* 0x0000801301007387 */ /* 0x0001e20000100800 */
[----:B------:R-:W-:-:S05]  /*07f0*/  SHF.L.U32 R22, R9, 0x1, RZ ;  /* 0x0000000109167819 */ /* 0x000fca00000006ff */
[----:B------:R1:W-:Y:S01]  /*0800*/  STL [R1+0xa0], R22 ;  /* 0x0000a01601007387 */ /* 0x0003e20000100800 */
[----:B--2---:R-:W-:-:S05]  /*0810*/  IADD3 R15, P0, R14, UR12, RZ ;  /* 0x0000000c0e0f7c10 */ /* 0x004fca000ff1e0ff */
[----:B------:R-:W-:Y:S01]  /*0820*/  IMAD.X R18, RZ, RZ, UR13, P0 ;  /* 0x0000000dff127e24 */ /* 0x000fe200080e06ff */
[----:B------:R-:W-:-:S04]  /*0830*/  LEA R14, P0, R15, UR14, 0x3 ;  /* 0x0000000e0f0e7c11 */ /* 0x000fc8000f8018ff */
[----:B------:R-:W-:Y:S02]  /*0840*/  LEA.HI.X R15, R15, UR15, R18, 0x3, P0 ;  /* 0x0000000f0f0f7c11 */ /* 0x000fe400080f1c12 */
[----:B------:R-:W-:-:S04]  /*0850*/  IADD3 R16, P0, R19, UR18, RZ ;  /* 0x0000001213107c10 */ /* 0x000fc8000ff1e0ff */
[----:B------:R-:W2:Y:S01]  /*0860*/  LDG.E.64.CONSTANT R14, desc[UR10][R14.64] ;  /* 0x0000000a0e0e7981 */ /* 0x000ea2000c1e9b00 */
[C---:B------:R-:W-:Y:S02]  /*0870*/  IADD3.X R17, R20.reuse, UR19, RZ, P0, !PT ;  /* 0x0000001314117c10 */ /* 0x040fe400087fe4ff */
[----:B------:R-:W-:Y:S02]  /*0880*/  IADD3 R18, P1, R19, UR20, RZ ;  /* 0x0000001413127c10 */ /* 0x000fe4000ff3e0ff */
[----:B---3--:R-:W-:Y:S02]  /*0890*/  IADD3 R25, P0, R21, UR12, RZ ;  /* 0x0000000c15197c10 */ /* 0x008fe4000ff1e0ff */
[----:B0-----:R-:W-:Y:S01]  /*08a0*/  IADD3.X R19, R20, UR21, RZ, P1, !PT ;  /* 0x0000001514137c10 */ /* 0x001fe20008ffe4ff */
[----:B------:R-:W3:Y:S01]  /*08b0*/  LDG.E.64.CONSTANT R16, desc[UR10][R16.64] ;  /* 0x0000000a10107981 */ /* 0x000ee2000c1e9b00 */
[----:B------:R-:W-:Y:S02]  /*08c0*/  IADD3.X R20, RZ, R5, RZ, P2, !PT ;  /* 0x00000005ff147210 */ /* 0x000fe400017fe4ff */
[----:B------:R-:W-:Y:S01]  /*08d0*/  IADD3.X R26, RZ, UR13, RZ, P0, !PT ;  /* 0x0000000dff1a7c10 */ /* 0x000fe200087fe4ff */
[----:B------:R-:W-:Y:S01]  /*08e0*/  ULDC.64 UR12, c[0x0][0x258] ;  /* 0x00009600000c7ab9 */ /* 0x000fe20000000a00 */
[----:B------:R-:W4:Y:S01]  /*08f0*/  LDG.E.64.CONSTANT R18, desc[UR10][R18.64] ;  /* 0x0000000a12127981 */ /* 0x000f22000c1e9b00 */
[----:B------:R-:W-:-:S02]  /*0900*/  LEA R24, P0, R25, UR14, 0x3 ;  /* 0x0000000e19187c11 */ /* 0x000fc4000f8018ff */
[----:B------:R-:W-:Y:S02]  /*0910*/  SHF.L.U64.HI R27, R9, 0x1, R20 ;  /* 0x00000001091b7819 */ /* 0x000fe40000010214 */
[C---:B------:R-:W-:Y:S02]  /*0920*/  IADD3 R20, P1, R22.reuse, UR18, RZ ;  /* 0x0000001216147c10 */ /* 0x040fe4000ff3e0ff */
[----:B------:R-:W-:Y:S02]  /*0930*/  LEA.HI.X R25, R25, UR15, R26, 0x3, P0 ;  /* 0x0000000f19197c11 */ /* 0x000fe400080f1c1a */
[----:B-1----:R-:W-:Y:S02]  /*0940*/  IADD3 R22, P2, R22, UR20, RZ ;  /* 0x0000001416167c10 */ /* 0x002fe4000ff5e0ff */
[C---:B------:R-:W-:Y:S02]  /*0950*/  IADD3.X R21, R27.reuse, UR19, RZ, P1, !PT ;  /* 0x000000131b157c10 */ /* 0x040fe40008ffe4ff */
[----:B------:R-:W-:Y:S01]  /*0960*/  IADD3.X R23, R27, UR21, RZ, P2, !PT ;  /* 0x000000151b177c10 */ /* 0x000fe200097fe4ff */
[----:B------:R-:W4:Y:S01]  /*0970*/  LDG.E.64.CONSTANT R24, desc[UR10][R24.64] ;  /* 0x0000000a18187981 */ /* 0x000f22000c1e9b00 */
[----:B------:R-:W-:-:S03]  /*0980*/  VIADD R9, R46, 0xa00 ;  /* 0x00000a002e097836 */ /* 0x000fc60000000000 */
[----:B------:R-:W4:Y:S04]  /*0990*/  LDG.E.64.CONSTANT R20, desc[UR10][R20.64] ;  /* 0x0000000a14147981 */ /* 0x000f28000c1e9b00 */
[----:B------:R-:W4:Y:S01]  /*09a0*/  LDG.E.64.CONSTANT R22, desc[UR10][R22.64] ;  /* 0x0000000a16167981 */ /* 0x000f22000c1e9b00 */
[----:B------:R-:W-:-:S04]  /*09b0*/  IADD3 R9, P0, R9, R8, RZ ;  /* 0x0000000809097210 */ /* 0x000fc80007f1e0ff */
[----:B------:R-:W-:Y:S02]  /*09c0*/  IADD3.X R26, RZ, R5, RZ, P0, !PT ;  /* 0x00000005ff1a7210 */ /* 0x000fe400007fe4ff */
[C---:B------:R-:W-:Y:S02]  /*09d0*/  SHF.L.U32 R28, R9.reuse, 0x1, RZ ;  /* 0x00000001091c7819 */ /* 0x040fe400000006ff */
[----:B------:R-:W-:Y:S02]  /*09e0*/  SHF.L.U64.HI R30, R9, 0x1, R26 ;  /* 0x00000001091e7819 */ /* 0x000fe4000001021a */
[----:B------:R-:W-:Y:S01]  /*09f0*/  IADD3 R26, P0, R28, UR18, RZ ;  /* 0x000000121c1a7c10 */ /* 0x000fe2000ff1e0ff */
[----:B------:R0:W-:Y:S01]  /*0a00*/  STL [R1+0xa8], R27 ;  /* 0x0000a81b01007387 */ /* 0x0001e20000100800 */
[----:B------:R-:W-:-:S03]  /*0a10*/  IADD3 R9, R46, 0xf00, RZ ;  /* 0x00000f002e097810 */ /* 0x000fc60007ffe0ff */
[----:B------:R1:W-:Y:S01]  /*0a20*/  STL [R1+0xa4], R28 ;  /* 0x0000a41c01007387 */ /* 0x0003e20000100800 */
[----:B0-----:R-:W-:Y:S02]  /*0a30*/  IADD3.X R27, R30, UR19, RZ, P0, !PT ;  /* 0x000000131e1b7c10 */ /* 0x001fe400087fe4ff */
[----:B-1----:R-:W-:Y:S01]  /*0a40*/  IADD3 R28, P0, R28, UR20, RZ ;  /* 0x000000141c1c7c10 */ /* 0x002fe2000ff1e0ff */
[----:B------:R0:W-:Y:S03]  /*0a50*/  STL [R1+0xb0], R30 ;  /* 0x0000b01e01007387 */ /* 0x0001e60000100800 */
[----:B------:R-:W-:Y:S01]  /*0a60*/  IADD3.X R29, R30, UR21, RZ, P0, !PT ;  /* 0x000000151e1d7c10 */ /* 0x000fe200087fe4ff */
[----:B------:R-:W4:Y:S01]  /*0a70*/  LDG.E.64.CONSTANT R26, desc[UR10][R26.64] ;  /* 0x0000000a1a1a7981 */ /* 0x000f22000c1e9b00 */
[----:B------:R-:W-:-:S04]  /*0a80*/  IADD3 R9, P0, R9, R8, RZ ;  /* 0x0000000809097210 */ /* 0x000fc80007f1e0ff */
[----:B------:R-:W4:Y:S01]  /*0a90*/  LDG.E.64.CONSTANT R28, desc[UR10][R28.64] ;  /* 0x0000000a1c1c7981 */ /* 0x000f22000c1e9b00 */
[----:B0-----:R-:W-:Y:S01]  /*0aa0*/  IMAD.X R30, RZ, RZ, R5, P0 ;  /* 0x000000ffff1e7224 */ /* 0x001fe200000e0605 */
[----:B------:R-:W-:-:S04]  /*0ab0*/  SHF.L.U32 R32, R9, 0x1, RZ ;  /* 0x0000000109207819 */ /* 0x000fc800000006ff */
[----:B------:R-:W-:Y:S02]  /*0ac0*/  SHF.L.U64.HI R34, R9, 0x1, R30 ;  /* 0x0000000109227819 */ /* 0x000fe4000001021e */
[----:B------:R-:W-:Y:S02]  /*0ad0*/  IADD3 R30, P0, R32, UR18, RZ ;  /* 0x00000012201e7c10 */ /* 0x000fe4000ff1e0ff */
[----:B------:R-:W-:Y:S01]  /*0ae0*/  IADD3 R9, R46, 0x1400, RZ ;  /* 0x000014002e097810 */ /* 0x000fe20007ffe0ff */
[----:B------:R0:W-:Y:S01]  /*0af0*/  STL [R1+0xac], R32 ;  /* 0x0000ac2001007387 */ /* 0x0001e20000100800 */
[----:B------:R-:W-:Y:S02]  /*0b00*/  IADD3.X R31, R34, UR19, RZ, P0, !PT ;  /* 0x00000013221f7c10 */ /* 0x000fe400087fe4ff */
[----:B------:R-:W-:Y:S01]  /*0b10*/  IADD3 R9, P0, R9, R8, RZ ;  /* 0x0000000809097210 */ /* 0x000fe20007f1e0ff */
[----:B------:R1:W-:Y:S01]  /*0b20*/  STL [R1+0xbc], R34 ;  /* 0x0000bc2201007387 */ /* 0x0003e20000100800 */
[----:B0-----:R-:W-:-:S03]  /*0b30*/  IADD3 R32, P1, R32, UR20, RZ ;  /* 0x0000001420207c10 */ /* 0x001fc6000ff3e0ff */
[----:B------:R-:W-:Y:S01]  /*0b40*/  IMAD.SHL.U32 R36, R9, 0x2, RZ ;  /* 0x0000000209247824 */ /* 0x000fe200078e00ff */
[----:B------:R-:W4:Y:S01]  /*0b50*/  LDG.E.64.CONSTANT R30, desc[UR10][R30.64] ;  /* 0x0000000a1e1e7981 */ /* 0x000f22000c1e9b00 */
[----:B------:R-:W-:Y:S02]  /*0b60*/  IADD3.X R33, R34, UR21, RZ, P1, !PT ;  /* 0x0000001522217c10 */ /* 0x000fe40008ffe4ff */
[----:B-1----:R-:W-:-:S04]  /*0b70*/  IADD3.X R34, RZ, R5, RZ, P0, !PT ;  /* 0x00000005ff227210 */ /* 0x002fc800007fe4ff */
[----:B------:R-:W-:Y:S01]  /*0b80*/  SHF.L.U64.HI R38, R9, 0x1, R34 ;  /* 0x0000000109267819 */ /* 0x000fe20000010222 */
[----:B------:R0:W-:Y:S01]  /*0b90*/  STL [R1+0xb4], R36 ;  /* 0x0000b42401007387 */ /* 0x0001e20000100800 */
[----:B------:R-:W-:-:S03]  /*0ba0*/  IADD3 R34, P0, R36, UR18, RZ ;  /* 0x0000001224227c10 */ /* 0x000fc6000ff1e0ff */
[----:B------:R-:W4:Y:S01]  /*0bb0*/  LDG.E.64.CONSTANT R32, desc[UR10][R32.64] ;  /* 0x0000000a20207981 */ /* 0x000f22000c1e9b00 */
[----:B------:R-:W-:Y:S02]  /*0bc0*/  IADD3.X R35, R38, UR19, RZ, P0, !PT ;  /* 0x0000001326237c10 */ /* 0x000fe400087fe4ff */
[----:B0-----:R-:W-:-:S04]  /*0bd0*/  IADD3 R36, P1, R36, UR20, RZ ;  /* 0x0000001424247c10 */ /* 0x001fc8000ff3e0ff */
[----:B------:R-:W4:Y:S01]  /*0be0*/  LDG.E.64.CONSTANT R34, desc[UR10][R34.64] ;  /* 0x0000000a22227981 */ /* 0x000f22000c1e9b00 */
[----:B------:R-:W-:-:S06]  /*0bf0*/  IADD3.X R37, R38, UR21, RZ, P1, !PT ;  /* 0x0000001526257c10 */ /* 0x000fcc0008ffe4ff */
[----:B------:R-:W4:Y:S01]  /*0c00*/  LDG.E.64.CONSTANT R36, desc[UR10][R36.64] ;  /* 0x0000000a24247981 */ /* 0x000f22000c1e9b00 */
[----:B------:R-:W-:-:S04]  /*0c10*/  IADD3 R9, R46, 0x1900, RZ ;  /* 0x000019002e097810 */ /* 0x000fc80007ffe0ff */
[----:B------:R-:W-:Y:S01]  /*0c20*/  IADD3 R9, P0, R9, R8, RZ ;  /* 0x0000000809097210 */ /* 0x000fe20007f1e0ff */
[----:B------:R0:W-:Y:S03]  /*0c30*/  STL [R1+0xb8], R38 ;  /* 0x0000b82601007387 */ /* 0x0001e60000100800 */
[----:B------:R-:W-:Y:S02]  /*0c40*/  SHF.L.U32 R40, R9, 0x1, RZ ;  /* 0x0000000109287819 */ /* 0x000fe400000006ff */
[----:B0-----:R-:W-:-:S04]  /*0c50*/  IADD3.X R38, RZ, R5, RZ, P0, !PT ;  /* 0x00000005ff267210 */ /* 0x001fc800007fe4ff */
[----:B------:R-:W-:Y:S01]  /*0c60*/  SHF.L.U64.HI R42, R9, 0x1, R38 ;  /* 0x00000001092a7819 */ /* 0x000fe20000010226 */
[----:B------:R-:W-:Y:S01]  /*0c70*/  VIADD R9, R46, 0x1e00 ;  /* 0x00001e002e097836 */ /* 0x000fe20000000000 */
[----:B------:R-:W-:Y:S01]  /*0c80*/  IADD3 R38, P0, R40, UR18, RZ ;  /* 0x0000001228267c10 */ /* 0x000fe2000ff1e0ff */
[----:B------:R0:W-:Y:S03]  /*0c90*/  STL [R1+0x98], R40 ;  /* 0x0000982801007387 */ /* 0x0001e60000100800 */
[----:B------:R-:W-:Y:S02]  /*0ca0*/  IADD3.X R39, R42, UR19, RZ, P0, !PT ;  /* 0x000000132a277c10 */ /* 0x000fe400087fe4ff */
[----:B------:R-:W-:Y:S01]  /*0cb0*/  IADD3 R9, P0, R9, R8, RZ ;  /* 0x0000000809097210 */ /* 0x000fe20007f1e0ff */
[----:B------:R1:W-:Y:S01]  /*0cc0*/  STL [R1+0x9c], R42 ;  /* 0x00009c2a01007387 */ /* 0x0003e20000100800 */
[----:B0-----:R-:W-:-:S03]  /*0cd0*/  IADD3 R40, P1, R40, UR20, RZ ;  /* 0x0000001428287c10 */ /* 0x001fc6000ff3e0ff */
[----:B------:R-:W4:Y:S01]  /*0ce0*/  LDG.E.64.CONSTANT R38, desc[UR10][R38.64] ;  /* 0x0000000a26267981 */ /* 0x000f22000c1e9b00 */
[C---:B------:R-:W-:Y:S02]  /*0cf0*/  SHF.L.U32 R44, R9.reuse, 0x1, RZ ;  /* 0x00000001092c7819 */ /* 0x040fe400000006ff */
[----:B------:R-:W-:Y:S02]  /*0d00*/  IADD3.X R41, R42, UR21, RZ, P1, !PT ;  /* 0x000000152a297c10 */ /* 0x000fe40008ffe4ff */
[----:B-1----:R-:W-:Y:S02]  /*0d10*/  IADD3.X R42, RZ, R5, RZ, P0, !PT ;  /* 0x00000005ff2a7210 */ /* 0x002fe400007fe4ff */
[----:B------:R-:W-:Y:S02]  /*0d20*/  IADD3 R46, R46, 0x2300, RZ ;  /* 0x000023002e2e7810 */ /* 0x000fe40007ffe0ff */
[----:B------:R-:W-:Y:S01]  /*0d30*/  SHF.L.U64.HI R47, R9, 0x1, R42 ;  /* 0x00000001092f7819 */ /* 0x000fe2000001022a */
[----:B------:R0:W-:Y:S01]  /*0d40*/  STL [R1+0x90], R44 ;  /* 0x0000902c01007387 */ /* 0x0001e20000100800 */
[----:B------:R-:W-:-:S02]  /*0d50*/  IADD3 R42, P0, R44, UR18, RZ ;  /* 0x000000122c2a7c10 */ /* 0x000fc4000ff1e0ff */
[----:B------:R-:W-:Y:S01]  /*0d60*/  MOV R51, 0x28 ;  /* 0x0000002800337802 */ /* 0x000fe20000000f00 */
[----:B------:R-:W4:Y:S01]  /*0d70*/  LDG.E.64.CONSTANT R40, desc[UR10][R40.64] ;  /* 0x0000000a28287981 */ /* 0x000f22000c1e9b00 */
[----:B------:R-:W-:Y:S02]  /*0d80*/  IADD3.X R43, R47, UR19, RZ, P0, !PT ;  /* 0x000000132f2b7c10 */ /* 0x000fe400087fe4ff */
[----:B------:R-:W-:Y:S02]  /*0d90*/  IADD3 R46, P0, R46, R8, RZ ;  /* 0x000000082e2e7210 */ /* 0x000fe40007f1e0ff */
[----:B0-----:R-:W-:Y:S01]  /*0da0*/  IADD3 R44, P1, R44, UR20, RZ ;  /* 0x000000142c2c7c10 */ /* 0x001fe2000ff3e0ff */
[----:B------:R0:W-:Y:S02]  /*0db0*/  STL [R1+0x94], R47 ;  /* 0x0000942f01007387 */ /* 0x0001e40000100800 */
[----:B------:R-:W-:Y:S02]  /*0dc0*/  IMAD.X R5, RZ, RZ, R5, P0 ;  /* 0x000000ffff057224 */ /* 0x000fe400000e0605 */
[----:B------:R-:W-:Y:S01]  /*0dd0*/  IMAD R51, R6, R51, UR6 ;  /* 0x0000000606337e24 */ /* 0x000fe2000f8e0233 */
[----:B------:R-:W4:Y:S02]  /*0de0*/  LDG.E.64.CONSTANT R42, desc[UR10][R42.64] ;  /* 0x0000000a2a2a7981 */ /* 0x000f24000c1e9b00 */
[----:B------:R-:W-:-:S02]  /*0df0*/  SHF.L.U64.HI R50, R46, 0x1, R5 ;  /* 0x000000012e327819 */ /* 0x000fc40000010205 */
[----:B------:R-:W-:Y:S02]  /*0e00*/  SHF.L.U32 R48, R46, 0x1, RZ ;  /* 0x000000012e307819 */ /* 0x000fe400000006ff */
[----:B------:R-:W-:Y:S02]  /*0e10*/  IADD3.X R45, R47, UR21, RZ, P1, !PT ;  /* 0x000000152f2d7c10 */ /* 0x000fe40008ffe4ff */
[----:B------:R-:W-:Y:S01]  /*0e20*/  IADD3 R46, P0, R48, UR18, RZ ;  /* 0x00000012302e7c10 */ /* 0x000fe2000ff1e0ff */
[----:B------:R1:W-:Y:S03]  /*0e30*/  STL [R1+0x88], R48 ;  /* 0x0000883001007387 */ /* 0x0003e60000100800 */
[----:B0-----:R-:W-:Y:S01]  /*0e40*/  IADD3.X R47, R50, UR19, RZ, P0, !PT ;  /* 0x00000013322f7c10 */ /* 0x001fe200087fe4ff */
[----:B------:R0:W-:Y:S01]  /*0e50*/  STL [R1+0x8c], R50 ;  /* 0x00008c3201007387 */ /* 0x0001e20000100800 */
[----:B------:R-:W-:-:S03]  /*0e60*/  IMAD R7, R7, 0x8, R51 ;  /* 0x0000000807077824 */ /* 0x000fc600078e0233 */
[----:B------:R-:W4:Y:S01]  /*0e70*/  LDG.E.64.CONSTANT R44, desc[UR10][R44.64] ;  /* 0x0000000a2c2c7981 */ /* 0x000f22000c1e9b00 */
[----:B-1----:R-:W-:-:S03]  /*0e80*/  IADD3 R48, P1, R48, UR20, RZ ;  /* 0x0000001430307c10 */ /* 0x002fc6000ff3e0ff */
[----:B------:R-:W4:Y:S01]  /*0e90*/  LDG.E.64.CONSTANT R46, desc[UR10][R46.64] ;  /* 0x0000000a2e2e7981 */ /* 0x000f22000c1e9b00 */
[----:B------:R-:W-:-:S06]  /*0ea0*/  IADD3.X R49, R50, UR21, RZ, P1, !PT ;  /* 0x0000001532317c10 */ /* 0x000fcc0008ffe4ff */
[----:B------:R-:W4:Y:S01]  /*0eb0*/  LDG.E.64.CONSTANT R48, desc[UR10][R48.64] ;  /* 0x0000000a30307981 */ /* 0x000f22000c1e9b00 */
[----:B--2---:R-:W-:-:S06]  /*0ec0*/  FADD.FTZ R5, R15, UR7 ;  /* 0x000000070f057e21 */ /* 0x004fcc0008010000 */
[----:B------:R-:W1:Y:S01]  /*0ed0*/  MUFU.RSQ R5, R5 ;  /* 0x0000000500057308 */ /* 0x000e620000001400 */
[C---:B---3--:R-:W-:Y:S02]  /*0ee0*/  PRMT R9, R16.reuse, 0x7632, R9 ;  /* 0x0000763210097816 */ /* 0x048fe40000000009 */
[----:B------:R-:W-:Y:S02]  /*0ef0*/  SHF.L.U32 R8, R16, 0x10, RZ ;  /* 0x0000001010087819 */ /* 0x000fe400000006ff */
[C---:B----4-:R-:W-:Y:S01]  /*0f00*/  SHF.L.U32 R57, R18.reuse, 0x10, RZ ;  /* 0x0000001012397819 */ /* 0x050fe200000006ff */
[----:B------:R-:W-:Y:S01]  /*0f10*/  IMAD.U32 R9, R9, 0x10000, RZ ;  /* 0x0001000009097824 */ /* 0x000fe200078e00ff */
[----:B------:R-:W-:Y:S01]  /*0f20*/  PRMT R15, R18, 0x7632, R15 ;  /* 0x00007632120f7816 */ /* 0x000fe2000000000f */
[C---:B------:R-:W-:Y:S02]  /*0f30*/  FADD.FTZ R8, -R14.reuse, R8 ;  /* 0x000000080e087221 */ /* 0x040fe40000010100 */
[----:B------:R-:W-:Y:S01]  /*0f40*/  FADD.FTZ R9, -R14, R9 ;  /* 0x000000090e097221 */ /* 0x000fe20000010100 */
[----:B------:R-:W-:Y:S01]  /*0f50*/  SHF.L.U32 R15, R15, 0x10, RZ ;  /* 0x000000100f0f7819 */ /* 0x000fe200000006ff */
[C---:B0-----:R-:W-:Y:S01]  /*0f60*/  FMUL.FTZ R50, R0.reuse, R57 ;  /* 0x0000003900327220 */ /* 0x041fe20000410000 */
[C---:B-1----:R-:W-:Y:S01]  /*0f70*/  FMUL.FTZ R54, R5.reuse, R8 ;  /* 0x0000000805367220 */ /* 0x042fe20000410000 */
[----:B------:R-:W-:Y:S01]  /*0f80*/  FMUL.FTZ R6, R5, R9 ;  /* 0x0000000905067220 */ /* 0x000fe20000410000 */
[----:B------:R-:W-:Y:S01]  /*0f90*/  FFMA.FTZ R51, R0, R57, RZ ;  /* 0x0000003900337223 */ /* 0x000fe200000100ff */
[-C--:B------:R-:W-:Y:S01]  /*0fa0*/  FMUL.FTZ R8, R3, R15.reuse ;  /* 0x0000000f03087220 */ /* 0x080fe20000410000 */
[----:B------:R-:W-:Y:S01]  /*0fb0*/  FFMA.FTZ R50, R54, R50, RZ ;  /* 0x0000003236327223 */ /* 0x000fe200000100ff */
[----:B------:R-:W-:Y:S01]  /*0fc0*/  FADD.FTZ R25, R25, UR7 ;  /* 0x0000000719197e21 */ /* 0x000fe20008010000 */
[-C--:B------:R-:W-:Y:S01]  /*0fd0*/  FFMA.FTZ R51, R3, R15.reuse, R51 ;  /* 0x0000000f03337223 */ /* 0x080fe20000010033 */
[----:B------:R-:W-:Y:S01]  /*0fe0*/  FADD.FTZ R55, R15, R11 ;  /* 0x0000000b0f377221 */ /* 0x000fe20000010000 */
[----:B------:R-:W-:Y:S01]  /*0ff0*/  SHF.L.U32 R9, R20, 0x10, RZ ;  /* 0x0000001014097819 */ /* 0x000fe200000006ff */
[C---:B------:R-:W-:Y:S01]  /*1000*/  FFMA.FTZ R8, R6.reuse, R8, R50 ;  /* 0x0000000806087223 */ /* 0x040fe20000010032 */
[----:B------:R-:W-:Y:S01]  /*1010*/  FFMA.FTZ R15, R6, R15, R10 ;  /* 0x0000000f060f7223 */ /* 0x000fe2000001000a */
[----:B------:R-:W-:Y:S01]  /*1020*/  STL [R1+0xd8], R16 ;  /* 0x0000d81001007387 */ /* 0x000fe20000100800 */
[----:B------:R0:W1:Y:S01]  /*1030*/  MUFU.RSQ R6, R25 ;  /* 0x0000001900067308 */ /* 0x0000620000001400 */
[----:B------:R-:W-:-:S02]  /*1040*/  FADD.FTZ R9, -R14, R9 ;  /* 0x000000090e097221 */ /* 0x000fc40000010100 */
[----:B------:R2:W-:Y:S01]  /*1050*/  STL [R1+0xe0], R18 ;  /* 0x0000e01201007387 */ /* 0x0005e20000100800 */
[----:B------:R-:W-:-:S03]  /*1060*/  PRMT R50, R22, 0x7632, R50 ;  /* 0x0000763216327816 */ /* 0x000fc60000000032 */
[----:B------:R3:W-:Y:S01]  /*1070*/  STL [R1+0x60], R54 ;  /* 0x0000603601007387 */ /* 0x0007e20000100800 */
[----:B0-----:R-:W-:Y:S02]  /*1080*/  PRMT R25, R20, 0x7632, R25 ;  /* 0x0000763214197816 */ /* 0x001fe40000000019 */
[----:B--2---:R-:W-:Y:S01]  /*1090*/  SHF.L.U32 R18, R22, 0x10, RZ ;  /* 0x0000001016127819 */ /* 0x004fe200000006ff */
[----:B------:R0:W-:Y:S01]  /*10a0*/  STL [R1+0x18], R7 ;  /* 0x0000180701007387 */ /* 0x0001e20000100800 */
[----:B------:R-:W-:Y:S01]  /*10b0*/  FMUL.FTZ R16, R5, R9 ;  /* 0x0000000905107220 */ /* 0x000fe20000410000 */
[----:B------:R-:W-:Y:S02]  /*10c0*/  SHF.L.U32 R25, R25, 0x10, RZ ;  /* 0x0000001019197819 */ /* 0x000fe400000006ff */
[C---:B---3--:R-:W-:Y:S02]  /*10d0*/  SHF.L.U32 R54, R17.reuse, 0x10, RZ ;  /* 0x0000001011367819 */ /* 0x048fe400000006ff */
[----:B------:R-:W-:Y:S01]  /*10e0*/  PRMT R53, R17, 0x7632, R53 ;  /* 0x0000763211357816 */ /* 0x000fe20000000035 */
[----:B0-----:R-:W-:Y:S01]  /*10f0*/  FMUL.FTZ R7, R0, R18 ;  /* 0x0000001200077220 */ /* 0x001fe20000410000 */
[----:B------:R-:W-:Y:S01]  /*1100*/  SHF.L.U32 R50, R50, 0x10, RZ ;  /* 0x0000001032327819 */ /* 0x000fe200000006ff */
[----:B------:R-:W-:Y:S01]  /*1110*/  FADD.FTZ R25, -R14, R25 ;  /* 0x000000190e197221 */ /* 0x000fe20000010100 */
[C---:B------:R-:W-:Y:S01]  /*1120*/  PRMT R52, R19.reuse, 0x7632, R52 ;  /* 0x0000763213347816 */ /* 0x040fe20000000034 */
[----:B------:R-:W-:Y:S01]  /*1130*/  FFMA.FTZ R8, R16, R7, R8 ;  /* 0x0000000710087223 */ /* 0x000fe20000010008 */
[----:B------:R-:W-:Y:S01]  /*1140*/  SHF.L.U32 R7, R19, 0x10, RZ ;  /* 0x0000001013077819 */ /* 0x000fe200000006ff */
[----:B------:R-:W-:-:S02]  /*1150*/  IMAD.U32 R53, R53, 0x10000, RZ ;  /* 0x0001000035357824 */ /* 0x000fc400078e00ff */
[----:B------:R-:W-:Y:S01]  /*1160*/  FADD.FTZ R54, -R24, R54 ;  /* 0x0000003618367221 */ /* 0x000fe20000010100 */
[----:B------:R-:W-:Y:S01]  /*1170*/  STL [R1+0x134], R57 ;  /* 0x0001343901007387 */ /* 0x000fe20000100800 */
[----:B------:R-:W-:Y:S01]  /*1180*/  SHF.L.U32 R52, R52, 0x10, RZ ;  /* 0x0000001034347819 */ /* 0x000fe200000006ff */
[----:B------:R-:W-:Y:S01]  /*1190*/  FMUL.FTZ R11, R3, R50 ;  /* 0x00000032030b7220 */ /* 0x000fe20000410000 */
[----:B------:R-:W-:Y:S01]  /*11a0*/  FMUL.FTZ R25, R5, R25 ;  /* 0x0000001905197220 */ /* 0x000fe20000410000 */
[----:B------:R-:W-:Y:S01]  /*11b0*/  STL [R1+0x30], R18 ;  /* 0x0000301201007387 */ /* 0x000fe20000100800 */
[----:B------:R-:W-:Y:S01]  /*11c0*/  FMUL.FTZ R9, R2, R7 ;  /* 0x0000000702097220 */ /* 0x000fe20000410000 */
[----:B------:R-:W-:Y:S01]  /*11d0*/  FADD.FTZ R53, -R24, R53 ;  /* 0x0000003518357221 */ /* 0x000fe20000010100 */
[----:B------:R-:W-:Y:S01]  /*11e0*/  IMAD.U32 R56, R21, 0x10000, RZ ;  /* 0x0001000015387824 */ /* 0x000fe200078e00ff */
[----:B------:R0:W-:Y:S01]  /*11f0*/  STL [R1+0x78], R16 ;  /* 0x0000781001007387 */ /* 0x0001e20000100800 */
[----:B------:R-:W-:Y:S01]  /*1200*/  FFMA.FTZ R51, R0, R18, R51 ;  /* 0x0000001200337223 */ /* 0x000fe20000010033 */
[C---:B------:R-:W-:Y:S01]  /*1210*/  FFMA.FTZ R15, R25.reuse, R50, R15 ;  /* 0x00000032190f7223 */ /* 0x040fe2000001000f */
[----:B------:R-:W-:Y:S01]  /*1220*/  FFMA.FTZ R8, R25, R11, R8 ;  /* 0x0000000b19087223 */ /* 0x000fe20000010008 */
[----:B------:R-:W-:Y:S01]  /*1230*/  STL [R1+0xe4], R17 ;  /* 0x0000e41101007387 */ /* 0x000fe20000100800 */
[----:B------:R-:W-:Y:S01]  /*1240*/  FMUL.FTZ R10, R4, R52 ;  /* 0x00000034040a7220 */ /* 0x000fe20000410000 */
[C---:B-1----:R-:W-:Y:S01]  /*1250*/  FMUL.FTZ R53, R6.reuse, R53 ;  /* 0x0000003506357220 */ /* 0x042fe20000410000 */
[----:B0-----:R-:W-:Y:S01]  /*1260*/  FMUL.FTZ R16, R6, R54 ;  /* 0x0000003606107220 */ /* 0x001fe20000410000 */
[----:B------:R-:W-:Y:S01]  /*1270*/  SHF.L.U32 R54, R23, 0x10, RZ ;  /* 0x0000001017367819 */ /* 0x000fe200000006ff */
[----:B------:R-:W-:Y:S01]  /*1280*/  STL [R1+0xe8], R19 ;  /* 0x0000e81301007387 */ /* 0x000fe20000100800 */
[----:B------:R-:W-:Y:S01]  /*1290*/  PRMT R25, R21, 0x7632, R25 ;  /* 0x0000763215197816 */ /* 0x000fe20000000019 */
[----:B------:R-:W-:Y:S01]  /*12a0*/  FFMA.FTZ R9, R16, R9, RZ ;  /* 0x0000000910097223 */ /* 0x000fe200000100ff */
[----:B------:R-:W-:Y:S01]  /*12b0*/  FADD.FTZ R56, -R24, R56 ;  /* 0x0000003818387221 */ /* 0x000fe20000010100 */
[----:B------:R-:W-:Y:S01]  /*12c0*/  STL [R1+0xec], R20 ;  /* 0x0000ec1401007387 */ /* 0x000fe20000100800 */
[--C-:B------:R-:W-:Y:S01]  /*12d0*/  FADD.FTZ R55, R55, R50.reuse ;  /* 0x0000003237377221 */ /* 0x100fe20000010000 */
[----:B------:R-:W-:Y:S01]  /*12e0*/  FFMA.FTZ R51, R3, R50, R51 ;  /* 0x0000003203337223 */ /* 0x000fe20000010033 */
[----:B------:R-:W-:Y:S01]  /*12f0*/  PRMT R50, R23, 0x7632, R50 ;  /* 0x0000763217327816 */ /* 0x000fe20000000032 */
[----:B------:R-:W-:Y:S01]  /*1300*/  STL [R1+0xf0], R22 ;  /* 0x0000f01601007387 */ /* 0x000fe20000100800 */
[----:B------:R-:W-:Y:S01]  /*1310*/  FFMA.FTZ R10, R53, R10, R9 ;  /* 0x0000000a350a7223 */ /* 0x000fe20000010009 */
[----:B------:R-:W-:Y:S01]  /*1320*/  SHF.L.U32 R25, R25, 0x10, RZ ;  /* 0x0000001019197819 */ /* 0x000fe200000006ff */
[----:B------:R-:W-:Y:S01]  /*1330*/  FMUL.FTZ R11, R2, R54 ;  /* 0x00000036020b7220 */ /* 0x000fe20000410000 */
[----:B------:R0:W-:Y:S01]  /*1340*/  STL [R1+0x68], R16 ;  /* 0x0000681001007387 */ /* 0x0001e20000100800 */
[----:B------:R-:W-:Y:S01]  /*1350*/  FFMA.FTZ R60, R53, R52, R12 ;  /* 0x00000034353c7223 */ /* 0x000fe2000001000c */
[----:B------:R-:W-:Y:S01]  /*1360*/  SHF.L.U32 R50, R50, 0x10, RZ ;  /* 0x0000001032327819 */ /* 0x000fe200000006ff */
[----:B------:R-:W-:Y:S01]  /*1370*/  FFMA.FTZ R9, R2, R7, RZ ;  /* 0x0000000702097223 */ /* 0x000fe200000100ff */
[----:B------:R-:W-:Y:S01]  /*1380*/  FADD.FTZ R13, R52, R13 ;  /* 0x0000000d340d7221 */ /* 0x000fe20000010000 */
[----:B------:R-:W-:Y:S01]  /*1390*/  STL [R1+0xf4], R21 ;  /* 0x0000f41501007387 */ /* 0x000fe20000100800 */
[----:B0-----:R-:W-:Y:S01]  /*13a0*/  FMUL.FTZ R16, R6, R56 ;  /* 0x0000003806107220 */ /* 0x001fe20000410000 */
[----:B------:R-:W-:-:S02]  /*13b0*/  FADD.FTZ R25, -R24, R25 ;  /* 0x0000001918197221 */ /* 0x000fc40000010100 */
[----:B------:R-:W-:Y:S01]  /*13c0*/  STL [R1+0xf8], R23 ;  /* 0x0000f81701007387 */ /* 0x000fe20000100800 */
[----:B------:R-:W-:Y:S01]  /*13d0*/  FFMA.FTZ R12, R16, R11, R10 ;  /* 0x0000000b100c7223 */ /* 0x000fe2000001000a */
[----:B------:R-:W-:Y:S02]  /*13e0*/  IMAD.U32 R11, R26, 0x10000, RZ ;  /* 0x000100001a0b7824 */ /* 0x000fe400078e00ff */
[----:B------:R0:W-:Y:S01]  /*13f0*/  STL [R1+0x12c], R7 ;  /* 0x00012c0701007387 */ /* 0x0001e20000100800 */
[----:B------:R-:W-:Y:S01]  /*1400*/  FFMA.FTZ R9, R4, R52, R9 ;  /* 0x0000003404097223 */ /* 0x000fe20000010009 */
[----:B------:R-:W-:Y:S01]  /*1410*/  FADD.FTZ R10, R13, R50 ;  /* 0x000000320d0a7221 */ /* 0x000fe20000010000 */
[----:B------:R-:W-:Y:S01]  /*1420*/  FMUL.FTZ R25, R6, R25 ;  /* 0x0000001906197220 */ /* 0x000fe20000410000 */
[----:B------:R1:W-:Y:S01]  /*1430*/  STL [R1+0x7c], R16 ;  /* 0x00007c1001007387 */ /* 0x0003e20000100800 */
[-C--:B------:R-:W-:Y:S01]  /*1440*/  FMUL.FTZ R52, R4, R50.reuse ;  /* 0x0000003204347220 */ /* 0x080fe20000410000 */
[----:B------:R-:W-:Y:S01]  /*1450*/  FADD.FTZ R13, -R14, R11 ;  /* 0x0000000b0e0d7221 */ /* 0x000fe20000010100 */
[----:B------:R-:W-:Y:S01]  /*1460*/  SHF.L.U32 R11, R27, 0x10, RZ ;  /* 0x000000101b0b7819 */ /* 0x000fe200000006ff */
[C---:B------:R-:W-:Y:S01]  /*1470*/  FFMA.FTZ R60, R25.reuse, R50, R60 ;  /* 0x00000032193c7223 */ /* 0x040fe2000001003c */
[----:B------:R-:W-:Y:S01]  /*1480*/  FFMA.FTZ R12, R25, R52, R12 ;  /* 0x00000034190c7223 */ /* 0x000fe2000001000c */
[----:B0-----:R-:W-:Y:S01]  /*1490*/  FMUL.FTZ R7, R5, R13 ;  /* 0x0000000d05077220 */ /* 0x001fe20000410000 */
[----:B-1----:R-:W-:Y:S01]  /*14a0*/  SHF.L.U32 R16, R28, 0x10, RZ ;  /* 0x000000101c107819 */ /* 0x002fe200000006ff */
[----:B------:R-:W-:Y:S01]  /*14b0*/  STL [R1+0x120], R54 ;  /* 0x0001203601007387 */ /* 0x000fe20000100800 */
[----:B------:R-:W-:-:S02]  /*14c0*/  IMAD.U32 R53, R29, 0x10000, RZ ;  /* 0x000100001d357824 */ /* 0x000fc400078e00ff */
[----:B------:R-:W-:Y:S01]  /*14d0*/  FADD.FTZ R11, -R24, R11 ;  /* 0x0000000b180b7221 */ /* 0x000fe20000010100 */
[----:B------:R-:W-:Y:S01]  /*14e0*/  FMUL.FTZ R25, R0, R16 ;  /* 0x0000001000197220 */ /* 0x000fe20000410000 */
[----:B------:R-:W-:Y:S01]  /*14f0*/  STL [R1+0x2c], R16 ;  /* 0x00002c1001007387 */ /* 0x000fe20000100800 */
[----:B------:R-:W-:-:S03]  /*1500*/  PRMT R52, R27, 0x7632, R52 ;  /* 0x000076321b347816 */ /* 0x000fc60000000034 */
[----:B------:R-:W-:Y:S01]  /*1510*/  STL [R1+0xfc], R26 ;  /* 0x0000fc1a01007387 */ /* 0x000fe20000100800 */
[----:B------:R-:W-:Y:S01]  /*1520*/  FFMA.FTZ R8, R7, R25, R8 ;  /* 0x0000001907087223 */ /* 0x000fe20000010008 */
[C---:B------:R-:W-:Y:S02]  /*1530*/  FMUL.FTZ R25, R2.reuse, R53 ;  /* 0x0000003502197220 */ /* 0x040fe40000410000 */
[----:B------:R-:W-:Y:S04]  /*1540*/  STL [R1+0x100], R28 ;  /* 0x0001001c01007387 */ /* 0x000fe80000100800 */
[----:B------:R0:W-:Y:S01]  /*1550*/  STL [R1+0x70], R7 ;  /* 0x0000700701007387 */ /* 0x0001e20000100800 */
[----:B------:R-:W-:Y:S01]  /*1560*/  FFMA.FTZ R9, R2, R54, R9 ;  /* 0x0000003602097223 */ /* 0x000fe20000010009 */
[----:B------:R-:W-:Y:S01]  /*1570*/  IMAD.U32 R52, R52, 0x10000, RZ ;  /* 0x0001000034347824 */ /* 0x000fe200078e00ff */
[----:B------:R-:W-:Y:S01]  /*1580*/  PRMT R56, R29, 0x7632, R56 ;  /* 0x000076321d387816 */ /* 0x000fe20000000038 */
[----:B0-----:R-:W-:Y:S01]  /*1590*/  FMUL.FTZ R7, R6, R11 ;  /* 0x0000000b06077220 */ /* 0x001fe20000410000 */
[----:B------:R-:W-:-:S03]  /*15a0*/  FFMA.FTZ R9, R4, R50, R9 ;  /* 0x0000003204097223 */ /* 0x000fc60000010009 */
[----:B------:R-:W-:Y:S01]  /*15b0*/  FFMA.FTZ R12, R7, R25, R12 ;  /* 0x00000019070c7223 */ /* 0x000fe2000001000c */
[----:B------:R-:W-:Y:S01]  /*15c0*/  SHF.L.U32 R25, R30, 0x10, RZ ;  /* 0x000000101e197819 */ /* 0x000fe200000006ff */
[----:B------:R-:W-:Y:S01]  /*15d0*/  FADD.FTZ R52, -R24, R52 ;  /* 0x0000003418347221 */ /* 0x000fe20000010100 */
[----:B------:R-:W-:Y:S01]  /*15e0*/  SHF.L.U32 R56, R56, 0x10, RZ ;  /* 0x0000001038387819 */ /* 0x000fe200000006ff */
[----:B------:R-:W-:Y:S02]  /*15f0*/  FFMA.FTZ R9, R2, R53, R9 ;  /* 0x0000003502097223 */ /* 0x000fe40000010009 */
[----:B------:R-:W-:Y:S01]  /*1600*/  FADD.FTZ R25, -R14, R25 ;  /* 0x000000190e197221 */ /* 0x000fe20000010100 */
[----:B------:R-:W-:Y:S01]  /*1610*/  FMUL.FTZ R52, R6, R52 ;  /* 0x0000003406347220 */ /* 0x000fe20000410000 */
[----:B------:R-:W-:Y:S01]  /*1620*/  STL [R1+0x74], R7 ;  /* 0x0000740701007387 */ /* 0x000fe20000100800 */
[----:B------:R-:W-:Y:S01]  /*1630*/  FADD.FTZ R10, R10, R56 ;  /* 0x000000380a0a7221 */ /* 0x000fe20000010000 */
[----:B------:R-:W-:-:S02]  /*1640*/  FFMA.FTZ R9, R4, R56, R9 ;  /* 0x0000003804097223 */ /* 0x000fc40000010009 */
[----:B------:R0:W-:Y:S01]  /*1650*/  STL [R1+0x104], R27 ;  /* 0x0001041b01007387 */ /* 0x0001e20000100800 */
[-C--:B------:R-:W-:Y:S01]  /*1660*/  FFMA.FTZ R60, R52, R56.reuse, R60 ;  /* 0x00000038343c7223 */ /* 0x080fe2000001003c */
[----:B------:R-:W-:Y:S02]  /*1670*/  SHF.L.U32 R58, R34, 0x10, RZ ;  /* 0x00000010223a7819 */ /* 0x000fe400000006ff */
[----:B------:R1:W-:Y:S01]  /*1680*/  STL [R1+0x108], R29 ;  /* 0x0001081d01007387 */ /* 0x0003e20000100800 */
[----:B------:R-:W-:Y:S01]  /*1690*/  PRMT R50, R26, 0x7632, R50 ;  /* 0x000076321a327816 */ /* 0x000fe20000000032 */
[----:B0-----:R-:W-:Y:S01]  /*16a0*/  FMUL.FTZ R27, R5, R25 ;  /* 0x00000019051b7220 */ /* 0x001fe20000410000 */
[----:B------:R-:W-:Y:S01]  /*16b0*/  FMUL.FTZ R25, R4, R56 ;  /* 0x0000003804197220 */ /* 0x000fe20000410000 */
[----:B------:R-:W-:Y:S01]  /*16c0*/  IMAD.U32 R56, R31, 0x10000, RZ ;  /* 0x000100001f387824 */ /* 0x000fe200078e00ff */
[----:B-1----:R-:W-:Y:S01]  /*16d0*/  SHF.L.U32 R29, R32, 0x10, RZ ;  /* 0x00000010201d7819 */ /* 0x002fe200000006ff */
[----:B------:R-:W-:Y:S02]  /*16e0*/  STL [R1+0x10c], R30 ;  /* 0x00010c1e01007387 */ /* 0x000fe40000100800 */
[----:B------:R-:W-:Y:S01]  /*16f0*/  FADD.FTZ R56, -R24, R56 ;  /* 0x0000003818387221 */ /* 0x000fe20000010100 */
[----:B------:R-:W-:Y:S01]  /*1700*/  SHF.L.U32 R13, R50, 0x10, RZ ;  /* 0x00000010320d7819 */ /* 0x000fe200000006ff */
[----:B------:R-:W-:Y:S01]  /*1710*/  FADD.FTZ R58, -R14, R58 ;  /* 0x0000003a0e3a7221 */ /* 0x000fe20000010100 */
[----:B------:R-:W-:Y:S01]  /*1720*/  STL [R1+0x110], R32 ;  /* 0x0001102001007387 */ /* 0x000fe20000100800 */
[----:B------:R-:W-:-:S02]  /*1730*/  SHF.L.U32 R26, R36, 0x10, RZ ;  /* 0x00000010241a7819 */ /* 0x000fc400000006ff */
[----:B------:R-:W-:Y:S01]  /*1740*/  PRMT R50, R28, 0x7632, R50 ;  /* 0x000076321c327816 */ /* 0x000fe20000000032 */
[----:B------:R-:W-:Y:S01]  /*1750*/  STL [R1+0x28], R29 ;  /* 0x0000281d01007387 */ /* 0x000fe20000100800 */
[----:B------:R-:W-:-:S03]  /*1760*/  FMUL.FTZ R28, R6, R56 ;  /* 0x00000038061c7220 */ /* 0x000fc60000410000 */
[----:B------:R-:W-:Y:S01]  /*1770*/  STL [R1+0x6c], R27 ;  /* 0x00006c1b01007387 */ /* 0x000fe20000100800 */
[----:B------:R-:W-:-:S03]  /*1780*/  FMUL.FTZ R23, R5, R58 ;  /* 0x0000003a05177220 */ /* 0x000fc60000410000 */
[----:B------:R-:W-:Y:S04]  /*1790*/  STL [R1+0x114], R27 ;  /* 0x0001141b01007387 */ /* 0x000fe80000100800 */
[----:B------:R-:W-:Y:S04]  /*17a0*/  STL [R1+0x118], R53 ;  /* 0x0001183501007387 */ /* 0x000fe80000100800 */
[----:B------:R-:W-:Y:S04]  /*17b0*/  STL [R1+0x11c], R31 ;  /* 0x00011c1f01007387 */ /* 0x000fe80000100800 */
[----:B------:R-:W-:Y:S04]  /*17c0*/  STL [R1], R26 ;  /* 0x0000001a01007387 */ /* 0x000fe80000100800 */
[----:B------:R-:W-:Y:S04]  /*17d0*/  STL [R1+0x124], R29 ;  /* 0x0001241d01007387 */ /* 0x000fe80000100800 */
[----:B------:R-:W-:Y:S01]  /*17e0*/  STL [R1+0x64], R28 ;  /* 0x0000641c01007387 */ /* 0x000fe20000100800 */
[----:B------:R-:W-:-:S03]  /*17f0*/  FFMA.FTZ R12, R52, R25, R12 ;  /* 0x00000019340c7223 */ /* 0x000fc6000001000c */
[----:B------:R-:W-:Y:S01]  /*1800*/  STL [R1+0x128], R28 ;  /* 0x0001281c01007387 */ /* 0x000fe20000100800 */
[----:B------:R-:W-:-:S03]  /*1810*/  SHF.L.U32 R52, R33, 0x10, RZ ;  /* 0x0000001021347819 */ /* 0x000fc600000006ff */
[----:B------:R-:W-:Y:S01]  /*1820*/  STL [R1+0x5c], R23 ;  /* 0x00005c1701007387 */ /* 0x000fe20000100800 */
[----:B------:R-:W-:-:S03]  /*1830*/  PRMT R56, R33, 0x7632, R56 ;  /* 0x0000763221387816 */ /* 0x000fc60000000038 */
[----:B------:R-:W-:Y:S04]  /*1840*/  STL [R1+0x130], R23 ;  /* 0x0001301701007387 */ /* 0x000fe80000100800 */
[----:B------:R-:W-:Y:S04]  /*1850*/  STL [R1+0x138], R34 ;  /* 0x0001382201007387 */ /* 0x000fe80000100800 */
[----:B------:R0:W-:Y:S04]  /*1860*/  STL [R1+0x13c], R33 ;  /* 0x00013c2101007387 */ /* 0x0001e80000100800 */
[----:B0-----:R-:W2:Y:S01]  /*1870*/  LDL.LU R33, [R1+0x18] ;  /* 0x0000180001217983 */ /* 0x001ea20000300800 */
[----:B------:R-:W-:Y:S01]  /*1880*/  FADD.FTZ R13, -R14, R13 ;  /* 0x0000000d0e0d7221 */ /* 0x000fe20000010100 */
[----:B------:R-:W-:-:S03]  /*1890*/  SHF.L.U32 R50, R50, 0x10, RZ ;  /* 0x0000001032327819 */ /* 0x000fc600000006ff */
[----:B------:R-:W-:Y:S02]  /*18a0*/  FMUL.FTZ R11, R5, R13 ;  /* 0x0000000d050b7220 */ /* 0x000fe40000410000 */
[----:B------:R-:W-:Y:S01]  /*18b0*/  FMUL.FTZ R13, R3, R50 ;  /* 0x00000032030d7220 */ /* 0x000fe20000410000 */
[----:B------:R-:W-:-:S03]  /*18c0*/  FFMA.FTZ R51, R0, R16, R51 ;  /* 0x0000001000337223 */ /* 0x000fc60000010033 */
[----:B------:R-:W-:Y:S01]  /*18d0*/  FFMA.FTZ R8, R11, R13, R8 ;  /* 0x0000000d0b087223 */ /* 0x000fe20000010008 */
[----:B------:R-:W-:Y:S01]  /*18e0*/  PRMT R13, R30, 0x7632, R13 ;  /* 0x000076321e0d7816 */ /* 0x000fe2000000000d */
[----:B------:R-:W-:Y:S01]  /*18f0*/  FADD.FTZ R55, R55, R50 ;  /* 0x0000003237377221 */ /* 0x000fe20000010000 */
[-C--:B------:R-:W-:Y:S01]  /*1900*/  FFMA.FTZ R15, R11, R50.reuse, R15 ;  /* 0x000000320b0f7223 */ /* 0x080fe2000001000f */
[--C-:B------:R-:W-:Y:S01]  /*1910*/  FFMA.FTZ R50, R3, R50, R51.reuse ;  /* 0x0000003203327223 */ /* 0x100fe20000010033 */
[----:B------:R-:W-:Y:S02]  /*1920*/  PRMT R51, R32, 0x7632, R51 ;  /* 0x0000763220337816 */ /* 0x000fe40000000033 */
[----:B------:R-:W-:Y:S01]  /*1930*/  SHF.L.U32 R13, R13, 0x10, RZ ;  /* 0x000000100d0d7819 */ /* 0x000fe200000006ff */
[----:B------:R-:W-:Y:S01]  /*1940*/  FMUL.FTZ R11, R0, R29 ;  /* 0x0000001d000b7220 */ /* 0x000fe20000410000 */
[----:B------:R-:W-:-:S03]  /*1950*/  SHF.L.U32 R51, R51, 0x10, RZ ;  /* 0x0000001033337819 */ /* 0x000fc600000006ff */
[----:B------:R-:W-:Y:S01]  /*1960*/  FADD.FTZ R13, -R14, R13 ;  /* 0x0000000d0e0d7221 */ /* 0x000fe20000010100 */
[----:B------:R-:W-:Y:S01]  /*1970*/  FFMA.FTZ R8, R27, R11, R8 ;  /* 0x0000000b1b087223 */ /* 0x000fe20000010008 */
[----:B------:R-:W-:Y:S02]  /*1980*/  FMUL.FTZ R11, R3, R51 ;  /* 0x00000033030b7220 */ /* 0x000fe40000410000 */
[----:B------:R-:W-:-:S04]  /*1990*/  FMUL.FTZ R13, R5, R13 ;  /* 0x0000000d050d7220 */ /* 0x000fc80000410000 */
[C---:B------:R-:W-:Y:S01]  /*19a0*/  FFMA.FTZ R8, R13.reuse, R11, R8 ;  /* 0x0000000b0d087223 */ /* 0x040fe20000010008 */
[----:B------:R-:W-:Y:S01]  /*19b0*/  FFMA.FTZ R15, R13, R51, R15 ;  /* 0x000000330d0f7223 */ /* 0x000fe2000001000f */
[----:B------:R-:W-:Y:S01]  /*19c0*/  PRMT R11, R31, 0x7632, R11 ;  /* 0x000076321f0b7816 */ /* 0x000fe2000000000b */
[----:B------:R-:W-:Y:S01]  /*19d0*/  FMUL.FTZ R13, R0, R26 ;  /* 0x0000001a000d7220 */ /* 0x000fe20000410000 */
[----:B------:R-:W-:Y:S01]  /*19e0*/  FMUL.FTZ R25, R2, R52 ;  /* 0x0000003402197220 */ /* 0x000fe20000410000 */
[----:B------:R-:W-:Y:S02]  /*19f0*/  FFMA.FTZ R50, R0, R29, R50 ;  /* 0x0000001d00327223 */ /* 0x000fe40000010032 */
[----:B------:R-:W-:Y:S02]  /*1a00*/  IMAD.U32 R11, R11, 0x10000, RZ ;  /* 0x000100000b0b7824 */ /* 0x000fe400078e00ff */
[----:B------:R-:W-:Y:S01]  /*1a10*/  FFMA.FTZ R8, R23, R13, R8 ;  /* 0x0000000d17087223 */ /* 0x000fe20000010008 */
[----:B------:R-:W-:Y:S01]  /*1a20*/  PRMT R13, R34, 0x7632, R13 ;  /* 0x00007632220d7816 */ /* 0x000fe2000000000d */
[----:B------:R-:W-:Y:S01]  /*1a30*/  FADD.FTZ R55, R55, R51 ;  /* 0x0000003337377221 */ /* 0x000fe20000010000 */
[----:B------:R-:W-:Y:S01]  /*1a40*/  FFMA.FTZ R12, R28, R25, R12 ;  /* 0x000000191c0c7223 */ /* 0x000fe2000001000c */
[--C-:B------:R-:W-:Y:S01]  /*1a50*/  FFMA.FTZ R51, R3, R51, R50.reuse ;  /* 0x0000003303337223 */ /* 0x100fe20000010032 */
[----:B------:R-:W-:Y:S01]  /*1a60*/  FADD.FTZ R25, -R24, R11 ;  /* 0x0000000b18197221 */ /* 0x000fe20000010100 */
[----:B------:R-:W-:-:S02]  /*1a70*/  PRMT R50, R36, 0x7632, R50 ;  /* 0x0000763224327816 */ /* 0x000fc40000000032 */
[----:B------:R-:W-:Y:S01]  /*1a80*/  SHF.L.U32 R11, R13, 0x10, RZ ;  /* 0x000000100d0b7819 */ /* 0x000fe200000006ff */
[----:B------:R-:W-:Y:S01]  /*1a90*/  FFMA.FTZ R9, R2, R52, R9 ;  /* 0x0000003402097223 */ /* 0x000fe20000010009 */
[----:B------:R-:W-:Y:S02]  /*1aa0*/  SHF.L.U32 R56, R56, 0x10, RZ ;  /* 0x0000001038387819 */ /* 0x000fe400000006ff */
[----:B------:R-:W-:Y:S01]  /*1ab0*/  SHF.L.U32 R50, R50, 0x10, RZ ;  /* 0x0000001032327819 */ /* 0x000fe200000006ff */
[----:B------:R-:W-:Y:S01]  /*1ac0*/  FADD.FTZ R11, -R14, R11 ;  /* 0x0000000b0e0b7221 */ /* 0x000fe20000010100 */
[----:B------:R-:W-:Y:S01]  /*1ad0*/  FMUL.FTZ R25, R6, R25 ;  /* 0x0000001906197220 */ /* 0x000fe20000410000 */
[----:B------:R-:W-:Y:S01]  /*1ae0*/  FFMA.FTZ R59, R4, R56, R9 ;  /* 0x00000038043b7223 */ /* 0x000fe20000010009 */
[----:B------:R-:W-:Y:S02]  /*1af0*/  IMAD.U32 R9, R38, 0x10000, RZ ;  /* 0x0001000026097824 */ /* 0x000fe400078e00ff */
[----:B------:R-:W-:Y:S01]  /*1b00*/  FMUL.FTZ R11, R5, R11 ;  /* 0x0000000b050b7220 */ /* 0x000fe20000410000 */
[----:B------:R-:W-:Y:S01]  /*1b10*/  FMUL.FTZ R13, R3, R50 ;  /* 0x00000032030d7220 */ /* 0x000fe20000410000 */
[----:B------:R-:W-:Y:S01]  /*1b20*/  FADD.FTZ R10, R10, R56 ;  /* 0x000000380a0a7221 */ /* 0x000fe20000010000 */
[----:B------:R-:W-:Y:S01]  /*1b30*/  FFMA.FTZ R60, R25, R56, R60 ;  /* 0x00000038193c7223 */ /* 0x000fe2000001003c */
[C---:B------:R-:W-:Y:S01]  /*1b40*/  FFMA.FTZ R16, R11.reuse, R50, R15 ;  /* 0x000000320b107223 */ /* 0x040fe2000001000f */
[----:B------:R-:W-:Y:S01]  /*1b50*/  FFMA.FTZ R8, R11, R13, R8 ;  /* 0x0000000d0b087223 */ /* 0x000fe20000010008 */
[----:B------:R-:W-:Y:S01]  /*1b60*/  FMUL.FTZ R56, R4, R56 ;  /* 0x0000003804387220 */ /* 0x000fe20000410000 */
[----:B------:R-:W-:Y:S01]  /*1b70*/  SHF.L.U32 R58, R40, 0x10, RZ ;  /* 0x00000010283a7819 */ /* 0x000fe200000006ff */
[----:B------:R-:W-:Y:S01]  /*1b80*/  FADD.FTZ R11, -R14, R9 ;  /* 0x000000090e0b7221 */ /* 0x000fe20000010100 */
[----:B------:R-:W-:-:S02]  /*1b90*/  SHF.L.U32 R9, R35, 0x10, RZ ;  /* 0x0000001023097819 */ /* 0x000fc400000006ff */
[----:B------:R-:W-:Y:S01]  /*1ba0*/  PRMT R15, R38, 0x7632, R15 ;  /* 0x00007632260f7816 */ /* 0x000fe2000000000f */
[----:B------:R-:W-:Y:S01]  /*1bb0*/  FFMA.FTZ R12, R25, R56, R12 ;  /* 0x00000038190c7223 */ /* 0x000fe2000001000c */
[----:B------:R-:W-:Y:S01]  /*1bc0*/  FMUL.FTZ R22, R5, R11 ;  /* 0x0000000b05167220 */ /* 0x000fe20000410000 */
[C---:B------:R-:W-:Y:S01]  /*1bd0*/  FMUL.FTZ R13, R0.reuse, R58 ;  /* 0x0000003a000d7220 */ /* 0x040fe20000410000 */
[----:B------:R-:W-:Y:S01]  /*1be0*/  SHF.L.U32 R25, R37, 0x10, RZ ;  /* 0x0000001025197819 */ /* 0x000fe200000006ff */
[----:B------:R-:W-:Y:S01]  /*1bf0*/  FFMA.FTZ R51, R0, R26, R51 ;  /* 0x0000001a00337223 */ /* 0x000fe20000010033 */
[----:B------:R-:W-:Y:S01]  /*1c00*/  PRMT R11, R40, 0x7632, R11 ;  /* 0x00007632280b7816 */ /* 0x000fe2000000000b */
[----:B------:R-:W-:Y:S02]  /*1c10*/  IMAD.U32 R15, R15, 0x10000, RZ ;  /* 0x000100000f0f7824 */ /* 0x000fe400078e00ff */
[----:B------:R-:W-:Y:S01]  /*1c20*/  FADD.FTZ R9, -R24, R9 ;  /* 0x0000000918097221 */ /* 0x000fe20000010100 */
[----:B------:R-:W-:Y:S01]  /*1c30*/  FFMA.FTZ R8, R22, R13, R8 ;  /* 0x0000000d16087223 */ /* 0x000fe20000010008 */
[----:B------:R-:W-:Y:S01]  /*1c40*/  SHF.L.U32 R11, R11, 0x10, RZ ;  /* 0x000000100b0b7819 */ /* 0x000fe200000006ff */
[----:B------:R-:W-:Y:S01]  /*1c50*/  FADD.FTZ R17, R55, R50 ;  /* 0x0000003237117221 */ /* 0x000fe20000010000 */
[----:B------:R-:W-:Y:S01]  /*1c60*/  FFMA.FTZ R18, R3, R50, R51 ;  /* 0x0000003203127223 */ /* 0x000fe20000010033 */
[----:B------:R-:W-:Y:S01]  /*1c70*/  FMUL.FTZ R13, R2, R25 ;  /* 0x00000019020d7220 */ /* 0x000fe20000410000 */
[----:B------:R-:W-:Y:S01]  /*1c80*/  FADD.FTZ R15, -R14, R15 ;  /* 0x0000000f0e0f7221 */ /* 0x000fe20000010100 */
[----:B------:R-:W-:Y:S01]  /*1c90*/  FMUL.FTZ R21, R6, R9 ;  /* 0x0000000906157220 */ /* 0x000fe20000410000 */
[----:B------:R-:W-:-:S02]  /*1ca0*/  SHF.L.U32 R50, R42, 0x10, RZ ;  /* 0x000000102a327819 */ /* 0x000fc400000006ff */
[----:B------:R-:W-:Y:S02]  /*1cb0*/  PRMT R55, R35, 0x7632, R55 ;  /* 0x0000763223377816 */ /* 0x000fe40000000037 */
[----:B------:R-:W-:Y:S01]  /*1cc0*/  PRMT R61, R42, 0x7632, R61 ;  /* 0x000076322a3d7816 */ /* 0x000fe2000000003d */
[----:B------:R-:W-:Y:S01]  /*1cd0*/  FMUL.FTZ R9, R3, R11 ;  /* 0x0000000b03097220 */ /* 0x000fe20000410000 */
[----:B------:R-:W-:Y:S01]  /*1ce0*/  FMUL.FTZ R15, R5, R15 ;  /* 0x0000000f050f7220 */ /* 0x000fe20000410000 */
[----:B------:R-:W-:Y:S01]  /*1cf0*/  FFMA.FTZ R12, R21, R13, R12 ;  /* 0x0000000d150c7223 */ /* 0x000fe2000001000c */
[----:B------:R-:W-:Y:S01]  /*1d00*/  PRMT R51, R37, 0x7632, R51 ;  /* 0x0000763225337816 */ /* 0x000fe20000000033 */
[----:B------:R-:W-:Y:S01]  /*1d10*/  FADD.FTZ R50, -R14, R50 ;  /* 0x000000320e327221 */ /* 0x000fe20000010100 */
[C---:B------:R-:W-:Y:S01]  /*1d20*/  SHF.L.U32 R56, R44.reuse, 0x10, RZ ;  /* 0x000000102c387819 */ /* 0x040fe200000006ff */
[----:B------:R-:W-:Y:S01]  /*1d30*/  IMAD.U32 R55, R55, 0x10000, RZ ;  /* 0x0001000037377824 */ /* 0x000fe200078e00ff */
[----:B------:R-:W-:-:S02]  /*1d40*/  PRMT R13, R44, 0x7632, R13 ;  /* 0x000076322c0d7816 */ /* 0x000fc4000000000d */
[----:B------:R-:W-:Y:S01]  /*1d50*/  SHF.L.U32 R61, R61, 0x10, RZ ;  /* 0x000000103d3d7819 */ /* 0x000fe200000006ff */
[----:B------:R-:W-:Y:S01]  /*1d60*/  FFMA.FTZ R8, R15, R9, R8 ;  /* 0x000000090f087223 */ /* 0x000fe20000010008 */
[----:B------:R-:W-:Y:S01]  /*1d70*/  SHF.L.U32 R51, R51, 0x10, RZ ;  /* 0x0000001033337819 */ /* 0x000fe200000006ff */
[----:B------:R-:W-:Y:S01]  /*1d80*/  FMUL.FTZ R9, R0, R56 ;  /* 0x0000003800097220 */ /* 0x000fe20000410000 */
[----:B------:R-:W-:Y:S01]  /*1d90*/  FMUL.FTZ R19, R5, R50 ;  /* 0x0000003205137220 */ /* 0x000fe20000410000 */
[----:B------:R-:W-:Y:S01]  /*1da0*/  SHF.L.U32 R13, R13, 0x10, RZ ;  /* 0x000000100d0d7819 */ /* 0x000fe200000006ff */
[----:B------:R-:W-:Y:S01]  /*1db0*/  FADD.FTZ R55, -R24, R55 ;  /* 0x0000003718377221 */ /* 0x000fe20000010100 */
[----:B------:R-:W-:Y:S01]  /*1dc0*/  FADD.FTZ R61, -R14, R61 ;  /* 0x0000003d0e3d7221 */ /* 0x000fe20000010100 */
[----:B------:R-:W-:Y:S01]  /*1dd0*/  FFMA.FTZ R8, R19, R9, R8 ;  /* 0x0000000913087223 */ /* 0x000fe20000010008 */
[----:B------:R-:W-:Y:S01]  /*1de0*/  FMUL.FTZ R50, R4, R51 ;  /* 0x0000003304327220 */ /* 0x000fe20000410000 */
[----:B------:R-:W-:Y:S01]  /*1df0*/  FMUL.FTZ R55, R6, R55 ;  /* 0x0000003706377220 */ /* 0x000fe20000410000 */
[----:B------:R-:W-:Y:S01]  /*1e00*/  FMUL.FTZ R9, R3, R13 ;  /* 0x0000000d03097220 */ /* 0x000fe20000410000 */
[----:B------:R-:W-:Y:S01]  /*1e10*/  FMUL.FTZ R61, R5, R61 ;  /* 0x0000003d053d7220 */ /* 0x000fe20000410000 */
[----:B------:R-:W-:Y:S01]  /*1e20*/  FADD.FTZ R34, R10, R51 ;  /* 0x000000330a227221 */ /* 0x000fe20000010000 */
[----:B------:R-:W-:Y:S01]  /*1e30*/  FFMA.FTZ R10, R55, R50, R12 ;  /* 0x00000032370a7223 */ /* 0x000fe2000001000c */
[----:B------:R-:W-:Y:S01]  /*1e40*/  FFMA.FTZ R50, R0, R58, R18 ;  /* 0x0000003a00327223 */ /* 0x000fe20000010012 */
[----:B------:R-:W-:Y:S01]  /*1e50*/  FFMA.FTZ R8, R61, R9, R8 ;  /* 0x000000093d087223 */ /* 0x000fe20000010008 */
        /* <DEDUP_REMOVED lines=8> */
[----:B------:R-:W-:-:S02]  /*1ee0*/  PRMT R51, R48, 0x7632, R51 ;  /* 0x0000763230337816 */ /* 0x000fc40000000033 */
[----:B------:R-:W-:Y:S01]  /*1ef0*/  SHF.L.U32 R59, R12, 0x10, RZ ;  /* 0x000000100c3b7819 */ /* 0x000fe200000006ff */
[C---:B------:R-:W-:Y:S01]  /*1f00*/  FFMA.FTZ R50, R0.reuse, R56, R50 ;  /* 0x0000003800327223 */ /* 0x040fe20000010032 */
[----:B------:R-:W-:Y:S01]  /*1f10*/  FMUL.FTZ R18, R5, R9 ;  /* 0x0000000905127220 */ /* 0x000fe20000410000 */
[----:B------:R-:W-:Y:S01]  /*1f20*/  SHF.L.U32 R12, R51, 0x10, RZ ;  /* 0x00000010330c7819 */ /* 0x000fe200000006ff */
[----:B------:R-:W-:Y:S01]  /*1f30*/  FMUL.FTZ R9, R0, R55 ;  /* 0x0000003700097220 */ /* 0x000fe20000410000 */
[----:B------:R-:W-:Y:S01]  /*1f40*/  FADD.FTZ R59, -R14, R59 ;  /* 0x0000003b0e3b7221 */ /* 0x000fe20000010100 */
[----:B------:R-:W-:Y:S02]  /*1f50*/  FFMA.FTZ R50, R3, R13, R50 ;  /* 0x0000000d03327223 */ /* 0x000fe40000010032 */
[----:B------:R-:W-:Y:S01]  /*1f60*/  FFMA.FTZ R9, R18, R9, R8 ;  /* 0x0000000912097223 */ /* 0x000fe20000010008 */
[----:B------:R-:W-:Y:S01]  /*1f70*/  FMUL.FTZ R54, R5, R59 ;  /* 0x0000003b05367220 */ /* 0x000fe20000410000 */
[----:B------:R-:W-:Y:S01]  /*1f80*/  FMUL.FTZ R8, R3, R12 ;  /* 0x0000000c03087220 */ /* 0x000fe20000410000 */
[----:B------:R-:W-:-:S03]  /*1f90*/  FFMA.FTZ R50, R0, R55, R50 ;  /* 0x0000003700327223 */ /* 0x000fc60000010032 */
[----:B------:R-:W-:Y:S01]  /*1fa0*/  FFMA.FTZ R9, R54, R8, R9 ;  /* 0x0000000836097223 */ /* 0x000fe20000010009 */
[----:B------:R-:W-:Y:S01]  /*1fb0*/  FFMA.FTZ R8, R3, R12, R50 ;  /* 0x0000000c03087223 */ /* 0x000fe20000010032 */
[----:B------:R-:W-:Y:S01]  /*1fc0*/  FADD.FTZ R23, R17, R11 ;  /* 0x0000000b11177221 */ /* 0x000fe20000010000 */
[----:B------:R-:W-:Y:S01]  /*1fd0*/  FFMA.FTZ R57, R15, R11, R16 ;  /* 0x0000000b0f397223 */ /* 0x000fe20000010010 */
[----:B------:R-:W-:Y:S01]  /*1fe0*/  IMAD.U32 R11, R39, 0x10000, RZ ;  /* 0x00010000270b7824 */ /* 0x000fe200078e00ff */
[C---:B------:R-:W-:Y:S02]  /*1ff0*/  SHF.L.U32 R15, R41.reuse, 0x10, RZ ;  /* 0x00000010290f7819 */ /* 0x040fe400000006ff */
[----:B------:R-:W-:Y:S01]  /*2000*/  PRMT R51, R41, 0x7632, R51 ;  /* 0x0000763229337816 */ /* 0x000fe20000000033 */
[----:B------:R-:W-:-:S03]  /*2010*/  FADD.FTZ R11, -R24, R11 ;  /* 0x0000000b180b7221 */ /* 0x000fc60000010100 */
[----:B------:R-:W-:Y:S01]  /*2020*/  SHF.L.U32 R51, R51, 0x10, RZ ;  /* 0x0000001033337819 */ /* 0x000fe200000006ff */
[----:B------:R-:W-:Y:S01]  /*2030*/  FMUL.FTZ R20, R6, R11 ;  /* 0x0000000b06147220 */ /* 0x000fe20000410000 */
[----:B------:R-:W-:Y:S02]  /*2040*/  PRMT R11, R43, 0x7632, R11 ;  /* 0x000076322b0b7816 */ /* 0x000fe4000000000b */
[----:B------:R-:W-:Y:S02]  /*2050*/  PRMT R59, R45, 0x7632, R59 ;  /* 0x000076322d3b7816 */ /* 0x000fe4000000003b */
[----:B------:R-:W-:Y:S02]  /*2060*/  SHF.L.U32 R11, R11, 0x10, RZ ;  /* 0x000000100b0b7819 */ /* 0x000fe400000006ff */
[----:B------:R-:W-:-:S03]  /*2070*/  SHF.L.U32 R59, R59, 0x10, RZ ;  /* 0x000000103b3b7819 */ /* 0x000fc600000006ff */
[----:B------:R-:W-:Y:S01]  /*2080*/  FADD.FTZ R11, -R24, R11 ;  /* 0x0000000b180b7221 */ /* 0x000fe20000010100 */
[----:B------:R-:W-:Y:S01]  /*2090*/  PRMT R50, R49, 0x7632, R50 ;  /* 0x0000763231327816 */ /* 0x000fe20000000032 */
[----:B------:R-:W-:Y:S03]  /*20a0*/  STL [R1+0x140], R36 ;  /* 0x0001402401007387 */ /* 0x000fe60000100800 */
[----:B------:R-:W-:Y:S01]  /*20b0*/  SHF.L.U32 R50, R50, 0x10, RZ ;  /* 0x0000001032327819 */ /* 0x000fe200000006ff */
[----:B------:R-:W-:Y:S04]  /*20c0*/  STL [R1+0x58], R22 ;  /* 0x0000581601007387 */ /* 0x000fe80000100800 */
[----:B------:R-:W-:Y:S04]  /*20d0*/  STL [R1+0x54], R21 ;  /* 0x0000541501007387 */ /* 0x000fe80000100800 */
[----:B------:R-:W-:Y:S04]  /*20e0*/  STL [R1+0x50], R19 ;  /* 0x0000501301007387 */ /* 0x000fe80000100800 */
[----:B------:R-:W-:Y:S04]  /*20f0*/  STL [R1+0x4c], R18 ;  /* 0x00004c1201007387 */ /* 0x000fe80000100800 */
[----:B------:R-:W-:Y:S04]  /*2100*/  STL [R1+0x38], R20 ;  /* 0x0000381401007387 */ /* 0x000fe80000100800 */
[----:B--2---:R0:W-:Y:S02]  /*2110*/  STS.64 [R33], R8 ;  /* 0x0000000821007388 */ /* 0x0041e40000000a00 */
[----:B0-----:R-:W-:-:S04]  /*2120*/  PRMT R8, R39, 0x7632, R8 ;  /* 0x0000763227087816 */ /* 0x001fc80000000008 */
[----:B------:R-:W-:Y:S01]  /*2130*/  SHF.L.U32 R8, R8, 0x10, RZ ;  /* 0x0000001008087819 */ /* 0x000fe200000006ff */
[----:B------:R-:W-:-:S04]  /*2140*/  FMUL.FTZ R9, R2, R15 ;  /* 0x0000000f02097220 */ /* 0x000fc80000410000 */
[----:B------:R-:W-:Y:S01]  /*2150*/  FADD.FTZ R8, -R24, R8 ;  /* 0x0000000818087221 */ /* 0x000fe20000010100 */
[----:B------:R-:W-:Y:S01]  /*2160*/  FFMA.FTZ R9, R20, R9, R10 ;  /* 0x0000000914097223 */ /* 0x000fe2000001000a */
[----:B------:R-:W-:Y:S02]  /*2170*/  FMUL.FTZ R10, R4, R51 ;  /* 0x00000033040a7220 */ /* 0x000fe40000410000 */
[----:B------:R-:W-:-:S04]  /*2180*/  FMUL.FTZ R8, R6, R8 ;  /* 0x0000000806087220 */ /* 0x000fc80000410000 */
[C---:B------:R-:W-:Y:S01]  /*2190*/  FFMA.FTZ R9, R8.reuse, R10, R9 ;  /* 0x0000000a08097223 */ /* 0x040fe20000010009 */
[----:B------:R-:W-:Y:S02]  /*21a0*/  IMAD.U32 R10, R43, 0x10000, RZ ;  /* 0x000100002b0a7824 */ /* 0x000fe400078e00ff */
[----:B------:R-:W-:Y:S01]  /*21b0*/  FFMA.FTZ R28, R8, R51, R60 ;  /* 0x00000033081c7223 */ /* 0x000fe2000001003c */
[----:B------:R-:W-:Y:S01]  /*21c0*/  SHF.L.U32 R8, R45, 0x10, RZ ;  /* 0x000000102d087819 */ /* 0x000fe200000006ff */
[----:B------:R-:W-:-:S04]  /*21d0*/  FADD.FTZ R10, -R24, R10 ;  /* 0x0000000a180a7221 */ /* 0x000fc80000010100 */
[----:B------:R-:W-:Y:S01]  /*21e0*/  FMUL.FTZ R17, R6, R10 ;  /* 0x0000000a06117220 */ /* 0x000fe20000410000 */
[----:B------:R-:W-:Y:S01]  /*21f0*/  FMUL.FTZ R10, R2, R8 ;  /* 0x00000008020a7220 */ /* 0x000fe20000410000 */
[----:B------:R-:W-:-:S03]  /*2200*/  FMUL.FTZ R60, R6, R11 ;  /* 0x0000000b063c7220 */ /* 0x000fc60000410000 */
[----:B------:R-:W-:Y:S01]  /*2210*/  FFMA.FTZ R9, R17, R10, R9 ;  /* 0x0000000a11097223 */ /* 0x000fe20000010009 */
[----:B------:R-:W-:Y:S01]  /*2220*/  FMUL.FTZ R10, R4, R59 ;  /* 0x0000003b040a7220 */ /* 0x000fe20000410000 */
[----:B------:R-:W-:-:S03]  /*2230*/  FFMA.FTZ R11, R2, R15, R7 ;  /* 0x0000000f020b7223 */ /* 0x000fc60000010007 */
[----:B------:R-:W-:Y:S01]  /*2240*/  FFMA.FTZ R27, R60, R10, R9 ;  /* 0x0000000a3c1b7223 */ /* 0x000fe20000010009 */
[C---:B------:R-:W-:Y:S01]  /*2250*/  IMAD.U32 R9, R47.reuse, 0x10000, RZ ;  /* 0x000100002f097824 */ /* 0x040fe200078e00ff */
[----:B------:R-:W-:-:S03]  /*2260*/  PRMT R10, R47, 0x7632, R10 ;  /* 0x000076322f0a7816 */ /* 0x000fc6000000000a */
[----:B------:R-:W-:Y:S01]  /*2270*/  FADD.FTZ R7, -R24, R9 ;  /* 0x0000000918077221 */ /* 0x000fe20000010100 */
[----:B------:R-:W-:Y:S01]  /*2280*/  SHF.L.U32 R29, R10, 0x10, RZ ;  /* 0x000000100a1d7819 */ /* 0x000fe200000006ff */
[----:B------:R-:W-:Y:S01]  /*2290*/  FFMA.FTZ R10, R4, R51, R11 ;  /* 0x00000033040a7223 */ /* 0x000fe2000001000b */
[----:B------:R-:W-:Y:S01]  /*22a0*/  SHF.L.U32 R9, R49, 0x10, RZ ;  /* 0x0000001031097819 */ /* 0x000fe200000006ff */
[----:B------:R-:W-:Y:S02]  /*22b0*/  FMUL.FTZ R16, R6, R7 ;  /* 0x0000000706107220 */ /* 0x000fe40000410000 */
[----:B------:R-:W-:Y:S01]  /*22c0*/  FFMA.FTZ R7, R2, R8, R10 ;  /* 0x0000000802077223 */ /* 0x000fe2000001000a */
[----:B------:R-:W-:Y:S01]  /*22d0*/  FADD.FTZ R10, -R24, R29 ;  /* 0x0000001d180a7221 */ /* 0x000fe20000010100 */
[----:B------:R-:W-:Y:S02]  /*22e0*/  FMUL.FTZ R11, R2, R9 ;  /* 0x00000009020b7220 */ /* 0x000fe40000410000 */
[----:B------:R-:W-:Y:S01]  /*22f0*/  FFMA.FTZ R7, R4, R59, R7 ;  /* 0x0000003b04077223 */ /* 0x000fe20000010007 */
[----:B------:R-:W-:Y:S01]  /*2300*/  FMUL.FTZ R29, R6, R10 ;  /* 0x0000000a061d7220 */ /* 0x000fe20000410000 */
[----:B------:R-:W-:Y:S01]  /*2310*/  FFMA.FTZ R36, R16, R11, R27 ;  /* 0x0000000b10247223 */ /* 0x000fe2000001001b */
[-C--:B------:R-:W-:Y:S01]  /*2320*/  FMUL.FTZ R11, R4, R50.reuse ;  /* 0x00000032040b7220 */ /* 0x080fe20000410000 */
[----:B------:R-:W-:Y:S01]  /*2330*/  FFMA.FTZ R10, R2, R9, R7 ;  /* 0x00000009020a7223 */ /* 0x000fe20000010007 */
[----:B------:R-:W-:Y:S02]  /*2340*/  STL [R1+0x34], R17 ;  /* 0x0000341101007387 */ /* 0x000fe40000100800 */
[----:B------:R-:W-:Y:S01]  /*2350*/  FFMA.FTZ R11, R29, R11, R36 ;  /* 0x0000000b1d0b7223 */ /* 0x000fe20000010024 */
[----:B------:R-:W-:Y:S01]  /*2360*/  FFMA.FTZ R10, R4, R50, R10 ;  /* 0x00000032040a7223 */ /* 0x000fe2000001000a */
[----:B------:R-:W2:Y:S04]  /*2370*/  LDL R31, [R1+0x60] ;  /* 0x00006000011f7983 */ /* 0x000ea80000100800 */
[----:B------:R-:W-:Y:S04]  /*2380*/  STL [R1+0x24], R16 ;  /* 0x0000241001007387 */ /* 0x000fe80000100800 */
[----:B------:R-:W3:Y:S01]  /*2390*/  LDL R53, [R1+0x30] ;  /* 0x0000300001357983 */ /* 0x000ee20000100800 */
[----:B------:R-:W-:-:S03]  /*23a0*/  FADD.FTZ R51, R34, R51 ;  /* 0x0000003322337221 */ /* 0x000fc60000010000 */
[----:B------:R-:W2:Y:S04]  /*23b0*/  LDL.LU R7, [R1+0x3c] ;  /* 0x00003c0001077983 */ /* 0x000ea80000300800 */
[----:B------:R-:W4:Y:S04]  /*23c0*/  LDL R27, [R1+0x7c] ;  /* 0x00007c00011b7983 */ /* 0x000f280000100800 */
[----:B------:R-:W4:Y:S04]  /*23d0*/  LDL R32, [R1+0x2c] ;  /* 0x00002c0001207983 */ /* 0x000f280000100800 */
[----:B------:R-:W4:Y:S04]  /*23e0*/  LDL R30, [R1+0x70] ;  /* 0x00007000011e7983 */ /* 0x000f280000100800 */
[----:B------:R0:W5:Y:S04]  /*23f0*/  LDL.LU R36, [R1+0x140] ;  /* 0x0001400001247983 */ /* 0x0001680000300800 */
[----:B------:R1:W-:Y:S04]  /*2400*/  STS.64 [R33+0xc80], R10 ;  /* 0x000c800a21007388 */ /* 0x0003e80000000a00 */
[----:B-1----:R0:W5:Y:S01]  /*2410*/  LDL.LU R33, [R1+0x13c] ;  /* 0x00013c0001217983 */ /* 0x0021620000300800 */
[----:B------:R-:W-:-:S03]  /*2420*/  FFMA.FTZ R10, R61, R13, R57 ;  /* 0x0000000d3d0a7223 */ /* 0x000fc60000010039 */
[----:B------:R0:W5:Y:S04]  /*2430*/  LDL.LU R34, [R1+0x138] ;  /* 0x0001380001227983 */ /* 0x0001680000300800 */
[----:B------:R-:W2:Y:S01]  /*2440*/  LDL.LU R57, [R1+0x134] ;  /* 0x0001340001397983 */ /* 0x000ea20000300800 */
[----:B------:R-:W-:Y:S01]  /*2450*/  FADD.FTZ R11, R23, R13 ;  /* 0x0000000d170b7221 */ /* 0x000fe20000010000 */
[----:B------:R-:W-:Y:S02]  /*2460*/  FFMA.FTZ R28, R60, R59, R28 ;  /* 0x0000003b3c1c7223 */ /* 0x000fe4000001001c */
[----:B------:R-:W3:Y:S01]  /*2470*/  LDL.LU R61, [R1+0x40] ;  /* 0x00004000013d7983 */ /* 0x000ee20000300800 */
[----:B------:R-:W-:-:S03]  /*2480*/  FADD.FTZ R51, R51, R59 ;  /* 0x0000003b33337221 */ /* 0x000fc60000010000 */
[----:B------:R-:W4:Y:S04]  /*2490*/  LDL.LU R23, [R1+0x130] ;  /* 0x0001300001177983 */ /* 0x000f280000300800 */
[----:B------:R-:W3:Y:S04]  /*24a0*/  LDL R13, [R1+0x68] ;  /* 0x00006800010d7983 */ /* 0x000ee80000100800 */
[----:B------:R-:W3:Y:S04]  /*24b0*/  LDL.LU R60, [R1+0x44] ;  /* 0x00004400013c7983 */ /* 0x000ee80000300800 */
[----:B------:R-:W4:Y:S01]  /*24c0*/  LDL.LU R59, [R1+0x48] ;  /* 0x00004800013b7983 */ /* 0x000f220000300800 */
[----:B------:R-:W-:Y:S01]  /*24d0*/  FFMA.FTZ R10, R54, R12, R10 ;  /* 0x0000000c360a7223 */ /* 0x000fe2000001000a */
[----:B------:R-:W-:Y:S01]  /*24e0*/  UIADD3 UR7, UP0, UR9, 0x2, URZ ;  /* 0x0000000209077890 */ /* 0x000fe2000ff1e03f */
[----:B------:R-:W-:Y:S01]  /*24f0*/  BAR.SYNC.DEFER_BLOCKING 0x0 ;  /* 0x0000000000007b1d */ /* 0x000fe20000010000 */
[----:B--2---:R-:W-:-:S05]  /*2500*/  FFMA.FTZ R31, R31, R57, R7 ;  /* 0x000000391f1f7223 */ /* 0x004fca0000010007 */
[----:B------:R-:W3:Y:S01]  /*2510*/  LDL.LU R7, [R1+0x12c] ;  /* 0x00012c0001077983 */ /* 0x000ee20000300800 */
[----:B------:R-:W1:Y:S01]  /*2520*/  S2R R54, SR_TID.X ;  /* 0x0000000000367919 */ /* 0x000e620000002100 */
[----:B------:R-:W-:Y:S01]  /*2530*/  FADD.FTZ R11, R11, R12 ;  /* 0x0000000c0b0b7221 */ /* 0x000fe20000010000 */
[----:B------:R-:W-:Y:S01]  /*2540*/  FFMA.FTZ R12, R29, R50, R28 ;  /* 0x000000321d0c7223 */ /* 0x000fe2000001001c */
[----:B-1----:R-:W-:Y:S01]  /*2550*/  ISETP.GT.U32.AND P1, PT, R54, 0x7f, PT ;  /* 0x0000007f3600780c */ /* 0x002fe20003f24070 */
[----:B---3--:R-:W-:Y:S01]  /*2560*/  FFMA.FTZ R60, R13, R7, R60 ;  /* 0x000000070d3c7223 */ /* 0x008fe2000001003c */
[----:B------:R-:W-:Y:S02]  /*2570*/  FADD.FTZ R13, R51, R50 ;  /* 0x00000032330d7221 */ /* 0x000fe40000010000 */
[----:B------:R-:W2:Y:S04]  /*2580*/  LDL R51, [R1+0x74] ;  /* 0x0000740001337983 */ /* 0x000ea80000100800 */
[----:B------:R-:W3:Y:S04]  /*2590*/  LDL.LU R28, [R1+0x128] ;  /* 0x00012800011c7983 */ /* 0x000ee80000300800 */
[----:B------:R-:W2:Y:S04]  /*25a0*/  LDL.LU R29, [R1+0x124] ;  /* 0x00012400011d7983 */ /* 0x000ea80000300800 */
[----:B------:R-:W4:Y:S04]  /*25b0*/  LDL R50, [R1+0x78] ;  /* 0x0000780001327983 */ /* 0x000f280000100800 */
[----:B------:R-:W3:Y:S01]  /*25c0*/  LDL.LU R54, [R1+0x120] ;  /* 0x0001200001367983 */ /* 0x000ee20000300800 */
[----:B------:R-:W-:-:S04]  /*25d0*/  FADD.FTZ R61, R57, R61 ;  /* 0x0000003d393d7221 */ /* 0x000fc80000010000 */
[----:B------:R-:W-:Y:S01]  /*25e0*/  FADD.FTZ R61, R61, R53 ;  /* 0x000000353d3d7221 */ /* 0x000fe20000010000 */
[----:B----4-:R-:W-:Y:S02]  /*25f0*/  FFMA.FTZ R50, R50, R53, R31 ;  /* 0x0000003532327223 */ /* 0x010fe4000001001f */
[----:B------:R0:W5:Y:S01]  /*2600*/  LDL.LU R31, [R1+0x11c] ;  /* 0x00011c00011f7983 */ /* 0x0001620000300800 */
[----:B---3--:R-:W-:-:S03]  /*2610*/  FFMA.FTZ R60, R27, R54, R60 ;  /* 0x000000361b3c7223 */ /* 0x008fc6000001003c */
[----:B------:R-:W3:Y:S04]  /*2620*/  LDL.LU R53, [R1+0x118] ;  /* 0x0001180001357983 */ /* 0x000ee80000300800 */
[----:B------:R-:W4:Y:S01]  /*2630*/  LDL.LU R27, [R1+0x114] ;  /* 0x00011400011b7983 */ /* 0x000f220000300800 */
[----:B------:R-:W-:Y:S01]  /*2640*/  FADD.FTZ R59, R7, R59 ;  /* 0x0000003b073b7221 */ /* 0x000fe20000010000 */
[----:B------:R-:W-:-:S03]  /*2650*/  FADD.FTZ R61, R61, R32 ;  /* 0x000000203d3d7221 */ /* 0x000fc60000010000 */
[----:B------:R-:W-:Y:S01]  /*2660*/  FADD.FTZ R59, R59, R54 ;  /* 0x000000363b3b7221 */ /* 0x000fe20000010000 */
[----:B------:R-:W-:Y:S01]  /*2670*/  FFMA.FTZ R50, R30, R32, R50 ;  /* 0x000000201e327223 */ /* 0x000fe20000010032 */
[----:B--2---:R-:W-:Y:S01]  /*2680*/  FADD.FTZ R61, R61, R29 ;  /* 0x0000001d3d3d7221 */ /* 0x004fe20000010000 */
[----:B------:R0:W5:Y:S03]  /*2690*/  LDL.LU R32, [R1+0x110] ;  /* 0x0001100001207983 */ /* 0x0001660000300800 */
[----:B------:R-:W-:Y:S01]  /*26a0*/  FADD.FTZ R61, R61, R26 ;  /* 0x0000001a3d3d7221 */ /* 0x000fe20000010000 */
[----:B------:R0:W5:Y:S03]  /*26b0*/  LDL.LU R30, [R1+0x10c] ;  /* 0x00010c00011e7983 */ /* 0x0001660000300800 */
[----:B------:R-:W-:-:S04]  /*26c0*/  FADD.FTZ R61, R61, R58 ;  /* 0x0000003a3d3d7221 */ /* 0x000fc80000010000 */
[----:B------:R-:W-:Y:S01]  /*26d0*/  FADD.FTZ R61, R61, R56 ;  /* 0x000000383d3d7221 */ /* 0x000fe20000010000 */
[----:B------:R-:W-:-:S03]  /*26e0*/  UIADD3.X UR9, URZ, UR5, URZ, UP0, !UPT ;  /* 0x000000053f097290 */ /* 0x000fc600087fe43f */
[----:B------:R-:W-:Y:S01]  /*26f0*/  FADD.FTZ R61, R61, R55 ;  /* 0x000000373d3d7221 */ /* 0x000fe20000010000 */
[----:B------:R-:W-:-:S04]  /*2700*/  UISETP.GE.U32.AND UP0, UPT, UR7, UR12, UPT ;  /* 0x0000000c0700728c */ /* 0x000fc8000bf06070 */
[----:B------:R-:W-:-:S06]  /*2710*/  UISETP.GE.AND.EX UP0, UPT, UR9, UR13, UPT, UP0 ;  /* 0x0000000d0900728c */ /* 0x000fcc000bf06300 */
[----:B------:R-:W-:Y:S01]  /*2720*/  PLOP3.LUT P0, PT, PT, PT, UP0, 0x80, 0x0 ;  /* 0x000000000000781c */ /* 0x000fe20003f0f008 */
[----:B---3--:R-:W-:Y:S01]  /*2730*/  FADD.FTZ R59, R59, R53 ;  /* 0x000000353b3b7221 */ /* 0x008fe20000010000 */
[----:B------:R-:W-:Y:S01]  /*2740*/  FFMA.FTZ R60, R51, R53, R60 ;  /* 0x00000035333c7223 */ /* 0x000fe2000001003c */
[----:B----4-:R-:W-:Y:S02]  /*2750*/  FFMA.FTZ R50, R27, R29, R50 ;  /* 0x0000001d1b327223 */ /* 0x010fe40000010032 */
[----:B------:R-:W-:Y:S01]  /*2760*/  FADD.FTZ R59, R59, R52 ;  /* 0x000000343b3b7221 */ /* 0x000fe20000010000 */
[----:B------:R-:W-:Y:S01]  /*2770*/  FFMA.FTZ R60, R28, R52, R60 ;  /* 0x000000341c3c7223 */ /* 0x000fe2000001003c */
[----:B------:R0:W5:Y:S01]  /*2780*/  LDL.LU R29, [R1+0x108] ;  /* 0x00010800011d7983 */ /* 0x0001620000300800 */
[----:B------:R-:W-:Y:S01]  /*2790*/  FFMA.FTZ R50, R23, R26, R50 ;  /* 0x0000001a17327223 */ /* 0x000fe20000010032 */
        /* <DEDUP_REMOVED lines=8> */
[----:B------:R-:W-:-:S02]  /*2820*/  FADD.FTZ R59, R59, R8 ;  /* 0x000000083b3b7221 */ /* 0x000fc40000010000 */
[----:B------:R0:W5:Y:S01]  /*2830*/  LDL.LU R26, [R1+0xfc] ;  /* 0x0000fc00011a7983 */ /* 0x0001620000300800 */
[----:B------:R-:W-:-:S03]  /*2840*/  FFMA.FTZ R60, R17, R8, R60 ;  /* 0x00000008113c7223 */ /* 0x000fc6000001003c */
[----:B------:R0:W5:Y:S01]  /*2850*/  LDL.LU R23, [R1+0xf8] ;  /* 0x0000f80001177983 */ /* 0x0001620000300800 */
[----:B------:R-:W-:-:S03]  /*2860*/  FFMA.FTZ R50, R18, R55, R50 ;  /* 0x0000003712327223 */ /* 0x000fc60000010032 */
[----:B------:R0:W5:Y:S01]  /*2870*/  LDL.LU R21, [R1+0xf4] ;  /* 0x0000f40001157983 */ /* 0x0001620000300800 */
[----:B------:R-:W-:-:S03]  /*2880*/  FADD.FTZ R51, R59, R9 ;  /* 0x000000093b337221 */ /* 0x000fc60000010000 */
[----:B------:R0:W5:Y:S01]  /*2890*/  LDL.LU R22, [R1+0xf0] ;  /* 0x0000f00001167983 */ /* 0x0001620000300800 */
[----:B------:R-:W-:-:S03]  /*28a0*/  FFMA.FTZ R59, R16, R9, R60 ;  /* 0x00000009103b7223 */ /* 0x000fc6000001003c */
[----:B------:R0:W5:Y:S04]  /*28b0*/  LDL.LU R20, [R1+0xec] ;  /* 0x0000ec0001147983 */ /* 0x0001680000300800 */
[----:B------:R0:W5:Y:S04]  /*28c0*/  LDL.LU R19, [R1+0xe8] ;  /* 0x0000e80001137983 */ /* 0x0001680000300800 */
[----:B------:R0:W5:Y:S04]  /*28d0*/  LDL.LU R17, [R1+0xe4] ;  /* 0x0000e40001117983 */ /* 0x0001680000300800 */
[----:B------:R0:W5:Y:S04]  /*28e0*/  LDL.LU R18, [R1+0xe0] ;  /* 0x0000e00001127983 */ /* 0x0001680000300800 */
[----:B------:R0:W5:Y:S04]  /*28f0*/  LDL.LU R16, [R1+0xd8] ;  /* 0x0000d80001107983 */ /* 0x0001680000300800 */
[----:B------:R0:W-:Y:S04]  /*2900*/  STL [R1+0x40], R61 ;  /* 0x0000403d01007387 */ /* 0x0001e80000100800 */
[----:B------:R0:W-:Y:S04]  /*2910*/  STL [R1+0x3c], R50 ;  /* 0x00003c3201007387 */ /* 0x0001e80000100800 */
[----:B------:R0:W-:Y:S04]  /*2920*/  STL [R1+0x48], R51 ;  /* 0x0000483301007387 */ /* 0x0001e80000100800 */
[----:B------:R0:W-:Y:S01]  /*2930*/  STL [R1+0x44], R59 ;  /* 0x0000443b01007387 */ /* 0x0001e20000100800 */
[----:B------:R-:W-:Y:S05]  /*2940*/  @!P0 BRA `(.L_x_406) ;  /* 0x0000000400008947 */ /* 0x000fea0003800000 */
[----:B------:R1:W-:Y:S04]  /*2950*/  STL.64 [R1+0xf0], R6 ;  /* 0x0000f00601007387 */ /* 0x0003e80000100a00 */
[----:B------:R2:W-:Y:S04]  /*2960*/  STL.64 [R1+0xe8], R4 ;  /* 0x0000e80401007387 */ /* 0x0005e80000100a00 */
[----:B------:R-:W-:Y:S04]  /*2970*/  STL [R1+0xe0], R2 ;  /* 0x0000e00201007387 */ /* 0x000fe80000100800 */
[----:B------:R-:W3:Y:S01]  /*2980*/  LDL R60, [R1+0xd4] ;  /* 0x0000d400013c7983 */ /* 0x000ee20000100800 */
[----:B-1----:R-:W-:Y:S01]  /*2990*/  MOV R7, R61 ;  /* 0x0000003d00077202 */ /* 0x002fe20000000f00 */
[----:B------:R-:W1:Y:S01]  /*29a0*/  S2UR UR14, SR_CgaCtaId ;  /* 0x00000000000e79c3 */ /* 0x000e620000008800 */
[----:B------:R-:W-:Y:S01]  /*29b0*/  UMOV UR5, 0x400 ;  /* 0x0000040000057882 */ /* 0x000fe20000000000 */
[----:B0-----:R-:W4:Y:S01]  /*29c0*/  LDL R61, [R1+0xd0] ;  /* 0x0000d000013d7983 */ /* 0x001f220000100800 */
[----:B--2---:R-:W-:Y:S01]  /*29d0*/  MOV R5, R51 ;  /* 0x0000003300057202 */ /* 0x004fe20000000f00 */
[----:B------:R-:W-:Y:S01]  /*29e0*/  IMAD.MOV.U32 R6, RZ, RZ, R50 ;  /* 0x000000ffff067224 */ /* 0x000fe200078e0032 */
[----:B------:R-:W-:Y:S01]  /*29f0*/  MOV R4, R59 ;  /* 0x0000003b00047202 */ /* 0x000fe20000000f00 */
[----:B------:R0:W-:Y:S02]  /*2a00*/  STL [R1+0xd8], R0 ;  /* 0x0000d80001007387 */ /* 0x0001e40000100800 */
[----:B0-----:R-:W0:Y:S01]  /*2a10*/  S2R R0, SR_TID.X ;  /* 0x0000000000007919 */ /* 0x001e220000002100 */
[----:B-1----:R-:W-:Y:S01]  /*2a20*/  ULEA UR5, UR14, UR5, 0x18 ;  /* 0x000000050e057291 */ /* 0x002fe2000f8ec03f */
[----:B------:R-:W1:Y:S01]  /*2a30*/  S2R R2, SR_TID.X ;  /* 0x0000000000027919 */ /* 0x000e620000002100 */
[----:B0-----:R-:W-:-:S04]  /*2a40*/  IMAD.SHL.U32 R51, R0, 0x2, RZ ;  /* 0x0000000200337824 */ /* 0x001fc800078e00ff */
[----:B------:R-:W-:Y:S02]  /*2a50*/  LEA R50, R0, UR5, 0x5 ;  /* 0x0000000500327c11 */ /* 0x000fe4000f8e28ff */
[----:B------:R-:W-:-:S04]  /*2a60*/  LOP3.LUT R51, R51, 0x18, RZ, 0xc0, !PT ;  /* 0x0000001833337812 */ /* 0x000fc800078ec0ff */
[----:B------:R-:W-:-:S05]  /*2a70*/  IADD3 R59, R50, R51, RZ ;  /* 0x00000033323b7210 */ /* 0x000fca0007ffe0ff */
[----:B------:R0:W-:Y:S02]  /*2a80*/  STS.64 [R59], R6 ;  /* 0x000000063b007388 */ /* 0x0001e40000000a00 */
[----:B0-----:R-:W-:Y:S02]  /*2a90*/  LOP3.LUT R59, R51, 0x8, RZ, 0x3c, !PT ;  /* 0x00000008333b7812 */ /* 0x001fe400078e3cff */
[----:B------:R2:W5:Y:S02]  /*2aa0*/  LDL.LU.64 R6, [R1+0xf0] ;  /* 0x0000f00001067983 */ /* 0x0005640000300a00 */
        /* <DEDUP_REMOVED lines=8> */
[----:B-1----:R-:W-:-:S03]  /*2b30*/  SHF.R.S32.HI R59, RZ, 0x1f, R2 ;  /* 0x0000001fff3b7819 */ /* 0x002fc60000011402 */
[----:B------:R2:W5:Y:S01]  /*2b40*/  LDL.LU.64 R4, [R1+0xe8] ;  /* 0x0000e80001047983 */ /* 0x0005620000300a00 */
[----:B------:R-:W-:-:S03]  /*2b50*/  LEA.HI R59, R59, R2, RZ, 0x2 ;  /* 0x000000023b3b7211 */ /* 0x000fc600078f10ff */
[----:B------:R2:W5:Y:S01]  /*2b60*/  LDL.LU R2, [R1+0xe0] ;  /* 0x0000e00001027983 */ /* 0x0005620000300800 */
[----:B------:R-:W-:-:S04]  /*2b70*/  SHF.R.S32.HI R59, RZ, 0x2, R59 ;  /* 0x00000002ff3b7819 */ /* 0x000fc8000001143b */
[----:B------:R-:W-:-:S04]  /*2b80*/  LEA R59, R59, UR5, 0x5 ;  /* 0x000000053b3b7c11 */ /* 0x000fc8000f8e28ff */
[-C--:B---3--:R-:W-:Y:S02]  /*2b90*/  LEA R60, R60, R59.reuse, 0x3 ;  /* 0x0000003b3c3c7211 */ /* 0x088fe400078e18ff */
[----:B----4-:R-:W-:Y:S01]  /*2ba0*/  LEA R50, R61, R59, 0x3 ;  /* 0x0000003b3d327211 */ /* 0x010fe200078e18ff */
[----:B------:R-:W-:Y:S06]  /*2bb0*/  BAR.SYNC.DEFER_BLOCKING 0x0 ;  /* 0x0000000000007b1d */ /* 0x000fec0000010000 */
[----:B------:R-:W0:Y:S04]  /*2bc0*/  LDS.64 R60, [R60] ;  /* 0x000000003c3c7984 */ /* 0x000e280000000a00 */
[----:B------:R-:W1:Y:S01]  /*2bd0*/  LDS.64 R50, [R50+0xa00] ;  /* 0x000a000032327984 */ /* 0x000e620000000a00 */
[----:B0-----:R-:W-:-:S04]  /*2be0*/  FADD.FTZ R60, RZ, R60 ;  /* 0x0000003cff3c7221 */ /* 0x001fc80000010000 */
[----:B-1----:R-:W-:Y:S02]  /*2bf0*/  FADD.FTZ R60, R60, R50 ;  /* 0x000000323c3c7221 */ /* 0x002fe40000010000 */
[----:B------:R-:W3:Y:S01]  /*2c00*/  LDL R50, [R1+0xcc] ;  /* 0x0000cc0001327983 */ /* 0x000ee20000100800 */
[----:B------:R-:W-:-:S04]  /*2c10*/  FADD.FTZ R61, RZ, R61 ;  /* 0x0000003dff3d7221 */ /* 0x000fc80000010000 */
[----:B------:R-:W-:Y:S01]  /*2c20*/  FADD.FTZ R61, R61, R51 ;  /* 0x000000333d3d7221 */ /* 0x000fe20000010000 */
[----:B---3--:R-:W-:-:S06]  /*2c30*/  LEA R50, R50, R59, 0x3 ;  /* 0x0000003b32327211 */ /* 0x008fcc00078e18ff */
[----:B------:R-:W0:Y:S02]  /*2c40*/  LDS.64 R50, [R50+0x1400] ;  /* 0x0014000032327984 */ /* 0x000e240000000a00 */
[----:B0-----:R-:W-:Y:S02]  /*2c50*/  FADD.FTZ R60, R60, R50 ;  /* 0x000000323c3c7221 */ /* 0x001fe40000010000 */
[----:B------:R-:W3:Y:S01]  /*2c60*/  LDL R50, [R1+0xc8] ;  /* 0x0000c80001327983 */ /* 0x000ee20000100800 */
[----:B------:R-:W-:-:S04]  /*2c70*/  USHF.L.U32 UR5, UR8, 0x7, URZ ;  /* 0x0000000708057899 */ /* 0x000fc8000800063f */
[----:B------:R-:W-:Y:S01]  /*2c80*/  ULOP3.LUT UR5, UR5, 0xffffff80, UR16, 0xe2, !UPT ;  /* 0xffffff8005057892 */ /* 0x000fe2000f8ee210 */
[----:B------:R-:W-:Y:S01]  /*2c90*/  FADD.FTZ R61, R61, R51 ;  /* 0x000000333d3d7221 */ /* 0x000fe20000010000 */
[----:B---3--:R-:W-:-:S04]  /*2ca0*/  IMAD R50, R50, 0x8, R59 ;  /* 0x0000000832327824 */ /* 0x008fc800078e023b */
[----:B------:R-:W-:-:S05]  /*2cb0*/  MOV R59, UR5 ;  /* 0x00000005003b7c02 */ /* 0x000fca0008000f00 */
[----:B------:R-:W-:Y:S01]  /*2cc0*/  IMAD R59, R59, 0x140, R0 ;  /* 0x000001403b3b7824 */ /* 0x000fe200078e0200 */
[----:B------:R-:W0:Y:S04]  /*2cd0*/  LDS.64 R50, [R50+0x1e00] ;  /* 0x001e000032327984 */ /* 0x000e280000000a00 */
[----:B------:R2:W5:Y:S01]  /*2ce0*/  LDL.LU R0, [R1+0xd8] ;  /* 0x0000d80001007983 */ /* 0x0005620000300800 */
[----:B------:R-:W-:Y:S01]  /*2cf0*/  SHF.L.U32 R59, R59, 0x1, RZ ;  /* 0x000000013b3b7819 */ /* 0x000fe200000006ff */
[----:B0-----:R-:W-:Y:S01]  /*2d00*/  FADD.FTZ R51, R61, R51 ;  /* 0x000000333d337221 */ /* 0x001fe20000010000 */
[----:B------:R-:W-:Y:S02]  /*2d10*/  FADD.FTZ R50, R60, R50 ;  /* 0x000000323c327221 */ /* 0x000fe40000010000 */
[----:B------:R-:W0:Y:S02]  /*2d20*/  LDC.64 R60, c[0x0][0x260] ;  /* 0x00009800ff3c7b82 */ /* 0x000e240000000a00 */
[----:B0-----:R-:W-:-:S05]  /*2d30*/  IMAD.WIDE.U32 R60, R59, 0x4, R60 ;  /* 0x000000043b3c7825 */ /* 0x001fca00078e003c */
[----:B------:R2:W-:Y:S02]  /*2d40*/  STG.E.64 desc[UR10][R60.64+0x20000], R50 ;  /* 0x020000323c007986 */ /* 0x0005e4000c101b0a */
.L_x_406:
[----:B------:R-:W-:Y:S01]  /*2d50*/  BSSY B0, `(.L_x_407) ;  /* 0x000004a000007945 */ /* 0x000fe20003800000 */
[----:B0-2---:R-:W-:-:S03]  /*2d60*/  CS2R R50, SRZ ;  /* 0x0000000000327805 */ /* 0x005fc6000001ff00 */
[----:B------:R-:W-:Y:S05]  /*2d70*/  @P1 BRA `(.L_x_408) ;  /* 0x00000004001c1947 */ /* 0x000fea0003800000 */
[----:B------:R-:W0:Y:S02]  /*2d80*/  S2R R60, SR_TID.X ;  /* 0x00000000003c7919 */ /* 0x000e240000002100 */
[----:B0-----:R-:W-:-:S05]  /*2d90*/  SHF.R.U32.HI R50, RZ, 0x2, R60 ;  /* 0x00000002ff327819 */ /* 0x001fca000001163c */
[----:B------:R-:W-:-:S05]  /*2da0*/  IMAD R59, R50, 0xa, RZ ;  /* 0x0000000a323b7824 */ /* 0x000fca00078e02ff */
[--C-:B------:R-:W-:Y:S02]  /*2db0*/  SHF.R.U32.HI R50, RZ, 0x1, R59.reuse ;  /* 0x00000001ff327819 */ /* 0x100fe4000001163b */
[----:B------:R-:W-:Y:S01]  /*2dc0*/  SHF.R.U32.HI R51, RZ, 0x2, R59 ;  /* 0x00000002ff337819 */ /* 0x000fe2000001163b */
[----:B------:R-:W-:Y:S01]  /*2dd0*/  VIADD R59, R59, 0x2 ;  /* 0x000000023b3b7836 */ /* 0x000fe20000000000 */
[----:B------:R-:W-:-:S05]  /*2de0*/  LOP3.LUT R50, R50, 0x1, RZ, 0xc0, !PT ;  /* 0x0000000132327812 */ /* 0x000fca00078ec0ff */
[----:B------:R-:W-:Y:S01]  /*2df0*/  IMAD R50, R50, 0x50, R51 ;  /* 0x0000005032327824 */ /* 0x000fe200078e0233 */
[----:B------:R-:W-:-:S10]  /*2e00*/  HFMA2.MMA R51, -RZ, RZ, 0, 2.384185791015625e-06 ;  /* 0x00000028ff337435 */ /* 0x000fd400000001ff */
[----:B------:R-:W-:Y:S01]  /*2e10*/  IMAD R50, R50, R51, UR6 ;  /* 0x0000000632327e24 */ /* 0x000fe2000f8e0233 */
[--C-:B------:R-:W-:Y:S02]  /*2e20*/  SHF.R.U32.HI R51, RZ, 0x1, R59.reuse ;  /* 0x00000001ff337819 */ /* 0x100fe4000001163b */
[----:B------:R-:W-:Y:S02]  /*2e30*/  SHF.R.U32.HI R59, RZ, 0x2, R59 ;  /* 0x00000002ff3b7819 */ /* 0x000fe4000001163b */
[----:B------:R-:W-:-:S05]  /*2e40*/  LOP3.LUT R51, R51, 0x1, RZ, 0xc0, !PT ;  /* 0x0000000133337812 */ /* 0x000fca00078ec0ff */
[----:B------:R-:W-:Y:S01]  /*2e50*/  IMAD R51, R51, 0x50, R59 ;  /* 0x0000005033337824 */ /* 0x000fe200078e023b */
[----:B------:R-:W-:-:S05]  /*2e60*/  MOV R59, 0x28 ;  /* 0x00000028003b7802 */ /* 0x000fca0000000f00 */
[----:B------:R-:W-:Y:S01]  /*2e70*/  IMAD R51, R51, R59, UR6 ;  /* 0x0000000633337e24 */ /* 0x000fe2000f8e023b */
[----:B------:R-:W-:-:S04]  /*2e80*/  SHF.L.U32 R59, R60, 0x3, RZ ;  /* 0x000000033c3b7819 */ /* 0x000fc800000006ff */
[----:B------:R-:W-:-:S04]  /*2e90*/  LOP3.LUT R61, R59, 0x18, RZ, 0xc0, !PT ;  /* 0x000000183b3d7812 */ /* 0x000fc800078ec0ff */
[----:B------:R-:W-:Y:S01]  /*2ea0*/  IADD3 R60, R50, R61, RZ ;  /* 0x0000003d323c7210 */ /* 0x000fe20007ffe0ff */
[----:B------:R-:W-:-:S05]  /*2eb0*/  IMAD.IADD R50, R61, 0x1, R51 ;  /* 0x000000013d327824 */ /* 0x000fca00078e0233 */
[----:B------:R-:W0:Y:S04]  /*2ec0*/  LDS.64 R60, [R60] ;  /* 0x000000003c3c7984 */ /* 0x000e280000000a00 */
[----:B------:R-:W1:Y:S01]  /*2ed0*/  LDS.64 R50, [R50] ;  /* 0x0000000032327984 */ /* 0x000e620000000a00 */
[----:B0-----:R-:W-:Y:S01]  /*2ee0*/  FADD.FTZ R60, RZ, R60 ;  /* 0x0000003cff3c7221 */ /* 0x001fe20000010000 */
[----:B------:R-:W-:-:S03]  /*2ef0*/  FADD.FTZ R61, RZ, R61 ;  /* 0x0000003dff3d7221 */ /* 0x000fc60000010000 */
[----:B-1----:R-:W-:Y:S01]  /*2f00*/  FADD.FTZ R59, R60, R50 ;  /* 0x000000323c3b7221 */ /* 0x002fe20000010000 */
[----:B------:R-:W-:Y:S01]  /*2f10*/  FADD.FTZ R60, R61, R51 ;  /* 0x000000333d3c7221 */ /* 0x000fe20000010000 */
[----:B------:R-:W0:Y:S01]  /*2f20*/  S2R R50, SR_TID.X ;  /* 0x0000000000327919 */ /* 0x000e220000002100 */
[----:B------:R-:W1:Y:S01]  /*2f30*/  S2R R61, SR_TID.X ;  /* 0x00000000003d7919 */ /* 0x000e620000002100 */
[----:B0-----:R-:W-:Y:S02]  /*2f40*/  SHF.R.U32.HI R50, RZ, 0x2, R50 ;  /* 0x00000002ff327819 */ /* 0x001fe40000011632 */
[----:B-1----:R-:W-:-:S03]  /*2f50*/  SHF.L.U32 R61, R61, 0x3, RZ ;  /* 0x000000033d3d7819 */ /* 0x002fc600000006ff */
[----:B------:R-:W-:Y:S01]  /*2f60*/  IMAD R50, R50, 0xa, RZ ;  /* 0x0000000a32327824 */ /* 0x000fe200078e02ff */
[----:B------:R-:W-:-:S04]  /*2f70*/  LOP3.LUT R61, R61, 0x18, RZ, 0xc0, !PT ;  /* 0x000000183d3d7812 */ /* 0x000fc800078ec0ff */
[----:B------:R-:W-:-:S04]  /*2f80*/  IADD3 R50, R50, 0x4, RZ ;  /* 0x0000000432327810 */ /* 0x000fc80007ffe0ff */
[--C-:B------:R-:W-:Y:S02]  /*2f90*/  SHF.R.U32.HI R51, RZ, 0x1, R50.reuse ;  /* 0x00000001ff337819 */ /* 0x100fe40000011632 */
[----:B------:R-:W-:Y:S02]  /*2fa0*/  SHF.R.U32.HI R50, RZ, 0x2, R50 ;  /* 0x00000002ff327819 */ /* 0x000fe40000011632 */
[----:B------:R-:W-:-:S05]  /*2fb0*/  LOP3.LUT R51, R51, 0x1, RZ, 0xc0, !PT ;  /* 0x0000000133337812 */ /* 0x000fca00078ec0ff */
[----:B------:R-:W-:Y:S01]  /*2fc0*/  IMAD R50, R51, 0x50, R50 ;  /* 0x0000005033327824 */ /* 0x000fe200078e0232 */
[----:B------:R-:W-:-:S10]  /*2fd0*/  HFMA2.MMA R51, -RZ, RZ, 0, 2.384185791015625e-06 ;  /* 0x00000028ff337435 */ /* 0x000fd400000001ff */
[----:B------:R-:W-:-:S04]  /*2fe0*/  IMAD R50, R50, R51, UR6 ;  /* 0x0000000632327e24 */ /* 0x000fc8000f8e0233 */
[----:B------:R-:W-:-:S06]  /*2ff0*/  IMAD.IADD R50, R61, 0x1, R50 ;  /* 0x000000013d327824 */ /* 0x000fcc00078e0232 */
[----:B------:R-:W0:Y:S02]  /*3000*/  LDS.64 R50, [R50] ;  /* 0x0000000032327984 */ /* 0x000e240000000a00 */
[----:B0-----:R-:W-:Y:S01]  /*3010*/  FADD.FTZ R59, R59, R50 ;  /* 0x000000323b3b7221 */ /* 0x001fe20000010000 */
[----:B------:R-:W-:Y:S01]  /*3020*/  FADD.FTZ R60, R60, R51 ;  /* 0x000000333c3c7221 */ /* 0x000fe20000010000 */
[----:B------:R-:W0:Y:S02]  /*3030*/  S2R R50, SR_TID.X ;  /* 0x0000000000327919 */ /* 0x000e240000002100 */
[----:B0-----:R-:W-:-:S05]  /*3040*/  SHF.R.U32.HI R50, RZ, 0x2, R50 ;  /* 0x00000002ff327819 */ /* 0x001fca0000011632 */
[----:B------:R-:W-:-:S05]  /*3050*/  IMAD R50, R50, 0xa, RZ ;  /* 0x0000000a32327824 */ /* 0x000fca00078e02ff */
[----:B------:R-:W-:-:S04]  /*3060*/  IADD3 R50, R50, 0x6, RZ ;  /* 0x0000000632327810 */ /* 0x000fc80007ffe0ff */
        /* <DEDUP_REMOVED lines=9> */
[----:B------:R-:W-:Y:S01]  /*3100*/  FADD.FTZ R60, R60, R51 ;  /* 0x000000333c3c7221 */ /* 0x000fe20000010000 */
[----:B------:R-:W0:Y:S02]  /*3110*/  S2R R50, SR_TID.X ;  /* 0x0000000000327919 */ /* 0x000e240000002100 */
[----:B0-----:R-:W-:-:S05]  /*3120*/  SHF.R.U32.HI R50, RZ, 0x2, R50 ;  /* 0x00000002ff327819 */ /* 0x001fca0000011632 */
[----:B------:R-:W-:-:S04]  /*3130*/  IMAD R50, R50, 0xa, RZ ;  /* 0x0000000a32327824 */ /* 0x000fc800078e02ff */
[----:B------:R-:W-:-:S05]  /*3140*/  VIADD R51, R50, 0x8 ;  /* 0x0000000832337836 */ /* 0x000fca0000000000 */
        /* <DEDUP_REMOVED lines=9> */
[----:B------:R-:W-:-:S07]  /*31e0*/  FADD.FTZ R51, R60, R51 ;  /* 0x000000333c337221 */ /* 0x000fce0000010000 */
.L_x_408:
[----:B------:R-:W-:Y:S05]  /*31f0*/  BSYNC B0 ;  /* 0x0000000000007941 */ /* 0x000fea0003800000 */
.L_x_407:
[----:B------:R-:W0:Y:S04]  /*3200*/  SHFL.BFLY PT, R60, R50, 0x2, 0x1f ;  /* 0x0c401f00323c7f89 */ /* 0x000e2800000e0000 */
[----:B------:R-:W1:Y:S04]  /*3210*/  SHFL.BFLY PT, R59, R51, 0x2, 0x1f ;  /* 0x0c401f00333b7f89 */ /* 0x000e6800000e0000 */
[----:B-----5:R2:W-:Y:S02]  /*3220*/  STL [R1+0xd8], R0 ;  /* 0x0000d80001007387 */ /* 0x0205e40000100800 */
[----:B--2---:R-:W2:Y:S01]  /*3230*/  S2R R0, SR_TID.X ;  /* 0x0000000000007919 */ /* 0x004ea20000002100 */
[----:B0-----:R-:W-:Y:S01]  /*3240*/  FADD.FTZ R50, R60, R50 ;  /* 0x000000323c327221 */ /* 0x001fe20000010000 */
[----:B-1----:R-:W-:-:S04]  /*3250*/  FADD.FTZ R59, R59, R51 ;  /* 0x000000333b3b7221 */ /* 0x002fc80000010000 */
[----:B------:R-:W0:Y:S04]  /*3260*/  SHFL.BFLY PT, R60, R50, 0x1, 0x1f ;  /* 0x0c201f00323c7f89 */ /* 0x000e2800000e0000 */
[----:B------:R-:W1:Y:S01]  /*3270*/  SHFL.BFLY PT, R51, R59, 0x1, 0x1f ;  /* 0x0c201f003b337f89 */ /* 0x000e6200000e0000 */
[----:B------:R-:W-:Y:S01]  /*3280*/  PRMT R17, R17, 0x7632, R17 ;  /* 0x0000763211117816 */ /* 0x000fe20000000011 */
[----:B------:R-:W-:Y:S01]  /*3290*/  BSSY B0, `(.L_x_409) ;  /* 0x0000017000007945 */ /* 0x000fe20003800000 */
[----:B------:R-:W-:Y:S02]  /*32a0*/  PRMT R61, R16, 0x7632, R61 ;  /* 0x00007632103d7816 */ /* 0x000fe4000000003d */
[----:B--2---:R-:W-:Y:S02]  /*32b0*/  LOP3.LUT P1, RZ, R0, 0xffffff83, RZ, 0xc0, !PT ;  /* 0xffffff8300ff7812 */ /* 0x004fe4000782c0ff */
[----:B------:R2:W5:Y:S01]  /*32c0*/  LDL.LU R0, [R1+0xd8] ;  /* 0x0000d80001007983 */ /* 0x0005620000300800 */
[----:B0-----:R-:W-:-:S03]  /*32d0*/  FADD.FTZ R16, R50, R60 ;  /* 0x0000003c32107221 */ /* 0x001fc60000010000 */
[----:B------:R1:W-:Y:S02]  /*32e0*/  STL.S16 [R1+0x4], R17 ;  /* 0x0000041101007387 */ /* 0x0003e40000100600 */
[----:B-1----:R-:W-:-:S05]  /*32f0*/  FADD.FTZ R17, R59, R51 ;  /* 0x000000333b117221 */ /* 0x002fca0000010000 */
[----:B--2---:R-:W-:Y:S05]  /*3300*/  @P1 BRA `(.L_x_410) ;  /* 0x00000000003c1947 */ /* 0x004fea0003800000 */
[----:B------:R-:W0:Y:S01]  /*3310*/  S2R R60, SR_TID.X ;  /* 0x00000000003c7919 */ /* 0x000e220000002100 */
[----:B------:R-:W-:Y:S01]  /*3320*/  ULDC UR5, c[0x0][0x10] ;  /* 0x0000040000057ab9 */ /* 0x000fe20000000800 */
[----:B------:R-:W-:Y:S01]  /*3330*/  IMAD.U32 R50, RZ, RZ, UR16 ;  /* 0x00000010ff327e24 */ /* 0x000fe2000f8e00ff */
[----:B------:R-:W-:Y:S01]  /*3340*/  UIMAD UR5, UR5, UR4, UR8 ;  /* 0x00000004050572a4 */ /* 0x000fe2000f8e0208 */
[----:B------:R1:W-:Y:S02]  /*3350*/  STL.64 [R1+0xe0], R2 ;  /* 0x0000e00201007387 */ /* 0x0003e40000100a00 */
[----:B-1----:R-:W1:Y:S01]  /*3360*/  LDC.64 R2, c[0x0][0x260] ;  /* 0x00009800ff027b82 */ /* 0x002e620000000a00 */
[----:B0-----:R-:W-:-:S04]  /*3370*/  SHF.R.U32.HI R51, RZ, 0x2, R60 ;  /* 0x00000002ff337819 */ /* 0x001fc8000001163c */
[----:B------:R-:W-:-:S04]  /*3380*/  SHF.L.U32 R51, R51, 0x7, RZ ;  /* 0x0000000733337819 */ /* 0x000fc800000006ff */
[----:B------:R-:W-:Y:S02]  /*3390*/  LOP3.LUT R50, R51, 0xffffff80, R50, 0xe2, !PT ;  /* 0xffffff8033327812 */ /* 0x000fe400078ee232 */
[----:B------:R-:W-:-:S04]  /*33a0*/  MOV R51, UR5 ;  /* 0x0000000500337c02 */ /* 0x000fc80008000f00 */
[----:B------:R-:W-:-:S04]  /*33b0*/  LEA R50, R51, R50, 0xc ;  /* 0x0000003233327211 */ /* 0x000fc800078e60ff */
[----:B------:R-:W-:-:S05]  /*33c0*/  SHF.L.U32 R50, R50, 0x1, RZ ;  /* 0x0000000132327819 */ /* 0x000fca00000006ff */
[----:B-1----:R-:W-:Y:S02]  /*33d0*/  IMAD.WIDE.U32 R50, R50, 0x4, R2 ;  /* 0x0000000432327825 */ /* 0x002fe400078e0002 */
[----:B------:R0:W5:Y:S04]  /*33e0*/  LDL.LU.64 R2, [R1+0xe0] ;  /* 0x0000e00001027983 */ /* 0x0001680000300a00 */
[----:B------:R0:W-:Y:S02]  /*33f0*/  STG.E.64 desc[UR10][R50.64], R16 ;  /* 0x0000001032007986 */ /* 0x0001e4000c101b0a */
.L_x_410:
[----:B------:R-:W-:Y:S05]  /*3400*/  BSYNC B0 ;  /* 0x0000000000007941 */ /* 0x000fea0003800000 */
.L_x_409:
[----:B------:R-:W-:Y:S01]  /*3410*/  PRMT R30, R18, 0x7632, R30 ;  /* 0x00007632121e7816 */ /* 0x000fe2000000001e */
[----:B------:R-:W-:Y:S01]  /*3420*/  UISETP.GE.U32.AND UP0, UPT, UR7, UR12, UPT ;  /* 0x0000000c0700728c */ /* 0x000fe2000bf06070 */
[----:B------:R-:W-:Y:S02]  /*3430*/  PRMT R33, R31, 0x7632, R33 ;  /* 0x000076321f217816 */ /* 0x000fe40000000021 */
[----:B0-----:R-:W-:Y:S01]  /*3440*/  PRMT R50, R22, 0x7632, R50 ;  /* 0x0000763216327816 */ /* 0x001fe20000000032 */
[----:B------:R-:W-:Y:S01]  /*3450*/  UISETP.GE.AND.EX UP0, UPT, UR9, UR13, UPT, UP0 ;  /* 0x0000000d0900728c */ /* 0x000fe2000bf06300 */
[----:B------:R-:W-:Y:S02]  /*3460*/  PRMT R37, R30, 0x7632, R37 ;  /* 0x000076321e257816 */ /* 0x000fe40000000025 */
[----:B------:R-:W-:Y:S02]  /*3470*/  PRMT R51, R21, 0x7632, R51 ;  /* 0x0000763215337816 */ /* 0x000fe40000000033 */
[----:B------:R-:W-:-:S02]  /*3480*/  PRMT R22, R23, 0x7632, R22 ;  /* 0x0000763217167816 */ /* 0x000fc40000000016 */
[----:B------:R-:W-:Y:S02]  /*3490*/  PRMT R41, R28, 0x7632, R41 ;  /* 0x000076321c297816 */ /* 0x000fe40000000029 */
[----:B------:R-:W-:Y:S01]  /*34a0*/  PRMT R59, R20, 0x7632, R59 ;  /* 0x00007632143b7816 */ /* 0x000fe2000000003b */
[----:B------:R0:W-:Y:S01]  /*34b0*/  STL.S16 [R1+0x20], R22 ;  /* 0x0000201601007387 */ /* 0x0001e20000100600 */
[----:B------:R-:W-:Y:S02]  /*34c0*/  PRMT R45, R27, 0x7632, R45 ;  /* 0x000076321b2d7816 */ /* 0x000fe4000000002d */
[----:B------:R-:W-:Y:S02]  /*34d0*/  PRMT R21, R29, 0x7632, R21 ;  /* 0x000076321d157816 */ /* 0x000fe40000000015 */
[----:B------:R-:W-:Y:S02]  /*34e0*/  PRMT R60, R19, 0x7632, R60 ;  /* 0x00007632133c7816 */ /* 0x000fe4000000003c */
[----:B------:R-:W-:Y:S01]  /*34f0*/  PRMT R49, R26, 0x7632, R49 ;  /* 0x000076321a317816 */ /* 0x000fe20000000031 */
[----:B------:R0:W-:Y:S01]  /*3500*/  STL.S16 [R1+0x1c], R21 ;  /* 0x00001c1501007387 */ /* 0x0001e20000100600 */
[----:B------:R-:W-:-:S02]  /*3510*/  PRMT R20, R33, 0x7632, R20 ;  /* 0x0000763221147816 */ /* 0x000fc40000000014 */
[----:B------:R-:W-:Y:S02]  /*3520*/  PRMT R19, R37, 0x7632, R19 ;  /* 0x0000763225137816 */ /* 0x000fe40000000013 */
[----:B------:R-:W-:Y:S01]  /*3530*/  PRMT R18, R41, 0x7632, R18 ;  /* 0x0000763229127816 */ /* 0x000fe20000000012 */
[----:B------:R0:W-:Y:S01]  /*3540*/  STL.S16 [R1+0x18], R20 ;  /* 0x0000181401007387 */ /* 0x0001e20000100600 */
[----:B------:R-:W-:Y:S02]  /*3550*/  PRMT R17, R45, 0x7632, R17 ;  /* 0x000076322d117816 */ /* 0x000fe40000000011 */
[----:B------:R-:W-:Y:S01]  /*3560*/  PRMT R16, R49, 0x7632, R16 ;  /* 0x0000763231107816 */ /* 0x000fe20000000010 */
[----:B------:R0:W-:Y:S01]  /*3570*/  STL.S16 [R1+0x14], R19 ;  /* 0x0000141301007387 */ /* 0x0001e20000100600 */
[----:B------:R-:W-:Y:S02]  /*3580*/  PLOP3.LUT P1, PT, PT, PT, UP0, 0x80, 0x0 ;  /* 0x000000000000781c */ /* 0x000fe40003f2f008 */
[----:B------:R-:W-:Y:S01]  /*3590*/  PRMT R32, R32, 0x7632, R32 ;  /* 0x0000763220207816 */ /* 0x000fe20000000020 */
[----:B------:R0:W-:Y:S01]  /*35a0*/  STL.S16 [R1+0x10], R18 ;  /* 0x0000101201007387 */ /* 0x0001e20000100600 */
[----:B------:R-:W-:-:S02]  /*35b0*/  PRMT R34, R34, 0x7632, R34 ;  /* 0x0000763222227816 */ /* 0x000fc40000000022 */
[----:B------:R-:W-:Y:S01]  /*35c0*/  PRMT R35, R35, 0x7632, R35 ;  /* 0x0000763223237816 */ /* 0x000fe20000000023 */
[----:B------:R0:W-:Y:S01]  /*35d0*/  STL.S16 [R1+0xc], R17 ;  /* 0x00000c1101007387 */ /* 0x0001e20000100600 */
[----:B------:R-:W-:Y:S02]  /*35e0*/  PRMT R36, R36, 0x7632, R36 ;  /* 0x0000763224247816 */ /* 0x000fe40000000024 */
[----:B------:R-:W-:Y:S01]  /*35f0*/  PRMT R38, R38, 0x7632, R38 ;  /* 0x0000763226267816 */ /* 0x000fe20000000026 */
[----:B------:R0:W-:Y:S01]  /*3600*/  STL.S16 [R1+0x8], R16 ;  /* 0x0000081001007387 */ /* 0x0001e20000100600 */
[----:B------:R-:W-:Y:S02]  /*3610*/  PRMT R39, R39, 0x7632, R39 ;  /* 0x0000763227277816 */ /* 0x000fe40000000027 */
[----:B------:R-:W-:Y:S02]  /*3620*/  PRMT R40, R40, 0x7632, R40 ;  /* 0x0000763228287816 */ /* 0x000fe40000000028 */
[----:B------:R-:W-:-:S02]  /*3630*/  PRMT R42, R42, 0x7632, R42 ;  /* 0x000076322a2a7816 */ /* 0x000fc4000000002a */
[----:B------:R-:W-:Y:S02]  /*3640*/  PRMT R43, R43, 0x7632, R43 ;  /* 0x000076322b2b7816 */ /* 0x000fe4000000002b */
[----:B------:R-:W-:Y:S02]  /*3650*/  PRMT R44, R44, 0x7632, R44 ;  /* 0x000076322c2c7816 */ /* 0x000fe4000000002c */
        /* <DEDUP_REMOVED lines=9> */
[----:B------:R-:W-:Y:S01]  /*36f0*/  IMAD.U32 R16, RZ, RZ, UR8 ;  /* 0x00000008ff107e24 */ /* 0x000fe2000f8e00ff */
        /* <DEDUP_REMOVED lines=8> */
.L_x_413:
[----:B------:R-:W2:Y:S04]  /*3780*/  LD.E.STRONG.GPU R19, desc[UR10][R16.64] ;  /* 0x0000000a10137980 */ /* 0x000ea8000c10f900 */
[----:B--2---:R-:W-:Y:S01]  /*3790*/  CCTL.IVALL ;  /* 0x00000000ff00798f */ /* 0x004fe20002000000 */
[----:B------:R-:W-:Y:S05]  /*37a0*/  YIELD ;  /* 0x0000000000007946 */ /* 0x000fea0003800000 */
[----:B-----5:R-:W-:-:S04]  /*37b0*/  LOP3.LUT R19, R19, R18, RZ, 0x3c, !PT ;  /* 0x0000001213137212 */ /* 0x020fc800078e3cff */
[----:B------:R-:W-:-:S13]  /*37c0*/  ISETP.GT.AND P1, PT, R19, -0x1, PT ;  /* 0xffffffff1300780c */ /* 0x000fda0003f24270 */
[----:B------:R-:W-:Y:S05]  /*37d0*/  @P1 BRA `(.L_x_413) ;  /* 0xfffffffc00e81947 */ /* 0x000fea000383ffff */
.L_x_412:
[----:B------:R-:W-:Y:S05]  /*37e0*/  WARPSYNC.ALL ;  /* 0x0000000000007948 */ /* 0x000fea0003800000 */
[----:B------:R-:W-:Y:S06]  /*37f0*/  BAR.SYNC.DEFER_BLOCKING 0x0 ;  /* 0x0000000000007b1d */ /* 0x000fec0000010000 */
[----:B------:R-:W-:Y:S05]  /*3800*/  BRA `(.L_x_414) ;  /* 0x0000000000647947 */ /* 0x000fea0003800000 */
.L_x_411:
        /* <DEDUP_REMOVED lines=17> */
.L_x_416:
[----:B------:R-:W2:Y:S04]  /*3920*/  LD.E.STRONG.GPU R19, desc[UR10][R16.64] ;  /* 0x0000000a10137980 */ /* 0x000ea8000c10f900 */
[----:B--2---:R-:W-:Y:S01]  /*3930*/  CCTL.IVALL ;  /* 0x00000000ff00798f */ /* 0x004fe20002000000 */
[----:B------:R-:W-:Y:S05]  /*3940*/  YIELD ;  /* 0x0000000000007946 */ /* 0x000fea0003800000 */
[----:B-----5:R-:W-:-:S04]  /*3950*/  LOP3.LUT R19, R19, R18, RZ, 0x3c, !PT ;  /* 0x0000001213137212 */ /* 0x020fc800078e3cff */
[----:B------:R-:W-:-:S13]  /*3960*/  ISETP.GT.AND P1, PT, R19, -0x1, PT ;  /* 0xffffffff1300780c */ /* 0x000fda0003f24270 */
[----:B------:R-:W-:Y:S05]  /*3970*/  @P1 BRA `(.L_x_416) ;  /* 0xfffffffc00e81947 */ /* 0x000fea000383ffff */
.L_x_415:
[----:B------:R-:W-:Y:S05]  /*3980*/  WARPSYNC.ALL ;  /* 0x0000000000007948 */ /* 0x000fea0003800000 */
[----:B------:R-:W-:Y:S06]  /*3990*/  BAR.SYNC.DEFER_BLOCKING 0x0 ;  /* 0x0000000000007b1d */ /* 0x000fec0000010000 */
.L_x_414:
[----:B------:R-:W1:Y:S01]  /*39a0*/  S2R R18, SR_TID.X ;  /* 0x0000000000127919 */ /* 0x000e620000002100 */
[----:B------:R-:W-:Y:S01]  /*39b0*/  BSSY B0, `(.L_x_417) ;  /* 0x000005f000007945 */ /* 0x000fe20003800000 */
[----:B0-----:R-:W-:Y:S02]  /*39c0*/  CS2R R16, SRZ ;  /* 0x0000000000107805 */ /* 0x001fe4000001ff00 */
[----:B-1----:R-:W-:-:S13]  /*39d0*/  ISETP.GT.U32.AND P1, PT, R18, 0xff, PT ;  /* 0x000000ff1200780c */ /* 0x002fda0003f24070 */
[----:B------:R-:W-:Y:S05]  /*39e0*/  @P1 BRA `(.L_x_418) ;  /* 0x00000004006c1947 */ /* 0x000fea0003800000 */
[----:B------:R-:W-:Y:S01]  /*39f0*/  ULDC UR5, c[0x0][0x10] ;  /* 0x0000040000057ab9 */ /* 0x000fe20000000800 */
[----:B-----5:R0:W-:Y:S01]  /*3a00*/  STL.64 [R1+0xe0], R2 ;  /* 0x0000e00201007387 */ /* 0x0201e20000100a00 */
[----:B------:R-:W-:Y:S01]  /*3a10*/  UIMAD UR5, UR5, UR4, UR8 ;  /* 0x00000004050572a4 */ /* 0x000fe2000f8e0208 */
[C---:B------:R-:W-:Y:S02]  /*3a20*/  SHF.L.U32 R17, R18.reuse, 0x4, RZ ;  /* 0x0000000412117819 */ /* 0x040fe400000006ff */
[----:B------:R-:W-:Y:S02]  /*3a30*/  LOP3.LUT R18, R18, 0x7, RZ, 0xc0, !PT ;  /* 0x0000000712127812 */ /* 0x000fe400078ec0ff */
[----:B------:R-:W-:Y:S02]  /*3a40*/  LOP3.LUT R17, R17, 0x7fffff80, RZ, 0xc0, !PT ;  /* 0x7fffff8011117812 */ /* 0x000fe400078ec0ff */
[----:B------:R-:W-:Y:S01]  /*3a50*/  MOV R16, UR5 ;  /* 0x0000000500107c02 */ /* 0x000fe20008000f00 */
[----:B0-----:R-:W0:Y:S04]  /*3a60*/  LDC.64 R2, c[0x0][0x260] ;  /* 0x00009800ff027b82 */ /* 0x001e280000000a00 */
[----:B------:R-:W-:-:S05]  /*3a70*/  IMAD R16, R16, 0x1000, R17 ;  /* 0x0000100010107824 */ /* 0x000fca00078e0211 */
[----:B------:R-:W-:-:S04]  /*3a80*/  IADD3 R16, R16, R18, RZ ;  /* 0x0000001210107210 */ /* 0x000fc80007ffe0ff */
[----:B------:R-:W-:-:S04]  /*3a90*/  SHF.L.U32 R28, R16, 0x1, RZ ;  /* 0x00000001101c7819 */ /* 0x000fc800000006ff */
[C---:B------:R-:W-:Y:S01]  /*3aa0*/  IADD3 R20, R28.reuse, 0x10, RZ ;  /* 0x000000101c147810 */ /* 0x040fe20007ffe0ff */
[C---:B------:R-:W-:Y:S02]  /*3ab0*/  VIADD R16, R28.reuse, 0x20 ;  /* 0x000000201c107836 */ /* 0x040fe40000000000 */
[----:B0-----:R-:W-:-:S04]  /*3ac0*/  IMAD.WIDE.U32 R18, R28, 0x4, R2 ;  /* 0x000000041c127825 */ /* 0x001fc800078e0002 */
[--C-:B------:R-:W-:Y:S02]  /*3ad0*/  IMAD.WIDE.U32 R20, R20, 0x4, R2.reuse ;  /* 0x0000000414147825 */ /* 0x100fe400078e0002 */
[----:B------:R-:W2:Y:S02]  /*3ae0*/  LDG.E.64 R18, desc[UR10][R18.64] ;  /* 0x0000000a12127981 */ /* 0x000ea4000c1e1b00 */
[----:B------:R-:W-:Y:S02]  /*3af0*/  IMAD.WIDE.U32 R16, R16, 0x4, R2 ;  /* 0x0000000410107825 */ /* 0x000fe400078e0002 */
[----:B------:R-:W3:Y:S04]  /*3b00*/  LDG.E.64 R20, desc[UR10][R20.64] ;  /* 0x0000000a14147981 */ /* 0x000ee8000c1e1b00 */
[----:B------:R-:W4:Y:S01]  /*3b10*/  LDG.E.64 R16, desc[UR10][R16.64] ;  /* 0x0000000a10107981 */ /* 0x000f22000c1e1b00 */
[----:B------:R-:W-:-:S02]  /*3b20*/  IADD3 R26, R28, 0x30, RZ ;  /* 0x000000301c1a7810 */ /* 0x000fc40007ffe0ff */
        /* <DEDUP_REMOVED lines=11> */
[----:B------:R-:W-:Y:S02]  /*3be0*/  VIADD R18, R28, 0x60 ;  /* 0x000000601c127836 */ /* 0x000fe40000000000 */
[----:B------:R-:W-:-:S04]  /*3bf0*/  IMAD.WIDE.U32 R20, R20, 0x4, R2 ;  /* 0x0000000414147825 */ /* 0x000fc800078e0002 */
[----:B------:R-:W-:Y:S02]  /*3c00*/  IMAD.WIDE.U32 R18, R18, 0x4, R2 ;  /* 0x0000000412127825 */ /* 0x000fe400078e0002 */
[----:B------:R-:W2:Y:S04]  /*3c10*/  LDG.E.64 R20, desc[UR10][R20.64] ;  /* 0x0000000a14147981 */ /* 0x000ea8000c1e1b00 */
[----:B------:R-:W3:Y:S01]  /*3c20*/  LDG.E.64 R18, desc[UR10][R18.64] ;  /* 0x0000000a12127981 */ /* 0x000ee2000c1e1b00 */
[----:B------:R-:W-:Y:S01]  /*3c30*/  FADD.FTZ R16, R26, R16 ;  /* 0x000000101a107221 */ /* 0x000fe20000010000 */
[----:B------:R-:W-:Y:S01]  /*3c40*/  FADD.FTZ R17, R17, R29 ;  /* 0x0000001d11117221 */ /* 0x000fe20000010000 */
[----:B------:R-:W-:Y:S02]  /*3c50*/  IADD3 R26, R28, 0x70, RZ ;  /* 0x000000701c1a7810 */ /* 0x000fe40007ffe0ff */
        /* <DEDUP_REMOVED lines=12> */
[----:B------:R-:W-:Y:S02]  /*3d20*/  VIADD R16, R28, 0xa0 ;  /* 0x000000a01c107836 */ /* 0x000fe40000000000 */
[----:B------:R-:W-:-:S04]  /*3d30*/  IMAD.WIDE.U32 R20, R20, 0x4, R2 ;  /* 0x0000000414147825 */ /* 0x000fc800078e0002 */
[----:B------:R-:W-:Y:S02]  /*3d40*/  IMAD.WIDE.U32 R16, R16, 0x4, R2 ;  /* 0x0000000410107825 */ /* 0x000fe400078e0002 */
[----:B------:R-:W2:Y:S04]  /*3d50*/  LDG.E.64 R20, desc[UR10][R20.64] ;  /* 0x0000000a14147981 */ /* 0x000ea8000c1e1b00 */
[----:B------:R-:W3:Y:S01]  /*3d60*/  LDG.E.64 R16, desc[UR10][R16.64] ;  /* 0x0000000a10107981 */ /* 0x000ee2000c1e1b00 */
[----:B----4-:R-:W-:Y:S01]  /*3d70*/  FADD.FTZ R18, R26, R18 ;  /* 0x000000121a127221 */ /* 0x010fe20000010000 */
[----:B------:R-:W-:-:S03]  /*3d80*/  FADD.FTZ R19, R19, R29 ;  /* 0x0000001d13137221 */ /* 0x000fc60000010000 */
[----:B------:R-:W-:Y:S01]  /*3d90*/  FADD.FTZ R18, R22, R18 ;  /* 0x0000001216127221 */ /* 0x000fe20000010000 */
[----:B------:R-:W-:Y:S01]  /*3da0*/  FADD.FTZ R19, R27, R19 ;  /* 0x000000131b137221 */ /* 0x000fe20000010000 */
[----:B------:R-:W-:-:S03]  /*3db0*/  IADD3 R22, R28, 0xb0, RZ ;  /* 0x000000b01c167810 */ /* 0x000fc60007ffe0ff */
[----:B------:R-:W-:Y:S02]  /*3dc0*/  FADD.FTZ R19, R23, R19 ;  /* 0x0000001317137221 */ /* 0x000fe40000010000 */
[----:B------:R-:W-:Y:S01]  /*3dd0*/  IMAD.WIDE.U32 R22, R22, 0x4, R2 ;  /* 0x0000000416167825 */ /* 0x000fe200078e0002 */
[----:B------:R-:W-:-:S03]  /*3de0*/  IADD3 R26, R28, 0xf0, RZ ;  /* 0x000000f01c1a7810 */ /* 0x000fc60007ffe0ff */
[----:B------:R-:W-:Y:S02]  /*3df0*/  VIADD R29, R28, 0xe0 ;  /* 0x000000e01c1d7836 */ /* 0x000fe40000000000 */
[----:B------:R-:W4:Y:S01]  /*3e00*/  LDG.E.64 R22, desc[UR10][R22.64] ;  /* 0x0000000a16167981 */ /* 0x000f22000c1e1b00 */
        /* <DEDUP_REMOVED lines=25> */
.L_x_418:
[----:B------:R-:W-:Y:S05]  /*3fa0*/  BSYNC B0 ;  /* 0x0000000000007941 */ /* 0x000fea0003800000 */
.L_x_417:
        /* <DEDUP_REMOVED lines=24> */
.L_x_420:
[----:B------:R-:W-:Y:S05]  /*4130*/  BSYNC B0 ;  /* 0x0000000000007941 */ /* 0x000fea0003800000 */
.L_x_419:
[----:B0-----:R-:W2:Y:S04]  /*4140*/  LDL R16, [R1+0xc0] ;  /* 0x0000c00001107983 */ /* 0x001ea80000100800 */
[----:B------:R-:W3:Y:S04]  /*4150*/  LDL.LU R19, [R1+0x60] ;  /* 0x0000600001137983 */ /* 0x000ee80000300800 */
[----:B------:R-:W4:Y:S04]  /*4160*/  LDL R18, [R1+0xc4] ;  /* 0x0000c40001127983 */ /* 0x000f280000100800 */
[----:B------:R-:W3:Y:S04]  /*4170*/  LDL.LU R21, [R1+0x4] ;  /* 0x0000040001157983 */ /* 0x000ee80000300800 */
[----:B------:R-:W3:Y:S01]  /*4180*/  LDL.LU R22, [R1+0x68] ;  /* 0x0000680001167983 */ /* 0x000ee20000300800 */
[----:B------:R-:W0:Y:S01]  /*4190*/  S2UR UR14, SR_CgaCtaId ;  /* 0x00000000000e79c3 */ /* 0x000e220000008800 */
[----:B------:R-:W-:Y:S01]  /*41a0*/  UMOV UR5, 0x400 ;  /* 0x0000040000057882 */ /* 0x000fe20000000000 */
[----:B------:R-:W-:Y:S01]  /*41b0*/  SHF.L.U32 R61, R61, 0x10, RZ ;  /* 0x000000103d3d7819 */ /* 0x000fe200000006ff */
[----:B------:R-:W-:Y:S01]  /*41c0*/  UIADD3 UR5, UR5, 0x4100, URZ ;  /* 0x0000410005057890 */ /* 0x000fe2000fffe03f */
[----:B------:R-:W-:Y:S01]  /*41d0*/  SHF.L.U32 R30, R30, 0x10, RZ ;  /* 0x000000101e1e7819 */ /* 0x000fe200000006ff */
[----:B------:R-:W3:Y:S01]  /*41e0*/  LDL.LU R28, [R1+0x30] ;  /* 0x00003000011c7983 */ /* 0x000ee20000300800 */
[----:B------:R-:W-:Y:S01]  /*41f0*/  SHF.L.U32 R60, R60, 0x10, RZ ;  /* 0x000000103c3c7819 */ /* 0x000fe200000006ff */
[----:B------:R-:W-:-:S04]  /*4200*/  FADD.FTZ R61, -R14, R61 ;  /* 0x0000003d0e3d7221 */ /* 0x000fc80000010100 */
[----:B------:R-:W-:Y:S01]  /*4210*/  FMUL.FTZ R61, R5, R61 ;  /* 0x0000003d053d7220 */ /* 0x000fe20000410000 */
[----:B0-----:R-:W-:Y:S01]  /*4220*/  ULEA UR5, UR14, UR5, 0x18 ;  /* 0x000000050e057291 */ /* 0x001fe2000f8ec03f */
[----:B------:R-:W-:Y:S01]  /*4230*/  BAR.SYNC.DEFER_BLOCKING 0x0 ;  /* 0x0000000000007b1d */ /* 0x000fe20000010000 */
[----:B------:R-:W-:Y:S01]  /*4240*/  SHF.L.U32 R59, R59, 0x10, RZ ;  /* 0x000000103b3b7819 */ /* 0x000fe200000006ff */
[----:B------:R-:W-:Y:S01]  /*4250*/  IMAD.U32 R37, R37, 0x10000, RZ ;  /* 0x0001000025257824 */ /* 0x000fe200078e00ff */
[----:B------:R-:W-:Y:S01]  /*4260*/  SHF.L.U32 R49, R49, 0x10, RZ ;  /* 0x0000001031317819 */ /* 0x000fe200000006ff */
[----:B------:R-:W-:Y:S01]  /*4270*/  IMAD.U32 R46, R46, 0x10000, RZ ;  /* 0x000100002e2e7824 */ /* 0x000fe200078e00ff */
[----:B------:R-:W-:Y:S02]  /*4280*/  SHF.L.U32 R34, R34, 0x10, RZ ;  /* 0x0000001022227819 */ /* 0x000fe400000006ff */
[----:B------:R-:W-:Y:S02]  /*4290*/  SHF.L.U32 R38, R38, 0x10, RZ ;  /* 0x0000001026267819 */ /* 0x000fe400000006ff */
[----:B------:R-:W-:Y:S01]  /*42a0*/  SHF.L.U32 R42, R42, 0x10, RZ ;  /* 0x000000102a2a7819 */ /* 0x000fe200000006ff */
[----:B------:R-:W-:Y:S01]  /*42b0*/  IMAD.U32 R35, R35, 0x10000, RZ ;  /* 0x0001000023237824 */ /* 0x000fe200078e00ff */
[----:B------:R-:W-:-:S02]  /*42c0*/  SHF.L.U32 R51, R51, 0x10, RZ ;  /* 0x0000001033337819 */ /* 0x000fc400000006ff */
[----:B------:R-:W-:Y:S02]  /*42d0*/  SHF.L.U32 R45, R45, 0x10, RZ ;  /* 0x000000102d2d7819 */ /* 0x000fe400000006ff */
[----:B------:R-:W-:Y:S02]  /*42e0*/  SHF.L.U32 R33, R33, 0x10, RZ ;  /* 0x0000001021217819 */ /* 0x000fe400000006ff */
[----:B------:R-:W-:Y:S02]  /*42f0*/  SHF.L.U32 R39, R39, 0x10, RZ ;  /* 0x0000001027277819 */ /* 0x000fe400000006ff */
[----:B------:R-:W-:Y:S02]  /*4300*/  SHF.L.U32 R43, R43, 0x10, RZ ;  /* 0x000000102b2b7819 */ /* 0x000fe400000006ff */
        /* <DEDUP_REMOVED lines=8> */
[----:B----4-:R-:W-:Y:S02]  /*4390*/  LEA R18, R18, UR5, 0x3 ;  /* 0x0000000512127c11 */ /* 0x010fe4000f8e18ff */
[----:B------:R-:W-:Y:S01]  /*43a0*/  SHF.L.U32 R36, R36, 0x10, RZ ;  /* 0x0000001024247819 */ /* 0x000fe200000006ff */
[----:B---3--:R-:W-:Y:S01]  /*43b0*/  IMAD.U32 R21, R21, 0x10000, RZ ;  /* 0x0001000015157824 */ /* 0x008fe200078e00ff */
[----:B------:R-:W-:Y:S02]  /*43c0*/  SHF.L.U32 R44, R44, 0x10, RZ ;  /* 0x000000102c2c7819 */ /* 0x000fe400000006ff */
        /* <DEDUP_REMOVED lines=8> */
[----:B------:R-:W-:Y:S01]  /*4450*/  FADD.FTZ R21, -R24, R21 ;  /* 0x0000001518157221 */ /* 0x000fe20000010100 */
[--C-:B0----5:R-:W-:Y:S01]  /*4460*/  FFMA.FTZ R57, R0, R57, -R16.reuse ;  /* 0x0000003900397223 */ /* 0x121fe20000010810 */
[----:B------:R-:W-:-:S03]  /*4470*/  FFMA.FTZ R30, R3, R30, -R16 ;  /* 0x0000001e031e7223 */ /* 0x000fc60000010810 */
[----:B------:R-:W-:Y:S01]  /*4480*/  FFMA.FTZ R57, -R19, R17, R57 ;  /* 0x0000001113397223 */ /* 0x000fe20000010139 */
[----:B------:R-:W-:Y:S01]  /*4490*/  FFMA.FTZ R30, R17, -R61, R30 ;  /* 0x8000003d111e7223 */ /* 0x000fe2000001001e */
[----:B------:R-:W0:Y:S02]  /*44a0*/  LDS.64 R18, [R18] ;  /* 0x0000000012127984 */ /* 0x000e240000000a00 */
[C---:B------:R-:W-:Y:S01]  /*44b0*/  FMUL.FTZ R20, R5.reuse, R57 ;  /* 0x0000003905147220 */ /* 0x040fe20000410000 */
[----:B------:R-:W-:-:S05]  /*44c0*/  FMUL.FTZ R30, R5, R30 ;  /* 0x0000001e051e7220 */ /* 0x000fca0000410000 */
[----:B------:R-:W-:Y:S01]  /*44d0*/  F2FP.BF16.F32.PACK_AB R20, R30, R20 ;  /* 0x000000141e14723e */ /* 0x000fe200000010ff */
[----:B0-----:R-:W-:-:S04]  /*44e0*/  FFMA.FTZ R7, R2, R7, -R18 ;  /* 0x0000000702077223 */ /* 0x001fc80000010812 */
[----:B------:R-:W-:Y:S02]  /*44f0*/  FFMA.FTZ R7, -R22, R19, R7 ;  /* 0x0000001316077223 */ /* 0x000fe40000010107 */
[----:B------:R-:W2:Y:S04]  /*4500*/  LDL.LU R22, [R1+0x2c] ;  /* 0x00002c0001167983 */ /* 0x000ea80000300800 */
[----:B------:R-:W3:Y:S04]  /*4510*/  LDL.LU R23, [R1+0x28] ;  /* 0x0000280001177983 */ /* 0x000ee80000300800 */
[----:B------:R-:W4:Y:S04]  /*4520*/  LDL.LU R27, [R1] ;  /* 0x00000000011b7983 */ /* 0x000f280000300800 */
[----:B------:R-:W4:Y:S04]  /*4530*/  LDL.LU R57, [R1+0x78] ;  /* 0x0000780001397983 */ /* 0x000f280000300800 */
[----:B------:R-:W4:Y:S04]  /*4540*/  LDL.LU R29, [R1+0x70] ;  /* 0x00007000011d7983 */ /* 0x000f280000300800 */
[----:B------:R-:W4:Y:S04]  /*4550*/  LDL.LU R30, [R1+0x6c] ;  /* 0x00006c00011e7983 */ /* 0x000f280000300800 */
[----:B------:R-:W4:Y:S01]  /*4560*/  LDL.LU R31, [R1+0x5c] ;  /* 0x00005c00011f7983 */ /* 0x000f220000300800 */
[C---:B------:R-:W-:Y:S01]  /*4570*/  FADD.FTZ R51, -R24.reuse, R51 ;  /* 0x0000003318337221 */ /* 0x040fe20000010100 */
[C---:B------:R-:W-:Y:S01]  /*4580*/  FADD.FTZ R45, -R24.reuse, R45 ;  /* 0x0000002d182d7221 */ /* 0x040fe20000010100 */
[C---:B------:R-:W-:Y:S01]  /*4590*/  FADD.FTZ R33, -R24.reuse, R33 ;  /* 0x0000002118217221 */ /* 0x040fe20000010100 */
[C---:B------:R-:W-:Y:S01]  /*45a0*/  FADD.FTZ R35, -R24.reuse, R35 ;  /* 0x0000002318237221 */ /* 0x040fe20000010100 */
[C---:B------:R-:W-:Y:S01]  /*45b0*/  FADD.FTZ R39, -R24.reuse, R39 ;  /* 0x0000002718277221 */ /* 0x040fe20000010100 */
[C---:B------:R-:W-:Y:S01]  /*45c0*/  FADD.FTZ R43, -R24.reuse, R43 ;  /* 0x0000002b182b7221 */ /* 0x040fe20000010100 */
[----:B------:R-:W-:Y:S01]  /*45d0*/  FADD.FTZ R47, -R24, R47 ;  /* 0x0000002f182f7221 */ /* 0x000fe20000010100 */
[C-C-:B------:R-:W-:Y:S01]  /*45e0*/  FFMA.FTZ R14, R0.reuse, R28, -R16.reuse ;  /* 0x0000001c000e7223 */ /* 0x140fe20000010810 */
[C-C-:B------:R-:W-:Y:S01]  /*45f0*/  FFMA.FTZ R50, R3.reuse, R50, -R16.reuse ;  /* 0x0000003203327223 */ /* 0x140fe20000010810 */
[----:B------:R-:W4:Y:S01]  /*4600*/  LDL.LU R28, [R1+0x58] ;  /* 0x00005800011c7983 */ /* 0x000f220000300800 */
        /* <DEDUP_REMOVED lines=8> */
[----:B------:R-:W-:Y:S01]  /*4690*/  FFMA.FTZ R48, R3, R48, -R16 ;  /* 0x0000003003307223 */ /* 0x000fe20000010810 */
[C---:B------:R-:W-:Y:S01]  /*46a0*/  FMUL.FTZ R37, R5.reuse, R37 ;  /* 0x0000002505257220 */ /* 0x040fe20000410000 */
[----:B------:R-:W-:-:S03]  /*46b0*/  FMUL.FTZ R34, R5, R34 ;  /* 0x0000002205227220 */ /* 0x000fc60000410000 */
[C---:B------:R-:W-:Y:S01]  /*46c0*/  FFMA.FTZ R32, R17.reuse, -R37, R32 ;  /* 0x8000002511207223 */ /* 0x040fe20000010020 */
[----:B------:R-:W-:Y:S01]  /*46d0*/  FFMA.FTZ R34, R17, -R34, R36 ;  /* 0x8000002211227223 */ /* 0x000fe20000010024 */
[C-C-:B--2---:R-:W-:Y:S01]  /*46e0*/  FFMA.FTZ R22, R0.reuse, R22, -R16.reuse ;  /* 0x0000001600167223 */ /* 0x144fe20000010810 */
[C-C-:B---3--:R-:W-:Y:S01]  /*46f0*/  FFMA.FTZ R23, R0.reuse, R23, -R16.reuse ;  /* 0x0000001700177223 */ /* 0x148fe20000010810 */
[----:B----4-:R-:W-:Y:S02]  /*4700*/  FFMA.FTZ R24, R0, R27, -R16 ;  /* 0x0000001b00187223 */ /* 0x010fe40000010810 */
[----:B------:R-:W2:Y:S04]  /*4710*/  LDL.LU R27, [R1+0x50] ;  /* 0x00005000011b7983 */ /* 0x000ea80000300800 */
[----:B------:R-:W3:Y:S01]  /*4720*/  LDL.LU R16, [R1+0x80] ;  /* 0x0000800001107983 */ /* 0x000ee20000300800 */
[----:B------:R-:W-:-:S03]  /*4730*/  FFMA.FTZ R22, -R29, R17, R22 ;  /* 0x000000111d167223 */ /* 0x000fc60000010116 */
[----:B------:R-:W4:Y:S01]  /*4740*/  LDL.LU R29, [R1+0x4c] ;  /* 0x00004c00011d7983 */ /* 0x000f220000300800 */
[----:B------:R-:W-:-:S03]  /*4750*/  FFMA.FTZ R23, -R30, R17, R23 ;  /* 0x000000111e177223 */ /* 0x000fc60000010117 */
[----:B------:R-:W4:Y:S01]  /*4760*/  LDL.LU R30, [R1+0x84] ;  /* 0x00008400011e7983 */ /* 0x000f220000300800 */
[----:B------:R-:W-:-:S03]  /*4770*/  FFMA.FTZ R24, -R31, R17, R24 ;  /* 0x000000111f187223 */ /* 0x000fc60000010118 */
[----:B------:R-:W4:Y:S04]  /*4780*/  LDL.LU R37, [R1+0x20] ;  /* 0x0000200001257983 */ /* 0x000f280000300800 */
[----:B------:R-:W4:Y:S04]  /*4790*/  LDL.LU R36, [R1+0x1c] ;  /* 0x00001c0001247983 */ /* 0x000f280000300800 */
[----:B------:R-:W4:Y:S01]  /*47a0*/  LDL.LU R31, [R1+0x18] ;  /* 0x00001800011f7983 */ /* 0x000f220000300800 */
[C---:B------:R-:W-:Y:S01]  /*47b0*/  FMUL.FTZ R59, R5.reuse, R59 ;  /* 0x0000003b053b7220 */ /* 0x040fe20000410000 */
[C---:B------:R-:W-:Y:S01]  /*47c0*/  FMUL.FTZ R49, R5.reuse, R49 ;  /* 0x0000003105317220 */ /* 0x040fe20000410000 */
[C---:B------:R-:W-:Y:S01]  /*47d0*/  FMUL.FTZ R38, R5.reuse, R38 ;  /* 0x0000002605267220 */ /* 0x040fe20000410000 */
[C---:B------:R-:W-:Y:S01]  /*47e0*/  FMUL.FTZ R42, R5.reuse, R42 ;  /* 0x0000002a052a7220 */ /* 0x040fe20000410000 */
[----:B------:R-:W-:Y:S01]  /*47f0*/  FMUL.FTZ R46, R5, R46 ;  /* 0x0000002e052e7220 */ /* 0x000fe20000410000 */
[----:B------:R-:W-:Y:S01]  /*4800*/  FFMA.FTZ R14, -R57, R17, R14 ;  /* 0x00000011390e7223 */ /* 0x000fe2000001010e */
[C---:B------:R-:W-:Y:S01]  /*4810*/  FFMA.FTZ R50, R17.reuse, -R59, R50 ;  /* 0x8000003b11327223 */ /* 0x040fe20000010032 */
[C---:B------:R-:W-:Y:S01]  /*4820*/  FFMA.FTZ R41, R17.reuse, -R49, R41 ;  /* 0x8000003111297223 */ /* 0x040fe20000010029 */
[----:B------:R-:W-:Y:S01]  /*4830*/  FFMA.FTZ R58, -R28, R17, R58 ;  /* 0x000000111c3a7223 */ /* 0x000fe2000001013a */
[C---:B------:R-:W-:Y:S01]  /*4840*/  FFMA.FTZ R38, R17.reuse, -R38, R40 ;  /* 0x8000002611267223 */ /* 0x040fe20000010028 */
[C---:B------:R-:W-:Y:S01]  /*4850*/  FFMA.FTZ R42, R17.reuse, -R42, R44 ;  /* 0x8000002a112a7223 */ /* 0x040fe2000001002c */
[----:B------:R-:W-:Y:S01]  /*4860*/  FFMA.FTZ R46, R17, -R46, R48 ;  /* 0x8000002e112e7223 */ /* 0x000fe20000010030 */
[----:B------:R-:W-:Y:S01]  /*4870*/  PRMT R26, R20, 0x7632, R26 ;  /* 0x00007632141a7816 */ /* 0x000fe2000000001a */
        /* <DEDUP_REMOVED lines=12> */
[----:B--2---:R-:W-:-:S02]  /*4940*/  FFMA.FTZ R56, -R27, R17, R56 ;  /* 0x000000111b387223 */ /* 0x004fc40000010138 */
[----:B------:R-:W2:Y:S01]  /*4950*/  LDL.LU R27, [R1+0x14] ;  /* 0x00001400011b7983 */ /* 0x000ea20000300800 */
[----:B---3--:R-:W-:-:S03]  /*4960*/  IADD3 R16, P1, R16, UR14, RZ ;  /* 0x0000000e10107c10 */ /* 0x008fc6000ff3e0ff */
[----:B------:R-:W3:Y:S01]  /*4970*/  LDL.LU R28, [R1+0x10] ;  /* 0x00001000011c7983 */ /* 0x000ee20000300800 */
[----:B----4-:R-:W-:-:S03]  /*4980*/  FFMA.FTZ R55, -R29, R17, R55 ;  /* 0x000000111d377223 */ /* 0x010fc60000010137 */
[----:B------:R-:W4:Y:S01]  /*4990*/  LDL.LU R29, [R1+0xc] ;  /* 0x00000c00011d7983 */ /* 0x000f220000300800 */
[----:B------:R-:W-:-:S03]  /*49a0*/  IADD3.X R17, R30, UR15, RZ, P1, !PT ;  /* 0x0000000f1e117c10 */ /* 0x000fc60008ffe4ff */
[----:B------:R-:W4:Y:S01]  /*49b0*/  LDL.LU R30, [R1+0x8] ;  /* 0x00000800011e7983 */ /* 0x000f220000300800 */
[C---:B------:R-:W-:Y:S01]  /*49c0*/  FMUL.FTZ R56, R5.reuse, R56 ;  /* 0x0000003805387220 */ /* 0x040fe20000410000 */
[----:B------:R-:W-:Y:S02]  /*49d0*/  FMUL.FTZ R55, R5, R55 ;  /* 0x0000003705377220 */ /* 0x000fe40000410000 */
[----:B------:R-:W4:Y:S01]  /*49e0*/  LDL.LU R49, [R1+0x7c] ;  /* 0x00007c0001317983 */ /* 0x000f220000300800 */
[----:B------:R-:W-:-:S03]  /*49f0*/  SHF.L.U32 R5, R37, 0x10, RZ ;  /* 0x0000001025057819 */ /* 0x000fc600000006ff */
[----:B------:R-:W4:Y:S04]  /*4a00*/  LDL.LU R48, [R1+0x74] ;  /* 0x0000740001307983 */ /* 0x000f280000300800 */
[----:B------:R0:W-:Y:S04]  /*4a10*/  STG.E.U16 desc[UR10][R16.64+0x2], R26 ;  /* 0x0000021a10007986 */ /* 0x0001e8000c10150a */
[----:B------:R-:W4:Y:S04]  /*4a20*/  LDL.LU R44, [R1+0x64] ;  /* 0x00006400012c7983 */ /* 0x000f280000300800 */
[----:B------:R-:W4:Y:S01]  /*4a30*/  LDL.LU R37, [R1+0x54] ;  /* 0x0000540001257983 */ /* 0x000f220000300800 */
[----:B0-----:R-:W-:-:S03]  /*4a40*/  SHF.L.U32 R26, R31, 0x10, RZ ;  /* 0x000000101f1a7819 */ /* 0x001fc600000006ff */
[----:B------:R-:W2:Y:S04]  /*4a50*/  LDL.LU R31, [R1+0x38] ;  /* 0x00003800011f7983 */ /* 0x000ea80000300800 */
[----:B------:R0:W-:Y:S04]  /*4a60*/  STG.E.U16 desc[UR10][R16.64], R20 ;  /* 0x0000001410007986 */ /* 0x0001e8000c10150a */
[----:B------:R-:W4:Y:S01]  /*4a70*/  LDL.LU R40, [R1+0x34] ;  /* 0x0000340001287983 */ /* 0x000f220000300800 */
[----:B------:R-:W-:Y:S01]  /*4a80*/  FFMA.FTZ R15, R2, R15, -R18 ;  /* 0x0000000f020f7223 */ /* 0x000fe20000010812 */
[----:B0-----:R-:W-:-:S02]  /*4a90*/  IMAD.U32 R20, R36, 0x10000, RZ ;  /* 0x0001000024147824 */ /* 0x001fc400078e00ff */
[----:B------:R-:W4:Y:S01]  /*4aa0*/  LDL.LU R36, [R1+0x24] ;  /* 0x0000240001247983 */ /* 0x000f220000300800 */
[----:B--2---:R-:W-:-:S03]  /*4ab0*/  FFMA.FTZ R15, -R31, R19, R15 ;  /* 0x000000131f0f7223 */ /* 0x004fc6000001010f */
[----:B------:R-:W2:Y:S01]  /*4ac0*/  LDL.LU R31, [R1+0xa0] ;  /* 0x0000a000011f7983 */ /* 0x000ea20000300800 */
[C-C-:B------:R-:W-:Y:S01]  /*4ad0*/  FFMA.FTZ R25, R2.reuse, R25, -R18.reuse ;  /* 0x0000001902197223 */ /* 0x140fe20000010812 */
[----:B------:R-:W-:Y:S01]  /*4ae0*/  SHF.L.U32 R27, R27, 0x10, RZ ;  /* 0x000000101b1b7819 */ /* 0x000fe200000006ff */
[--C-:B------:R-:W-:Y:S01]  /*4af0*/  FFMA.FTZ R9, R2, R9, -R18.reuse ;  /* 0x0000000902097223 */ /* 0x100fe20000010812 */
[----:B---3--:R-:W-:Y:S01]  /*4b00*/  SHF.L.U32 R28, R28, 0x10, RZ ;  /* 0x000000101c1c7819 */ /* 0x008fe200000006ff */
[----:B----4-:R-:W-:Y:S01]  /*4b10*/  IMAD.U32 R29, R29, 0x10000, RZ ;  /* 0x000100001d1d7824 */ /* 0x010fe200078e00ff */
[----:B------:R-:W-:Y:S01]  /*4b20*/  SHF.L.U32 R30, R30, 0x10, RZ ;  /* 0x000000101e1e7819 */ /* 0x000fe200000006ff */
[----:B------:R-:W-:Y:S01]  /*4b30*/  FFMA.FTZ R25, -R37, R19, R25 ;  /* 0x0000001325197223 */ /* 0x000fe20000010119 */
[----:B------:R-:W-:Y:S01]  /*4b40*/  FMUL.FTZ R35, R6, R35 ;  /* 0x0000002306237220 */ /* 0x000fe20000410000 */
[----:B------:R-:W3:Y:S01]  /*4b50*/  LDL.LU R37, [R1+0xa8] ;  /* 0x0000a80001257983 */ /* 0x000ee20000300800 */
[--C-:B------:R-:W-:Y:S01]  /*4b60*/  FFMA.FTZ R27, R4, R27, -R18.reuse ;  /* 0x0000001b041b7223 */ /* 0x100fe20000010812 */
[----:B------:R-:W-:Y:S01]  /*4b70*/  FMUL.FTZ R21, R6, R21 ;  /* 0x0000001506157220 */ /* 0x000fe20000410000 */
[--C-:B------:R-:W-:Y:S01]  /*4b80*/  FFMA.FTZ R60, R4, R60, -R18.reuse ;  /* 0x0000003c043c7223 */ /* 0x100fe20000010812 */
[----:B------:R-:W-:Y:S01]  /*4b90*/  FMUL.FTZ R51, R6, R51 ;  /* 0x0000003306337220 */ /* 0x000fe20000410000 */
[--C-:B------:R-:W-:Y:S01]  /*4ba0*/  FFMA.FTZ R54, R2, R54, -R18.reuse ;  /* 0x0000003602367223 */ /* 0x100fe20000010812 */
[--C-:B------:R-:W-:Y:S01]  /*4bb0*/  FFMA.FTZ R5, R4, R5, -R18.reuse ;  /* 0x0000000504057223 */ /* 0x100fe20000010812 */
[----:B------:R-:W-:Y:S01]  /*4bc0*/  FFMA.FTZ R9, -R36, R19, R9 ;  /* 0x0000001324097223 */ /* 0x000fe20000010109 */
[--C-:B------:R-:W-:Y:S01]  /*4bd0*/  FFMA.FTZ R53, R2, R53, -R18.reuse ;  /* 0x0000003502357223 */ /* 0x100fe20000010812 */
[--C-:B------:R-:W-:Y:S01]  /*4be0*/  FFMA.FTZ R20, R4, R20, -R18.reuse ;  /* 0x0000001404147223 */ /* 0x100fe20000010812 */
[--C-:B------:R-:W-:Y:S01]  /*4bf0*/  FFMA.FTZ R52, R2, R52, -R18.reuse ;  /* 0x0000003402347223 */ /* 0x100fe20000010812 */
[C-C-:B------:R-:W-:Y:S01]  /*4c00*/  FFMA.FTZ R26, R4.reuse, R26, -R18.reuse ;  /* 0x0000001a041a7223 */ /* 0x140fe20000010812 */
[--C-:B------:R-:W-:Y:S01]  /*4c10*/  FFMA.FTZ R28, R4, R28, -R18.reuse ;  /* 0x0000001c041c7223 */ /* 0x100fe20000010812 */
[--C-:B------:R-:W-:Y:S01]  /*4c20*/  FFMA.FTZ R8, R2, R8, -R18.reuse ;  /* 0x0000000802087223 */ /* 0x100fe20000010812 */
[C-C-:B------:R-:W-:Y:S01]  /*4c30*/  FFMA.FTZ R29, R4.reuse, R29, -R18.reuse ;  /* 0x0000001d041d7223 */ /* 0x140fe20000010812 */
[----:B------:R-:W-:Y:S01]  /*4c40*/  FFMA.FTZ R30, R4, R30, -R18 ;  /* 0x0000001e041e7223 */ /* 0x000fe20000010812 */
[C---:B------:R-:W-:Y:S01]  /*4c50*/  FMUL.FTZ R45, R6.reuse, R45 ;  /* 0x0000002d062d7220 */ /* 0x040fe20000410000 */
[C---:B------:R-:W-:Y:S01]  /*4c60*/  FMUL.FTZ R33, R6.reuse, R33 ;  /* 0x0000002106217220 */ /* 0x040fe20000410000 */
[C---:B------:R-:W-:Y:S01]  /*4c70*/  FMUL.FTZ R39, R6.reuse, R39 ;  /* 0x0000002706277220 */ /* 0x040fe20000410000 */
[C---:B------:R-:W-:Y:S01]  /*4c80*/  FMUL.FTZ R43, R6.reuse, R43 ;  /* 0x0000002b062b7220 */ /* 0x040fe20000410000 */
[----:B------:R-:W-:Y:S01]  /*4c90*/  FMUL.FTZ R47, R6, R47 ;  /* 0x0000002f062f7220 */ /* 0x000fe20000410000 */
[----:B------:R-:W4:Y:S01]  /*4ca0*/  LDL.LU R36, [R1+0xa4] ;  /* 0x0000a40001247983 */ /* 0x000f220000300800 */
[C---:B------:R-:W-:Y:S01]  /*4cb0*/  FFMA.FTZ R27, R19.reuse, -R35, R27 ;  /* 0x80000023131b7223 */ /* 0x040fe2000001001b */
[----:B------:R-:W-:Y:S01]  /*4cc0*/  FFMA.FTZ R21, R19, -R21, R60 ;  /* 0x8000001513157223 */ /* 0x000fe2000001003c */
[----:B------:R-:W-:Y:S01]  /*4cd0*/  FFMA.FTZ R54, -R49, R19, R54 ;  /* 0x0000001331367223 */ /* 0x000fe20000010136 */
[C---:B------:R-:W-:Y:S01]  /*4ce0*/  FFMA.FTZ R5, R19.reuse, -R51, R5 ;  /* 0x8000003313057223 */ /* 0x040fe20000010005 */
[----:B------:R-:W-:Y:S01]  /*4cf0*/  FFMA.FTZ R53, -R48, R19, R53 ;  /* 0x0000001330357223 */ /* 0x000fe20000010135 */
[C---:B------:R-:W-:Y:S01]  /*4d00*/  FFMA.FTZ R20, R19.reuse, -R45, R20 ;  /* 0x8000002d13147223 */ /* 0x040fe20000010014 */
[----:B------:R-:W-:Y:S01]  /*4d10*/  FFMA.FTZ R52, -R44, R19, R52 ;  /* 0x000000132c347223 */ /* 0x000fe20000010134 */
[C---:B------:R-:W-:Y:S01]  /*4d20*/  FFMA.FTZ R26, R19.reuse, -R33, R26 ;  /* 0x80000021131a7223 */ /* 0x040fe2000001001a */
[C---:B------:R-:W-:Y:S01]  /*4d30*/  FFMA.FTZ R28, R19.reuse, -R39, R28 ;  /* 0x80000027131c7223 */ /* 0x040fe2000001001c */
[----:B------:R-:W-:Y:S01]  /*4d40*/  FFMA.FTZ R8, -R40, R19, R8 ;  /* 0x0000001328087223 */ /* 0x000fe20000010108 */
[C---:B------:R-:W-:Y:S01]  /*4d50*/  FFMA.FTZ R29, R19.reuse, -R43, R29 ;  /* 0x8000002b131d7223 */ /* 0x040fe2000001001d */
[----:B------:R-:W4:Y:S01]  /*4d60*/  LDL.LU R35, [R1+0xb0] ;  /* 0x0000b00001237983 */ /* 0x000f220000300800 */
[----:B------:R-:W-:Y:S01]  /*4d70*/  FFMA.FTZ R30, R19, -R47, R30 ;  /* 0x8000002f131e7223 */ /* 0x000fe2000001001e */
[----:B------:R-:W-:-:S02]  /*4d80*/  FMUL.FTZ R7, R6, R7 ;  /* 0x0000000706077220 */ /* 0x000fc40000410000 */
[----:B------:R-:W4:Y:S01]  /*4d90*/  LDL.LU R33, [R1+0xac] ;  /* 0x0000ac0001217983 */ /* 0x000f220000300800 */
        /* <DEDUP_REMOVED lines=15> */
[----:B--2---:R-:W-:-:S02]  /*4e90*/  IADD3 R6, P1, R31, UR14, RZ ;  /* 0x0000000e1f067c10 */ /* 0x004fc4000ff3e0ff */
[----:B------:R-:W2:Y:S01]  /*4ea0*/  LDL.LU R31, [R1+0xbc] ;  /* 0x0000bc00011f7983 */ /* 0x000ea20000300800 */
[----:B------:R-:W-:Y:S02]  /*4eb0*/  F2FP.BF16.F32.PACK_AB R7, R21, R7 ;  /* 0x000000071507723e */ /* 0x000fe400000010ff */
[----:B------:R-:W-:Y:S02]  /*4ec0*/  F2FP.BF16.F32.PACK_AB R14, R50, R14 ;  /* 0x0000000e320e723e */ /* 0x000fe400000010ff */
[----:B------:R-:W-:Y:S01]  /*4ed0*/  PRMT R8, R7, 0x7632, R8 ;  /* 0x0000763207087816 */ /* 0x000fe20000000008 */
[----:B------:R3:W-:Y:S01]  /*4ee0*/  STG.E.U16 desc[UR10][R16.64+0x4], R7 ;  /* 0x0000040710007986 */ /* 0x0007e2000c10150a */
[----:B------:R-:W-:Y:S02]  /*4ef0*/  F2FP.BF16.F32.PACK_AB R5, R5, R54 ;  /* 0x000000360505723e */ /* 0x000fe400000010ff */
[----:B------:R-:W-:Y:S01]  /*4f00*/  PRMT R9, R14, 0x7632, R9 ;  /* 0x000076320e097816 */ /* 0x000fe20000000009 */
[----:B------:R0:W-:Y:S01]  /*4f10*/  STG.E.U16 desc[UR10][R16.64+0x6], R8 ;  /* 0x0000060810007986 */ /* 0x0001e2000c10150a */
[----:B---3--:R-:W-:-:S03]  /*4f20*/  IADD3.X R7, R37, UR15, RZ, P1, !PT ;  /* 0x0000000f25077c10 */ /* 0x008fc60008ffe4ff */
[----:B------:R-:W3:Y:S01]  /*4f30*/  LDL.LU R37, [R1+0xb4] ;  /* 0x0000b40001257983 */ /* 0x000ee20000300800 */
[----:B0-----:R-:W-:-:S03]  /*4f40*/  PRMT R17, R5, 0x7632, R17 ;  /* 0x0000763205117816 */ /* 0x001fc60000000011 */
[----:B------:R0:W-:Y:S01]  /*4f50*/  STG.E.U16 desc[UR10][R6.64+0x2], R9 ;  /* 0x0000020906007986 */ /* 0x0001e2000c10150a */
[----:B----4-:R-:W-:-:S03]  /*4f60*/  IADD3 R8, P1, R36, UR14, RZ ;  /* 0x0000000e24087c10 */ /* 0x010fc6000ff3e0ff */
[----:B------:R-:W-:Y:S01]  /*4f70*/  STG.E.U16 desc[UR10][R6.64], R14 ;  /* 0x0000000e06007986 */ /* 0x000fe2000c10150a */
[----:B------:R-:W-:-:S03]  /*4f80*/  F2FP.BF16.F32.PACK_AB R22, R41, R22 ;  /* 0x000000162916723e */ /* 0x000fc600000010ff */
[----:B------:R-:W4:Y:S04]  /*4f90*/  LDL.LU R36, [R1+0xb8] ;  /* 0x0000b80001247983 */ /* 0x000f280000300800 */
[----:B------:R-:W-:Y:S01]  /*4fa0*/  STG.E.U16 desc[UR10][R6.64+0x4], R5 ;  /* 0x0000040506007986 */ /* 0x000fe2000c10150a */
[----:B0-----:R-:W-:-:S03]  /*4fb0*/  IADD3.X R9, R35, UR15, RZ, P1, !PT ;  /* 0x0000000f23097c10 */ /* 0x001fc60008ffe4ff */
[----:B------:R0:W-:Y:S04]  /*4fc0*/  STG.E.U16 desc[UR10][R6.64+0x6], R17 ;  /* 0x0000061106007986 */ /* 0x0001e8000c10150a */
[----:B------:R-:W4:Y:S01]  /*4fd0*/  LDL.LU R35, [R1+0x98] ;  /* 0x0000980001237983 */ /* 0x000f220000300800 */
[----:B------:R-:W-:Y:S02]  /*4fe0*/  PRMT R21, R22, 0x7632, R21 ;  /* 0x0000763216157816 */ /* 0x000fe40000000015 */
[----:B0-----:R-:W-:Y:S02]  /*4ff0*/  IADD3 R6, P1, R33, UR14, RZ ;  /* 0x0000000e21067c10 */ /* 0x001fe4000ff3e0ff */
[----:B------:R-:W4:Y:S01]  /*5000*/  LDL.LU R33, [R1+0x9c] ;  /* 0x00009c0001217983 */ /* 0x000f220000300800 */
[----:B------:R-:W-:-:S03]  /*5010*/  F2FP.BF16.F32.PACK_AB R20, R20, R53 ;  /* 0x000000351414723e */ /* 0x000fc600000010ff */
[----:B------:R0:W-:Y:S04]  /*5020*/  STG.E.U16 desc[UR10][R8.64], R22 ;  /* 0x0000001608007986 */ /* 0x0001e8000c10150a */
[----:B------:R1:W-:Y:S01]  /*5030*/  STG.E.U16 desc[UR10][R8.64+0x2], R21 ;  /* 0x0000021508007986 */ /* 0x0003e2000c10150a */
[----:B------:R-:W-:-:S03]  /*5040*/  PRMT R5, R20, 0x7632, R5 ;  /* 0x0000763214057816 */ /* 0x000fc60000000005 */
[----:B------:R1:W-:Y:S01]  /*5050*/  STG.E.U16 desc[UR10][R8.64+0x4], R20 ;  /* 0x0000041408007986 */ /* 0x0003e2000c10150a */
[----:B--2---:R-:W-:-:S03]  /*5060*/  IADD3.X R7, R31, UR15, RZ, P1, !PT ;  /* 0x0000000f1f077c10 */ /* 0x004fc60008ffe4ff */
[----:B------:R-:W2:Y:S04]  /*5070*/  LDL.LU R31, [R1+0x90] ;  /* 0x00009000011f7983 */ /* 0x000ea80000300800 */
[----:B0-----:R-:W2:Y:S04]  /*5080*/  LDL.LU R22, [R1+0x94] ;  /* 0x0000940001167983 */ /* 0x001ea80000300800 */
[----:B-1----:R-:W2:Y:S04]  /*5090*/  LDL.LU R21, [R1+0x88] ;  /* 0x0000880001157983 */ /* 0x002ea80000300800 */
[----:B------:R-:W2:Y:S01]  /*50a0*/  LDL.LU R20, [R1+0x8c] ;  /* 0x00008c0001147983 */ /* 0x000ea20000300800 */
[----:B------:R-:W-:-:S02]  /*50b0*/  F2FP.BF16.F32.PACK_AB R23, R32, R23 ;  /* 0x000000172017723e */ /* 0x000fc400000010ff */
[----:B------:R-:W-:Y:S01]  /*50c0*/  F2FP.BF16.F32.PACK_AB R26, R26, R52 ;  /* 0x000000341a1a723e */ /* 0x000fe200000010ff */
[----:B------:R3:W-:Y:S01]  /*50d0*/  STG.E.U16 desc[UR10][R8.64+0x6], R5 ;  /* 0x0000060508007986 */ /* 0x0007e2000c10150a */
[----:B------:R-:W-:Y:S02]  /*50e0*/  PRMT R14, R23, 0x7632, R14 ;  /* 0x00007632170e7816 */ /* 0x000fe4000000000e */
[----:B------:R-:W-:Y:S01]  /*50f0*/  PRMT R16, R26, 0x7632, R16 ;  /* 0x000076321a107816 */ /* 0x000fe20000000010 */
[----:B------:R-:W-:Y:S01]  /*5100*/  STG.E.U16 desc[UR10][R6.64], R23 ;  /* 0x0000001706007986 */ /* 0x000fe2000c10150a */
[----:B------:R-:W-:Y:S02]  /*5110*/  F2FP.BF16.F32.PACK_AB R24, R34, R24 ;  /* 0x000000182218723e */ /* 0x000fe400000010ff */
[----:B------:R-:W-:Y:S01]  /*5120*/  F2FP.BF16.F32.PACK_AB R25, R27, R25 ;  /* 0x000000191b19723e */ /* 0x000fe200000010ff */
[----:B------:R-:W-:Y:S01]  /*5130*/  STG.E.U16 desc[UR10][R6.64+0x2], R14 ;  /* 0x0000020e06007986 */ /* 0x000fe2000c10150a */
[----:B---3--:R-:W-:-:S03]  /*5140*/  IADD3 R8, P1, R37, UR14, RZ ;  /* 0x0000000e25087c10 */ /* 0x008fc6000ff3e0ff */
[----:B------:R-:W-:Y:S01]  /*5150*/  STG.E.U16 desc[UR10][R6.64+0x4], R26 ;  /* 0x0000041a06007986 */ /* 0x000fe2000c10150a */
[----:B----4-:R-:W-:-:S03]  /*5160*/  IADD3.X R9, R36, UR15, RZ, P1, !PT ;  /* 0x0000000f24097c10 */ /* 0x010fc60008ffe4ff */
[----:B------:R0:W-:Y:S01]  /*5170*/  STG.E.U16 desc[UR10][R6.64+0x6], R16 ;  /* 0x0000061006007986 */ /* 0x0001e2000c10150a */
[----:B------:R-:W-:Y:S02]  /*5180*/  PRMT R5, R24, 0x7632, R5 ;  /* 0x0000763218057816 */ /* 0x000fe40000000005 */
[----:B------:R-:W-:Y:S02]  /*5190*/  PRMT R17, R25, 0x7632, R17 ;  /* 0x0000763219117816 */ /* 0x000fe40000000011 */
[----:B------:R-:W-:Y:S02]  /*51a0*/  F2FP.BF16.F32.PACK_AB R15, R28, R15 ;  /* 0x0000000f1c0f723e */ /* 0x000fe400000010ff */
[----:B------:R-:W-:Y:S02]  /*51b0*/  F2FP.BF16.F32.PACK_AB R38, R38, R58 ;  /* 0x0000003a2626723e */ /* 0x000fe400000010ff */
[----:B0-----:R-:W-:Y:S02]  /*51c0*/  IADD3 R6, P1, R35, UR14, RZ ;  /* 0x0000000e23067c10 */ /* 0x001fe4000ff3e0ff */
[----:B------:R-:W-:Y:S01]  /*51d0*/  F2FP.BF16.F32.PACK_AB R18, R29, R18 ;  /* 0x000000121d12723e */ /* 0x000fe200000010ff */
[----:B------:R-:W-:Y:S01]  /*51e0*/  STG.E.U16 desc[UR10][R8.64], R24 ;  /* 0x0000001808007986 */ /* 0x000fe2000c10150a */
[----:B------:R-:W-:-:S03]  /*51f0*/  IADD3.X R7, R33, UR15, RZ, P1, !PT ;  /* 0x0000000f21077c10 */ /* 0x000fc60008ffe4ff */
[----:B------:R0:W-:Y:S01]  /*5200*/  STG.E.U16 desc[UR10][R8.64+0x2], R5 ;  /* 0x0000020508007986 */ /* 0x0001e2000c10150a */
[----:B------:R-:W-:-:S03]  /*5210*/  PRMT R16, R38, 0x7632, R16 ;  /* 0x0000763226107816 */ /* 0x000fc60000000010 */
[----:B------:R-:W-:Y:S01]  /*5220*/  STG.E.U16 desc[UR10][R8.64+0x4], R25 ;  /* 0x0000041908007986 */ /* 0x000fe2000c10150a */
[----:B------:R-:W-:-:S03]  /*5230*/  F2FP.BF16.F32.PACK_AB R42, R42, R56 ;  /* 0x000000382a2a723e */ /* 0x000fc600000010ff */
[----:B------:R1:W-:Y:S01]  /*5240*/  STG.E.U16 desc[UR10][R8.64+0x6], R17 ;  /* 0x0000061108007986 */ /* 0x0003e2000c10150a */
[----:B------:R-:W-:Y:S02]  /*5250*/  F2FP.BF16.F32.PACK_AB R46, R46, R55 ;  /* 0x000000372e2e723e */ /* 0x000fe400000010ff */
[----:B0-----:R-:W-:Y:S01]  /*5260*/  PRMT R5, R15, 0x7632, R5 ;  /* 0x000076320f057816 */ /* 0x001fe20000000005 */
[----:B------:R-:W-:Y:S01]  /*5270*/  STG.E.U16 desc[UR10][R6.64+0x4], R15 ;  /* 0x0000040f06007986 */ /* 0x000fe2000c10150a */
[----:B------:R-:W-:Y:S02]  /*5280*/  F2FP.BF16.F32.PACK_AB R19, R30, R19 ;  /* 0x000000131e13723e */ /* 0x000fe400000010ff */
[----:B-1----:R-:W-:Y:S01]  /*5290*/  PRMT R9, R18, 0x7632, R9 ;  /* 0x0000763212097816 */ /* 0x002fe20000000009 */
[----:B------:R-:W-:Y:S04]  /*52a0*/  STG.E.U16 desc[UR10][R6.64], R38 ;  /* 0x0000002606007986 */ /* 0x000fe8000c10150a */
[----:B------:R-:W-:Y:S04]  /*52b0*/  STG.E.U16 desc[UR10][R6.64+0x2], R16 ;  /* 0x0000021006007986 */ /* 0x000fe8000c10150a */
[----:B------:R0:W-:Y:S02]  /*52c0*/  STG.E.U16 desc[UR10][R6.64+0x6], R5 ;  /* 0x0000060506007986 */ /* 0x0001e4000c10150a */
[----:B0-----:R-:W-:-:S02]  /*52d0*/  PRMT R7, R42, 0x7632, R7 ;  /* 0x000076322a077816 */ /* 0x001fc40000000007 */
[----:B------:R-:W-:Y:S02]  /*52e0*/  PRMT R5, R46, 0x7632, R5 ;  /* 0x000076322e057816 */ /* 0x000fe40000000005 */
[----:B------:R-:W-:Y:S01]  /*52f0*/  PRMT R6, R19, 0x7632, R6 ;  /* 0x0000763213067816 */ /* 0x000fe20000000006 */
[----:B------:R-:W-:Y:S01]  /*5300*/  UMOV UR5, UR9 ;  /* 0x0000000900057c82 */ /* 0x000fe20008000000 */
[----:B------:R-:W-:Y:S01]  /*5310*/  ULOP3.LUT UR4, UR4, 0x1, URZ, 0x3c, !UPT ;  /* 0x0000000104047892 */ /* 0x000fe2000f8e3c3f */
[----:B------:R-:W-:Y:S01]  /*5320*/  UMOV UR9, UR7 ;  /* 0x0000000700097c82 */ /* 0x000fe20008000000 */
[----:B--2---:R-:W-:-:S04]  /*5330*/  IADD3 R14, P1, R31, UR14, RZ ;  /* 0x0000000e1f0e7c10 */ /* 0x004fc8000ff3e0ff */
[----:B------:R-:W-:Y:S02]  /*5340*/  IADD3.X R15, R22, UR15, RZ, P1, !PT ;  /* 0x0000000f160f7c10 */ /* 0x000fe40008ffe4ff */
[----:B------:R-:W-:-:S03]  /*5350*/  IADD3 R8, P1, R21, UR14, RZ ;  /* 0x0000000e15087c10 */ /* 0x000fc6000ff3e0ff */
[----:B------:R0:W-:Y:S04]  /*5360*/  STG.E.U16 desc[UR10][R14.64+0x6], R9 ;  /* 0x000006090e007986 */ /* 0x0001e8000c10150a */
[----:B------:R1:W-:Y:S04]  /*5370*/  STG.E.U16 desc[UR10][R14.64], R42 ;  /* 0x0000002a0e007986 */ /* 0x0003e8000c10150a */
[----:B------:R1:W-:Y:S01]  /*5380*/  STG.E.U16 desc[UR10][R14.64+0x2], R7 ;  /* 0x000002070e007986 */ /* 0x0003e2000c10150a */
[----:B0-----:R-:W-:-:S03]  /*5390*/  IADD3.X R9, R20, UR15, RZ, P1, !PT ;  /* 0x0000000f14097c10 */ /* 0x001fc60008ffe4ff */
[----:B------:R1:W-:Y:S04]  /*53a0*/  STG.E.U16 desc[UR10][R14.64+0x4], R18 ;  /* 0x000004120e007986 */ /* 0x0003e8000c10150a */
[----:B------:R1:W-:Y:S04]  /*53b0*/  STG.E.U16 desc[UR10][R8.64], R46 ;  /* 0x0000002e08007986 */ /* 0x0003e8000c10150a */
[----:B------:R1:W-:Y:S04]  /*53c0*/  STG.E.U16 desc[UR10][R8.64+0x2], R5 ;  /* 0x0000020508007986 */ /* 0x0003e8000c10150a */
[----:B------:R1:W-:Y:S04]  /*53d0*/  STG.E.U16 desc[UR10][R8.64+0x4], R19 ;  /* 0x0000041308007986 */ /* 0x0003e8000c10150a */
[----:B------:R1:W-:Y:S01]  /*53e0*/  STG.E.U16 desc[UR10][R8.64+0x6], R6 ;  /* 0x0000060608007986 */ /* 0x0003e2000c10150a */
[----:B------:R-:W-:Y:S05]  /*53f0*/  @!P0 BRA `(.L_x_421) ;  /* 0xffffffb000848947 */ /* 0x000fea000383ffff */
.L_x_405:
[----:B------:R-:W-:-:S04]  /*5400*/  ULEA UR7, UR8, UR16, 0x7 ;  /* 0x0000001008077291 */ /* 0x000fc8000f8e383f */
[----:B------:R-:W-:-:S04]  /*5410*/  USHF.L.U32 UR7, UR7, 0x5, URZ ;  /* 0x0000000507077899 */ /* 0x000fc8000800063f */
[----:B------:R-:W-:-:S06]  /*5420*/  UISETP.GT.AND UP0, UPT, UR7, 0x13f, UPT ;  /* 0x0000013f0700788c */ /* 0x000fcc000bf04270 */
[----:B------:R-:W-:-:S13]  /*5430*/  PLOP3.LUT P0, PT, PT, PT, UP0, 0x80, 0x0 ;  /* 0x000000000000781c */ /* 0x000fda0003f0f008 */
[----:B------:R-:W-:Y:S05]  /*5440*/  @P0 EXIT ;  /* 0x000000000000094d */ /* 0x000fea0003800000 */
[----:B------:R-:W2:Y:S01]  /*5450*/  S2R R56, SR_TID.X ;  /* 0x0000000000387919 */ /* 0x000ea20000002100 */
[----:B0-----:R-:W-:Y:S01]  /*5460*/  LOP3.LUT R2, RZ, UR12, RZ, 0x33, !PT ;  /* 0x0000000cff027c12 */ /* 0x001fe2000f8e33ff */
[----:B------:R-:W0:Y:S01]  /*5470*/  S2UR UR5, SR_CgaCtaId ;  /* 0x00000000000579c3 */ /* 0x000e220000008800 */
        /* <DEDUP_REMOVED lines=8> */
[----:B------:R-:W-:Y:S02]  /*5500*/  SEL R3, R3, 0xffffffff, P0 ;  /* 0xffffffff03037807 */ /* 0x000fe40000000000 */
[C---:B------:R-:W-:Y:S02]  /*5510*/  SHF.L.U32 R0, R2.reuse, 0x7, RZ ;  /* 0x0000000702007819 */ /* 0x040fe400000006ff */
[----:B------:R-:W-:Y:S02]  /*5520*/  SHF.L.U64.HI R2, R2, 0x7, R3 ;  /* 0x0000000702027819 */ /* 0x000fe40000010203 */
[----:B------:R-:W-:Y:S01]  /*5530*/  MOV R3, 0xffffffff ;  /* 0xffffffff00037802 */ /* 0x000fe20000000f00 */
[----:B0-----:R-:W-:-:S03]  /*5540*/  ULEA UR8, UR5, UR4, 0x18 ;  /* 0x0000000405087291 */ /* 0x001fc6000f8ec03f */
[----:B------:R-:W-:Y:S02]  /*5550*/  ULDC.64 UR4, c[0x0][0x260] ;  /* 0x0000980000047ab9 */ /* 0x000fe40000000a00 */
[----:B------:R-:W-:Y:S01]  /*5560*/  UIADD3 UR4, UP1, UR4, 0x20000, URZ ;  /* 0x0002000004047890 */ /* 0x000fe2000ff3e03f */
[--C-:B--2---:R-:W-:Y:S02]  /*5570*/  SHF.R.U32.HI R49, RZ, 0x5, R56.reuse ;  /* 0x00000005ff317819 */ /* 0x104fe40000011638 */
[----:B------:R-:W-:Y:S01]  /*5580*/  SHF.R.U32.HI R50, RZ, 0x4, R56 ;  /* 0x00000004ff327819 */ /* 0x000fe20000011638 */
[----:B------:R-:W-:Y:S01]  /*5590*/  UIADD3.X UR5, URZ, UR5, URZ, UP1, !UPT ;  /* 0x000000053f057290 */ /* 0x000fe20008ffe43f */
[----:B------:R-:W-:Y:S02]  /*55a0*/  IADD3 R0, P0, P1, -R0, -0x81, -R49 ;  /* 0xffffff7f00007810 */ /* 0x000fe4000791e931 */
[C---:B------:R-:W-:Y:S01]  /*55b0*/  IADD3 R51, R50.reuse, 0x14, RZ ;  /* 0x0000001432337810 */ /* 0x040fe20007ffe0ff */
[----:B------:R-:W-:Y:S01]  /*55c0*/  VIADD R54, R50, 0x28 ;  /* 0x0000002832367836 */ /* 0x000fe20000000000 */
[----:B------:R-:W-:Y:S01]  /*55d0*/  IADD3.X R2, ~R2, -0x1, R3, P0, P1 ;  /* 0xffffffff02027810 */ /* 0x000fe200007e2503 */
[----:B------:R-:W-:Y:S01]  /*55e0*/  IMAD.SHL.U32 R3, R49, 0x2, RZ ;  /* 0x0000000231037824 */ /* 0x000fe200078e00ff */
[----:B------:R-:W-:-:S02]  /*55f0*/  LOP3.LUT R10, RZ, R50, RZ, 0x33, !PT ;  /* 0x00000032ff0a7212 */ /* 0x000fc400078e33ff */
[----:B-1----:R-:W-:Y:S01]  /*5600*/  VIMNMX.U32 R9, R51, 0x20, !PT ;  /* 0x0000002033097848 */ /* 0x002fe20007fe0000 */
[----:B------:R-:W-:Y:S01]  /*5610*/  IMAD.WIDE.U32 R4, R2, -0x33333333, RZ ;  /* 0xcccccccd02047825 */ /* 0x000fe200078e00ff */
[----:B------:R-:W-:Y:S02]  /*5620*/  LEA R8, R49, UR8, 0x7 ;  /* 0x0000000831087c11 */ /* 0x000fe4000f8e38ff */
[----:B------:R-:W-:Y:S02]  /*5630*/  LOP3.LUT R3, R3, 0x1f, R56, 0x78, !PT ;  /* 0x0000001f03037812 */ /* 0x000fe400078e7838 */
[----:B------:R-:W-:Y:S01]  /*5640*/  SHF.L.U32 R48, R56, 0x1, RZ ;  /* 0x0000000138307819 */ /* 0x000fe200000006ff */
[----:B------:R-:W-:Y:S01]  /*5650*/  IMAD.WIDE.U32 R6, P0, R0, -0x33333334, R4 ;  /* 0xcccccccc00067825 */ /* 0x000fe20007800004 */
[----:B------:R-:W-:Y:S02]  /*5660*/  LEA R3, R3, R8, 0x2 ;  /* 0x0000000803037211 */ /* 0x000fe400078e10ff */
[----:B------:R-:W-:Y:S01]  /*5670*/  SHF.L.U32 R8, R56, 0x7, RZ ;  /* 0x0000000738087819 */ /* 0x000fe200000006ff */
[----:B------:R-:W-:Y:S01]  /*5680*/  IMAD.WIDE.U32 R4, R0, -0x33333333, RZ ;  /* 0xcccccccd00047825 */ /* 0x000fe200078e00ff */
[----:B------:R-:W-:-:S02]  /*5690*/  IADD3.X R11, RZ, RZ, RZ, P0, !PT ;  /* 0x000000ffff0b7210 */ /* 0x000fc400007fe4ff */
[----:B------:R-:W-:Y:S01]  /*56a0*/  LOP3.LUT R8, R8, 0x780, RZ, 0xc0, !PT ;  /* 0x0000078008087812 */ /* 0x000fe200078ec0ff */
[----:B------:R-:W-:Y:S01]  /*56b0*/  IMAD.IADD R4, R9, 0x1, R10 ;  /* 0x0000000109047824 */ /* 0x000fe200078e020a */
[----:B------:R-:W-:Y:S02]  /*56c0*/  IADD3 RZ, P0, R5, R6, RZ ;  /* 0x0000000605ff7210 */ /* 0x000fe40007f1e0ff */
[----:B------:R-:W-:Y:S02]  /*56d0*/  MOV R10, R7 ;  /* 0x00000007000a7202 */ /* 0x000fe40000000f00 */
[----:B------:R-:W-:Y:S02]  /*56e0*/  LOP3.LUT R48, R48, 0x1e, RZ, 0xc0, !PT ;  /* 0x0000001e30307812 */ /* 0x000fe400078ec0ff */
[----:B------:R-:W-:Y:S01]  /*56f0*/  IADD3 R12, R8, UR8, RZ ;  /* 0x00000008080c7c10 */ /* 0x000fe2000fffe0ff */
[----:B------:R-:W-:Y:S01]  /*5700*/  IMAD.WIDE.U32.X R10, R2, -0x33333334, R10, P0 ;  /* 0xcccccccc020a7825 */ /* 0x000fe200000e040a */
[----:B------:R-:W-:-:S02]  /*5710*/  LOP3.LUT R7, R51, R48, RZ, 0x3c, !PT ;  /* 0x0000003033077212 */ /* 0x000fc400078e3cff */
[-C--:B------:R-:W-:Y:S01]  /*5720*/  LOP3.LUT R13, R54, R48.reuse, RZ, 0x3c, !PT ;  /* 0x00000030360d7212 */ /* 0x080fe200078e3cff */
[----:B------:R-:W-:Y:S01]  /*5730*/  IMAD.WIDE.U32 R8, R4, -0x33333333, RZ ;  /* 0xcccccccd04087825 */ /* 0x000fe200078e00ff */
[----:B------:R-:W-:Y:S02]  /*5740*/  SHF.R.U64 R17, R10, 0x3, R11 ;  /* 0x000000030a117819 */ /* 0x000fe4000000120b */
[----:B------:R-:W-:Y:S02]  /*5750*/  LOP3.LUT R5, R50, R48, RZ, 0x3c, !PT ;  /* 0x0000003032057212 */ /* 0x000fe400078e3cff */
[-C--:B------:R-:W-:Y:S01]  /*5760*/  LEA R6, R7, R12.reuse, 0x2 ;  /* 0x0000000c07067211 */ /* 0x080fe200078e10ff */
[----:B------:R-:W-:Y:S01]  /*5770*/  IMAD R7, R13, 0x4, R12 ;  /* 0x000000040d077824 */ /* 0x000fe200078e020c */
[----:B------:R-:W-:Y:S01]  /*5780*/  LEA R5, R5, R12, 0x2 ;  /* 0x0000000c05057211 */ /* 0x000fe200078e10ff */
[----:B------:R-:W-:Y:S01]  /*5790*/  VIADD R17, R17, 0x1 ;  /* 0x0000000111117836 */ /* 0x000fe20000000000 */
[----:B------:R-:W-:-:S02]  /*57a0*/  LEA.HI R16, R9, 0x1, RZ, 0x1c ;  /* 0x0000000109107811 */ /* 0x000fc400078fe0ff */
[C---:B------:R-:W-:Y:S02]  /*57b0*/  IADD3 R10, P0, R49.reuse, 0xa, RZ ;  /* 0x0000000a310a7810 */ /* 0x040fe40007f1e0ff */
[C---:B------:R-:W-:Y:S02]  /*57c0*/  IADD3 R11, P1, R49.reuse, 0x14, RZ ;  /* 0x00000014310b7810 */ /* 0x040fe40007f3e0ff */
[----:B------:R-:W-:Y:S02]  /*57d0*/  IADD3 R12, P2, R49, 0x1e, RZ ;  /* 0x0000001e310c7810 */ /* 0x000fe40007f5e0ff */
[----:B------:R-:W-:Y:S01]  /*57e0*/  MOV R8, UR7 ;  /* 0x0000000700087c02 */ /* 0x000fe20008000f00 */
[----:B------:R-:W-:Y:S01]  /*57f0*/  USEL UR7, UR13, URZ, UP0 ;  /* 0x0000003f0d077287 */ /* 0x000fe20008000000 */
[C---:B------:R-:W-:Y:S02]  /*5800*/  LOP3.LUT R57, R56.reuse, 0x1f, RZ, 0xc0, !PT ;  /* 0x0000001f38397812 */ /* 0x040fe400078ec0ff */
[----:B------:R-:W-:Y:S01]  /*5810*/  LOP3.LUT R9, R56, 0xf, RZ, 0xc0, !PT ;  /* 0x0000000f38097812 */ /* 0x000fe200078ec0ff */
[----:B------:R-:W-:Y:S01]  /*5820*/  USHF.L.U64.HI UR7, UR6, 0x7, UR7 ;  /* 0x0000000706077899 */ /* 0x000fe20008010207 */
[----:B------:R-:W-:Y:S01]  /*5830*/  IADD3 R55, R50, 0x3c, RZ ;  /* 0x0000003c32377810 */ /* 0x000fe20007ffe0ff */
[----:B------:R-:W-:Y:S01]  /*5840*/  USHF.L.U32 UR6, UR6, 0x7, URZ ;  /* 0x0000000706067899 */ /* 0x000fe2000800063f */
[----:B------:R-:W-:-:S02]  /*5850*/  IADD3.X R13, RZ, RZ, RZ, P0, !PT ;  /* 0x000000ffff0d7210 */ /* 0x000fc400007fe4ff */
[----:B------:R-:W-:Y:S02]  /*5860*/  IADD3.X R14, RZ, RZ, RZ, P1, !PT ;  /* 0x000000ffff0e7210 */ /* 0x000fe40000ffe4ff */
[----:B------:R-:W-:Y:S02]  /*5870*/  IADD3.X R15, RZ, RZ, RZ, P2, !PT ;  /* 0x000000ffff0f7210 */ /* 0x000fe400017fe4ff */
[----:B------:R-:W-:Y:S02]  /*5880*/  LOP3.LUT R16, R16, 0x3, RZ, 0xc0, !PT ;  /* 0x0000000310107812 */ /* 0x000fe400078ec0ff */
[----:B------:R-:W-:-:S07]  /*5890*/  LOP3.LUT R17, R17, 0x3, RZ, 0xc0, !PT ;  /* 0x0000000311117812 */ /* 0x000fce00078ec0ff */
.L_x_438:
[----:B------:R-:W-:Y:S01]  /*58a0*/  ISETP.LT.U32.AND P0, PT, R49, UR6, PT ;  /* 0x0000000631007c0c */ /* 0x000fe2000bf01070 */
[----:B------:R-:W-:Y:S01]  /*58b0*/  BSSY B0, `(.L_x_422) ;  /* 0x00000a9000007945 */ /* 0x000fe20003800000 */
[----:B01234-:R-:W-:Y:S02]  /*58c0*/  MOV R18, UR7 ;  /* 0x0000000700127c02 */ /* 0x01ffe40008000f00 */
[----:B------:R-:W-:Y:S02]  /*58d0*/  CS2R R44, SRZ ;  /* 0x00000000002c7805 */ /* 0x000fe4000001ff00 */
[----:B------:R-:W-:-:S13]  /*58e0*/  ISETP.GT.AND.EX P0, PT, R18, RZ, PT, P0 ;  /* 0x000000ff1200720c */ /* 0x000fda0003f04300 */
[----:B------:R-:W-:Y:S05]  /*58f0*/  @!P0 BRA `(.L_x_423) ;  /* 0x0000000800908947 */ /* 0x000fea0003800000 */
[----:B------:R-:W-:Y:S01]  /*5900*/  ISETP.NE.U32.AND P1, PT, R17, RZ, PT ;  /* 0x000000ff1100720c */ /* 0x000fe20003f25070 */
[----:B------:R-:W-:Y:S01]  /*5910*/  BSSY B1, `(.L_x_424) ;  /* 0x0000023000017945 */ /* 0x000fe20003800000 */
[----:B------:R-:W-:Y:S01]  /*5920*/  ISETP.GE.U32.AND P0, PT, R0, 0x1e, PT ;  /* 0x0000001e0000780c */ /* 0x000fe20003f06070 */
[----:B------:R-:W-:Y:S01]  /*5930*/  HFMA2.MMA R46, -RZ, RZ, 0, 0 ;  /* 0x00000000ff2e7435 */ /* 0x000fe200000001ff */
[----:B------:R-:W-:Y:S02]  /*5940*/  ISETP.NE.AND.EX P1, PT, RZ, RZ, PT, P1 ;  /* 0x000000ffff00720c */ /* 0x000fe40003f25310 */
[----:B------:R-:W-:Y:S02]  /*5950*/  CS2R R44, SRZ ;  /* 0x00000000002c7805 */ /* 0x000fe4000001ff00 */
[----:B------:R-:W-:Y:S01]  /*5960*/  ISETP.GE.U32.AND.EX P0, PT, R2, RZ, PT, P0 ;  /* 0x000000ff0200720c */ /* 0x000fe20003f06100 */
[----:B------:R-:W-:Y:S01]  /*5970*/  IMAD.MOV.U32 R47, RZ, RZ, R49 ;  /* 0x000000ffff2f7224 */ /* 0x000fe200078e0031 */
[----:B------:R-:W-:-:S07]  /*5980*/  SHF.R.S32.HI R25, RZ, 0x1f, R8 ;  /* 0x0000001fff197819 */ /* 0x000fce0000011408 */
        /* <DEDUP_REMOVED lines=19> */
[----:B------:R-:W-:Y:S02]  /*5ac0*/  MOV R47, R11 ;  /* 0x0000000b002f7202 */ /* 0x000fe40000000f00 */
[----:B------:R-:W-:Y:S01]  /*5ad0*/  MOV R46, R14 ;  /* 0x0000000e002e7202 */ /* 0x000fe20000000f00 */
[----:B------:R-:W-:Y:S01]  /*5ae0*/  @P1 IMAD.MOV.U32 R46, RZ, RZ, R15 ;  /* 0x000000ffff2e1224 */ /* 0x000fe200078e000f */
[----:B------:R-:W-:Y:S01]  /*5af0*/  @P1 MOV R47, R12 ;  /* 0x0000000c002f1202 */ /* 0x000fe20000000f00 */
[----:B--2---:R-:W-:Y:S01]  /*5b00*/  FADD.FTZ R44, R44, R22 ;  /* 0x000000162c2c7221 */ /* 0x004fe20000010000 */
[----:B------:R-:W-:-:S03]  /*5b10*/  FADD.FTZ R45, R45, R23 ;  /* 0x000000172d2d7221 */ /* 0x000fc60000010000 */
[----:B---3--:R-:W-:Y:S01]  /*5b20*/  @P1 FADD.FTZ R44, R44, R20 ;  /* 0x000000142c2c1221 */ /* 0x008fe20000010000 */
[----:B------:R-:W-:-:S07]  /*5b30*/  @P1 FADD.FTZ R45, R45, R21 ;  /* 0x000000152d2d1221 */ /* 0x000fce0000010000 */
.L_x_425:
[----:B------:R-:W-:Y:S05]  /*5b40*/  BSYNC B1 ;  /* 0x0000000000017941 */ /* 0x000fea0003800000 */
.L_x_424:
[----:B------:R-:W-:Y:S05]  /*5b50*/  @!P0 BRA `(.L_x_423) ;  /* 0x0000000400f88947 */ /* 0x000fea0003800000 */
[C---:B------:R-:W-:Y:S01]  /*5b60*/  IMAD.WIDE.U32 R18, R47.reuse, 0x140, RZ ;  /* 0x000001402f127825 */ /* 0x040fe200078e00ff */
[----:B------:R-:W-:Y:S01]  /*5b70*/  IADD3 R22, P2, -R47, UR6, RZ ;  /* 0x000000062f167c10 */ /* 0x000fe2000ff5e1ff */
[----:B------:R-:W-:Y:S01]  /*5b80*/  BSSY B1, `(.L_x_426) ;  /* 0x0000048000017945 */ /* 0x000fe20003800000 */
[----:B------:R-:W-:Y:S01]  /*5b90*/  LOP3.LUT R21, R18, 0x1f, R56, 0xf8, !PT ;  /* 0x0000001f12157812 */ /* 0x000fe200078ef838 */
[----:B------:R-:W-:Y:S01]  /*5ba0*/  IMAD R18, R46, 0x140, RZ ;  /* 0x000001402e127824 */ /* 0x000fe200078e02ff */
        /* <DEDUP_REMOVED lines=9> */
[----:B------:R-:W-:Y:S02]  /*5c40*/  MOV R52, UR6 ;  /* 0x0000000600347c02 */ /* 0x000fe40008000f00 */
[----:B------:R-:W-:Y:S02]  /*5c50*/  MOV R53, UR7 ;  /* 0x0000000700357c02 */ /* 0x000fe40008000f00 */
[----:B------:R-:W-:Y:S02]  /*5c60*/  IADD3 R52, P1, R52, -0x78, RZ ;  /* 0xffffff8834347810 */ /* 0x000fe40007f3e0ff */
[----:B------:R-:W-:Y:S02]  /*5c70*/  PLOP3.LUT P0, PT, PT, PT, PT, 0x8, 0x0 ;  /* 0x000000000000781c */ /* 0x000fe40003f0e170 */
[----:B------:R-:W-:-:S11]  /*5c80*/  IADD3.X R53, R53, -0x1, RZ, P1, !PT ;  /* 0xffffffff35357810 */ /* 0x000fd60000ffe4ff */
.L_x_428:
        /* <DEDUP_REMOVED lines=10> */
[----:B------:R-:W5:Y:S01]  /*5d30*/  LDG.E.64 R34, desc[UR10][R18.64+0x3e800] ;  /* 0x03e8000a12227981 */ /* 0x000f62000c1e1b00 */
[----:B--2---:R-:W-:Y:S01]  /*5d40*/  FADD.FTZ R43, R36, R44 ;  /* 0x0000002c242b7221 */ /* 0x004fe20000010000 */
[----:B------:R-:W-:-:S02]  /*5d50*/  FADD.FTZ R42, R37, R45 ;  /* 0x0000002d252a7221 */ /* 0x000fc40000010000 */
[----:B------:R-:W2:Y:S01]  /*5d60*/  LDG.E.64 R36, desc[UR10][R18.64+0x44c00] ;  /* 0x044c000a12247981 */ /* 0x000ea2000c1e1b00 */
[----:B---3--:R-:W-:Y:S01]  /*5d70*/  FADD.FTZ R43, R43, R38 ;  /* 0x000000262b2b7221 */ /* 0x008fe20000010000 */
[----:B------:R-:W-:Y:S02]  /*5d80*/  FADD.FTZ R42, R42, R39 ;  /* 0x000000272a2a7221 */ /* 0x000fe40000010000 */
[----:B------:R-:W3:Y:S01]  /*5d90*/  LDG.E.64 R38, desc[UR10][R18.64+0x4b000] ;  /* 0x04b0000a12267981 */ /* 0x000ee2000c1e1b00 */
[----:B----4-:R-:W-:Y:S01]  /*5da0*/  FADD.FTZ R43, R43, R40 ;  /* 0x000000282b2b7221 */ /* 0x010fe20000010000 */
[----:B------:R-:W-:Y:S02]  /*5db0*/  FADD.FTZ R58, R42, R41 ;  /* 0x000000292a3a7221 */ /* 0x000fe40000010000 */
[----:B------:R-:W4:Y:S01]  /*5dc0*/  LDG.E.64 R40, desc[UR10][R18.64+0x51400] ;  /* 0x0514000a12287981 */ /* 0x000f22000c1e1b00 */
[----:B-----5:R-:W-:-:S03]  /*5dd0*/  FADD.FTZ R59, R43, R20 ;  /* 0x000000142b3b7221 */ /* 0x020fc60000010000 */
[----:B------:R-:W5:Y:S04]  /*5de0*/  LDG.E.64 R42, desc[UR10][R18.64+0x57800] ;  /* 0x0578000a122a7981 */ /* 0x000f68000c1e1b00 */
[----:B------:R0:W5:Y:S01]  /*5df0*/  LDG.E.64 R44, desc[UR10][R18.64+0x5dc00] ;  /* 0x05dc000a122c7981 */ /* 0x000162000c1e1b00 */
[----:B------:R-:W-:Y:S01]  /*5e00*/  FADD.FTZ R58, R58, R21 ;  /* 0x000000153a3a7221 */ /* 0x000fe20000010000 */
[----:B------:R-:W-:Y:S01]  /*5e10*/  FADD.FTZ R59, R59, R22 ;  /* 0x000000163b3b7221 */ /* 0x000fe20000010000 */
[----:B------:R-:W-:Y:S02]  /*5e20*/  IADD3 R47, P1, R47, 0xa0, RZ ;  /* 0x000000a02f2f7810 */ /* 0x000fe40007f3e0ff */
[----:B------:R-:W-:Y:S01]  /*5e30*/  FADD.FTZ R58, R58, R23 ;  /* 0x000000173a3a7221 */ /* 0x000fe20000010000 */
[----:B------:R-:W-:Y:S01]  /*5e40*/  FADD.FTZ R59, R59, R24 ;  /* 0x000000183b3b7221 */ /* 0x000fe20000010000 */
[----:B------:R-:W-:-:S02]  /*5e50*/  IADD3.X R46, RZ, R46, RZ, P1, !PT ;  /* 0x0000002eff2e7210 */ /* 0x000fc40000ffe4ff */
[----:B------:R-:W-:Y:S01]  /*5e60*/  FADD.FTZ R58, R58, R25 ;  /* 0x000000193a3a7221 */ /* 0x000fe20000010000 */
[----:B------:R-:W-:Y:S01]  /*5e70*/  FADD.FTZ R59, R59, R26 ;  /* 0x0000001a3b3b7221 */ /* 0x000fe20000010000 */
[----:B------:R-:W-:Y:S02]  /*5e80*/  ISETP.GE.U32.AND P1, PT, R47, R52, PT ;  /* 0x000000342f00720c */ /* 0x000fe40003f26070 */
[----:B------:R-:W-:Y:S01]  /*5e90*/  FADD.FTZ R58, R58, R27 ;  /* 0x0000001b3a3a7221 */ /* 0x000fe20000010000 */
[----:B------:R-:W-:Y:S01]  /*5ea0*/  FADD.FTZ R59, R59, R28 ;  /* 0x0000001c3b3b7221 */ /* 0x000fe20000010000 */
[----:B------:R-:W-:Y:S02]  /*5eb0*/  ISETP.GE.AND.EX P1, PT, R46, R53, PT, P1 ;  /* 0x000000352e00720c */ /* 0x000fe40003f26310 */
[----:B------:R-:W-:Y:S01]  /*5ec0*/  FADD.FTZ R58, R58, R29 ;  /* 0x0000001d3a3a7221 */ /* 0x000fe20000010000 */
[----:B------:R-:W-:Y:S01]  /*5ed0*/  FADD.FTZ R59, R59, R30 ;  /* 0x0000001e3b3b7221 */ /* 0x000fe20000010000 */
[----:B0-----:R-:W-:-:S02]  /*5ee0*/  IADD3 R18, P2, R18, 0x64000, RZ ;  /* 0x0006400012127810 */ /* 0x001fc40007f5e0ff */
[----:B------:R-:W-:Y:S01]  /*5ef0*/  FADD.FTZ R58, R58, R31 ;  /* 0x0000001f3a3a7221 */ /* 0x000fe20000010000 */
[----:B------:R-:W-:Y:S02]  /*5f00*/  FADD.FTZ R59, R59, R32 ;  /* 0x000000203b3b7221 */ /* 0x000fe40000010000 */
[----:B------:R-:W-:Y:S02]  /*5f10*/  IMAD.X R19, RZ, RZ, R19, P2 ;  /* 0x000000ffff137224 */ /* 0x000fe400010e0613 */
[----:B------:R-:W-:Y:S01]  /*5f20*/  FADD.FTZ R58, R58, R33 ;  /* 0x000000213a3a7221 */ /* 0x000fe20000010000 */
[----:B------:R-:W-:-:S03]  /*5f30*/  FADD.FTZ R59, R59, R34 ;  /* 0x000000223b3b7221 */ /* 0x000fc60000010000 */
[----:B------:R-:W-:Y:S01]  /*5f40*/  FADD.FTZ R58, R58, R35 ;  /* 0x000000233a3a7221 */ /* 0x000fe20000010000 */
[----:B--2---:R-:W-:-:S03]  /*5f50*/  FADD.FTZ R59, R59, R36 ;  /* 0x000000243b3b7221 */ /* 0x004fc60000010000 */
[----:B------:R-:W-:Y:S01]  /*5f60*/  FADD.FTZ R58, R58, R37 ;  /* 0x000000253a3a7221 */ /* 0x000fe20000010000 */
[----:B---3--:R-:W-:-:S03]  /*5f70*/  FADD.FTZ R59, R59, R38 ;  /* 0x000000263b3b7221 */ /* 0x008fc60000010000 */
[----:B------:R-:W-:Y:S01]  /*5f80*/  FADD.FTZ R58, R58, R39 ;  /* 0x000000273a3a7221 */ /* 0x000fe20000010000 */
[----:B----4-:R-:W-:-:S03]  /*5f90*/  FADD.FTZ R59, R59, R40 ;  /* 0x000000283b3b7221 */ /* 0x010fc60000010000 */
[----:B------:R-:W-:Y:S01]  /*5fa0*/  FADD.FTZ R58, R58, R41 ;  /* 0x000000293a3a7221 */ /* 0x000fe20000010000 */
[----:B-----5:R-:W-:-:S03]  /*5fb0*/  FADD.FTZ R59, R59, R42 ;  /* 0x0000002a3b3b7221 */ /* 0x020fc60000010000 */
[----:B------:R-:W-:Y:S01]  /*5fc0*/  FADD.FTZ R58, R58, R43 ;  /* 0x0000002b3a3a7221 */ /* 0x000fe20000010000 */
[----:B------:R-:W-:-:S03]  /*5fd0*/  FADD.FTZ R44, R59, R44 ;  /* 0x0000002c3b2c7221 */ /* 0x000fc60000010000 */
[----:B------:R-:W-:Y:S01]  /*5fe0*/  FADD.FTZ R45, R58, R45 ;  /* 0x0000002d3a2d7221 */ /* 0x000fe20000010000 */
[----:B------:R-:W-:Y:S06]  /*5ff0*/  @!P1 BRA `(.L_x_428) ;  /* 0xfffffffc00249947 */ /* 0x000fec000383ffff */
.L_x_427:
[----:B------:R-:W-:Y:S05]  /*6000*/  BSYNC B1 ;  /* 0x0000000000017941 */ /* 0x000fea0003800000 */
.L_x_426:
        /* <DEDUP_REMOVED lines=35> */
.L_x_430:
[----:B------:R-:W-:Y:S05]  /*6240*/  BSYNC B1 ;  /* 0x0000000000017941 */ /* 0x000fea0003800000 */
.L_x_429:
        /* <DEDUP_REMOVED lines=15> */
.L_x_423:
[----:B------:R-:W-:Y:S05]  /*6340*/  BSYNC B0 ;  /* 0x0000000000007941 */ /* 0x000fea0003800000 */
.L_x_422:
        /* <DEDUP_REMOVED lines=15> */
[----:B------:R-:W-:Y:S01]  /*6440*/  IMAD.MOV.U32 R25, RZ, RZ, 0xffff ;  /* 0x0000ffffff197424 */ /* 0x000fe200078e00ff */
[----:B------:R-:W-:Y:S01]  /*6450*/  MOV R24, 0xffff ;  /* 0x0000ffff00187802 */ /* 0x000fe20000000f00 */
[----:B------:R-:W-:Y:S01]  /*6460*/  IMAD.MOV.U32 R29, RZ, RZ, 0xffff ;  /* 0x0000ffffff1d7424 */ /* 0x000fe200078e00ff */
[----:B------:R-:W-:Y:S01]  /*6470*/  MOV R26, 0xffff ;  /* 0x0000ffff001a7802 */ /* 0x000fe20000000f00 */
[----:B--2---:R-:W2:Y:S01]  /*6480*/  SHFL.BFLY PT, R21, R18, 0x8, 0x101f ;  /* 0x0d101f0012157f89 */ /* 0x004ea200000e0000 */
[----:B------:R-:W-:Y:S02]  /*6490*/  MOV R27, 0xffff ;  /* 0x0000ffff001b7802 */ /* 0x000fe40000000f00 */
[----:B------:R-:W-:Y:S01]  /*64a0*/  MOV R28, 0xffff ;  /* 0x0000ffff001c7802 */ /* 0x000fe20000000f00 */
[----:B---3--:R-:W3:Y:S01]  /*64b0*/  SHFL.BFLY PT, R20, R19, 0x8, 0x101f ;  /* 0x0d101f0013147f89 */ /* 0x008ee200000e0000 */
[----:B--2---:R-:W-:Y:S01]  /*64c0*/  FADD.FTZ R21, R21, R18 ;  /* 0x0000001215157221 */ /* 0x004fe20000010000 */
[----:B------:R-:W-:Y:S01]  /*64d0*/  MOV R18, 0xffff ;  /* 0x0000ffff00127802 */ /* 0x000fe20000000f00 */
[----:B---3--:R-:W-:-:S03]  /*64e0*/  FADD.FTZ R20, R20, R19 ;  /* 0x0000001314147221 */ /* 0x008fc60000010000 */
        /* <DEDUP_REMOVED lines=12> */
.L_x_447:
[----:B------:R-:W2:Y:S01]  /*65b0*/  LDC.64 R18, c[0x0][0x218] ;  /* 0x00008600ff127b82 */ /* 0x000ea20000000a00 */
[----:B------:R-:W-:Y:S01]  /*65c0*/  ISETP.NE.AND P1, PT, R9, RZ, PT ;  /* 0x000000ff0900720c */ /* 0x000fe20003f25270 */
[----:B----4-:R-:W-:Y:S01]  /*65d0*/  FADD.FTZ R24, R24, R38 ;  /* 0x0000002618187221 */ /* 0x010fe20000010000 */
[----:B------:R-:W-:Y:S01]  /*65e0*/  IMAD.IADD R23, R50, 0x1, R8 ;  /* 0x0000000132177824 */ /* 0x000fe200078e0208 */
[----:B------:R-:W-:Y:S02]  /*65f0*/  ISETP.NE.AND P2, PT, R16, 0x1, PT ;  /* 0x000000011000780c */ /* 0x000fe40003f45270 */
[----:B------:R-:W-:Y:S02]  /*6600*/  MOV R29, R51 ;  /* 0x00000033001d7202 */ /* 0x000fe40000000f00 */
        /* <DEDUP_REMOVED lines=8> */
[----:B--2---:R-:W-:Y:S01]  /*6690*/  CS2R R22, SRZ ;  /* 0x0000000000167805 */ /* 0x004fe2000001ff00 */
[----:B------:R-:W-:-:S05]  /*66a0*/  UMOV UR9, 0xffff ;  /* 0x0000ffff00097882 */ /* 0x000fca0000000000 */
[----:B------:R2:W3:Y:S04]  /*66b0*/  @!P0 LDS R22, [R6] ;  /* 0x0000000006168984 */ /* 0x0004e80000000800 */
[----:B------:R2:W4:Y:S01]  /*66c0*/  @!P0 LDS R23, [R6+0x500] ;  /* 0x0005000006178984 */ /* 0x0005220000000800 */
[----:B------:R-:W-:Y:S05]  /*66d0*/  BRA.DIV UR9, `(.L_x_435) ;  /* 0x0000001209647947 */ /* 0x000fea000b800000 */
[----:B------:R-:W-:Y:S01]  /*66e0*/  MOV R29, 0xffff ;  /* 0x0000ffff001d7802 */ /* 0x000fe20000000f00 */
[----:B------:R-:W-:Y:S01]  /*66f0*/  IMAD.MOV.U32 R30, RZ, RZ, 0xffff ;  /* 0x0000ffffff1e7424 */ /* 0x000fe200078e00ff */
[----:B------:R-:W-:Y:S01]  /*6700*/  MOV R28, 0xffff ;  /* 0x0000ffff001c7802 */ /* 0x000fe20000000f00 */
[----:B------:R-:W-:Y:S01]  /*6710*/  IMAD.MOV.U32 R34, RZ, RZ, 0xffff ;  /* 0x0000ffffff227424 */ /* 0x000fe200078e00ff */
[----:B------:R-:W-:Y:S01]  /*6720*/  MOV R31, 0xffff ;  /* 0x0000ffff001f7802 */ /* 0x000fe20000000f00 */
[----:B---3--:R-:W3:Y:S01]  /*6730*/  SHFL.BFLY PT, R25, R22, 0x8, 0x101f ;  /* 0x0d101f0016197f89 */ /* 0x008ee200000e0000 */
[----:B------:R-:W-:Y:S02]  /*6740*/  MOV R33, 0xffff ;  /* 0x0000ffff00217802 */ /* 0x000fe40000000f00 */
[----:B------:R-:W-:Y:S01]  /*6750*/  MOV R32, 0xffff ;  /* 0x0000ffff00207802 */ /* 0x000fe20000000f00 */
[----:B----4-:R-:W4:Y:S01]  /*6760*/  SHFL.BFLY PT, R24, R23, 0x8, 0x101f ;  /* 0x0d101f0017187f89 */ /* 0x010f2200000e0000 */
[----:B---3--:R-:W-:Y:S01]  /*6770*/  FADD.FTZ R25, R25, R22 ;  /* 0x0000001619197221 */ /* 0x008fe20000010000 */
[----:B----4-:R-:W-:-:S04]  /*6780*/  FADD.FTZ R24, R24, R23 ;  /* 0x0000001718187221 */ /* 0x010fc80000010000 */
        /* <DEDUP_REMOVED lines=12> */
.L_x_457:
[----:B0-----:R-:W-:Y:S01]  /*6850*/  FADD.FTZ R23, R22, R38 ;  /* 0x0000002616177221 */ /* 0x001fe20000010000 */
[----:B------:R-:W-:Y:S02]  /*6860*/  @!P1 F2FP.BF16.F32.PACK_AB R22, RZ, R28 ;  /* 0x0000001cff16923e */ /* 0x000fe400000010ff */
[----:B------:R-:W-:Y:S02]  /*6870*/  ISETP.NE.AND P2, PT, R16, 0x2, PT ;  /* 0x000000021000780c */ /* 0x000fe40003f45270 */
[----:B------:R-:W-:Y:S01]  /*6880*/  @!P1 F2FP.BF16.F32.PACK_AB R23, RZ, R23 ;  /* 0x00000017ff17923e */ /* 0x000fe200000010ff */
[----:B------:R3:W-:Y:S01]  /*6890*/  @!P1 STG.E.U16 desc[UR10][R18.64+0x28], R22 ;  /* 0x0000281612009986 */ /* 0x0007e2000c10150a */
[----:B------:R-:W-:-:S03]  /*68a0*/  MOV R29, R54 ;  /* 0x00000036001d7202 */ /* 0x000fc60000000f00 */
[----:B------:R3:W-:Y:S06]  /*68b0*/  @!P1 STG.E.U16 desc[UR10][R20.64+0x28], R23 ;  /* 0x0000281714009986 */ /* 0x0007ec000c10150a */
[----:B------:R-:W-:Y:S05]  /*68c0*/  @!P2 BRA `(.L_x_433) ;  /* 0x000000000088a947 */ /* 0x000fea0003800000 */
[----:B---3--:R-:W-:Y:S01]  /*68d0*/  CS2R R22, SRZ ;  /* 0x0000000000167805 */ /* 0x008fe2000001ff00 */
        /* <DEDUP_REMOVED lines=27> */
.L_x_467:
[----:B0-----:R-:W-:Y:S01]  /*6a90*/  FADD.FTZ R23, R22, R38 ;  /* 0x0000002616177221 */ /* 0x001fe20000010000 */
[----:B------:R-:W-:Y:S02]  /*6aa0*/  @!P1 F2FP.BF16.F32.PACK_AB R22, RZ, R28 ;  /* 0x0000001cff16923e */ /* 0x000fe400000010ff */
[----:B------:R-:W-:Y:S02]  /*6ab0*/  MOV R29, R55 ;  /* 0x00000037001d7202 */ /* 0x000fe40000000f00 */
[----:B------:R-:W-:Y:S01]  /*6ac0*/  @!P1 F2FP.BF16.F32.PACK_AB R23, RZ, R23 ;  /* 0x00000017ff17923e */ /* 0x000fe200000010ff */
[----:B------:R4:W-:Y:S04]  /*6ad0*/  @!P1 STG.E.U16 desc[UR10][R18.64+0x50], R22 ;  /* 0x0000501612009986 */ /* 0x0009e8000c10150a */
[----:B------:R4:W-:Y:S02]  /*6ae0*/  @!P1 STG.E.U16 desc[UR10][R20.64+0x50], R23 ;  /* 0x0000501714009986 */ /* 0x0009e4000c10150a */
.L_x_433:
[----:B------:R-:W-:Y:S05]  /*6af0*/  BSYNC B0 ;  /* 0x0000000000007941 */ /* 0x000fea0003800000 */
.L_x_432:
[----:B------:R-:W-:-:S13]  /*6b00*/  ISETP.GE.U32.AND P0, PT, R4, 0x3c, PT ;  /* 0x0000003c0400780c */ /* 0x000fda0003f06070 */
[----:B------:R-:W-:Y:S05]  /*6b10*/  @!P0 BRA `(.L_x_431) ;  /* 0x0000000800688947 */ /* 0x000fea0003800000 */
[----:B------:R-:W-:Y:S01]  /*6b20*/  ISETP.GT.U32.AND P0, PT, R9, 0x9, PT ;  /* 0x000000090900780c */ /* 0x000fe20003f04070 */
[----:B------:R-:W-:Y:S01]  /*6b30*/  HFMA2.MMA R25, -RZ, RZ, 0, 0 ;  /* 0x00000000ff197435 */ /* 0x000fe200000001ff */
[----:B--234-:R-:W-:Y:S01]  /*6b40*/  IMAD.MOV.U32 R19, RZ, RZ, RZ ;  /* 0x000000ffff137224 */ /* 0x01cfe200078e00ff */
[----:B------:R-:W-:-:S10]  /*6b50*/  UMOV UR9, 0xffff ;  /* 0x0000ffff00097882 */ /* 0x000fd40000000000 */
[----:B------:R-:W-:Y:S02]  /*6b60*/  @!P0 LOP3.LUT R18, R29, R48, RZ, 0x3c, !PT ;  /* 0x000000301d128212 */ /* 0x000fe400078e3cff */
[----:B------:R-:W-:-:S04]  /*6b70*/  @!P0 LEA R21, R9, UR8, 0x7 ;  /* 0x0000000809158c11 */ /* 0x000fc8000f8e38ff */
[----:B------:R-:W-:-:S05]  /*6b80*/  @!P0 LEA R18, R18, R21, 0x2 ;  /* 0x0000001512128211 */ /* 0x000fca00078e10ff */
[----:B------:R2:W3:Y:S04]  /*6b90*/  @!P0 LDS R19, [R18] ;  /* 0x0000000012138984 */ /* 0x0004e80000000800 */
[----:B------:R2:W4:Y:S01]  /*6ba0*/  @!P0 LDS R25, [R18+0x500] ;  /* 0x0005000012198984 */ /* 0x0005220000000800 */
[----:B------:R-:W-:Y:S05]  /*6bb0*/  BRA.DIV UR9, `(.L_x_437) ;  /* 0x0000001209fc7947 */ /* 0x000fea000b800000 */
[C---:B------:R-:W-:Y:S01]  /*6bc0*/  @!P0 IADD3 R21, R29.reuse, 0x14, RZ ;  /* 0x000000141d158810 */ /* 0x040fe20007ffe0ff */
[----:B------:R-:W-:Y:S01]  /*6bd0*/  @!P0 VIADD R23, R29, 0x28 ;  /* 0x000000281d178836 */ /* 0x000fe20000000000 */
[----:B--2---:R-:W-:Y:S01]  /*6be0*/  @!P0 LEA R18, R9, UR8, 0x7 ;  /* 0x0000000809128c11 */ /* 0x004fe2000f8e38ff */
[----:B------:R-:W-:Y:S01]  /*6bf0*/  IMAD.MOV.U32 R38, RZ, RZ, 0xffff ;  /* 0x0000ffffff267424 */ /* 0x000fe200078e00ff */
[----:B------:R-:W-:Y:S01]  /*6c00*/  @!P0 LOP3.LUT R21, R21, R48, RZ, 0x3c, !PT ;  /* 0x0000003015158212 */ /* 0x000fe200078e3cff */
[----:B------:R-:W-:Y:S01]  /*6c10*/  IMAD.MOV.U32 R35, RZ, RZ, 0xffff ;  /* 0x0000ffffff237424 */ /* 0x000fe200078e00ff */
[----:B------:R-:W-:Y:S02]  /*6c20*/  @!P0 LEA R28, R9, UR8, 0x7 ;  /* 0x00000008091c8c11 */ /* 0x000fe4000f8e38ff */
[----:B------:R-:W-:Y:S01]  /*6c30*/  @!P0 LEA R21, R21, R18, 0x2 ;  /* 0x0000001215158211 */ /* 0x000fe200078e10ff */
[----:B----4-:R-:W2:Y:S01]  /*6c40*/  SHFL.BFLY PT, R38, R25, 0x8, 0x101f ;  /* 0x0d101f0019267f89 */ /* 0x010ea200000e0000 */
[----:B------:R-:W-:-:S02]  /*6c50*/  @!P0 LOP3.LUT R23, R23, R48, RZ, 0x3c, !PT ;  /* 0x0000003017178212 */ /* 0x000fc400078e3cff */
[----:B0-----:R-:W-:Y:S01]  /*6c60*/  @!P0 LEA R44, R9, UR8, 0x7 ;  /* 0x00000008092c8c11 */ /* 0x001fe2000f8e38ff */
[----:B------:R-:W0:Y:S01]  /*6c70*/  @!P0 LDS R20, [R21+0x500] ;  /* 0x0005000015148984 */ /* 0x000e220000000800 */
[----:B------:R-:W-:Y:S02]  /*6c80*/  @!P0 LEA R28, R23, R28, 0x2 ;  /* 0x0000001c171c8211 */ /* 0x000fe400078e10ff */
[----:B------:R-:W-:Y:S01]  /*6c90*/  @!P0 IADD3 R23, R29, 0x3c, RZ ;  /* 0x0000003c1d178810 */ /* 0x000fe20007ffe0ff */
[----:B------:R-:W-:Y:S01]  /*6ca0*/  @!P0 LDS R18, [R21] ;  /* 0x0000000015128984 */ /* 0x000fe20000000800 */
[----:B------:R-:W-:Y:S02]  /*6cb0*/  MOV R40, RZ ;  /* 0x000000ff00287202 */ /* 0x000fe40000000f00 */
[----:B------:R-:W-:Y:S01]  /*6cc0*/  @!P0 LOP3.LUT R23, R23, R48, RZ, 0x3c, !PT ;  /* 0x0000003017178212 */ /* 0x000fe200078e3cff */
[----:B------:R-:W-:Y:S01]  /*6cd0*/  @!P0 LDS R41, [R28] ;  /* 0x000000001c298984 */ /* 0x000fe20000000800 */
[----:B------:R-:W-:-:S02]  /*6ce0*/  MOV R30, 0xffff ;  /* 0x0000ffff001e7802 */ /* 0x000fc40000000f00 */
[----:B------:R-:W-:Y:S01]  /*6cf0*/  MOV R33, 0xffff ;  /* 0x0000ffff00217802 */ /* 0x000fe20000000f00 */
[----:B------:R-:W-:Y:S01]  /*6d00*/  @!P0 LDS R42, [R28+0x500] ;  /* 0x000500001c2a8984 */ /* 0x000fe20000000800 */
[----:B------:R-:W-:Y:S01]  /*6d10*/  @!P0 IMAD R44, R23, 0x4, R44 ;  /* 0x00000004172c8824 */ /* 0x000fe200078e022c */
[----:B------:R-:W-:Y:S02]  /*6d20*/  CS2R R22, SRZ ;  /* 0x0000000000167805 */ /* 0x000fe4000001ff00 */
[----:B------:R-:W-:Y:S01]  /*6d30*/  MOV R31, RZ ;  /* 0x000000ff001f7202 */ /* 0x000fe20000000f00 */
[----:B---3--:R-:W3:Y:S01]  /*6d40*/  SHFL.BFLY PT, R24, R19, 0x8, 0x101f ;  /* 0x0d101f0013187f89 */ /* 0x008ee200000e0000 */
[----:B------:R-:W-:Y:S02]  /*6d50*/  MOV R32, 0xffff ;  /* 0x0000ffff00207802 */ /* 0x000fe40000000f00 */
[----:B------:R-:W-:Y:S01]  /*6d60*/  MOV R36, 0xffff ;  /* 0x0000ffff00247802 */ /* 0x000fe20000000f00 */
[----:B------:R-:W4:Y:S01]  /*6d70*/  @!P0 LDS R21, [R44] ;  /* 0x000000002c158984 */ /* 0x000f220000000800 */
[----:B--2---:R-:W-:Y:S01]  /*6d80*/  FADD.FTZ R34, R38, R25 ;  /* 0x0000001926227221 */ /* 0x004fe20000010000 */
[----:B------:R-:W-:-:S02]  /*6d90*/  MOV R38, 0xffff ;  /* 0x0000ffff00267802 */ /* 0x000fc40000000f00 */
[----:B------:R-:W-:Y:S02]  /*6da0*/  MOV R37, 0xffff ;  /* 0x0000ffff00257802 */ /* 0x000fe40000000f00 */
[----:B------:R-:W-:Y:S02]  /*6db0*/  MOV R39, 0xffff ;  /* 0x0000ffff00277802 */ /* 0x000fe40000000f00 */
[----:B------:R-:W-:Y:S02]  /*6dc0*/  IADD3 R29, R29, R8, RZ ;  /* 0x000000081d1d7210 */ /* 0x000fe40007ffe0ff */
[----:B------:R-:W-:Y:S01]  /*6dd0*/  SHFL.BFLY PT, R37, R34, 0x4, 0x101f ;  /* 0x0c901f0022257f89 */ /* 0x000fe200000e0000 */
[----:B0-----:R-:W-:Y:S02]  /*6de0*/  @!P0 IMAD.MOV.U32 R40, RZ, RZ, R20 ;  /* 0x000000ffff288224 */ /* 0x001fe400078e0014 */
[----:B---3--:R-:W-:Y:S01]  /*6df0*/  FADD.FTZ R24, R24, R19 ;  /* 0x0000001318187221 */ /* 0x008fe20000010000 */
[----:B------:R-:W-:Y:S01]  /*6e00*/  @!P0 LDS R20, [R44+0x500] ;  /* 0x000500002c148984 */ /* 0x000fe20000000800 */
[----:B------:R-:W-:-:S02]  /*6e10*/  @!P0 MOV R31, R18 ;  /* 0x00000012001f8202 */ /* 0x000fc40000000f00 */
[----:B------:R-:W-:Y:S01]  /*6e20*/  CS2R R18, SRZ ;  /* 0x0000000000127805 */ /* 0x000fe2000001ff00 */
[----:B------:R-:W0:Y:S01]  /*6e30*/  SHFL.BFLY PT, R27, R40, 0x8, 0x101f ;  /* 0x0d101f00281b7f89 */ /* 0x000e2200000e0000 */
[----:B------:R-:W-:Y:S01]  /*6e40*/  @!P0 MOV R23, R41 ;  /* 0x0000002900178202 */ /* 0x000fe20000000f00 */
[----:B------:R-:W-:Y:S02]  /*6e50*/  IMAD.MOV.U32 R41, RZ, RZ, 0xffff ;  /* 0x0000ffffff297424 */ /* 0x000fe400078e00ff */
[----:B------:R-:W2:Y:S01]  /*6e60*/  SHFL.BFLY PT, R26, R31, 0x8, 0x101f ;  /* 0x0d101f001f1a7f89 */ /* 0x000ea200000e0000 */
[----:B------:R-:W-:-:S03]  /*6e70*/  @!P0 MOV R22, R42 ;  /* 0x0000002a00168202 */ /* 0x000fc60000000f00 */
[----:B------:R-:W3:Y:S04]  /*6e80*/  SHFL.BFLY PT, R28, R23, 0x8, 0x101f ;  /* 0x0d101f00171c7f89 */ /* 0x000ee800000e0000 */
[----:B------:R-:W5:Y:S01]  /*6e90*/  SHFL.BFLY PT, R41, R22, 0x8, 0x101f ;  /* 0x0d101f0016297f89 */ /* 0x000f6200000e0000 */
[----:B----4-:R-:W-:-:S05]  /*6ea0*/  @!P0 MOV R18, R21 ;  /* 0x0000001500128202 */ /* 0x010fca0000000f00 */
[----:B------:R-:W4:Y:S01]  /*6eb0*/  SHFL.BFLY PT, R21, R18, 0x8, 0x101f ;  /* 0x0d101f0012157f89 */ /* 0x000f2200000e0000 */
[----:B0-----:R-:W-:Y:S01]  /*6ec0*/  FADD.FTZ R27, R27, R40 ;  /* 0x000000281b1b7221 */ /* 0x001fe20000010000 */
[----:B------:R-:W-:Y:S01]  /*6ed0*/  MOV R40, 0xffff ;  /* 0x0000ffff00287802 */ /* 0x000fe20000000f00 */
[----:B--2---:R-:W-:-:S05]  /*6ee0*/  FADD.FTZ R26, R26, R31 ;  /* 0x0000001f1a1a7221 */ /* 0x004fca0000010000 */
[----:B------:R-:W-:Y:S01]  /*6ef0*/  SHFL.BFLY PT, R40, R27, 0x4, 0x101f ;  /* 0x0c901f001b287f89 */ /* 0x000fe200000e0000 */
[----:B---3--:R-:W-:-:S03]  /*6f00*/  FADD.FTZ R28, R28, R23 ;  /* 0x000000171c1c7221 */ /* 0x008fc60000010000 */
[----:B------:R-:W0:Y:S01]  /*6f10*/  SHFL.BFLY PT, R23, R24, 0x4, 0x101f ;  /* 0x0c901f0018177f89 */ /* 0x000e2200000e0000 */
[----:B------:R-:W-:Y:S01]  /*6f20*/  @!P0 MOV R19, R20 ;  /* 0x0000001400138202 */ /* 0x000fe20000000f00 */
[----:B------:R-:W-:Y:S02]  /*6f30*/  IMAD.MOV.U32 R20, RZ, RZ, 0xffff ;  /* 0x0000ffffff147424 */ /* 0x000fe400078e00ff */
[----:B-----5:R-:W-:Y:S01]  /*6f40*/  FADD.FTZ R31, R41, R22 ;  /* 0x00000016291f7221 */ /* 0x020fe20000010000 */
[----:B------:R-:W-:Y:S01]  /*6f50*/  MOV R41, 0xffff ;  /* 0x0000ffff00297802 */ /* 0x000fe20000000f00 */
[----:B------:R-:W2:Y:S01]  /*6f60*/  SHFL.BFLY PT, R25, R26, 0x4, 0x101f ;  /* 0x0c901f001a197f89 */ /* 0x000ea200000e0000 */
[----:B------:R-:W-:Y:S01]  /*6f70*/  ISETP.NE.AND P0, PT, R9, RZ, PT ;  /* 0x000000ff0900720c */ /* 0x000fe20003f05270 */
[----:B----4-:R-:W-:Y:S02]  /*6f80*/  FADD.FTZ R21, R21, R18 ;  /* 0x0000001215157221 */ /* 0x010fe40000010000 */
[----:B------:R-:W3:Y:S01]  /*6f90*/  SHFL.BFLY PT, R20, R19, 0x8, 0x101f ;  /* 0x0d101f0013147f89 */ /* 0x000ee200000e0000 */
[----:B------:R-:W-:-:S03]  /*6fa0*/  MOV R18, 0xffff ;  /* 0x0000ffff00127802 */ /* 0x000fc60000000f00 */
[----:B------:R-:W4:Y:S04]  /*6fb0*/  SHFL.BFLY PT, R41, R28, 0x4, 0x101f ;  /* 0x0c901f001c297f89 */ /* 0x000f2800000e0000 */
[----:B------:R-:W5:Y:S04]  /*6fc0*/  SHFL.BFLY PT, R38, R31, 0x4, 0x101f ;  /* 0x0c901f001f267f89 */ /* 0x000f6800000e0000 */
[----:B------:R-:W-:Y:S01]  /*6fd0*/  SHFL.BFLY PT, R18, R21, 0x4, 0x101f ;  /* 0x0c901f0015127f89 */ /* 0x000fe200000e0000 */
[----:B0-----:R-:W-:Y:S01]  /*6fe0*/  FADD.FTZ R22, R24, R23 ;  /* 0x0000001718167221 */ /* 0x001fe20000010000 */
[----:B------:R-:W-:Y:S01]  /*6ff0*/  FADD.FTZ R24, R27, R40 ;  /* 0x000000281b187221 */ /* 0x000fe20000010000 */
[----:B------:R-:W-:Y:S01]  /*7000*/  FADD.FTZ R23, R34, R37 ;  /* 0x0000002522177221 */ /* 0x000fe20000010000 */
[----:B------:R-:W-:Y:S01]  /*7010*/  MOV R34, 0xffff ;  /* 0x0000ffff00227802 */ /* 0x000fe20000000f00 */
[----:B--2---:R-:W-:-:S02]  /*7020*/  FADD.FTZ R25, R26, R25 ;  /* 0x000000191a197221 */ /* 0x004fc40000010000 */
[----:B------:R-:W0:Y:S01]  /*7030*/  SHFL.BFLY PT, R27, R24, 0x2, 0x101f ;  /* 0x0c501f00181b7f89 */ /* 0x000e2200000e0000 */
[----:B---3--:R-:W-:Y:S01]  /*7040*/  FADD.FTZ R40, R20, R19 ;  /* 0x0000001314287221 */ /* 0x008fe20000010000 */
[----:B------:R-:W-:Y:S02]  /*7050*/  MOV R20, 0xffff ;  /* 0x0000ffff00147802 */ /* 0x000fe40000000f00 */
[----:B------:R-:W-:Y:S01]  /*7060*/  MOV R19, 0xffff ;  /* 0x0000ffff00137802 */ /* 0x000fe20000000f00 */
[----:B----4-:R-:W-:Y:S01]  /*7070*/  FADD.FTZ R42, R28, R41 ;  /* 0x000000291c2a7221 */ /* 0x010fe20000010000 */
[----:B------:R-:W-:Y:S01]  /*7080*/  IMAD.MOV.U32 R28, RZ, RZ, 0xffff ;  /* 0x0000ffffff1c7424 */ /* 0x000fe200078e00ff */
[----:B------:R-:W2:Y:S01]  /*7090*/  SHFL.BFLY PT, R26, R25, 0x2, 0x101f ;  /* 0x0c501f00191a7f89 */ /* 0x000ea200000e0000 */
[----:B------:R-:W-:Y:S01]  /*70a0*/  MOV R41, 0xffff ;  /* 0x0000ffff00297802 */ /* 0x000fe20000000f00 */
[----:B-----5:R-:W-:Y:S01]  /*70b0*/  FADD.FTZ R43, R31, R38 ;  /* 0x000000261f2b7221 */ /* 0x020fe20000010000 */
[----:B------:R-:W-:Y:S01]  /*70c0*/  MOV R31, 0xffff ;  /* 0x0000ffff001f7802 */ /* 0x000fe20000000f00 */
[----:B------:R-:W-:Y:S01]  /*70d0*/  SHFL.BFLY PT, R19, R42, 0x2, 0x101f ;  /* 0x0c501f002a137f89 */ /* 0x000fe200000e0000 */
[----:B------:R-:W-:-:S03]  /*70e0*/  MOV R38, 0xffff ;  /* 0x0000ffff00267802 */ /* 0x000fc60000000f00 */
[----:B------:R-:W3:Y:S04]  /*70f0*/  SHFL.BFLY PT, R39, R22, 0x2, 0x101f ;  /* 0x0c501f0016277f89 */ /* 0x000ee800000e0000 */
[----:B------:R-:W4:Y:S01]  /*7100*/  SHFL.BFLY PT, R28, R43, 0x2, 0x101f ;  /* 0x0c501f002b1c7f89 */ /* 0x000f2200000e0000 */
[----:B0-----:R-:W-:-:S03]  /*7110*/  FADD.FTZ R27, R24, R27 ;  /* 0x0000001b181b7221 */ /* 0x001fc60000010000 */
[----:B------:R-:W0:Y:S01]  /*7120*/  SHFL.BFLY PT, R38, R23, 0x2, 0x101f ;  /* 0x0c501f0017267f89 */ /* 0x000e2200000e0000 */
[----:B------:R-:W-:-:S03]  /*7130*/  IMAD.MOV.U32 R24, RZ, RZ, 0xffff ;  /* 0x0000ffffff187424 */ /* 0x000fc600078e00ff */
[----:B------:R-:W5:Y:S01]  /*7140*/  SHFL.BFLY PT, R41, R40, 0x4, 0x101f ;  /* 0x0c901f0028297f89 */ /* 0x000f6200000e0000 */
[----:B--2---:R-:W-:Y:S01]  /*7150*/  FADD.FTZ R26, R25, R26 ;  /* 0x0000001a191a7221 */ /* 0x004fe20000010000 */
[----:B------:R-:W-:Y:S02]  /*7160*/  MOV R25, 0xffff ;  /* 0x0000ffff00197802 */ /* 0x000fe40000000f00 */
[----:B------:R-:W2:Y:S04]  /*7170*/  SHFL.BFLY PT, R24, R27, 0x1, 0x101f ;  /* 0x0c301f001b187f89 */ /* 0x000ea800000e0000 */
[----:B------:R-:W1:Y:S01]  /*7180*/  SHFL.BFLY PT, R25, R26, 0x1, 0x101f ;  /* 0x0c301f001a197f89 */ /* 0x000e6200000e0000 */
[----:B---3--:R-:W-:Y:S01]  /*7190*/  FADD.FTZ R39, R22, R39 ;  /* 0x0000002716277221 */ /* 0x008fe20000010000 */
[----:B----4-:R-:W-:Y:S01]  /*71a0*/  FADD.FTZ R22, R43, R28 ;  /* 0x0000001c2b167221 */ /* 0x010fe20000010000 */
[----:B------:R-:W-:-:S03]  /*71b0*/  MOV R28, 0xffff ;  /* 0x0000ffff001c7802 */ /* 0x000fc60000000f00 */
[----:B------:R-:W3:Y:S01]  /*71c0*/  SHFL.BFLY PT, R36, R39, 0x1, 0x101f ;  /* 0x0c301f0027247f89 */ /* 0x000ee200000e0000 */
[----:B------:R-:W-:Y:S01]  /*71d0*/  FADD.FTZ R43, R21, R18 ;  /* 0x00000012152b7221 */ /* 0x000fe20000010000 */
[----:B0-----:R-:W-:Y:S01]  /*71e0*/  FADD.FTZ R37, R23, R38 ;  /* 0x0000002617257221 */ /* 0x001fe20000010000 */
[----:B------:R-:W-:Y:S01]  /*71f0*/  FADD.FTZ R23, R42, R19 ;  /* 0x000000132a177221 */ /* 0x000fe20000010000 */
[----:B------:R-:W-:Y:S01]  /*7200*/  MOV R42, 0xffff ;  /* 0x0000ffff002a7802 */ /* 0x000fe20000000f00 */
[----:B------:R-:W0:Y:S01]  /*7210*/  SHFL.BFLY PT, R31, R22, 0x1, 0x101f ;  /* 0x0c301f00161f7f89 */ /* 0x000e2200000e0000 */
[----:B-----5:R-:W-:Y:S01]  /*7220*/  FADD.FTZ R41, R40, R41 ;  /* 0x0000002928297221 */ /* 0x020fe20000010000 */
[----:B------:R-:W-:Y:S01]  /*7230*/  MOV R40, 0xffff ;  /* 0x0000ffff00287802 */ /* 0x000fe20000000f00 */
[----:B------:R-:W4:Y:S01]  /*7240*/  LDC.64 R18, c[0x0][0x218] ;  /* 0x00008600ff127b82 */ /* 0x000f220000000a00 */
[----:B------:R-:W5:Y:S01]  /*7250*/  SHFL.BFLY PT, R34, R37, 0x1, 0x101f ;  /* 0x0c301f0025227f89 */ /* 0x000f6200000e0000 */
[----:B--2---:R-:W-:-:S03]  /*7260*/  FADD.FTZ R24, R27, R24 ;  /* 0x000000181b187221 */ /* 0x004fc60000010000 */
[----:B------:R-:W2:Y:S01]  /*7270*/  SHFL.BFLY PT, R28, R23, 0x1, 0x101f ;  /* 0x0c301f00171c7f89 */ /* 0x000ea200000e0000 */
[----:B------:R-:W-:Y:S02]  /*7280*/  IMAD.MOV.U32 R27, RZ, RZ, 0xffff ;  /* 0x0000ffffff1b7424 */ /* 0x000fe400078e00ff */
[----:B------:R-:W2:Y:S01]  /*7290*/  LDC.64 R20, c[0x0][0x220] ;  /* 0x00008800ff147b82 */ /* 0x000ea20000000a00 */
[----:B------:R-:W2:Y:S01]  /*72a0*/  SHFL.BFLY PT, R42, R43, 0x2, 0x101f ;  /* 0x0c501f002b2a7f89 */ /* 0x000ea200000e0000 */
[----:B-1----:R-:W-:-:S03]  /*72b0*/  FADD.FTZ R25, R26, R25 ;  /* 0x000000191a197221 */ /* 0x002fc60000010000 */
[----:B------:R-:W1:Y:S01]  /*72c0*/  SHFL.BFLY PT, R40, R41, 0x2, 0x101f ;  /* 0x0c501f0029287f89 */ /* 0x000e6200000e0000 */
[----:B---3--:R-:W-:Y:S01]  /*72d0*/  FADD.FTZ R36, R39, R36 ;  /* 0x0000002427247221 */ /* 0x008fe20000010000 */
[----:B0-----:R-:W-:Y:S01]  /*72e0*/  FADD.FTZ R31, R22, R31 ;  /* 0x0000001f161f7221 */ /* 0x001fe20000010000 */
[----:B------:R-:W-:Y:S01]  /*72f0*/  @!P0 F2FP.BF16.F32.PACK_AB R22, RZ, R25 ;  /* 0x00000019ff16823e */ /* 0x000fe200000010ff */
[----:B----4-:R-:W-:-:S04]  /*7300*/  IMAD.WIDE R18, R29, 0x2, R18 ;  /* 0x000000021d127825 */ /* 0x010fc800078e0212 */
[----:B-----5:R-:W-:Y:S01]  /*7310*/  FADD.FTZ R37, R37, R34 ;  /* 0x0000002225257221 */ /* 0x020fe20000010000 */
[----:B------:R-:W-:Y:S02]  /*7320*/  @!P0 F2FP.BF16.F32.PACK_AB R34, RZ, R36 ;  /* 0x00000024ff22823e */ /* 0x000fe400000010ff */
[----:B------:R-:W-:Y:S01]  /*7330*/  PRMT R26, R22, 0x7610, R26 ;  /* 0x00007610161a7816 */ /* 0x000fe2000000001a */
[----:B--2---:R-:W-:Y:S01]  /*7340*/  FADD.FTZ R28, R23, R28 ;  /* 0x0000001c171c7221 */ /* 0x004fe20000010000 */
[----:B------:R-:W-:Y:S01]  /*7350*/  @!P0 F2FP.BF16.F32.PACK_AB R23, RZ, R24 ;  /* 0x00000018ff17823e */ /* 0x000fe200000010ff */
[----:B------:R-:W-:Y:S01]  /*7360*/  @!P0 STG.E.U16 desc[UR10][R18.64], R34 ;  /* 0x0000002212008986 */ /* 0x000fe2000c10150a */
[----:B------:R-:W-:Y:S01]  /*7370*/  @!P0 F2FP.BF16.F32.PACK_AB R36, RZ, R37 ;  /* 0x00000025ff24823e */ /* 0x000fe200000010ff */
[----:B------:R-:W-:-:S04]  /*7380*/  IMAD.WIDE R20, R29, 0x2, R20 ;  /* 0x000000021d147825 */ /* 0x000fc800078e0214 */
[----:B------:R-:W-:Y:S01]  /*7390*/  FADD.FTZ R42, R43, R42 ;  /* 0x0000002a2b2a7221 */ /* 0x000fe20000010000 */
[----:B------:R-:W-:Y:S02]  /*73a0*/  @!P0 F2FP.BF16.F32.PACK_AB R24, RZ, R28 ;  /* 0x0000001cff18823e */ /* 0x000fe400000010ff */
[----:B------:R-:W-:Y:S01]  /*73b0*/  PRMT R28, R23, 0x7610, R28 ;  /* 0x00007610171c7816 */ /* 0x000fe2000000001c */
[----:B-1----:R-:W-:Y:S01]  /*73c0*/  FADD.FTZ R40, R41, R40 ;  /* 0x0000002829287221 */ /* 0x002fe20000010000 */
[----:B------:R-:W-:Y:S01]  /*73d0*/  @!P0 F2FP.BF16.F32.PACK_AB R25, RZ, R31 ;  /* 0x0000001fff19823e */ /* 0x000fe200000010ff */
[----:B------:R-:W-:Y:S01]  /*73e0*/  @!P0 STG.E.U16 desc[UR10][R20.64], R36 ;  /* 0x0000002414008986 */ /* 0x000fe2000c10150a */
[----:B------:R-:W-:-:S03]  /*73f0*/  MOV R23, 0xffff ;  /* 0x0000ffff00177802 */ /* 0x000fc60000000f00 */
[----:B------:R-:W0:Y:S04]  /*7400*/  SHFL.BFLY PT, R27, R42, 0x1, 0x101f ;  /* 0x0c301f002a1b7f89 */ /* 0x000e2800000e0000 */
[----:B------:R1:W-:Y:S04]  /*7410*/  @!P0 STG.E.U16 desc[UR10][R18.64+0x28], R26 ;  /* 0x0000281a12008986 */ /* 0x0003e8000c10150a */
[----:B------:R1:W-:Y:S04]  /*7420*/  @!P0 STG.E.U16 desc[UR10][R20.64+0x28], R28 ;  /* 0x0000281c14008986 */ /* 0x0003e8000c10150a */
[----:B------:R1:W-:Y:S04]  /*7430*/  @!P0 STG.E.U16 desc[UR10][R18.64+0x50], R24 ;  /* 0x0000501812008986 */ /* 0x0003e8000c10150a */
[----:B------:R1:W2:Y:S04]  /*7440*/  SHFL.BFLY PT, R38, R40, 0x1, 0x101f ;  /* 0x0c301f0028267f89 */ /* 0x0002a800000e0000 */
[----:B------:R1:W-:Y:S01]  /*7450*/  @!P0 STG.E.U16 desc[UR10][R20.64+0x50], R25 ;  /* 0x0000501914008986 */ /* 0x0003e2000c10150a */
[----:B0-----:R-:W-:-:S07]  /*7460*/  FADD.FTZ R22, R42, R27 ;  /* 0x0000001b2a167221 */ /* 0x001fce0000010000 */
.L_x_501:
[----:B--2---:R-:W-:Y:S01]  /*7470*/  FADD.FTZ R23, R40, R38 ;  /* 0x0000002628177221 */ /* 0x004fe20000010000 */
[----:B------:R-:W-:-:S04]  /*7480*/  @!P0 F2FP.BF16.F32.PACK_AB R22, RZ, R22 ;  /* 0x00000016ff16823e */ /* 0x000fc800000010ff */
[----:B------:R-:W-:Y:S01]  /*7490*/  @!P0 F2FP.BF16.F32.PACK_AB R23, RZ, R23 ;  /* 0x00000017ff17823e */ /* 0x000fe200000010ff */
[----:B------:R0:W-:Y:S04]  /*74a0*/  @!P0 STG.E.U16 desc[UR10][R18.64+0x78], R22 ;  /* 0x0000781612008986 */ /* 0x0001e8000c10150a */
[----:B------:R0:W-:Y:S02]  /*74b0*/  @!P0 STG.E.U16 desc[UR10][R20.64+0x78], R23 ;  /* 0x0000781714008986 */ /* 0x0001e4000c10150a */
.L_x_431:
[----:B------:R-:W-:Y:S05]  /*74c0*/  WARPSYNC.ALL ;  /* 0x0000000000007948 */ /* 0x000fea0003800000 */
[----:B------:R-:W-:Y:S01]  /*74d0*/  BAR.SYNC.DEFER_BLOCKING 0x0 ;  /* 0x0000000000007b1d */ /* 0x000fe20000010000 */
[C---:B------:R-:W-:Y:S02]  /*74e0*/  ISETP.GE.AND P0, PT, R8.reuse, -0x1ec0, PT ;  /* 0xffffe1400800780c */ /* 0x040fe40003f06270 */
[----:B------:R-:W-:-:S11]  /*74f0*/  IADD3 R8, R8, 0x2000, RZ ;  /* 0x0000200008087810 */ /* 0x000fd60007ffe0ff */
[----:B------:R-:W-:Y:S05]  /*7500*/  @!P0 BRA `(.L_x_438) ;  /* 0xffffffe000e48947 */ /* 0x000fea000383ffff */
[----:B------:R-:W-:Y:S05]  /*7510*/  EXIT ;  /* 0x000000000000794d */ /* 0x000fea0003800000 */
.L_x_434:
[----:B------:R-:W-:Y:S01]  /*7520*/  HFMA2.MMA R32, -RZ, RZ, 0, 4.76837158203125e-07 ;  /* 0x00000008ff207435 */ /* 0x000fe200000001ff */
[----:B--2---:R-:W-:Y:S01]  /*7530*/  MOV R35, R18 ;  /* 0x0000001200237202 */ /* 0x004fe20000000f00 */
[----:B------:R-:W-:Y:S01]  /*7540*/  IMAD.MOV.U32 R33, RZ, RZ, 0x101f ;  /* 0x0000101fff217424 */ /* 0x000fe200078e00ff */
[----:B------:R-:W-:-:S08]  /*7550*/  MOV R30, 0xffff ;  /* 0x0000ffff001e7802 */ /* 0x000fd00000000f00 */
[----:B01-3--:R-:W-:Y:S05]  /*7560*/  WARPSYNC.COLLECTIVE R30, `(.L_x_439) ;  /* 0x000000001e087348 */ /* 0x00bfea0003c00000 */
[----:B------:R2:W4:Y:S02]  /*7570*/  SHFL.BFLY P2, R38, R35, R32, R33 ;  /* 0x0c00002023267389 */ /* 0x0005240000040021 */
[----:B01234-:R-:W-:Y:S01]  /*7580*/  ENDCOLLECTIVE ;  /* 0x000000000000791b */ /* 0x01ffe20003800000 */
.L_x_439:
[----:B------:R-:W-:Y:S02]  /*7590*/  MOV R35, R19 ;  /* 0x0000001300237202 */ /* 0x000fe40000000f00 */
[----:B------:R-:W-:-:S07]  /*75a0*/  MOV R21, R38 ;  /* 0x0000002600157202 */ /* 0x000fce0000000f00 */
[----:B------:R-:W-:Y:S05]  /*75b0*/  WARPSYNC.COLLECTIVE R30, `(.L_x_440) ;  /* 0x000000001e087348 */ /* 0x000fea0003c00000 */
[----:B------:R0:W1:Y:S02]  /*75c0*/  SHFL.BFLY P2, R38, R35, R32, R33 ;  /* 0x0c00002023267389 */ /* 0x0000640000040021 */
[----:B01----:R-:W-:Y:S01]  /*75d0*/  ENDCOLLECTIVE ;  /* 0x000000000000791b */ /* 0x003fe20003800000 */
.L_x_440:
[----:B------:R-:W-:Y:S01]  /*75e0*/  FADD.FTZ R21, R21, R18 ;  /* 0x0000001215157221 */ /* 0x000fe20000010000 */
[----:B------:R-:W-:-:S03]  /*75f0*/  HFMA2.MMA R32, -RZ, RZ, 0, 2.384185791015625e-07 ;  /* 0x00000004ff207435 */ /* 0x000fc600000001ff */
[----:B------:R-:W-:Y:S01]  /*7600*/  IMAD.MOV.U32 R35, RZ, RZ, R21 ;  /* 0x000000ffff237224 */ /* 0x000fe200078e0015 */
[----:B------:R-:W-:-:S07]  /*7610*/  MOV R20, R38 ;  /* 0x0000002600147202 */ /* 0x000fce0000000f00 */
[----:B------:R-:W-:Y:S05]  /*7620*/  WARPSYNC.COLLECTIVE R30, `(.L_x_441) ;  /* 0x000000001e087348 */ /* 0x000fea0003c00000 */
[----:B------:R0:W1:Y:S02]  /*7630*/  SHFL.BFLY P2, R38, R35, R32, R33 ;  /* 0x0c00002023267389 */ /* 0x0000640000040021 */
[----:B01----:R-:W-:Y:S01]  /*7640*/  ENDCOLLECTIVE ;  /* 0x000000000000791b */ /* 0x003fe20003800000 */
.L_x_441:
[----:B------:R-:W-:-:S05]  /*7650*/  FADD.FTZ R20, R20, R19 ;  /* 0x0000001314147221 */ /* 0x000fca0000010000 */
[----:B------:R-:W-:Y:S02]  /*7660*/  MOV R35, R20 ;  /* 0x0000001400237202 */ /* 0x000fe40000000f00 */
[----:B------:R-:W-:-:S07]  /*7670*/  MOV R22, R38 ;  /* 0x0000002600167202 */ /* 0x000fce0000000f00 */
[----:B------:R-:W-:Y:S05]  /*7680*/  WARPSYNC.COLLECTIVE R30, `(.L_x_442) ;  /* 0x000000001e087348 */ /* 0x000fea0003c00000 */
[----:B------:R0:W1:Y:S02]  /*7690*/  SHFL.BFLY P2, R38, R35, R32, R33 ;  /* 0x0c00002023267389 */ /* 0x0000640000040021 */
[----:B01----:R-:W-:Y:S01]  /*76a0*/  ENDCOLLECTIVE ;  /* 0x000000000000791b */ /* 0x003fe20003800000 */
.L_x_442:
[----:B------:R-:W-:Y:S01]  /*76b0*/  FADD.FTZ R22, R21, R22 ;  /* 0x0000001615167221 */ /* 0x000fe20000010000 */
[----:B------:R-:W-:-:S03]  /*76c0*/  HFMA2.MMA R32, -RZ, RZ, 0, 1.1920928955078125e-07 ;  /* 0x00000002ff207435 */ /* 0x000fc600000001ff */
[----:B------:R-:W-:Y:S01]  /*76d0*/  IMAD.MOV.U32 R35, RZ, RZ, R22 ;  /* 0x000000ffff237224 */ /* 0x000fe200078e0016 */
[----:B------:R-:W-:-:S07]  /*76e0*/  MOV R23, R38 ;  /* 0x0000002600177202 */ /* 0x000fce0000000f00 */
[----:B------:R-:W-:Y:S05]  /*76f0*/  WARPSYNC.COLLECTIVE R30, `(.L_x_443) ;  /* 0x000000001e087348 */ /* 0x000fea0003c00000 */
[----:B------:R0:W1:Y:S02]  /*7700*/  SHFL.BFLY P2, R38, R35, R32, R33 ;  /* 0x0c00002023267389 */ /* 0x0000640000040021 */
[----:B01----:R-:W-:Y:S01]  /*7710*/  ENDCOLLECTIVE ;  /* 0x000000000000791b */ /* 0x003fe20003800000 */
.L_x_443:
[----:B------:R-:W-:-:S05]  /*7720*/  FADD.FTZ R23, R20, R23 ;  /* 0x0000001714177221 */ /* 0x000fca0000010000 */
[----:B------:R-:W-:Y:S02]  /*7730*/  MOV R35, R23 ;  /* 0x0000001700237202 */ /* 0x000fe40000000f00 */
[----:B------:R-:W-:-:S07]  /*7740*/  MOV R25, R38 ;  /* 0x0000002600197202 */ /* 0x000fce0000000f00 */
[----:B------:R-:W-:Y:S05]  /*7750*/  WARPSYNC.COLLECTIVE R30, `(.L_x_444) ;  /* 0x000000001e087348 */ /* 0x000fea0003c00000 */
[----:B------:R0:W1:Y:S02]  /*7760*/  SHFL.BFLY P2, R38, R35, R32, R33 ;  /* 0x0c00002023267389 */ /* 0x0000640000040021 */
[----:B01----:R-:W-:Y:S01]  /*7770*/  ENDCOLLECTIVE ;  /* 0x000000000000791b */ /* 0x003fe20003800000 */
.L_x_444:
[----:B------:R-:W-:Y:S01]  /*7780*/  FADD.FTZ R25, R22, R25 ;  /* 0x0000001916197221 */ /* 0x000fe20000010000 */
[----:B------:R-:W-:-:S03]  /*7790*/  HFMA2.MMA R32, -RZ, RZ, 0, 5.9604644775390625e-08 ;  /* 0x00000001ff207435 */ /* 0x000fc600000001ff */
[----:B------:R-:W-:Y:S01]  /*77a0*/  IMAD.MOV.U32 R35, RZ, RZ, R25 ;  /* 0x000000ffff237224 */ /* 0x000fe200078e0019 */
[----:B------:R-:W-:-:S07]  /*77b0*/  MOV R18, R38 ;  /* 0x0000002600127202 */ /* 0x000fce0000000f00 */
[----:B------:R-:W-:Y:S05]  /*77c0*/  WARPSYNC.COLLECTIVE R30, `(.L_x_445) ;  /* 0x000000001e087348 */ /* 0x000fea0003c00000 */
[----:B------:R0:W1:Y:S02]  /*77d0*/  SHFL.BFLY P2, R38, R35, R32, R33 ;  /* 0x0c00002023267389 */ /* 0x0000640000040021 */
[----:B01----:R-:W-:Y:S01]  /*77e0*/  ENDCOLLECTIVE ;  /* 0x000000000000791b */ /* 0x003fe20003800000 */
.L_x_445:
[----:B------:R-:W-:-:S05]  /*77f0*/  FADD.FTZ R24, R23, R18 ;  /* 0x0000001217187221 */ /* 0x000fca0000010000 */
[----:B------:R-:W-:Y:S02]  /*7800*/  MOV R35, R24 ;  /* 0x0000001800237202 */ /* 0x000fe40000000f00 */
[----:B------:R-:W-:-:S07]  /*7810*/  MOV R26, R38 ;  /* 0x00000026001a7202 */ /* 0x000fce0000000f00 */
[----:B------:R-:W-:Y:S05]  /*7820*/  WARPSYNC.COLLECTIVE R30, `(.L_x_446) ;  /* 0x000000001e087348 */ /* 0x000fea0003c00000 */
[----:B------:R0:W1:Y:S02]  /*7830*/  SHFL.BFLY P2, R38, R35, R32, R33 ;  /* 0x0c00002023267389 */ /* 0x0000640000040021 */
[----:B01----:R-:W-:Y:S01]  /*7840*/  ENDCOLLECTIVE ;  /* 0x000000000000791b */ /* 0x003fe20003800000 */
.L_x_446:
[----:B------:R-:W-:Y:S01]  /*7850*/  FADD.FTZ R26, R25, R26 ;  /* 0x0000001a191a7221 */ /* 0x000fe20000010000 */
[----:B------:R-:W-:Y:S06]  /*7860*/  BRA `(.L_x_447) ;  /* 0xffffffec00507947 */ /* 0x000fec000383ffff */
.L_x_435:
[----:B------:R-:W-:Y:S01]  /*7870*/  HFMA2.MMA R33, -RZ, RZ, 0, 0.000503063201904296875 ;  /* 0x0000101fff217435 */ /* 0x000fe200000001ff */
[----:B------:R-:W-:Y:S01]  /*7880*/  BSSY B1, `(.L_x_448) ;  /* 0x0000007000017945 */ /* 0x000fe20003800000 */
[----:B---3--:R-:W-:Y:S01]  /*7890*/  MOV R35, R22 ;  /* 0x0000001600237202 */ /* 0x008fe20000000f00 */
[----:B------:R-:W-:Y:S01]  /*78a0*/  IMAD.MOV.U32 R32, RZ, RZ, 0x8 ;  /* 0x00000008ff207424 */ /* 0x000fe200078e00ff */
[----:B------:R-:W-:-:S07]  /*78b0*/  MOV R30, 0xffff ;  /* 0x0000ffff001e7802 */ /* 0x000fce0000000f00 */
[----:B012-4-:R-:W-:Y:S05]  /*78c0*/  WARPSYNC.COLLECTIVE R30, `(.L_x_449) ;  /* 0x000000001e087348 */ /* 0x017fea0003c00000 */
[----:B------:R3:W0:Y:S02]  /*78d0*/  SHFL.BFLY P2, R38, R35, R32, R33 ;  /* 0x0c00002023267389 */ /* 0x0006240000040021 */
[----:B01234-:R-:W-:Y:S01]  /*78e0*/  ENDCOLLECTIVE ;  /* 0x000000000000791b */ /* 0x01ffe20003800000 */
.L_x_449:
[----:B------:R-:W-:Y:S05]  /*78f0*/  BSYNC B1 ;  /* 0x0000000000017941 */ /* 0x000fea0003800000 */
.L_x_448:
        /* <DEDUP_REMOVED lines=8> */
.L_x_450:
[----:B------:R-:W-:-:S05]  /*7980*/  FADD.FTZ R25, R25, R22 ;  /* 0x0000001619197221 */ /* 0x000fca0000010000 */
[----:B------:R-:W-:Y:S01]  /*7990*/  MOV R35, R25 ;  /* 0x0000001900237202 */ /* 0x000fe20000000f00 */
[----:B------:R-:W-:Y:S01]  /*79a0*/  IMAD.MOV.U32 R32, RZ, RZ, 0x4 ;  /* 0x00000004ff207424 */ /* 0x000fe200078e00ff */
[----:B------:R-:W-:-:S07]  /*79b0*/  MOV R24, R38 ;  /* 0x0000002600187202 */ /* 0x000fce0000000f00 */
[----:B------:R-:W-:Y:S05]  /*79c0*/  WARPSYNC.COLLECTIVE R30, `(.L_x_451) ;  /* 0x000000001e087348 */ /* 0x000fea0003c00000 */
[----:B------:R0:W1:Y:S02]  /*79d0*/  SHFL.BFLY P2, R38, R35, R32, R33 ;  /* 0x0c00002023267389 */ /* 0x0000640000040021 */
[----:B01----:R-:W-:Y:S01]  /*79e0*/  ENDCOLLECTIVE ;  /* 0x000000000000791b */ /* 0x003fe20003800000 */
.L_x_451:
[----:B------:R-:W-:-:S05]  /*79f0*/  FADD.FTZ R24, R24, R23 ;  /* 0x0000001718187221 */ /* 0x000fca0000010000 */
[----:B------:R-:W-:Y:S02]  /*7a00*/  MOV R35, R24 ;  /* 0x0000001800237202 */ /* 0x000fe40000000f00 */
[----:B------:R-:W-:-:S07]  /*7a10*/  MOV R26, R38 ;  /* 0x00000026001a7202 */ /* 0x000fce0000000f00 */
[----:B------:R-:W-:Y:S05]  /*7a20*/  WARPSYNC.COLLECTIVE R30, `(.L_x_452) ;  /* 0x000000001e087348 */ /* 0x000fea0003c00000 */
[----:B------:R0:W1:Y:S02]  /*7a30*/  SHFL.BFLY P2, R38, R35, R32, R33 ;  /* 0x0c00002023267389 */ /* 0x0000640000040021 */
[----:B01----:R-:W-:Y:S01]  /*7a40*/  ENDCOLLECTIVE ;  /* 0x000000000000791b */ /* 0x003fe20003800000 */
.L_x_452:
[----:B------:R-:W-:-:S05]  /*7a50*/  FADD.FTZ R26, R25, R26 ;  /* 0x0000001a191a7221 */ /* 0x000fca0000010000 */
[----:B------:R-:W-:Y:S01]  /*7a60*/  MOV R35, R26 ;  /* 0x0000001a00237202 */ /* 0x000fe20000000f00 */
[----:B------:R-:W-:Y:S01]  /*7a70*/  IMAD.MOV.U32 R32, RZ, RZ, 0x2 ;  /* 0x00000002ff207424 */ /* 0x000fe200078e00ff */
[----:B------:R-:W-:-:S07]  /*7a80*/  MOV R27, R38 ;  /* 0x00000026001b7202 */ /* 0x000fce0000000f00 */
[----:B------:R-:W-:Y:S05]  /*7a90*/  WARPSYNC.COLLECTIVE R30, `(.L_x_453) ;  /* 0x000000001e087348 */ /* 0x000fea0003c00000 */
[----:B------:R0:W1:Y:S02]  /*7aa0*/  SHFL.BFLY P2, R38, R35, R32, R33 ;  /* 0x0c00002023267389 */ /* 0x0000640000040021 */
[----:B01----:R-:W-:Y:S01]  /*7ab0*/  ENDCOLLECTIVE ;  /* 0x000000000000791b */ /* 0x003fe20003800000 */
.L_x_453:
[----:B------:R-:W-:-:S05]  /*7ac0*/  FADD.FTZ R27, R24, R27 ;  /* 0x0000001b181b7221 */ /* 0x000fca0000010000 */
[----:B------:R-:W-:Y:S02]  /*7ad0*/  MOV R35, R27 ;  /* 0x0000001b00237202 */ /* 0x000fe40000000f00 */
[----:B------:R-:W-:-:S07]  /*7ae0*/  MOV R29, R38 ;  /* 0x00000026001d7202 */ /* 0x000fce0000000f00 */
[----:B------:R-:W-:Y:S05]  /*7af0*/  WARPSYNC.COLLECTIVE R30, `(.L_x_454) ;  /* 0x000000001e087348 */ /* 0x000fea0003c00000 */
[----:B------:R0:W1:Y:S02]  /*7b00*/  SHFL.BFLY P2, R38, R35, R32, R33 ;  /* 0x0c00002023267389 */ /* 0x0000640000040021 */
[----:B01----:R-:W-:Y:S01]  /*7b10*/  ENDCOLLECTIVE ;  /* 0x000000000000791b */ /* 0x003fe20003800000 */
.L_x_454:
[----:B------:R-:W-:-:S05]  /*7b20*/  FADD.FTZ R29, R26, R29 ;  /* 0x0000001d1a1d7221 */ /* 0x000fca0000010000 */
[----:B------:R-:W-:Y:S01]  /*7b30*/  MOV R35, R29 ;  /* 0x0000001d00237202 */ /* 0x000fe20000000f00 */
[----:B------:R-:W-:Y:S01]  /*7b40*/  IMAD.MOV.U32 R32, RZ, RZ, 0x1 ;  /* 0x00000001ff207424 */ /* 0x000fe200078e00ff */
[----:B------:R-:W-:-:S07]  /*7b50*/  MOV R22, R38 ;  /* 0x0000002600167202 */ /* 0x000fce0000000f00 */
[----:B------:R-:W-:Y:S05]  /*7b60*/  WARPSYNC.COLLECTIVE R30, `(.L_x_455) ;  /* 0x000000001e087348 */ /* 0x000fea0003c00000 */
[----:B------:R0:W1:Y:S02]  /*7b70*/  SHFL.BFLY P2, R38, R35, R32, R33 ;  /* 0x0c00002023267389 */ /* 0x0000640000040021 */
[----:B01----:R-:W-:Y:S01]  /*7b80*/  ENDCOLLECTIVE ;  /* 0x000000000000791b */ /* 0x003fe20003800000 */
.L_x_455:
[----:B------:R-:W-:-:S05]  /*7b90*/  FADD.FTZ R22, R27, R22 ;  /* 0x000000161b167221 */ /* 0x000fca0000010000 */
[----:B------:R-:W-:Y:S02]  /*7ba0*/  MOV R35, R22 ;  /* 0x0000001600237202 */ /* 0x000fe40000000f00 */
[----:B------:R-:W-:-:S07]  /*7bb0*/  MOV R28, R38 ;  /* 0x00000026001c7202 */ /* 0x000fce0000000f00 */
[----:B------:R-:W-:Y:S05]  /*7bc0*/  WARPSYNC.COLLECTIVE R30, `(.L_x_456) ;  /* 0x000000001e087348 */ /* 0x000fea0003c00000 */
[----:B------:R0:W1:Y:S02]  /*7bd0*/  SHFL.BFLY P2, R38, R35, R32, R33 ;  /* 0x0c00002023267389 */ /* 0x0000640000040021 */
[----:B01----:R-:W-:Y:S01]  /*7be0*/  ENDCOLLECTIVE ;  /* 0x000000000000791b */ /* 0x003fe20003800000 */
.L_x_456:
[----:B------:R-:W-:Y:S01]  /*7bf0*/  FADD.FTZ R28, R29, R28 ;  /* 0x0000001c1d1c7221 */ /* 0x000fe20000010000 */
[----:B------:R-:W-:Y:S06]  /*7c00*/  BRA `(.L_x_457) ;  /* 0xffffffec00107947 */ /* 0x000fec000383ffff */
.L_x_436:
[----:B------:R-:W-:Y:S01]  /*7c10*/  HFMA2.MMA R32, -RZ, RZ, 0, 4.76837158203125e-07 ;  /* 0x00000008ff207435 */ /* 0x000fe200000001ff */
[----:B------:R-:W-:Y:S01]  /*7c20*/  BSSY B1, `(.L_x_458) ;  /* 0x0000007000017945 */ /* 0x000fe20003800000 */
[----:B---3--:R-:W-:Y:S01]  /*7c30*/  MOV R35, R22 ;  /* 0x0000001600237202 */ /* 0x008fe20000000f00 */
[----:B------:R-:W-:Y:S01]  /*7c40*/  IMAD.MOV.U32 R33, RZ, RZ, 0x101f ;  /* 0x0000101fff217424 */ /* 0x000fe200078e00ff */
[----:B------:R-:W-:-:S07]  /*7c50*/  MOV R30, 0xffff ;  /* 0x0000ffff001e7802 */ /* 0x000fce0000000f00 */
[----:B012-4-:R-:W-:Y:S05]  /*7c60*/  WARPSYNC.COLLECTIVE R30, `(.L_x_459) ;  /* 0x000000001e087348 */ /* 0x017fea0003c00000 */
[----:B------:R3:W0:Y:S02]  /*7c70*/  SHFL.BFLY P2, R38, R35, R32, R33 ;  /* 0x0c00002023267389 */ /* 0x0006240000040021 */
[----:B01234-:R-:W-:Y:S01]  /*7c80*/  ENDCOLLECTIVE ;  /* 0x000000000000791b */ /* 0x01ffe20003800000 */
.L_x_459:
[----:B------:R-:W-:Y:S05]  /*7c90*/  BSYNC B1 ;  /* 0x0000000000017941 */ /* 0x000fea0003800000 */
.L_x_458:
        /* <DEDUP_REMOVED lines=8> */
.L_x_460:
[----:B------:R-:W-:Y:S01]  /*7d20*/  FADD.FTZ R25, R25, R22 ;  /* 0x0000001619197221 */ /* 0x000fe20000010000 */
[----:B------:R-:W-:-:S04]  /*7d30*/  HFMA2.MMA R32, -RZ, RZ, 0, 2.384185791015625e-07 ;  /* 0x00000004ff207435 */ /* 0x000fc800000001ff */
[----:B------:R-:W-:Y:S02]  /*7d40*/  MOV R35, R25 ;  /* 0x0000001900237202 */ /* 0x000fe40000000f00 */
[----:B------:R-:W-:-:S07]  /*7d50*/  MOV R24, R38 ;  /* 0x0000002600187202 */ /* 0x000fce0000000f00 */
[----:B------:R-:W-:Y:S05]  /*7d60*/  WARPSYNC.COLLECTIVE R30, `(.L_x_461) ;  /* 0x000000001e087348 */ /* 0x000fea0003c00000 */
[----:B------:R0:W1:Y:S02]  /*7d70*/  SHFL.BFLY P2, R38, R35, R32, R33 ;  /* 0x0c00002023267389 */ /* 0x0000640000040021 */
[----:B01----:R-:W-:Y:S01]  /*7d80*/  ENDCOLLECTIVE ;  /* 0x000000000000791b */ /* 0x003fe20003800000 */
.L_x_461:
[----:B------:R-:W-:-:S05]  /*7d90*/  FADD.FTZ R24, R24, R23 ;  /* 0x0000001718187221 */ /* 0x000fca0000010000 */
[----:B------:R-:W-:Y:S01]  /*7da0*/  MOV R35, R24 ;  /* 0x0000001800237202 */ /* 0x000fe20000000f00 */
[----:B------:R-:W-:-:S07]  /*7db0*/  IMAD.MOV.U32 R26, RZ, RZ, R38 ;  /* 0x000000ffff1a7224 */ /* 0x000fce00078e0026 */
[----:B------:R-:W-:Y:S05]  /*7dc0*/  WARPSYNC.COLLECTIVE R30, `(.L_x_462) ;  /* 0x000000001e087348 */ /* 0x000fea0003c00000 */
[----:B------:R0:W1:Y:S02]  /*7dd0*/  SHFL.BFLY P2, R38, R35, R32, R33 ;  /* 0x0c00002023267389 */ /* 0x0000640000040021 */
[----:B01----:R-:W-:Y:S01]  /*7de0*/  ENDCOLLECTIVE ;  /* 0x000000000000791b */ /* 0x003fe20003800000 */
.L_x_462:
[----:B------:R-:W-:Y:S01]  /*7df0*/  FADD.FTZ R26, R25, R26 ;  /* 0x0000001a191a7221 */ /* 0x000fe20000010000 */
[----:B------:R-:W-:-:S04]  /*7e00*/  HFMA2.MMA R32, -RZ, RZ, 0, 1.1920928955078125e-07 ;  /* 0x00000002ff207435 */ /* 0x000fc800000001ff */
[----:B------:R-:W-:Y:S02]  /*7e10*/  MOV R35, R26 ;  /* 0x0000001a00237202 */ /* 0x000fe40000000f00 */
[----:B------:R-:W-:-:S07]  /*7e20*/  MOV R27, R38 ;  /* 0x00000026001b7202 */ /* 0x000fce0000000f00 */
[----:B------:R-:W-:Y:S05]  /*7e30*/  WARPSYNC.COLLECTIVE R30, `(.L_x_463) ;  /* 0x000000001e087348 */ /* 0x000fea0003c00000 */
[----:B------:R0:W1:Y:S02]  /*7e40*/  SHFL.BFLY P2, R38, R35, R32, R33 ;  /* 0x0c00002023267389 */ /* 0x0000640000040021 */
[----:B01----:R-:W-:Y:S01]  /*7e50*/  ENDCOLLECTIVE ;  /* 0x000000000000791b */ /* 0x003fe20003800000 */
.L_x_463:
[----:B------:R-:W-:-:S05]  /*7e60*/  FADD.FTZ R27, R24, R27 ;  /* 0x0000001b181b7221 */ /* 0x000fca0000010000 */
[----:B------:R-:W-:Y:S01]  /*7e70*/  MOV R35, R27 ;  /* 0x0000001b00237202 */ /* 0x000fe20000000f00 */
[----:B------:R-:W-:-:S07]  /*7e80*/  IMAD.MOV.U32 R29, RZ, RZ, R38 ;  /* 0x000000ffff1d7224 */ /* 0x000fce00078e0026 */
[----:B------:R-:W-:Y:S05]  /*7e90*/  WARPSYNC.COLLECTIVE R30, `(.L_x_464) ;  /* 0x000000001e087348 */ /* 0x000fea0003c00000 */
[----:B------:R0:W1:Y:S02]  /*7ea0*/  SHFL.BFLY P2, R38, R35, R32, R33 ;  /* 0x0c00002023267389 */ /* 0x0000640000040021 */
[----:B01----:R-:W-:Y:S01]  /*7eb0*/  ENDCOLLECTIVE ;  /* 0x000000000000791b */ /* 0x003fe20003800000 */
.L_x_464:
[----:B------:R-:W-:Y:S01]  /*7ec0*/  FADD.FTZ R29, R26, R29 ;  /* 0x0000001d1a1d7221 */ /* 0x000fe20000010000 */
[----:B------:R-:W-:-:S04]  /*7ed0*/  HFMA2.MMA R32, -RZ, RZ, 0, 5.9604644775390625e-08 ;  /* 0x00000001ff207435 */ /* 0x000fc800000001ff */
[----:B------:R-:W-:Y:S02]  /*7ee0*/  MOV R35, R29 ;  /* 0x0000001d00237202 */ /* 0x000fe40000000f00 */
[----:B------:R-:W-:-:S07]  /*7ef0*/  MOV R22, R38 ;  /* 0x0000002600167202 */ /* 0x000fce0000000f00 */
[----:B------:R-:W-:Y:S05]  /*7f00*/  WARPSYNC.COLLECTIVE R30, `(.L_x_465) ;  /* 0x000000001e087348 */ /* 0x000fea0003c00000 */
[----:B------:R0:W1:Y:S02]  /*7f10*/  SHFL.BFLY P2, R38, R35, R32, R33 ;  /* 0x0c00002023267389 */ /* 0x0000640000040021 */
[----:B01----:R-:W-:Y:S01]  /*7f20*/  ENDCOLLECTIVE ;  /* 0x000000000000791b */ /* 0x003fe20003800000 */
.L_x_465:
[----:B------:R-:W-:-:S05]  /*7f30*/  FADD.FTZ R22, R27, R22 ;  /* 0x000000161b167221 */ /* 0x000fca0000010000 */
[----:B------:R-:W-:Y:S01]  /*7f40*/  MOV R35, R22 ;  /* 0x0000001600237202 */ /* 0x000fe20000000f00 */
[----:B------:R-:W-:-:S07]  /*7f50*/  IMAD.MOV.U32 R28, RZ, RZ, R38 ;  /* 0x000000ffff1c7224 */ /* 0x000fce00078e0026 */
[----:B------:R-:W-:Y:S05]  /*7f60*/  WARPSYNC.COLLECTIVE R30, `(.L_x_466) ;  /* 0x000000001e087348 */ /* 0x000fea0003c00000 */
[----:B------:R0:W1:Y:S02]  /*7f70*/  SHFL.BFLY P2, R38, R35, R32, R33 ;  /* 0x0c00002023267389 */ /* 0x0000640000040021 */
[----:B01----:R-:W-:Y:S01]  /*7f80*/  ENDCOLLECTIVE ;  /* 0x000000000000791b */ /* 0x003fe20003800000 */
.L_x_466:
[----:B------:R-:W-:Y:S01]  /*7f90*/  FADD.FTZ R28, R29, R28 ;  /* 0x0000001c1d1c7221 */ /* 0x000fe20000010000 */
[----:B------:R-:W-:Y:S06]  /*7fa0*/  BRA `(.L_x_467) ;  /* 0xffffffe800b87947 */ /* 0x000fec000383ffff */
.L_x_437:
[----:B------:R-:W-:Y:S01]  /*7fb0*/  BSSY B0, `(.L_x_468) ;  /* 0x0000008000007945 */ /* 0x000fe20003800000 */
[----:B---3--:R-:W-:Y:S01]  /*7fc0*/  MOV R35, R19 ;  /* 0x0000001300237202 */ /* 0x008fe20000000f00 */
[----:B------:R-:W-:Y:S01]  /*7fd0*/  IMAD.MOV.U32 R30, RZ, RZ, 0xffff ;  /* 0x0000ffffff1e7424 */ /* 0x000fe200078e00ff */
[----:B------:R-:W-:Y:S02]  /*7fe0*/  MOV R32, 0x8 ;  /* 0x0000000800207802 */ /* 0x000fe40000000f00 */
[----:B------:R-:W-:-:S07]  /*7ff0*/  MOV R33, 0x101f ;  /* 0x0000101f00217802 */ /* 0x000fce0000000f00 */
[----:B012-4-:R-:W-:Y:S05]  /*8000*/  WARPSYNC.COLLECTIVE R30, `(.L_x_469) ;  /* 0x000000001e087348 */ /* 0x017fea0003c00000 */
[----:B------:R3:W0:Y:S02]  /*8010*/  SHFL.BFLY P2, R38, R35, R32, R33 ;  /* 0x0c00002023267389 */ /* 0x0006240000040021 */
[----:B01234-:R-:W-:Y:S01]  /*8020*/  ENDCOLLECTIVE ;  /* 0x000000000000791b */ /* 0x01ffe20003800000 */
.L_x_469:
[----:B------:R-:W-:Y:S05]  /*8030*/  BSYNC B0 ;  /* 0x0000000000007941 */ /* 0x000fea0003800000 */
.L_x_468:
[----:B------:R-:W-:Y:S01]  /*8040*/  HFMA2.MMA R32, -RZ, RZ, 0, 4.76837158203125e-07 ;  /* 0x00000008ff207435 */ /* 0x000fe200000001ff */
[----:B------:R-:W-:Y:S01]  /*8050*/  MOV R35, R25 ;  /* 0x0000001900237202 */ /* 0x000fe20000000f00 */
[----:B------:R-:W-:Y:S01]  /*8060*/  IMAD.MOV.U32 R30, RZ, RZ, 0xffff ;  /* 0x0000ffffff1e7424 */ /* 0x000fe200078e00ff */
[----:B------:R-:W-:Y:S01]  /*8070*/  MOV R33, 0x101f ;  /* 0x0000101f00217802 */ /* 0x000fe20000000f00 */
[----:B------:R-:W-:Y:S01]  /*8080*/  HFMA2.MMA R31, -RZ, RZ, 0, 0 ;  /* 0x00000000ff1f7435 */ /* 0x000fe200000001ff */
[----:B------:R-:W-:Y:S02]  /*8090*/  MOV R24, R38 ;  /* 0x0000002600187202 */ /* 0x000fe40000000f00 */
[----:B------:R-:W-:-:S08]  /*80a0*/  @!P0 IADD3 R21, R29, 0x14, RZ ;  /* 0x000000141d158810 */ /* 0x000fd00007ffe0ff */
[----:B------:R-:W-:Y:S05]  /*80b0*/  WARPSYNC.COLLECTIVE R30, `(.L_x_470) ;  /* 0x000000001e087348 */ /* 0x000fea0003c00000 */
[----:B------:R0:W1:Y:S02]  /*80c0*/  SHFL.BFLY P2, R38, R35, R32, R33 ;  /* 0x0c00002023267389 */ /* 0x0000640000040021 */
[----:B01----:R-:W-:Y:S01]  /*80d0*/  ENDCOLLECTIVE ;  /* 0x000000000000791b */ /* 0x003fe20003800000 */
.L_x_470:
[----:B------:R-:W-:Y:S01]  /*80e0*/  @!P0 LEA R18, R9, UR8, 0x7 ;  /* 0x0000000809128c11 */ /* 0x000fe2000f8e38ff */
[----:B------:R-:W-:Y:S01]  /*80f0*/  FADD.FTZ R24, R24, R19 ;  /* 0x0000001318187221 */ /* 0x000fe20000010000 */
[----:B------:R-:W-:Y:S02]  /*8100*/  @!P0 LOP3.LUT R21, R21, R48, RZ, 0x3c, !PT ;  /* 0x0000003015158212 */ /* 0x000fe400078e3cff */
[----:B------:R-:W-:Y:S02]  /*8110*/  MOV R40, RZ ;  /* 0x000000ff00287202 */ /* 0x000fe40000000f00 */
[----:B------:R-:W-:Y:S02]  /*8120*/  @!P0 LEA R21, R21, R18, 0x2 ;  /* 0x0000001215158211 */ /* 0x000fe400078e10ff */
[C---:B------:R-:W-:Y:S02]  /*8130*/  @!P0 LEA R28, R9.reuse, UR8, 0x7 ;  /* 0x00000008091c8c11 */ /* 0x040fe4000f8e38ff */
[----:B------:R-:W-:Y:S01]  /*8140*/  @!P0 LEA R44, R9, UR8, 0x7 ;  /* 0x00000008092c8c11 */ /* 0x000fe2000f8e38ff */
[----:B------:R0:W1:Y:S01]  /*8150*/  @!P0 LDS R18, [R21] ;  /* 0x0000000015128984 */ /* 0x0000620000000800 */
[----:B------:R-:W-:Y:S01]  /*8160*/  HFMA2.MMA R32, -RZ, RZ, 0, 2.384185791015625e-07 ;  /* 0x00000004ff207435 */ /* 0x000fe200000001ff */
[----:B------:R-:W-:-:S02]  /*8170*/  MOV R35, R24 ;  /* 0x0000001800237202 */ /* 0x000fc40000000f00 */
[----:B------:R0:W2:Y:S01]  /*8180*/  @!P0 LDS R20, [R21+0x500] ;  /* 0x0005000015148984 */ /* 0x0000a20000000800 */
[----:B------:R-:W-:-:S07]  /*8190*/  FADD.FTZ R34, R38, R25 ;  /* 0x0000001926227221 */ /* 0x000fce0000010000 */
[----:B012---:R-:W-:Y:S05]  /*81a0*/  WARPSYNC.COLLECTIVE R30, `(.L_x_471) ;  /* 0x000000001e087348 */ /* 0x007fea0003c00000 */
[----:B------:R3:W4:Y:S02]  /*81b0*/  SHFL.BFLY P2, R38, R35, R32, R33 ;  /* 0x0c00002023267389 */ /* 0x0007240000040021 */
[----:B01234-:R-:W-:Y:S01]  /*81c0*/  ENDCOLLECTIVE ;  /* 0x000000000000791b */ /* 0x01ffe20003800000 */
.L_x_471:
[----:B------:R-:W-:Y:S02]  /*81d0*/  MOV R35, R34 ;  /* 0x0000002200237202 */ /* 0x000fe40000000f00 */
[----:B------:R-:W-:-:S07]  /*81e0*/  MOV R23, R38 ;  /* 0x0000002600177202 */ /* 0x000fce0000000f00 */
[----:B------:R-:W-:Y:S05]  /*81f0*/  WARPSYNC.COLLECTIVE R30, `(.L_x_472) ;  /* 0x000000001e087348 */ /* 0x000fea0003c00000 */
[----:B------:R0:W1:Y:S02]  /*8200*/  SHFL.BFLY P2, R38, R35, R32, R33 ;  /* 0x0c00002023267389 */ /* 0x0000640000040021 */
[----:B01----:R-:W-:Y:S01]  /*8210*/  ENDCOLLECTIVE ;  /* 0x000000000000791b */ /* 0x003fe20003800000 */
.L_x_472:
[----:B------:R-:W-:Y:S01]  /*8220*/  @!P0 MOV R31, R18 ;  /* 0x00000012001f8202 */ /* 0x000fe20000000f00 */
[----:B------:R-:W-:Y:S01]  /*8230*/  HFMA2.MMA R18, -RZ, RZ, 0, 0 ;  /* 0x00000000ff127435 */ /* 0x000fe200000001ff */
[----:B------:R-:W-:Y:S01]  /*8240*/  FADD.FTZ R22, R24, R23 ;  /* 0x0000001718167221 */ /* 0x000fe20000010000 */
[----:B------:R-:W-:Y:S01]  /*8250*/  @!P0 IMAD.MOV.U32 R40, RZ, RZ, R20 ;  /* 0x000000ffff288224 */ /* 0x000fe200078e0014 */
[----:B------:R-:W-:-:S03]  /*8260*/  HFMA2.MMA R32, -RZ, RZ, 0, 1.1920928955078125e-07 ;  /* 0x00000002ff207435 */ /* 0x000fc600000001ff */
[----:B------:R-:W-:Y:S01]  /*8270*/  MOV R35, R22 ;  /* 0x0000001600237202 */ /* 0x000fe20000000f00 */
[----:B------:R-:W-:-:S07]  /*8280*/  IMAD.MOV.U32 R37, RZ, RZ, R38 ;  /* 0x000000ffff257224 */ /* 0x000fce00078e0026 */
[----:B------:R-:W-:Y:S05]  /*8290*/  WARPSYNC.COLLECTIVE R30, `(.L_x_473) ;  /* 0x000000001e087348 */ /* 0x000fea0003c00000 */
[----:B------:R0:W1:Y:S02]  /*82a0*/  SHFL.BFLY P2, R38, R35, R32, R33 ;  /* 0x0c00002023267389 */ /* 0x0000640000040021 */
[----:B01----:R-:W-:Y:S01]  /*82b0*/  ENDCOLLECTIVE ;  /* 0x000000000000791b */ /* 0x003fe20003800000 */
.L_x_473:
[----:B------:R-:W-:-:S05]  /*82c0*/  FADD.FTZ R23, R34, R37 ;  /* 0x0000002522177221 */ /* 0x000fca0000010000 */
[----:B------:R-:W-:Y:S01]  /*82d0*/  MOV R35, R23 ;  /* 0x0000001700237202 */ /* 0x000fe20000000f00 */
[----:B------:R-:W-:-:S07]  /*82e0*/  IMAD.MOV.U32 R39, RZ, RZ, R38 ;  /* 0x000000ffff277224 */ /* 0x000fce00078e0026 */
[----:B------:R-:W-:Y:S05]  /*82f0*/  WARPSYNC.COLLECTIVE R30, `(.L_x_474) ;  /* 0x000000001e087348 */ /* 0x000fea0003c00000 */
[----:B------:R0:W1:Y:S02]  /*8300*/  SHFL.BFLY P2, R38, R35, R32, R33 ;  /* 0x0c00002023267389 */ /* 0x0000640000040021 */
[----:B01----:R-:W-:Y:S01]  /*8310*/  ENDCOLLECTIVE ;  /* 0x000000000000791b */ /* 0x003fe20003800000 */
.L_x_474:
[----:B------:R-:W-:Y:S01]  /*8320*/  FADD.FTZ R39, R22, R39 ;  /* 0x0000002716277221 */ /* 0x000fe20000010000 */
[----:B------:R-:W-:-:S04]  /*8330*/  HFMA2.MMA R32, -RZ, RZ, 0, 5.9604644775390625e-08 ;  /* 0x00000001ff207435 */ /* 0x000fc800000001ff */
[----:B------:R-:W-:Y:S01]  /*8340*/  MOV R35, R39 ;  /* 0x0000002700237202 */ /* 0x000fe20000000f00 */
[----:B------:R-:W-:Y:S01]  /*8350*/  FADD.FTZ R37, R23, R38 ;  /* 0x0000002617257221 */ /* 0x000fe20000010000 */
[----:B------:R-:W-:-:S07]  /*8360*/  @!P0 IADD3 R23, R29, 0x28, RZ ;  /* 0x000000281d178810 */ /* 0x000fce0007ffe0ff */
[----:B------:R-:W-:Y:S05]  /*8370*/  WARPSYNC.COLLECTIVE R30, `(.L_x_475) ;  /* 0x000000001e087348 */ /* 0x000fea0003c00000 */
[----:B------:R0:W1:Y:S02]  /*8380*/  SHFL.BFLY P2, R38, R35, R32, R33 ;  /* 0x0c00002023267389 */ /* 0x0000640000040021 */
[----:B01----:R-:W-:Y:S01]  /*8390*/  ENDCOLLECTIVE ;  /* 0x000000000000791b */ /* 0x003fe20003800000 */
.L_x_475:
[----:B------:R-:W-:-:S04]  /*83a0*/  @!P0 LOP3.LUT R23, R23, R48, RZ, 0x3c, !PT ;  /* 0x0000003017178212 */ /* 0x000fc800078e3cff */
[----:B------:R-:W-:Y:S02]  /*83b0*/  @!P0 LEA R28, R23, R28, 0x2 ;  /* 0x0000001c171c8211 */ /* 0x000fe400078e10ff */
[----:B------:R-:W-:-:S03]  /*83c0*/  CS2R R22, SRZ ;  /* 0x0000000000167805 */ /* 0x000fc6000001ff00 */
[----:B------:R0:W1:Y:S01]  /*83d0*/  @!P0 LDS R41, [R28] ;  /* 0x000000001c298984 */ /* 0x0000620000000800 */
[----:B------:R-:W-:-:S03]  /*83e0*/  MOV R35, R37 ;  /* 0x0000002500237202 */ /* 0x000fc60000000f00 */
[----:B------:R0:W2:Y:S01]  /*83f0*/  @!P0 LDS R42, [R28+0x500] ;  /* 0x000500001c2a8984 */ /* 0x0000a20000000800 */
[----:B------:R-:W-:-:S07]  /*8400*/  MOV R36, R38 ;  /* 0x0000002600247202 */ /* 0x000fce0000000f00 */
[----:B012---:R-:W-:Y:S05]  /*8410*/  WARPSYNC.COLLECTIVE R30, `(.L_x_476) ;  /* 0x000000001e087348 */ /* 0x007fea0003c00000 */
[----:B------:R3:W4:Y:S02]  /*8420*/  SHFL.BFLY P2, R38, R35, R32, R33 ;  /* 0x0c00002023267389 */ /* 0x0007240000040021 */
[----:B01234-:R-:W-:Y:S01]  /*8430*/  ENDCOLLECTIVE ;  /* 0x000000000000791b */ /* 0x01ffe20003800000 */
.L_x_476:
[----:B------:R-:W-:Y:S01]  /*8440*/  FADD.FTZ R36, R39, R36 ;  /* 0x0000002427247221 */ /* 0x000fe20000010000 */
[----:B------:R-:W-:Y:S01]  /*8450*/  HFMA2.MMA R32, -RZ, RZ, 0, 4.76837158203125e-07 ;  /* 0x00000008ff207435 */ /* 0x000fe200000001ff */
[----:B------:R-:W-:Y:S01]  /*8460*/  MOV R35, R31 ;  /* 0x0000001f00237202 */ /* 0x000fe20000000f00 */
[----:B------:R-:W-:-:S09]  /*8470*/  IMAD.MOV.U32 R34, RZ, RZ, R38 ;  /* 0x000000ffff227224 */ /* 0x000fd200078e0026 */
[----:B------:R-:W-:Y:S05]  /*8480*/  WARPSYNC.COLLECTIVE R30, `(.L_x_477) ;  /* 0x000000001e087348 */ /* 0x000fea0003c00000 */
[----:B------:R0:W1:Y:S02]  /*8490*/  SHFL.BFLY P2, R38, R35, R32, R33 ;  /* 0x0c00002023267389 */ /* 0x0000640000040021 */
[----:B01----:R-:W-:Y:S01]  /*84a0*/  ENDCOLLECTIVE ;  /* 0x000000000000791b */ /* 0x003fe20003800000 */
.L_x_477:
[----:B------:R-:W-:Y:S01]  /*84b0*/  @!P0 MOV R23, R41 ;  /* 0x0000002900178202 */ /* 0x000fe20000000f00 */
[----:B------:R-:W-:Y:S01]  /*84c0*/  FADD.FTZ R37, R37, R34 ;  /* 0x0000002225257221 */ /* 0x000fe20000010000 */
[----:B------:R-:W-:Y:S02]  /*84d0*/  @!P0 MOV R22, R42 ;  /* 0x0000002a00168202 */ /* 0x000fe40000000f00 */
[----:B------:R-:W-:Y:S02]  /*84e0*/  MOV R35, R40 ;  /* 0x0000002800237202 */ /* 0x000fe40000000f00 */
[----:B------:R-:W-:-:S07]  /*84f0*/  MOV R26, R38 ;  /* 0x00000026001a7202 */ /* 0x000fce0000000f00 */
[----:B------:R-:W-:Y:S05]  /*8500*/  WARPSYNC.COLLECTIVE R30, `(.L_x_478) ;  /* 0x000000001e087348 */ /* 0x000fea0003c00000 */
[----:B------:R0:W1:Y:S02]  /*8510*/  SHFL.BFLY P2, R38, R35, R32, R33 ;  /* 0x0c00002023267389 */ /* 0x0000640000040021 */
[----:B01----:R-:W-:Y:S01]  /*8520*/  ENDCOLLECTIVE ;  /* 0x000000000000791b */ /* 0x003fe20003800000 */
.L_x_478:
[----:B------:R-:W-:Y:S01]  /*8530*/  FADD.FTZ R26, R26, R31 ;  /* 0x0000001f1a1a7221 */ /* 0x000fe20000010000 */
[----:B------:R-:W-:-:S04]  /*8540*/  HFMA2.MMA R32, -RZ, RZ, 0, 2.384185791015625e-07 ;  /* 0x00000004ff207435 */ /* 0x000fc800000001ff */
[----:B------:R-:W-:Y:S01]  /*8550*/  MOV R35, R26 ;  /* 0x0000001a00237202 */ /* 0x000fe20000000f00 */
[----:B------:R-:W-:-:S07]  /*8560*/  IMAD.MOV.U32 R27, RZ, RZ, R38 ;  /* 0x000000ffff1b7224 */ /* 0x000fce00078e0026 */
[----:B------:R-:W-:Y:S05]  /*8570*/  WARPSYNC.COLLECTIVE R30, `(.L_x_479) ;  /* 0x000000001e087348 */ /* 0x000fea0003c00000 */
[----:B------:R0:W1:Y:S02]  /*8580*/  SHFL.BFLY P2, R38, R35, R32, R33 ;  /* 0x0c00002023267389 */ /* 0x0000640000040021 */
[----:B01----:R-:W-:Y:S01]  /*8590*/  ENDCOLLECTIVE ;  /* 0x000000000000791b */ /* 0x003fe20003800000 */
.L_x_479:
[----:B------:R-:W-:-:S05]  /*85a0*/  FADD.FTZ R27, R27, R40 ;  /* 0x000000281b1b7221 */ /* 0x000fca0000010000 */
[----:B------:R-:W-:Y:S02]  /*85b0*/  MOV R35, R27 ;  /* 0x0000001b00237202 */ /* 0x000fe40000000f00 */
[----:B------:R-:W-:-:S07]  /*85c0*/  MOV R25, R38 ;  /* 0x0000002600197202 */ /* 0x000fce0000000f00 */
[----:B------:R-:W-:Y:S05]  /*85d0*/  WARPSYNC.COLLECTIVE R30, `(.L_x_480) ;  /* 0x000000001e087348 */ /* 0x000fea0003c00000 */
[----:B------:R0:W1:Y:S02]  /*85e0*/  SHFL.BFLY P2, R38, R35, R32, R33 ;  /* 0x0c00002023267389 */ /* 0x0000640000040021 */
[----:B01----:R-:W-:Y:S01]  /*85f0*/  ENDCOLLECTIVE ;  /* 0x000000000000791b */ /* 0x003fe20003800000 */
.L_x_480:
[----:B------:R-:W-:Y:S01]  /*8600*/  FADD.FTZ R25, R26, R25 ;  /* 0x000000191a197221 */ /* 0x000fe20000010000 */
[----:B------:R-:W-:-:S04]  /*8610*/  HFMA2.MMA R32, -RZ, RZ, 0, 1.1920928955078125e-07 ;  /* 0x00000002ff207435 */ /* 0x000fc800000001ff */
[----:B------:R-:W-:Y:S01]  /*8620*/  MOV R35, R25 ;  /* 0x0000001900237202 */ /* 0x000fe20000000f00 */
[----:B------:R-:W-:-:S07]  /*8630*/  IMAD.MOV.U32 R40, RZ, RZ, R38 ;  /* 0x000000ffff287224 */ /* 0x000fce00078e0026 */
[----:B------:R-:W-:Y:S05]  /*8640*/  WARPSYNC.COLLECTIVE R30, `(.L_x_481) ;  /* 0x000000001e087348 */ /* 0x000fea0003c00000 */
[----:B------:R0:W1:Y:S02]  /*8650*/  SHFL.BFLY P2, R38, R35, R32, R33 ;  /* 0x0c00002023267389 */ /* 0x0000640000040021 */
[----:B01----:R-:W-:Y:S01]  /*8660*/  ENDCOLLECTIVE ;  /* 0x000000000000791b */ /* 0x003fe20003800000 */
.L_x_481:
[----:B------:R-:W-:-:S05]  /*8670*/  FADD.FTZ R24, R27, R40 ;  /* 0x000000281b187221 */ /* 0x000fca0000010000 */
[----:B------:R-:W-:Y:S01]  /*8680*/  MOV R35, R24 ;  /* 0x0000001800237202 */ /* 0x000fe20000000f00 */
[----:B------:R-:W-:-:S07]  /*8690*/  IMAD.MOV.U32 R26, RZ, RZ, R38 ;  /* 0x000000ffff1a7224 */ /* 0x000fce00078e0026 */
[----:B------:R-:W-:Y:S05]  /*86a0*/  WARPSYNC.COLLECTIVE R30, `(.L_x_482) ;  /* 0x000000001e087348 */ /* 0x000fea0003c00000 */
[----:B------:R0:W1:Y:S02]  /*86b0*/  SHFL.BFLY P2, R38, R35, R32, R33 ;  /* 0x0c00002023267389 */ /* 0x0000640000040021 */
[----:B01----:R-:W-:Y:S01]  /*86c0*/  ENDCOLLECTIVE ;  /* 0x000000000000791b */ /* 0x003fe20003800000 */
.L_x_482:
[----:B------:R-:W-:Y:S01]  /*86d0*/  FADD.FTZ R26, R25, R26 ;  /* 0x0000001a191a7221 */ /* 0x000fe20000010000 */
[----:B------:R-:W-:-:S03]  /*86e0*/  HFMA2.MMA R32, -RZ, RZ, 0, 5.9604644775390625e-08 ;  /* 0x00000001ff207435 */ /* 0x000fc600000001ff */
[----:B------:R-:W-:Y:S01]  /*86f0*/  IMAD.MOV.U32 R35, RZ, RZ, R26 ;  /* 0x000000ffff237224 */ /* 0x000fe200078e001a */
[----:B------:R-:W-:-:S07]  /*8700*/  MOV R27, R38 ;  /* 0x00000026001b7202 */ /* 0x000fce0000000f00 */
[----:B------:R-:W-:Y:S05]  /*8710*/  WARPSYNC.COLLECTIVE R30, `(.L_x_483) ;  /* 0x000000001e087348 */ /* 0x000fea0003c00000 */
[----:B------:R0:W1:Y:S02]  /*8720*/  SHFL.BFLY P2, R38, R35, R32, R33 ;  /* 0x0c00002023267389 */ /* 0x0000640000040021 */
[----:B01----:R-:W-:Y:S01]  /*8730*/  ENDCOLLECTIVE ;  /* 0x000000000000791b */ /* 0x003fe20003800000 */
.L_x_483:
[----:B------:R-:W-:-:S05]  /*8740*/  FADD.FTZ R27, R24, R27 ;  /* 0x0000001b181b7221 */ /* 0x000fca0000010000 */
[----:B------:R-:W-:Y:S02]  /*8750*/  MOV R35, R27 ;  /* 0x0000001b00237202 */ /* 0x000fe40000000f00 */
[----:B------:R-:W-:-:S07]  /*8760*/  MOV R25, R38 ;  /* 0x0000002600197202 */ /* 0x000fce0000000f00 */
[----:B------:R-:W-:Y:S05]  /*8770*/  WARPSYNC.COLLECTIVE R30, `(.L_x_484) ;  /* 0x000000001e087348 */ /* 0x000fea0003c00000 */
[----:B------:R0:W1:Y:S02]  /*8780*/  SHFL.BFLY P2, R38, R35, R32, R33 ;  /* 0x0c00002023267389 */ /* 0x0000640000040021 */
[----:B01----:R-:W-:Y:S01]  /*8790*/  ENDCOLLECTIVE ;  /* 0x000000000000791b */ /* 0x003fe20003800000 */
.L_x_484:
[----:B------:R-:W-:Y:S01]  /*87a0*/  FADD.FTZ R25, R26, R25 ;  /* 0x000000191a197221 */ /* 0x000fe20000010000 */
[----:B------:R-:W-:Y:S01]  /*87b0*/  HFMA2.MMA R32, -RZ, RZ, 0, 4.76837158203125e-07 ;  /* 0x00000008ff207435 */ /* 0x000fe200000001ff */
[----:B------:R-:W-:Y:S01]  /*87c0*/  IMAD.MOV.U32 R35, RZ, RZ, R23 ;  /* 0x000000ffff237224 */ /* 0x000fe200078e0017 */
[----:B------:R-:W-:-:S09]  /*87d0*/  MOV R24, R38 ;  /* 0x0000002600187202 */ /* 0x000fd20000000f00 */
[----:B------:R-:W-:Y:S05]  /*87e0*/  WARPSYNC.COLLECTIVE R30, `(.L_x_485) ;  /* 0x000000001e087348 */ /* 0x000fea0003c00000 */
[----:B------:R0:W1:Y:S02]  /*87f0*/  SHFL.BFLY P2, R38, R35, R32, R33 ;  /* 0x0c00002023267389 */ /* 0x0000640000040021 */
[----:B01----:R-:W-:Y:S01]  /*8800*/  ENDCOLLECTIVE ;  /* 0x000000000000791b */ /* 0x003fe20003800000 */
.L_x_485:
[----:B------:R-:W-:Y:S01]  /*8810*/  FADD.FTZ R24, R27, R24 ;  /* 0x000000181b187221 */ /* 0x000fe20000010000 */
[----:B------:R-:W-:Y:S02]  /*8820*/  MOV R35, R22 ;  /* 0x0000001600237202 */ /* 0x000fe40000000f00 */
[----:B------:R-:W-:-:S07]  /*8830*/  MOV R28, R38 ;  /* 0x00000026001c7202 */ /* 0x000fce0000000f00 */
[----:B------:R-:W-:Y:S05]  /*8840*/  WARPSYNC.COLLECTIVE R30, `(.L_x_486) ;  /* 0x000000001e087348 */ /* 0x000fea0003c00000 */
[----:B------:R0:W1:Y:S02]  /*8850*/  SHFL.BFLY P2, R38, R35, R32, R33 ;  /* 0x0c00002023267389 */ /* 0x0000640000040021 */
[----:B01----:R-:W-:Y:S01]  /*8860*/  ENDCOLLECTIVE ;  /* 0x000000000000791b */ /* 0x003fe20003800000 */
.L_x_486:
[----:B------:R-:W-:Y:S01]  /*8870*/  FADD.FTZ R28, R28, R23 ;  /* 0x000000171c1c7221 */ /* 0x000fe20000010000 */
[C---:B------:R-:W-:Y:S02]  /*8880*/  @!P0 IADD3 R23, R29.reuse, 0x3c, RZ ;  /* 0x0000003c1d178810 */ /* 0x040fe40007ffe0ff */
[----:B------:R-:W-:Y:S02]  /*8890*/  IADD3 R29, R29, R8, RZ ;  /* 0x000000081d1d7210 */ /* 0x000fe40007ffe0ff */
[----:B------:R-:W-:-:S05]  /*88a0*/  @!P0 LOP3.LUT R23, R23, R48, RZ, 0x3c, !PT ;  /* 0x0000003017178212 */ /* 0x000fca00078e3cff */
[----:B------:R-:W-:Y:S01]  /*88b0*/  @!P0 IMAD R44, R23, 0x4, R44 ;  /* 0x00000004172c8824 */ /* 0x000fe200078e022c */
[----:B------:R-:W-:Y:S01]  /*88c0*/  HFMA2.MMA R32, -RZ, RZ, 0, 2.384185791015625e-07 ;  /* 0x00000004ff207435 */ /* 0x000fe200000001ff */
[----:B------:R-:W-:-:S03]  /*88d0*/  IMAD.MOV.U32 R35, RZ, RZ, R28 ;  /* 0x000000ffff237224 */ /* 0x000fc600078e001c */
[----:B------:R0:W1:Y:S04]  /*88e0*/  @!P0 LDS R21, [R44] ;  /* 0x000000002c158984 */ /* 0x0000680000000800 */
[----:B------:R0:W2:Y:S01]  /*88f0*/  @!P0 LDS R20, [R44+0x500] ;  /* 0x000500002c148984 */ /* 0x0000a20000000800 */
[----:B------:R-:W-:-:S07]  /*8900*/  MOV R41, R38 ;  /* 0x0000002600297202 */ /* 0x000fce0000000f00 */
[----:B012---:R-:W-:Y:S05]  /*8910*/  WARPSYNC.COLLECTIVE R30, `(.L_x_487) ;  /* 0x000000001e087348 */ /* 0x007fea0003c00000 */
[----:B------:R3:W4:Y:S02]  /*8920*/  SHFL.BFLY P2, R38, R35, R32, R33 ;  /* 0x0c00002023267389 */ /* 0x0007240000040021 */
[----:B01234-:R-:W-:Y:S01]  /*8930*/  ENDCOLLECTIVE ;  /* 0x000000000000791b */ /* 0x01ffe20003800000 */
.L_x_487:
[----:B------:R-:W-:-:S05]  /*8940*/  FADD.FTZ R31, R41, R22 ;  /* 0x00000016291f7221 */ /* 0x000fca0000010000 */
[----:B------:R-:W-:Y:S02]  /*8950*/  MOV R35, R31 ;  /* 0x0000001f00237202 */ /* 0x000fe40000000f00 */
[----:B------:R-:W-:-:S07]  /*8960*/  MOV R41, R38 ;  /* 0x0000002600297202 */ /* 0x000fce0000000f00 */
[----:B------:R-:W-:Y:S05]  /*8970*/  WARPSYNC.COLLECTIVE R30, `(.L_x_488) ;  /* 0x000000001e087348 */ /* 0x000fea0003c00000 */
[----:B------:R0:W1:Y:S02]  /*8980*/  SHFL.BFLY P2, R38, R35, R32, R33 ;  /* 0x0c00002023267389 */ /* 0x0000640000040021 */
[----:B01----:R-:W-:Y:S01]  /*8990*/  ENDCOLLECTIVE ;  /* 0x000000000000791b */ /* 0x003fe20003800000 */
.L_x_488:
[----:B------:R-:W-:Y:S01]  /*89a0*/  FADD.FTZ R42, R28, R41 ;  /* 0x000000291c2a7221 */ /* 0x000fe20000010000 */
[----:B------:R-:W-:Y:S01]  /*89b0*/  @!P0 MOV R18, R21 ;  /* 0x0000001500128202 */ /* 0x000fe20000000f00 */
[----:B------:R-:W-:-:S03]  /*89c0*/  HFMA2.MMA R32, -RZ, RZ, 0, 1.1920928955078125e-07 ;  /* 0x00000002ff207435 */ /* 0x000fc600000001ff */
[----:B------:R-:W-:Y:S01]  /*89d0*/  MOV R35, R42 ;  /* 0x0000002a00237202 */ /* 0x000fe20000000f00 */
[----:B------:R-:W-:-:S07]  /*89e0*/  FADD.FTZ R43, R31, R38 ;  /* 0x000000261f2b7221 */ /* 0x000fce0000010000 */
[----:B------:R-:W-:Y:S05]  /*89f0*/  WARPSYNC.COLLECTIVE R30, `(.L_x_489) ;  /* 0x000000001e087348 */ /* 0x000fea0003c00000 */
[----:B------:R0:W1:Y:S02]  /*8a00*/  SHFL.BFLY P2, R38, R35, R32, R33 ;  /* 0x0c00002023267389 */ /* 0x0000640000040021 */
[----:B01----:R-:W-:Y:S01]  /*8a10*/  ENDCOLLECTIVE ;  /* 0x000000000000791b */ /* 0x003fe20003800000 */
.L_x_489:
[----:B------:R-:W-:Y:S02]  /*8a20*/  MOV R35, R43 ;  /* 0x0000002b00237202 */ /* 0x000fe40000000f00 */
[----:B------:R-:W-:-:S07]  /*8a30*/  MOV R19, R38 ;  /* 0x0000002600137202 */ /* 0x000fce0000000f00 */
[----:B------:R-:W-:Y:S05]  /*8a40*/  WARPSYNC.COLLECTIVE R30, `(.L_x_490) ;  /* 0x000000001e087348 */ /* 0x000fea0003c00000 */
[----:B------:R0:W1:Y:S02]  /*8a50*/  SHFL.BFLY P2, R38, R35, R32, R33 ;  /* 0x0c00002023267389 */ /* 0x0000640000040021 */
[----:B01----:R-:W-:Y:S01]  /*8a60*/  ENDCOLLECTIVE ;  /* 0x000000000000791b */ /* 0x003fe20003800000 */
.L_x_490:
[----:B------:R-:W-:Y:S01]  /*8a70*/  FADD.FTZ R23, R42, R19 ;  /* 0x000000132a177221 */ /* 0x000fe20000010000 */
[----:B------:R-:W-:Y:S02]  /*8a80*/  MOV R19, RZ ;  /* 0x000000ff00137202 */ /* 0x000fe40000000f00 */
[----:B------:R-:W-:Y:S02]  /*8a90*/  @!P0 MOV R19, R20 ;  /* 0x0000001400138202 */ /* 0x000fe40000000f00 */
[----:B------:R-:W-:Y:S01]  /*8aa0*/  ISETP.NE.AND P0, PT, R9, RZ, PT ;  /* 0x000000ff0900720c */ /* 0x000fe20003f05270 */
[----:B------:R-:W-:Y:S01]  /*8ab0*/  HFMA2.MMA R32, -RZ, RZ, 0, 5.9604644775390625e-08 ;  /* 0x00000001ff207435 */ /* 0x000fe200000001ff */
[----:B------:R-:W-:-:S11]  /*8ac0*/  MOV R35, R23 ;  /* 0x0000001700237202 */ /* 0x000fd60000000f00 */
[----:B------:R-:W-:Y:S02]  /*8ad0*/  @!P0 F2FP.BF16.F32.PACK_AB R34, RZ, R36 ;  /* 0x00000024ff22823e */ /* 0x000fe400000010ff */
[----:B------:R-:W-:Y:S01]  /*8ae0*/  @!P0 F2FP.BF16.F32.PACK_AB R36, RZ, R37 ;  /* 0x00000025ff24823e */ /* 0x000fe200000010ff */
[----:B------:R-:W-:-:S07]  /*8af0*/  IMAD.MOV.U32 R28, RZ, RZ, R38 ;  /* 0x000000ffff1c7224 */ /* 0x000fce00078e0026 */
[----:B------:R-:W-:Y:S05]  /*8b00*/  WARPSYNC.COLLECTIVE R30, `(.L_x_491) ;  /* 0x000000001e087348 */ /* 0x000fea0003c00000 */
[----:B------:R0:W1:Y:S02]  /*8b10*/  SHFL.BFLY P2, R38, R35, R32, R33 ;  /* 0x0c00002023267389 */ /* 0x0000640000040021 */
[----:B01----:R-:W-:Y:S01]  /*8b20*/  ENDCOLLECTIVE ;  /* 0x000000000000791b */ /* 0x003fe20003800000 */
.L_x_491:
[----:B------:R-:W-:-:S05]  /*8b30*/  FADD.FTZ R22, R43, R28 ;  /* 0x0000001c2b167221 */ /* 0x000fca0000010000 */
[----:B------:R-:W-:Y:S01]  /*8b40*/  MOV R35, R22 ;  /* 0x0000001600237202 */ /* 0x000fe20000000f00 */
[----:B------:R-:W-:-:S07]  /*8b50*/  IMAD.MOV.U32 R28, RZ, RZ, R38 ;  /* 0x000000ffff1c7224 */ /* 0x000fce00078e0026 */
[----:B------:R-:W-:Y:S05]  /*8b60*/  WARPSYNC.COLLECTIVE R30, `(.L_x_492) ;  /* 0x000000001e087348 */ /* 0x000fea0003c00000 */
[----:B------:R0:W1:Y:S02]  /*8b70*/  SHFL.BFLY P2, R38, R35, R32, R33 ;  /* 0x0c00002023267389 */ /* 0x0000640000040021 */
[----:B01----:R-:W-:Y:S01]  /*8b80*/  ENDCOLLECTIVE ;  /* 0x000000000000791b */ /* 0x003fe20003800000 */
.L_x_492:
[----:B------:R-:W-:Y:S01]  /*8b90*/  FADD.FTZ R28, R23, R28 ;  /* 0x0000001c171c7221 */ /* 0x000fe20000010000 */
[----:B------:R-:W-:-:S04]  /*8ba0*/  @!P0 F2FP.BF16.F32.PACK_AB R23, RZ, R24 ;  /* 0x00000018ff17823e */ /* 0x000fc800000010ff */
[----:B------:R-:W-:Y:S01]  /*8bb0*/  @!P0 F2FP.BF16.F32.PACK_AB R24, RZ, R28 ;  /* 0x0000001cff18823e */ /* 0x000fe200000010ff */
[----:B------:R-:W-:Y:S01]  /*8bc0*/  HFMA2.MMA R32, -RZ, RZ, 0, 4.76837158203125e-07 ;  /* 0x00000008ff207435 */ /* 0x000fe200000001ff */
[----:B------:R-:W-:Y:S02]  /*8bd0*/  MOV R35, R18 ;  /* 0x0000001200237202 */ /* 0x000fe40000000f00 */
[----:B------:R-:W-:-:S08]  /*8be0*/  MOV R31, R38 ;  /* 0x00000026001f7202 */ /* 0x000fd00000000f00 */
[----:B------:R-:W-:Y:S05]  /*8bf0*/  WARPSYNC.COLLECTIVE R30, `(.L_x_493) ;  /* 0x000000001e087348 */ /* 0x000fea0003c00000 */
[----:B------:R0:W1:Y:S02]  /*8c00*/  SHFL.BFLY P2, R38, R35, R32, R33 ;  /* 0x0c00002023267389 */ /* 0x0000640000040021 */
[----:B01----:R-:W-:Y:S01]  /*8c10*/  ENDCOLLECTIVE ;  /* 0x000000000000791b */ /* 0x003fe20003800000 */
.L_x_493:
[----:B------:R-:W-:Y:S01]  /*8c20*/  FADD.FTZ R31, R22, R31 ;  /* 0x0000001f161f7221 */ /* 0x000fe20000010000 */
[----:B------:R-:W-:-:S04]  /*8c30*/  @!P0 F2FP.BF16.F32.PACK_AB R22, RZ, R25 ;  /* 0x00000019ff16823e */ /* 0x000fc800000010ff */
[----:B------:R-:W-:Y:S02]  /*8c40*/  PRMT R26, R22, 0x7610, R26 ;  /* 0x00007610161a7816 */ /* 0x000fe4000000001a */
[----:B------:R-:W-:Y:S02]  /*8c50*/  @!P0 F2FP.BF16.F32.PACK_AB R25, RZ, R31 ;  /* 0x0000001fff19823e */ /* 0x000fe400000010ff */
[----:B------:R-:W-:Y:S01]  /*8c60*/  MOV R35, R19 ;  /* 0x0000001300237202 */ /* 0x000fe20000000f00 */
[----:B------:R-:W-:-:S07]  /*8c70*/  IMAD.MOV.U32 R21, RZ, RZ, R38 ;  /* 0x000000ffff157224 */ /* 0x000fce00078e0026 */
[----:B------:R-:W-:Y:S05]  /*8c80*/  WARPSYNC.COLLECTIVE R30, `(.L_x_494) ;  /* 0x000000001e087348 */ /* 0x000fea0003c00000 */
[----:B------:R0:W1:Y:S02]  /*8c90*/  SHFL.BFLY P2, R38, R35, R32, R33 ;  /* 0x0c00002023267389 */ /* 0x0000640000040021 */
[----:B01----:R-:W-:Y:S01]  /*8ca0*/  ENDCOLLECTIVE ;  /* 0x000000000000791b */ /* 0x003fe20003800000 */
.L_x_494:
[----:B------:R-:W-:Y:S01]  /*8cb0*/  FADD.FTZ R21, R21, R18 ;  /* 0x0000001215157221 */ /* 0x000fe20000010000 */
[----:B------:R-:W-:-:S03]  /*8cc0*/  HFMA2.MMA R32, -RZ, RZ, 0, 2.384185791015625e-07 ;  /* 0x00000004ff207435 */ /* 0x000fc600000001ff */
[----:B------:R-:W-:Y:S01]  /*8cd0*/  IMAD.MOV.U32 R35, RZ, RZ, R21 ;  /* 0x000000ffff237224 */ /* 0x000fe200078e0015 */
[----:B------:R-:W-:-:S07]  /*8ce0*/  MOV R20, R38 ;  /* 0x0000002600147202 */ /* 0x000fce0000000f00 */
[----:B------:R-:W-:Y:S05]  /*8cf0*/  WARPSYNC.COLLECTIVE R30, `(.L_x_495) ;  /* 0x000000001e087348 */ /* 0x000fea0003c00000 */
[----:B------:R0:W1:Y:S02]  /*8d00*/  SHFL.BFLY P2, R38, R35, R32, R33 ;  /* 0x0c00002023267389 */ /* 0x0000640000040021 */
[----:B01----:R-:W-:Y:S01]  /*8d10*/  ENDCOLLECTIVE ;  /* 0x000000000000791b */ /* 0x003fe20003800000 */
.L_x_495:
[----:B------:R-:W-:-:S05]  /*8d20*/  FADD.FTZ R40, R20, R19 ;  /* 0x0000001314287221 */ /* 0x000fca0000010000 */
[----:B------:R-:W-:Y:S02]  /*8d30*/  MOV R35, R40 ;  /* 0x0000002800237202 */ /* 0x000fe40000000f00 */
[----:B------:R-:W-:-:S07]  /*8d40*/  MOV R18, R38 ;  /* 0x0000002600127202 */ /* 0x000fce0000000f00 */
[----:B------:R-:W-:Y:S05]  /*8d50*/  WARPSYNC.COLLECTIVE R30, `(.L_x_496) ;  /* 0x000000001e087348 */ /* 0x000fea0003c00000 */
[----:B------:R0:W1:Y:S02]  /*8d60*/  SHFL.BFLY P2, R38, R35, R32, R33 ;  /* 0x0c00002023267389 */ /* 0x0000640000040021 */
[----:B01----:R-:W-:Y:S01]  /*8d70*/  ENDCOLLECTIVE ;  /* 0x000000000000791b */ /* 0x003fe20003800000 */
.L_x_496:
[----:B------:R-:W-:Y:S02]  /*8d80*/  FADD.FTZ R43, R21, R18 ;  /* 0x00000012152b7221 */ /* 0x000fe40000010000 */
[----:B------:R-:W0:Y:S08]  /*8d90*/  LDC.64 R18, c[0x0][0x218] ;  /* 0x00008600ff127b82 */ /* 0x000e300000000a00 */
[----:B------:R-:W1:Y:S01]  /*8da0*/  LDC.64 R20, c[0x0][0x220] ;  /* 0x00008800ff147b82 */ /* 0x000e620000000a00 */
[----:B------:R-:W-:Y:S01]  /*8db0*/  HFMA2.MMA R32, -RZ, RZ, 0, 1.1920928955078125e-07 ;  /* 0x00000002ff207435 */ /* 0x000fe200000001ff */
[----:B------:R-:W-:Y:S01]  /*8dc0*/  IMAD.MOV.U32 R35, RZ, RZ, R43 ;  /* 0x000000ffff237224 */ /* 0x000fe200078e002b */
[----:B------:R-:W-:-:S09]  /*8dd0*/  MOV R41, R38 ;  /* 0x0000002600297202 */ /* 0x000fd20000000f00 */
[----:B01----:R-:W-:Y:S05]  /*8de0*/  WARPSYNC.COLLECTIVE R30, `(.L_x_497) ;  /* 0x000000001e087348 */ /* 0x003fea0003c00000 */
[----:B------:R2:W3:Y:S02]  /*8df0*/  SHFL.BFLY P2, R38, R35, R32, R33 ;  /* 0x0c00002023267389 */ /* 0x0004e40000040021 */
[----:B0123--:R-:W-:Y:S01]  /*8e00*/  ENDCOLLECTIVE ;  /* 0x000000000000791b */ /* 0x00ffe20003800000 */
.L_x_497:
[----:B------:R-:W-:Y:S01]  /*8e10*/  FADD.FTZ R41, R40, R41 ;  /* 0x0000002928297221 */ /* 0x000fe20000010000 */
[----:B------:R-:W-:-:S05]  /*8e20*/  IMAD.WIDE R18, R29, 0x2, R18 ;  /* 0x000000021d127825 */ /* 0x000fca00078e0212 */
[----:B------:R0:W-:Y:S01]  /*8e30*/  @!P0 STG.E.U16 desc[UR10][R18.64], R34 ;  /* 0x0000002212008986 */ /* 0x0001e2000c10150a */
[----:B------:R-:W-:Y:S01]  /*8e40*/  IMAD.WIDE R20, R29, 0x2, R20 ;  /* 0x000000021d147825 */ /* 0x000fe200078e0214 */
[----:B------:R-:W-:-:S04]  /*8e50*/  MOV R35, R41 ;  /* 0x0000002900237202 */ /* 0x000fc80000000f00 */
[----:B------:R0:W-:Y:S04]  /*8e60*/  @!P0 STG.E.U16 desc[UR10][R20.64], R36 ;  /* 0x0000002414008986 */ /* 0x0001e8000c10150a */
[----:B------:R0:W-:Y:S01]  /*8e70*/  @!P0 STG.E.U16 desc[UR10][R18.64+0x28], R26 ;  /* 0x0000281a12008986 */ /* 0x0001e2000c10150a */
[----:B------:R-:W-:-:S03]  /*8e80*/  MOV R42, R38 ;  /* 0x00000026002a7202 */ /* 0x000fc60000000f00 */
[----:B------:R0:W-:Y:S04]  /*8e90*/  @!P0 STG.E.U16 desc[UR10][R20.64+0x28], R23 ;  /* 0x0000281714008986 */ /* 0x0001e8000c10150a */
[----:B0-----:R-:W-:Y:S05]  /*8ea0*/  WARPSYNC.COLLECTIVE R30, `(.L_x_498) ;  /* 0x000000001e087348 */ /* 0x001fea0003c00000 */
[----:B------:R1:W2:Y:S02]  /*8eb0*/  SHFL.BFLY P2, R38, R35, R32, R33 ;  /* 0x0c00002023267389 */ /* 0x0002a40000040021 */
[----:B012---:R-:W-:Y:S01]  /*8ec0*/  ENDCOLLECTIVE ;  /* 0x000000000000791b */ /* 0x007fe20003800000 */
.L_x_498:
[----:B------:R-:W-:Y:S01]  /*8ed0*/  FADD.FTZ R42, R43, R42 ;  /* 0x0000002a2b2a7221 */ /* 0x000fe20000010000 */
[----:B------:R0:W-:Y:S04]  /*8ee0*/  @!P0 STG.E.U16 desc[UR10][R18.64+0x50], R24 ;  /* 0x0000501812008986 */ /* 0x0001e8000c10150a */
[----:B------:R0:W-:Y:S01]  /*8ef0*/  @!P0 STG.E.U16 desc[UR10][R20.64+0x50], R25 ;  /* 0x0000501914008986 */ /* 0x0001e2000c10150a */
[----:B------:R-:W-:Y:S01]  /*8f00*/  HFMA2.MMA R32, -RZ, RZ, 0, 5.9604644775390625e-08 ;  /* 0x00000001ff207435 */ /* 0x000fe200000001ff */
[----:B------:R-:W-:Y:S01]  /*8f10*/  MOV R35, R42 ;  /* 0x0000002a00237202 */ /* 0x000fe20000000f00 */
[----:B------:R-:W-:-:S09]  /*8f20*/  IMAD.MOV.U32 R40, RZ, RZ, R38 ;  /* 0x000000ffff287224 */ /* 0x000fd200078e0026 */
[----:B0-----:R-:W-:Y:S05]  /*8f30*/  WARPSYNC.COLLECTIVE R30, `(.L_x_499) ;  /* 0x000000001e087348 */ /* 0x001fea0003c00000 */
[----:B------:R1:W2:Y:S02]  /*8f40*/  SHFL.BFLY P2, R38, R35, R32, R33 ;  /* 0x0c00002023267389 */ /* 0x0002a40000040021 */
[----:B012---:R-:W-:Y:S01]  /*8f50*/  ENDCOLLECTIVE ;  /* 0x000000000000791b */ /* 0x007fe20003800000 */
.L_x_499:
[----:B------:R-:W-:-:S05]  /*8f60*/  FADD.FTZ R40, R41, R40 ;  /* 0x0000002829287221 */ /* 0x000fca0000010000 */
[----:B------:R-:W-:Y:S02]  /*8f70*/  MOV R35, R40 ;  /* 0x0000002800237202 */ /* 0x000fe40000000f00 */
[----:B------:R-:W-:-:S07]  /*8f80*/  MOV R27, R38 ;  /* 0x00000026001b7202 */ /* 0x000fce0000000f00 */
[----:B------:R-:W-:Y:S05]  /*8f90*/  WARPSYNC.COLLECTIVE R30, `(.L_x_500) ;  /* 0x000000001e087348 */ /* 0x000fea0003c00000 */
[----:B------:R0:W1:Y:S02]  /*8fa0*/  SHFL.BFLY P2, R38, R35, R32, R33 ;  /* 0x0c00002023267389 */ /* 0x0000640000040021 */
[----:B01----:R-:W-:Y:S01]  /*8fb0*/  ENDCOLLECTIVE ;  /* 0x000000000000791b */ /* 0x003fe20003800000 */
.L_x_500:
[----:B------:R-:W-:Y:S01]  /*8fc0*/  FADD.FTZ R22, R42, R27 ;  /* 0x0000001b2a167221 */ /* 0x000fe20000010000 */
[----:B------:R-:W-:Y:S06]  /*8fd0*/  BRA `(.L_x_501) ;  /* 0xffffffe400247947 */ /* 0x000fec000383ffff */
.L_x_502:
        /* <DEDUP_REMOVED lines=10> */
.L_x_2756:


//--------------------- .text._ZN13group_norm_v218gn_bwd_cuda_kernelI13__nv_bfloat16Li320ELi3ELi32ELi10ELi4096ELb0ELb1ELi32ELi320ELi320ELi4ELb1ELi3ELb0ELb0ELNS_15WgradSyncMethodE3ENS_16CompileConditionILi900EEEEEvPT_S6_S6_PKS5_S8_S8_S8_PKfflPfPj --------------------------
	.section	.text._ZN13group_norm_v218gn_bwd_cuda_kernelI13__nv_bfloat16Li320ELi3ELi32ELi10ELi4096ELb0ELb1ELi32ELi320ELi320ELi4ELb1ELi3ELb0ELb0ELNS_15WgradSyncMethodE3ENS_16CompileConditionILi900EEEEEvPT_S6_S6_PKS5_S8_S8_S8_PKfflPfPj,"ax",@progbits
	.align	128
        .global         _ZN13group_norm_v218gn_bwd_cuda_kernelI13__nv_bfloat16Li320ELi3ELi32ELi10ELi4096ELb0ELb1ELi32ELi320ELi320ELi4ELb1ELi3ELb0ELb0ELNS_15WgradSyncMethodE3ENS_16CompileConditionILi900EEEEEvPT_S6_S6_PKS5_S8_S8_S8_PKfflPfPj
        .type           _ZN13group_norm_v218gn_bwd_cuda_kernelI13__nv_bfloat16Li320ELi3ELi32ELi10ELi4096ELb0ELb1ELi32ELi320ELi320ELi4ELb1ELi3ELb0ELb0ELNS_15WgradSyncMethodE3ENS_16CompileConditionILi900EEEEEvPT_S6_S6_PKS5_S8_S8_S8_PKfflPfPj,@function
        .size           _ZN13group_norm_v218gn_bwd_cuda_kernelI13__nv_bfloat16Li320ELi3ELi32ELi10ELi4096ELb0ELb1ELi32ELi320ELi320ELi4ELb1ELi3ELb0ELb0ELNS_15WgradSyncMethodE3ENS_16CompileConditionILi900EEEEEvPT_S6_S6_PKS5_S8_S8_S8_PKfflPfPj,(.L_x_2757 - _ZN13group_norm_v218gn_bwd_cuda_kernelI13__nv_bfloat16Li320ELi3ELi32ELi10ELi4096ELb0ELb1ELi32ELi320ELi320ELi4ELb1ELi3ELb0ELb0ELNS_15WgradSyncMethodE3ENS_16CompileConditionILi900EEEEEvPT_S6_S6_PKS5_S8_S8_S8_PKfflPfPj)
        .other          _ZN13group_norm_v218gn_bwd_cuda_kernelI13__nv_bfloat16Li320ELi3ELi32ELi10ELi4096ELb0ELb1ELi32ELi320ELi320ELi4ELb1ELi3ELb0ELb0ELNS_15WgradSyncMethodE3ENS_16CompileConditionILi900EEEEEvPT_S6_S6_PKS5_S8_S8_S8_PKfflPfPj,@"STO_CUDA_ENTRY STV_DEFAULT"
_ZN13group_norm_v218gn_bwd_cuda_kernelI13__nv_bfloat16Li320ELi3ELi32ELi10ELi4096ELb0ELb1ELi32ELi320ELi320ELi4ELb1ELi3ELb0ELb0ELNS_15WgradSyncMethodE3ENS_16CompileConditionILi900EEEEEvPT_S6_S6_PKS5_S8_S8_S8_PKfflPfPj:
.text._ZN13group_norm_v218gn_bwd_cuda_kernelI13__nv_bfloat16Li320ELi3ELi32ELi10ELi4096ELb0ELb1ELi32ELi320ELi320ELi4ELb1ELi3ELb0ELb0ELNS_15WgradSyncMethodE3ENS_16CompileConditionILi900EEEEEvPT_S6_S6_PKS5_S8_S8_S8_PKfflPfPj:
        /* <DEDUP_REMOVED lines=29> */
.L_x_505:
[----:B------:R-:W2:Y:S04]  /*01d0*/  LD.E.STRONG.GPU R0, desc[UR10][R2.64] ;  /* 0x0000000a02007980 */ /* 0x000ea8000c10f900 */
[----:B--2---:R-:W-:Y:S01]  /*01e0*/  CCTL.IVALL ;  /* 0x00000000ff00798f */ /* 0x004fe20002000000 */
[----:B------:R-:W-:Y:S05]  /*01f0*/  YIELD ;  /* 0x0000000000007946 */ /* 0x000fea0003800000 */
[----:B-----5:R-:W-:-:S04]  /*0200*/  LOP3.LUT R0, R0, R5, RZ, 0x3c, !PT ;  /* 0x0000000500007212 */ /* 0x020fc800078e3cff */
[----:B------:R-:W-:-:S13]  /*0210*/  ISETP.GT.AND P0, PT, R0, -0x1, PT ;  /* 0xffffffff0000780c */ /* 0x000fda0003f04270 */
[----:B------:R-:W-:Y:S05]  /*0220*/  @P0 BRA `(.L_x_505) ;  /* 0xfffffffc00e80947 */ /* 0x000fea000383ffff */
.L_x_504:
[----:B------:R-:W-:Y:S05]  /*0230*/  WARPSYNC.ALL ;  /* 0x0000000000007948 */ /* 0x000fea0003800000 */
[----:B------:R-:W-:Y:S06]  /*0240*/  BAR.SYNC.DEFER_BLOCKING 0x0 ;  /* 0x0000000000007b1d */ /* 0x000fec0000010000 */
[----:B------:R-:W-:Y:S05]  /*0250*/  BRA `(.L_x_506) ;  /* 0x0000005000687947 */ /* 0x000fea0003800000 */
.L_x_503:
        /* <DEDUP_REMOVED lines=59> */
.L_x_522:
        /* <DEDUP_REMOVED lines=628> */
.L_x_507:
        /* <DEDUP_REMOVED lines=74> */
.L_x_509:
[----:B------:R-:W-:Y:S05]  /*31f0*/  BSYNC B0 ;  /* 0x0000000000007941 */ /* 0x000fea0003800000 */
.L_x_508:
        /* <DEDUP_REMOVED lines=32> */
.L_x_511:
[----:B------:R-:W-:Y:S05]  /*3400*/  BSYNC B0 ;  /* 0x0000000000007941 */ /* 0x000fea0003800000 */
.L_x_510:
        /* <DEDUP_REMOVED lines=55> */
.L_x_514:
[----:B------:R-:W2:Y:S04]  /*3780*/  LD.E.STRONG.GPU R19, desc[UR10][R16.64] ;  /* 0x0000000a10137980 */ /* 0x000ea8000c10f900 */
[----:B--2---:R-:W-:Y:S01]  /*3790*/  CCTL.IVALL ;  /* 0x00000000ff00798f */ /* 0x004fe20002000000 */
[----:B------:R-:W-:Y:S05]  /*37a0*/  YIELD ;  /* 0x0000000000007946 */ /* 0x000fea0003800000 */
[----:B-----5:R-:W-:-:S04]  /*37b0*/  LOP3.LUT R19, R19, R18, RZ, 0x3c, !PT ;  /* 0x0000001213137212 */ /* 0x020fc800078e3cff */
[----:B------:R-:W-:-:S13]  /*37c0*/  ISETP.GT.AND P1, PT, R19, -0x1, PT ;  /* 0xffffffff1300780c */ /* 0x000fda0003f24270 */
[----:B------:R-:W-:Y:S05]  /*37d0*/  @P1 BRA `(.L_x_514) ;  /* 0xfffffffc00e81947 */ /* 0x000fea000383ffff */
.L_x_513:
[----:B------:R-:W-:Y:S05]  /*37e0*/  WARPSYNC.ALL ;  /* 0x0000000000007948 */ /* 0x000fea0003800000 */
[----:B------:R-:W-:Y:S06]  /*37f0*/  BAR.SYNC.DEFER_BLOCKING 0x0 ;  /* 0x0000000000007b1d */ /* 0x000fec0000010000 */
[----:B------:R-:W-:Y:S05]  /*3800*/  BRA `(.L_x_515) ;  /* 0x0000000000647947 */ /* 0x000fea0003800000 */
.L_x_512:
        /* <DEDUP_REMOVED lines=17> */
.L_x_517:
[----:B------:R-:W2:Y:S04]  /*3920*/  LD.E.STRONG.GPU R19, desc[UR10][R16.64] ;  /* 0x0000000a10137980 */ /* 0x000ea8000c10f900 */
[----:B--2---:R-:W-:Y:S01]  /*3930*/  CCTL.IVALL ;  /* 0x00000000ff00798f */ /* 0x004fe20002000000 */
[----:B------:R-:W-:Y:S05]  /*3940*/  YIELD ;  /* 0x0000000000007946 */ /* 0x000fea0003800000 */
[----:B-----5:R-:W-:-:S04]  /*3950*/  LOP3.LUT R19, R19, R18, RZ, 0x3c, !PT ;  /* 0x0000001213137212 */ /* 0x020fc800078e3cff */
[----:B------:R-:W-:-:S13]  /*3960*/  ISETP.GT.AND P1, PT, R19, -0x1, PT ;  /* 0xffffffff1300780c */ /* 0x000fda0003f24270 */
[----:B------:R-:W-:Y:S05]  /*3970*/  @P1 BRA `(.L_x_517) ;  /* 0xfffffffc00e81947 */ /* 0x000fea000383ffff */
.L_x_516:
[----:B------:R-:W-:Y:S05]  /*3980*/  WARPSYNC.ALL ;  /* 0x0000000000007948 */ /* 0x000fea0003800000 */
[----:B------:R-:W-:Y:S06]  /*3990*/  BAR.SYNC.DEFER_BLOCKING 0x0 ;  /* 0x0000000000007b1d */ /* 0x000fec0000010000 */
.L_x_515:
        /* <DEDUP_REMOVED lines=96> */
.L_x_519:
[----:B------:R-:W-:Y:S05]  /*3fa0*/  BSYNC B0 ;  /* 0x0000000000007941 */ /* 0x000fea0003800000 */
.L_x_518:
        /* <DEDUP_REMOVED lines=24> */
.L_x_521:
[----:B------:R-:W-:Y:S05]  /*4130*/  BSYNC B0 ;  /* 0x0000000000007941 */ /* 0x000fea0003800000 */
.L_x_520:
        /* <DEDUP_REMOVED lines=300> */
.L_x_506:
        /* <DEDUP_REMOVED lines=74> */
.L_x_539:
        /* <DEDUP_REMOVED lines=42> */
.L_x_526:
[----:B------:R-:W-:Y:S05]  /*5b40*/  BSYNC B1 ;  /* 0x0000000000017941 */ /* 0x000fea0003800000 */
.L_x_525:
        /* <DEDUP_REMOVED lines=20> */
.L_x_529:
        /* <DEDUP_REMOVED lines=55> */
.L_x_528:
[----:B------:R-:W-:Y:S05]  /*6000*/  BSYNC B1 ;  /* 0x0000000000017941 */ /* 0x000fea0003800000 */
.L_x_527:
        /* <DEDUP_REMOVED lines=35> */
.L_x_531:
[----:B------:R-:W-:Y:S05]  /*6240*/  BSYNC B1 ;  /* 0x0000000000017941 */ /* 0x000fea0003800000 */
.L_x_530:
        /* <DEDUP_REMOVED lines=15> */
.L_x_524:
[----:B------:R-:W-:Y:S05]  /*6340*/  BSYNC B0 ;  /* 0x0000000000007941 */ /* 0x000fea0003800000 */
.L_x_523:
        /* <DEDUP_REMOVED lines=38> */
.L_x_548:
        /* <DEDUP_REMOVED lines=42> */
.L_x_558:
        /* <DEDUP_REMOVED lines=36> */
.L_x_568:
[----:B0-----:R-:W-:Y:S01]  /*6a90*/  FADD.FTZ R23, R22, R38 ;  /* 0x0000002616177221 */ /* 0x001fe20000010000 */
[----:B------:R-:W-:Y:S02]  /*6aa0*/  @!P1 F2FP.BF16.F32.PACK_AB R22, RZ, R28 ;  /* 0x0000001cff16923e */ /* 0x000fe400000010ff */
[----:B------:R-:W-:Y:S02]  /*6ab0*/  MOV R29, R55 ;  /* 0x00000037001d7202 */ /* 0x000fe40000000f00 */
[----:B------:R-:W-:Y:S01]  /*6ac0*/  @!P1 F2FP.BF16.F32.PACK_AB R23, RZ, R23 ;  /* 0x00000017ff17923e */ /* 0x000fe200000010ff */
[----:B------:R4:W-:Y:S04]  /*6ad0*/  @!P1 STG.E.U16 desc[UR10][R18.64+0x50], R22 ;  /* 0x0000501612009986 */ /* 0x0009e8000c10150a */
[----:B------:R4:W-:Y:S02]  /*6ae0*/  @!P1 STG.E.U16 desc[UR10][R20.64+0x50], R23 ;  /* 0x0000501714009986 */ /* 0x0009e4000c10150a */
.L_x_534:
[----:B------:R-:W-:Y:S05]  /*6af0*/  BSYNC B0 ;  /* 0x0000000000007941 */ /* 0x000fea0003800000 */
.L_x_533:
        /* <DEDUP_REMOVED lines=151> */
.L_x_602:
[----:B--2---:R-:W-:Y:S01]  /*7470*/  FADD.FTZ R23, R40, R38 ;  /* 0x0000002628177221 */ /* 0x004fe20000010000 */
[----:B------:R-:W-:-:S04]  /*7480*/  @!P0 F2FP.BF16.F32.PACK_AB R22, RZ, R22 ;  /* 0x00000016ff16823e */ /* 0x000fc800000010ff */
[----:B------:R-:W-:Y:S01]  /*7490*/  @!P0 F2FP.BF16.F32.PACK_AB R23, RZ, R23 ;  /* 0x00000017ff17823e */ /* 0x000fe200000010ff */
[----:B------:R0:W-:Y:S04]  /*74a0*/  @!P0 STG.E.U16 desc[UR10][R18.64+0x78], R22 ;  /* 0x0000781612008986 */ /* 0x0001e8000c10150a */
[----:B------:R0:W-:Y:S02]  /*74b0*/  @!P0 STG.E.U16 desc[UR10][R20.64+0x78], R23 ;  /* 0x0000781714008986 */ /* 0x0001e4000c10150a */
.L_x_532:
[----:B------:R-:W-:Y:S05]  /*74c0*/  WARPSYNC.ALL ;  /* 0x0000000000007948 */ /* 0x000fea0003800000 */
[----:B------:R-:W-:Y:S01]  /*74d0*/  BAR.SYNC.DEFER_BLOCKING 0x0 ;  /* 0x0000000000007b1d */ /* 0x000fe20000010000 */
[C---:B------:R-:W-:Y:S02]  /*74e0*/  ISETP.GE.AND P0, PT, R8.reuse, -0x2ec0, PT ;  /* 0xffffd1400800780c */ /* 0x040fe40003f06270 */
[----:B------:R-:W-:-:S11]  /*74f0*/  IADD3 R8, R8, 0x3000, RZ ;  /* 0x0000300008087810 */ /* 0x000fd60007ffe0ff */
[----:B------:R-:W-:Y:S05]  /*7500*/  @!P0 BRA `(.L_x_539) ;  /* 0xffffffe000e48947 */ /* 0x000fea000383ffff */
[----:B------:R-:W-:Y:S05]  /*7510*/  EXIT ;  /* 0x000000000000794d */ /* 0x000fea0003800000 */
.L_x_535:
[----:B------:R-:W-:Y:S01]  /*7520*/  HFMA2.MMA R32, -RZ, RZ, 0, 4.76837158203125e-07 ;  /* 0x00000008ff207435 */ /* 0x000fe200000001ff */
[----:B--2---:R-:W-:Y:S01]  /*7530*/  MOV R35, R18 ;  /* 0x0000001200237202 */ /* 0x004fe20000000f00 */
[----:B------:R-:W-:Y:S01]  /*7540*/  IMAD.MOV.U32 R33, RZ, RZ, 0x101f ;  /* 0x0000101fff217424 */ /* 0x000fe200078e00ff */
[----:B------:R-:W-:-:S08]  /*7550*/  MOV R30, 0xffff ;  /* 0x0000ffff001e7802 */ /* 0x000fd00000000f00 */
[----:B01-3--:R-:W-:Y:S05]  /*7560*/  WARPSYNC.COLLECTIVE R30, `(.L_x_540) ;  /* 0x000000001e087348 */ /* 0x00bfea0003c00000 */
[----:B------:R2:W4:Y:S02]  /*7570*/  SHFL.BFLY P2, R38, R35, R32, R33 ;  /* 0x0c00002023267389 */ /* 0x0005240000040021 */
[----:B01234-:R-:W-:Y:S01]  /*7580*/  ENDCOLLECTIVE ;  /* 0x000000000000791b */ /* 0x01ffe20003800000 */
.L_x_540:
[----:B------:R-:W-:Y:S02]  /*7590*/  MOV R35, R19 ;  /* 0x0000001300237202 */ /* 0x000fe40000000f00 */
[----:B------:R-:W-:-:S07]  /*75a0*/  MOV R21, R38 ;  /* 0x0000002600157202 */ /* 0x000fce0000000f00 */
[----:B------:R-:W-:Y:S05]  /*75b0*/  WARPSYNC.COLLECTIVE R30, `(.L_x_541) ;  /* 0x000000001e087348 */ /* 0x000fea0003c00000 */
[----:B------:R0:W1:Y:S02]  /*75c0*/  SHFL.BFLY P2, R38, R35, R32, R33 ;  /* 0x0c00002023267389 */ /* 0x0000640000040021 */
[----:B01----:R-:W-:Y:S01]  /*75d0*/  ENDCOLLECTIVE ;  /* 0x000000000000791b */ /* 0x003fe20003800000 */
.L_x_541:
[----:B------:R-:W-:Y:S01]  /*75e0*/  FADD.FTZ R21, R21, R18 ;  /* 0x0000001215157221 */ /* 0x000fe20000010000 */
[----:B------:R-:W-:-:S03]  /*75f0*/  HFMA2.MMA R32, -RZ, RZ, 0, 2.384185791015625e-07 ;  /* 0x00000004ff207435 */ /* 0x000fc600000001ff */
[----:B------:R-:W-:Y:S01]  /*7600*/  IMAD.MOV.U32 R35, RZ, RZ, R21 ;  /* 0x000000ffff237224 */ /* 0x000fe200078e0015 */
[----:B------:R-:W-:-:S07]  /*7610*/  MOV R20, R38 ;  /* 0x0000002600147202 */ /* 0x000fce0000000f00 */
[----:B------:R-:W-:Y:S05]  /*7620*/  WARPSYNC.COLLECTIVE R30, `(.L_x_542) ;  /* 0x000000001e087348 */ /* 0x000fea0003c00000 */
[----:B------:R0:W1:Y:S02]  /*7630*/  SHFL.BFLY P2, R38, R35, R32, R33 ;  /* 0x0c00002023267389 */ /* 0x0000640000040021 */
[----:B01----:R-:W-:Y:S01]  /*7640*/  ENDCOLLECTIVE ;  /* 0x000000000000791b */ /* 0x003fe20003800000 */
.L_x_542:
[----:B------:R-:W-:-:S05]  /*7650*/  FADD.FTZ R20, R20, R19 ;  /* 0x0000001314147221 */ /* 0x000fca0000010000 */
[----:B------:R-:W-:Y:S02]  /*7660*/  MOV R35, R20 ;  /* 0x0000001400237202 */ /* 0x000fe40000000f00 */
[----:B------:R-:W-:-:S07]  /*7670*/  MOV R22, R38 ;  /* 0x0000002600167202 */ /* 0x000fce0000000f00 */
[----:B------:R-:W-:Y:S05]  /*7680*/  WARPSYNC.COLLECTIVE R30, `(.L_x_543) ;  /* 0x000000001e087348 */ /* 0x000fea0003c00000 */
[----:B------:R0:W1:Y:S02]  /*7690*/  SHFL.BFLY P2, R38, R35, R32, R33 ;  /* 0x0c00002023267389 */ /* 0x0000640000040021 */
[----:B01----:R-:W-:Y:S01]  /*76a0*/  ENDCOLLECTIVE ;  /* 0x000000000000791b */ /* 0x003fe20003800000 */
.L_x_543:
[----:B------:R-:W-:Y:S01]  /*76b0*/  FADD.FTZ R22, R21, R22 ;  /* 0x0000001615167221 */ /* 0x000fe20000010000 */
[----:B------:R-:W-:-:S03]  /*76c0*/  HFMA2.MMA R32, -RZ, RZ, 0, 1.1920928955078125e-07 ;  /* 0x00000002ff207435 */ /* 0x000fc600000001ff */
[----:B------:R-:W-:Y:S01]  /*76d0*/  IMAD.MOV.U32 R35, RZ, RZ, R22 ;  /* 0x000000ffff237224 */ /* 0x000fe200078e0016 */
[----:B------:R-:W-:-:S07]  /*76e0*/  MOV R23, R38 ;  /* 0x0000002600177202 */ /* 0x000fce0000000f00 */
[----:B------:R-:W-:Y:S05]  /*76f0*/  WARPSYNC.COLLECTIVE R30, `(.L_x_544) ;  /* 0x000000001e087348 */ /* 0x000fea0003c00000 */
[----:B------:R0:W1:Y:S02]  /*7700*/  SHFL.BFLY P2, R38, R35, R32, R33 ;  /* 0x0c00002023267389 */ /* 0x0000640000040021 */
[----:B01----:R-:W-:Y:S01]  /*7710*/  ENDCOLLECTIVE ;  /* 0x000000000000791b */ /* 0x003fe20003800000 */
.L_x_544:
[----:B------:R-:W-:-:S05]  /*7720*/  FADD.FTZ R23, R20, R23 ;  /* 0x0000001714177221 */ /* 0x000fca0000010000 */
[----:B------:R-:W-:Y:S02]  /*7730*/  MOV R35, R23 ;  /* 0x0000001700237202 */ /* 0x000fe40000000f00 */
[----:B------:R-:W-:-:S07]  /*7740*/  MOV R25, R38 ;  /* 0x0000002600197202 */ /* 0x000fce0000000f00 */
[----:B------:R-:W-:Y:S05]  /*7750*/  WARPSYNC.COLLECTIVE R30, `(.L_x_545) ;  /* 0x000000001e087348 */ /* 0x000fea0003c00000 */
[----:B------:R0:W1:Y:S02]  /*7760*/  SHFL.BFLY P2, R38, R35, R32, R33 ;  /* 0x0c00002023267389 */ /* 0x0000640000040021 */
[----:B01----:R-:W-:Y:S01]  /*7770*/  ENDCOLLECTIVE ;  /* 0x000000000000791b */ /* 0x003fe20003800000 */
.L_x_545:
[----:B------:R-:W-:Y:S01]  /*7780*/  FADD.FTZ R25, R22, R25 ;  /* 0x0000001916197221 */ /* 0x000fe20000010000 */
[----:B------:R-:W-:-:S03]  /*7790*/  HFMA2.MMA R32, -RZ, RZ, 0, 5.9604644775390625e-08 ;  /* 0x00000001ff207435 */ /* 0x000fc600000001ff */
[----:B------:R-:W-:Y:S01]  /*77a0*/  IMAD.MOV.U32 R35, RZ, RZ, R25 ;  /* 0x000000ffff237224 */ /* 0x000fe200078e0019 */
[----:B------:R-:W-:-:S07]  /*77b0*/  MOV R18, R38 ;  /* 0x0000002600127202 */ /* 0x000fce0000000f00 */
[----:B------:R-:W-:Y:S05]  /*77c0*/  WARPSYNC.COLLECTIVE R30, `(.L_x_546) ;  /* 0x000000001e087348 */ /* 0x000fea0003c00000 */
[----:B------:R0:W1:Y:S02]  /*77d0*/  SHFL.BFLY P2, R38, R35, R32, R33 ;  /* 0x0c00002023267389 */ /* 0x0000640000040021 */
[----:B01----:R-:W-:Y:S01]  /*77e0*/  ENDCOLLECTIVE ;  /* 0x000000000000791b */ /* 0x003fe20003800000 */
.L_x_546:
[----:B------:R-:W-:-:S05]  /*77f0*/  FADD.FTZ R24, R23, R18 ;  /* 0x0000001217187221 */ /* 0x000fca0000010000 */
[----:B------:R-:W-:Y:S02]  /*7800*/  MOV R35, R24 ;  /* 0x0000001800237202 */ /* 0x000fe40000000f00 */
[----:B------:R-:W-:-:S07]  /*7810*/  MOV R26, R38 ;  /* 0x00000026001a7202 */ /* 0x000fce0000000f00 */
[----:B------:R-:W-:Y:S05]  /*7820*/  WARPSYNC.COLLECTIVE R30, `(.L_x_547) ;  /* 0x000000001e087348 */ /* 0x000fea0003c00000 */
[----:B------:R0:W1:Y:S02]  /*7830*/  SHFL.BFLY P2, R38, R35, R32, R33 ;  /* 0x0c00002023267389 */ /* 0x0000640000040021 */
[----:B01----:R-:W-:Y:S01]  /*7840*/  ENDCOLLECTIVE ;  /* 0x000000000000791b */ /* 0x003fe20003800000 */
.L_x_547:
[----:B------:R-:W-:Y:S01]  /*7850*/  FADD.FTZ R26, R25, R26 ;  /* 0x0000001a191a7221 */ /* 0x000fe20000010000 */
[----:B------:R-:W-:Y:S06]  /*7860*/  BRA `(.L_x_548) ;  /* 0xffffffec00507947 */ /* 0x000fec000383ffff */
.L_x_536:
        /* <DEDUP_REMOVED lines=8> */
.L_x_550:
[----:B------:R-:W-:Y:S05]  /*78f0*/  BSYNC B1 ;  /* 0x0000000000017941 */ /* 0x000fea0003800000 */
.L_x_549:
        /* <DEDUP_REMOVED lines=8> */
.L_x_551:
[----:B------:R-:W-:-:S05]  /*7980*/  FADD.FTZ R25, R25, R22 ;  /* 0x0000001619197221 */ /* 0x000fca0000010000 */
[----:B------:R-:W-:Y:S01]  /*7990*/  MOV R35, R25 ;  /* 0x0000001900237202 */ /* 0x000fe20000000f00 */
[----:B------:R-:W-:Y:S01]  /*79a0*/  IMAD.MOV.U32 R32, RZ, RZ, 0x4 ;  /* 0x00000004ff207424 */ /* 0x000fe200078e00ff */
[----:B------:R-:W-:-:S07]  /*79b0*/  MOV R24, R38 ;  /* 0x0000002600187202 */ /* 0x000fce0000000f00 */
[----:B------:R-:W-:Y:S05]  /*79c0*/  WARPSYNC.COLLECTIVE R30, `(.L_x_552) ;  /* 0x000000001e087348 */ /* 0x000fea0003c00000 */
[----:B------:R0:W1:Y:S02]  /*79d0*/  SHFL.BFLY P2, R38, R35, R32, R33 ;  /* 0x0c00002023267389 */ /* 0x0000640000040021 */
[----:B01----:R-:W-:Y:S01]  /*79e0*/  ENDCOLLECTIVE ;  /* 0x000000000000791b */ /* 0x003fe20003800000 */
.L_x_552:
[----:B------:R-:W-:-:S05]  /*79f0*/  FADD.FTZ R24, R24, R23 ;  /* 0x0000001718187221 */ /* 0x000fca0000010000 */
[----:B------:R-:W-:Y:S02]  /*7a00*/  MOV R35, R24 ;  /* 0x0000001800237202 */ /* 0x000fe40000000f00 */
[----:B------:R-:W-:-:S07]  /*7a10*/  MOV R26, R38 ;  /* 0x00000026001a7202 */ /* 0x000fce0000000f00 */
[----:B------:R-:W-:Y:S05]  /*7a20*/  WARPSYNC.COLLECTIVE R30, `(.L_x_553) ;  /* 0x000000001e087348 */ /* 0x000fea0003c00000 */
[----:B------:R0:W1:Y:S02]  /*7a30*/  SHFL.BFLY P2, R38, R35, R32, R33 ;  /* 0x0c00002023267389 */ /* 0x0000640000040021 */
[----:B01----:R-:W-:Y:S01]  /*7a40*/  ENDCOLLECTIVE ;  /* 0x000000000000791b */ /* 0x003fe20003800000 */
.L_x_553:
[----:B------:R-:W-:-:S05]  /*7a50*/  FADD.FTZ R26, R25, R26 ;  /* 0x0000001a191a7221 */ /* 0x000fca0000010000 */
[----:B------:R-:W-:Y:S01]  /*7a60*/  MOV R35, R26 ;  /* 0x0000001a00237202 */ /* 0x000fe20000000f00 */
[----:B------:R-:W-:Y:S01]  /*7a70*/  IMAD.MOV.U32 R32, RZ, RZ, 0x2 ;  /* 0x00000002ff207424 */ /* 0x000fe200078e00ff */
[----:B------:R-:W-:-:S07]  /*7a80*/  MOV R27, R38 ;  /* 0x00000026001b7202 */ /* 0x000fce0000000f00 */
[----:B------:R-:W-:Y:S05]  /*7a90*/  WARPSYNC.COLLECTIVE R30, `(.L_x_554) ;  /* 0x000000001e087348 */ /* 0x000fea0003c00000 */
[----:B------:R0:W1:Y:S02]  /*7aa0*/  SHFL.BFLY P2, R38, R35, R32, R33 ;  /* 0x0c00002023267389 */ /* 0x0000640000040021 */
[----:B01----:R-:W-:Y:S01]  /*7ab0*/  ENDCOLLECTIVE ;  /* 0x000000000000791b */ /* 0x003fe20003800000 */
.L_x_554:
[----:B------:R-:W-:-:S05]  /*7ac0*/  FADD.FTZ R27, R24, R27 ;  /* 0x0000001b181b7221 */ /* 0x000fca0000010000 */
[----:B------:R-:W-:Y:S02]  /*7ad0*/  MOV R35, R27 ;  /* 0x0000001b00237202 */ /* 0x000fe40000000f00 */
[----:B------:R-:W-:-:S07]  /*7ae0*/  MOV R29, R38 ;  /* 0x00000026001d7202 */ /* 0x000fce0000000f00 */
[----:B------:R-:W-:Y:S05]  /*7af0*/  WARPSYNC.COLLECTIVE R30, `(.L_x_555) ;  /* 0x000000001e087348 */ /* 0x000fea0003c00000 */
[----:B------:R0:W1:Y:S02]  /*7b00*/  SHFL.BFLY P2, R38, R35, R32, R33 ;  /* 0x0c00002023267389 */ /* 0x0000640000040021 */
[----:B01----:R-:W-:Y:S01]  /*7b10*/  ENDCOLLECTIVE ;  /* 0x000000000000791b */ /* 0x003fe20003800000 */
.L_x_555:
[----:B------:R-:W-:-:S05]  /*7b20*/  FADD.FTZ R29, R26, R29 ;  /* 0x0000001d1a1d7221 */ /* 0x000fca0000010000 */
[----:B------:R-:W-:Y:S01]  /*7b30*/  MOV R35, R29 ;  /* 0x0000001d00237202 */ /* 0x000fe20000000f00 */
[----:B------:R-:W-:Y:S01]  /*7b40*/  IMAD.MOV.U32 R32, RZ, RZ, 0x1 ;  /* 0x00000001ff207424 */ /* 0x000fe200078e00ff */
[----:B------:R-:W-:-:S07]  /*7b50*/  MOV R22, R38 ;  /* 0x0000002600167202 */ /* 0x000fce0000000f00 */
[----:B------:R-:W-:Y:S05]  /*7b60*/  WARPSYNC.COLLECTIVE R30, `(.L_x_556) ;  /* 0x000000001e087348 */ /* 0x000fea0003c00000 */
[----:B------:R0:W1:Y:S02]  /*7b70*/  SHFL.BFLY P2, R38, R35, R32, R33 ;  /* 0x0c00002023267389 */ /* 0x0000640000040021 */
[----:B01----:R-:W-:Y:S01]  /*7b80*/  ENDCOLLECTIVE ;  /* 0x000000000000791b */ /* 0x003fe20003800000 */
.L_x_556:
[----:B------:R-:W-:-:S05]  /*7b90*/  FADD.FTZ R22, R27, R22 ;  /* 0x000000161b167221 */ /* 0x000fca0000010000 */
[----:B------:R-:W-:Y:S02]  /*7ba0*/  MOV R35, R22 ;  /* 0x0000001600237202 */ /* 0x000fe40000000f00 */
[----:B------:R-:W-:-:S07]  /*7bb0*/  MOV R28, R38 ;  /* 0x00000026001c7202 */ /* 0x000fce0000000f00 */
[----:B------:R-:W-:Y:S05]  /*7bc0*/  WARPSYNC.COLLECTIVE R30, `(.L_x_557) ;  /* 0x000000001e087348 */ /* 0x000fea0003c00000 */
[----:B------:R0:W1:Y:S02]  /*7bd0*/  SHFL.BFLY P2, R38, R35, R32, R33 ;  /* 0x0c00002023267389 */ /* 0x0000640000040021 */
[----:B01----:R-:W-:Y:S01]  /*7be0*/  ENDCOLLECTIVE ;  /* 0x000000000000791b */ /* 0x003fe20003800000 */
.L_x_557:
[----:B------:R-:W-:Y:S01]  /*7bf0*/  FADD.FTZ R28, R29, R28 ;  /* 0x0000001c1d1c7221 */ /* 0x000fe20000010000 */
[----:B------:R-:W-:Y:S06]  /*7c00*/  BRA `(.L_x_558) ;  /* 0xffffffec00107947 */ /* 0x000fec000383ffff */
.L_x_537:
        /* <DEDUP_REMOVED lines=8> */
.L_x_560:
[----:B------:R-:W-:Y:S05]  /*7c90*/  BSYNC B1 ;  /* 0x0000000000017941 */ /* 0x000fea0003800000 */
.L_x_559:
        /* <DEDUP_REMOVED lines=8> */
.L_x_561:
[----:B------:R-:W-:Y:S01]  /*7d20*/  FADD.FTZ R25, R25, R22 ;  /* 0x0000001619197221 */ /* 0x000fe20000010000 */
[----:B------:R-:W-:-:S04]  /*7d30*/  HFMA2.MMA R32, -RZ, RZ, 0, 2.384185791015625e-07 ;  /* 0x00000004ff207435 */ /* 0x000fc800000001ff */
[----:B------:R-:W-:Y:S02]  /*7d40*/  MOV R35, R25 ;  /* 0x0000001900237202 */ /* 0x000fe40000000f00 */
[----:B------:R-:W-:-:S07]  /*7d50*/  MOV R24, R38 ;  /* 0x0000002600187202 */ /* 0x000fce0000000f00 */
[----:B------:R-:W-:Y:S05]  /*7d60*/  WARPSYNC.COLLECTIVE R30, `(.L_x_562) ;  /* 0x000000001e087348 */ /* 0x000fea0003c00000 */
[----:B------:R0:W1:Y:S02]  /*7d70*/  SHFL.BFLY P2, R38, R35, R32, R33 ;  /* 0x0c00002023267389 */ /* 0x0000640000040021 */
[----:B01----:R-:W-:Y:S01]  /*7d80*/  ENDCOLLECTIVE ;  /* 0x000000000000791b */ /* 0x003fe20003800000 */
.L_x_562:
[----:B------:R-:W-:-:S05]  /*7d90*/  FADD.FTZ R24, R24, R23 ;  /* 0x0000001718187221 */ /* 0x000fca0000010000 */
[----:B------:R-:W-:Y:S01]  /*7da0*/  MOV R35, R24 ;  /* 0x0000001800237202 */ /* 0x000fe20000000f00 */
[----:B------:R-:W-:-:S07]  /*7db0*/  IMAD.MOV.U32 R26, RZ, RZ, R38 ;  /* 0x000000ffff1a7224 */ /* 0x000fce00078e0026 */
[----:B------:R-:W-:Y:S05]  /*7dc0*/  WARPSYNC.COLLECTIVE R30, `(.L_x_563) ;  /* 0x000000001e087348 */ /* 0x000fea0003c00000 */
[----:B------:R0:W1:Y:S02]  /*7dd0*/  SHFL.BFLY P2, R38, R35, R32, R33 ;  /* 0x0c00002023267389 */ /* 0x0000640000040021 */
[----:B01----:R-:W-:Y:S01]  /*7de0*/  ENDCOLLECTIVE ;  /* 0x000000000000791b */ /* 0x003fe20003800000 */
.L_x_563:
[----:B------:R-:W-:Y:S01]  /*7df0*/  FADD.FTZ R26, R25, R26 ;  /* 0x0000001a191a7221 */ /* 0x000fe20000010000 */
[----:B------:R-:W-:-:S04]  /*7e00*/  HFMA2.MMA R32, -RZ, RZ, 0, 1.1920928955078125e-07 ;  /* 0x00000002ff207435 */ /* 0x000fc800000001ff */
[----:B------:R-:W-:Y:S02]  /*7e10*/  MOV R35, R26 ;  /* 0x0000001a00237202 */ /* 0x000fe40000000f00 */
[----:B------:R-:W-:-:S07]  /*7e20*/  MOV R27, R38 ;  /* 0x00000026001b7202 */ /* 0x000fce0000000f00 */
[----:B------:R-:W-:Y:S05]  /*7e30*/  WARPSYNC.COLLECTIVE R30, `(.L_x_564) ;  /* 0x000000001e087348 */ /* 0x000fea0003c00000 */
[----:B------:R0:W1:Y:S02]  /*7e40*/  SHFL.BFLY P2, R38, R35, R32, R33 ;  /* 0x0c00002023267389 */ /* 0x0000640000040021 */
[----:B01----:R-:W-:Y:S01]  /*7e50*/  ENDCOLLECTIVE ;  /* 0x000000000000791b */ /* 0x003fe20003800000 */
.L_x_564:
[----:B------:R-:W-:-:S05]  /*7e60*/  FADD.FTZ R27, R24, R27 ;  /* 0x0000001b181b7221 */ /* 0x000fca0000010000 */
[----:B------:R-:W-:Y:S01]  /*7e70*/  MOV R35, R27 ;  /* 0x0000001b00237202 */ /* 0x000fe20000000f00 */
[----:B------:R-:W-:-:S07]  /*7e80*/  IMAD.MOV.U32 R29, RZ, RZ, R38 ;  /* 0x000000ffff1d7224 */ /* 0x000fce00078e0026 */
[----:B------:R-:W-:Y:S05]  /*7e90*/  WARPSYNC.COLLECTIVE R30, `(.L_x_565) ;  /* 0x000000001e087348 */ /* 0x000fea0003c00000 */
[----:B------:R0:W1:Y:S02]  /*7ea0*/  SHFL.BFLY P2, R38, R35, R32, R33 ;  /* 0x0c00002023267389 */ /* 0x0000640000040021 */
[----:B01----:R-:W-:Y:S01]  /*7eb0*/  ENDCOLLECTIVE ;  /* 0x000000000000791b */ /* 0x003fe20003800000 */
.L_x_565:
[----:B------:R-:W-:Y:S01]  /*7ec0*/  FADD.FTZ R29, R26, R29 ;  /* 0x0000001d1a1d7221 */ /* 0x000fe20000010000 */
[----:B------:R-:W-:-:S04]  /*7ed0*/  HFMA2.MMA R32, -RZ, RZ, 0, 5.9604644775390625e-08 ;  /* 0x00000001ff207435 */ /* 0x000fc800000001ff */
[----:B------:R-:W-:Y:S02]  /*7ee0*/  MOV R35, R29 ;  /* 0x0000001d00237202 */ /* 0x000fe40000000f00 */
[----:B------:R-:W-:-:S07]  /*7ef0*/  MOV R22, R38 ;  /* 0x0000002600167202 */ /* 0x000fce0000000f00 */
[----:B------:R-:W-:Y:S05]  /*7f00*/  WARPSYNC.COLLECTIVE R30, `(.L_x_566) ;  /* 0x000000001e087348 */ /* 0x000fea0003c00000 */
[----:B------:R0:W1:Y:S02]  /*7f10*/  SHFL.BFLY P2, R38, R35, R32, R33 ;  /* 0x0c00002023267389 */ /* 0x0000640000040021 */
[----:B01----:R-:W-:Y:S01]  /*7f20*/  ENDCOLLECTIVE ;  /* 0x000000000000791b */ /* 0x003fe20003800000 */
.L_x_566:
[----:B------:R-:W-:-:S05]  /*7f30*/  FADD.FTZ R22, R27, R22 ;  /* 0x000000161b167221 */ /* 0x000fca0000010000 */
[----:B------:R-:W-:Y:S01]  /*7f40*/  MOV R35, R22 ;  /* 0x0000001600237202 */ /* 0x000fe20000000f00 */
[----:B------:R-:W-:-:S07]  /*7f50*/  IMAD.MOV.U32 R28, RZ, RZ, R38 ;  /* 0x000000ffff1c7224 */ /* 0x000fce00078e0026 */
[----:B------:R-:W-:Y:S05]  /*7f60*/  WARPSYNC.COLLECTIVE R30, `(.L_x_567) ;  /* 0x000000001e087348 */ /* 0x000fea0003c00000 */
[----:B------:R0:W1:Y:S02]  /*7f70*/  SHFL.BFLY P2, R38, R35, R32, R33 ;  /* 0x0c00002023267389 */ /* 0x0000640000040021 */
[----:B01----:R-:W-:Y:S01]  /*7f80*/  ENDCOLLECTIVE ;  /* 0x000000000000791b */ /* 0x003fe20003800000 */
.L_x_567:
[----:B------:R-:W-:Y:S01]  /*7f90*/  FADD.FTZ R28, R29, R28 ;  /* 0x0000001c1d1c7221 */ /* 0x000fe20000010000 */
[----:B------:R-:W-:Y:S06]  /*7fa0*/  BRA `(.L_x_568) ;  /* 0xffffffe800b87947 */ /* 0x000fec000383ffff */
.L_x_538:
        /* <DEDUP_REMOVED lines=8> */
.L_x_570:
[----:B------:R-:W-:Y:S05]  /*8030*/  BSYNC B0 ;  /* 0x0000000000007941 */ /* 0x000fea0003800000 */
.L_x_569:
        /* <DEDUP_REMOVED lines=10> */
.L_x_571:
        /* <DEDUP_REMOVED lines=15> */
.L_x_572:
[----:B------:R-:W-:Y:S02]  /*81d0*/  MOV R35, R34 ;  /* 0x0000002200237202 */ /* 0x000fe40000000f00 */
[----:B------:R-:W-:-:S07]  /*81e0*/  MOV R23, R38 ;  /* 0x0000002600177202 */ /* 0x000fce0000000f00 */
[----:B------:R-:W-:Y:S05]  /*81f0*/  WARPSYNC.COLLECTIVE R30, `(.L_x_573) ;  /* 0x000000001e087348 */ /* 0x000fea0003c00000 */
[----:B------:R0:W1:Y:S02]  /*8200*/  SHFL.BFLY P2, R38, R35, R32, R33 ;  /* 0x0c00002023267389 */ /* 0x0000640000040021 */
[----:B01----:R-:W-:Y:S01]  /*8210*/  ENDCOLLECTIVE ;  /* 0x000000000000791b */ /* 0x003fe20003800000 */
.L_x_573:
        /* <DEDUP_REMOVED lines=10> */
.L_x_574:
[----:B------:R-:W-:-:S05]  /*82c0*/  FADD.FTZ R23, R34, R37 ;  /* 0x0000002522177221 */ /* 0x000fca0000010000 */
[----:B------:R-:W-:Y:S01]  /*82d0*/  MOV R35, R23 ;  /* 0x0000001700237202 */ /* 0x000fe20000000f00 */
[----:B------:R-:W-:-:S07]  /*82e0*/  IMAD.MOV.U32 R39, RZ, RZ, R38 ;  /* 0x000000ffff277224 */ /* 0x000fce00078e0026 */
[----:B------:R-:W-:Y:S05]  /*82f0*/  WARPSYNC.COLLECTIVE R30, `(.L_x_575) ;  /* 0x000000001e087348 */ /* 0x000fea0003c00000 */
[----:B------:R0:W1:Y:S02]  /*8300*/  SHFL.BFLY P2, R38, R35, R32, R33 ;  /* 0x0c00002023267389 */ /* 0x0000640000040021 */
[----:B01----:R-:W-:Y:S01]  /*8310*/  ENDCOLLECTIVE ;  /* 0x000000000000791b */ /* 0x003fe20003800000 */
.L_x_575:
        /* <DEDUP_REMOVED lines=8> */
.L_x_576:
        /* <DEDUP_REMOVED lines=10> */
.L_x_577:
[----:B------:R-:W-:Y:S01]  /*8440*/  FADD.FTZ R36, R39, R36 ;  /* 0x0000002427247221 */ /* 0x000fe20000010000 */
[----:B------:R-:W-:Y:S01]  /*8450*/  HFMA2.MMA R32, -RZ, RZ, 0, 4.76837158203125e-07 ;  /* 0x00000008ff207435 */ /* 0x000fe200000001ff */
[----:B------:R-:W-:Y:S01]  /*8460*/  MOV R35, R31 ;  /* 0x0000001f00237202 */ /* 0x000fe20000000f00 */
[----:B------:R-:W-:-:S09]  /*8470*/  IMAD.MOV.U32 R34, RZ, RZ, R38 ;  /* 0x000000ffff227224 */ /* 0x000fd200078e0026 */
[----:B------:R-:W-:Y:S05]  /*8480*/  WARPSYNC.COLLECTIVE R30, `(.L_x_578) ;  /* 0x000000001e087348 */ /* 0x000fea0003c00000 */
[----:B------:R0:W1:Y:S02]  /*8490*/  SHFL.BFLY P2, R38, R35, R32, R33 ;  /* 0x0c00002023267389 */ /* 0x0000640000040021 */
[----:B01----:R-:W-:Y:S01]  /*84a0*/  ENDCOLLECTIVE ;  /* 0x000000000000791b */ /* 0x003fe20003800000 */
.L_x_578:
        /* <DEDUP_REMOVED lines=8> */
.L_x_579:
[----:B------:R-:W-:Y:S01]  /*8530*/  FADD.FTZ R26, R26, R31 ;  /* 0x0000001f1a1a7221 */ /* 0x000fe20000010000 */
[----:B------:R-:W-:-:S04]  /*8540*/  HFMA2.MMA R32, -RZ, RZ, 0, 2.384185791015625e-07 ;  /* 0x00000004ff207435 */ /* 0x000fc800000001ff */
[----:B------:R-:W-:Y:S01]  /*8550*/  MOV R35, R26 ;  /* 0x0000001a00237202 */ /* 0x000fe20000000f00 */
[----:B------:R-:W-:-:S07]  /*8560*/  IMAD.MOV.U32 R27, RZ, RZ, R38 ;  /* 0x000000ffff1b7224 */ /* 0x000fce00078e0026 */
[----:B------:R-:W-:Y:S05]  /*8570*/  WARPSYNC.COLLECTIVE R30, `(.L_x_580) ;  /* 0x000000001e087348 */ /* 0x000fea0003c00000 */
[----:B------:R0:W1:Y:S02]  /*8580*/  SHFL.BFLY P2, R38, R35, R32, R33 ;  /* 0x0c00002023267389 */ /* 0x0000640000040021 */
[----:B01----:R-:W-:Y:S01]  /*8590*/  ENDCOLLECTIVE ;  /* 0x000000000000791b */ /* 0x003fe20003800000 */
.L_x_580:
[----:B------:R-:W-:-:S05]  /*85a0*/  FADD.FTZ R27, R27, R40 ;  /* 0x000000281b1b7221 */ /* 0x000fca0000010000 */
[----:B------:R-:W-:Y:S02]  /*85b0*/  MOV R35, R27 ;  /* 0x0000001b00237202 */ /* 0x000fe40000000f00 */
[----:B------:R-:W-:-:S07]  /*85c0*/  MOV R25, R38 ;  /* 0x0000002600197202 */ /* 0x000fce0000000f00 */
[----:B------:R-:W-:Y:S05]  /*85d0*/  WARPSYNC.COLLECTIVE R30, `(.L_x_581) ;  /* 0x000000001e087348 */ /* 0x000fea0003c00000 */
[----:B------:R0:W1:Y:S02]  /*85e0*/  SHFL.BFLY P2, R38, R35, R32, R33 ;  /* 0x0c00002023267389 */ /* 0x0000640000040021 */
[----:B01----:R-:W-:Y:S01]  /*85f0*/  ENDCOLLECTIVE ;  /* 0x000000000000791b */ /* 0x003fe20003800000 */
.L_x_581:
[----:B------:R-:W-:Y:S01]  /*8600*/  FADD.FTZ R25, R26, R25 ;  /* 0x000000191a197221 */ /* 0x000fe20000010000 */
[----:B------:R-:W-:-:S04]  /*8610*/  HFMA2.MMA R32, -RZ, RZ, 0, 1.1920928955078125e-07 ;  /* 0x00000002ff207435 */ /* 0x000fc800000001ff */
[----:B------:R-:W-:Y:S01]  /*8620*/  MOV R35, R25 ;  /* 0x0000001900237202 */ /* 0x000fe20000000f00 */
[----:B------:R-:W-:-:S07]  /*8630*/  IMAD.MOV.U32 R40, RZ, RZ, R38 ;  /* 0x000000ffff287224 */ /* 0x000fce00078e0026 */
[----:B------:R-:W-:Y:S05]  /*8640*/  WARPSYNC.COLLECTIVE R30, `(.L_x_582) ;  /* 0x000000001e087348 */ /* 0x000fea0003c00000 */
[----:B------:R0:W1:Y:S02]  /*8650*/  SHFL.BFLY P2, R38, R35, R32, R33 ;  /* 0x0c00002023267389 */ /* 0x0000640000040021 */
[----:B01----:R-:W-:Y:S01]  /*8660*/  ENDCOLLECTIVE ;  /* 0x000000000000791b */ /* 0x003fe20003800000 */
.L_x_582:
[----:B------:R-:W-:-:S05]  /*8670*/  FADD.FTZ R24, R27, R40 ;  /* 0x000000281b187221 */ /* 0x000fca0000010000 */
[----:B------:R-:W-:Y:S01]  /*8680*/  MOV R35, R24 ;  /* 0x0000001800237202 */ /* 0x000fe20000000f00 */
[----:B------:R-:W-:-:S07]  /*8690*/  IMAD.MOV.U32 R26, RZ, RZ, R38 ;  /* 0x000000ffff1a7224 */ /* 0x000fce00078e0026 */
[----:B------:R-:W-:Y:S05]  /*86a0*/  WARPSYNC.COLLECTIVE R30, `(.L_x_583) ;  /* 0x000000001e087348 */ /* 0x000fea0003c00000 */
[----:B------:R0:W1:Y:S02]  /*86b0*/  SHFL.BFLY P2, R38, R35, R32, R33 ;  /* 0x0c00002023267389 */ /* 0x0000640000040021 */
[----:B01----:R-:W-:Y:S01]  /*86c0*/  ENDCOLLECTIVE ;  /* 0x000000000000791b */ /* 0x003fe20003800000 */
.L_x_583:
[----:B------:R-:W-:Y:S01]  /*86d0*/  FADD.FTZ R26, R25, R26 ;  /* 0x0000001a191a7221 */ /* 0x000fe20000010000 */
[----:B------:R-:W-:-:S03]  /*86e0*/  HFMA2.MMA R32, -RZ, RZ, 0, 5.9604644775390625e-08 ;  /* 0x00000001ff207435 */ /* 0x000fc600000001ff */
[----:B------:R-:W-:Y:S01]  /*86f0*/  IMAD.MOV.U32 R35, RZ, RZ, R26 ;  /* 0x000000ffff237224 */ /* 0x000fe200078e001a */
[----:B------:R-:W-:-:S07]  /*8700*/  MOV R27, R38 ;  /* 0x00000026001b7202 */ /* 0x000fce0000000f00 */
[----:B------:R-:W-:Y:S05]  /*8710*/  WARPSYNC.COLLECTIVE R30, `(.L_x_584) ;  /* 0x000000001e087348 */ /* 0x000fea0003c00000 */
[----:B------:R0:W1:Y:S02]  /*8720*/  SHFL.BFLY P2, R38, R35, R32, R33 ;  /* 0x0c00002023267389 */ /* 0x0000640000040021 */
[----:B01----:R-:W-:Y:S01]  /*8730*/  ENDCOLLECTIVE ;  /* 0x000000000000791b */ /* 0x003fe20003800000 */
.L_x_584:
[----:B------:R-:W-:-:S05]  /*8740*/  FADD.FTZ R27, R24, R27 ;  /* 0x0000001b181b7221 */ /* 0x000fca0000010000 */
[----:B------:R-:W-:Y:S02]  /*8750*/  MOV R35, R27 ;  /* 0x0000001b00237202 */ /* 0x000fe40000000f00 */
[----:B------:R-:W-:-:S07]  /*8760*/  MOV R25, R38 ;  /* 0x0000002600197202 */ /* 0x000fce0000000f00 */
[----:B------:R-:W-:Y:S05]  /*8770*/  WARPSYNC.COLLECTIVE R30, `(.L_x_585) ;  /* 0x000000001e087348 */ /* 0x000fea0003c00000 */
[----:B------:R0:W1:Y:S02]  /*8780*/  SHFL.BFLY P2, R38, R35, R32, R33 ;  /* 0x0c00002023267389 */ /* 0x0000640000040021 */
[----:B01----:R-:W-:Y:S01]  /*8790*/  ENDCOLLECTIVE ;  /* 0x000000000000791b */ /* 0x003fe20003800000 */
.L_x_585:
[----:B------:R-:W-:Y:S01]  /*87a0*/  FADD.FTZ R25, R26, R25 ;  /* 0x000000191a197221 */ /* 0x000fe20000010000 */
[----:B------:R-:W-:Y:S01]  /*87b0*/  HFMA2.MMA R32, -RZ, RZ, 0, 4.76837158203125e-07 ;  /* 0x00000008ff207435 */ /* 0x000fe200000001ff */
[----:B------:R-:W-:Y:S01]  /*87c0*/  IMAD.MOV.U32 R35, RZ, RZ, R23 ;  /* 0x000000ffff237224 */ /* 0x000fe200078e0017 */
[----:B------:R-:W-:-:S09]  /*87d0*/  MOV R24, R38 ;  /* 0x0000002600187202 */ /* 0x000fd20000000f00 */
[----:B------:R-:W-:Y:S05]  /*87e0*/  WARPSYNC.COLLECTIVE R30, `(.L_x_586) ;  /* 0x000000001e087348 */ /* 0x000fea0003c00000 */
[----:B------:R0:W1:Y:S02]  /*87f0*/  SHFL.BFLY P2, R38, R35, R32, R33 ;  /* 0x0c00002023267389 */ /* 0x0000640000040021 */
[----:B01----:R-:W-:Y:S01]  /*8800*/  ENDCOLLECTIVE ;  /* 0x000000000000791b */ /* 0x003fe20003800000 */
.L_x_586:
[----:B------:R-:W-:Y:S01]  /*8810*/  FADD.FTZ R24, R27, R24 ;  /* 0x000000181b187221 */ /* 0x000fe20000010000 */
[----:B------:R-:W-:Y:S02]  /*8820*/  MOV R35, R22 ;  /* 0x0000001600237202 */ /* 0x000fe40000000f00 */
[----:B------:R-:W-:-:S07]  /*8830*/  MOV R28, R38 ;  /* 0x00000026001c7202 */ /* 0x000fce0000000f00 */
[----:B------:R-:W-:Y:S05]  /*8840*/  WARPSYNC.COLLECTIVE R30, `(.L_x_587) ;  /* 0x000000001e087348 */ /* 0x000fea0003c00000 */
[----:B------:R0:W1:Y:S02]  /*8850*/  SHFL.BFLY P2, R38, R35, R32, R33 ;  /* 0x0c00002023267389 */ /* 0x0000640000040021 */
[----:B01----:R-:W-:Y:S01]  /*8860*/  ENDCOLLECTIVE ;  /* 0x000000000000791b */ /* 0x003fe20003800000 */
.L_x_587:
        /* <DEDUP_REMOVED lines=13> */
.L_x_588:
[----:B------:R-:W-:-:S05]  /*8940*/  FADD.FTZ R31, R41, R22 ;  /* 0x00000016291f7221 */ /* 0x000fca0000010000 */
[----:B------:R-:W-:Y:S02]  /*8950*/  MOV R35, R31 ;  /* 0x0000001f00237202 */ /* 0x000fe40000000f00 */
[----:B------:R-:W-:-:S07]  /*8960*/  MOV R41, R38 ;  /* 0x0000002600297202 */ /* 0x000fce0000000f00 */
[----:B------:R-:W-:Y:S05]  /*8970*/  WARPSYNC.COLLECTIVE R30, `(.L_x_589) ;  /* 0x000000001e087348 */ /* 0x000fea0003c00000 */
[----:B------:R0:W1:Y:S02]  /*8980*/  SHFL.BFLY P2, R38, R35, R32, R33 ;  /* 0x0c00002023267389 */ /* 0x0000640000040021 */
[----:B01----:R-:W-:Y:S01]  /*8990*/  ENDCOLLECTIVE ;  /* 0x000000000000791b */ /* 0x003fe20003800000 */
.L_x_589:
        /* <DEDUP_REMOVED lines=8> */
.L_x_590:
[----:B------:R-:W-:Y:S02]  /*8a20*/  MOV R35, R43 ;  /* 0x0000002b00237202 */ /* 0x000fe40000000f00 */
[----:B------:R-:W-:-:S07]  /*8a30*/  MOV R19, R38 ;  /* 0x0000002600137202 */ /* 0x000fce0000000f00 */
[----:B------:R-:W-:Y:S05]  /*8a40*/  WARPSYNC.COLLECTIVE R30, `(.L_x_591) ;  /* 0x000000001e087348 */ /* 0x000fea0003c00000 */
[----:B------:R0:W1:Y:S02]  /*8a50*/  SHFL.BFLY P2, R38, R35, R32, R33 ;  /* 0x0c00002023267389 */ /* 0x0000640000040021 */
[----:B01----:R-:W-:Y:S01]  /*8a60*/  ENDCOLLECTIVE ;  /* 0x000000000000791b */ /* 0x003fe20003800000 */
.L_x_591:
        /* <DEDUP_REMOVED lines=12> */
.L_x_592:
[----:B------:R-:W-:-:S05]  /*8b30*/  FADD.FTZ R22, R43, R28 ;  /* 0x0000001c2b167221 */ /* 0x000fca0000010000 */
[----:B------:R-:W-:Y:S01]  /*8b40*/  MOV R35, R22 ;  /* 0x0000001600237202 */ /* 0x000fe20000000f00 */
[----:B------:R-:W-:-:S07]  /*8b50*/  IMAD.MOV.U32 R28, RZ, RZ, R38 ;  /* 0x000000ffff1c7224 */ /* 0x000fce00078e0026 */
[----:B------:R-:W-:Y:S05]  /*8b60*/  WARPSYNC.COLLECTIVE R30, `(.L_x_593) ;  /* 0x000000001e087348 */ /* 0x000fea0003c00000 */
[----:B------:R0:W1:Y:S02]  /*8b70*/  SHFL.BFLY P2, R38, R35, R32, R33 ;  /* 0x0c00002023267389 */ /* 0x0000640000040021 */
[----:B01----:R-:W-:Y:S01]  /*8b80*/  ENDCOLLECTIVE ;  /* 0x000000000000791b */ /* 0x003fe20003800000 */
.L_x_593:
        /* <DEDUP_REMOVED lines=9> */
.L_x_594:
        /* <DEDUP_REMOVED lines=9> */
.L_x_595:
[----:B------:R-:W-:Y:S01]  /*8cb0*/  FADD.FTZ R21, R21, R18 ;  /* 0x0000001215157221 */ /* 0x000fe20000010000 */
[----:B------:R-:W-:-:S03]  /*8cc0*/  HFMA2.MMA R32, -RZ, RZ, 0, 2.384185791015625e-07 ;  /* 0x00000004ff207435 */ /* 0x000fc600000001ff */
[----:B------:R-:W-:Y:S01]  /*8cd0*/  IMAD.MOV.U32 R35, RZ, RZ, R21 ;  /* 0x000000ffff237224 */ /* 0x000fe200078e0015 */
[----:B------:R-:W-:-:S07]  /*8ce0*/  MOV R20, R38 ;  /* 0x0000002600147202 */ /* 0x000fce0000000f00 */
[----:B------:R-:W-:Y:S05]  /*8cf0*/  WARPSYNC.COLLECTIVE R30, `(.L_x_596) ;  /* 0x000000001e087348 */ /* 0x000fea0003c00000 */
[----:B------:R0:W1:Y:S02]  /*8d00*/  SHFL.BFLY P2, R38, R35, R32, R33 ;  /* 0x0c00002023267389 */ /* 0x0000640000040021 */
[----:B01----:R-:W-:Y:S01]  /*8d10*/  ENDCOLLECTIVE ;  /* 0x000000000000791b */ /* 0x003fe20003800000 */
.L_x_596:
[----:B------:R-:W-:-:S05]  /*8d20*/  FADD.FTZ R40, R20, R19 ;  /* 0x0000001314287221 */ /* 0x000fca0000010000 */
[----:B------:R-:W-:Y:S02]  /*8d30*/  MOV R35, R40 ;  /* 0x0000002800237202 */ /* 0x000fe40000000f00 */
[----:B------:R-:W-:-:S07]  /*8d40*/  MOV R18, R38 ;  /* 0x0000002600127202 */ /* 0x000fce0000000f00 */
[----:B------:R-:W-:Y:S05]  /*8d50*/  WARPSYNC.COLLECTIVE R30, `(.L_x_597) ;  /* 0x000000001e087348 */ /* 0x000fea0003c00000 */
[----:B------:R0:W1:Y:S02]  /*8d60*/  SHFL.BFLY P2, R38, R35, R32, R33 ;  /* 0x0c00002023267389 */ /* 0x0000640000040021 */
[----:B01----:R-:W-:Y:S01]  /*8d70*/  ENDCOLLECTIVE ;  /* 0x000000000000791b */ /* 0x003fe20003800000 */
.L_x_597:
        /* <DEDUP_REMOVED lines=9> */
.L_x_598:
        /* <DEDUP_REMOVED lines=12> */
.L_x_599:
        /* <DEDUP_REMOVED lines=9> */
.L_x_600:
[----:B------:R-:W-:-:S05]  /*8f60*/  FADD.FTZ R40, R41, R40 ;  /* 0x0000002829287221 */ /* 0x000fca0000010000 */
[----:B------:R-:W-:Y:S02]  /*8f70*/  MOV R35, R40 ;  /* 0x0000002800237202 */ /* 0x000fe40000000f00 */
[----:B------:R-:W-:-:S07]  /*8f80*/  MOV R27, R38 ;  /* 0x00000026001b7202 */ /* 0x000fce0000000f00 */
[----:B------:R-:W-:Y:S05]  /*8f90*/  WARPSYNC.COLLECTIVE R30, `(.L_x_601) ;  /* 0x000000001e087348 */ /* 0x000fea0003c00000 */
[----:B------:R0:W1:Y:S02]  /*8fa0*/  SHFL.BFLY P2, R38, R35, R32, R33 ;  /* 0x0c00002023267389 */ /* 0x0000640000040021 */
[----:B01----:R-:W-:Y:S01]  /*8fb0*/  ENDCOLLECTIVE ;  /* 0x000000000000791b */ /* 0x003fe20003800000 */
.L_x_601:
[----:B------:R-:W-:Y:S01]  /*8fc0*/  FADD.FTZ R22, R42, R27 ;  /* 0x0000001b2a167221 */ /* 0x000fe20000010000 */
[----:B------:R-:W-:Y:S06]  /*8fd0*/  BRA `(.L_x_602) ;  /* 0xffffffe400247947 */ /* 0x000fec000383ffff */
.L_x_603:
        /* <DEDUP_REMOVED lines=10> */
.L_x_2757:


//--------------------- .text._ZN13group_norm_v218gn_bwd_cuda_kernelI13__nv_bfloat16Li320ELi3ELi16ELi20ELi4096ELb1ELb1ELi16ELi320ELi320ELi4ELb1ELi1ELb0ELb0ELNS_15WgradSyncMethodE3ENS_16CompileConditionILi900EEEEEvPT_S6_S6_PKS5_S8_S8_S8_PKfflPfPj --------------------------
	.section	.text._ZN13group_norm_v218gn_bwd_cuda_kernelI13__nv_bfloat16Li320ELi3ELi16ELi20ELi4096ELb1ELb1ELi16ELi320ELi320ELi4ELb1ELi1ELb0ELb0ELNS_15WgradSyncMethodE3ENS_16CompileConditionILi900EEEEEvPT_S6_S6_PKS5_S8_S8_S8_PKfflPfPj,"ax",@progbits
	.align	128
        .global         _ZN13group_norm_v218gn_bwd_cuda_kernelI13__nv_bfloat16Li320ELi3ELi16ELi20ELi4096ELb1ELb1ELi16ELi320ELi320ELi4ELb1ELi1ELb0ELb0ELNS_15WgradSyncMethodE3ENS_16CompileConditionILi900EEEEEvPT_S6_S6_PKS5_S8_S8_S8_PKfflPfPj
        .type           _ZN13group_norm_v218gn_bwd_cuda_kernelI13__nv_bfloat16Li320ELi3ELi16ELi20ELi4096ELb1ELb1ELi16ELi320ELi320ELi4ELb1ELi1ELb0ELb0ELNS_15WgradSyncMethodE3ENS_16CompileConditionILi900EEEEEvPT_S6_S6_PKS5_S8_S8_S8_PKfflPfPj,@function
        .size           _ZN13group_norm_v218gn_bwd_cuda_kernelI13__nv_bfloat16Li320ELi3ELi16ELi20ELi4096ELb1ELb1ELi16ELi320ELi320ELi4ELb1ELi1ELb0ELb0ELNS_15WgradSyncMethodE3ENS_16CompileConditionILi900EEEEEvPT_S6_S6_PKS5_S8_S8_S8_PKfflPfPj,(.L_x_2758 - _ZN13group_norm_v218gn_bwd_cuda_kernelI13__nv_bfloat16Li320ELi3ELi16ELi20ELi4096ELb1ELb1ELi16ELi320ELi320ELi4ELb1ELi1ELb0ELb0ELNS_15WgradSyncMethodE3ENS_16CompileConditionILi900EEEEEvPT_S6_S6_PKS5_S8_S8_S8_PKfflPfPj)
        .other          _ZN13group_norm_v218gn_bwd_cuda_kernelI13__nv_bfloat16Li320ELi3ELi16ELi20ELi4096ELb1ELb1ELi16ELi320ELi320ELi4ELb1ELi1ELb0ELb0ELNS_15WgradSyncMethodE3ENS_16CompileConditionILi900EEEEEvPT_S6_S6_PKS5_S8_S8_S8_PKfflPfPj,@"STO_CUDA_ENTRY STV_DEFAULT"
_ZN13group_norm_v218gn_bwd_cuda_kernelI13__nv_bfloat16Li320ELi3ELi16ELi20ELi4096ELb1ELb1ELi16ELi320ELi320ELi4ELb1ELi1ELb0ELb0ELNS_15WgradSyncMethodE3ENS_16CompileConditionILi900EEEEEvPT_S6_S6_PKS5_S8_S8_S8_PKfflPfPj:
.text._ZN13group_norm_v218gn_bwd_cuda_kernelI13__nv_bfloat16Li320ELi3ELi16ELi20ELi4096ELb1ELb1ELi16ELi320ELi320ELi4ELb1ELi1ELb0ELb0ELNS_15WgradSyncMethodE3ENS_16CompileConditionILi900EEEEEvPT_S6_S6_PKS5_S8_S8_S8_PKfflPfPj:
        /* <DEDUP_REMOVED lines=29> */
.L_x_606:
[----:B------:R-:W2:Y:S04]  /*01d0*/  LD.E.STRONG.GPU R0, desc[UR12][R2.64] ;  /* 0x0000000c02007980 */ /* 0x000ea8000c10f900 */
[----:B--2---:R-:W-:Y:S01]  /*01e0*/  CCTL.IVALL ;  /* 0x00000000ff00798f */ /* 0x004fe20002000000 */
[----:B------:R-:W-:Y:S05]  /*01f0*/  YIELD ;  /* 0x0000000000007946 */ /* 0x000fea0003800000 */
[----:B-----5:R-:W-:-:S04]  /*0200*/  LOP3.LUT R0, R0, R5, RZ, 0x3c, !PT ;  /* 0x0000000500007212 */ /* 0x020fc800078e3cff */
[----:B------:R-:W-:-:S13]  /*0210*/  ISETP.GT.AND P0, PT, R0, -0x1, PT ;  /* 0xffffffff0000780c */ /* 0x000fda0003f04270 */
[----:B------:R-:W-:Y:S05]  /*0220*/  @P0 BRA `(.L_x_606) ;  /* 0xfffffffc00e80947 */ /* 0x000fea000383ffff */
.L_x_605:
[----:B------:R-:W-:Y:S05]  /*0230*/  WARPSYNC.ALL ;  /* 0x0000000000007948 */ /* 0x000fea0003800000 */
[----:B------:R-:W-:Y:S06]  /*0240*/  BAR.SYNC.DEFER_BLOCKING 0x0 ;  /* 0x0000000000007b1d */ /* 0x000fec0000010000 */
[----:B------:R-:W-:Y:S05]  /*0250*/  BRA `(.L_x_607) ;  /* 0x0000003c00947947 */ /* 0x000fea0003800000 */
.L_x_604:
[----:B------:R-:W0:Y:S01]  /*0260*/  S2R R12, SR_TID.X ;  /* 0x00000000000c7919 */ /* 0x000e220000002100 */
[----:B------:R-:W1:Y:S08]  /*0270*/  LDC.64 R4, c[0x0][0x238] ;  /* 0x00008e00ff047b82 */ /* 0x000e700000000a00 */
[----:B------:R-:W2:Y:S01]  /*0280*/  LDC.64 R52, c[0x0][0x240] ;  /* 0x00009000ff347b82 */ /* 0x000ea20000000a00 */
[----:B0-----:R-:W-:-:S05]  /*0290*/  IMAD.WIDE.U32 R2, R12, -0x33333333, RZ ;  /* 0xcccccccd0c027825 */ /* 0x001fca00078e00ff */
[----:B------:R-:W-:-:S05]  /*02a0*/  SHF.R.U32.HI R0, RZ, 0x6, R3 ;  /* 0x00000006ff007819 */ /* 0x000fca0000011603 */
[----:B------:R-:W-:-:S05]  /*02b0*/  IMAD R0, R0, -0x50, R12 ;  /* 0xffffffb000007824 */ /* 0x000fca00078e020c */
[----:B------:R-:W-:-:S05]  /*02c0*/  SHF.L.U32 R7, R0, 0x2, RZ ;  /* 0x0000000200077819 */ /* 0x000fca00000006ff */
[----:B-1----:R-:W-:-:S04]  /*02d0*/  IMAD.WIDE R2, R7, 0x2, R4 ;  /* 0x0000000207027825 */ /* 0x002fc800078e0204 */
[----:B--2---:R-:W-:Y:S02]  /*02e0*/  IMAD.WIDE R52, R7, 0x2, R52 ;  /* 0x0000000207347825 */ /* 0x004fe400078e0234 */
[----:B------:R-:W2:Y:S04]  /*02f0*/  LDG.E.64.CONSTANT R2, desc[UR12][R2.64] ;  /* 0x0000000c02027981 */ /* 0x000ea8000c1e9b00 */
[----:B------:R-:W3:Y:S01]  /*0300*/  LDG.E.64.CONSTANT R52, desc[UR12][R52.64] ;  /* 0x0000000c34347981 */ /* 0x000ee2000c1e9b00 */
[----:B------:R-:W-:Y:S01]  /*0310*/  SHF.R.S32.HI R6, RZ, 0x1f, R12 ;  /* 0x0000001fff067819 */ /* 0x000fe2000001140c */
[----:B------:R-:W-:Y:S01]  /*0320*/  IMAD.WIDE.U32 R4, R0, -0x33333333, RZ ;  /* 0xcccccccd00047825 */ /* 0x000fe200078e00ff */
[----:B------:R-:W0:Y:S01]  /*0330*/  S2UR UR6, SR_CgaCtaId ;  /* 0x00000000000679c3 */ /* 0x000e220000008800 */
[----:B------:R-:W-:Y:S01]  /*0340*/  UMOV UR4, 0x400 ;  /* 0x0000040000047882 */ /* 0x000fe20000000000 */
[----:B------:R-:W-:Y:S01]  /*0350*/  LEA.HI R7, R6, R12, RZ, 0x2 ;  /* 0x0000000c06077211 */ /* 0x000fe200078f10ff */
[----:B------:R-:W-:Y:S01]  /*0360*/  UIADD3 UR4, UR4, 0x2800, URZ ;  /* 0x0000280004047890 */ /* 0x000fe2000fffe03f */
[----:B------:R-:W-:-:S02]  /*0370*/  SHF.R.U32.HI R4, RZ, 0x2, R5 ;  /* 0x00000002ff047819 */ /* 0x000fc40000011605 */
[----:B------:R-:W-:Y:S02]  /*0380*/  CS2R R16, SRZ ;  /* 0x0000000000107805 */ /* 0x000fe4000001ff00 */
[----:B------:R-:W-:Y:S02]  /*0390*/  SHF.R.S32.HI R11, RZ, 0x2, R7 ;  /* 0x00000002ff0b7819 */ /* 0x000fe40000011407 */
[----:B------:R-:W-:Y:S02]  /*03a0*/  CS2R R18, SRZ ;  /* 0x0000000000127805 */ /* 0x000fe4000001ff00 */
[----:B------:R-:W-:Y:S01]  /*03b0*/  LEA.HI R6, R6, R12, RZ, 0x4 ;  /* 0x0000000c06067211 */ /* 0x000fe200078f20ff */
[----:B------:R1:W-:Y:S01]  /*03c0*/  STL [R1+0x28], R4 ;  /* 0x0000280401007387 */ /* 0x0003e20000100800 */
[C---:B------:R-:W-:Y:S01]  /*03d0*/  IADD3 R8, R11.reuse, 0x50, RZ ;  /* 0x000000500b087810 */ /* 0x040fe20007ffe0ff */
[C---:B------:R-:W-:Y:S01]  /*03e0*/  VIADD R0, R11.reuse, 0xf0 ;  /* 0x000000f00b007836 */ /* 0x040fe20000000000 */
[----:B------:R-:W-:-:S02]  /*03f0*/  IADD3 R10, R11, 0xa0, RZ ;  /* 0x000000a00b0a7810 */ /* 0x000fc40007ffe0ff */
[----:B------:R-:W-:Y:S02]  /*0400*/  CS2R R20, SRZ ;  /* 0x0000000000147805 */ /* 0x000fe4000001ff00 */
[----:B------:R-:W-:Y:S02]  /*0410*/  SHF.R.S32.HI R9, RZ, 0x1f, R8 ;  /* 0x0000001fff097819 */ /* 0x000fe40000011408 */
[----:B------:R-:W-:Y:S02]  /*0420*/  CS2R R22, SRZ ;  /* 0x0000000000167805 */ /* 0x000fe4000001ff00 */
[----:B------:R-:W-:Y:S02]  /*0430*/  SHF.R.S32.HI R11, RZ, 0x1f, R10 ;  /* 0x0000001fff0b7819 */ /* 0x000fe4000001140a */
[----:B------:R-:W-:Y:S02]  /*0440*/  SHF.R.S32.HI R5, RZ, 0x1f, R0 ;  /* 0x0000001fff057819 */ /* 0x000fe40000011400 */
[----:B------:R-:W-:-:S02]  /*0450*/  LOP3.LUT R7, R7, 0xfffffffc, RZ, 0xc0, !PT ;  /* 0xfffffffc07077812 */ /* 0x000fc400078ec0ff */
[----:B------:R-:W-:Y:S02]  /*0460*/  LEA.HI R9, R9, R8, RZ, 0x2 ;  /* 0x0000000809097211 */ /* 0x000fe400078f10ff */
[----:B------:R-:W-:Y:S01]  /*0470*/  LEA.HI R11, R11, R10, RZ, 0x2 ;  /* 0x0000000a0b0b7211 */ /* 0x000fe200078f10ff */
[----:B0-----:R-:W-:Y:S01]  /*0480*/  ULEA UR6, UR6, UR4, 0x18 ;  /* 0x0000000406067291 */ /* 0x001fe2000f8ec03f */
[----:B------:R-:W-:Y:S02]  /*0490*/  LEA.HI R5, R5, R0, RZ, 0x2 ;  /* 0x0000000005057211 */ /* 0x000fe400078f10ff */
[----:B------:R-:W-:Y:S01]  /*04a0*/  SHF.R.U32.HI R6, RZ, 0x4, R6 ;  /* 0x00000004ff067819 */ /* 0x000fe20000011606 */
[----:B------:R-:W-:Y:S01]  /*04b0*/  UMOV UR4, URZ ;  /* 0x0000003f00047c82 */ /* 0x000fe20008000000 */
[----:B------:R-:W-:Y:S02]  /*04c0*/  IADD3 R7, -R7, R12, RZ ;  /* 0x0000000c07077210 */ /* 0x000fe40007ffe1ff */
[----:B------:R-:W-:-:S02]  /*04d0*/  SHF.R.U32.HI R0, RZ, 0x2, R9 ;  /* 0x00000002ff007819 */ /* 0x000fc40000011609 */
[----:B-1----:R-:W-:Y:S02]  /*04e0*/  SHF.R.U32.HI R4, RZ, 0x2, R11 ;  /* 0x00000002ff047819 */ /* 0x002fe4000001160b */
[C---:B------:R-:W-:Y:S02]  /*04f0*/  LOP3.LUT R10, R7.reuse, 0x3, R6, 0x78, !PT ;  /* 0x00000003070a7812 */ /* 0x040fe400078e7806 */
[C---:B------:R-:W-:Y:S02]  /*0500*/  LOP3.LUT R9, R7.reuse, 0x3, R0, 0x78, !PT ;  /* 0x0000000307097812 */ /* 0x040fe400078e7800 */
[----:B------:R-:W-:Y:S01]  /*0510*/  LOP3.LUT R0, R7, 0x3, R4, 0x78, !PT ;  /* 0x0000000307007812 */ /* 0x000fe200078e7804 */
[----:B------:R-:W-:Y:S01]  /*0520*/  STL [R1+0x38], R10 ;  /* 0x0000380a01007387 */ /* 0x000fe20000100800 */
[----:B------:R-:W-:-:S03]  /*0530*/  SHF.R.U32.HI R8, RZ, 0x2, R5 ;  /* 0x00000002ff087819 */ /* 0x000fc60000011605 */
[----:B------:R-:W-:Y:S01]  /*0540*/  STL [R1+0x34], R9 ;  /* 0x0000340901007387 */ /* 0x000fe20000100800 */
[----:B------:R-:W-:-:S03]  /*0550*/  LOP3.LUT R8, R7, 0x3, R8, 0x78, !PT ;  /* 0x0000000307087812 */ /* 0x000fc600078e7808 */
[----:B------:R0:W-:Y:S04]  /*0560*/  STL [R1+0x30], R0 ;  /* 0x0000300001007387 */ /* 0x0001e80000100800 */
[----:B------:R-:W-:Y:S01]  /*0570*/  STL [R1+0x2c], R8 ;  /* 0x00002c0801007387 */ /* 0x000fe20000100800 */
[C---:B--2---:R-:W-:Y:S02]  /*0580*/  PRMT R4, R2.reuse, 0x7632, R4 ;  /* 0x0000763202047816 */ /* 0x044fe40000000004 */
[----:B0-----:R-:W-:Y:S02]  /*0590*/  SHF.L.U32 R0, R2, 0x10, RZ ;  /* 0x0000001002007819 */ /* 0x001fe400000006ff */
[C---:B------:R-:W-:Y:S02]  /*05a0*/  PRMT R5, R3.reuse, 0x7632, R5 ;  /* 0x0000763203057816 */ /* 0x040fe40000000005 */
[----:B------:R-:W-:-:S02]  /*05b0*/  SHF.L.U32 R2, R3, 0x10, RZ ;  /* 0x0000001003027819 */ /* 0x000fc400000006ff */
[C---:B---3--:R-:W-:Y:S02]  /*05c0*/  SHF.L.U32 R3, R52.reuse, 0x10, RZ ;  /* 0x0000001034037819 */ /* 0x048fe400000006ff */
[----:B------:R-:W-:Y:S02]  /*05d0*/  PRMT R6, R52, 0x7632, R6 ;  /* 0x0000763234067816 */ /* 0x000fe40000000006 */
[C---:B------:R-:W-:Y:S01]  /*05e0*/  PRMT R7, R53.reuse, 0x7632, R7 ;  /* 0x0000763235077816 */ /* 0x040fe20000000007 */
[----:B------:R0:W-:Y:S01]  /*05f0*/  STL [R1], R3 ;  /* 0x0000000301007387 */ /* 0x0001e20000100800 */
[----:B------:R-:W-:Y:S02]  /*0600*/  SHF.L.U32 R53, R53, 0x10, RZ ;  /* 0x0000001035357819 */ /* 0x000fe400000006ff */
[----:B0-----:R-:W-:Y:S02]  /*0610*/  SHF.L.U32 R3, R4, 0x10, RZ ;  /* 0x0000001004037819 */ /* 0x001fe400000006ff */
[----:B------:R-:W-:-:S02]  /*0620*/  SHF.L.U32 R4, R5, 0x10, RZ ;  /* 0x0000001005047819 */ /* 0x000fc400000006ff */
[----:B------:R-:W-:Y:S01]  /*0630*/  SHF.L.U32 R5, R6, 0x10, RZ ;  /* 0x0000001006057819 */ /* 0x000fe200000006ff */
[----:B------:R-:W-:-:S07]  /*0640*/  IMAD.U32 R6, R7, 0x10000, RZ ;  /* 0x0001000007067824 */ /* 0x000fce00078e00ff */
.L_x_623:
[----:B------:R-:W2:Y:S01]  /*0650*/  LDL R24, [R1+0x28] ;  /* 0x0000280001187983 */ /* 0x000ea20000100800 */
[----:B-1----:R-:W0:Y:S01]  /*0660*/  S2R R7, SR_TID.X ;  /* 0x0000000000077919 */ /* 0x002e220000002100 */
[----:B------:R-:W-:Y:S01]  /*0670*/  USHF.L.U32 UR7, UR16, 0x4, URZ ;  /* 0x0000000410077899 */ /* 0x000fe2000800063f */
[----:B------:R-:W-:Y:S01]  /*0680*/  HFMA2.MMA R9, -RZ, RZ, 0, 0 ;  /* 0x00000000ff097435 */ /* 0x000fe200000001ff */
[----:B------:R-:W-:Y:S02]  /*0690*/  UIMAD UR9, UR5, 0x140000, URZ ;  /* 0x00140000050978a4 */ /* 0x000fe4000f8e023f */
[----:B------:R-:W-:Y:S01]  /*06a0*/  ULOP3.LUT UR7, UR7, 0xff0, URZ, 0xc0, !UPT ;  /* 0x00000ff007077892 */ /* 0x000fe2000f8ec03f */
[----:B------:R-:W-:Y:S01]  /*06b0*/  MOV R12, UR10 ;  /* 0x0000000a000c7c02 */ /* 0x000fe20008000f00 */
[----:B------:R-:W-:Y:S01]  /*06c0*/  ULDC.64 UR14, c[0x0][0x248] ;  /* 0x00009200000e7ab9 */ /* 0x000fe20000000a00 */
[----:B------:R-:W-:Y:S01]  /*06d0*/  MOV R13, UR10 ;  /* 0x0000000a000d7c02 */ /* 0x000fe20008000f00 */
[----:B------:R-:W-:Y:S01]  /*06e0*/  ULDC.64 UR18, c[0x0][0x228] ;  /* 0x00008a0000127ab9 */ /* 0x000fe20000000a00 */
[----:B0-----:R-:W-:-:S05]  /*06f0*/  IMAD.WIDE.U32 R14, R7, -0x33333333, RZ ;  /* 0xcccccccd070e7825 */ /* 0x001fca00078e00ff */
[----:B------:R-:W-:-:S05]  /*0700*/  SHF.R.U32.HI R14, RZ, 0x6, R15 ;  /* 0x00000006ff0e7819 */ /* 0x000fca000001160f */
[C---:B------:R-:W-:Y:S01]  /*0710*/  IMAD R55, R14.reuse, -0x50, R7 ;  /* 0xffffffb00e377824 */ /* 0x040fe200078e0207 */
[----:B------:R-:W-:Y:S02]  /*0720*/  MOV R7, UR10 ;  /* 0x0000000a00077c02 */ /* 0x000fe40008000f00 */
[----:B------:R-:W-:Y:S01]  /*0730*/  IADD3 R11, R14, UR7, RZ ;  /* 0x000000070e0b7c10 */ /* 0x000fe2000fffe0ff */
[----:B------:R-:W-:Y:S01]  /*0740*/  ULDC UR7, c[0x0][0x250] ;  /* 0x0000940000077ab9 */ /* 0x000fe20000000800 */
[----:B------:R-:W-:-:S03]  /*0750*/  SHF.L.U32 R8, R55, 0x2, RZ ;  /* 0x0000000237087819 */ /* 0x000fc600000006ff */
[----:B------:R-:W-:Y:S02]  /*0760*/  IMAD R11, R11, 0x140, RZ ;  /* 0x000001400b0b7824 */ /* 0x000fe400078e02ff */
[----:B------:R-:W-:Y:S01]  /*0770*/  IMAD.WIDE.U32 R8, R7, 0x140000, R8 ;  /* 0x0014000007087825 */ /* 0x000fe200078e0008 */
[----:B------:R-:W-:-:S04]  /*0780*/  MOV R10, UR5 ;  /* 0x00000005000a7c02 */ /* 0x000fc80008000f00 */
[----:B------:R-:W-:Y:S02]  /*0790*/  IADD3 R7, R9, UR9, RZ ;  /* 0x0000000909077c10 */ /* 0x000fe4000fffe0ff */
[----:B------:R-:W-:-:S04]  /*07a0*/  IADD3 R9, P1, R11, R8, RZ ;  /* 0x000000080b097210 */ /* 0x000fc80007f3e0ff */
[----:B------:R-:W-:Y:S02]  /*07b0*/  SHF.L.U32 R30, R9, 0x1, RZ ;  /* 0x00000001091e7819 */ /* 0x000fe400000006ff */
[----:B--2---:R-:W-:-:S04]  /*07c0*/  LEA R12, P0, R12, R24, 0x4 ;  /* 0x000000180c0c7211 */ /* 0x004fc800078020ff */
[----:B------:R-:W-:Y:S01]  /*07d0*/  LEA.HI.X R13, R13, RZ, R10, 0x4, P0 ;  /* 0x000000ff0d0d7211 */ /* 0x000fe200000f240a */
[----:B------:R-:W-:Y:S01]  /*07e0*/  IMAD.X R10, RZ, RZ, R7, P1 ;  /* 0x000000ffff0a7224 */ /* 0x000fe200008e0607 */
[----:B------:R-:W-:-:S04]  /*07f0*/  LEA R24, P0, R12, UR14, 0x3 ;  /* 0x0000000e0c187c11 */ /* 0x000fc8000f8018ff */
[----:B------:R-:W-:Y:S02]  /*0800*/  SHF.L.U64.HI R33, R9, 0x1, R10 ;  /* 0x0000000109217819 */ /* 0x000fe4000001020a */
[----:B------:R-:W-:Y:S02]  /*0810*/  IADD3 R9, R11, 0x500, RZ ;  /* 0x000005000b097810 */ /* 0x000fe40007ffe0ff */
[----:B------:R-:W-:Y:S01]  /*0820*/  LEA.HI.X R25, R12, UR15, R13, 0x3, P0 ;  /* 0x0000000f0c197c11 */ /* 0x000fe200080f1c0d */
[----:B------:R-:W-:Y:S01]  /*0830*/  ULDC.64 UR14, c[0x0][0x230] ;  /* 0x00008c00000e7ab9 */ /* 0x000fe20000000a00 */
[----:B------:R-:W-:Y:S02]  /*0840*/  IADD3 R9, P1, R9, R8, RZ ;  /* 0x0000000809097210 */ /* 0x000fe40007f3e0ff */
[----:B------:R-:W-:Y:S02]  /*0850*/  IADD3 R26, P0, R30, UR14, RZ ;  /* 0x0000000e1e1a7c10 */ /* 0x000fe4000ff1e0ff */
[----:B------:R-:W-:Y:S01]  /*0860*/  IADD3.X R10, RZ, R7, RZ, P1, !PT ;  /* 0x00000007ff0a7210 */ /* 0x000fe20000ffe4ff */
[----:B------:R-:W2:Y:S01]  /*0870*/  LDG.E.64.CONSTANT R24, desc[UR12][R24.64] ;  /* 0x0000000c18187981 */ /* 0x000ea2000c1e9b00 */
[----:B------:R-:W-:-:S02]  /*0880*/  SHF.L.U32 R32, R9, 0x1, RZ ;  /* 0x0000000109207819 */ /* 0x000fc400000006ff */
[----:B------:R-:W-:Y:S02]  /*0890*/  IADD3.X R27, R33, UR15, RZ, P0, !PT ;  /* 0x0000000f211b7c10 */ /* 0x000fe400087fe4ff */
[----:B------:R-:W-:Y:S02]  /*08a0*/  SHF.L.U64.HI R15, R9, 0x1, R10 ;  /* 0x00000001090f7819 */ /* 0x000fe4000001020a */
[----:B------:R-:W-:Y:S01]  /*08b0*/  IADD3 R28, P0, R32, UR14, RZ ;  /* 0x0000000e201c7c10 */ /* 0x000fe2000ff1e0ff */
[----:B------:R-:W-:Y:S01]  /*08c0*/  STL [R1+0x24], R33 ;  /* 0x0000242101007387 */ /* 0x000fe20000100800 */
[----:B------:R-:W-:Y:S02]  /*08d0*/  IADD3 R9, R11, 0xa00, RZ ;  /* 0x00000a000b097810 */ /* 0x000fe40007ffe0ff */
[----:B------:R-:W-:Y:S01]  /*08e0*/  IADD3.X R29, R15, UR15, RZ, P0, !PT ;  /* 0x0000000f0f1d7c10 */ /* 0x000fe200087fe4ff */
[----:B------:R0:W-:Y:S04]  /*08f0*/  STL [R1+0x20], R30 ;  /* 0x0000201e01007387 */ /* 0x0001e80000100800 */
[----:B------:R-:W3:Y:S04]  /*0900*/  LDG.E.64.CONSTANT R26, desc[UR12][R26.64] ;  /* 0x0000000c1a1a7981 */ /* 0x000ee8000c1e9b00 */
[----:B------:R-:W4:Y:S01]  /*0910*/  LDG.E.64.CONSTANT R28, desc[UR12][R28.64] ;  /* 0x0000000c1c1c7981 */ /* 0x000f22000c1e9b00 */
[----:B0-----:R-:W-:-:S04]  /*0920*/  IADD3 R30, P0, R30, UR18, RZ ;  /* 0x000000121e1e7c10 */ /* 0x001fc8000ff1e0ff */
[----:B------:R-:W-:Y:S02]  /*0930*/  IADD3.X R31, R33, UR19, RZ, P0, !PT ;  /* 0x00000013211f7c10 */ /* 0x000fe400087fe4ff */
[----:B------:R-:W-:-:S04]  /*0940*/  IADD3 R9, P0, R9, R8, RZ ;  /* 0x0000000809097210 */ /* 0x000fc80007f1e0ff */
[----:B------:R-:W-:Y:S01]  /*0950*/  IADD3.X R10, RZ, R7, RZ, P0, !PT ;  /* 0x00000007ff0a7210 */ /* 0x000fe200007fe4ff */
[----:B------:R0:W-:Y:S01]  /*0960*/  STL [R1+0x18], R32 ;  /* 0x0000182001007387 */ /* 0x0001e20000100800 */
[C---:B------:R-:W-:Y:S02]  /*0970*/  SHF.L.U32 R12, R9.reuse, 0x1, RZ ;  /* 0x00000001090c7819 */ /* 0x040fe400000006ff */
[----:B------:R-:W-:Y:S01]  /*0980*/  SHF.L.U64.HI R10, R9, 0x1, R10 ;  /* 0x00000001090a7819 */ /* 0x000fe2000001020a */
[----:B------:R-:W-:Y:S04]  /*0990*/  STL [R1+0x1c], R15 ;  /* 0x00001c0f01007387 */ /* 0x000fe80000100800 */
[----:B------:R-:W-:Y:S04]  /*09a0*/  STL [R1+0xc], R12 ;  /* 0x00000c0c01007387 */ /* 0x000fe80000100800 */
[----:B------:R1:W-:Y:S04]  /*09b0*/  STL [R1+0x14], R10 ;  /* 0x0000140a01007387 */ /* 0x0003e80000100800 */
[----:B------:R-:W1:Y:S04]  /*09c0*/  LDL R59, [R1] ;  /* 0x00000000013b7983 */ /* 0x000e680000100800 */
[----:B------:R-:W5:Y:S01]  /*09d0*/  LDG.E.64.CONSTANT R30, desc[UR12][R30.64] ;  /* 0x0000000c1e1e7981 */ /* 0x000f62000c1e9b00 */
[----:B0-----:R-:W-:-:S02]  /*09e0*/  IADD3 R32, P0, R32, UR18, RZ ;  /* 0x0000001220207c10 */ /* 0x001fc4000ff1e0ff */
[----:B------:R-:W-:Y:S02]  /*09f0*/  IADD3 R34, P1, R12, UR14, RZ ;  /* 0x0000000e0c227c10 */ /* 0x000fe4000ff3e0ff */
[----:B------:R-:W-:Y:S02]  /*0a00*/  IADD3.X R33, R15, UR19, RZ, P0, !PT ;  /* 0x000000130f217c10 */ /* 0x000fe400087fe4ff */
[----:B------:R-:W-:-:S04]  /*0a10*/  IADD3.X R35, R10, UR15, RZ, P1, !PT ;  /* 0x0000000f0a237c10 */ /* 0x000fc80008ffe4ff */
[----:B------:R-:W5:Y:S04]  /*0a20*/  LDG.E.64.CONSTANT R32, desc[UR12][R32.64] ;  /* 0x0000000c20207981 */ /* 0x000f68000c1e9b00 */
[----:B------:R-:W5:Y:S01]  /*0a30*/  LDG.E.64.CONSTANT R34, desc[UR12][R34.64] ;  /* 0x0000000c22227981 */ /* 0x000f62000c1e9b00 */
[----:B------:R-:W-:Y:S02]  /*0a40*/  IADD3 R36, P0, R12, UR18, RZ ;  /* 0x000000120c247c10 */ /* 0x000fe4000ff1e0ff */
[----:B------:R-:W-:Y:S02]  /*0a50*/  IADD3 R11, R11, 0xf00, RZ ;  /* 0x00000f000b0b7810 */ /* 0x000fe40007ffe0ff */
[----:B------:R-:W-:Y:S02]  /*0a60*/  IADD3.X R37, R10, UR19, RZ, P0, !PT ;  /* 0x000000130a257c10 */ /* 0x000fe400087fe4ff */
[----:B------:R-:W-:-:S04]  /*0a70*/  IADD3 R11, P0, R11, R8, RZ ;  /* 0x000000080b0b7210 */ /* 0x000fc80007f1e0ff */
[----:B------:R-:W5:Y:S01]  /*0a80*/  LDG.E.64.CONSTANT R36, desc[UR12][R36.64] ;  /* 0x0000000c24247981 */ /* 0x000f62000c1e9b00 */
[----:B------:R-:W-:Y:S01]  /*0a90*/  IMAD.X R8, RZ, RZ, R7, P0 ;  /* 0x000000ffff087224 */ /* 0x000fe200000e0607 */
[----:B------:R-:W-:-:S04]  /*0aa0*/  SHF.L.U32 R41, R11, 0x1, RZ ;  /* 0x000000010b297819 */ /* 0x000fc800000006ff */
[----:B------:R-:W-:Y:S02]  /*0ab0*/  SHF.L.U64.HI R47, R11, 0x1, R8 ;  /* 0x000000010b2f7819 */ /* 0x000fe40000010208 */
[----:B------:R-:W-:-:S04]  /*0ac0*/  IADD3 R38, P0, R41, UR14, RZ ;  /* 0x0000000e29267c10 */ /* 0x000fc8000ff1e0ff */
[----:B------:R-:W-:Y:S01]  /*0ad0*/  IADD3.X R39, R47, UR15, RZ, P0, !PT ;  /* 0x0000000f2f277c10 */ /* 0x000fe200087fe4ff */
[----:B------:R0:W-:Y:S01]  /*0ae0*/  STL [R1+0x4], R41 ;  /* 0x0000042901007387 */ /* 0x0001e20000100800 */
[----:B------:R-:W-:Y:S01]  /*0af0*/  IMAD.MOV.U32 R56, RZ, RZ, 0x28 ;  /* 0x00000028ff387424 */ /* 0x000fe200078e00ff */
[----:B------:R-:W-:-:S03]  /*0b00*/  ULDC.64 UR14, c[0x0][0x258] ;  /* 0x00009600000e7ab9 */ /* 0x000fc60000000a00 */
[----:B------:R-:W5:Y:S04]  /*0b10*/  LDG.E.64.CONSTANT R38, desc[UR12][R38.64] ;  /* 0x0000000c26267981 */ /* 0x000f68000c1e9b00 */
[----:B------:R0:W-:Y:S01]  /*0b20*/  STL [R1+0x8], R47 ;  /* 0x0000082f01007387 */ /* 0x0001e20000100800 */
[----:B------:R-:W-:-:S05]  /*0b30*/  IMAD R55, R55, R56, UR6 ;  /* 0x0000000637377e24 */ /* 0x000fca000f8e0238 */
[----:B------:R-:W-:-:S05]  /*0b40*/  LEA R55, R14, R55, 0x3 ;  /* 0x000000370e377211 */ /* 0x000fca00078e18ff */
[----:B------:R5:W-:Y:S01]  /*0b50*/  STL [R1+0x10], R55 ;  /* 0x0000103701007387 */ /* 0x000be20000100800 */
[----:B--2---:R-:W-:-:S06]  /*0b60*/  FADD.FTZ R13, R25, UR7 ;  /* 0x00000007190d7e21 */ /* 0x004fcc0008010000 */
[----:B------:R-:W2:Y:S01]  /*0b70*/  MUFU.RSQ R13, R13 ;  /* 0x0000000d000d7308 */ /* 0x000ea20000001400 */
[----:B---3--:R-:W-:-:S05]  /*0b80*/  SHF.L.U32 R7, R26, 0x10, RZ ;  /* 0x000000101a077819 */ /* 0x008fca00000006ff */
[----:B------:R-:W-:Y:S01]  /*0b90*/  FADD.FTZ R52, -R24, R7 ;  /* 0x0000000718347221 */ /* 0x000fe20000010100 */
[----:B------:R-:W-:-:S03]  /*0ba0*/  SHF.L.U32 R7, R27, 0x10, RZ ;  /* 0x000000101b077819 */ /* 0x000fc600000006ff */
[----:B--2---:R-:W-:Y:S02]  /*0bb0*/  FMUL.FTZ R52, R13, R52 ;  /* 0x000000340d347220 */ /* 0x004fe40000410000 */
[----:B------:R-:W-:Y:S01]  /*0bc0*/  FADD.FTZ R8, -R24, R7 ;  /* 0x0000000718087221 */ /* 0x000fe20000010100 */
[----:B----4-:R-:W-:Y:S02]  /*0bd0*/  SHF.L.U32 R7, R28, 0x10, RZ ;  /* 0x000000101c077819 */ /* 0x010fe400000006ff */
[----:B------:R-:W-:Y:S01]  /*0be0*/  SHF.L.U32 R9, R29, 0x10, RZ ;  /* 0x000000101d097819 */ /* 0x000fe200000006ff */
[----:B------:R-:W-:Y:S01]  /*0bf0*/  FMUL.FTZ R51, R13, R8 ;  /* 0x000000080d337220 */ /* 0x000fe20000410000 */
[----:B------:R-:W-:Y:S01]  /*0c00*/  PRMT R8, R26, 0x7632, R8 ;  /* 0x000076321a087816 */ /* 0x000fe20000000008 */
[C-C-:B------:R-:W-:Y:S01]  /*0c10*/  FADD.FTZ R50, -R24.reuse, R7.reuse ;  /* 0x0000000718327221 */ /* 0x140fe20000010100 */
[----:B------:R-:W-:Y:S01]  /*0c20*/  PRMT R7, R27, 0x7632, R7 ;  /* 0x000076321b077816 */ /* 0x000fe20000000007 */
[----:B------:R-:W-:Y:S01]  /*0c30*/  FADD.FTZ R40, -R24, R9 ;  /* 0x0000000918287221 */ /* 0x000fe20000010100 */
[----:B------:R-:W-:Y:S01]  /*0c40*/  SHF.L.U32 R9, R8, 0x10, RZ ;  /* 0x0000001008097819 */ /* 0x000fe200000006ff */
[----:B------:R-:W-:Y:S01]  /*0c50*/  FFMA.FTZ R11, R2, R51, R53 ;  /* 0x00000033020b7223 */ /* 0x000fe20000010035 */
[----:B------:R-:W-:Y:S01]  /*0c60*/  SHF.L.U32 R7, R7, 0x10, RZ ;  /* 0x0000001007077819 */ /* 0x000fe200000006ff */
[----:B-1----:R-:W-:-:S04]  /*0c70*/  FFMA.FTZ R10, R0, R52, R59 ;  /* 0x00000034000a7223 */ /* 0x002fc8000001003b */
[----:B------:R-:W-:Y:S01]  /*0c80*/  FMUL.FTZ R12, R10, -1.4426950216293334961 ;  /* 0xbfb8aa3b0a0c7820 */ /* 0x000fe20000410000 */
[C---:B------:R-:W-:Y:S01]  /*0c90*/  FADD.FTZ R42, -R24.reuse, R9 ;  /* 0x00000009182a7221 */ /* 0x040fe20000010100 */
[----:B------:R-:W-:Y:S01]  /*0ca0*/  FMUL.FTZ R15, R11, -1.4426950216293334961 ;  /* 0xbfb8aa3b0b0f7820 */ /* 0x000fe20000410000 */
[----:B------:R-:W-:-:S03]  /*0cb0*/  FADD.FTZ R7, -R24, R7 ;  /* 0x0000000718077221 */ /* 0x000fc60000010100 */
[----:B------:R-:W1:Y:S01]  /*0cc0*/  MUFU.EX2 R12, R12 ;  /* 0x0000000c000c7308 */ /* 0x000e620000000800 */
[C---:B------:R-:W-:Y:S01]  /*0cd0*/  FMUL.FTZ R42, R13.reuse, R42 ;  /* 0x0000002a0d2a7220 */ /* 0x040fe20000410000 */
[----:B------:R-:W-:-:S03]  /*0ce0*/  FMUL.FTZ R7, R13, R7 ;  /* 0x000000070d077220 */ /* 0x000fc60000410000 */
[----:B------:R-:W-:-:S03]  /*0cf0*/  FFMA.FTZ R48, R3, R42, R5 ;  /* 0x0000002a03307223 */ /* 0x000fc60000010005 */
[----:B------:R-:W2:Y:S01]  /*0d00*/  MUFU.EX2 R15, R15 ;  /* 0x0000000f000f7308 */ /* 0x000ea20000000800 */
[----:B------:R-:W-:Y:S01]  /*0d10*/  FFMA.FTZ R45, R4, R7, R6 ;  /* 0x00000007042d7223 */ /* 0x000fe20000010006 */
[----:B------:R-:W-:-:S03]  /*0d20*/  FMUL.FTZ R54, R48, -1.4426950216293334961 ;  /* 0xbfb8aa3b30367820 */ /* 0x000fc60000410000 */
[----:B------:R-:W-:Y:S01]  /*0d30*/  FMUL.FTZ R43, R45, -1.4426950216293334961 ;  /* 0xbfb8aa3b2d2b7820 */ /* 0x000fe20000410000 */
[----:B------:R-:W-:Y:S01]  /*0d40*/  FMUL.FTZ R49, R13, R40 ;  /* 0x000000280d317220 */ /* 0x000fe20000410000 */
[----:B------:R-:W-:Y:S01]  /*0d50*/  IADD3 R40, P0, R41, UR18, RZ ;  /* 0x0000001229287c10 */ /* 0x000fe2000ff1e0ff */
[----:B------:R-:W3:Y:S01]  /*0d60*/  MUFU.EX2 R54, R54 ;  /* 0x0000003600367308 */ /* 0x000ee20000000800 */
[----:B-1----:R-:W-:Y:S02]  /*0d70*/  FADD.FTZ R12, R12, 1 ;  /* 0x3f8000000c0c7421 */ /* 0x002fe40000010000 */
[----:B0-----:R-:W-:-:S05]  /*0d80*/  IADD3.X R41, R47, UR19, RZ, P0, !PT ;  /* 0x000000132f297c10 */ /* 0x001fca00087fe4ff */
[----:B------:R-:W0:Y:S01]  /*0d90*/  MUFU.EX2 R43, R43 ;  /* 0x0000002b002b7308 */ /* 0x000e220000000800 */
[----:B--2---:R-:W-:Y:S01]  /*0da0*/  FADD.FTZ R47, R15, 1 ;  /* 0x3f8000000f2f7421 */ /* 0x004fe20000010000 */
[----:B------:R-:W-:Y:S01]  /*0db0*/  PRMT R15, R28, 0x7632, R15 ;  /* 0x000076321c0f7816 */ /* 0x000fe2000000000f */
[----:B------:R-:W-:Y:S01]  /*0dc0*/  FMUL.FTZ R50, R13, R50 ;  /* 0x000000320d327220 */ /* 0x000fe20000410000 */
[----:B------:R-:W-:Y:S01]  /*0dd0*/  PRMT R46, R29, 0x7632, R46 ;  /* 0x000076321d2e7816 */ /* 0x000fe2000000002e */
[----:B------:R-:W-:-:S03]  /*0de0*/  FFMA.FTZ R9, R2, R49, R53 ;  /* 0x0000003102097223 */ /* 0x000fc60000010035 */
[----:B------:R-:W1:Y:S01]  /*0df0*/  MUFU.RCP R12, R12 ;  /* 0x0000000c000c7308 */ /* 0x000e620000001000 */
[----:B------:R-:W-:Y:S01]  /*0e00*/  SHF.L.U32 R15, R15, 0x10, RZ ;  /* 0x000000100f0f7819 */ /* 0x000fe200000006ff */
[----:B---3--:R-:W-:Y:S01]  /*0e10*/  FADD.FTZ R54, R54, 1 ;  /* 0x3f80000036367421 */ /* 0x008fe20000010000 */
[----:B-----5:R-:W-:Y:S01]  /*0e20*/  SHF.L.U32 R58, R33, 0x10, RZ ;  /* 0x00000010213a7819 */ /* 0x020fe200000006ff */
[----:B------:R-:W2:Y:S02]  /*0e30*/  LDG.E.64.CONSTANT R40, desc[UR12][R40.64] ;  /* 0x0000000c28287981 */ /* 0x000ea4000c1e9b00 */
[----:B------:R-:W-:Y:S02]  /*0e40*/  FADD.FTZ R15, -R24, R15 ;  /* 0x0000000f180f7221 */ /* 0x000fe40000010100 */
[----:B------:R-:W3:Y:S01]  /*0e50*/  MUFU.RCP R47, R47 ;  /* 0x0000002f002f7308 */ /* 0x000ee20000001000 */
[----:B0-----:R-:W-:Y:S01]  /*0e60*/  FADD.FTZ R57, R43, 1 ;  /* 0x3f8000002b397421 */ /* 0x001fe20000010000 */
[----:B------:R-:W-:Y:S01]  /*0e70*/  SHF.L.U32 R46, R46, 0x10, RZ ;  /* 0x000000102e2e7819 */ /* 0x000fe200000006ff */
[----:B------:R-:W-:Y:S01]  /*0e80*/  FMUL.FTZ R15, R13, R15 ;  /* 0x0000000f0d0f7220 */ /* 0x000fe20000410000 */
[----:B------:R-:W-:-:S03]  /*0e90*/  FFMA.FTZ R8, R0, R50, R59 ;  /* 0x0000003200087223 */ /* 0x000fc6000001003b */
[----:B------:R-:W-:Y:S01]  /*0ea0*/  FFMA.FTZ R43, R3, R15, R5 ;  /* 0x0000000f032b7223 */ /* 0x000fe20000010005 */
[----:B------:R-:W0:Y:S01]  /*0eb0*/  MUFU.RCP R54, R54 ;  /* 0x0000003600367308 */ /* 0x000e220000001000 */
[----:B-1----:R-:W-:Y:S01]  /*0ec0*/  FADD.FTZ R14, -R12, 1 ;  /* 0x3f8000000c0e7421 */ /* 0x002fe20000010100 */
[----:B------:R-:W-:Y:S01]  /*0ed0*/  FMUL.FTZ R25, R8, -1.4426950216293334961 ;  /* 0xbfb8aa3b08197820 */ /* 0x000fe20000410000 */
[----:B------:R-:W-:Y:S02]  /*0ee0*/  FADD.FTZ R46, -R24, R46 ;  /* 0x0000002e182e7221 */ /* 0x000fe40000010100 */
[----:B------:R-:W-:-:S03]  /*0ef0*/  FFMA.FTZ R55, R10, R14, 1 ;  /* 0x3f8000000a377423 */ /* 0x000fc6000001000e */
[----:B------:R-:W-:Y:S01]  /*0f00*/  MUFU.RCP R57, R57 ;  /* 0x0000003900397308 */ /* 0x000fe20000001000 */
[----:B------:R-:W-:Y:S01]  /*0f10*/  FMUL.FTZ R10, R43, -1.4426950216293334961 ;  /* 0xbfb8aa3b2b0a7820 */ /* 0x000fe20000410000 */
[----:B------:R-:W-:Y:S01]  /*0f20*/  FMUL.FTZ R14, R13, R46 ;  /* 0x0000002e0d0e7220 */ /* 0x000fe20000410000 */
[----:B------:R-:W-:Y:S01]  /*0f30*/  FMUL.FTZ R12, R12, R55 ;  /* 0x000000370c0c7220 */ /* 0x000fe20000410000 */
[----:B---3--:R-:W-:-:S04]  /*0f40*/  FADD.FTZ R55, -R47, 1 ;  /* 0x3f8000002f377421 */ /* 0x008fc80000010100 */
[----:B------:R-:W1:Y:S01]  /*0f50*/  MUFU.EX2 R25, R25 ;  /* 0x0000001900197308 */ /* 0x000e620000000800 */
[----:B------:R-:W-:-:S07]  /*0f60*/  FFMA.FTZ R11, R11, R55, 1 ;  /* 0x3f8000000b0b7423 */ /* 0x000fce0000010037 */
[----:B------:R3:W4:Y:S01]  /*0f70*/  MUFU.EX2 R46, R10 ;  /* 0x0000000a002e7308 */ /* 0x0007220000000800 */
[----:B------:R-:W-:Y:S01]  /*0f80*/  FMUL.FTZ R11, R47, R11 ;  /* 0x0000000b2f0b7220 */ /* 0x000fe20000410000 */
[----:B0-----:R-:W-:Y:S01]  /*0f90*/  FADD.FTZ R56, -R54, 1 ;  /* 0x3f80000036387421 */ /* 0x001fe20000010100 */
[----:B---3--:R-:W-:-:S04]  /*0fa0*/  FFMA.FTZ R10, R4, R14, R6 ;  /* 0x0000000e040a7223 */ /* 0x008fc80000010006 */
[----:B------:R-:W-:Y:S01]  /*0fb0*/  FMUL.FTZ R55, R10, -1.4426950216293334961 ;  /* 0xbfb8aa3b0a377820 */ /* 0x000fe20000410000 */
[----:B------:R-:W-:-:S03]  /*0fc0*/  FMUL.FTZ R44, R9, -1.4426950216293334961 ;  /* 0xbfb8aa3b092c7820 */ /* 0x000fc60000410000 */
[----:B------:R0:W-:Y:S01]  /*0fd0*/  MUFU.EX2 R47, R55 ;  /* 0x00000037002f7308 */ /* 0x0001e20000000800 */
[----:B------:R-:W-:Y:S01]  /*0fe0*/  FFMA.FTZ R48, R48, R56, 1 ;  /* 0x3f80000030307423 */ /* 0x000fe20000010038 */
[----:B-1----:R-:W-:Y:S01]  /*0ff0*/  FADD.FTZ R25, R25, 1 ;  /* 0x3f80000019197421 */ /* 0x002fe20000010000 */
[----:B0-----:R-:W-:-:S05]  /*1000*/  FADD.FTZ R55, -R57, 1 ;  /* 0x3f80000039377421 */ /* 0x001fca0000010100 */
[----:B------:R-:W0:Y:S01]  /*1010*/  MUFU.EX2 R44, R44 ;  /* 0x0000002c002c7308 */ /* 0x000e220000000800 */
[----:B------:R-:W-:Y:S01]  /*1020*/  FMUL.FTZ R48, R54, R48 ;  /* 0x0000003036307220 */ /* 0x000fe20000410000 */
[----:B------:R-:W-:Y:S01]  /*1030*/  FFMA.FTZ R55, R45, R55, 1 ;  /* 0x3f8000002d377423 */ /* 0x000fe20000010037 */
[----:B------:R-:W-:-:S03]  /*1040*/  PRMT R54, R30, 0x7632, R54 ;  /* 0x000076321e367816 */ /* 0x000fc60000000036 */
[----:B------:R-:W-:Y:S01]  /*1050*/  FMUL.FTZ R57, R57, R55 ;  /* 0x0000003739397220 */ /* 0x000fe20000410000 */
[----:B------:R-:W-:Y:S01]  /*1060*/  SHF.L.U32 R55, R30, 0x10, RZ ;  /* 0x000000101e377819 */ /* 0x000fe200000006ff */
[----:B------:R1:W3:Y:S01]  /*1070*/  MUFU.RCP R45, R25 ;  /* 0x00000019002d7308 */ /* 0x0002e20000001000 */
[----:B------:R-:W-:-:S03]  /*1080*/  SHF.L.U32 R54, R54, 0x10, RZ ;  /* 0x0000001036367819 */ /* 0x000fc600000006ff */
[----:B------:R-:W-:Y:S01]  /*1090*/  FMUL.FTZ R12, R55, R12 ;  /* 0x0000000c370c7220 */ /* 0x000fe20000410000 */
[----:B-1----:R-:W-:Y:S01]  /*10a0*/  PRMT R25, R31, 0x7632, R25 ;  /* 0x000076321f197816 */ /* 0x002fe20000000019 */
[----:B------:R-:W-:Y:S01]  /*10b0*/  FMUL.FTZ R48, R54, R48 ;  /* 0x0000003036307220 */ /* 0x000fe20000410000 */
[----:B----4-:R-:W-:Y:S02]  /*10c0*/  FADD.FTZ R54, R46, 1 ;  /* 0x3f8000002e367421 */ /* 0x010fe40000010000 */
[----:B------:R-:W-:Y:S01]  /*10d0*/  SHF.L.U32 R25, R25, 0x10, RZ ;  /* 0x0000001019197819 */ /* 0x000fe200000006ff */
[----:B------:R-:W-:Y:S01]  /*10e0*/  FMUL.FTZ R46, R0, R12 ;  /* 0x0000000c002e7220 */ /* 0x000fe20000410000 */
[----:B0-----:R-:W-:Y:S01]  /*10f0*/  FADD.FTZ R44, R44, 1 ;  /* 0x3f8000002c2c7421 */ /* 0x001fe20000010000 */
[----:B------:R-:W-:Y:S02]  /*1100*/  FADD.FTZ R47, R47, 1 ;  /* 0x3f8000002f2f7421 */ /* 0x000fe40000010000 */
[----:B------:R-:W-:Y:S01]  /*1110*/  FMUL.FTZ R57, R25, R57 ;  /* 0x0000003919397220 */ /* 0x000fe20000410000 */
[----:B------:R-:W-:Y:S01]  /*1120*/  FFMA.FTZ R46, R52, R46, RZ ;  /* 0x0000002e342e7223 */ /* 0x000fe200000100ff */
[----:B------:R0:W-:Y:S01]  /*1130*/  MUFU.RCP R25, R54 ;  /* 0x0000003600197308 */ /* 0x0001e20000001000 */
[----:B------:R-:W-:Y:S01]  /*1140*/  SHF.L.U32 R55, R31, 0x10, RZ ;  /* 0x000000101f377819 */ /* 0x000fe200000006ff */
[----:B0-----:R-:W-:-:S06]  /*1150*/  FMUL.FTZ R54, R3, R48 ;  /* 0x0000003003367220 */ /* 0x001fcc0000410000 */
[----:B------:R-:W0:Y:S01]  /*1160*/  MUFU.RCP R44, R44 ;  /* 0x0000002c002c7308 */ /* 0x000e220000001000 */
[----:B------:R-:W-:Y:S01]  /*1170*/  FMUL.FTZ R11, R55, R11 ;  /* 0x0000000b370b7220 */ /* 0x000fe20000410000 */
[----:B------:R-:W-:Y:S01]  /*1180*/  FFMA.FTZ R46, R42, R54, R46 ;  /* 0x000000362a2e7223 */ /* 0x000fe2000001002e */
[----:B------:R-:W-:-:S05]  /*1190*/  FFMA.FTZ R54, R0, R12, RZ ;  /* 0x0000000c00367223 */ /* 0x000fca00000100ff */
[----:B------:R-:W1:Y:S01]  /*11a0*/  MUFU.RCP R47, R47 ;  /* 0x0000002f002f7308 */ /* 0x000e620000001000 */
[-C--:B------:R-:W-:Y:S01]  /*11b0*/  FFMA.FTZ R54, R3, R48.reuse, R54 ;  /* 0x0000003003367223 */ /* 0x080fe20000010036 */
[-C--:B------:R-:W-:Y:S01]  /*11c0*/  FMUL.FTZ R55, R2, R11.reuse ;  /* 0x0000000b02377220 */ /* 0x080fe20000410000 */
[----:B------:R-:W-:Y:S01]  /*11d0*/  FFMA.FTZ R18, R42, R48, R18 ;  /* 0x000000302a127223 */ /* 0x000fe20000010012 */
[----:B------:R-:W-:Y:S01]  /*11e0*/  FADD.FTZ R42, R48, R19 ;  /* 0x00000013302a7221 */ /* 0x000fe20000010000 */
[----:B------:R-:W-:Y:S01]  /*11f0*/  FFMA.FTZ R19, R2, R11, R54 ;  /* 0x0000000b02137223 */ /* 0x000fe20000010036 */
[----:B------:R-:W-:Y:S01]  /*1200*/  FFMA.FTZ R55, R51, R55, R46 ;  /* 0x0000003733377223 */ /* 0x000fe2000001002e */
[-C--:B------:R-:W-:Y:S01]  /*1210*/  FFMA.FTZ R46, R7, R57.reuse, R22 ;  /* 0x00000039072e7223 */ /* 0x080fe20000010016 */
[----:B------:R-:W-:Y:S01]  /*1220*/  FADD.FTZ R54, R57, R23 ;  /* 0x0000001739367221 */ /* 0x000fe20000010000 */
[CC--:B------:R-:W-:Y:S01]  /*1230*/  FMUL.FTZ R22, R4.reuse, R57.reuse ;  /* 0x0000003904167220 */ /* 0x0c0fe20000410000 */
[----:B------:R-:W-:Y:S01]  /*1240*/  FFMA.FTZ R57, R4, R57, R19 ;  /* 0x0000003904397223 */ /* 0x000fe20000010013 */
[----:B---3--:R-:W-:Y:S01]  /*1250*/  FADD.FTZ R19, -R45, 1 ;  /* 0x3f8000002d137421 */ /* 0x008fe20000010100 */
[----:B0-----:R-:W-:Y:S01]  /*1260*/  FADD.FTZ R23, -R44, 1 ;  /* 0x3f8000002c177421 */ /* 0x001fe20000010100 */
[----:B------:R-:W-:-:S02]  /*1270*/  FFMA.FTZ R7, R7, R22, R55 ;  /* 0x0000001607077223 */ /* 0x000fc40000010037 */
[----:B------:R-:W-:Y:S01]  /*1280*/  FFMA.FTZ R19, R8, R19, 1 ;  /* 0x3f80000008137423 */ /* 0x000fe20000010013 */
[----:B-1----:R-:W-:Y:S01]  /*1290*/  FADD.FTZ R8, -R47, 1 ;  /* 0x3f8000002f087421 */ /* 0x002fe20000010100 */
[----:B------:R-:W-:Y:S01]  /*12a0*/  FADD.FTZ R22, -R25, 1 ;  /* 0x3f80000019167421 */ /* 0x000fe20000010100 */
[----:B------:R-:W-:Y:S01]  /*12b0*/  FFMA.FTZ R9, R9, R23, 1 ;  /* 0x3f80000009097423 */ /* 0x000fe20000010017 */
[----:B------:R-:W-:Y:S01]  /*12c0*/  PRMT R23, R33, 0x7632, R23 ;  /* 0x0000763221177816 */ /* 0x000fe20000000017 */
[----:B------:R-:W-:Y:S01]  /*12d0*/  FFMA.FTZ R8, R10, R8, 1 ;  /* 0x3f8000000a087423 */ /* 0x000fe20000010008 */
[----:B------:R-:W-:Y:S01]  /*12e0*/  FFMA.FTZ R22, R43, R22, 1 ;  /* 0x3f8000002b167423 */ /* 0x000fe20000010016 */
[C---:B------:R-:W-:Y:S01]  /*12f0*/  PRMT R56, R32.reuse, 0x7632, R56 ;  /* 0x0000763220387816 */ /* 0x040fe20000000038 */
[----:B------:R-:W-:Y:S01]  /*1300*/  FMUL.FTZ R19, R45, R19 ;  /* 0x000000132d137220 */ /* 0x000fe20000410000 */
[----:B------:R-:W-:Y:S01]  /*1310*/  SHF.L.U32 R10, R32, 0x10, RZ ;  /* 0x00000010200a7819 */ /* 0x000fe200000006ff */
[----:B------:R-:W-:Y:S01]  /*1320*/  FMUL.FTZ R61, R47, R8 ;  /* 0x000000082f3d7220 */ /* 0x000fe20000410000 */
[----:B------:R-:W-:-:S02]  /*1330*/  PRMT R43, R34, 0x7632, R43 ;  /* 0x00007632222b7816 */ /* 0x000fc4000000002b */
[----:B------:R-:W-:Y:S01]  /*1340*/  SHF.L.U32 R8, R23, 0x10, RZ ;  /* 0x0000001017087819 */ /* 0x000fe200000006ff */
[----:B------:R-:W-:Y:S01]  /*1350*/  FMUL.FTZ R22, R25, R22 ;  /* 0x0000001619167220 */ /* 0x000fe20000410000 */
[----:B------:R-:W-:Y:S01]  /*1360*/  SHF.L.U32 R48, R34, 0x10, RZ ;  /* 0x0000001022307819 */ /* 0x000fe200000006ff */
[----:B------:R-:W-:Y:S02]  /*1370*/  IMAD.U32 R56, R56, 0x10000, RZ ;  /* 0x0001000038387824 */ /* 0x000fe400078e00ff */
[----:B------:R-:W-:Y:S01]  /*1380*/  FMUL.FTZ R10, R10, R19 ;  /* 0x000000130a0a7220 */ /* 0x000fe20000410000 */
[----:B------:R-:W-:Y:S01]  /*1390*/  SHF.L.U32 R43, R43, 0x10, RZ ;  /* 0x000000102b2b7819 */ /* 0x000fe200000006ff */
[----:B------:R-:W-:Y:S01]  /*13a0*/  FMUL.FTZ R61, R8, R61 ;  /* 0x0000003d083d7220 */ /* 0x000fe20000410000 */
[----:B------:R-:W-:Y:S01]  /*13b0*/  FADD.FTZ R48, -R24, R48 ;  /* 0x0000003018307221 */ /* 0x000fe20000010100 */
[----:B------:R-:W-:Y:S01]  /*13c0*/  FMUL.FTZ R56, R56, R22 ;  /* 0x0000001638387220 */ /* 0x000fe20000410000 */
[----:B------:R-:W-:Y:S01]  /*13d0*/  FMUL.FTZ R8, R0, R10 ;  /* 0x0000000a00087220 */ /* 0x000fe20000410000 */
[----:B------:R-:W-:Y:S01]  /*13e0*/  SHF.L.U32 R19, R35, 0x10, RZ ;  /* 0x0000001023137819 */ /* 0x000fe200000006ff */
[----:B------:R-:W-:Y:S01]  /*13f0*/  FADD.FTZ R43, -R24, R43 ;  /* 0x0000002b182b7221 */ /* 0x000fe20000010100 */
[----:B------:R-:W-:Y:S01]  /*1400*/  FMUL.FTZ R48, R13, R48 ;  /* 0x000000300d307220 */ /* 0x000fe20000410000 */
[----:B------:R-:W-:Y:S01]  /*1410*/  FFMA.FTZ R7, R50, R8, R7 ;  /* 0x0000000832077223 */ /* 0x000fe20000010007 */
[----:B------:R-:W-:Y:S01]  /*1420*/  FMUL.FTZ R23, R3, R56 ;  /* 0x0000003803177220 */ /* 0x000fe20000410000 */
[----:B------:R-:W-:Y:S01]  /*1430*/  PRMT R22, R35, 0x7632, R22 ;  /* 0x0000763223167816 */ /* 0x000fe20000000016 */
[----:B------:R-:W-:Y:S01]  /*1440*/  FMUL.FTZ R43, R13, R43 ;  /* 0x0000002b0d2b7220 */ /* 0x000fe20000410000 */
[----:B------:R-:W-:Y:S01]  /*1450*/  FADD.FTZ R19, -R24, R19 ;  /* 0x0000001318137221 */ /* 0x000fe20000010100 */
[----:B------:R-:W-:Y:S01]  /*1460*/  FFMA.FTZ R25, R0, R48, R59 ;  /* 0x0000003000197223 */ /* 0x000fe2000001003b */
[----:B------:R-:W-:Y:S01]  /*1470*/  FFMA.FTZ R7, R15, R23, R7 ;  /* 0x000000170f077223 */ /* 0x000fe20000010007 */
[----:B------:R-:W-:Y:S01]  /*1480*/  SHF.L.U32 R22, R22, 0x10, RZ ;  /* 0x0000001016167819 */ /* 0x000fe200000006ff */
[----:B------:R-:W-:Y:S01]  /*1490*/  FFMA.FTZ R23, R3, R43, R5 ;  /* 0x0000002b03177223 */ /* 0x000fe20000010005 */
[----:B------:R-:W-:Y:S01]  /*14a0*/  FMUL.FTZ R47, R13, R19 ;  /* 0x000000130d2f7220 */ /* 0x000fe20000410000 */
[----:B------:R-:W-:Y:S01]  /*14b0*/  FMUL.FTZ R9, R44, R9 ;  /* 0x000000092c097220 */ /* 0x000fe20000410000 */
[----:B------:R-:W-:Y:S01]  /*14c0*/  FMUL.FTZ R19, R25, -1.4426950216293334961 ;  /* 0xbfb8aa3b19137820 */ /* 0x000fe20000410000 */
[----:B------:R-:W-:Y:S01]  /*14d0*/  FMUL.FTZ R44, R23, -1.4426950216293334961 ;  /* 0xbfb8aa3b172c7820 */ /* 0x000fe20000410000 */
[----:B------:R-:W-:Y:S01]  /*14e0*/  FFMA.FTZ R8, R2, R47, R53 ;  /* 0x0000002f02087223 */ /* 0x000fe20000010035 */
[----:B------:R-:W-:-:S03]  /*14f0*/  FADD.FTZ R22, -R24, R22 ;  /* 0x0000001618167221 */ /* 0x000fc60000010100 */
[----:B------:R-:W0:Y:S01]  /*1500*/  MUFU.EX2 R19, R19 ;  /* 0x0000001300137308 */ /* 0x000e220000000800 */
[----:B------:R-:W-:Y:S01]  /*1510*/  FMUL.FTZ R45, R8, -1.4426950216293334961 ;  /* 0xbfb8aa3b082d7820 */ /* 0x000fe20000410000 */
[----:B------:R-:W-:Y:S01]  /*1520*/  FMUL.FTZ R22, R13, R22 ;  /* 0x000000160d167220 */ /* 0x000fe20000410000 */
[----:B------:R-:W-:-:S05]  /*1530*/  FFMA.FTZ R15, R15, R56, R18 ;  /* 0x000000380f0f7223 */ /* 0x000fca0000010012 */
[----:B------:R-:W1:Y:S01]  /*1540*/  MUFU.EX2 R44, R44 ;  /* 0x0000002c002c7308 */ /* 0x000e620000000800 */
[----:B------:R-:W-:-:S04]  /*1550*/  FFMA.FTZ R18, R4, R22, R6 ;  /* 0x0000001604127223 */ /* 0x000fc80000010006 */
[----:B------:R-:W-:-:S03]  /*1560*/  FMUL.FTZ R55, R18, -1.4426950216293334961 ;  /* 0xbfb8aa3b12377820 */ /* 0x000fc60000410000 */
[----:B------:R-:W3:Y:S01]  /*1570*/  MUFU.EX2 R45, R45 ;  /* 0x0000002d002d7308 */ /* 0x000ee20000000800 */
[----:B------:R-:W-:Y:S01]  /*1580*/  FFMA.FTZ R57, R0, R10, R57 ;  /* 0x0000000a00397223 */ /* 0x000fe20000010039 */
[----:B------:R-:W-:Y:S01]  /*1590*/  FMUL.FTZ R9, R58, R9 ;  /* 0x000000093a097220 */ /* 0x000fe20000410000 */
[----:B0-----:R-:W-:Y:S01]  /*15a0*/  FADD.FTZ R19, R19, 1 ;  /* 0x3f80000013137421 */ /* 0x001fe20000010000 */
[----:B------:R-:W-:-:S04]  /*15b0*/  FADD.FTZ R42, R42, R56 ;  /* 0x000000382a2a7221 */ /* 0x000fc80000010000 */
[----:B------:R-:W0:Y:S01]  /*15c0*/  MUFU.EX2 R55, R55 ;  /* 0x0000003700377308 */ /* 0x000e220000000800 */
[----:B-1----:R-:W-:Y:S01]  /*15d0*/  FADD.FTZ R44, R44, 1 ;  /* 0x3f8000002c2c7421 */ /* 0x002fe20000010000 */
[----:B------:R-:W-:Y:S01]  /*15e0*/  FFMA.FTZ R56, R3, R56, R57 ;  /* 0x0000003803387223 */ /* 0x000fe20000010039 */
[----:B------:R-:W-:-:S04]  /*15f0*/  FMUL.FTZ R57, R2, R9 ;  /* 0x0000000902397220 */ /* 0x000fc80000410000 */
[----:B------:R-:W-:Y:S01]  /*1600*/  FFMA.FTZ R7, R49, R57, R7 ;  /* 0x0000003931077223 */ /* 0x000fe20000010007 */
[----:B------:R-:W1:Y:S01]  /*1610*/  MUFU.RCP R19, R19 ;  /* 0x0000001300137308 */ /* 0x000e620000001000 */
[----:B---3--:R-:W-:Y:S01]  /*1620*/  FADD.FTZ R45, R45, 1 ;  /* 0x3f8000002d2d7421 */ /* 0x008fe20000010000 */
[----:B------:R-:W-:-:S06]  /*1630*/  FMUL.FTZ R57, R4, R61 ;  /* 0x0000003d04397220 */ /* 0x000fcc0000410000 */
[----:B------:R-:W3:Y:S01]  /*1640*/  MUFU.RCP R44, R44 ;  /* 0x0000002c002c7308 */ /* 0x000ee20000001000 */
[C---:B------:R-:W-:Y:S01]  /*1650*/  FFMA.FTZ R7, R14.reuse, R57, R7 ;  /* 0x000000390e077223 */ /* 0x040fe20000010007 */
[----:B------:R-:W-:Y:S01]  /*1660*/  FFMA.FTZ R14, R14, R61, R46 ;  /* 0x0000003d0e0e7223 */ /* 0x000fe2000001002e */
[----:B0-----:R-:W-:-:S05]  /*1670*/  FADD.FTZ R46, R55, 1 ;  /* 0x3f800000372e7421 */ /* 0x001fca0000010000 */
[----:B------:R-:W0:Y:S01]  /*1680*/  MUFU.RCP R45, R45 ;  /* 0x0000002d002d7308 */ /* 0x000e220000001000 */
[----:B------:R-:W-:Y:S01]  /*1690*/  FFMA.FTZ R56, R2, R9, R56 ;  /* 0x0000000902387223 */ /* 0x000fe20000010038 */
[----:B------:R-:W-:-:S03]  /*16a0*/  FADD.FTZ R54, R54, R61 ;  /* 0x0000003d36367221 */ /* 0x000fc60000010000 */
[----:B------:R-:W-:-:S03]  /*16b0*/  FFMA.FTZ R61, R4, R61, R56 ;  /* 0x0000003d043d7223 */ /* 0x000fc60000010038 */
[----:B------:R-:W4:Y:S01]  /*16c0*/  MUFU.RCP R46, R46 ;  /* 0x0000002e002e7308 */ /* 0x000f220000001000 */
[----:B-1----:R-:W-:Y:S01]  /*16d0*/  FADD.FTZ R56, -R19, 1 ;  /* 0x3f80000013387421 */ /* 0x002fe20000010100 */
[----:B---3--:R-:W-:-:S03]  /*16e0*/  FADD.FTZ R55, -R44, 1 ;  /* 0x3f8000002c377421 */ /* 0x008fc60000010100 */
[----:B------:R-:W-:Y:S01]  /*16f0*/  FFMA.FTZ R25, R25, R56, 1 ;  /* 0x3f80000019197423 */ /* 0x000fe20000010038 */
[----:B------:R-:W-:Y:S01]  /*1700*/  FFMA.FTZ R55, R23, R55, 1 ;  /* 0x3f80000017377423 */ /* 0x000fe20000010037 */
[----:B0-----:R-:W-:Y:S02]  /*1710*/  FADD.FTZ R23, -R45, 1 ;  /* 0x3f8000002d177421 */ /* 0x001fe40000010100 */
[----:B------:R-:W-:Y:S01]  /*1720*/  FMUL.FTZ R25, R19, R25 ;  /* 0x0000001913197220 */ /* 0x000fe20000410000 */
[----:B------:R-:W-:Y:S01]  /*1730*/  PRMT R19, R36, 0x7632, R19 ;  /* 0x0000763224137816 */ /* 0x000fe20000000013 */
[----:B------:R-:W-:Y:S01]  /*1740*/  FFMA.FTZ R23, R8, R23, 1 ;  /* 0x3f80000008177423 */ /* 0x000fe20000010017 */
[----:B------:R-:W-:Y:S01]  /*1750*/  SHF.L.U32 R8, R36, 0x10, RZ ;  /* 0x0000001024087819 */ /* 0x000fe200000006ff */
[----:B------:R-:W-:Y:S01]  /*1760*/  FMUL.FTZ R55, R44, R55 ;  /* 0x000000372c377220 */ /* 0x000fe20000410000 */
[----:B------:R-:W-:Y:S01]  /*1770*/  SHF.L.U32 R44, R19, 0x10, RZ ;  /* 0x00000010132c7819 */ /* 0x000fe200000006ff */
[----:B----4-:R-:W-:Y:S01]  /*1780*/  FADD.FTZ R19, -R46, 1 ;  /* 0x3f8000002e137421 */ /* 0x010fe20000010100 */
[----:B------:R-:W-:Y:S01]  /*1790*/  FMUL.FTZ R23, R45, R23 ;  /* 0x000000172d177220 */ /* 0x000fe20000410000 */
[----:B------:R-:W-:-:S02]  /*17a0*/  FMUL.FTZ R8, R8, R25 ;  /* 0x0000001908087220 */ /* 0x000fc40000410000 */
[----:B------:R-:W-:Y:S01]  /*17b0*/  FFMA.FTZ R45, R18, R19, 1 ;  /* 0x3f800000122d7423 */ /* 0x000fe20000010013 */
[----:B------:R-:W-:Y:S01]  /*17c0*/  FMUL.FTZ R19, R44, R55 ;  /* 0x000000372c137220 */ /* 0x000fe20000410000 */
[----:B------:R-:W-:Y:S01]  /*17d0*/  FMUL.FTZ R44, R0, R8 ;  /* 0x00000008002c7220 */ /* 0x000fe20000410000 */
[----:B------:R-:W-:-:S03]  /*17e0*/  SHF.L.U32 R18, R37, 0x10, RZ ;  /* 0x0000001025127819 */ /* 0x000fc600000006ff */
[----:B------:R-:W-:Y:S02]  /*17f0*/  FFMA.FTZ R44, R48, R44, R7 ;  /* 0x0000002c302c7223 */ /* 0x000fe40000010007 */
[----:B------:R-:W-:Y:S01]  /*1800*/  FMUL.FTZ R7, R18, R23 ;  /* 0x0000001712077220 */ /* 0x000fe20000410000 */
[----:B------:R-:W-:Y:S01]  /*1810*/  SHF.L.U32 R18, R38, 0x10, RZ ;  /* 0x0000001026127819 */ /* 0x000fe200000006ff */
[----:B------:R-:W-:Y:S01]  /*1820*/  FMUL.FTZ R45, R46, R45 ;  /* 0x0000002d2e2d7220 */ /* 0x000fe20000410000 */
[----:B------:R-:W-:Y:S01]  /*1830*/  PRMT R25, R37, 0x7632, R25 ;  /* 0x0000763225197816 */ /* 0x000fe20000000019 */
[----:B------:R-:W-:Y:S02]  /*1840*/  FMUL.FTZ R46, R3, R19 ;  /* 0x00000013032e7220 */ /* 0x000fe40000410000 */
[----:B------:R-:W-:Y:S02]  /*1850*/  FADD.FTZ R18, -R24, R18 ;  /* 0x0000001218127221 */ /* 0x000fe40000010100 */
[----:B------:R-:W-:-:S02]  /*1860*/  IMAD.U32 R25, R25, 0x10000, RZ ;  /* 0x0001000019197824 */ /* 0x000fc400078e00ff */
[----:B------:R-:W-:Y:S01]  /*1870*/  FFMA.FTZ R44, R43, R46, R44 ;  /* 0x0000002e2b2c7223 */ /* 0x000fe2000001002c */
[----:B------:R-:W-:Y:S01]  /*1880*/  FMUL.FTZ R46, R13, R18 ;  /* 0x000000120d2e7220 */ /* 0x000fe20000410000 */
[----:B------:R-:W-:Y:S01]  /*1890*/  FMUL.FTZ R23, R2, R7 ;  /* 0x0000000702177220 */ /* 0x000fe20000410000 */
[----:B------:R-:W-:Y:S02]  /*18a0*/  FMUL.FTZ R45, R25, R45 ;  /* 0x0000002d192d7220 */ /* 0x000fe40000410000 */
[----:B------:R-:W-:Y:S01]  /*18b0*/  FFMA.FTZ R57, R0, R46, R59 ;  /* 0x0000002e00397223 */ /* 0x000fe2000001003b */
[----:B------:R-:W-:Y:S01]  /*18c0*/  FFMA.FTZ R44, R47, R23, R44 ;  /* 0x000000172f2c7223 */ /* 0x000fe2000001002c */
[-C--:B------:R-:W-:Y:S02]  /*18d0*/  FMUL.FTZ R18, R4, R45.reuse ;  /* 0x0000002d04127220 */ /* 0x080fe40000410000 */
[----:B------:R-:W-:Y:S02]  /*18e0*/  FMUL.FTZ R60, R57, -1.4426950216293334961 ;  /* 0xbfb8aa3b393c7820 */ /* 0x000fe40000410000 */
[C---:B------:R-:W-:Y:S01]  /*18f0*/  FFMA.FTZ R18, R22.reuse, R18, R44 ;  /* 0x0000001216127223 */ /* 0x040fe2000001002c */
[----:B------:R-:W-:Y:S01]  /*1900*/  FFMA.FTZ R22, R22, R45, R14 ;  /* 0x0000002d16167223 */ /* 0x000fe2000001000e */
[----:B------:R-:W-:-:S02]  /*1910*/  SHF.L.U32 R14, R39, 0x10, RZ ;  /* 0x00000010270e7819 */ /* 0x000fc400000006ff */
[----:B------:R-:W0:Y:S01]  /*1920*/  MUFU.EX2 R60, R60 ;  /* 0x0000003c003c7308 */ /* 0x000e220000000800 */
[----:B------:R-:W-:Y:S01]  /*1930*/  PRMT R25, R38, 0x7632, R25 ;  /* 0x0000763226197816 */ /* 0x000fe20000000019 */
[----:B------:R-:W-:Y:S01]  /*1940*/  FFMA.FTZ R43, R43, R19, R15 ;  /* 0x000000132b2b7223 */ /* 0x000fe2000001000f */
[----:B------:R-:W-:Y:S02]  /*1950*/  FADD.FTZ R14, -R24, R14 ;  /* 0x0000000e180e7221 */ /* 0x000fe40000010100 */
[----:B------:R-:W-:Y:S02]  /*1960*/  SHF.L.U32 R15, R25, 0x10, RZ ;  /* 0x00000010190f7819 */ /* 0x000fe400000006ff */
[----:B------:R-:W-:-:S03]  /*1970*/  FMUL.FTZ R14, R13, R14 ;  /* 0x0000000e0d0e7220 */ /* 0x000fc60000410000 */
[----:B------:R-:W-:Y:S01]  /*1980*/  FADD.FTZ R15, -R24, R15 ;  /* 0x0000000f180f7221 */ /* 0x000fe20000010100 */
[----:B------:R-:W-:-:S03]  /*1990*/  FFMA.FTZ R25, R2, R14, R53 ;  /* 0x0000000e02197223 */ /* 0x000fc60000010035 */
[----:B------:R-:W-:Y:S01]  /*19a0*/  FMUL.FTZ R44, R13, R15 ;  /* 0x0000000f0d2c7220 */ /* 0x000fe20000410000 */
[----:B------:R-:W-:Y:S01]  /*19b0*/  FMUL.FTZ R15, R25, -1.4426950216293334961 ;  /* 0xbfb8aa3b190f7820 */ /* 0x000fe20000410000 */
[----:B0-----:R-:W-:-:S05]  /*19c0*/  FADD.FTZ R60, R60, 1 ;  /* 0x3f8000003c3c7421 */ /* 0x001fca0000010000 */
[----:B------:R-:W0:Y:S08]  /*19d0*/  MUFU.EX2 R15, R15 ;  /* 0x0000000f000f7308 */ /* 0x000e300000000800 */
[----:B------:R-:W1:Y:S01]  /*19e0*/  MUFU.RCP R60, R60 ;  /* 0x0000003c003c7308 */ /* 0x000e620000001000 */
[----:B------:R-:W-:Y:S01]  /*19f0*/  FFMA.FTZ R61, R0, R8, R61 ;  /* 0x00000008003d7223 */ /* 0x000fe2000001003d */
[----:B------:R-:W-:-:S03]  /*1a00*/  FADD.FTZ R42, R42, R19 ;  /* 0x000000132a2a7221 */ /* 0x000fc60000010000 */
[----:B------:R-:W-:Y:S01]  /*1a10*/  FFMA.FTZ R19, R3, R19, R61 ;  /* 0x0000001303137223 */ /* 0x000fe2000001003d */
[----:B0-----:R-:W-:Y:S01]  /*1a20*/  FADD.FTZ R61, R15, 1 ;  /* 0x3f8000000f3d7421 */ /* 0x001fe20000010000 */
[----:B-1----:R-:W-:-:S04]  /*1a30*/  FADD.FTZ R15, -R60, 1 ;  /* 0x3f8000003c0f7421 */ /* 0x002fc80000010100 */
[----:B------:R-:W-:-:S04]  /*1a40*/  FFMA.FTZ R15, R57, R15, 1 ;  /* 0x3f800000390f7423 */ /* 0x000fc8000001000f */
[----:B------:R-:W-:Y:S02]  /*1a50*/  FMUL.FTZ R15, R60, R15 ;  /* 0x0000000f3c0f7220 */ /* 0x000fe40000410000 */
[----:B------:R-:W3:Y:S01]  /*1a60*/  LDL.LU R60, [R1+0x10] ;  /* 0x00001000013c7983 */ /* 0x000ee20000300800 */
[----:B------:R-:W-:-:S04]  /*1a70*/  PRMT R23, R39, 0x7632, R23 ;  /* 0x0000763227177816 */ /* 0x000fc80000000017 */
[----:B------:R-:W-:Y:S01]  /*1a80*/  SHF.L.U32 R23, R23, 0x10, RZ ;  /* 0x0000001017177819 */ /* 0x000fe200000006ff */
[----:B------:R-:W-:-:S04]  /*1a90*/  FFMA.FTZ R56, R3, R44, R5 ;  /* 0x0000002c03387223 */ /* 0x000fc80000010005 */
[----:B------:R-:W-:Y:S01]  /*1aa0*/  FADD.FTZ R23, -R24, R23 ;  /* 0x0000001718177221 */ /* 0x000fe20000010100 */
[----:B------:R-:W-:-:S03]  /*1ab0*/  FMUL.FTZ R59, R56, -1.4426950216293334961 ;  /* 0xbfb8aa3b383b7820 */ /* 0x000fc60000410000 */
[----:B------:R-:W-:-:S04]  /*1ac0*/  FMUL.FTZ R23, R13, R23 ;  /* 0x000000170d177220 */ /* 0x000fc80000410000 */
[----:B------:R-:W-:Y:S01]  /*1ad0*/  FFMA.FTZ R55, R4, R23, R6 ;  /* 0x0000001704377223 */ /* 0x000fe20000010006 */
[----:B------:R-:W0:Y:S03]  /*1ae0*/  MUFU.EX2 R59, R59 ;  /* 0x0000003b003b7308 */ /* 0x000e260000000800 */
[----:B------:R-:W-:-:S06]  /*1af0*/  FMUL.FTZ R58, R55, -1.4426950216293334961 ;  /* 0xbfb8aa3b373a7820 */ /* 0x000fcc0000410000 */
[----:B------:R-:W1:Y:S01]  /*1b00*/  MUFU.EX2 R58, R58 ;  /* 0x0000003a003a7308 */ /* 0x000e620000000800 */
[----:B0-----:R-:W-:-:S07]  /*1b10*/  FADD.FTZ R59, R59, 1 ;  /* 0x3f8000003b3b7421 */ /* 0x001fce0000010000 */
[----:B------:R-:W0:Y:S01]  /*1b20*/  MUFU.RCP R59, R59 ;  /* 0x0000003b003b7308 */ /* 0x000e220000001000 */
[----:B-1----:R-:W-:-:S07]  /*1b30*/  FADD.FTZ R58, R58, 1 ;  /* 0x3f8000003a3a7421 */ /* 0x002fce0000010000 */
[----:B------:R-:W1:Y:S08]  /*1b40*/  MUFU.RCP R58, R58 ;  /* 0x0000003a003a7308 */ /* 0x000e700000001000 */
[----:B------:R-:W4:Y:S01]  /*1b50*/  MUFU.RCP R61, R61 ;  /* 0x0000003d003d7308 */ /* 0x000f220000001000 */
[----:B0-----:R-:W-:-:S04]  /*1b60*/  FADD.FTZ R57, -R59, 1 ;  /* 0x3f8000003b397421 */ /* 0x001fc80000010100 */
[----:B------:R-:W-:Y:S01]  /*1b70*/  FFMA.FTZ R57, R56, R57, 1 ;  /* 0x3f80000038397423 */ /* 0x000fe20000010039 */
[----:B-1----:R-:W-:-:S04]  /*1b80*/  FADD.FTZ R56, -R58, 1 ;  /* 0x3f8000003a387421 */ /* 0x002fc80000010100 */
[----:B------:R-:W-:-:S04]  /*1b90*/  FFMA.FTZ R56, R55, R56, 1 ;  /* 0x3f80000037387423 */ /* 0x000fc80000010038 */
[----:B------:R-:W-:Y:S01]  /*1ba0*/  FMUL.FTZ R55, R58, R56 ;  /* 0x000000383a377220 */ /* 0x000fe20000410000 */
[----:B----4-:R-:W-:-:S04]  /*1bb0*/  FADD.FTZ R56, -R61, 1 ;  /* 0x3f8000003d387421 */ /* 0x010fc80000010100 */
[----:B------:R-:W-:Y:S01]  /*1bc0*/  FFMA.FTZ R25, R25, R56, 1 ;  /* 0x3f80000019197423 */ /* 0x000fe20000010038 */
[----:B--2---:R-:W-:Y:S01]  /*1bd0*/  PRMT R56, R40, 0x7632, R56 ;  /* 0x0000763228387816 */ /* 0x004fe20000000038 */
[----:B------:R-:W-:-:S03]  /*1be0*/  FMUL.FTZ R57, R59, R57 ;  /* 0x000000393b397220 */ /* 0x000fc60000410000 */
[----:B------:R-:W-:-:S05]  /*1bf0*/  SHF.L.U32 R56, R56, 0x10, RZ ;  /* 0x0000001038387819 */ /* 0x000fca00000006ff */
[----:B------:R-:W-:Y:S01]  /*1c00*/  FMUL.FTZ R56, R56, R57 ;  /* 0x0000003938387220 */ /* 0x000fe20000410000 */
[----:B------:R-:W-:Y:S01]  /*1c10*/  SHF.L.U32 R57, R40, 0x10, RZ ;  /* 0x0000001028397819 */ /* 0x000fe200000006ff */
[----:B------:R-:W-:-:S04]  /*1c20*/  FMUL.FTZ R25, R61, R25 ;  /* 0x000000193d197220 */ /* 0x000fc80000410000 */
[----:B------:R-:W-:Y:S01]  /*1c30*/  FMUL.FTZ R15, R57, R15 ;  /* 0x0000000f390f7220 */ /* 0x000fe20000410000 */
[----:B------:R-:W-:Y:S01]  /*1c40*/  SHF.L.U32 R57, R41, 0x10, RZ ;  /* 0x0000001029397819 */ /* 0x000fe200000006ff */
[----:B------:R-:W-:-:S04]  /*1c50*/  FFMA.FTZ R19, R2, R7, R19 ;  /* 0x0000000702137223 */ /* 0x000fc80000010013 */
[----:B------:R-:W-:Y:S01]  /*1c60*/  FMUL.FTZ R25, R57, R25 ;  /* 0x0000001939197220 */ /* 0x000fe20000410000 */
[----:B------:R-:W-:Y:S01]  /*1c70*/  FMUL.FTZ R57, R0, R15 ;  /* 0x0000000f00397220 */ /* 0x000fe20000410000 */
[----:B------:R-:W-:Y:S01]  /*1c80*/  PRMT R58, R41, 0x7632, R58 ;  /* 0x00007632293a7816 */ /* 0x000fe2000000003a */
[----:B------:R-:W-:Y:S02]  /*1c90*/  FFMA.FTZ R19, R4, R45, R19 ;  /* 0x0000002d04137223 */ /* 0x000fe40000010013 */
[----:B------:R-:W-:Y:S01]  /*1ca0*/  FFMA.FTZ R18, R46, R57, R18 ;  /* 0x000000392e127223 */ /* 0x000fe20000010012 */
[----:B------:R-:W-:Y:S01]  /*1cb0*/  FMUL.FTZ R57, R3, R56 ;  /* 0x0000003803397220 */ /* 0x000fe20000410000 */
[----:B------:R-:W-:-:S03]  /*1cc0*/  SHF.L.U32 R58, R58, 0x10, RZ ;  /* 0x000000103a3a7819 */ /* 0x000fc600000006ff */
[----:B------:R-:W-:Y:S01]  /*1cd0*/  FFMA.FTZ R57, R44, R57, R18 ;  /* 0x000000392c397223 */ /* 0x000fe20000010012 */
[----:B------:R-:W-:Y:S01]  /*1ce0*/  FFMA.FTZ R18, R0, R15, R19 ;  /* 0x0000000f00127223 */ /* 0x000fe20000010013 */
[----:B------:R-:W-:Y:S01]  /*1cf0*/  FMUL.FTZ R19, R2, R25 ;  /* 0x0000001902137220 */ /* 0x000fe20000410000 */
[----:B------:R-:W-:Y:S02]  /*1d00*/  FMUL.FTZ R55, R58, R55 ;  /* 0x000000373a377220 */ /* 0x000fe40000410000 */
[----:B------:R-:W-:Y:S01]  /*1d10*/  FFMA.FTZ R18, R3, R56, R18 ;  /* 0x0000003803127223 */ /* 0x000fe20000010012 */
[----:B------:R-:W-:Y:S01]  /*1d20*/  FFMA.FTZ R19, R14, R19, R57 ;  /* 0x000000130e137223 */ /* 0x000fe20000010039 */
[----:B------:R-:W-:Y:S02]  /*1d30*/  FMUL.FTZ R57, R4, R55 ;  /* 0x0000003704397220 */ /* 0x000fe40000410000 */
[----:B------:R-:W-:Y:S02]  /*1d40*/  FFMA.FTZ R18, R2, R25, R18 ;  /* 0x0000001902127223 */ /* 0x000fe40000010012 */
[----:B------:R-:W-:-:S02]  /*1d50*/  FFMA.FTZ R19, R23, R57, R19 ;  /* 0x0000003917137223 */ /* 0x000fc40000010013 */
[----:B------:R-:W-:Y:S01]  /*1d60*/  FFMA.FTZ R18, R4, R55, R18 ;  /* 0x0000003704127223 */ /* 0x000fe20000010012 */
        /* <DEDUP_REMOVED lines=8> */
[----:B------:R-:W-:Y:S01]  /*1df0*/  FADD.FTZ R21, R11, R21 ;  /* 0x000000150b157221 */ /* 0x000fe20000010000 */
[----:B------:R-:W-:Y:S01]  /*1e00*/  FFMA.FTZ R16, R50, R10, R16 ;  /* 0x0000000a32107223 */ /* 0x000fe20000010010 */
[----:B------:R-:W-:Y:S01]  /*1e10*/  FADD.FTZ R17, R17, R10 ;  /* 0x0000000a11117221 */ /* 0x000fe20000010000 */
        /* <DEDUP_REMOVED lines=13> */
[----:B---3--:R0:W-:Y:S02]  /*1ef0*/  STS.64 [R60], R18 ;  /* 0x000000123c007388 */ /* 0x0081e40000000a00 */
[----:B0-----:R-:W0:Y:S01]  /*1f00*/  S2R R60, SR_TID.X ;  /* 0x00000000003c7919 */ /* 0x001e220000002100 */
[----:B------:R-:W-:Y:S01]  /*1f10*/  FFMA.FTZ R18, R44, R56, R43 ;  /* 0x000000382c127223 */ /* 0x000fe2000001002b */
[----:B------:R-:W-:Y:S01]  /*1f20*/  FADD.FTZ R19, R42, R56 ;  /* 0x000000382a137221 */ /* 0x000fe20000010000 */
[----:B------:R-:W-:Y:S01]  /*1f30*/  BAR.SYNC.DEFER_BLOCKING 0x0 ;  /* 0x0000000000007b1d */ /* 0x000fe20000010000 */
[----:B0-----:R-:W-:-:S05]  /*1f40*/  ISETP.GT.U32.AND P1, PT, R60, 0x3f, PT ;  /* 0x0000003f3c00780c */ /* 0x001fca0003f24070 */
[----:B------:R-:W-:Y:S08]  /*1f50*/  @!P0 BRA `(.L_x_608) ;  /* 0x0000000000cc8947 */ /* 0x000ff00003800000 */
[----:B------:R-:W2:Y:S04]  /*1f60*/  LDL R59, [R1+0x38] ;  /* 0x00003800013b7983 */ /* 0x000ea80000100800 */
[----:B------:R-:W3:Y:S04]  /*1f70*/  LDL R45, [R1+0x34] ;  /* 0x00003400012d7983 */ /* 0x000ee80000100800 */
[----:B------:R-:W4:Y:S04]  /*1f80*/  LDL R58, [R1+0x30] ;  /* 0x00003000013a7983 */ /* 0x000f280000100800 */
[----:B------:R-:W5:Y:S01]  /*1f90*/  LDL R57, [R1+0x2c] ;  /* 0x00002c0001397983 */ /* 0x000f620000100800 */
        /* <DEDUP_REMOVED lines=15> */
[----:B------:R-:W-:Y:S01]  /*2090*/  UPRMT UR5, UR8, 0x2104, UR5 ;  /* 0x0000210408057896 */ /* 0x000fe20008000005 */
[----:B------:R-:W-:-:S05]  /*20a0*/  IADD3 R44, R42, R44, RZ ;  /* 0x0000002c2a2c7210 */ /* 0x000fca0007ffe0ff */
[----:B------:R0:W-:Y:S02]  /*20b0*/  STS.64 [R44], R18 ;  /* 0x000000122c007388 */ /* 0x0001e40000000a00 */
[C---:B0-----:R-:W-:Y:S02]  /*20c0*/  LOP3.LUT R44, R43.reuse, 0x10, RZ, 0x3c, !PT ;  /* 0x000000102b2c7812 */ /* 0x041fe400078e3cff */
[----:B------:R-:W-:Y:S02]  /*20d0*/  LOP3.LUT R43, R43, 0x18, RZ, 0x3c, !PT ;  /* 0x000000182b2b7812 */ /* 0x000fe400078e3cff */
[C---:B------:R-:W-:Y:S02]  /*20e0*/  IADD3 R44, R42.reuse, R44, RZ ;  /* 0x0000002c2a2c7210 */ /* 0x040fe40007ffe0ff */
[----:B------:R-:W-:-:S03]  /*20f0*/  IADD3 R43, R42, R43, RZ ;  /* 0x0000002b2a2b7210 */ /* 0x000fc60007ffe0ff */
        /* <DEDUP_REMOVED lines=19> */
[----:B------:R-:W-:-:S02]  /*2230*/  IMAD.U32 R44, RZ, RZ, UR5 ;  /* 0x00000005ff2c7e24 */ /* 0x000fc4000f8e00ff */
[----:B------:R-:W-:Y:S02]  /*2240*/  FADD.FTZ R43, R45, R43 ;  /* 0x0000002b2d2b7221 */ /* 0x000fe40000010000 */
[----:B------:R-:W-:-:S05]  /*2250*/  IMAD R44, R44, 0x140, R60 ;  /* 0x000001402c2c7824 */ /* 0x000fca00078e023c */
[----:B------:R-:W-:-:S05]  /*2260*/  SHF.L.U32 R44, R44, 0x1, RZ ;  /* 0x000000012c2c7819 */ /* 0x000fca00000006ff */
[----:B0-----:R-:W-:-:S05]  /*2270*/  IMAD.WIDE.U32 R44, R44, 0x4, R54 ;  /* 0x000000042c2c7825 */ /* 0x001fca00078e0036 */
[----:B------:R0:W-:Y:S02]  /*2280*/  STG.E.64 desc[UR12][R44.64+0x10000], R42 ;  /* 0x0100002a2c007986 */ /* 0x0001e4000c101b0c */
.L_x_608:
[----:B------:R-:W-:Y:S01]  /*2290*/  BSSY B0, `(.L_x_609) ;  /* 0x000002f000007945 */ /* 0x000fe20003800000 */
[----:B0-----:R-:W-:Y:S02]  /*22a0*/  MOV R44, RZ ;  /* 0x000000ff002c7202 */ /* 0x001fe40000000f00 */
[----:B------:R-:W-:Y:S01]  /*22b0*/  MOV R42, RZ ;  /* 0x000000ff002a7202 */ /* 0x000fe20000000f00 */
[----:B------:R-:W-:Y:S06]  /*22c0*/  @P1 BRA `(.L_x_610) ;  /* 0x0000000000ac1947 */ /* 0x000fec0003800000 */
[----:B------:R-:W-:Y:S01]  /*22d0*/  SHF.R.U32.HI R54, RZ, 0x2, R60 ;  /* 0x00000002ff367819 */ /* 0x000fe2000001163c */
[----:B------:R-:W-:Y:S01]  /*22e0*/  HFMA2.MMA R43, -RZ, RZ, 0, 2.384185791015625e-06 ;  /* 0x00000028ff2b7435 */ /* 0x000fe200000001ff */
[----:B------:R-:W-:Y:S02]  /*22f0*/  MOV R44, 0x28 ;  /* 0x00000028002c7802 */ /* 0x000fe40000000f00 */
[----:B------:R-:W-:Y:S01]  /*2300*/  SHF.L.U32 R55, R60, 0x3, RZ ;  /* 0x000000033c377819 */ /* 0x000fe200000006ff */
[----:B------:R-:W-:-:S03]  /*2310*/  IMAD R54, R54, 0x14, RZ ;  /* 0x0000001436367824 */ /* 0x000fc600078e02ff */
[----:B------:R-:W-:Y:S02]  /*2320*/  LOP3.LUT R55, R55, 0x18, RZ, 0xc0, !PT ;  /* 0x0000001837377812 */ /* 0x000fe400078ec0ff */
[----:B------:R-:W-:-:S04]  /*2330*/  IADD3 R42, R54, 0x4, RZ ;  /* 0x00000004362a7810 */ /* 0x000fc80007ffe0ff */
[----:B------:R-:W-:-:S05]  /*2340*/  SHF.R.U32.HI R42, RZ, 0x2, R42 ;  /* 0x00000002ff2a7819 */ /* 0x000fca000001162a */
[----:B------:R-:W-:Y:S01]  /*2350*/  IMAD R44, R42, R44, UR6 ;  /* 0x000000062a2c7e24 */ /* 0x000fe2000f8e022c */
[----:B------:R-:W-:-:S03]  /*2360*/  SHF.R.U32.HI R42, RZ, 0x2, R54 ;  /* 0x00000002ff2a7819 */ /* 0x000fc60000011636 */
[----:B------:R-:W-:Y:S02]  /*2370*/  IMAD.IADD R44, R55, 0x1, R44 ;  /* 0x00000001372c7824 */ /* 0x000fe400078e022c */
[----:B------:R-:W-:-:S04]  /*2380*/  IMAD R42, R42, R43, UR6 ;  /* 0x000000062a2a7e24 */ /* 0x000fc8000f8e022b */
[----:B------:R-:W-:Y:S01]  /*2390*/  LDS.64 R44, [R44] ;  /* 0x000000002c2c7984 */ /* 0x000fe20000000a00 */
[----:B------:R-:W-:-:S06]  /*23a0*/  IADD3 R42, R42, R55, RZ ;  /* 0x000000372a2a7210 */ /* 0x000fcc0007ffe0ff */
[----:B------:R-:W0:Y:S02]  /*23b0*/  LDS.64 R42, [R42] ;  /* 0x000000002a2a7984 */ /* 0x000e240000000a00 */
[----:B0-----:R-:W-:Y:S01]  /*23c0*/  FADD.FTZ R42, RZ, R42 ;  /* 0x0000002aff2a7221 */ /* 0x001fe20000010000 */
[----:B------:R-:W-:-:S03]  /*23d0*/  FADD.FTZ R43, RZ, R43 ;  /* 0x0000002bff2b7221 */ /* 0x000fc60000010000 */
[----:B------:R-:W-:Y:S01]  /*23e0*/  FADD.FTZ R44, R42, R44 ;  /* 0x0000002c2a2c7221 */ /* 0x000fe20000010000 */
[----:B------:R-:W-:Y:S01]  /*23f0*/  IADD3 R42, R54, 0x8, RZ ;  /* 0x00000008362a7810 */ /* 0x000fe20007ffe0ff */
[----:B------:R-:W-:Y:S01]  /*2400*/  FADD.FTZ R45, R43, R45 ;  /* 0x0000002d2b2d7221 */ /* 0x000fe20000010000 */
[----:B------:R-:W-:Y:S02]  /*2410*/  MOV R43, 0x28 ;  /* 0x00000028002b7802 */ /* 0x000fe40000000f00 */
[----:B------:R-:W-:-:S05]  /*2420*/  SHF.R.U32.HI R42, RZ, 0x2, R42 ;  /* 0x00000002ff2a7819 */ /* 0x000fca000001162a */
[----:B------:R-:W-:-:S05]  /*2430*/  IMAD R42, R42, R43, UR6 ;  /* 0x000000062a2a7e24 */ /* 0x000fca000f8e022b */
[----:B------:R-:W-:-:S06]  /*2440*/  IADD3 R42, R55, R42, RZ ;  /* 0x0000002a372a7210 */ /* 0x000fcc0007ffe0ff */
[----:B------:R-:W0:Y:S02]  /*2450*/  LDS.64 R42, [R42] ;  /* 0x000000002a2a7984 */ /* 0x000e240000000a00 */
[----:B0-----:R-:W-:Y:S01]  /*2460*/  FADD.FTZ R45, R45, R43 ;  /* 0x0000002b2d2d7221 */ /* 0x001fe20000010000 */
[----:B------:R-:W-:Y:S01]  /*2470*/  FADD.FTZ R44, R44, R42 ;  /* 0x0000002a2c2c7221 */ /* 0x000fe20000010000 */
[----:B------:R-:W-:Y:S01]  /*2480*/  HFMA2.MMA R43, -RZ, RZ, 0, 2.384185791015625e-06 ;  /* 0x00000028ff2b7435 */ /* 0x000fe200000001ff */
[C---:B------:R-:W-:Y:S02]  /*2490*/  IADD3 R42, R54.reuse, 0xc, RZ ;  /* 0x0000000c362a7810 */ /* 0x040fe40007ffe0ff */
[----:B------:R-:W-:Y:S02]  /*24a0*/  IADD3 R54, R54, 0x10, RZ ;  /* 0x0000001036367810 */ /* 0x000fe40007ffe0ff */
[----:B------:R-:W-:Y:S02]  /*24b0*/  SHF.R.U32.HI R42, RZ, 0x2, R42 ;  /* 0x00000002ff2a7819 */ /* 0x000fe4000001162a */
[----:B------:R-:W-:-:S03]  /*24c0*/  SHF.R.U32.HI R54, RZ, 0x2, R54 ;  /* 0x00000002ff367819 */ /* 0x000fc60000011636 */
[----:B------:R-:W-:-:S05]  /*24d0*/  IMAD R42, R42, R43, UR6 ;  /* 0x000000062a2a7e24 */ /* 0x000fca000f8e022b */
[----:B------:R-:W-:-:S06]  /*24e0*/  IADD3 R42, R55, R42, RZ ;  /* 0x0000002a372a7210 */ /* 0x000fcc0007ffe0ff */
[----:B------:R-:W0:Y:S02]  /*24f0*/  LDS.64 R42, [R42] ;  /* 0x000000002a2a7984 */ /* 0x000e240000000a00 */
[----:B0-----:R-:W-:Y:S01]  /*2500*/  FADD.FTZ R44, R44, R42 ;  /* 0x0000002a2c2c7221 */ /* 0x001fe20000010000 */
[----:B------:R-:W-:Y:S01]  /*2510*/  MOV R42, 0x28 ;  /* 0x00000028002a7802 */ /* 0x000fe20000000f00 */
[----:B------:R-:W-:-:S04]  /*2520*/  FADD.FTZ R45, R45, R43 ;  /* 0x0000002b2d2d7221 */ /* 0x000fc80000010000 */
[----:B------:R-:W-:-:S04]  /*2530*/  IMAD R54, R54, R42, UR6 ;  /* 0x0000000636367e24 */ /* 0x000fc8000f8e022a */
[----:B------:R-:W-:-:S06]  /*2540*/  IMAD.IADD R42, R55, 0x1, R54 ;  /* 0x00000001372a7824 */ /* 0x000fcc00078e0236 */
[----:B------:R-:W0:Y:S02]  /*2550*/  LDS.64 R42, [R42] ;  /* 0x000000002a2a7984 */ /* 0x000e240000000a00 */
[----:B0-----:R-:W-:Y:S01]  /*2560*/  FADD.FTZ R44, R44, R42 ;  /* 0x0000002a2c2c7221 */ /* 0x001fe20000010000 */
[----:B------:R-:W-:-:S07]  /*2570*/  FADD.FTZ R42, R45, R43 ;  /* 0x0000002b2d2a7221 */ /* 0x000fce0000010000 */
.L_x_610:
[----:B------:R-:W-:Y:S05]  /*2580*/  BSYNC B0 ;  /* 0x0000000000007941 */ /* 0x000fea0003800000 */
.L_x_609:
        /* <DEDUP_REMOVED lines=14> */
[----:B------:R-:W-:Y:S01]  /*2670*/  HFMA2.MMA R43, -RZ, RZ, 0, 0.009796142578125 ;  /* 0x00002104ff2b7435 */ /* 0x000fe200000001ff */
[----:B------:R-:W0:Y:S01]  /*2680*/  LDC.64 R44, c[0x0][0x260] ;  /* 0x00009800ff2c7b82 */ /* 0x000e220000000a00 */
[----:B------:R-:W-:Y:S01]  /*2690*/  ULDC UR5, c[0x0][0x10] ;  /* 0x0000040000057ab9 */ /* 0x000fe20000000800 */
[----:B------:R-:W-:Y:S01]  /*26a0*/  ULOP3.LUT UR10, UR16, 0xff, URZ, 0xc0, !UPT ;  /* 0x000000ff100a7892 */ /* 0x000fe2000f8ec03f */
[----:B------:R-:W-:Y:S01]  /*26b0*/  SHF.R.U32.HI R42, RZ, 0x2, R60 ;  /* 0x00000002ff2a7819 */ /* 0x000fe2000001163c */
[----:B------:R-:W-:-:S05]  /*26c0*/  UIMAD UR5, UR5, UR4, UR8 ;  /* 0x00000004050572a4 */ /* 0x000fca000f8e0208 */
[----:B------:R-:W-:Y:S02]  /*26d0*/  PRMT R42, R42, R43, UR10 ;  /* 0x0000000a2a2a7e16 */ /* 0x000fe4000800002b */
[----:B------:R-:W-:-:S04]  /*26e0*/  MOV R43, UR5 ;  /* 0x00000005002b7c02 */ /* 0x000fc80008000f00 */
[----:B------:R-:W-:-:S04]  /*26f0*/  LEA R42, R43, R42, 0xc ;  /* 0x0000002a2b2a7211 */ /* 0x000fc800078e60ff */
[----:B------:R-:W-:-:S05]  /*2700*/  SHF.L.U32 R42, R42, 0x1, RZ ;  /* 0x000000012a2a7819 */ /* 0x000fca00000006ff */
[----:B0-----:R-:W-:-:S05]  /*2710*/  IMAD.WIDE.U32 R42, R42, 0x4, R44 ;  /* 0x000000042a2a7825 */ /* 0x001fca00078e002c */
[----:B------:R0:W-:Y:S02]  /*2720*/  STG.E.64 desc[UR12][R42.64], R26 ;  /* 0x0000001a2a007986 */ /* 0x0001e4000c101b0c */
.L_x_612:
[----:B------:R-:W-:Y:S05]  /*2730*/  BSYNC B0 ;  /* 0x0000000000007941 */ /* 0x000fea0003800000 */
.L_x_611:
[----:B------:R-:W-:Y:S01]  /*2740*/  UISETP.GE.U32.AND UP0, UPT, UR7, UR14, UPT ;  /* 0x0000000e0700728c */ /* 0x000fe2000bf06070 */
[----:B------:R-:W-:Y:S02]  /*2750*/  PRMT R38, R30, 0x7632, R38 ;  /* 0x000076321e267816 */ /* 0x000fe40000000026 */
[----:B------:R-:W-:Y:S01]  /*2760*/  PRMT R60, R31, 0x7632, R60 ;  /* 0x000076321f3c7816 */ /* 0x000fe2000000003c */
[----:B------:R-:W-:Y:S01]  /*2770*/  UISETP.GE.AND.EX UP0, UPT, UR9, UR15, UPT, UP0 ;  /* 0x0000000f0900728c */ /* 0x000fe2000bf06300 */
[----:B------:R-:W-:Y:S02]  /*2780*/  PRMT R59, R28, 0x7632, R59 ;  /* 0x000076321c3b7816 */ /* 0x000fe4000000003b */
[----:B------:R-:W-:Y:S02]  /*2790*/  PRMT R58, R29, 0x7632, R58 ;  /* 0x000076321d3a7816 */ /* 0x000fe4000000003a */
[----:B------:R-:W-:Y:S02]  /*27a0*/  PRMT R57, R32, 0x7632, R57 ;  /* 0x0000763220397816 */ /* 0x000fe40000000039 */
[----:B------:R-:W-:-:S02]  /*27b0*/  PLOP3.LUT P1, PT, PT, PT, UP0, 0x80, 0x0 ;  /* 0x000000000000781c */ /* 0x000fc40003f2f008 */
[----:B------:R-:W-:Y:S02]  /*27c0*/  PRMT R56, R33, 0x7632, R56 ;  /* 0x0000763221387816 */ /* 0x000fe40000000038 */
[----:B------:R-:W-:Y:S02]  /*27d0*/  PRMT R55, R34, 0x7632, R55 ;  /* 0x0000763222377816 */ /* 0x000fe40000000037 */
[----:B------:R-:W-:Y:S02]  /*27e0*/  PRMT R54, R35, 0x7632, R54 ;  /* 0x0000763223367816 */ /* 0x000fe40000000036 */
[----:B------:R-:W-:Y:S02]  /*27f0*/  PRMT R45, R36, 0x7632, R45 ;  /* 0x00007632242d7816 */ /* 0x000fe4000000002d */
[----:B------:R-:W-:Y:S02]  /*2800*/  PRMT R44, R37, 0x7632, R44 ;  /* 0x00007632252c7816 */ /* 0x000fe4000000002c */
[----:B0-----:R-:W-:-:S02]  /*2810*/  PRMT R43, R38, 0x7632, R43 ;  /* 0x00007632262b7816 */ /* 0x001fc4000000002b */
[----:B------:R-:W-:Y:S02]  /*2820*/  PRMT R42, R39, 0x7632, R42 ;  /* 0x00007632272a7816 */ /* 0x000fe4000000002a */
[----:B------:R-:W-:Y:S02]  /*2830*/  PRMT R40, R40, 0x7632, R40 ;  /* 0x0000763228287816 */ /* 0x000fe40000000028 */
[----:B------:R-:W-:Y:S01]  /*2840*/  PRMT R41, R41, 0x7632, R41 ;  /* 0x0000763229297816 */ /* 0x000fe20000000029 */
[----:B------:R-:W-:Y:S06]  /*2850*/  @P1 BRA `(.L_x_613) ;  /* 0x00000000005c1947 */ /* 0x000fec0003800000 */
        /* <DEDUP_REMOVED lines=14> */
.L_x_615:
[----:B------:R-:W2:Y:S04]  /*2940*/  LD.E.STRONG.GPU R29, desc[UR12][R26.64] ;  /* 0x0000000c1a1d7980 */ /* 0x000ea8000c10f900 */
[----:B--2---:R-:W-:Y:S01]  /*2950*/  CCTL.IVALL ;  /* 0x00000000ff00798f */ /* 0x004fe20002000000 */
[----:B------:R-:W-:Y:S05]  /*2960*/  YIELD ;  /* 0x0000000000007946 */ /* 0x000fea0003800000 */
[----:B-----5:R-:W-:-:S04]  /*2970*/  LOP3.LUT R29, R29, R28, RZ, 0x3c, !PT ;  /* 0x0000001c1d1d7212 */ /* 0x020fc800078e3cff */
[----:B------:R-:W-:-:S13]  /*2980*/  ISETP.GT.AND P1, PT, R29, -0x1, PT ;  /* 0xffffffff1d00780c */ /* 0x000fda0003f24270 */
[----:B------:R-:W-:Y:S05]  /*2990*/  @P1 BRA `(.L_x_615) ;  /* 0xfffffffc00e81947 */ /* 0x000fea000383ffff */
.L_x_614:
[----:B------:R-:W-:Y:S05]  /*29a0*/  WARPSYNC.ALL ;  /* 0x0000000000007948 */ /* 0x000fea0003800000 */
[----:B------:R-:W-:Y:S06]  /*29b0*/  BAR.SYNC.DEFER_BLOCKING 0x0 ;  /* 0x0000000000007b1d */ /* 0x000fec0000010000 */
[----:B------:R-:W-:Y:S05]  /*29c0*/  BRA `(.L_x_616) ;  /* 0x0000000000647947 */ /* 0x000fea0003800000 */
.L_x_613:
        /* <DEDUP_REMOVED lines=17> */
.L_x_618:
[----:B------:R-:W2:Y:S04]  /*2ae0*/  LD.E.STRONG.GPU R29, desc[UR12][R26.64] ;  /* 0x0000000c1a1d7980 */ /* 0x000ea8000c10f900 */
[----:B--2---:R-:W-:Y:S01]  /*2af0*/  CCTL.IVALL ;  /* 0x00000000ff00798f */ /* 0x004fe20002000000 */
[----:B------:R-:W-:Y:S05]  /*2b00*/  YIELD ;  /* 0x0000000000007946 */ /* 0x000fea0003800000 */
[----:B-----5:R-:W-:-:S04]  /*2b10*/  LOP3.LUT R29, R29, R28, RZ, 0x3c, !PT ;  /* 0x0000001c1d1d7212 */ /* 0x020fc800078e3cff */
[----:B------:R-:W-:-:S13]  /*2b20*/  ISETP.GT.AND P1, PT, R29, -0x1, PT ;  /* 0xffffffff1d00780c */ /* 0x000fda0003f24270 */
[----:B------:R-:W-:Y:S05]  /*2b30*/  @P1 BRA `(.L_x_618) ;  /* 0xfffffffc00e81947 */ /* 0x000fea000383ffff */
.L_x_617:
[----:B------:R-:W-:Y:S05]  /*2b40*/  WARPSYNC.ALL ;  /* 0x0000000000007948 */ /* 0x000fea0003800000 */
[----:B------:R-:W-:Y:S06]  /*2b50*/  BAR.SYNC.DEFER_BLOCKING 0x0 ;  /* 0x0000000000007b1d */ /* 0x000fec0000010000 */
.L_x_616:
[----:B------:R-:W1:Y:S01]  /*2b60*/  S2R R28, SR_TID.X ;  /* 0x00000000001c7919 */ /* 0x000e620000002100 */
[----:B------:R-:W-:Y:S01]  /*2b70*/  BSSY B0, `(.L_x_619) ;  /* 0x000005f000007945 */ /* 0x000fe20003800000 */
[----:B0-----:R-:W-:Y:S02]  /*2b80*/  CS2R R26, SRZ ;  /* 0x00000000001a7805 */ /* 0x001fe4000001ff00 */
[----:B-1----:R-:W-:-:S13]  /*2b90*/  ISETP.GT.U32.AND P1, PT, R28, 0xff, PT ;  /* 0x000000ff1c00780c */ /* 0x002fda0003f24070 */
[----:B------:R-:W-:Y:S05]  /*2ba0*/  @P1 BRA `(.L_x_620) ;  /* 0x00000004006c1947 */ /* 0x000fea0003800000 */
[----:B------:R0:W-:Y:S01]  /*2bb0*/  STL.64 [R1+0x40], R2 ;  /* 0x0000400201007387 */ /* 0x0001e20000100a00 */
[----:B------:R-:W-:Y:S01]  /*2bc0*/  ULDC UR5, c[0x0][0x10] ;  /* 0x0000040000057ab9 */ /* 0x000fe20000000800 */
[C---:B------:R-:W-:Y:S01]  /*2bd0*/  SHF.L.U32 R27, R28.reuse, 0x4, RZ ;  /* 0x000000041c1b7819 */ /* 0x040fe200000006ff */
[----:B------:R-:W-:Y:S01]  /*2be0*/  UIMAD UR5, UR5, UR4, UR8 ;  /* 0x00000004050572a4 */ /* 0x000fe2000f8e0208 */
[----:B------:R-:W-:Y:S02]  /*2bf0*/  LOP3.LUT R28, R28, 0xf, RZ, 0xc0, !PT ;  /* 0x0000000f1c1c7812 */ /* 0x000fe400078ec0ff */
[----:B------:R-:W-:-:S03]  /*2c00*/  LOP3.LUT R27, R27, 0x7fffff00, RZ, 0xc0, !PT ;  /* 0x7fffff001b1b7812 */ /* 0x000fc600078ec0ff */
[----:B------:R-:W-:Y:S01]  /*2c10*/  MOV R26, UR5 ;  /* 0x00000005001a7c02 */ /* 0x000fe20008000f00 */
[----:B0-----:R-:W0:Y:S03]  /*2c20*/  LDC.64 R2, c[0x0][0x260] ;  /* 0x00009800ff027b82 */ /* 0x001e260000000a00 */
[----:B------:R-:W-:-:S04]  /*2c30*/  LEA R26, R26, R27, 0xc ;  /* 0x0000001b1a1a7211 */ /* 0x000fc800078e60ff */
[----:B------:R-:W-:-:S04]  /*2c40*/  IADD3 R26, R26, R28, RZ ;  /* 0x0000001c1a1a7210 */ /* 0x000fc80007ffe0ff */
        /* <DEDUP_REMOVED lines=50> */
[----:B------:R-:W-:Y:S02]  /*2f70*/  IADD3 R32, R36, 0x160, RZ ;  /* 0x0000016024207810 */ /* 0x000fe40007ffe0ff */
[----:B------:R-:W-:-:S03]  /*2f80*/  FADD.FTZ R29, R33, R29 ;  /* 0x0000001d211d7221 */ /* 0x000fc60000010000 */
[----:B------:R-:W-:Y:S01]  /*2f90*/  IMAD.WIDE.U32 R32, R32, 0x4, R2 ;  /* 0x0000000420207825 */ /* 0x000fe200078e0002 */
[----:B------:R-:W-:-:S05]  /*2fa0*/  IADD3 R37, R36, 0x1c0, RZ ;  /* 0x000001c024257810 */ /* 0x000fca0007ffe0ff */
[----:B------:R-:W4:Y:S01]  /*2fb0*/  LDG.E.64 R32, desc[UR12][R32.64] ;  /* 0x0000000c20207981 */ /* 0x000f22000c1e1b00 */
[----:B------:R-:W-:-:S05]  /*2fc0*/  IADD3 R34, R36, 0x1e0, RZ ;  /* 0x000001e024227810 */ /* 0x000fca0007ffe0ff */
[----:B------:R-:W-:-:S06]  /*2fd0*/  IMAD.WIDE.U32 R34, R34, 0x4, R2 ;  /* 0x0000000422227825 */ /* 0x000fcc00078e0002 */
[----:B------:R-:W4:Y:S01]  /*2fe0*/  LDG.E.64 R34, desc[UR12][R34.64] ;  /* 0x0000000c22227981 */ /* 0x000f22000c1e1b00 */
[----:B--2---:R-:W-:Y:S01]  /*2ff0*/  FADD.FTZ R28, R30, R28 ;  /* 0x0000001c1e1c7221 */ /* 0x004fe20000010000 */
[----:B------:R-:W-:Y:S02]  /*3000*/  VIADD R30, R36, 0x180 ;  /* 0x00000180241e7836 */ /* 0x000fe40000000000 */
[----:B------:R-:W-:Y:S01]  /*3010*/  FADD.FTZ R39, R31, R29 ;  /* 0x0000001d1f277221 */ /* 0x000fe20000010000 */
        /* <DEDUP_REMOVED lines=20> */
.L_x_620:
[----:B------:R-:W-:Y:S05]  /*3160*/  BSYNC B0 ;  /* 0x0000000000007941 */ /* 0x000fea0003800000 */
.L_x_619:
        /* <DEDUP_REMOVED lines=14> */
[----:B0-----:R-:W-:-:S02]  /*3250*/  FADD.FTZ R27, R27, R28 ;  /* 0x0000001c1b1b7221 */ /* 0x001fc40000010000 */
[----:B------:R-:W0:Y:S02]  /*3260*/  SHFL.BFLY PT, R28, R26, 0x1, 0x1f ;  /* 0x0c201f001a1c7f89 */ /* 0x000e2400000e0000 */
[----:B0-----:R-:W-:Y:S02]  /*3270*/  FADD.FTZ R26, R26, R28 ;  /* 0x0000001c1a1a7221 */ /* 0x001fe40000010000 */
[----:B------:R-:W0:Y:S02]  /*3280*/  SHFL.BFLY PT, R28, R27, 0x1, 0x1f ;  /* 0x0c201f001b1c7f89 */ /* 0x000e2400000e0000 */
[----:B0-----:R-:W-:Y:S01]  /*3290*/  FADD.FTZ R27, R27, R28 ;  /* 0x0000001c1b1b7221 */ /* 0x001fe20000010000 */
[----:B------:R-:W-:Y:S06]  /*32a0*/  @P1 BRA `(.L_x_622) ;  /* 0x0000000000241947 */ /* 0x000fec0003800000 */
[----:B------:R-:W0:Y:S01]  /*32b0*/  S2UR UR10, SR_CgaCtaId ;  /* 0x00000000000a79c3 */ /* 0x000e220000008800 */
[----:B------:R-:W-:Y:S01]  /*32c0*/  UMOV UR5, 0x400 ;  /* 0x0000040000057882 */ /* 0x000fe20000000000 */
[----:B------:R-:W-:Y:S01]  /*32d0*/  SHF.R.U32.HI R28, RZ, 0x1, R29 ;  /* 0x00000001ff1c7819 */ /* 0x000fe2000001161d */
[----:B------:R-:W-:Y:S01]  /*32e0*/  UIADD3 UR5, UR5, 0x3480, URZ ;  /* 0x0000348005057890 */ /* 0x000fe2000fffe03f */
[----:B------:R-:W-:Y:S01]  /*32f0*/  FMUL.FTZ R27, R27, 1.2207031431898940355e-05 ;  /* 0x374ccccd1b1b7820 */ /* 0x000fe20000410000 */
[----:B------:R-:W-:Y:S01]  /*3300*/  FMUL.FTZ R26, R26, 1.2207031431898940355e-05 ;  /* 0x374ccccd1a1a7820 */ /* 0x000fe20000410000 */
[----:B------:R-:W-:Y:S01]  /*3310*/  LOP3.LUT R28, R28, 0x7ffffff8, RZ, 0xc0, !PT ;  /* 0x7ffffff81c1c7812 */ /* 0x000fe200078ec0ff */
[----:B0-----:R-:W-:-:S09]  /*3320*/  ULEA UR5, UR10, UR5, 0x18 ;  /* 0x000000050a057291 */ /* 0x001fd2000f8ec03f */
[----:B------:R0:W-:Y:S03]  /*3330*/  STS.64 [R28+UR5], R26 ;  /* 0x0000001a1c007988 */ /* 0x0001e60008000a05 */
.L_x_622:
[----:B------:R-:W-:Y:S05]  /*3340*/  BSYNC B0 ;  /* 0x0000000000007941 */ /* 0x000fea0003800000 */
.L_x_621:
[----:B------:R-:W2:Y:S04]  /*3350*/  LDL R31, [R1+0x28] ;  /* 0x00002800011f7983 */ /* 0x000ea80000100800 */
[----:B------:R-:W3:Y:S01]  /*3360*/  LDL.LU R30, [R1+0x10] ;  /* 0x00001000011e7983 */ /* 0x000ee20000300800 */
[----:B------:R-:W-:Y:S01]  /*3370*/  SHF.L.U32 R61, R61, 0x10, RZ ;  /* 0x000000103d3d7819 */ /* 0x000fe200000006ff */
[----:B------:R-:W1:Y:S01]  /*3380*/  S2UR UR10, SR_CgaCtaId ;  /* 0x00000000000a79c3 */ /* 0x000e620000008800 */
[----:B------:R-:W-:Y:S01]  /*3390*/  UMOV UR5, 0x400 ;  /* 0x0000040000057882 */ /* 0x000fe20000000000 */
[----:B------:R-:W-:Y:S01]  /*33a0*/  SHF.L.U32 R38, R38, 0x10, RZ ;  /* 0x0000001026267819 */ /* 0x000fe200000006ff */
[----:B------:R-:W-:Y:S01]  /*33b0*/  UIADD3 UR5, UR5, 0x3480, URZ ;  /* 0x0000348005057890 */ /* 0x000fe2000fffe03f */
[----:B0-----:R-:W-:Y:S01]  /*33c0*/  FADD.FTZ R28, -R24, R61 ;  /* 0x0000003d181c7221 */ /* 0x001fe20000010100 */
[----:B------:R-:W-:Y:S01]  /*33d0*/  SHF.L.U32 R59, R59, 0x10, RZ ;  /* 0x000000103b3b7819 */ /* 0x000fe200000006ff */
[----:B------:R-:W-:-:S02]  /*33e0*/  IMAD.U32 R58, R58, 0x10000, RZ ;  /* 0x000100003a3a7824 */ /* 0x000fc400078e00ff */
[----:B------:R-:W-:Y:S01]  /*33f0*/  BAR.SYNC.DEFER_BLOCKING 0x0 ;  /* 0x0000000000007b1d */ /* 0x000fe20000010000 */
[----:B------:R-:W-:-:S04]  /*3400*/  FMUL.FTZ R28, R13, R28 ;  /* 0x0000001c0d1c7220 */ /* 0x000fc80000410000 */
[----:B-----5:R-:W-:Y:S01]  /*3410*/  FFMA.FTZ R26, R3, R28, R5 ;  /* 0x0000001c031a7223 */ /* 0x020fe20000010005 */
[----:B------:R-:W-:Y:S02]  /*3420*/  SHF.L.U32 R55, R55, 0x10, RZ ;  /* 0x0000001037377819 */ /* 0x000fe400000006ff */
[----:B------:R-:W-:Y:S01]  /*3430*/  SHF.L.U32 R54, R54, 0x10, RZ ;  /* 0x0000001036367819 */ /* 0x000fe200000006ff */
[----:B------:R-:W-:Y:S01]  /*3440*/  FMUL.FTZ R27, R26, -1.4426950216293334961 ;  /* 0xbfb8aa3b1a1b7820 */ /* 0x000fe20000410000 */
[----:B------:R-:W-:Y:S01]  /*3450*/  SHF.L.U32 R43, R43, 0x10, RZ ;  /* 0x000000102b2b7819 */ /* 0x000fe200000006ff */
[----:B------:R-:W4:Y:S04]  /*3460*/  LDL.LU R61, [R1+0x18] ;  /* 0x00001800013d7983 */ /* 0x000f280000300800 */
[----:B------:R-:W0:Y:S01]  /*3470*/  MUFU.EX2 R27, R27 ;  /* 0x0000001b001b7308 */ /* 0x000e220000000800 */
[----:B-1----:R-:W-:Y:S01]  /*3480*/  ULEA UR5, UR10, UR5, 0x18 ;  /* 0x000000050a057291 */ /* 0x002fe2000f8ec03f */
[C---:B------:R-:W-:Y:S01]  /*3490*/  FADD.FTZ R55, -R24.reuse, R55 ;  /* 0x0000003718377221 */ /* 0x040fe20000010100 */
[C---:B------:R-:W-:Y:S01]  /*34a0*/  FADD.FTZ R54, -R24.reuse, R54 ;  /* 0x0000003618367221 */ /* 0x040fe20000010100 */
[----:B------:R-:W-:Y:S01]  /*34b0*/  FADD.FTZ R43, -R24, R43 ;  /* 0x0000002b182b7221 */ /* 0x000fe20000010100 */
[----:B------:R-:W-:-:S02]  /*34c0*/  SHF.L.U32 R42, R42, 0x10, RZ ;  /* 0x000000102a2a7819 */ /* 0x000fc400000006ff */
[----:B------:R-:W-:Y:S02]  /*34d0*/  SHF.L.U32 R60, R60, 0x10, RZ ;  /* 0x000000103c3c7819 */ /* 0x000fe400000006ff */
[----:B------:R-:W-:Y:S01]  /*34e0*/  SHF.L.U32 R56, R56, 0x10, RZ ;  /* 0x0000001038387819 */ /* 0x000fe200000006ff */
[----:B------:R-:W-:Y:S01]  /*34f0*/  IMAD.U32 R40, R40, 0x10000, RZ ;  /* 0x0001000028287824 */ /* 0x000fe200078e00ff */
[----:B------:R-:W-:Y:S01]  /*3500*/  SHF.L.U32 R45, R45, 0x10, RZ ;  /* 0x000000102d2d7819 */ /* 0x000fe200000006ff */
[----:B------:R-:W-:Y:S01]  /*3510*/  ULDC.64 UR10, c[0x0][0x210] ;  /* 0x00008400000a7ab9 */ /* 0x000fe20000000a00 */
[----:B0-----:R-:W-:-:S06]  /*3520*/  FADD.FTZ R27, R27, 1 ;  /* 0x3f8000001b1b7421 */ /* 0x001fcc0000010000 */
[----:B------:R-:W0:Y:S02]  /*3530*/  MUFU.RCP R27, R27 ;  /* 0x0000001b001b7308 */ /* 0x000e240000001000 */
[----:B0-----:R-:W-:-:S04]  /*3540*/  FADD.FTZ R29, -R27, 1 ;  /* 0x3f8000001b1d7421 */ /* 0x001fc80000010100 */
[----:B------:R-:W-:-:S04]  /*3550*/  FFMA.FTZ R29, R26, R29, 1 ;  /* 0x3f8000001a1d7423 */ /* 0x000fc8000001001d */
[----:B------:R-:W-:-:S04]  /*3560*/  FMUL.FTZ R29, R27, R29 ;  /* 0x0000001d1b1d7220 */ /* 0x000fc80000410000 */
[----:B------:R-:W-:Y:S01]  /*3570*/  FMUL.FTZ R29, R38, R29 ;  /* 0x0000001d261d7220 */ /* 0x000fe20000410000 */
[----:B--2---:R-:W-:-:S06]  /*3580*/  LEA R26, R31, UR5, 0x3 ;  /* 0x000000051f1a7c11 */ /* 0x004fcc000f8e18ff */
[----:B------:R-:W0:Y:S02]  /*3590*/  LDS.64 R26, [R26] ;  /* 0x000000001a1a7984 */ /* 0x000e240000000a00 */
[--C-:B0-----:R-:W-:Y:S01]  /*35a0*/  FFMA.FTZ R29, R3, R29, -R26.reuse ;  /* 0x0000001d031d7223 */ /* 0x101fe2000001081a */
[--C-:B------:R-:W-:Y:S01]  /*35b0*/  FFMA.FTZ R11, R2, R11, -R26.reuse ;  /* 0x0000000b020b7223 */ /* 0x100fe2000001081a */
[----:B------:R-:W-:Y:S02]  /*35c0*/  FFMA.FTZ R12, R0, R12, -R26 ;  /* 0x0000000c000c7223 */ /* 0x000fe4000001081a */
[----:B------:R-:W-:Y:S01]  /*35d0*/  FFMA.FTZ R29, -R27, R28, R29 ;  /* 0x0000001c1b1d7223 */ /* 0x000fe2000001011d */
[----:B---3--:R-:W-:Y:S01]  /*35e0*/  SHF.L.U32 R28, R30, 0x10, RZ ;  /* 0x000000101e1c7819 */ /* 0x008fe200000006ff */
[-C--:B------:R-:W-:Y:S01]  /*35f0*/  FFMA.FTZ R51, R51, -R27.reuse, R11 ;  /* 0x8000001b33337223 */ /* 0x080fe2000001000b */
[----:B------:R-:W-:Y:S01]  /*3600*/  FFMA.FTZ R12, R52, -R27, R12 ;  /* 0x8000001b340c7223 */ /* 0x000fe2000001000c */
[C---:B------:R-:W-:Y:S01]  /*3610*/  FMUL.FTZ R29, R13.reuse, R29 ;  /* 0x0000001d0d1d7220 */ /* 0x040fe20000410000 */
[----:B------:R-:W-:Y:S01]  /*3620*/  FFMA.FTZ R10, R0, R10, -R26 ;  /* 0x0000000a000a7223 */ /* 0x000fe2000001081a */
[----:B------:R-:W-:Y:S01]  /*3630*/  FADD.FTZ R11, -R24, R28 ;  /* 0x0000001c180b7221 */ /* 0x000fe20000010100 */
[C---:B------:R-:W-:Y:S01]  /*3640*/  FMUL.FTZ R12, R13.reuse, R12 ;  /* 0x0000000c0d0c7220 */ /* 0x040fe20000410000 */
[----:B------:R-:W-:Y:S01]  /*3650*/  FFMA.FTZ R9, R2, R9, -R26 ;  /* 0x0000000902097223 */ /* 0x000fe2000001081a */
[----:B------:R-:W2:Y:S01]  /*3660*/  LDL.LU R52, [R1+0x1c] ;  /* 0x00001c0001347983 */ /* 0x000ea20000300800 */
[----:B------:R-:W-:-:S04]  /*3670*/  FMUL.FTZ R11, R13, R11 ;  /* 0x0000000b0d0b7220 */ /* 0x000fc80000410000 */
[----:B------:R-:W-:Y:S01]  /*3680*/  FFMA.FTZ R28, R4, R11, R6 ;  /* 0x0000000b041c7223 */ /* 0x000fe20000010006 */
[----:B------:R-:W-:-:S03]  /*3690*/  F2FP.BF16.F32.PACK_AB R12, R29, R12 ;  /* 0x0000000c1d0c723e */ /* 0x000fc600000010ff */
[----:B------:R-:W-:-:S06]  /*36a0*/  FMUL.FTZ R29, R28, -1.4426950216293334961 ;  /* 0xbfb8aa3b1c1d7820 */ /* 0x000fcc0000410000 */
[----:B------:R-:W0:Y:S02]  /*36b0*/  MUFU.EX2 R29, R29 ;  /* 0x0000001d001d7308 */ /* 0x000e240000000800 */
[----:B0-----:R-:W-:-:S06]  /*36c0*/  FADD.FTZ R29, R29, 1 ;  /* 0x3f8000001d1d7421 */ /* 0x001fcc0000010000 */
[----:B------:R-:W0:Y:S02]  /*36d0*/  MUFU.RCP R29, R29 ;  /* 0x0000001d001d7308 */ /* 0x000e240000001000 */
[----:B0-----:R-:W-:-:S04]  /*36e0*/  FADD.FTZ R30, -R29, 1 ;  /* 0x3f8000001d1e7421 */ /* 0x001fc80000010100 */
[----:B------:R-:W-:-:S04]  /*36f0*/  FFMA.FTZ R30, R28, R30, 1 ;  /* 0x3f8000001c1e7423 */ /* 0x000fc8000001001e */
[----:B------:R-:W-:Y:S01]  /*3700*/  FMUL.FTZ R28, R29, R30 ;  /* 0x0000001e1d1c7220 */ /* 0x000fe20000410000 */
[----:B------:R-:W-:Y:S01]  /*3710*/  FADD.FTZ R30, -R24, R59 ;  /* 0x0000003b181e7221 */ /* 0x000fe20000010100 */
[----:B------:R-:W-:Y:S01]  /*3720*/  FFMA.FTZ R50, R50, -R27, R10 ;  /* 0x8000001b32327223 */ /* 0x000fe2000001000a */
[----:B------:R-:W3:Y:S02]  /*3730*/  LDL.LU R59, [R1+0x24] ;  /* 0x00002400013b7983 */ /* 0x000ee40000300800 */
[----:B------:R-:W-:-:S04]  /*3740*/  FMUL.FTZ R30, R13, R30 ;  /* 0x0000001e0d1e7220 */ /* 0x000fc80000410000 */
[----:B------:R-:W-:-:S04]  /*3750*/  FFMA.FTZ R29, R3, R30, R5 ;  /* 0x0000001e031d7223 */ /* 0x000fc80000010005 */
[----:B------:R-:W-:-:S06]  /*3760*/  FMUL.FTZ R31, R29, -1.4426950216293334961 ;  /* 0xbfb8aa3b1d1f7820 */ /* 0x000fcc0000410000 */
[----:B------:R-:W0:Y:S02]  /*3770*/  MUFU.EX2 R31, R31 ;  /* 0x0000001f001f7308 */ /* 0x000e240000000800 */
[----:B0-----:R-:W-:-:S06]  /*3780*/  FADD.FTZ R31, R31, 1 ;  /* 0x3f8000001f1f7421 */ /* 0x001fcc0000010000 */
[----:B------:R-:W0:Y:S01]  /*3790*/  MUFU.RCP R31, R31 ;  /* 0x0000001f001f7308 */ /* 0x000e220000001000 */
[----:B------:R-:W-:-:S04]  /*37a0*/  FADD.FTZ R10, -R24, R58 ;  /* 0x0000003a180a7221 */ /* 0x000fc80000010100 */
[----:B------:R-:W-:Y:S01]  /*37b0*/  FMUL.FTZ R10, R13, R10 ;  /* 0x0000000a0d0a7220 */ /* 0x000fe20000410000 */
[----:B0-----:R-:W-:-:S04]  /*37c0*/  FADD.FTZ R32, -R31, 1 ;  /* 0x3f8000001f207421 */ /* 0x001fc80000010100 */
[----:B------:R-:W-:Y:S01]  /*37d0*/  FFMA.FTZ R32, R29, R32, 1 ;  /* 0x3f8000001d207423 */ /* 0x000fe20000010020 */
[----:B------:R-:W-:-:S03]  /*37e0*/  FFMA.FTZ R29, R4, R10, R6 ;  /* 0x0000000a041d7223 */ /* 0x000fc60000010006 */
[----:B------:R-:W-:Y:S01]  /*37f0*/  FMUL.FTZ R31, R31, R32 ;  /* 0x000000201f1f7220 */ /* 0x000fe20000410000 */
[----:B------:R-:W-:-:S06]  /*3800*/  FMUL.FTZ R32, R29, -1.4426950216293334961 ;  /* 0xbfb8aa3b1d207820 */ /* 0x000fcc0000410000 */
[----:B------:R-:W0:Y:S02]  /*3810*/  MUFU.EX2 R32, R32 ;  /* 0x0000002000207308 */ /* 0x000e240000000800 */
[----:B0-----:R-:W-:-:S06]  /*3820*/  FADD.FTZ R32, R32, 1 ;  /* 0x3f80000020207421 */ /* 0x001fcc0000010000 */
[----:B------:R-:W0:Y:S02]  /*3830*/  MUFU.RCP R32, R32 ;  /* 0x0000002000207308 */ /* 0x000e240000001000 */
[----:B0-----:R-:W-:-:S04]  /*3840*/  FADD.FTZ R33, -R32, 1 ;  /* 0x3f80000020217421 */ /* 0x001fc80000010100 */
[----:B------:R-:W-:Y:S01]  /*3850*/  FFMA.FTZ R33, R29, R33, 1 ;  /* 0x3f8000001d217423 */ /* 0x000fe20000010021 */
[----:B------:R-:W-:-:S03]  /*3860*/  FMUL.FTZ R29, R13, R55 ;  /* 0x000000370d1d7220 */ /* 0x000fc60000410000 */
[----:B------:R-:W-:Y:S01]  /*3870*/  FMUL.FTZ R32, R32, R33 ;  /* 0x0000002120207220 */ /* 0x000fe20000410000 */
[----:B------:R-:W-:-:S04]  /*3880*/  FFMA.FTZ R33, R3, R29, R5 ;  /* 0x0000001d03217223 */ /* 0x000fc80000010005 */
        /* <DEDUP_REMOVED lines=26> */
[----:B------:R-:W-:-:S04]  /*3a30*/  FFMA.FTZ R36, R4, R24, R6 ;  /* 0x0000001804247223 */ /* 0x000fc80000010006 */
[----:B------:R-:W-:-:S06]  /*3a40*/  FMUL.FTZ R42, R36, -1.4426950216293334961 ;  /* 0xbfb8aa3b242a7820 */ /* 0x000fcc0000410000 */
[----:B------:R-:W0:Y:S02]  /*3a50*/  MUFU.EX2 R42, R42 ;  /* 0x0000002a002a7308 */ /* 0x000e240000000800 */
[----:B0-----:R-:W-:-:S06]  /*3a60*/  FADD.FTZ R42, R42, 1 ;  /* 0x3f8000002a2a7421 */ /* 0x001fcc0000010000 */
[----:B------:R-:W0:Y:S01]  /*3a70*/  MUFU.RCP R42, R42 ;  /* 0x0000002a002a7308 */ /* 0x000e220000001000 */
[----:B------:R-:W-:Y:S01]  /*3a80*/  FMUL.FTZ R39, R37, R39 ;  /* 0x0000002725277220 */ /* 0x000fe20000410000 */
[----:B------:R-:W-:Y:S01]  /*3a90*/  FMUL.FTZ R28, R60, R28 ;  /* 0x0000001c3c1c7220 */ /* 0x000fe20000410000 */
[----:B------:R-:W-:Y:S01]  /*3aa0*/  FMUL.FTZ R32, R56, R32 ;  /* 0x0000002038207220 */ /* 0x000fe20000410000 */
[----:B------:R-:W4:Y:S01]  /*3ab0*/  LDL.LU R60, [R1+0x20] ;  /* 0x00002000013c7983 */ /* 0x000f220000300800 */
[----:B------:R-:W-:Y:S01]  /*3ac0*/  FMUL.FTZ R39, R40, R39 ;  /* 0x0000002728277220 */ /* 0x000fe20000410000 */
[----:B------:R-:W-:Y:S01]  /*3ad0*/  FFMA.FTZ R49, R49, -R27, R9 ;  /* 0x8000001b31317223 */ /* 0x000fe20000010009 */
[----:B------:R-:W-:Y:S01]  /*3ae0*/  SHF.L.U32 R44, R44, 0x10, RZ ;  /* 0x000000102c2c7819 */ /* 0x000fe200000006ff */
[--C-:B------:R-:W-:Y:S01]  /*3af0*/  FFMA.FTZ R9, R0, R8, -R26.reuse ;  /* 0x0000000800097223 */ /* 0x100fe2000001081a */
[----:B------:R-:W-:Y:S01]  /*3b00*/  SHF.L.U32 R57, R57, 0x10, RZ ;  /* 0x0000001039397819 */ /* 0x000fe200000006ff */
[----:B------:R-:W-:Y:S01]  /*3b10*/  FFMA.FTZ R8, R2, R7, -R26 ;  /* 0x0000000702087223 */ /* 0x000fe2000001081a */
[----:B0-----:R-:W-:Y:S01]  /*3b20*/  FADD.FTZ R37, -R42, 1 ;  /* 0x3f8000002a257421 */ /* 0x001fe20000010100 */
[----:B------:R-:W-:-:S03]  /*3b30*/  SHF.L.U32 R41, R41, 0x10, RZ ;  /* 0x0000001029297819 */ /* 0x000fc600000006ff */
[----:B------:R-:W-:Y:S01]  /*3b40*/  FFMA.FTZ R37, R36, R37, 1 ;  /* 0x3f80000024257423 */ /* 0x000fe20000010025 */
[----:B------:R-:W-:Y:S01]  /*3b50*/  FMUL.FTZ R34, R45, R34 ;  /* 0x000000222d227220 */ /* 0x000fe20000410000 */
[--C-:B------:R-:W-:Y:S01]  /*3b60*/  FFMA.FTZ R7, R4, R32, -R26.reuse ;  /* 0x0000002004077223 */ /* 0x100fe2000001081a */
[--C-:B------:R-:W-:Y:S01]  /*3b70*/  FFMA.FTZ R32, R3, R39, -R26.reuse ;  /* 0x0000002703207223 */ /* 0x100fe2000001081a */
[----:B------:R-:W-:Y:S01]  /*3b80*/  FMUL.FTZ R37, R42, R37 ;  /* 0x000000252a257220 */ /* 0x000fe20000410000 */
[----:B------:R-:W-:Y:S01]  /*3b90*/  FMUL.FTZ R38, R44, R38 ;  /* 0x000000262c267220 */ /* 0x000fe20000410000 */
[----:B------:R-:W-:Y:S01]  /*3ba0*/  FMUL.FTZ R31, R57, R31 ;  /* 0x0000001f391f7220 */ /* 0x000fe20000410000 */
[----:B------:R-:W-:Y:S01]  /*3bb0*/  FFMA.FTZ R34, R3, R34, -R26 ;  /* 0x0000002203227223 */ /* 0x000fe2000001081a */
[----:B------:R-:W-:Y:S01]  /*3bc0*/  FMUL.FTZ R37, R41, R37 ;  /* 0x0000002529257220 */ /* 0x000fe20000410000 */
[----:B------:R-:W-:Y:S01]  /*3bd0*/  FFMA.FTZ R32, -R27, R35, R32 ;  /* 0x000000231b207223 */ /* 0x000fe20000010120 */
[--C-:B------:R-:W-:Y:S01]  /*3be0*/  FFMA.FTZ R38, R4, R38, -R26.reuse ;  /* 0x0000002604267223 */ /* 0x100fe2000001081a */
[----:B------:R-:W2:Y:S01]  /*3bf0*/  LDL.LU R35, [R1+0xc] ;  /* 0x00000c0001237983 */ /* 0x000ea20000300800 */
[--C-:B------:R-:W-:Y:S01]  /*3c00*/  FFMA.FTZ R15, R0, R15, -R26.reuse ;  /* 0x0000000f000f7223 */ /* 0x100fe2000001081a */
[--C-:B------:R-:W-:Y:S01]  /*3c10*/  FFMA.FTZ R25, R2, R25, -R26.reuse ;  /* 0x0000001902197223 */ /* 0x100fe2000001081a */
[C-C-:B------:R-:W-:Y:S01]  /*3c20*/  FFMA.FTZ R28, R4.reuse, R28, -R26.reuse ;  /* 0x0000001c041c7223 */ /* 0x140fe2000001081a */
[--C-:B------:R-:W-:Y:S01]  /*3c30*/  FFMA.FTZ R31, R3, R31, -R26.reuse ;  /* 0x0000001f031f7223 */ /* 0x100fe2000001081a */
[----:B------:R-:W-:Y:S01]  /*3c40*/  FFMA.FTZ R37, R4, R37, -R26 ;  /* 0x0000002504257223 */ /* 0x000fe2000001081a */
[C---:B------:R-:W-:Y:S01]  /*3c50*/  FFMA.FTZ R26, -R27.reuse, R29, R34 ;  /* 0x0000001d1b1a7223 */ /* 0x040fe20000010122 */
[C---:B------:R-:W-:Y:S01]  /*3c60*/  FFMA.FTZ R38, -R27.reuse, R33, R38 ;  /* 0x000000211b267223 */ /* 0x040fe20000010126 */
[----:B------:R-:W2:Y:S01]  /*3c70*/  LDL.LU R34, [R1+0x14] ;  /* 0x0000140001227983 */ /* 0x000ea20000300800 */
[----:B------:R-:W-:-:S03]  /*3c80*/  FFMA.FTZ R30, -R27, R30, R31 ;  /* 0x0000001e1b1e7223 */ /* 0x000fc6000001011f */
[----:B------:R-:W2:Y:S04]  /*3c90*/  LDL.LU R33, [R1+0x4] ;  /* 0x0000040001217983 */ /* 0x000ea80000300800 */
[----:B------:R-:W2:Y:S01]  /*3ca0*/  LDL.LU R31, [R1+0x8] ;  /* 0x00000800011f7983 */ /* 0x000ea20000300800 */
[C---:B------:R-:W-:Y:S01]  /*3cb0*/  FFMA.FTZ R28, -R27.reuse, R11, R28 ;  /* 0x0000000b1b1c7223 */ /* 0x040fe2000001011c */
[----:B------:R-:W-:Y:S01]  /*3cc0*/  FFMA.FTZ R10, -R27, R10, R7 ;  /* 0x0000000a1b0a7223 */ /* 0x000fe20000010107 */
[----:B------:R-:W-:Y:S01]  /*3cd0*/  FMUL.FTZ R7, R13, R51 ;  /* 0x000000330d077220 */ /* 0x000fe20000410000 */
[-C--:B------:R-:W-:Y:S01]  /*3ce0*/  FFMA.FTZ R36, R47, -R27.reuse, R8 ;  /* 0x8000001b2f247223 */ /* 0x080fe20000010008 */
[----:B------:R-:W-:Y:S01]  /*3cf0*/  FMUL.FTZ R28, R13, R28 ;  /* 0x0000001c0d1c7220 */ /* 0x000fe20000410000 */
[-C--:B------:R-:W-:Y:S01]  /*3d00*/  FFMA.FTZ R48, R48, -R27.reuse, R9 ;  /* 0x8000001b30307223 */ /* 0x080fe20000010009 */
[-C--:B------:R-:W-:Y:S01]  /*3d10*/  FFMA.FTZ R46, R46, -R27.reuse, R15 ;  /* 0x8000001b2e2e7223 */ /* 0x080fe2000001000f */
[----:B------:R-:W-:Y:S01]  /*3d20*/  FFMA.FTZ R14, R14, -R27, R25 ;  /* 0x8000001b0e0e7223 */ /* 0x000fe20000010019 */
[----:B------:R-:W-:Y:S01]  /*3d30*/  FFMA.FTZ R24, -R27, R24, R37 ;  /* 0x000000181b187223 */ /* 0x000fe20000010125 */
[----:B------:R-:W-:Y:S01]  /*3d40*/  F2FP.BF16.F32.PACK_AB R7, R28, R7 ;  /* 0x000000071c07723e */ /* 0x000fe200000010ff */
        /* <DEDUP_REMOVED lines=12> */
[----:B------:R-:W-:-:S02]  /*3e10*/  PRMT R26, R12, 0x7632, R26 ;  /* 0x000076320c1a7816 */ /* 0x000fc4000000001a */
[----:B------:R-:W-:Y:S02]  /*3e20*/  F2FP.BF16.F32.PACK_AB R50, R11, R50 ;  /* 0x000000320b32723e */ /* 0x000fe400000010ff */
[----:B------:R-:W-:Y:S02]  /*3e30*/  PRMT R13, R7, 0x7632, R13 ;  /* 0x00007632070d7816 */ /* 0x000fe4000000000d */
[----:B------:R-:W-:Y:S02]  /*3e40*/  F2FP.BF16.F32.PACK_AB R49, R28, R49 ;  /* 0x000000311c31723e */ /* 0x000fe400000010ff */
[----:B------:R-:W-:Y:S02]  /*3e50*/  F2FP.BF16.F32.PACK_AB R48, R29, R48 ;  /* 0x000000301d30723e */ /* 0x000fe400000010ff */
[----:B------:R-:W-:Y:S02]  /*3e60*/  PRMT R24, R50, 0x7632, R24 ;  /* 0x0000763232187816 */ /* 0x000fe40000000018 */
[----:B------:R-:W-:-:S02]  /*3e70*/  F2FP.BF16.F32.PACK_AB R27, R27, R36 ;  /* 0x000000241b1b723e */ /* 0x000fc400000010ff */
[----:B------:R-:W-:Y:S02]  /*3e80*/  F2FP.BF16.F32.PACK_AB R15, R15, R46 ;  /* 0x0000002e0f0f723e */ /* 0x000fe400000010ff */
[----:B------:R-:W-:Y:S01]  /*3e90*/  F2FP.BF16.F32.PACK_AB R14, R25, R14 ;  /* 0x0000000e190e723e */ /* 0x000fe200000010ff */
[----:B------:R-:W-:Y:S01]  /*3ea0*/  ULOP3.LUT UR4, UR4, 0x1, URZ, 0x3c, !UPT ;  /* 0x0000000104047892 */ /* 0x000fe2000f8e3c3f */
[----:B------:R-:W-:Y:S01]  /*3eb0*/  UMOV UR5, UR9 ;  /* 0x0000000900057c82 */ /* 0x000fe20008000000 */
[----:B----4-:R-:W-:-:S04]  /*3ec0*/  IADD3 R8, P1, R60, UR10, RZ ;  /* 0x0000000a3c087c10 */ /* 0x010fc8000ff3e0ff */
[----:B---3--:R-:W-:Y:S02]  /*3ed0*/  IADD3.X R9, R59, UR11, RZ, P1, !PT ;  /* 0x0000000b3b097c10 */ /* 0x008fe40008ffe4ff */
[----:B------:R-:W-:-:S03]  /*3ee0*/  IADD3 R10, P1, R61, UR10, RZ ;  /* 0x0000000a3d0a7c10 */ /* 0x000fc6000ff3e0ff */
[----:B------:R-:W-:Y:S01]  /*3ef0*/  STG.E.U16 desc[UR12][R8.64], R12 ;  /* 0x0000000c08007986 */ /* 0x000fe2000c10150c */
[----:B--2---:R-:W-:-:S03]  /*3f00*/  IADD3.X R11, R52, UR11, RZ, P1, !PT ;  /* 0x0000000b340b7c10 */ /* 0x004fc60008ffe4ff */
[----:B------:R0:W-:Y:S04]  /*3f10*/  STG.E.U16 desc[UR12][R8.64+0x4], R7 ;  /* 0x0000040708007986 */ /* 0x0001e8000c10150c */
[----:B------:R-:W-:Y:S04]  /*3f20*/  STG.E.U16 desc[UR12][R8.64+0x2], R26 ;  /* 0x0000021a08007986 */ /* 0x000fe8000c10150c */
[----:B------:R1:W-:Y:S01]  /*3f30*/  STG.E.U16 desc[UR12][R8.64+0x6], R13 ;  /* 0x0000060d08007986 */ /* 0x0003e2000c10150c */
[----:B0-----:R-:W-:Y:S02]  /*3f40*/  PRMT R7, R49, 0x7632, R7 ;  /* 0x0000763231077816 */ /* 0x001fe40000000007 */
[----:B------:R-:W-:Y:S01]  /*3f50*/  IADD3 R12, P1, R35, UR10, RZ ;  /* 0x0000000a230c7c10 */ /* 0x000fe2000ff3e0ff */
[----:B------:R-:W-:Y:S01]  /*3f60*/  STG.E.U16 desc[UR12][R10.64], R50 ;  /* 0x000000320a007986 */ /* 0x000fe2000c10150c */
[----:B-1----:R-:W-:-:S02]  /*3f70*/  PRMT R9, R48, 0x7632, R9 ;  /* 0x0000763230097816 */ /* 0x002fc40000000009 */
[----:B------:R-:W-:Y:S01]  /*3f80*/  IADD3.X R13, R34, UR11, RZ, P1, !PT ;  /* 0x0000000b220d7c10 */ /* 0x000fe20008ffe4ff */
[----:B------:R-:W-:Y:S01]  /*3f90*/  STG.E.U16 desc[UR12][R10.64+0x2], R24 ;  /* 0x000002180a007986 */ /* 0x000fe2000c10150c */
[----:B------:R-:W-:-:S03]  /*3fa0*/  IADD3 R8, P1, R33, UR10, RZ ;  /* 0x0000000a21087c10 */ /* 0x000fc6000ff3e0ff */
[----:B------:R-:W-:Y:S04]  /*3fb0*/  STG.E.U16 desc[UR12][R10.64+0x4], R49 ;  /* 0x000004310a007986 */ /* 0x000fe8000c10150c */
[----:B------:R0:W-:Y:S04]  /*3fc0*/  STG.E.U16 desc[UR12][R10.64+0x6], R7 ;  /* 0x000006070a007986 */ /* 0x0001e8000c10150c */
[----:B------:R1:W-:Y:S01]  /*3fd0*/  STG.E.U16 desc[UR12][R12.64+0x2], R9 ;  /* 0x000002090c007986 */ /* 0x0003e2000c10150c */
[----:B0-----:R-:W-:Y:S02]  /*3fe0*/  PRMT R11, R27, 0x7632, R11 ;  /* 0x000076321b0b7816 */ /* 0x001fe4000000000b */
[----:B------:R-:W-:-:S02]  /*3ff0*/  PRMT R7, R15, 0x7632, R7 ;  /* 0x000076320f077816 */ /* 0x000fc40000000007 */
        /* <DEDUP_REMOVED lines=9> */
[----:B------:R-:W-:Y:S01]  /*4090*/  UMOV UR10, UR7 ;  /* 0x00000007000a7c82 */ /* 0x000fe20008000000 */
[----:B------:R-:W-:Y:S05]  /*40a0*/  @!P0 BRA `(.L_x_623) ;  /* 0xffffffc400688947 */ /* 0x000fea000383ffff */
.L_x_607:
[----:B------:R-:W-:-:S04]  /*40b0*/  ULEA UR7, UR8, UR16, 0x8 ;  /* 0x0000001008077291 */ /* 0x000fc8000f8e403f */
[----:B------:R-:W-:-:S04]  /*40c0*/  USHF.L.U32 UR7, UR7, 0x5, URZ ;  /* 0x0000000507077899 */ /* 0x000fc8000800063f */
[----:B------:R-:W-:-:S06]  /*40d0*/  UISETP.GT.AND UP0, UPT, UR7, 0x13f, UPT ;  /* 0x0000013f0700788c */ /* 0x000fcc000bf04270 */
[----:B------:R-:W-:-:S13]  /*40e0*/  PLOP3.LUT P0, PT, PT, PT, UP0, 0x80, 0x0 ;  /* 0x000000000000781c */ /* 0x000fda0003f0f008 */
[----:B------:R-:W-:Y:S05]  /*40f0*/  @P0 EXIT ;  /* 0x000000000000094d */ /* 0x000fea0003800000 */
[----:B-1----:R-:W1:Y:S01]  /*4100*/  S2R R48, SR_TID.X ;  /* 0x0000000000307919 */ /* 0x002e620000002100 */
[----:B------:R-:W-:Y:S01]  /*4110*/  LOP3.LUT R44, RZ, UR14, RZ, 0x33, !PT ;  /* 0x0000000eff2c7c12 */ /* 0x000fe2000f8e33ff */
[----:B------:R-:W-:Y:S01]  /*4120*/  HFMA2.MMA R42, -RZ, RZ, 0, 1.1920928955078125e-06 ;  /* 0x00000014ff2a7435 */ /* 0x000fe200000001ff */
[----:B0-----:R-:W-:Y:S01]  /*4130*/  LOP3.LUT R3, RZ, UR15, RZ, 0x33, !PT ;  /* 0x0000000fff037c12 */ /* 0x001fe2000f8e33ff */
[----:B------:R-:W-:Y:S01]  /*4140*/  UISETP.LT.U32.AND UP0, UPT, UR14, 0x1, UPT ;  /* 0x000000010e00788c */ /* 0x000fe2000bf01070 */
[C---:B------:R-:W-:Y:S02]  /*4150*/  ISETP.GT.U32.AND P0, PT, R44.reuse, -0x2, PT ;  /* 0xfffffffe2c00780c */ /* 0x040fe40003f04070 */
[----:B------:R-:W-:Y:S01]  /*4160*/  MOV R11, 0xffffffff ;  /* 0xffffffff000b7802 */ /* 0x000fe20000000f00 */
[----:B------:R-:W-:Y:S01]  /*4170*/  UISETP.LT.AND.EX UP0, UPT, UR15, URZ, UPT, UP0 ;  /* 0x0000003f0f00728c */ /* 0x000fe2000bf01300 */
[C---:B------:R-:W-:Y:S02]  /*4180*/  ISETP.GT.AND.EX P0, PT, R3.reuse, -0x1, PT, P0 ;  /* 0xffffffff0300780c */ /* 0x040fe40003f04300 */
[----:B------:R-:W-:Y:S01]  /*4190*/  MOV R41, UR7 ;  /* 0x0000000700297c02 */ /* 0x000fe20008000f00 */
[----:B------:R-:W-:Y:S01]  /*41a0*/  USEL UR4, UR14, 0x1, UP0 ;  /* 0x000000010e047887 */ /* 0x000fe20008000000 */
[----:B------:R-:W-:Y:S01]  /*41b0*/  SEL R44, R44, 0xfffffffe, P0 ;  /* 0xfffffffe2c2c7807 */ /* 0x000fe20000000000 */
[----:B------:R-:W-:Y:S01]  /*41c0*/  USEL UR5, UR15, URZ, UP0 ;  /* 0x0000003f0f057287 */ /* 0x000fe20008000000 */
[----:B------:R-:W-:-:S02]  /*41d0*/  SEL R3, R3, 0xffffffff, P0 ;  /* 0xffffffff03037807 */ /* 0x000fc40000000000 */
[C---:B------:R-:W-:Y:S01]  /*41e0*/  SHF.L.U32 R45, R44.reuse, 0x8, RZ ;  /* 0x000000082c2d7819 */ /* 0x040fe200000006ff */
[----:B------:R-:W-:Y:S01]  /*41f0*/  USHF.L.U64.HI UR5, UR4, 0x8, UR5 ;  /* 0x0000000804057899 */ /* 0x000fe20008010205 */
[----:B------:R-:W-:Y:S01]  /*4200*/  SHF.L.U64.HI R44, R44, 0x8, R3 ;  /* 0x000000082c2c7819 */ /* 0x000fe20000010203 */
[----:B------:R-:W-:Y:S01]  /*4210*/  USHF.L.U32 UR4, UR4, 0x8, URZ ;  /* 0x0000000804047899 */ /* 0x000fe2000800063f */
[--C-:B-1----:R-:W-:Y:S02]  /*4220*/  SHF.R.U32.HI R46, RZ, 0x5, R48.reuse ;  /* 0x00000005ff2e7819 */ /* 0x102fe40000011630 */
[----:B------:R-:W-:Y:S02]  /*4230*/  SHF.R.U32.HI R43, RZ, 0x4, R48 ;  /* 0x00000004ff2b7819 */ /* 0x000fe40000011630 */
[----:B------:R-:W-:Y:S02]  /*4240*/  IADD3 R7, P0, P1, -R45, -0x101, -R46 ;  /* 0xfffffeff2d077810 */ /* 0x000fe4000791e92e */
[----:B------:R-:W-:-:S02]  /*4250*/  VIADDMNMX.U32 R42, R43, R42, 0x20, !PT ;  /* 0x000000202b2a7446 */ /* 0x000fc4000780002a */
[----:B------:R-:W-:Y:S02]  /*4260*/  IADD3.X R11, ~R44, -0x1, R11, P0, P1 ;  /* 0xffffffff2c0b7810 */ /* 0x000fe400007e250b */
[----:B------:R-:W-:Y:S02]  /*4270*/  LOP3.LUT R9, RZ, R43, RZ, 0x33, !PT ;  /* 0x0000002bff097212 */ /* 0x000fe400078e33ff */
[----:B------:R-:W-:Y:S01]  /*4280*/  IADD3 R39, P1, R46, 0x14, RZ ;  /* 0x000000142e277810 */ /* 0x000fe20007f3e0ff */
[----:B------:R-:W-:Y:S01]  /*4290*/  IMAD.WIDE.U32 R2, R11, -0x33333333, RZ ;  /* 0xcccccccd0b027825 */ /* 0x000fe200078e00ff */
[----:B------:R-:W-:Y:S02]  /*42a0*/  IADD3 R42, R42, R9, RZ ;  /* 0x000000092a2a7210 */ /* 0x000fe40007ffe0ff */
[----:B------:R-:W-:Y:S02]  /*42b0*/  IADD3 R49, P2, R46, 0x1e, RZ ;  /* 0x0000001e2e317810 */ /* 0x000fe40007f5e0ff */
[----:B------:R-:W-:Y:S01]  /*42c0*/  LOP3.LUT R50, R48, 0xf, RZ, 0xc0, !PT ;  /* 0x0000000f30327812 */ /* 0x000fe200078ec0ff */
[----:B------:R-:W-:Y:S01]  /*42d0*/  IMAD.WIDE.U32 R4, P0, R7, -0x33333334, R2 ;  /* 0xcccccccc07047825 */ /* 0x000fe20007800002 */
[----:B------:R-:W-:-:S02]  /*42e0*/  IADD3.X R37, RZ, RZ, RZ, P1, !PT ;  /* 0x000000ffff257210 */ /* 0x000fc40000ffe4ff */
[----:B------:R-:W-:Y:S01]  /*42f0*/  IADD3.X R47, RZ, RZ, RZ, P2, !PT ;  /* 0x000000ffff2f7210 */ /* 0x000fe200017fe4ff */
[----:B------:R-:W-:Y:S01]  /*4300*/  IMAD.WIDE.U32 R2, R7, -0x33333333, RZ ;  /* 0xcccccccd07027825 */ /* 0x000fe200078e00ff */
[----:B------:R-:W-:Y:S02]  /*4310*/  IADD3.X R7, RZ, RZ, RZ, P0, !PT ;  /* 0x000000ffff077210 */ /* 0x000fe400007fe4ff */
[----:B------:R-:W-:Y:S02]  /*4320*/  MOV R6, R5 ;  /* 0x0000000500067202 */ /* 0x000fe40000000f00 */
[----:B------:R-:W-:Y:S01]  /*4330*/  IADD3 RZ, P0, R3, R4, RZ ;  /* 0x0000000403ff7210 */ /* 0x000fe20007f1e0ff */
[----:B------:R-:W-:-:S04]  /*4340*/  IMAD.WIDE.U32 R2, R42, -0x33333333, RZ ;  /* 0xcccccccd2a027825 */ /* 0x000fc800078e00ff */
[----:B------:R-:W-:Y:S01]  /*4350*/  IMAD.WIDE.U32.X R4, R11, -0x33333334, R6, P0 ;  /* 0xcccccccc0b047825 */ /* 0x000fe200000e0406 */
[----:B------:R-:W-:Y:S02]  /*4360*/  IADD3 R40, P0, R46, 0xa, RZ ;  /* 0x0000000a2e287810 */ /* 0x000fe40007f1e0ff */
[----:B------:R-:W-:Y:S02]  /*4370*/  LEA.HI R2, R3, 0x1, RZ, 0x1c ;  /* 0x0000000103027811 */ /* 0x000fe400078fe0ff */
[----:B------:R-:W-:Y:S01]  /*4380*/  SHF.R.U64 R0, R4, 0x3, R5 ;  /* 0x0000000304007819 */ /* 0x000fe20000001205 */
[----:B------:R-:W-:Y:S01]  /*4390*/  IMAD.X R38, RZ, RZ, RZ, P0 ;  /* 0x000000ffff267224 */ /* 0x000fe200000e06ff */
[----:B------:R-:W-:Y:S02]  /*43a0*/  LOP3.LUT R36, R2, 0x3, RZ, 0xc0, !PT ;  /* 0x0000000302247812 */ /* 0x000fe400078ec0ff */
[----:B------:R-:W-:-:S04]  /*43b0*/  IADD3 R0, R0, 0x1, RZ ;  /* 0x0000000100007810 */ /* 0x000fc80007ffe0ff */
[----:B------:R-:W-:-:S07]  /*43c0*/  LOP3.LUT R0, R0, 0x3, RZ, 0xc0, !PT ;  /* 0x0000000300007812 */ /* 0x000fce00078ec0ff */
.L_x_640:
[----:B------:R-:W-:Y:S01]  /*43d0*/  ISETP.LT.U32.AND P0, PT, R46, UR4, PT ;  /* 0x000000042e007c0c */ /* 0x000fe2000bf01070 */
[----:B------:R-:W-:Y:S01]  /*43e0*/  BSSY B0, `(.L_x_624) ;  /* 0x00000b1000007945 */ /* 0x000fe20003800000 */
[----:B0--3--:R-:W-:Y:S02]  /*43f0*/  MOV R2, UR5 ;  /* 0x0000000500027c02 */ /* 0x009fe40008000f00 */
[----:B------:R-:W-:Y:S02]  /*4400*/  MOV R51, RZ ;  /* 0x000000ff00337202 */ /* 0x000fe40000000f00 */
[----:B------:R-:W-:Y:S02]  /*4410*/  ISETP.GT.AND.EX P0, PT, R2, RZ, PT, P0 ;  /* 0x000000ff0200720c */ /* 0x000fe40003f04300 */
[----:B------:R-:W-:-:S11]  /*4420*/  MOV R54, RZ ;  /* 0x000000ff00367202 */ /* 0x000fd60000000f00 */
        /* <DEDUP_REMOVED lines=10> */
[----:B------:R-:W-:-:S02]  /*44d0*/  LOP3.LUT R2, R48, 0x1f, RZ, 0xc0, !PT ;  /* 0x0000001f30027812 */ /* 0x000fc400078ec0ff */
[----:B------:R-:W-:Y:S02]  /*44e0*/  IADD3.X R3, ~R44, -0x1, R3, P2, P3 ;  /* 0xffffffff2c037810 */ /* 0x000fe400017e6503 */
[----:B------:R-:W-:Y:S02]  /*44f0*/  IADD3 R2, P2, R2, R41, RZ ;  /* 0x0000002902027210 */ /* 0x000fe40007f5e0ff */
[----:B------:R-:W-:Y:S02]  /*4500*/  ISETP.GE.U32.AND.EX P0, PT, R3, RZ, PT, P0 ;  /* 0x000000ff0300720c */ /* 0x000fe40003f06100 */
[----:B------:R-:W-:Y:S02]  /*4510*/  MOV R52, RZ ;  /* 0x000000ff00347202 */ /* 0x000fe40000000f00 */
[----:B------:R-:W-:Y:S01]  /*4520*/  LEA.HI.X.SX32 R3, R41, RZ, 0x1, P2 ;  /* 0x000000ff29037211 */ /* 0x000fe200010f0eff */
[----:B------:R-:W-:Y:S08]  /*4530*/  @!P1 BRA `(.L_x_627) ;  /* 0x0000000000609947 */ /* 0x000ff00003800000 */
        /* <DEDUP_REMOVED lines=16> */
[----:B------:R-:W-:Y:S02]  /*4640*/  MOV R53, R39 ;  /* 0x0000002700357202 */ /* 0x000fe40000000f00 */
[----:B------:R-:W-:Y:S02]  /*4650*/  MOV R52, R37 ;  /* 0x0000002500347202 */ /* 0x000fe40000000f00 */
[----:B------:R-:W-:Y:S02]  /*4660*/  @P1 MOV R53, R49 ;  /* 0x0000003100351202 */ /* 0x000fe40000000f00 */
[----:B------:R-:W-:Y:S01]  /*4670*/  @P1 MOV R52, R47 ;  /* 0x0000002f00341202 */ /* 0x000fe20000000f00 */
[----:B--2---:R-:W-:Y:S01]  /*4680*/  FADD.FTZ R51, R51, R6 ;  /* 0x0000000633337221 */ /* 0x004fe20000010000 */
[----:B------:R-:W-:-:S03]  /*4690*/  FADD.FTZ R54, R54, R7 ;  /* 0x0000000736367221 */ /* 0x000fc60000010000 */
[----:B---3--:R-:W-:Y:S01]  /*46a0*/  @P1 FADD.FTZ R51, R51, R8 ;  /* 0x0000000833331221 */ /* 0x008fe20000010000 */
[----:B------:R-:W-:-:S07]  /*46b0*/  @P1 FADD.FTZ R54, R54, R9 ;  /* 0x0000000936361221 */ /* 0x000fce0000010000 */
.L_x_627:
[----:B------:R-:W-:Y:S05]  /*46c0*/  BSYNC B1 ;  /* 0x0000000000017941 */ /* 0x000fea0003800000 */
.L_x_626:
[----:B------:R-:W-:Y:S05]  /*46d0*/  @!P0 BRA `(.L_x_625) ;  /* 0x0000000800048947 */ /* 0x000fea0003800000 */
[C---:B------:R-:W-:Y:S01]  /*46e0*/  IADD3 R4, P2, -R53.reuse, UR4, RZ ;  /* 0x0000000435047c10 */ /* 0x040fe2000ff5e1ff */
[----:B------:R-:W-:Y:S01]  /*46f0*/  IMAD R5, R52, 0x280, RZ ;  /* 0x0000028034057824 */ /* 0x000fe200078e02ff */
[C---:B------:R-:W-:Y:S01]  /*4700*/  SHF.L.U64.HI R3, R2.reuse, 0x1, R3 ;  /* 0x0000000102037819 */ /* 0x040fe20000010203 */
[----:B------:R-:W-:Y:S01]  /*4710*/  IMAD.SHL.U32 R2, R2, 0x2, RZ ;  /* 0x0000000202027824 */ /* 0x000fe200078e00ff */
[----:B------:R-:W-:Y:S01]  /*4720*/  ISETP.GT.U32.AND P1, PT, R4, 0x78, PT ;  /* 0x000000780400780c */ /* 0x000fe20003f24070 */
[----:B------:R-:W-:Y:S01]  /*4730*/  ULDC.64 UR6, c[0x0][0x260] ;  /* 0x0000980000067ab9 */ /* 0x000fe20000000a00 */
[----:B------:R-:W-:Y:S01]  /*4740*/  IADD3.X R6, ~R52, UR5, RZ, P2, !PT ;  /* 0x0000000534067c10 */ /* 0x000fe200097fe5ff */
[----:B------:R-:W-:Y:S01]  /*4750*/  IMAD.WIDE.U32 R2, R53, 0x280, R2 ;  /* 0x0000028035027825 */ /* 0x000fe200078e0002 */
[----:B------:R-:W-:Y:S02]  /*4760*/  BSSY B1, `(.L_x_628) ;  /* 0x0000045000017945 */ /* 0x000fe40003800000 */
[----:B------:R-:W-:-:S02]  /*4770*/  ISETP.GT.AND.EX P1, PT, R6, RZ, PT, P1 ;  /* 0x000000ff0600720c */ /* 0x000fc40003f24310 */
[----:B------:R-:W-:Y:S02]  /*4780*/  IADD3 R5, R3, R5, RZ ;  /* 0x0000000503057210 */ /* 0x000fe40007ffe0ff */
[----:B------:R-:W-:-:S04]  /*4790*/  LEA R3, P0, R2, UR6, 0x2 ;  /* 0x0000000602037c11 */ /* 0x000fc8000f8010ff */
[----:B------:R-:W-:Y:S02]  /*47a0*/  LEA.HI.X R4, R2, UR7, R5, 0x2, P0 ;  /* 0x0000000702047c11 */ /* 0x000fe400080f1405 */
[----:B------:R-:W-:-:S04]  /*47b0*/  IADD3 R2, P0, R3, 0x16400, RZ ;  /* 0x0001640003027810 */ /* 0x000fc80007f1e0ff */
[----:B------:R-:W-:Y:S02]  /*47c0*/  IADD3.X R3, RZ, R4, RZ, P0, !PT ;  /* 0x00000004ff037210 */ /* 0x000fe400007fe4ff */
[----:B------:R-:W-:Y:S01]  /*47d0*/  PLOP3.LUT P0, PT, PT, PT, PT, 0x80, 0x0 ;  /* 0x000000000000781c */ /* 0x000fe20003f0f070 */
[----:B------:R-:W-:-:S12]  /*47e0*/  @!P1 BRA `(.L_x_629) ;  /* 0x0000000000f09947 */ /* 0x000fd80003800000 */
[----:B------:R-:W-:Y:S02]  /*47f0*/  MOV R56, UR4 ;  /* 0x0000000400387c02 */ /* 0x000fe40008000f00 */
[----:B------:R-:W-:Y:S02]  /*4800*/  MOV R55, UR5 ;  /* 0x0000000500377c02 */ /* 0x000fe40008000f00 */
[----:B------:R-:W-:Y:S02]  /*4810*/  IADD3 R56, P1, R56, -0x78, RZ ;  /* 0xffffff8838387810 */ /* 0x000fe40007f3e0ff */
[----:B------:R-:W-:Y:S02]  /*4820*/  PLOP3.LUT P0, PT, PT, PT, PT, 0x8, 0x0 ;  /* 0x000000000000781c */ /* 0x000fe40003f0e170 */
[----:B------:R-:W-:-:S11]  /*4830*/  IADD3.X R55, R55, -0x1, RZ, P1, !PT ;  /* 0xffffffff37377810 */ /* 0x000fd60000ffe4ff */
.L_x_630:
        /* <DEDUP_REMOVED lines=55> */
.L_x_629:
[----:B------:R-:W-:Y:S05]  /*4bb0*/  BSYNC B1 ;  /* 0x0000000000017941 */ /* 0x000fea0003800000 */
.L_x_628:
        /* <DEDUP_REMOVED lines=35> */
.L_x_632:
[----:B------:R-:W-:Y:S05]  /*4df0*/  BSYNC B1 ;  /* 0x0000000000017941 */ /* 0x000fea0003800000 */
.L_x_631:
        /* <DEDUP_REMOVED lines=15> */
.L_x_625:
[----:B------:R-:W-:Y:S05]  /*4ef0*/  BSYNC B0 ;  /* 0x0000000000007941 */ /* 0x000fea0003800000 */
.L_x_624:
[----:B------:R-:W0:Y:S01]  /*4f00*/  S2UR UR7, SR_CgaCtaId ;  /* 0x00000000000779c3 */ /* 0x000e220000008800 */
[----:B------:R-:W-:Y:S01]  /*4f10*/  UMOV UR6, 0x400 ;  /* 0x0000040000067882 */ /* 0x000fe20000000000 */
[----:B------:R-:W-:Y:S01]  /*4f20*/  IMAD.SHL.U32 R3, R46, 0x2, RZ ;  /* 0x000000022e037824 */ /* 0x000fe200078e00ff */
[----:B------:R-:W-:-:S04]  /*4f30*/  ISETP.GT.U32.AND P0, PT, R48, 0x1ff, PT ;  /* 0x000001ff3000780c */ /* 0x000fc80003f04070 */
        /* <DEDUP_REMOVED lines=14> */
[----:B------:R-:W-:Y:S02]  /*5020*/  @!P0 SHF.R.U32.HI R43, RZ, 0x4, R48 ;  /* 0x00000004ff2b8819 */ /* 0x000fe40000011630 */
[C---:B------:R-:W-:Y:S02]  /*5030*/  @!P0 SHF.L.U32 R2, R50.reuse, 0x1, RZ ;  /* 0x0000000132028819 */ /* 0x040fe400000006ff */
        /* <DEDUP_REMOVED lines=30> */
.L_x_649:
        /* <DEDUP_REMOVED lines=47> */
.L_x_659:
        /* <DEDUP_REMOVED lines=9> */
[C---:B-1----:R-:W-:Y:S01]  /*55a0*/  @!P0 SHF.L.U32 R3, R50.reuse, 0x1, RZ ;  /* 0x0000000132038819 */ /* 0x042fe200000006ff */
        /* <DEDUP_REMOVED lines=31> */
.L_x_669:
[----:B--2---:R-:W-:Y:S01]  /*57a0*/  FADD.FTZ R3, R2, R18 ;  /* 0x0000001202037221 */ /* 0x004fe20000010000 */
[----:B------:R-:W-:-:S04]  /*57b0*/  @!P1 F2FP.BF16.F32.PACK_AB R2, RZ, R12 ;  /* 0x0000000cff02923e */ /* 0x000fc800000010ff */
[----:B------:R-:W-:Y:S01]  /*57c0*/  @!P1 F2FP.BF16.F32.PACK_AB R3, RZ, R3 ;  /* 0x00000003ff03923e */ /* 0x000fe200000010ff */
[----:B------:R0:W-:Y:S04]  /*57d0*/  @!P1 STG.E.U16 desc[UR12][R4.64+0x50], R2 ;  /* 0x0000500204009986 */ /* 0x0001e8000c10150c */
[----:B------:R2:W-:Y:S01]  /*57e0*/  @!P1 STG.E.U16 desc[UR12][R6.64+0x50], R3 ;  /* 0x0000500306009986 */ /* 0x0005e2000c10150c */
[----:B0-----:R-:W-:-:S07]  /*57f0*/  LEA.HI R2, R48, 0x3c, RZ, 0x1c ;  /* 0x0000003c30027811 */ /* 0x001fce00078fe0ff */
.L_x_635:
[----:B------:R-:W-:Y:S05]  /*5800*/  BSYNC B0 ;  /* 0x0000000000007941 */ /* 0x000fea0003800000 */
.L_x_634:
[----:B------:R-:W-:-:S13]  /*5810*/  ISETP.GE.U32.AND P0, PT, R42, 0x3c, PT ;  /* 0x0000003c2a00780c */ /* 0x000fda0003f06070 */
[----:B------:R-:W-:Y:S05]  /*5820*/  @!P0 BRA `(.L_x_633) ;  /* 0x0000000800ac8947 */ /* 0x000fea0003800000 */
[----:B------:R-:W-:Y:S01]  /*5830*/  ISETP.GT.U32.AND P0, PT, R50, 0x9, PT ;  /* 0x000000093200780c */ /* 0x000fe20003f04070 */
[----:B01----:R-:W-:Y:S01]  /*5840*/  HFMA2.MMA R4, -RZ, RZ, 0, 0 ;  /* 0x00000000ff047435 */ /* 0x003fe200000001ff */
[----:B------:R-:W-:-:S11]  /*5850*/  UMOV UR7, 0xffff ;  /* 0x0000ffff00077882 */ /* 0x000fd60000000000 */
[C---:B--2---:R-:W-:Y:S02]  /*5860*/  @!P0 SHF.L.U32 R3, R50.reuse, 0x1, RZ ;  /* 0x0000000132038819 */ /* 0x044fe400000006ff */
[----:B------:R-:W-:Y:S02]  /*5870*/  @!P0 LEA R6, R50, UR6, 0x7 ;  /* 0x0000000632068c11 */ /* 0x000fe4000f8e38ff */
[----:B------:R-:W-:-:S04]  /*5880*/  @!P0 LOP3.LUT R3, R2, R3, RZ, 0x3c, !PT ;  /* 0x0000000302038212 */ /* 0x000fc800078e3cff */
[----:B------:R-:W-:Y:S02]  /*5890*/  @!P0 LEA R5, R3, R6, 0x2 ;  /* 0x0000000603058211 */ /* 0x000fe400078e10ff */
[----:B------:R-:W-:-:S03]  /*58a0*/  MOV R3, RZ ;  /* 0x000000ff00037202 */ /* 0x000fc60000000f00 */
[----:B------:R0:W1:Y:S04]  /*58b0*/  @!P0 LDS R4, [R5] ;  /* 0x0000000005048984 */ /* 0x0000680000000800 */
[----:B------:R0:W2:Y:S01]  /*58c0*/  @!P0 LDS R3, [R5+0x500] ;  /* 0x0005000005038984 */ /* 0x0000a20000000800 */
[----:B------:R-:W-:Y:S05]  /*58d0*/  BRA.DIV UR7, `(.L_x_639) ;  /* 0x00000016073c7947 */ /* 0x000fea000b800000 */
[C---:B------:R-:W-:Y:S01]  /*58e0*/  @!P0 SHF.L.U32 R10, R50.reuse, 0x1, RZ ;  /* 0x00000001320a8819 */ /* 0x040fe200000006ff */
[----:B------:R-:W-:Y:S01]  /*58f0*/  @!P0 IMAD.SHL.U32 R9, R50, 0x2, RZ ;  /* 0x0000000232098824 */ /* 0x000fe200078e00ff */
[C---:B------:R-:W-:Y:S02]  /*5900*/  @!P0 IADD3 R7, R2.reuse, 0x14, RZ ;  /* 0x0000001402078810 */ /* 0x040fe40007ffe0ff */
[----:B------:R-:W-:Y:S02]  /*5910*/  @!P0 IADD3 R8, R2, 0x28, RZ ;  /* 0x0000002802088810 */ /* 0x000fe40007ffe0ff */
[----:B------:R-:W-:Y:S02]  /*5920*/  @!P0 LOP3.LUT R7, R7, R10, RZ, 0x3c, !PT ;  /* 0x0000000a07078212 */ /* 0x000fe400078e3cff */
[----:B------:R-:W-:Y:S02]  /*5930*/  @!P0 LEA R12, R50, UR6, 0x7 ;  /* 0x00000006320c8c11 */ /* 0x000fe4000f8e38ff */
[----:B------:R-:W-:-:S02]  /*5940*/  @!P0 LOP3.LUT R9, R8, R9, RZ, 0x3c, !PT ;  /* 0x0000000908098212 */ /* 0x000fc400078e3cff */
[----:B------:R-:W-:Y:S01]  /*5950*/  @!P0 LEA R8, R7, R12, 0x2 ;  /* 0x0000000c07088211 */ /* 0x000fe200078e10ff */
[----:B------:R-:W-:Y:S01]  /*5960*/  IMAD.MOV.U32 R12, RZ, RZ, RZ ;  /* 0x000000ffff0c7224 */ /* 0x000fe200078e00ff */
[----:B------:R-:W-:Y:S02]  /*5970*/  @!P0 LEA R18, R50, UR6, 0x7 ;  /* 0x0000000632128c11 */ /* 0x000fe4000f8e38ff */
[----:B0-----:R-:W-:Y:S01]  /*5980*/  MOV R5, 0xffff ;  /* 0x0000ffff00057802 */ /* 0x001fe20000000f00 */
[----:B------:R-:W0:Y:S01]  /*5990*/  @!P0 LDS R10, [R8] ;  /* 0x00000000080a8984 */ /* 0x000e220000000800 */
[----:B------:R-:W-:Y:S02]  /*59a0*/  @!P0 LEA R9, R9, R18, 0x2 ;  /* 0x0000001209098211 */ /* 0x000fe400078e10ff */
[----:B------:R-:W-:Y:S01]  /*59b0*/  @!P0 IADD3 R7, R2, 0x3c, RZ ;  /* 0x0000003c02078810 */ /* 0x000fe20007ffe0ff */
[----:B------:R-:W-:Y:S01]  /*59c0*/  @!P0 LDS R13, [R8+0x500] ;  /* 0x00050000080d8984 */ /* 0x000fe20000000800 */
[----:B------:R-:W-:-:S02]  /*59d0*/  @!P0 SHF.L.U32 R18, R50, 0x1, RZ ;  /* 0x0000000132128819 */ /* 0x000fc400000006ff */
[----:B------:R-:W-:Y:S01]  /*59e0*/  @!P0 LEA R28, R50, UR6, 0x7 ;  /* 0x00000006321c8c11 */ /* 0x000fe2000f8e38ff */
[----:B------:R-:W-:Y:S01]  /*59f0*/  @!P0 LDS R25, [R9+0x500] ;  /* 0x0005000009198984 */ /* 0x000fe20000000800 */
[----:B------:R-:W-:Y:S02]  /*5a00*/  @!P0 LOP3.LUT R7, R7, R18, RZ, 0x3c, !PT ;  /* 0x0000001207078212 */ /* 0x000fe400078e3cff */
[----:B------:R-:W-:Y:S01]  /*5a10*/  MOV R18, 0xffff ;  /* 0x0000ffff00127802 */ /* 0x000fe20000000f00 */
[----:B------:R-:W-:Y:S01]  /*5a20*/  @!P0 LDS R23, [R9] ;  /* 0x0000000009178984 */ /* 0x000fe20000000800 */
[----:B------:R-:W-:Y:S02]  /*5a30*/  @!P0 LEA R28, R7, R28, 0x2 ;  /* 0x0000001c071c8211 */ /* 0x000fe400078e10ff */
[----:B------:R-:W-:Y:S01]  /*5a40*/  MOV R21, RZ ;  /* 0x000000ff00157202 */ /* 0x000fe20000000f00 */
[----:B-1----:R-:W1:Y:S01]  /*5a50*/  SHFL.BFLY PT, R5, R4, 0x8, 0x101f ;  /* 0x0d101f0004057f89 */ /* 0x002e6200000e0000 */
[----:B------:R-:W-:-:S02]  /*5a60*/  MOV R24, RZ ;  /* 0x000000ff00187202 */ /* 0x000fc40000000f00 */
[----:B------:R-:W-:Y:S01]  /*5a70*/  MOV R15, 0xffff ;  /* 0x0000ffff000f7802 */ /* 0x000fe20000000f00 */
[----:B--2---:R-:W2:Y:S01]  /*5a80*/  SHFL.BFLY PT, R18, R3, 0x8, 0x101f ;  /* 0x0d101f0003127f89 */ /* 0x004ea200000e0000 */
[----:B------:R-:W-:Y:S02]  /*5a90*/  MOV R11, RZ ;  /* 0x000000ff000b7202 */ /* 0x000fe40000000f00 */
[----:B------:R-:W-:Y:S01]  /*5aa0*/  MOV R17, 0xffff ;  /* 0x0000ffff00117802 */ /* 0x000fe20000000f00 */
[----:B------:R-:W-:Y:S01]  /*5ab0*/  @!P0 LDS R7, [R28+0x500] ;  /* 0x000500001c078984 */ /* 0x000fe20000000800 */
[----:B------:R-:W-:Y:S02]  /*5ac0*/  MOV R26, 0xffff ;  /* 0x0000ffff001a7802 */ /* 0x000fe40000000f00 */
[----:B------:R-:W-:Y:S02]  /*5ad0*/  MOV R29, 0xffff ;  /* 0x0000ffff001d7802 */ /* 0x000fe40000000f00 */
[----:B------:R-:W-:-:S02]  /*5ae0*/  MOV R31, 0xffff ;  /* 0x0000ffff001f7802 */ /* 0x000fc40000000f00 */
[----:B0-----:R-:W-:Y:S01]  /*5af0*/  @!P0 MOV R21, R10 ;  /* 0x0000000a00158202 */ /* 0x001fe20000000f00 */
[----:B-1----:R-:W-:Y:S01]  /*5b00*/  FADD.FTZ R6, R5, R4 ;  /* 0x0000000405067221 */ /* 0x002fe20000010000 */
[----:B------:R0:W-:Y:S01]  /*5b10*/  @!P0 LDS R10, [R28] ;  /* 0x000000001c0a8984 */ /* 0x0001e20000000800 */
[----:B------:R-:W-:Y:S01]  /*5b20*/  MOV R4, 0xffff ;  /* 0x0000ffff00047802 */ /* 0x000fe20000000f00 */
[----:B--2---:R-:W-:Y:S01]  /*5b30*/  FADD.FTZ R5, R18, R3 ;  /* 0x0000000312057221 */ /* 0x004fe20000010000 */
[----:B------:R-:W-:Y:S01]  /*5b40*/  @!P0 MOV R24, R13 ;  /* 0x0000000d00188202 */ /* 0x000fe20000000f00 */
[----:B------:R-:W1:Y:S01]  /*5b50*/  SHFL.BFLY PT, R9, R6, 0x4, 0x101f ;  /* 0x0c901f0006097f89 */ /* 0x000e6200000e0000 */
[----:B------:R-:W-:Y:S02]  /*5b60*/  MOV R18, 0xffff ;  /* 0x0000ffff00127802 */ /* 0x000fe40000000f00 */
[----:B------:R-:W-:Y:S01]  /*5b70*/  @!P0 MOV R11, R25 ;  /* 0x00000019000b8202 */ /* 0x000fe20000000f00 */
[----:B------:R-:W-:Y:S01]  /*5b80*/  IMAD.MOV.U32 R25, RZ, RZ, 0xffff ;  /* 0x0000ffffff197424 */ /* 0x000fe200078e00ff */
[----:B------:R-:W2:Y:S01]  /*5b90*/  SHFL.BFLY PT, R19, R24, 0x8, 0x101f ;  /* 0x0d101f0018137f89 */ /* 0x000ea200000e0000 */
[----:B------:R-:W-:-:S02]  /*5ba0*/  @!P0 MOV R12, R23 ;  /* 0x00000017000c8202 */ /* 0x000fc40000000f00 */
[----:B0-----:R-:W-:Y:S01]  /*5bb0*/  MOV R28, 0xffff ;  /* 0x0000ffff001c7802 */ /* 0x001fe20000000f00 */
[----:B------:R-:W0:Y:S04]  /*5bc0*/  SHFL.BFLY PT, R26, R11, 0x8, 0x101f ;  /* 0x0d101f000b1a7f89 */ /* 0x000e2800000e0000 */
[----:B------:R-:W3:Y:S04]  /*5bd0*/  SHFL.BFLY PT, R13, R12, 0x8, 0x101f ;  /* 0x0d101f000c0d7f89 */ /* 0x000ee800000e0000 */
[----:B------:R-:W4:Y:S04]  /*5be0*/  SHFL.BFLY PT, R20, R21, 0x8, 0x101f ;  /* 0x0d101f0015147f89 */ /* 0x000f2800000e0000 */
[----:B------:R-:W5:Y:S01]  /*5bf0*/  SHFL.BFLY PT, R18, R5, 0x4, 0x101f ;  /* 0x0c901f0005127f89 */ /* 0x000f6200000e0000 */
[----:B------:R-:W-:Y:S01]  /*5c00*/  IADD3 R25, R2, R41, RZ ;  /* 0x0000002902197210 */ /* 0x000fe20007ffe0ff */
[----:B-1----:R-:W-:Y:S01]  /*5c10*/  FADD.FTZ R22, R6, R9 ;  /* 0x0000000906167221 */ /* 0x002fe20000010000 */
[----:B------:R-:W-:-:S02]  /*5c20*/  CS2R R8, SRZ ;  /* 0x0000000000087805 */ /* 0x000fc4000001ff00 */
[----:B------:R-:W-:Y:S02]  /*5c30*/  MOV R6, 0xffff ;  /* 0x0000ffff00067802 */ /* 0x000fe40000000f00 */
[----:B------:R-:W-:Y:S01]  /*5c40*/  @!P0 MOV R8, R7 ;  /* 0x0000000700088202 */ /* 0x000fe20000000f00 */
[----:B--2---:R-:W-:Y:S01]  /*5c50*/  FADD.FTZ R19, R19, R24 ;  /* 0x0000001813137221 */ /* 0x004fe20000010000 */
[----:B------:R-:W-:Y:S02]  /*5c60*/  MOV R24, 0xffff ;  /* 0x0000ffff00187802 */ /* 0x000fe40000000f00 */
[----:B------:R-:W-:Y:S01]  /*5c70*/  MOV R7, 0xffff ;  /* 0x0000ffff00077802 */ /* 0x000fe20000000f00 */
[----:B0-----:R-:W-:Y:S01]  /*5c80*/  FADD.FTZ R23, R26, R11 ;  /* 0x0000000b1a177221 */ /* 0x001fe20000010000 */
[----:B------:R-:W-:Y:S01]  /*5c90*/  IMAD.MOV.U32 R11, RZ, RZ, 0xffff ;  /* 0x0000ffffff0b7424 */ /* 0x000fe200078e00ff */
[----:B------:R-:W-:Y:S01]  /*5ca0*/  @!P0 MOV R9, R10 ;  /* 0x0000000a00098202 */ /* 0x000fe20000000f00 */
[----:B---3--:R-:W-:Y:S01]  /*5cb0*/  FADD.FTZ R13, R13, R12 ;  /* 0x0000000c0d0d7221 */ /* 0x008fe20000010000 */
[----:B------:R-:W-:Y:S01]  /*5cc0*/  MOV R12, 0xffff ;  /* 0x0000ffff000c7802 */ /* 0x000fe20000000f00 */
[----:B------:R-:W0:Y:S01]  /*5cd0*/  SHFL.BFLY PT, R24, R23, 0x4, 0x101f ;  /* 0x0c901f0017187f89 */ /* 0x000e2200000e0000 */
[----:B------:R-:W-:Y:S01]  /*5ce0*/  MOV R10, 0xffff ;  /* 0x0000ffff000a7802 */ /* 0x000fe20000000f00 */
[----:B----4-:R-:W-:Y:S01]  /*5cf0*/  FADD.FTZ R20, R20, R21 ;  /* 0x0000001514147221 */ /* 0x010fe20000010000 */
[----:B------:R-:W-:Y:S01]  /*5d00*/  ISETP.NE.AND P0, PT, R50, RZ, PT ;  /* 0x000000ff3200720c */ /* 0x000fe20003f05270 */
[----:B------:R-:W1:Y:S01]  /*5d10*/  SHFL.BFLY PT, R11, R8, 0x8, 0x101f ;  /* 0x0d101f00080b7f89 */ /* 0x000e6200000e0000 */
[----:B-----5:R-:W-:Y:S01]  /*5d20*/  FADD.FTZ R3, R5, R18 ;  /* 0x0000001205037221 */ /* 0x020fe20000010000 */
[----:B------:R-:W-:-:S02]  /*5d30*/  MOV R18, 0xffff ;  /* 0x0000ffff00127802 */ /* 0x000fc40000000f00 */
[----:B------:R-:W2:Y:S01]  /*5d40*/  SHFL.BFLY PT, R7, R22, 0x2, 0x101f ;  /* 0x0c501f0016077f89 */ /* 0x000ea200000e0000 */
[----:B------:R-:W-:-:S03]  /*5d50*/  MOV R5, 0xffff ;  /* 0x0000ffff00057802 */ /* 0x000fc60000000f00 */
[----:B------:R-:W3:Y:S04]  /*5d60*/  SHFL.BFLY PT, R21, R20, 0x4, 0x101f ;  /* 0x0c901f0014157f89 */ /* 0x000ee800000e0000 */
[----:B------:R-:W4:Y:S04]  /*5d70*/  SHFL.BFLY PT, R12, R13, 0x4, 0x101f ;  /* 0x0c901f000d0c7f89 */ /* 0x000f2800000e0000 */
[----:B------:R-:W5:Y:S04]  /*5d80*/  SHFL.BFLY PT, R10, R19, 0x4, 0x101f ;  /* 0x0c901f00130a7f89 */ /* 0x000f6800000e0000 */
[----:B------:R-:W5:Y:S01]  /*5d90*/  SHFL.BFLY PT, R30, R9, 0x8, 0x101f ;  /* 0x0d101f00091e7f89 */ /* 0x000f6200000e0000 */
[----:B0-----:R-:W-:Y:S01]  /*5da0*/  FADD.FTZ R26, R23, R24 ;  /* 0x00000018171a7221 */ /* 0x001fe20000010000 */
[----:B------:R-:W-:-:S02]  /*5db0*/  MOV R23, 0xffff ;  /* 0x0000ffff00177802 */ /* 0x000fc40000000f00 */
[----:B------:R-:W0:Y:S01]  /*5dc0*/  SHFL.BFLY PT, R18, R3, 0x2, 0x101f ;  /* 0x0c501f0003127f89 */ /* 0x000e2200000e0000 */
[----:B-1----:R-:W-:Y:S01]  /*5dd0*/  FADD.FTZ R24, R11, R8 ;  /* 0x000000080b187221 */ /* 0x002fe20000010000 */
[----:B------:R-:W-:Y:S01]  /*5de0*/  MOV R8, 0xffff ;  /* 0x0000ffff00087802 */ /* 0x000fe20000000f00 */
[----:B--2---:R-:W-:Y:S01]  /*5df0*/  FADD.FTZ R4, R22, R7 ;  /* 0x0000000716047221 */ /* 0x004fe20000010000 */
[----:B------:R-:W-:Y:S02]  /*5e00*/  MOV R7, 0xffff ;  /* 0x0000ffff00077802 */ /* 0x000fe40000000f00 */
[----:B------:R-:W1:Y:S01]  /*5e10*/  SHFL.BFLY PT, R23, R24, 0x4, 0x101f ;  /* 0x0c901f0018177f89 */ /* 0x000e6200000e0000 */
[----:B------:R-:W-:Y:S01]  /*5e20*/  MOV R11, 0xffff ;  /* 0x0000ffff000b7802 */ /* 0x000fe20000000f00 */
[----:B---3--:R-:W-:Y:S01]  /*5e30*/  FADD.FTZ R21, R20, R21 ;  /* 0x0000001514157221 */ /* 0x008fe20000010000 */
[----:B------:R-:W-:Y:S01]  /*5e40*/  MOV R20, 0xffff ;  /* 0x0000ffff00147802 */ /* 0x000fe20000000f00 */
[----:B------:R-:W2:Y:S01]  /*5e50*/  SHFL.BFLY PT, R5, R4, 0x1, 0x101f ;  /* 0x0c301f0004057f89 */ /* 0x000ea200000e0000 */
[----:B----4-:R-:W-:Y:S01]  /*5e60*/  FADD.FTZ R27, R13, R12 ;  /* 0x0000000c0d1b7221 */ /* 0x010fe20000010000 */
[----:B------:R-:W-:-:S02]  /*5e70*/  MOV R12, 0xffff ;  /* 0x0000ffff000c7802 */ /* 0x000fc40000000f00 */
[----:B------:R-:W3:Y:S01]  /*5e80*/  SHFL.BFLY PT, R8, R21, 0x2, 0x101f ;  /* 0x0c501f0015087f89 */ /* 0x000ee200000e0000 */
[----:B-----5:R-:W-:Y:S01]  /*5e90*/  FADD.FTZ R22, R19, R10 ;  /* 0x0000000a13167221 */ /* 0x020fe20000010000 */
[----:B------:R-:W-:Y:S02]  /*5ea0*/  IMAD.MOV.U32 R19, RZ, RZ, 0xffff ;  /* 0x0000ffffff137424 */ /* 0x000fe400078e00ff */
[----:B------:R-:W4:Y:S01]  /*5eb0*/  SHFL.BFLY PT, R11, R26, 0x2, 0x101f ;  /* 0x0c501f001a0b7f89 */ /* 0x000f2200000e0000 */
[----:B------:R-:W-:Y:S01]  /*5ec0*/  FADD.FTZ R30, R30, R9 ;  /* 0x000000091e1e7221 */ /* 0x000fe20000010000 */
[----:B------:R-:W-:Y:S02]  /*5ed0*/  MOV R9, 0xffff ;  /* 0x0000ffff00097802 */ /* 0x000fe40000000f00 */
        /* <DEDUP_REMOVED lines=8> */
[----:B---3--:R-:W-:-:S02]  /*5f60*/  FADD.FTZ R21, R21, R8 ;  /* 0x0000000815157221 */ /* 0x008fc40000010000 */
[----:B------:R-:W2:Y:S02]  /*5f70*/  SHFL.BFLY PT, R23, R24, 0x2, 0x101f ;  /* 0x0c501f0018177f89 */ /* 0x000ea400000e0000 */
[----:B------:R-:W-:Y:S01]  /*5f80*/  @!P0 F2FP.BF16.F32.PACK_AB R18, RZ, R4 ;  /* 0x00000004ff12823e */ /* 0x000fe200000010ff */
[----:B----4-:R-:W-:Y:S01]  /*5f90*/  FADD.FTZ R26, R26, R11 ;  /* 0x0000000b1a1a7221 */ /* 0x010fe20000010000 */
[----:B------:R-:W3:Y:S01]  /*5fa0*/  SHFL.BFLY PT, R20, R21, 0x1, 0x101f ;  /* 0x0c301f0015147f89 */ /* 0x000ee200000e0000 */
        /* <DEDUP_REMOVED lines=8> */
[----:B-1----:R-:W-:-:S03]  /*6030*/  FADD.FTZ R32, R3, R6 ;  /* 0x0000000603207221 */ /* 0x002fc60000010000 */
[----:B------:R-:W1:Y:S01]  /*6040*/  SHFL.BFLY PT, R31, R30, 0x2, 0x101f ;  /* 0x0c501f001e1f7f89 */ /* 0x000e6200000e0000 */
[----:B------:R-:W1:Y:S01]  /*6050*/  @!P0 LDC.64 R8, c[0x0][0x218] ;  /* 0x00008600ff088b82 */ /* 0x000e620000000a00 */
[----:B------:R-:W-:Y:S01]  /*6060*/  @!P0 F2FP.BF16.F32.PACK_AB R32, RZ, R32 ;  /* 0x00000020ff20823e */ /* 0x000fe200000010ff */
[----:B--2---:R-:W-:Y:S01]  /*6070*/  FADD.FTZ R23, R24, R23 ;  /* 0x0000001718177221 */ /* 0x004fe20000010000 */
[----:B---3--:R-:W-:-:S05]  /*6080*/  FADD.FTZ R20, R21, R20 ;  /* 0x0000001415147221 */ /* 0x008fca0000010000 */
[----:B------:R-:W2:Y:S01]  /*6090*/  @!P0 LDC.64 R2, c[0x0][0x220] ;  /* 0x00008800ff028b82 */ /* 0x000ea20000000a00 */
[----:B----4-:R-:W-:Y:S01]  /*60a0*/  @!P0 IMAD.WIDE R10, R25, 0x2, R10 ;  /* 0x00000002190a8825 */ /* 0x010fe200078e020a */
[----:B------:R-:W-:-:S03]  /*60b0*/  MOV R21, 0xffff ;  /* 0x0000ffff00157802 */ /* 0x000fc60000000f00 */
[----:B-----5:R-:W-:Y:S01]  /*60c0*/  FADD.FTZ R26, R26, R29 ;  /* 0x0000001d1a1a7221 */ /* 0x020fe20000010000 */
[----:B0-----:R-:W-:Y:S02]  /*60d0*/  FADD.FTZ R19, R22, R19 ;  /* 0x0000001316137221 */ /* 0x001fe40000010000 */
[----:B------:R-:W0:Y:S01]  /*60e0*/  @!P0 LDC.64 R4, c[0x0][0x218] ;  /* 0x00008600ff048b82 */ /* 0x000e220000000a00 */
[----:B------:R-:W-:-:S04]  /*60f0*/  @!P0 IMAD.WIDE R12, R25, 0x2, R12 ;  /* 0x00000002190c8825 */ /* 0x000fc800078e020c */
[----:B------:R-:W-:Y:S01]  /*6100*/  FADD.FTZ R27, R27, R28 ;  /* 0x0000001c1b1b7221 */ /* 0x000fe20000010000 */
[----:B------:R3:W-:Y:S01]  /*6110*/  @!P0 STG.E.U16 desc[UR12][R12.64], R18 ;  /* 0x000000120c008986 */ /* 0x0007e2000c10150c */
[----:B-1----:R-:W-:Y:S01]  /*6120*/  FADD.FTZ R30, R30, R31 ;  /* 0x0000001f1e1e7221 */ /* 0x002fe20000010000 */
[----:B------:R-:W1:Y:S01]  /*6130*/  @!P0 LDC.64 R6, c[0x0][0x220] ;  /* 0x00008800ff068b82 */ /* 0x000e620000000a00 */
[----:B------:R-:W-:Y:S01]  /*6140*/  @!P0 IMAD.WIDE R8, R25, 0x2, R8 ;  /* 0x0000000219088825 */ /* 0x000fe200078e0208 */
[----:B------:R4:W-:Y:S01]  /*6150*/  @!P0 STG.E.U16 desc[UR12][R10.64], R32 ;  /* 0x000000200a008986 */ /* 0x0009e2000c10150c */
[----:B------:R-:W-:-:S03]  /*6160*/  @!P0 F2FP.BF16.F32.PACK_AB R14, RZ, R27 ;  /* 0x0000001bff0e823e */ /* 0x000fc600000010ff */
[----:B------:R-:W5:Y:S01]  /*6170*/  SHFL.BFLY PT, R21, R30, 0x1, 0x101f ;  /* 0x0c301f001e157f89 */ /* 0x000f6200000e0000 */
[C---:B--2---:R-:W-:Y:S01]  /*6180*/  @!P0 IMAD.WIDE R2, R25.reuse, 0x2, R2 ;  /* 0x0000000219028825 */ /* 0x044fe200078e0202 */
[----:B---3--:R-:W-:Y:S02]  /*6190*/  @!P0 F2FP.BF16.F32.PACK_AB R13, RZ, R19 ;  /* 0x00000013ff0d823e */ /* 0x008fe400000010ff */
[----:B------:R-:W-:Y:S02]  /*61a0*/  MOV R18, 0xffff ;  /* 0x0000ffff00127802 */ /* 0x000fe40000000f00 */
[----:B----4-:R-:W-:Y:S01]  /*61b0*/  @!P0 F2FP.BF16.F32.PACK_AB R11, RZ, R20 ;  /* 0x00000014ff0b823e */ /* 0x010fe200000010ff */
[C---:B0-----:R-:W-:Y:S01]  /*61c0*/  @!P0 IMAD.WIDE R4, R25.reuse, 0x2, R4 ;  /* 0x0000000219048825 */ /* 0x041fe200078e0204 */
[----:B------:R-:W-:Y:S02]  /*61d0*/  @!P0 F2FP.BF16.F32.PACK_AB R19, RZ, R26 ;  /* 0x0000001aff13823e */ /* 0x000fe400000010ff */
[----:B------:R0:W2:Y:S04]  /*61e0*/  SHFL.BFLY PT, R18, R23, 0x1, 0x101f ;  /* 0x0c301f0017127f89 */ /* 0x0000a800000e0000 */
[----:B------:R0:W-:Y:S01]  /*61f0*/  @!P0 STG.E.U16 desc[UR12][R8.64+0x28], R11 ;  /* 0x0000280b08008986 */ /* 0x0001e2000c10150c */
[----:B-1----:R-:W-:-:S03]  /*6200*/  @!P0 IMAD.WIDE R6, R25, 0x2, R6 ;  /* 0x0000000219068825 */ /* 0x002fc600078e0206 */
[----:B------:R0:W-:Y:S04]  /*6210*/  @!P0 STG.E.U16 desc[UR12][R2.64+0x28], R13 ;  /* 0x0000280d02008986 */ /* 0x0001e8000c10150c */
[----:B------:R0:W-:Y:S01]  /*6220*/  @!P0 STG.E.U16 desc[UR12][R4.64+0x50], R14 ;  /* 0x0000500e04008986 */ /* 0x0001e2000c10150c */
[----:B-----5:R-:W-:-:S03]  /*6230*/  FADD.FTZ R21, R30, R21 ;  /* 0x000000151e157221 */ /* 0x020fc60000010000 */
[----:B------:R0:W-:Y:S04]  /*6240*/  @!P0 STG.E.U16 desc[UR12][R6.64+0x50], R19 ;  /* 0x0000501306008986 */ /* 0x0001e8000c10150c */
.L_x_703:
[----:B0-----:R-:W0:Y:S01]  /*6250*/  @!P0 LDC.64 R2, c[0x0][0x218] ;  /* 0x00008600ff028b82 */ /* 0x001e220000000a00 */
[----:B--2---:R-:W-:Y:S01]  /*6260*/  FADD.FTZ R7, R23, R18 ;  /* 0x0000001217077221 */ /* 0x004fe20000010000 */
[----:B------:R-:W-:-:S04]  /*6270*/  @!P0 F2FP.BF16.F32.PACK_AB R6, RZ, R21 ;  /* 0x00000015ff06823e */ /* 0x000fc800000010ff */
[----:B------:R-:W-:Y:S02]  /*6280*/  @!P0 F2FP.BF16.F32.PACK_AB R7, RZ, R7 ;  /* 0x00000007ff07823e */ /* 0x000fe400000010ff */
[----:B------:R-:W1:Y:S01]  /*6290*/  @!P0 LDC.64 R4, c[0x0][0x220] ;  /* 0x00008800ff048b82 */ /* 0x000e620000000a00 */
[----:B0-----:R-:W-:-:S05]  /*62a0*/  @!P0 IMAD.WIDE R2, R25, 0x2, R2 ;  /* 0x0000000219028825 */ /* 0x001fca00078e0202 */
[----:B------:R3:W-:Y:S01]  /*62b0*/  @!P0 STG.E.U16 desc[UR12][R2.64+0x78], R6 ;  /* 0x0000780602008986 */ /* 0x0007e2000c10150c */
[----:B-1----:R-:W-:-:S05]  /*62c0*/  @!P0 IMAD.WIDE R4, R25, 0x2, R4 ;  /* 0x0000000219048825 */ /* 0x002fca00078e0204 */
[----:B------:R3:W-:Y:S02]  /*62d0*/  @!P0 STG.E.U16 desc[UR12][R4.64+0x78], R7 ;  /* 0x0000780704008986 */ /* 0x0007e4000c10150c */
.L_x_633:
[----:B------:R-:W-:Y:S05]  /*62e0*/  WARPSYNC.ALL ;  /* 0x0000000000007948 */ /* 0x000fea0003800000 */
[----:B------:R-:W-:Y:S01]  /*62f0*/  BAR.SYNC.DEFER_BLOCKING 0x0 ;  /* 0x0000000000007b1d */ /* 0x000fe20000010000 */
[C---:B------:R-:W-:Y:S02]  /*6300*/  ISETP.GE.AND P0, PT, R41.reuse, -0x1ec0, PT ;  /* 0xffffe1402900780c */ /* 0x040fe40003f06270 */
[----:B------:R-:W-:-:S11]  /*6310*/  IADD3 R41, R41, 0x2000, RZ ;  /* 0x0000200029297810 */ /* 0x000fd60007ffe0ff */
[----:B------:R-:W-:Y:S05]  /*6320*/  @!P0 BRA `(.L_x_640) ;  /* 0xffffffe000288947 */ /* 0x000fea000383ffff */
[----:B------:R-:W-:Y:S05]  /*6330*/  EXIT ;  /* 0x000000000000794d */ /* 0x000fea0003800000 */
.L_x_636:
[----:B------:R-:W-:Y:S01]  /*6340*/  HFMA2.MMA R15, -RZ, RZ, 0, 0.000503063201904296875 ;  /* 0x0000101fff0f7435 */ /* 0x000fe200000001ff */
[----:B-1----:R-:W-:Y:S01]  /*6350*/  MOV R17, R2 ;  /* 0x0000000200117202 */ /* 0x002fe20000000f00 */
[----:B------:R-:W-:Y:S01]  /*6360*/  IMAD.MOV.U32 R16, RZ, RZ, 0x8 ;  /* 0x00000008ff107424 */ /* 0x000fe200078e00ff */
[----:B------:R-:W-:-:S08]  /*6370*/  MOV R14, 0xffff ;  /* 0x0000ffff000e7802 */ /* 0x000fd00000000f00 */
[----:B0-2---:R-:W-:Y:S05]  /*6380*/  WARPSYNC.COLLECTIVE R14, `(.L_x_641) ;  /* 0x000000000e087348 */ /* 0x005fea0003c00000 */
[----:B------:R1:W3:Y:S02]  /*6390*/  SHFL.BFLY P2, R18, R17, R16, R15 ;  /* 0x0c00001011127389 */ /* 0x0002e4000004000f */
[----:B0123--:R-:W-:Y:S01]  /*63a0*/  ENDCOLLECTIVE ;  /* 0x000000000000791b */ /* 0x00ffe20003800000 */
.L_x_641:
[----:B------:R-:W-:Y:S02]  /*63b0*/  MOV R17, R3 ;  /* 0x0000000300117202 */ /* 0x000fe40000000f00 */
[----:B------:R-:W-:-:S07]  /*63c0*/  MOV R5, R18 ;  /* 0x0000001200057202 */ /* 0x000fce0000000f00 */
[----:B------:R-:W-:Y:S05]  /*63d0*/  WARPSYNC.COLLECTIVE R14, `(.L_x_642) ;  /* 0x000000000e087348 */ /* 0x000fea0003c00000 */
[----:B------:R0:W1:Y:S02]  /*63e0*/  SHFL.BFLY P2, R18, R17, R16, R15 ;  /* 0x0c00001011127389 */ /* 0x000064000004000f */
[----:B01----:R-:W-:Y:S01]  /*63f0*/  ENDCOLLECTIVE ;  /* 0x000000000000791b */ /* 0x003fe20003800000 */
.L_x_642:
[----:B------:R-:W-:Y:S01]  /*6400*/  FADD.FTZ R5, R5, R2 ;  /* 0x0000000205057221 */ /* 0x000fe20000010000 */
[----:B------:R-:W-:-:S04]  /*6410*/  HFMA2.MMA R16, -RZ, RZ, 0, 2.384185791015625e-07 ;  /* 0x00000004ff107435 */ /* 0x000fc800000001ff */
[----:B------:R-:W-:Y:S02]  /*6420*/  MOV R17, R5 ;  /* 0x0000000500117202 */ /* 0x000fe40000000f00 */
[----:B------:R-:W-:-:S07]  /*6430*/  MOV R4, R18 ;  /* 0x0000001200047202 */ /* 0x000fce0000000f00 */
[----:B------:R-:W-:Y:S05]  /*6440*/  WARPSYNC.COLLECTIVE R14, `(.L_x_643) ;  /* 0x000000000e087348 */ /* 0x000fea0003c00000 */
[----:B------:R0:W1:Y:S02]  /*6450*/  SHFL.BFLY P2, R18, R17, R16, R15 ;  /* 0x0c00001011127389 */ /* 0x000064000004000f */
[----:B01----:R-:W-:Y:S01]  /*6460*/  ENDCOLLECTIVE ;  /* 0x000000000000791b */ /* 0x003fe20003800000 */
.L_x_643:
[----:B------:R-:W-:-:S05]  /*6470*/  FADD.FTZ R4, R4, R3 ;  /* 0x0000000304047221 */ /* 0x000fca0000010000 */
[----:B------:R-:W-:Y:S02]  /*6480*/  MOV R17, R4 ;  /* 0x0000000400117202 */ /* 0x000fe40000000f00 */
[----:B------:R-:W-:-:S07]  /*6490*/  MOV R6, R18 ;  /* 0x0000001200067202 */ /* 0x000fce0000000f00 */
[----:B------:R-:W-:Y:S05]  /*64a0*/  WARPSYNC.COLLECTIVE R14, `(.L_x_644) ;  /* 0x000000000e087348 */ /* 0x000fea0003c00000 */
[----:B------:R0:W1:Y:S02]  /*64b0*/  SHFL.BFLY P2, R18, R17, R16, R15 ;  /* 0x0c00001011127389 */ /* 0x000064000004000f */
[----:B01----:R-:W-:Y:S01]  /*64c0*/  ENDCOLLECTIVE ;  /* 0x000000000000791b */ /* 0x003fe20003800000 */
.L_x_644:
[----:B------:R-:W-:Y:S01]  /*64d0*/  FADD.FTZ R6, R5, R6 ;  /* 0x0000000605067221 */ /* 0x000fe20000010000 */
[----:B------:R-:W-:-:S04]  /*64e0*/  HFMA2.MMA R16, -RZ, RZ, 0, 1.1920928955078125e-07 ;  /* 0x00000002ff107435 */ /* 0x000fc800000001ff */
[----:B------:R-:W-:Y:S01]  /*64f0*/  MOV R17, R6 ;  /* 0x0000000600117202 */ /* 0x000fe20000000f00 */
[----:B------:R-:W-:-:S07]  /*6500*/  IMAD.MOV.U32 R7, RZ, RZ, R18 ;  /* 0x000000ffff077224 */ /* 0x000fce00078e0012 */
[----:B------:R-:W-:Y:S05]  /*6510*/  WARPSYNC.COLLECTIVE R14, `(.L_x_645) ;  /* 0x000000000e087348 */ /* 0x000fea0003c00000 */
[----:B------:R0:W1:Y:S02]  /*6520*/  SHFL.BFLY P2, R18, R17, R16, R15 ;  /* 0x0c00001011127389 */ /* 0x000064000004000f */
[----:B01----:R-:W-:Y:S01]  /*6530*/  ENDCOLLECTIVE ;  /* 0x000000000000791b */ /* 0x003fe20003800000 */
.L_x_645:
[----:B------:R-:W-:-:S05]  /*6540*/  FADD.FTZ R7, R4, R7 ;  /* 0x0000000704077221 */ /* 0x000fca0000010000 */
[----:B------:R-:W-:Y:S02]  /*6550*/  MOV R17, R7 ;  /* 0x0000000700117202 */ /* 0x000fe40000000f00 */
[----:B------:R-:W-:-:S07]  /*6560*/  MOV R9, R18 ;  /* 0x0000001200097202 */ /* 0x000fce0000000f00 */
[----:B------:R-:W-:Y:S05]  /*6570*/  WARPSYNC.COLLECTIVE R14, `(.L_x_646) ;  /* 0x000000000e087348 */ /* 0x000fea0003c00000 */
[----:B------:R0:W1:Y:S02]  /*6580*/  SHFL.BFLY P2, R18, R17, R16, R15 ;  /* 0x0c00001011127389 */ /* 0x000064000004000f */
[----:B01----:R-:W-:Y:S01]  /*6590*/  ENDCOLLECTIVE ;  /* 0x000000000000791b */ /* 0x003fe20003800000 */
.L_x_646:
[----:B------:R-:W-:Y:S01]  /*65a0*/  FADD.FTZ R9, R6, R9 ;  /* 0x0000000906097221 */ /* 0x000fe20000010000 */
[----:B------:R-:W-:-:S04]  /*65b0*/  HFMA2.MMA R16, -RZ, RZ, 0, 5.9604644775390625e-08 ;  /* 0x00000001ff107435 */ /* 0x000fc800000001ff */
[----:B------:R-:W-:Y:S02]  /*65c0*/  MOV R17, R9 ;  /* 0x0000000900117202 */ /* 0x000fe40000000f00 */
[----:B------:R-:W-:-:S07]  /*65d0*/  MOV R2, R18 ;  /* 0x0000001200027202 */ /* 0x000fce0000000f00 */
[----:B------:R-:W-:Y:S05]  /*65e0*/  WARPSYNC.COLLECTIVE R14, `(.L_x_647) ;  /* 0x000000000e087348 */ /* 0x000fea0003c00000 */
[----:B------:R0:W1:Y:S02]  /*65f0*/  SHFL.BFLY P2, R18, R17, R16, R15 ;  /* 0x0c00001011127389 */ /* 0x000064000004000f */
[----:B01----:R-:W-:Y:S01]  /*6600*/  ENDCOLLECTIVE ;  /* 0x000000000000791b */ /* 0x003fe20003800000 */
.L_x_647:
[----:B------:R-:W-:-:S05]  /*6610*/  FADD.FTZ R2, R7, R2 ;  /* 0x0000000207027221 */ /* 0x000fca0000010000 */
[----:B------:R-:W-:Y:S02]  /*6620*/  MOV R17, R2 ;  /* 0x0000000200117202 */ /* 0x000fe40000000f00 */
[----:B------:R-:W-:-:S07]  /*6630*/  MOV R8, R18 ;  /* 0x0000001200087202 */ /* 0x000fce0000000f00 */
[----:B------:R-:W-:Y:S05]  /*6640*/  WARPSYNC.COLLECTIVE R14, `(.L_x_648) ;  /* 0x000000000e087348 */ /* 0x000fea0003c00000 */
[----:B------:R0:W1:Y:S02]  /*6650*/  SHFL.BFLY P2, R18, R17, R16, R15 ;  /* 0x0c00001011127389 */ /* 0x000064000004000f */
[----:B01----:R-:W-:Y:S01]  /*6660*/  ENDCOLLECTIVE ;  /* 0x000000000000791b */ /* 0x003fe20003800000 */
.L_x_648:
[----:B------:R-:W-:Y:S01]  /*6670*/  FADD.FTZ R8, R9, R8 ;  /* 0x0000000809087221 */ /* 0x000fe20000010000 */
[----:B------:R-:W-:Y:S06]  /*6680*/  BRA `(.L_x_649) ;  /* 0xffffffe800e47947 */ /* 0x000fec000383ffff */
.L_x_637:
[----:B------:R-:W-:Y:S01]  /*6690*/  HFMA2.MMA R16, -RZ, RZ, 0, 4.76837158203125e-07 ;  /* 0x00000008ff107435 */ /* 0x000fe200000001ff */
[----:B------:R-:W-:Y:S01]  /*66a0*/  BSSY B1, `(.L_x_650) ;  /* 0x0000007000017945 */ /* 0x000fe20003800000 */
[----:B-1----:R-:W-:Y:S01]  /*66b0*/  IMAD.MOV.U32 R17, RZ, RZ, R2 ;  /* 0x000000ffff117224 */ /* 0x002fe200078e0002 */
[----:B------:R-:W-:Y:S02]  /*66c0*/  MOV R15, 0x101f ;  /* 0x0000101f000f7802 */ /* 0x000fe40000000f00 */
[----:B------:R-:W-:-:S07]  /*66d0*/  MOV R14, 0xffff ;  /* 0x0000ffff000e7802 */ /* 0x000fce0000000f00 */
[----:B0-2---:R-:W-:Y:S05]  /*66e0*/  WARPSYNC.COLLECTIVE R14, `(.L_x_651) ;  /* 0x000000000e087348 */ /* 0x005fea0003c00000 */
[----:B------:R1:W3:Y:S02]  /*66f0*/  SHFL.BFLY P2, R18, R17, R16, R15 ;  /* 0x0c00001011127389 */ /* 0x0002e4000004000f */
[----:B0123--:R-:W-:Y:S01]  /*6700*/  ENDCOLLECTIVE ;  /* 0x000000000000791b */ /* 0x00ffe20003800000 */
.L_x_651:
[----:B------:R-:W-:Y:S05]  /*6710*/  BSYNC B1 ;  /* 0x0000000000017941 */ /* 0x000fea0003800000 */
.L_x_650:
[----:B------:R-:W-:Y:S01]  /*6720*/  HFMA2.MMA R16, -RZ, RZ, 0, 4.76837158203125e-07 ;  /* 0x00000008ff107435 */ /* 0x000fe200000001ff */
[----:B------:R-:W-:Y:S02]  /*6730*/  MOV R17, R3 ;  /* 0x0000000300117202 */ /* 0x000fe40000000f00 */
[----:B------:R-:W-:Y:S02]  /*6740*/  MOV R15, 0x101f ;  /* 0x0000101f000f7802 */ /* 0x000fe40000000f00 */
[----:B------:R-:W-:Y:S02]  /*6750*/  MOV R14, 0xffff ;  /* 0x0000ffff000e7802 */ /* 0x000fe40000000f00 */
[----:B------:R-:W-:-:S07]  /*6760*/  MOV R9, R18 ;  /* 0x0000001200097202 */ /* 0x000fce0000000f00 */
[----:B------:R-:W-:Y:S05]  /*6770*/  WARPSYNC.COLLECTIVE R14, `(.L_x_652) ;  /* 0x000000000e087348 */ /* 0x000fea0003c00000 */
[----:B------:R0:W1:Y:S02]  /*6780*/  SHFL.BFLY P2, R18, R17, R16, R15 ;  /* 0x0c00001011127389 */ /* 0x000064000004000f */
[----:B01----:R-:W-:Y:S01]  /*6790*/  ENDCOLLECTIVE ;  /* 0x000000000000791b */ /* 0x003fe20003800000 */
.L_x_652:
[----:B------:R-:W-:Y:S01]  /*67a0*/  FADD.FTZ R9, R9, R2 ;  /* 0x0000000209097221 */ /* 0x000fe20000010000 */
[----:B------:R-:W-:-:S03]  /*67b0*/  HFMA2.MMA R16, -RZ, RZ, 0, 2.384185791015625e-07 ;  /* 0x00000004ff107435 */ /* 0x000fc600000001ff */
[----:B------:R-:W-:Y:S01]  /*67c0*/  IMAD.MOV.U32 R17, RZ, RZ, R9 ;  /* 0x000000ffff117224 */ /* 0x000fe200078e0009 */
[----:B------:R-:W-:-:S07]  /*67d0*/  MOV R8, R18 ;  /* 0x0000001200087202 */ /* 0x000fce0000000f00 */
[----:B------:R-:W-:Y:S05]  /*67e0*/  WARPSYNC.COLLECTIVE R14, `(.L_x_653) ;  /* 0x000000000e087348 */ /* 0x000fea0003c00000 */
[----:B------:R0:W1:Y:S02]  /*67f0*/  SHFL.BFLY P2, R18, R17, R16, R15 ;  /* 0x0c00001011127389 */ /* 0x000064000004000f */
[----:B01----:R-:W-:Y:S01]  /*6800*/  ENDCOLLECTIVE ;  /* 0x000000000000791b */ /* 0x003fe20003800000 */
.L_x_653:
[----:B------:R-:W-:-:S05]  /*6810*/  FADD.FTZ R8, R8, R3 ;  /* 0x0000000308087221 */ /* 0x000fca0000010000 */
[----:B------:R-:W-:Y:S02]  /*6820*/  MOV R17, R8 ;  /* 0x0000000800117202 */ /* 0x000fe40000000f00 */
[----:B------:R-:W-:-:S07]  /*6830*/  MOV R10, R18 ;  /* 0x00000012000a7202 */ /* 0x000fce0000000f00 */
[----:B------:R-:W-:Y:S05]  /*6840*/  WARPSYNC.COLLECTIVE R14, `(.L_x_654) ;  /* 0x000000000e087348 */ /* 0x000fea0003c00000 */
[----:B------:R0:W1:Y:S02]  /*6850*/  SHFL.BFLY P2, R18, R17, R16, R15 ;  /* 0x0c00001011127389 */ /* 0x000064000004000f */
[----:B01----:R-:W-:Y:S01]  /*6860*/  ENDCOLLECTIVE ;  /* 0x000000000000791b */ /* 0x003fe20003800000 */
.L_x_654:
[----:B------:R-:W-:Y:S01]  /*6870*/  FADD.FTZ R10, R9, R10 ;  /* 0x0000000a090a7221 */ /* 0x000fe20000010000 */
[----:B------:R-:W-:-:S04]  /*6880*/  HFMA2.MMA R16, -RZ, RZ, 0, 1.1920928955078125e-07 ;  /* 0x00000002ff107435 */ /* 0x000fc800000001ff */
[----:B------:R-:W-:Y:S02]  /*6890*/  MOV R17, R10 ;  /* 0x0000000a00117202 */ /* 0x000fe40000000f00 */
[----:B------:R-:W-:-:S07]  /*68a0*/  MOV R11, R18 ;  /* 0x00000012000b7202 */ /* 0x000fce0000000f00 */
[----:B------:R-:W-:Y:S05]  /*68b0*/  WARPSYNC.COLLECTIVE R14, `(.L_x_655) ;  /* 0x000000000e087348 */ /* 0x000fea0003c00000 */
[----:B------:R0:W1:Y:S02]  /*68c0*/  SHFL.BFLY P2, R18, R17, R16, R15 ;  /* 0x0c00001011127389 */ /* 0x000064000004000f */
[----:B01----:R-:W-:Y:S01]  /*68d0*/  ENDCOLLECTIVE ;  /* 0x000000000000791b */ /* 0x003fe20003800000 */
.L_x_655:
[----:B------:R-:W-:-:S05]  /*68e0*/  FADD.FTZ R11, R8, R11 ;  /* 0x0000000b080b7221 */ /* 0x000fca0000010000 */
[----:B------:R-:W-:Y:S02]  /*68f0*/  MOV R17, R11 ;  /* 0x0000000b00117202 */ /* 0x000fe40000000f00 */
[----:B------:R-:W-:-:S07]  /*6900*/  MOV R13, R18 ;  /* 0x00000012000d7202 */ /* 0x000fce0000000f00 */
[----:B------:R-:W-:Y:S05]  /*6910*/  WARPSYNC.COLLECTIVE R14, `(.L_x_656) ;  /* 0x000000000e087348 */ /* 0x000fea0003c00000 */
[----:B------:R0:W1:Y:S02]  /*6920*/  SHFL.BFLY P2, R18, R17, R16, R15 ;  /* 0x0c00001011127389 */ /* 0x000064000004000f */
[----:B01----:R-:W-:Y:S01]  /*6930*/  ENDCOLLECTIVE ;  /* 0x000000000000791b */ /* 0x003fe20003800000 */
.L_x_656:
[----:B------:R-:W-:Y:S01]  /*6940*/  FADD.FTZ R13, R10, R13 ;  /* 0x0000000d0a0d7221 */ /* 0x000fe20000010000 */
[----:B------:R-:W-:-:S03]  /*6950*/  HFMA2.MMA R16, -RZ, RZ, 0, 5.9604644775390625e-08 ;  /* 0x00000001ff107435 */ /* 0x000fc600000001ff */
[----:B------:R-:W-:Y:S01]  /*6960*/  IMAD.MOV.U32 R17, RZ, RZ, R13 ;  /* 0x000000ffff117224 */ /* 0x000fe200078e000d */
[----:B------:R-:W-:-:S07]  /*6970*/  MOV R2, R18 ;  /* 0x0000001200027202 */ /* 0x000fce0000000f00 */
[----:B------:R-:W-:Y:S05]  /*6980*/  WARPSYNC.COLLECTIVE R14, `(.L_x_657) ;  /* 0x000000000e087348 */ /* 0x000fea0003c00000 */
[----:B------:R0:W1:Y:S02]  /*6990*/  SHFL.BFLY P2, R18, R17, R16, R15 ;  /* 0x0c00001011127389 */ /* 0x000064000004000f */
[----:B01----:R-:W-:Y:S01]  /*69a0*/  ENDCOLLECTIVE ;  /* 0x000000000000791b */ /* 0x003fe20003800000 */
.L_x_657:
[----:B------:R-:W-:-:S05]  /*69b0*/  FADD.FTZ R2, R11, R2 ;  /* 0x000000020b027221 */ /* 0x000fca0000010000 */
[----:B------:R-:W-:Y:S02]  /*69c0*/  MOV R17, R2 ;  /* 0x0000000200117202 */ /* 0x000fe40000000f00 */
[----:B------:R-:W-:-:S07]  /*69d0*/  MOV R12, R18 ;  /* 0x00000012000c7202 */ /* 0x000fce0000000f00 */
[----:B------:R-:W-:Y:S05]  /*69e0*/  WARPSYNC.COLLECTIVE R14, `(.L_x_658) ;  /* 0x000000000e087348 */ /* 0x000fea0003c00000 */
[----:B------:R0:W1:Y:S02]  /*69f0*/  SHFL.BFLY P2, R18, R17, R16, R15 ;  /* 0x0c00001011127389 */ /* 0x000064000004000f */
[----:B01----:R-:W-:Y:S01]  /*6a00*/  ENDCOLLECTIVE ;  /* 0x000000000000791b */ /* 0x003fe20003800000 */
.L_x_658:
[----:B------:R-:W-:Y:S01]  /*6a10*/  FADD.FTZ R12, R13, R12 ;  /* 0x0000000c0d0c7221 */ /* 0x000fe20000010000 */
[----:B------:R-:W-:Y:S06]  /*6a20*/  BRA `(.L_x_659) ;  /* 0xffffffe800b87947 */ /* 0x000fec000383ffff */
.L_x_638:
[----:B------:R-:W-:Y:S01]  /*6a30*/  HFMA2.MMA R16, -RZ, RZ, 0, 4.76837158203125e-07 ;  /* 0x00000008ff107435 */ /* 0x000fe200000001ff */
[----:B------:R-:W-:Y:S01]  /*6a40*/  BSSY B1, `(.L_x_660) ;  /* 0x0000007000017945 */ /* 0x000fe20003800000 */
[----:B-1----:R-:W-:Y:S02]  /*6a50*/  MOV R17, R2 ;  /* 0x0000000200117202 */ /* 0x002fe40000000f00 */
[----:B------:R-:W-:Y:S02]  /*6a60*/  MOV R15, 0x101f ;  /* 0x0000101f000f7802 */ /* 0x000fe40000000f00 */
[----:B------:R-:W-:-:S07]  /*6a70*/  MOV R14, 0xffff ;  /* 0x0000ffff000e7802 */ /* 0x000fce0000000f00 */
[----:B0-2---:R-:W-:Y:S05]  /*6a80*/  WARPSYNC.COLLECTIVE R14, `(.L_x_661) ;  /* 0x000000000e087348 */ /* 0x005fea0003c00000 */
[----:B------:R1:W3:Y:S02]  /*6a90*/  SHFL.BFLY P2, R18, R17, R16, R15 ;  /* 0x0c00001011127389 */ /* 0x0002e4000004000f */
[----:B0123--:R-:W-:Y:S01]  /*6aa0*/  ENDCOLLECTIVE ;  /* 0x000000000000791b */ /* 0x00ffe20003800000 */
.L_x_661:
[----:B------:R-:W-:Y:S05]  /*6ab0*/  BSYNC B1 ;  /* 0x0000000000017941 */ /* 0x000fea0003800000 */
.L_x_660:
        /* <DEDUP_REMOVED lines=8> */
.L_x_662:
[----:B------:R-:W-:Y:S01]  /*6b40*/  FADD.FTZ R9, R9, R2 ;  /* 0x0000000209097221 */ /* 0x000fe20000010000 */
[----:B------:R-:W-:-:S04]  /*6b50*/  HFMA2.MMA R16, -RZ, RZ, 0, 2.384185791015625e-07 ;  /* 0x00000004ff107435 */ /* 0x000fc800000001ff */
[----:B------:R-:W-:Y:S02]  /*6b60*/  MOV R17, R9 ;  /* 0x0000000900117202 */ /* 0x000fe40000000f00 */
[----:B------:R-:W-:-:S07]  /*6b70*/  MOV R8, R18 ;  /* 0x0000001200087202 */ /* 0x000fce0000000f00 */
[----:B------:R-:W-:Y:S05]  /*6b80*/  WARPSYNC.COLLECTIVE R14, `(.L_x_663) ;  /* 0x000000000e087348 */ /* 0x000fea0003c00000 */
[----:B------:R0:W1:Y:S02]  /*6b90*/  SHFL.BFLY P2, R18, R17, R16, R15 ;  /* 0x0c00001011127389 */ /* 0x000064000004000f */
[----:B01----:R-:W-:Y:S01]  /*6ba0*/  ENDCOLLECTIVE ;  /* 0x000000000000791b */ /* 0x003fe20003800000 */
.L_x_663:
[----:B------:R-:W-:-:S05]  /*6bb0*/  FADD.FTZ R8, R8, R3 ;  /* 0x0000000308087221 */ /* 0x000fca0000010000 */
[----:B------:R-:W-:Y:S02]  /*6bc0*/  MOV R17, R8 ;  /* 0x0000000800117202 */ /* 0x000fe40000000f00 */
[----:B------:R-:W-:-:S07]  /*6bd0*/  MOV R10, R18 ;  /* 0x00000012000a7202 */ /* 0x000fce0000000f00 */
[----:B------:R-:W-:Y:S05]  /*6be0*/  WARPSYNC.COLLECTIVE R14, `(.L_x_664) ;  /* 0x000000000e087348 */ /* 0x000fea0003c00000 */
[----:B------:R0:W1:Y:S02]  /*6bf0*/  SHFL.BFLY P2, R18, R17, R16, R15 ;  /* 0x0c00001011127389 */ /* 0x000064000004000f */
[----:B01----:R-:W-:Y:S01]  /*6c00*/  ENDCOLLECTIVE ;  /* 0x000000000000791b */ /* 0x003fe20003800000 */
.L_x_664:
[----:B------:R-:W-:-:S05]  /*6c10*/  FADD.FTZ R10, R9, R10 ;  /* 0x0000000a090a7221 */ /* 0x000fca0000010000 */
[----:B------:R-:W-:Y:S01]  /*6c20*/  MOV R17, R10 ;  /* 0x0000000a00117202 */ /* 0x000fe20000000f00 */
[----:B------:R-:W-:Y:S01]  /*6c30*/  IMAD.MOV.U32 R16, RZ, RZ, 0x2 ;  /* 0x00000002ff107424 */ /* 0x000fe200078e00ff */
[----:B------:R-:W-:-:S07]  /*6c40*/  MOV R11, R18 ;  /* 0x00000012000b7202 */ /* 0x000fce0000000f00 */
[----:B------:R-:W-:Y:S05]  /*6c50*/  WARPSYNC.COLLECTIVE R14, `(.L_x_665) ;  /* 0x000000000e087348 */ /* 0x000fea0003c00000 */
[----:B------:R0:W1:Y:S02]  /*6c60*/  SHFL.BFLY P2, R18, R17, R16, R15 ;  /* 0x0c00001011127389 */ /* 0x000064000004000f */
[----:B01----:R-:W-:Y:S01]  /*6c70*/  ENDCOLLECTIVE ;  /* 0x000000000000791b */ /* 0x003fe20003800000 */
.L_x_665:
[----:B------:R-:W-:-:S05]  /*6c80*/  FADD.FTZ R11, R8, R11 ;  /* 0x0000000b080b7221 */ /* 0x000fca0000010000 */
[----:B------:R-:W-:Y:S02]  /*6c90*/  MOV R17, R11 ;  /* 0x0000000b00117202 */ /* 0x000fe40000000f00 */
[----:B------:R-:W-:-:S07]  /*6ca0*/  MOV R13, R18 ;  /* 0x00000012000d7202 */ /* 0x000fce0000000f00 */
[----:B------:R-:W-:Y:S05]  /*6cb0*/  WARPSYNC.COLLECTIVE R14, `(.L_x_666) ;  /* 0x000000000e087348 */ /* 0x000fea0003c00000 */
[----:B------:R0:W1:Y:S02]  /*6cc0*/  SHFL.BFLY P2, R18, R17, R16, R15 ;  /* 0x0c00001011127389 */ /* 0x000064000004000f */
[----:B01----:R-:W-:Y:S01]  /*6cd0*/  ENDCOLLECTIVE ;  /* 0x000000000000791b */ /* 0x003fe20003800000 */
.L_x_666:
[----:B------:R-:W-:Y:S01]  /*6ce0*/  FADD.FTZ R13, R10, R13 ;  /* 0x0000000d0a0d7221 */ /* 0x000fe20000010000 */
[----:B------:R-:W-:-:S04]  /*6cf0*/  HFMA2.MMA R16, -RZ, RZ, 0, 5.9604644775390625e-08 ;  /* 0x00000001ff107435 */ /* 0x000fc800000001ff */
[----:B------:R-:W-:Y:S02]  /*6d00*/  MOV R17, R13 ;  /* 0x0000000d00117202 */ /* 0x000fe40000000f00 */
[----:B------:R-:W-:-:S07]  /*6d10*/  MOV R2, R18 ;  /* 0x0000001200027202 */ /* 0x000fce0000000f00 */
[----:B------:R-:W-:Y:S05]  /*6d20*/  WARPSYNC.COLLECTIVE R14, `(.L_x_667) ;  /* 0x000000000e087348 */ /* 0x000fea0003c00000 */
[----:B------:R0:W1:Y:S02]  /*6d30*/  SHFL.BFLY P2, R18, R17, R16, R15 ;  /* 0x0c00001011127389 */ /* 0x000064000004000f */
[----:B01----:R-:W-:Y:S01]  /*6d40*/  ENDCOLLECTIVE ;  /* 0x000000000000791b */ /* 0x003fe20003800000 */
.L_x_667:
[----:B------:R-:W-:-:S05]  /*6d50*/  FADD.FTZ R2, R11, R2 ;  /* 0x000000020b027221 */ /* 0x000fca0000010000 */
[----:B------:R-:W-:Y:S02]  /*6d60*/  MOV R17, R2 ;  /* 0x0000000200117202 */ /* 0x000fe40000000f00 */
[----:B------:R-:W-:-:S07]  /*6d70*/  MOV R12, R18 ;  /* 0x00000012000c7202 */ /* 0x000fce0000000f00 */
[----:B------:R-:W-:Y:S05]  /*6d80*/  WARPSYNC.COLLECTIVE R14, `(.L_x_668) ;  /* 0x000000000e087348 */ /* 0x000fea0003c00000 */
[----:B------:R0:W1:Y:S02]  /*6d90*/  SHFL.BFLY P2, R18, R17, R16, R15 ;  /* 0x0c00001011127389 */ /* 0x000064000004000f */
[----:B01----:R-:W-:Y:S01]  /*6da0*/  ENDCOLLECTIVE ;  /* 0x000000000000791b */ /* 0x003fe20003800000 */
.L_x_668:
[----:B------:R-:W-:Y:S01]  /*6db0*/  FADD.FTZ R12, R13, R12 ;  /* 0x0000000c0d0c7221 */ /* 0x000fe20000010000 */
[----:B------:R-:W-:Y:S06]  /*6dc0*/  BRA `(.L_x_669) ;  /* 0xffffffe800747947 */ /* 0x000fec000383ffff */
.L_x_639:
        /* <DEDUP_REMOVED lines=8> */
.L_x_671:
[----:B------:R-:W-:Y:S05]  /*6e50*/  BSYNC B0 ;  /* 0x0000000000007941 */ /* 0x000fea0003800000 */
.L_x_670:
[----:B------:R-:W-:Y:S01]  /*6e60*/  HFMA2.MMA R16, -RZ, RZ, 0, 4.76837158203125e-07 ;  /* 0x00000008ff107435 */ /* 0x000fe200000001ff */
[----:B------:R-:W-:Y:S01]  /*6e70*/  MOV R17, R3 ;  /* 0x0000000300117202 */ /* 0x000fe20000000f00 */
[----:B------:R-:W-:Y:S01]  /*6e80*/  HFMA2.MMA R21, -RZ, RZ, 0, 0 ;  /* 0x00000000ff157435 */ /* 0x000fe200000001ff */
[----:B------:R-:W-:Y:S02]  /*6e90*/  MOV R15, 0x101f ;  /* 0x0000101f000f7802 */ /* 0x000fe40000000f00 */
[----:B------:R-:W-:Y:S02]  /*6ea0*/  MOV R14, 0xffff ;  /* 0x0000ffff000e7802 */ /* 0x000fe40000000f00 */
[----:B------:R-:W-:Y:S02]  /*6eb0*/  MOV R5, R18 ;  /* 0x0000001200057202 */ /* 0x000fe40000000f00 */
[----:B------:R-:W-:-:S07]  /*6ec0*/  @!P0 SHF.L.U32 R10, R50, 0x1, RZ ;  /* 0x00000001320a8819 */ /* 0x000fce00000006ff */
[----:B------:R-:W-:Y:S05]  /*6ed0*/  WARPSYNC.COLLECTIVE R14, `(.L_x_672) ;  /* 0x000000000e087348 */ /* 0x000fea0003c00000 */
[----:B------:R0:W1:Y:S02]  /*6ee0*/  SHFL.BFLY P2, R18, R17, R16, R15 ;  /* 0x0c00001011127389 */ /* 0x000064000004000f */
[----:B01----:R-:W-:Y:S01]  /*6ef0*/  ENDCOLLECTIVE ;  /* 0x000000000000791b */ /* 0x003fe20003800000 */
.L_x_672:
[----:B------:R-:W-:Y:S01]  /*6f00*/  @!P0 IADD3 R7, R2, 0x14, RZ ;  /* 0x0000001402078810 */ /* 0x000fe20007ffe0ff */
[----:B------:R-:W-:Y:S01]  /*6f10*/  FADD.FTZ R6, R5, R4 ;  /* 0x0000000405067221 */ /* 0x000fe20000010000 */
[----:B------:R-:W-:Y:S02]  /*6f20*/  @!P0 LEA R12, R50, UR6, 0x7 ;  /* 0x00000006320c8c11 */ /* 0x000fe4000f8e38ff */
[----:B------:R-:W-:Y:S02]  /*6f30*/  @!P0 LOP3.LUT R7, R7, R10, RZ, 0x3c, !PT ;  /* 0x0000000a07078212 */ /* 0x000fe400078e3cff */
[----:B------:R-:W-:Y:S02]  /*6f40*/  MOV R24, RZ ;  /* 0x000000ff00187202 */ /* 0x000fe40000000f00 */
[----:B------:R-:W-:Y:S01]  /*6f50*/  @!P0 LEA R8, R7, R12, 0x2 ;  /* 0x0000000c07088211 */ /* 0x000fe200078e10ff */
[----:B------:R-:W-:Y:S01]  /*6f60*/  HFMA2.MMA R12, -RZ, RZ, 0, 0 ;  /* 0x00000000ff0c7435 */ /* 0x000fe200000001ff */
[----:B------:R-:W-:-:S02]  /*6f70*/  MOV R11, RZ ;  /* 0x000000ff000b7202 */ /* 0x000fc40000000f00 */
[----:B------:R-:W-:Y:S01]  /*6f80*/  @!P0 LEA R28, R50, UR6, 0x7 ;  /* 0x00000006321c8c11 */ /* 0x000fe2000f8e38ff */
[----:B------:R-:W-:Y:S01]  /*6f90*/  HFMA2.MMA R16, -RZ, RZ, 0, 2.384185791015625e-07 ;  /* 0x00000004ff107435 */ /* 0x000fe200000001ff */
[----:B------:R-:W-:Y:S01]  /*6fa0*/  MOV R17, R6 ;  /* 0x0000000600117202 */ /* 0x000fe20000000f00 */
[----:B------:R0:W1:Y:S04]  /*6fb0*/  @!P0 LDS R10, [R8] ;  /* 0x00000000080a8984 */ /* 0x0000680000000800 */
[----:B------:R0:W2:Y:S01]  /*6fc0*/  @!P0 LDS R13, [R8+0x500] ;  /* 0x00050000080d8984 */ /* 0x0000a20000000800 */
[----:B------:R-:W-:-:S07]  /*6fd0*/  FADD.FTZ R5, R18, R3 ;  /* 0x0000000312057221 */ /* 0x000fce0000010000 */
[----:B012---:R-:W-:Y:S05]  /*6fe0*/  WARPSYNC.COLLECTIVE R14, `(.L_x_673) ;  /* 0x000000000e087348 */ /* 0x007fea0003c00000 */
[----:B------:R3:W4:Y:S02]  /*6ff0*/  SHFL.BFLY P2, R18, R17, R16, R15 ;  /* 0x0c00001011127389 */ /* 0x000724000004000f */
[----:B01234-:R-:W-:Y:S01]  /*7000*/  ENDCOLLECTIVE ;  /* 0x000000000000791b */ /* 0x01ffe20003800000 */
.L_x_673:
[----:B------:R-:W-:Y:S02]  /*7010*/  @!P0 IADD3 R8, R2, 0x28, RZ ;  /* 0x0000002802088810 */ /* 0x000fe40007ffe0ff */
[----:B------:R-:W-:Y:S01]  /*7020*/  MOV R17, R5 ;  /* 0x0000000500117202 */ /* 0x000fe20000000f00 */
[----:B------:R-:W-:-:S07]  /*7030*/  IMAD.MOV.U32 R9, RZ, RZ, R18 ;  /* 0x000000ffff097224 */ /* 0x000fce00078e0012 */
[----:B------:R-:W-:Y:S05]  /*7040*/  WARPSYNC.COLLECTIVE R14, `(.L_x_674) ;  /* 0x000000000e087348 */ /* 0x000fea0003c00000 */
[----:B------:R0:W1:Y:S02]  /*7050*/  SHFL.BFLY P2, R18, R17, R16, R15 ;  /* 0x0c00001011127389 */ /* 0x000064000004000f */
[----:B01----:R-:W-:Y:S01]  /*7060*/  ENDCOLLECTIVE ;  /* 0x000000000000791b */ /* 0x003fe20003800000 */
.L_x_674:
[----:B------:R-:W-:Y:S01]  /*7070*/  FADD.FTZ R22, R6, R9 ;  /* 0x0000000906167221 */ /* 0x000fe20000010000 */
[----:B------:R-:W-:Y:S01]  /*7080*/  @!P0 SHF.L.U32 R9, R50, 0x1, RZ ;  /* 0x0000000132098819 */ /* 0x000fe200000006ff */
[----:B------:R-:W-:-:S03]  /*7090*/  @!P0 IMAD.MOV.U32 R21, RZ, RZ, R10 ;  /* 0x000000ffff158224 */ /* 0x000fc600078e000a */
[----:B------:R-:W-:Y:S02]  /*70a0*/  @!P0 LOP3.LUT R9, R8, R9, RZ, 0x3c, !PT ;  /* 0x0000000908098212 */ /* 0x000fe400078e3cff */
[----:B------:R-:W-:Y:S01]  /*70b0*/  @!P0 MOV R24, R13 ;  /* 0x0000000d00188202 */ /* 0x000fe20000000f00 */
[----:B------:R-:W-:Y:S01]  /*70c0*/  HFMA2.MMA R16, -RZ, RZ, 0, 1.1920928955078125e-07 ;  /* 0x00000002ff107435 */ /* 0x000fe200000001ff */
[----:B------:R-:W-:Y:S01]  /*70d0*/  MOV R17, R22 ;  /* 0x0000001600117202 */ /* 0x000fe20000000f00 */
[----:B------:R-:W-:-:S09]  /*70e0*/  FADD.FTZ R3, R5, R18 ;  /* 0x0000001205037221 */ /* 0x000fd20000010000 */
[----:B------:R-:W-:Y:S05]  /*70f0*/  WARPSYNC.COLLECTIVE R14, `(.L_x_675) ;  /* 0x000000000e087348 */ /* 0x000fea0003c00000 */
[----:B------:R0:W1:Y:S02]  /*7100*/  SHFL.BFLY P2, R18, R17, R16, R15 ;  /* 0x0c00001011127389 */ /* 0x000064000004000f */
[----:B01----:R-:W-:Y:S01]  /*7110*/  ENDCOLLECTIVE ;  /* 0x000000000000791b */ /* 0x003fe20003800000 */
.L_x_675:
[----:B------:R-:W-:Y:S02]  /*7120*/  MOV R17, R3 ;  /* 0x0000000300117202 */ /* 0x000fe40000000f00 */
[----:B------:R-:W-:-:S07]  /*7130*/  MOV R7, R18 ;  /* 0x0000001200077202 */ /* 0x000fce0000000f00 */
[----:B------:R-:W-:Y:S05]  /*7140*/  WARPSYNC.COLLECTIVE R14, `(.L_x_676) ;  /* 0x000000000e087348 */ /* 0x000fea0003c00000 */
[----:B------:R0:W1:Y:S02]  /*7150*/  SHFL.BFLY P2, R18, R17, R16, R15 ;  /* 0x0c00001011127389 */ /* 0x000064000004000f */
[----:B01----:R-:W-:Y:S01]  /*7160*/  ENDCOLLECTIVE ;  /* 0x000000000000791b */ /* 0x003fe20003800000 */
.L_x_676:
[----:B------:R-:W-:Y:S01]  /*7170*/  FADD.FTZ R4, R22, R7 ;  /* 0x0000000716047221 */ /* 0x000fe20000010000 */
[----:B------:R-:W-:-:S04]  /*7180*/  HFMA2.MMA R16, -RZ, RZ, 0, 5.9604644775390625e-08 ;  /* 0x00000001ff107435 */ /* 0x000fc800000001ff */
[----:B------:R-:W-:Y:S01]  /*7190*/  MOV R17, R4 ;  /* 0x0000000400117202 */ /* 0x000fe20000000f00 */
[----:B------:R-:W-:-:S07]  /*71a0*/  FADD.FTZ R3, R3, R18 ;  /* 0x0000001203037221 */ /* 0x000fce0000010000 */
[----:B------:R-:W-:Y:S05]  /*71b0*/  WARPSYNC.COLLECTIVE R14, `(.L_x_677) ;  /* 0x000000000e087348 */ /* 0x000fea0003c00000 */
[----:B------:R0:W1:Y:S02]  /*71c0*/  SHFL.BFLY P2, R18, R17, R16, R15 ;  /* 0x0c00001011127389 */ /* 0x000064000004000f */
[----:B01----:R-:W-:Y:S01]  /*71d0*/  ENDCOLLECTIVE ;  /* 0x000000000000791b */ /* 0x003fe20003800000 */
.L_x_677:
[----:B------:R-:W-:Y:S02]  /*71e0*/  MOV R17, R3 ;  /* 0x0000000300117202 */ /* 0x000fe40000000f00 */
[----:B------:R-:W-:-:S07]  /*71f0*/  MOV R5, R18 ;  /* 0x0000001200057202 */ /* 0x000fce0000000f00 */
[----:B------:R-:W-:Y:S05]  /*7200*/  WARPSYNC.COLLECTIVE R14, `(.L_x_678) ;  /* 0x000000000e087348 */ /* 0x000fea0003c00000 */
[----:B------:R0:W1:Y:S02]  /*7210*/  SHFL.BFLY P2, R18, R17, R16, R15 ;  /* 0x0c00001011127389 */ /* 0x000064000004000f */
[----:B01----:R-:W-:Y:S01]  /*7220*/  ENDCOLLECTIVE ;  /* 0x000000000000791b */ /* 0x003fe20003800000 */
.L_x_678:
[----:B------:R-:W-:Y:S01]  /*7230*/  FADD.FTZ R4, R4, R5 ;  /* 0x0000000504047221 */ /* 0x000fe20000010000 */
[----:B------:R-:W-:Y:S01]  /*7240*/  HFMA2.MMA R16, -RZ, RZ, 0, 4.76837158203125e-07 ;  /* 0x00000008ff107435 */ /* 0x000fe200000001ff */
[----:B------:R-:W-:Y:S02]  /*7250*/  MOV R17, R21 ;  /* 0x0000001500117202 */ /* 0x000fe40000000f00 */
[----:B------:R-:W-:-:S08]  /*7260*/  MOV R6, R18 ;  /* 0x0000001200067202 */ /* 0x000fd00000000f00 */
[----:B------:R-:W-:Y:S05]  /*7270*/  WARPSYNC.COLLECTIVE R14, `(.L_x_679) ;  /* 0x000000000e087348 */ /* 0x000fea0003c00000 */
[----:B------:R0:W1:Y:S02]  /*7280*/  SHFL.BFLY P2, R18, R17, R16, R15 ;  /* 0x0c00001011127389 */ /* 0x000064000004000f */
[----:B01----:R-:W-:Y:S01]  /*7290*/  ENDCOLLECTIVE ;  /* 0x000000000000791b */ /* 0x003fe20003800000 */
.L_x_679:
[----:B------:R-:W-:Y:S01]  /*72a0*/  FADD.FTZ R32, R3, R6 ;  /* 0x0000000603207221 */ /* 0x000fe20000010000 */
[----:B------:R-:W-:Y:S01]  /*72b0*/  IMAD.MOV.U32 R17, RZ, RZ, R24 ;  /* 0x000000ffff117224 */ /* 0x000fe200078e0018 */
[----:B------:R-:W-:-:S07]  /*72c0*/  MOV R20, R18 ;  /* 0x0000001200147202 */ /* 0x000fce0000000f00 */
[----:B------:R-:W-:Y:S05]  /*72d0*/  WARPSYNC.COLLECTIVE R14, `(.L_x_680) ;  /* 0x000000000e087348 */ /* 0x000fea0003c00000 */
[----:B------:R0:W1:Y:S02]  /*72e0*/  SHFL.BFLY P2, R18, R17, R16, R15 ;  /* 0x0c00001011127389 */ /* 0x000064000004000f */
[----:B01----:R-:W-:Y:S01]  /*72f0*/  ENDCOLLECTIVE ;  /* 0x000000000000791b */ /* 0x003fe20003800000 */
.L_x_680:
[----:B------:R-:W-:Y:S01]  /*7300*/  FADD.FTZ R20, R20, R21 ;  /* 0x0000001514147221 */ /* 0x000fe20000010000 */
[----:B------:R-:W-:-:S04]  /*7310*/  HFMA2.MMA R16, -RZ, RZ, 0, 2.384185791015625e-07 ;  /* 0x00000004ff107435 */ /* 0x000fc800000001ff */
[----:B------:R-:W-:Y:S02]  /*7320*/  MOV R17, R20 ;  /* 0x0000001400117202 */ /* 0x000fe40000000f00 */
[----:B------:R-:W-:-:S07]  /*7330*/  MOV R19, R18 ;  /* 0x0000001200137202 */ /* 0x000fce0000000f00 */
[----:B------:R-:W-:Y:S05]  /*7340*/  WARPSYNC.COLLECTIVE R14, `(.L_x_681) ;  /* 0x000000000e087348 */ /* 0x000fea0003c00000 */
[----:B------:R0:W1:Y:S02]  /*7350*/  SHFL.BFLY P2, R18, R17, R16, R15 ;  /* 0x0c00001011127389 */ /* 0x000064000004000f */
[----:B01----:R-:W-:Y:S01]  /*7360*/  ENDCOLLECTIVE ;  /* 0x000000000000791b */ /* 0x003fe20003800000 */
.L_x_681:
[----:B------:R-:W-:-:S05]  /*7370*/  FADD.FTZ R19, R19, R24 ;  /* 0x0000001813137221 */ /* 0x000fca0000010000 */
[----:B------:R-:W-:Y:S02]  /*7380*/  MOV R17, R19 ;  /* 0x0000001300117202 */ /* 0x000fe40000000f00 */
[----:B------:R-:W-:-:S07]  /*7390*/  MOV R21, R18 ;  /* 0x0000001200157202 */ /* 0x000fce0000000f00 */
[----:B------:R-:W-:Y:S05]  /*73a0*/  WARPSYNC.COLLECTIVE R14, `(.L_x_682) ;  /* 0x000000000e087348 */ /* 0x000fea0003c00000 */
[----:B------:R0:W1:Y:S02]  /*73b0*/  SHFL.BFLY P2, R18, R17, R16, R15 ;  /* 0x0c00001011127389 */ /* 0x000064000004000f */
[----:B01----:R-:W-:Y:S01]  /*73c0*/  ENDCOLLECTIVE ;  /* 0x000000000000791b */ /* 0x003fe20003800000 */
.L_x_682:
        /* <DEDUP_REMOVED lines=10> */
.L_x_683:
[----:B------:R0:W1:Y:S04]  /*7470*/  @!P0 LDS R23, [R9] ;  /* 0x0000000009178984 */ /* 0x0000680000000800 */
[----:B------:R0:W2:Y:S01]  /*7480*/  @!P0 LDS R25, [R9+0x500] ;  /* 0x0005000009198984 */ /* 0x0000a20000000800 */
[----:B------:R-:W-:Y:S02]  /*7490*/  MOV R17, R22 ;  /* 0x0000001600117202 */ /* 0x000fe40000000f00 */
[----:B------:R-:W-:-:S07]  /*74a0*/  MOV R8, R18 ;  /* 0x0000001200087202 */ /* 0x000fce0000000f00 */
[----:B012---:R-:W-:Y:S05]  /*74b0*/  WARPSYNC.COLLECTIVE R14, `(.L_x_684) ;  /* 0x000000000e087348 */ /* 0x007fea0003c00000 */
[----:B------:R3:W4:Y:S02]  /*74c0*/  SHFL.BFLY P2, R18, R17, R16, R15 ;  /* 0x0c00001011127389 */ /* 0x000724000004000f */
[----:B01234-:R-:W-:Y:S01]  /*74d0*/  ENDCOLLECTIVE ;  /* 0x000000000000791b */ /* 0x01ffe20003800000 */
.L_x_684:
[----:B------:R-:W-:Y:S01]  /*74e0*/  FADD.FTZ R21, R21, R8 ;  /* 0x0000000815157221 */ /* 0x000fe20000010000 */
[----:B------:R-:W-:-:S04]  /*74f0*/  CS2R R8, SRZ ;  /* 0x0000000000087805 */ /* 0x000fc8000001ff00 */
[----:B------:R-:W-:Y:S01]  /*7500*/  MOV R17, R21 ;  /* 0x0000001500117202 */ /* 0x000fe20000000f00 */
[----:B------:R-:W-:Y:S01]  /*7510*/  IMAD.MOV.U32 R16, RZ, RZ, 0x1 ;  /* 0x00000001ff107424 */ /* 0x000fe200078e00ff */
[----:B------:R-:W-:Y:S02]  /*7520*/  @!P0 MOV R12, R23 ;  /* 0x00000017000c8202 */ /* 0x000fe40000000f00 */
[----:B------:R-:W-:Y:S02]  /*7530*/  @!P0 MOV R11, R25 ;  /* 0x00000019000b8202 */ /* 0x000fe40000000f00 */
[----:B------:R-:W-:-:S07]  /*7540*/  MOV R7, R18 ;  /* 0x0000001200077202 */ /* 0x000fce0000000f00 */
[----:B------:R-:W-:Y:S05]  /*7550*/  WARPSYNC.COLLECTIVE R14, `(.L_x_685) ;  /* 0x000000000e087348 */ /* 0x000fea0003c00000 */
[----:B------:R0:W1:Y:S02]  /*7560*/  SHFL.BFLY P2, R18, R17, R16, R15 ;  /* 0x0c00001011127389 */ /* 0x000064000004000f */
[----:B01----:R-:W-:Y:S01]  /*7570*/  ENDCOLLECTIVE ;  /* 0x000000000000791b */ /* 0x003fe20003800000 */
.L_x_685:
[----:B------:R-:W-:Y:S01]  /*7580*/  IADD3 R25, R2, R41, RZ ;  /* 0x0000002902197210 */ /* 0x000fe20007ffe0ff */
[----:B------:R-:W-:Y:S01]  /*7590*/  FADD.FTZ R22, R22, R7 ;  /* 0x0000000716167221 */ /* 0x000fe20000010000 */
[----:B------:R-:W-:-:S04]  /*75a0*/  @!P0 IADD3 R7, R2, 0x3c, RZ ;  /* 0x0000003c02078810 */ /* 0x000fc80007ffe0ff */
[----:B------:R-:W-:Y:S02]  /*75b0*/  MOV R17, R22 ;  /* 0x0000001600117202 */ /* 0x000fe40000000f00 */
[----:B------:R-:W-:-:S07]  /*75c0*/  MOV R20, R18 ;  /* 0x0000001200147202 */ /* 0x000fce0000000f00 */
[----:B------:R-:W-:Y:S05]  /*75d0*/  WARPSYNC.COLLECTIVE R14, `(.L_x_686) ;  /* 0x000000000e087348 */ /* 0x000fea0003c00000 */
[----:B------:R0:W1:Y:S02]  /*75e0*/  SHFL.BFLY P2, R18, R17, R16, R15 ;  /* 0x0c00001011127389 */ /* 0x000064000004000f */
[----:B01----:R-:W-:Y:S01]  /*75f0*/  ENDCOLLECTIVE ;  /* 0x000000000000791b */ /* 0x003fe20003800000 */
.L_x_686:
[----:B------:R-:W-:Y:S01]  /*7600*/  FADD.FTZ R20, R21, R20 ;  /* 0x0000001415147221 */ /* 0x000fe20000010000 */
[----:B------:R-:W-:Y:S01]  /*7610*/  HFMA2.MMA R16, -RZ, RZ, 0, 4.76837158203125e-07 ;  /* 0x00000008ff107435 */ /* 0x000fe200000001ff */
[----:B------:R-:W-:Y:S02]  /*7620*/  MOV R17, R12 ;  /* 0x0000000c00117202 */ /* 0x000fe40000000f00 */
[----:B------:R-:W-:-:S08]  /*7630*/  MOV R19, R18 ;  /* 0x0000001200137202 */ /* 0x000fd00000000f00 */
[----:B------:R-:W-:Y:S05]  /*7640*/  WARPSYNC.COLLECTIVE R14, `(.L_x_687) ;  /* 0x000000000e087348 */ /* 0x000fea0003c00000 */
[----:B------:R0:W1:Y:S02]  /*7650*/  SHFL.BFLY P2, R18, R17, R16, R15 ;  /* 0x0c00001011127389 */ /* 0x000064000004000f */
[----:B01----:R-:W-:Y:S01]  /*7660*/  ENDCOLLECTIVE ;  /* 0x000000000000791b */ /* 0x003fe20003800000 */
.L_x_687:
[----:B------:R-:W-:Y:S01]  /*7670*/  FADD.FTZ R19, R22, R19 ;  /* 0x0000001316137221 */ /* 0x000fe20000010000 */
[----:B------:R-:W-:Y:S02]  /*7680*/  MOV R17, R11 ;  /* 0x0000000b00117202 */ /* 0x000fe40000000f00 */
[----:B------:R-:W-:-:S07]  /*7690*/  MOV R13, R18 ;  /* 0x00000012000d7202 */ /* 0x000fce0000000f00 */
[----:B------:R-:W-:Y:S05]  /*76a0*/  WARPSYNC.COLLECTIVE R14, `(.L_x_688) ;  /* 0x000000000e087348 */ /* 0x000fea0003c00000 */
[----:B------:R0:W1:Y:S02]  /*76b0*/  SHFL.BFLY P2, R18, R17, R16, R15 ;  /* 0x0c00001011127389 */ /* 0x000064000004000f */
[----:B01----:R-:W-:Y:S01]  /*76c0*/  ENDCOLLECTIVE ;  /* 0x000000000000791b */ /* 0x003fe20003800000 */
.L_x_688:
[----:B------:R-:W-:Y:S01]  /*76d0*/  FADD.FTZ R13, R13, R12 ;  /* 0x0000000c0d0d7221 */ /* 0x000fe20000010000 */
[----:B------:R-:W-:-:S03]  /*76e0*/  HFMA2.MMA R16, -RZ, RZ, 0, 2.384185791015625e-07 ;  /* 0x00000004ff107435 */ /* 0x000fc600000001ff */
[----:B------:R-:W-:Y:S01]  /*76f0*/  IMAD.MOV.U32 R17, RZ, RZ, R13 ;  /* 0x000000ffff117224 */ /* 0x000fe200078e000d */
[----:B------:R-:W-:-:S07]  /*7700*/  MOV R26, R18 ;  /* 0x00000012001a7202 */ /* 0x000fce0000000f00 */
[----:B------:R-:W-:Y:S05]  /*7710*/  WARPSYNC.COLLECTIVE R14, `(.L_x_689) ;  /* 0x000000000e087348 */ /* 0x000fea0003c00000 */
[----:B------:R0:W1:Y:S02]  /*7720*/  SHFL.BFLY P2, R18, R17, R16, R15 ;  /* 0x0c00001011127389 */ /* 0x000064000004000f */
[----:B01----:R-:W-:Y:S01]  /*7730*/  ENDCOLLECTIVE ;  /* 0x000000000000791b */ /* 0x003fe20003800000 */
.L_x_689:
[----:B------:R-:W-:-:S05]  /*7740*/  FADD.FTZ R23, R26, R11 ;  /* 0x0000000b1a177221 */ /* 0x000fca0000010000 */
[----:B------:R-:W-:Y:S02]  /*7750*/  MOV R17, R23 ;  /* 0x0000001700117202 */ /* 0x000fe40000000f00 */
[----:B------:R-:W-:-:S07]  /*7760*/  MOV R12, R18 ;  /* 0x00000012000c7202 */ /* 0x000fce0000000f00 */
[----:B------:R-:W-:Y:S05]  /*7770*/  WARPSYNC.COLLECTIVE R14, `(.L_x_690) ;  /* 0x000000000e087348 */ /* 0x000fea0003c00000 */
[----:B------:R0:W1:Y:S02]  /*7780*/  SHFL.BFLY P2, R18, R17, R16, R15 ;  /* 0x0c00001011127389 */ /* 0x000064000004000f */
[----:B01----:R-:W-:Y:S01]  /*7790*/  ENDCOLLECTIVE ;  /* 0x000000000000791b */ /* 0x003fe20003800000 */
.L_x_690:
[----:B------:R-:W-:Y:S01]  /*77a0*/  FADD.FTZ R27, R13, R12 ;  /* 0x0000000c0d1b7221 */ /* 0x000fe20000010000 */
[----:B------:R-:W-:-:S04]  /*77b0*/  HFMA2.MMA R16, -RZ, RZ, 0, 1.1920928955078125e-07 ;  /* 0x00000002ff107435 */ /* 0x000fc800000001ff */
[----:B------:R-:W-:Y:S02]  /*77c0*/  MOV R17, R27 ;  /* 0x0000001b00117202 */ /* 0x000fe40000000f00 */
[----:B------:R-:W-:Y:S02]  /*77d0*/  MOV R24, R18 ;  /* 0x0000001200187202 */ /* 0x000fe40000000f00 */
[----:B------:R-:W-:-:S03]  /*77e0*/  @!P0 SHF.L.U32 R18, R50, 0x1, RZ ;  /* 0x0000000132128819 */ /* 0x000fc600000006ff */
[----:B------:R-:W-:Y:S01]  /*77f0*/  FADD.FTZ R26, R23, R24 ;  /* 0x00000018171a7221 */ /* 0x000fe20000010000 */
[----:B------:R-:W-:-:S07]  /*7800*/  @!P0 LOP3.LUT R7, R7, R18, RZ, 0x3c, !PT ;  /* 0x0000001207078212 */ /* 0x000fce00078e3cff */
[----:B------:R-:W-:Y:S05]  /*7810*/  WARPSYNC.COLLECTIVE R14, `(.L_x_691) ;  /* 0x000000000e087348 */ /* 0x000fea0003c00000 */
[----:B------:R0:W1:Y:S02]  /*7820*/  SHFL.BFLY P2, R18, R17, R16, R15 ;  /* 0x0c00001011127389 */ /* 0x000064000004000f */
[----:B01----:R-:W-:Y:S01]  /*7830*/  ENDCOLLECTIVE ;  /* 0x000000000000791b */ /* 0x003fe20003800000 */
.L_x_691:
[----:B------:R-:W-:-:S05]  /*7840*/  @!P0 LEA R28, R7, R28, 0x2 ;  /* 0x0000001c071c8211 */ /* 0x000fca00078e10ff */
[----:B------:R0:W1:Y:S04]  /*7850*/  @!P0 LDS R10, [R28] ;  /* 0x000000001c0a8984 */ /* 0x0000680000000800 */
[----:B------:R0:W2:Y:S01]  /*7860*/  @!P0 LDS R7, [R28+0x500] ;  /* 0x000500001c078984 */ /* 0x0000a20000000800 */
[----:B------:R-:W-:Y:S01]  /*7870*/  IMAD.MOV.U32 R17, RZ, RZ, R26 ;  /* 0x000000ffff117224 */ /* 0x000fe200078e001a */
[----:B------:R-:W-:-:S07]  /*7880*/  MOV R12, R18 ;  /* 0x00000012000c7202 */ /* 0x000fce0000000f00 */
[----:B012---:R-:W-:Y:S05]  /*7890*/  WARPSYNC.COLLECTIVE R14, `(.L_x_692) ;  /* 0x000000000e087348 */ /* 0x007fea0003c00000 */
[----:B------:R3:W4:Y:S02]  /*78a0*/  SHFL.BFLY P2, R18, R17, R16, R15 ;  /* 0x0c00001011127389 */ /* 0x000724000004000f */
[----:B01234-:R-:W-:Y:S01]  /*78b0*/  ENDCOLLECTIVE ;  /* 0x000000000000791b */ /* 0x01ffe20003800000 */
.L_x_692:
[----:B------:R-:W-:Y:S01]  /*78c0*/  FADD.FTZ R27, R27, R12 ;  /* 0x0000000c1b1b7221 */ /* 0x000fe20000010000 */
[----:B------:R-:W-:-:S04]  /*78d0*/  HFMA2.MMA R16, -RZ, RZ, 0, 5.9604644775390625e-08 ;  /* 0x00000001ff107435 */ /* 0x000fc800000001ff */
[----:B------:R-:W-:Y:S02]  /*78e0*/  MOV R17, R27 ;  /* 0x0000001b00117202 */ /* 0x000fe40000000f00 */
[----:B------:R-:W-:Y:S02]  /*78f0*/  @!P0 MOV R9, R10 ;  /* 0x0000000a00098202 */ /* 0x000fe40000000f00 */
[----:B------:R-:W-:-:S07]  /*7900*/  MOV R11, R18 ;  /* 0x00000012000b7202 */ /* 0x000fce0000000f00 */
[----:B------:R-:W-:Y:S05]  /*7910*/  WARPSYNC.COLLECTIVE R14, `(.L_x_693) ;  /* 0x000000000e087348 */ /* 0x000fea0003c00000 */
[----:B------:R0:W1:Y:S02]  /*7920*/  SHFL.BFLY P2, R18, R17, R16, R15 ;  /* 0x0c00001011127389 */ /* 0x000064000004000f */
[----:B01----:R-:W-:Y:S01]  /*7930*/  ENDCOLLECTIVE ;  /* 0x000000000000791b */ /* 0x003fe20003800000 */
.L_x_693:
[----:B------:R-:W-:Y:S01]  /*7940*/  @!P0 MOV R8, R7 ;  /* 0x0000000700088202 */ /* 0x000fe20000000f00 */
[----:B------:R-:W-:Y:S01]  /*7950*/  FADD.FTZ R26, R26, R11 ;  /* 0x0000000b1a1a7221 */ /* 0x000fe20000010000 */
[----:B------:R-:W-:-:S04]  /*7960*/  ISETP.NE.AND P0, PT, R50, RZ, PT ;  /* 0x000000ff3200720c */ /* 0x000fc80003f05270 */
[----:B------:R-:W-:-:S09]  /*7970*/  MOV R17, R26 ;  /* 0x0000001a00117202 */ /* 0x000fd20000000f00 */
[----:B------:R-:W0:Y:S01]  /*7980*/  @!P0 LDC.64 R12, c[0x0][0x218] ;  /* 0x00008600ff0c8b82 */ /* 0x000e220000000a00 */
[----:B------:R-:W-:Y:S02]  /*7990*/  @!P0 F2FP.BF16.F32.PACK_AB R32, RZ, R32 ;  /* 0x00000020ff20823e */ /* 0x000fe400000010ff */
[----:B------:R-:W-:-:S05]  /*79a0*/  MOV R28, R18 ;  /* 0x00000012001c7202 */ /* 0x000fca0000000f00 */
[----:B------:R-:W1:Y:S02]  /*79b0*/  @!P0 LDC.64 R2, c[0x0][0x220] ;  /* 0x00008800ff028b82 */ /* 0x000e640000000a00 */
[----:B01----:R-:W-:Y:S05]  /*79c0*/  WARPSYNC.COLLECTIVE R14, `(.L_x_694) ;  /* 0x000000000e087348 */ /* 0x003fea0003c00000 */
[----:B------:R2:W3:Y:S02]  /*79d0*/  SHFL.BFLY P2, R18, R17, R16, R15 ;  /* 0x0c00001011127389 */ /* 0x0004e4000004000f */
[----:B0123--:R-:W-:Y:S01]  /*79e0*/  ENDCOLLECTIVE ;  /* 0x000000000000791b */ /* 0x00ffe20003800000 */
.L_x_694:
        /* <DEDUP_REMOVED lines=10> */
.L_x_695:
[----:B------:R-:W-:Y:S01]  /*7a90*/  FADD.FTZ R26, R26, R29 ;  /* 0x0000001d1a1a7221 */ /* 0x000fe20000010000 */
[----:B------:R-:W-:Y:S01]  /*7aa0*/  @!P0 IMAD.WIDE R6, R25, 0x2, R6 ;  /* 0x0000000219068825 */ /* 0x000fe200078e0206 */
[----:B------:R-:W-:-:S03]  /*7ab0*/  MOV R17, R8 ;  /* 0x0000000800117202 */ /* 0x000fc60000000f00 */
[----:B------:R-:W-:-:S07]  /*7ac0*/  IMAD.MOV.U32 R30, RZ, RZ, R18 ;  /* 0x000000ffff1e7224 */ /* 0x000fce00078e0012 */
[----:B------:R-:W-:Y:S05]  /*7ad0*/  WARPSYNC.COLLECTIVE R14, `(.L_x_696) ;  /* 0x000000000e087348 */ /* 0x000fea0003c00000 */
[----:B------:R0:W1:Y:S02]  /*7ae0*/  SHFL.BFLY P2, R18, R17, R16, R15 ;  /* 0x0c00001011127389 */ /* 0x000064000004000f */
[----:B01----:R-:W-:Y:S01]  /*7af0*/  ENDCOLLECTIVE ;  /* 0x000000000000791b */ /* 0x003fe20003800000 */
.L_x_696:
[----:B------:R-:W-:Y:S01]  /*7b00*/  FADD.FTZ R30, R30, R9 ;  /* 0x000000091e1e7221 */ /* 0x000fe20000010000 */
[----:B------:R-:W-:-:S04]  /*7b10*/  HFMA2.MMA R16, -RZ, RZ, 0, 2.384185791015625e-07 ;  /* 0x00000004ff107435 */ /* 0x000fc800000001ff */
[----:B------:R-:W-:Y:S02]  /*7b20*/  MOV R17, R30 ;  /* 0x0000001e00117202 */ /* 0x000fe40000000f00 */
[----:B------:R-:W-:-:S07]  /*7b30*/  MOV R11, R18 ;  /* 0x00000012000b7202 */ /* 0x000fce0000000f00 */
[----:B------:R-:W-:Y:S05]  /*7b40*/  WARPSYNC.COLLECTIVE R14, `(.L_x_697) ;  /* 0x000000000e087348 */ /* 0x000fea0003c00000 */
[----:B------:R0:W1:Y:S02]  /*7b50*/  SHFL.BFLY P2, R18, R17, R16, R15 ;  /* 0x0c00001011127389 */ /* 0x000064000004000f */
[----:B01----:R-:W-:Y:S01]  /*7b60*/  ENDCOLLECTIVE ;  /* 0x000000000000791b */ /* 0x003fe20003800000 */
.L_x_697:
[----:B------:R-:W-:Y:S02]  /*7b70*/  FADD.FTZ R24, R11, R8 ;  /* 0x000000080b187221 */ /* 0x000fe40000010000 */
[----:B------:R-:W0:Y:S03]  /*7b80*/  @!P0 LDC.64 R10, c[0x0][0x220] ;  /* 0x00008800ff0a8b82 */ /* 0x000e260000000a00 */
[----:B------:R-:W-:Y:S02]  /*7b90*/  MOV R17, R24 ;  /* 0x0000001800117202 */ /* 0x000fe40000000f00 */
[----:B------:R-:W-:-:S07]  /*7ba0*/  MOV R9, R18 ;  /* 0x0000001200097202 */ /* 0x000fce0000000f00 */
[----:B0-----:R-:W-:Y:S05]  /*7bb0*/  WARPSYNC.COLLECTIVE R14, `(.L_x_698) ;  /* 0x000000000e087348 */ /* 0x001fea0003c00000 */
[----:B------:R1:W2:Y:S02]  /*7bc0*/  SHFL.BFLY P2, R18, R17, R16, R15 ;  /* 0x0c00001011127389 */ /* 0x0002a4000004000f */
[----:B012---:R-:W-:Y:S01]  /*7bd0*/  ENDCOLLECTIVE ;  /* 0x000000000000791b */ /* 0x007fe20003800000 */
.L_x_698:
[----:B------:R-:W-:Y:S01]  /*7be0*/  FADD.FTZ R30, R30, R9 ;  /* 0x000000091e1e7221 */ /* 0x000fe20000010000 */
[----:B------:R-:W-:Y:S01]  /*7bf0*/  @!P0 IMAD.WIDE R10, R25, 0x2, R10 ;  /* 0x00000002190a8825 */ /* 0x000fe200078e020a */
[----:B------:R-:W0:Y:S03]  /*7c00*/  @!P0 LDC.64 R8, c[0x0][0x218] ;  /* 0x00008600ff088b82 */ /* 0x000e260000000a00 */
[----:B------:R-:W-:Y:S01]  /*7c10*/  MOV R17, R30 ;  /* 0x0000001e00117202 */ /* 0x000fe20000000f00 */
[----:B------:R-:W-:Y:S01]  /*7c20*/  IMAD.MOV.U32 R16, RZ, RZ, 0x2 ;  /* 0x00000002ff107424 */ /* 0x000fe200078e00ff */
[----:B------:R-:W-:-:S07]  /*7c30*/  MOV R23, R18 ;  /* 0x0000001200177202 */ /* 0x000fce0000000f00 */
[----:B0-----:R-:W-:Y:S05]  /*7c40*/  WARPSYNC.COLLECTIVE R14, `(.L_x_699) ;  /* 0x000000000e087348 */ /* 0x001fea0003c00000 */
[----:B------:R1:W2:Y:S02]  /*7c50*/  SHFL.BFLY P2, R18, R17, R16, R15 ;  /* 0x0c00001011127389 */ /* 0x0002a4000004000f */
[----:B012---:R-:W-:Y:S01]  /*7c60*/  ENDCOLLECTIVE ;  /* 0x000000000000791b */ /* 0x007fe20003800000 */
.L_x_699:
        /* <DEDUP_REMOVED lines=11> */
.L_x_700:
[----:B------:R0:W-:Y:S04]  /*7d20*/  @!P0 STG.E.U16 desc[UR12][R12.64], R33 ;  /* 0x000000210c008986 */ /* 0x0001e8000c10150c */
[----:B------:R1:W-:Y:S01]  /*7d30*/  @!P0 STG.E.U16 desc[UR12][R10.64], R32 ;  /* 0x000000200a008986 */ /* 0x0003e2000c10150c */
[----:B------:R-:W-:Y:S01]  /*7d40*/  @!P0 F2FP.BF16.F32.PACK_AB R14, RZ, R27 ;  /* 0x0000001bff0e823e */ /* 0x000fe200000010ff */
[----:B------:R-:W-:Y:S01]  /*7d50*/  HFMA2.MMA R16, -RZ, RZ, 0, 5.9604644775390625e-08 ;  /* 0x00000001ff107435 */ /* 0x000fe200000001ff */
        /* <DEDUP_REMOVED lines=10> */
.L_x_701:
        /* <DEDUP_REMOVED lines=11> */
.L_x_702:
[----:B------:R-:W-:Y:S01]  /*7eb0*/  FADD.FTZ R21, R30, R21 ;  /* 0x000000151e157221 */ /* 0x000fe20000010000 */
[----:B------:R-:W-:Y:S06]  /*7ec0*/  BRA `(.L_x_703) ;  /* 0xffffffe000e07947 */ /* 0x000fec000383ffff */
.L_x_704:
        /* <DEDUP_REMOVED lines=11> */
.L_x_2758:


//--------------------- .text._ZN13group_norm_v218gn_bwd_cuda_kernelI13__nv_bfloat16Li320ELi1ELi16ELi20ELi4096ELb1ELb1ELi32ELi320ELi320ELi4ELb1ELi1ELb0ELb0ELNS_15WgradSyncMethodE3ENS_16CompileConditionILi900EEEEEvPT_S6_S6_PKS5_S8_S8_S8_PKfflPfPj --------------------------
	.section	.text._ZN13group_norm_v218gn_bwd_cuda_kernelI13__nv_bfloat16Li320ELi1ELi16ELi20ELi4096ELb1ELb1ELi32ELi320ELi320ELi4ELb1ELi1ELb0ELb0ELNS_15WgradSyncMethodE3ENS_16CompileConditionILi900EEEEEvPT_S6_S6_PKS5_S8_S8_S8_PKfflPfPj,"ax",@progbits
	.align	128
        .global         _ZN13group_norm_v218gn_bwd_cuda_kernelI13__nv_bfloat16Li320ELi1ELi16ELi20ELi4096ELb1ELb1ELi32ELi320ELi320ELi4ELb1ELi1ELb0ELb0ELNS_15WgradSyncMethodE3ENS_16CompileConditionILi900EEEEEvPT_S6_S6_PKS5_S8_S8_S8_PKfflPfPj
        .type           _ZN13group_norm_v218gn_bwd_cuda_kernelI13__nv_bfloat16Li320ELi1ELi16ELi20ELi4096ELb1ELb1ELi32ELi320ELi320ELi4ELb1ELi1ELb0ELb0ELNS_15WgradSyncMethodE3ENS_16CompileConditionILi900EEEEEvPT_S6_S6_PKS5_S8_S8_S8_PKfflPfPj,@function
        .size           _ZN13group_norm_v218gn_bwd_cuda_kernelI13__nv_bfloat16Li320ELi1ELi16ELi20ELi4096ELb1ELb1ELi32ELi320ELi320ELi4ELb1ELi1ELb0ELb0ELNS_15WgradSyncMethodE3ENS_16CompileConditionILi900EEEEEvPT_S6_S6_PKS5_S8_S8_S8_PKfflPfPj,(.L_x_2759 - _ZN13group_norm_v218gn_bwd_cuda_kernelI13__nv_bfloat16Li320ELi1ELi16ELi20ELi4096ELb1ELb1ELi32ELi320ELi320ELi4ELb1ELi1ELb0ELb0ELNS_15WgradSyncMethodE3ENS_16CompileConditionILi900EEEEEvPT_S6_S6_PKS5_S8_S8_S8_PKfflPfPj)
        .other          _ZN13group_norm_v218gn_bwd_cuda_kernelI13__nv_bfloat16Li320ELi1ELi16ELi20ELi4096ELb1ELb1ELi32ELi320ELi320ELi4ELb1ELi1ELb0ELb0ELNS_15WgradSyncMethodE3ENS_16CompileConditionILi900EEEEEvPT_S6_S6_PKS5_S8_S8_S8_PKfflPfPj,@"STO_CUDA_ENTRY STV_DEFAULT"
_ZN13group_norm_v218gn_bwd_cuda_kernelI13__nv_bfloat16Li320ELi1ELi16ELi20ELi4096ELb1ELb1ELi32ELi320ELi320ELi4ELb1ELi1ELb0ELb0ELNS_15WgradSyncMethodE3ENS_16CompileConditionILi900EEEEEvPT_S6_S6_PKS5_S8_S8_S8_PKfflPfPj:
.text._ZN13group_norm_v218gn_bwd_cuda_kernelI13__nv_bfloat16Li320ELi1ELi16ELi20ELi4096ELb1ELb1ELi32ELi320ELi320ELi4ELb1ELi1ELb0ELb0ELNS_15WgradSyncMethodE3ENS_16CompileConditionILi900EEEEEvPT_S6_S6_PKS5_S8_S8_S8_PKfflPfPj:
        /* <DEDUP_REMOVED lines=8> */
[----:B0-----:R-:W-:Y:S02]  /*0080*/  ISETP.GE.U32.AND P0, PT, R32, R60, PT ;  /* 0x0000003c2000720c */ /* 0x001fe40003f06070 */
[----:B------:R-:W-:-:S02]  /*0090*/  MOV R125, R32 ;  /* 0x00000020007d7202 */ /* 0x000fc40000000f00 */
        /* <DEDUP_REMOVED lines=19> */
.L_x_707:
[----:B------:R-:W2:Y:S04]  /*01d0*/  LD.E.STRONG.GPU R0, desc[UR8][R2.64] ;  /* 0x0000000802007980 */ /* 0x000ea8000c10f900 */
[----:B--2---:R-:W-:Y:S01]  /*01e0*/  CCTL.IVALL ;  /* 0x00000000ff00798f */ /* 0x004fe20002000000 */
[----:B------:R-:W-:Y:S05]  /*01f0*/  YIELD ;  /* 0x0000000000007946 */ /* 0x000fea0003800000 */
[----:B-----5:R-:W-:-:S04]  /*0200*/  LOP3.LUT R0, R0, R5, RZ, 0x3c, !PT ;  /* 0x0000000500007212 */ /* 0x020fc800078e3cff */
[----:B------:R-:W-:-:S13]  /*0210*/  ISETP.GT.AND P0, PT, R0, -0x1, PT ;  /* 0xffffffff0000780c */ /* 0x000fda0003f04270 */
[----:B------:R-:W-:Y:S05]  /*0220*/  @P0 BRA `(.L_x_707) ;  /* 0xfffffffc00e80947 */ /* 0x000fea000383ffff */
.L_x_706:
[----:B------:R-:W-:Y:S05]  /*0230*/  WARPSYNC.ALL ;  /* 0x0000000000007948 */ /* 0x000fea0003800000 */
[----:B------:R-:W-:Y:S06]  /*0240*/  BAR.SYNC.DEFER_BLOCKING 0x0 ;  /* 0x0000000000007b1d */ /* 0x000fec0000010000 */
[----:B------:R-:W-:Y:S05]  /*0250*/  BRA `(.L_x_708) ;  /* 0x0000005800947947 */ /* 0x000fea0003800000 */
.L_x_705:
        /* <DEDUP_REMOVED lines=8> */
[----:B--2---:R-:W-:Y:S01]  /*02e0*/  IMAD.WIDE R6, R30, 0x2, R6 ;  /* 0x000000021e067825 */ /* 0x004fe200078e0206 */
[----:B------:R0:W2:Y:S04]  /*02f0*/  LDG.E.64.CONSTANT R18, desc[UR8][R4.64] ;  /* 0x0000000804127981 */ /* 0x0000a8000c1e9b00 */
[----:B------:R1:W3:Y:S01]  /*0300*/  LDG.E.64.CONSTANT R34, desc[UR8][R6.64] ;  /* 0x0000000806227981 */ /* 0x0002e2000c1e9b00 */
[----:B------:R-:W-:Y:S02]  /*0310*/  SHF.R.S32.HI R10, RZ, 0x1f, R29 ;  /* 0x0000001fff0a7819 */ /* 0x000fe4000001141d */
[----:B------:R-:W-:Y:S02]  /*0320*/  CS2R R62, SRZ ;  /* 0x00000000003e7805 */ /* 0x000fe4000001ff00 */
[----:B------:R-:W-:Y:S01]  /*0330*/  MOV R2, 0x400 ;  /* 0x0000040000027802 */ /* 0x000fe20000000f00 */
[----:B------:R-:W4:Y:S01]  /*0340*/  S2R R12, SR_CgaCtaId ;  /* 0x00000000000c7919 */ /* 0x000f220000008800 */
[----:B------:R-:W-:-:S02]  /*0350*/  LEA.HI R9, R10, R29, RZ, 0x2 ;  /* 0x0000001d0a097211 */ /* 0x000fc400078f10ff */
[----:B------:R-:W-:Y:S02]  /*0360*/  CS2R R64, SRZ ;  /* 0x0000000000407805 */ /* 0x000fe4000001ff00 */
[----:B------:R-:W-:Y:S01]  /*0370*/  IADD3 R27, R2, 0x2800, RZ ;  /* 0x00002800021b7810 */ /* 0x000fe20007ffe0ff */
[----:B------:R-:W-:Y:S01]  /*0380*/  IMAD.WIDE.U32 R2, R0, -0x33333333, RZ ;  /* 0xcccccccd00027825 */ /* 0x000fe200078e00ff */
[----:B------:R-:W-:Y:S02]  /*0390*/  SHF.R.S32.HI R28, RZ, 0x2, R9 ;  /* 0x00000002ff1c7819 */ /* 0x000fe40000011409 */
[----:B------:R-:W-:Y:S02]  /*03a0*/  CS2R R66, SRZ ;  /* 0x0000000000427805 */ /* 0x000fe4000001ff00 */
[----:B------:R-:W-:Y:S02]  /*03b0*/  SHF.L.U32 R8, R31, 0x5, RZ ;  /* 0x000000051f087819 */ /* 0x000fe400000006ff */
[----:B------:R-:W-:-:S02]  /*03c0*/  CS2R R68, SRZ ;  /* 0x0000000000447805 */ /* 0x000fc4000001ff00 */
[C---:B------:R-:W-:Y:S01]  /*03d0*/  IADD3 R2, R28.reuse, 0x50, RZ ;  /* 0x000000501c027810 */ /* 0x040fe20007ffe0ff */
[----:B------:R-:W-:Y:S01]  /*03e0*/  UMOV UR4, URZ ;  /* 0x0000003f00047c82 */ /* 0x000fe20008000000 */
[----:B------:R-:W-:Y:S02]  /*03f0*/  SHF.R.U32.HI R26, RZ, 0x2, R3 ;  /* 0x00000002ff1a7819 */ /* 0x000fe40000011603 */
[----:B------:R-:W-:Y:S02]  /*0400*/  SHF.R.S32.HI R3, RZ, 0x1f, R2 ;  /* 0x0000001fff037819 */ /* 0x000fe40000011402 */
[C---:B0-----:R-:W-:Y:S02]  /*0410*/  IADD3 R4, R28.reuse, 0xa0, RZ ;  /* 0x000000a01c047810 */ /* 0x041fe40007ffe0ff */
[----:B------:R-:W-:Y:S02]  /*0420*/  IADD3 R5, R28, 0xf0, RZ ;  /* 0x000000f01c057810 */ /* 0x000fe40007ffe0ff */
[----:B------:R-:W-:-:S02]  /*0430*/  LEA.HI R2, R3, R2, RZ, 0x2 ;  /* 0x0000000203027211 */ /* 0x000fc400078f10ff */
[----:B------:R-:W-:Y:S02]  /*0440*/  SHF.R.S32.HI R3, RZ, 0x1f, R4 ;  /* 0x0000001fff037819 */ /* 0x000fe40000011404 */
[----:B-1----:R-:W-:Y:S02]  /*0450*/  SHF.R.S32.HI R6, RZ, 0x1f, R5 ;  /* 0x0000001fff067819 */ /* 0x002fe40000011405 */
[----:B------:R-:W-:Y:S02]  /*0460*/  LEA.HI R10, R10, R29, RZ, 0x4 ;  /* 0x0000001d0a0a7211 */ /* 0x000fe400078f20ff */
[----:B------:R-:W-:Y:S02]  /*0470*/  LOP3.LUT R8, R8, 0xfe0, RZ, 0xc0, !PT ;  /* 0x00000fe008087812 */ /* 0x000fe400078ec0ff */
[----:B------:R-:W-:Y:S02]  /*0480*/  LEA.HI R4, R3, R4, RZ, 0x2 ;  /* 0x0000000403047211 */ /* 0x000fe400078f10ff */
[----:B------:R-:W-:-:S02]  /*0490*/  LEA.HI R6, R6, R5, RZ, 0x2 ;  /* 0x0000000506067211 */ /* 0x000fc400078f10ff */
[----:B----4-:R-:W-:Y:S02]  /*04a0*/  LEA R27, R12, R27, 0x18 ;  /* 0x0000001b0c1b7211 */ /* 0x010fe400078ec0ff */
[----:B------:R-:W-:Y:S02]  /*04b0*/  SHF.R.U32.HI R3, RZ, 0x4, R10 ;  /* 0x00000004ff037819 */ /* 0x000fe4000001160a */
[----:B------:R-:W-:Y:S01]  /*04c0*/  IADD3 R8, R8, R14, RZ ;  /* 0x0000000e08087210 */ /* 0x000fe20007ffe0ff */
[----:B------:R-:W-:Y:S01]  /*04d0*/  IMAD R25, R0, 0x28, R27 ;  /* 0x0000002800197824 */ /* 0x000fe200078e021b */
[----:B------:R-:W-:Y:S02]  /*04e0*/  LOP3.LUT R0, R9, 0xfffffffc, RZ, 0xc0, !PT ;  /* 0xfffffffc09007812 */ /* 0x000fe400078ec0ff */
[----:B------:R-:W-:Y:S01]  /*04f0*/  SHF.R.U32.HI R23, RZ, 0x2, R2 ;  /* 0x00000002ff177819 */ /* 0x000fe20000011602 */
[----:B------:R-:W-:Y:S01]  /*0500*/  IMAD R17, R8, 0x140, RZ ;  /* 0x0000014008117824 */ /* 0x000fe200078e02ff */
[----:B------:R-:W-:-:S02]  /*0510*/  IADD3 R0, -R0, R29, RZ ;  /* 0x0000001d00007210 */ /* 0x000fc40007ffe1ff */
[----:B------:R-:W-:Y:S02]  /*0520*/  LEA R25, R14, R25, 0x3 ;  /* 0x000000190e197211 */ /* 0x000fe400078e18ff */
[----:B------:R-:W-:Y:S02]  /*0530*/  SHF.R.U32.HI R5, RZ, 0x2, R4 ;  /* 0x00000002ff057819 */ /* 0x000fe40000011604 */
[----:B------:R-:W-:Y:S02]  /*0540*/  SHF.R.U32.HI R21, RZ, 0x2, R6 ;  /* 0x00000002ff157819 */ /* 0x000fe40000011606 */
[C---:B------:R-:W-:Y:S02]  /*0550*/  LOP3.LUT R24, R0.reuse, 0x3, R3, 0x78, !PT ;  /* 0x0000000300187812 */ /* 0x040fe400078e7803 */
[C---:B------:R-:W-:Y:S02]  /*0560*/  LOP3.LUT R23, R0.reuse, 0x3, R23, 0x78, !PT ;  /* 0x0000000300177812 */ /* 0x040fe400078e7817 */
[----:B------:R-:W-:-:S02]  /*0570*/  LOP3.LUT R22, R0, 0x3, R5, 0x78, !PT ;  /* 0x0000000300167812 */ /* 0x000fc400078e7805 */
[----:B------:R-:W-:Y:S02]  /*0580*/  LOP3.LUT R21, R0, 0x3, R21, 0x78, !PT ;  /* 0x0000000300157812 */ /* 0x000fe400078e7815 */
[----:B--2---:R-:W-:Y:S02]  /*0590*/  PRMT R15, R18, 0x7632, R15 ;  /* 0x00007632120f7816 */ /* 0x004fe4000000000f */
[----:B------:R-:W-:Y:S02]  /*05a0*/  PRMT R16, R19, 0x7632, R16 ;  /* 0x0000763213107816 */ /* 0x000fe40000000010 */
[----:B---3--:R-:W-:Y:S02]  /*05b0*/  PRMT R14, R34, 0x7632, R14 ;  /* 0x00007632220e7816 */ /* 0x008fe4000000000e */
[----:B------:R-:W-:Y:S02]  /*05c0*/  PRMT R13, R35, 0x7632, R13 ;  /* 0x00007632230d7816 */ /* 0x000fe4000000000d */
[----:B------:R-:W-:-:S02]  /*05d0*/  SHF.L.U32 R3, R18, 0x10, RZ ;  /* 0x0000001012037819 */ /* 0x000fc400000006ff */
[----:B------:R-:W-:Y:S02]  /*05e0*/  SHF.L.U32 R19, R19, 0x10, RZ ;  /* 0x0000001013137819 */ /* 0x000fe400000006ff */
[----:B------:R-:W-:Y:S02]  /*05f0*/  SHF.L.U32 R20, R34, 0x10, RZ ;  /* 0x0000001022147819 */ /* 0x000fe400000006ff */
[----:B------:R-:W-:Y:S02]  /*0600*/  SHF.L.U32 R18, R35, 0x10, RZ ;  /* 0x0000001023127819 */ /* 0x000fe400000006ff */
[----:B------:R-:W-:Y:S02]  /*0610*/  SHF.L.U32 R15, R15, 0x10, RZ ;  /* 0x000000100f0f7819 */ /* 0x000fe400000006ff */
[----:B------:R-:W-:Y:S02]  /*0620*/  SHF.L.U32 R16, R16, 0x10, RZ ;  /* 0x0000001010107819 */ /* 0x000fe400000006ff */
[----:B------:R-:W-:-:S02]  /*0630*/  SHF.L.U32 R14, R14, 0x10, RZ ;  /* 0x000000100e0e7819 */ /* 0x000fc400000006ff */
[----:B------:R-:W-:-:S07]  /*0640*/  SHF.L.U32 R13, R13, 0x10, RZ ;  /* 0x000000100d0d7819 */ /* 0x000fce00000006ff */
.L_x_724:
[----:B-1----:R-:W-:Y:S01]  /*0650*/  HFMA2.MMA R5, -RZ, RZ, 0, 0 ;  /* 0x00000000ff057435 */ /* 0x002fe200000001ff */
[----:B------:R-:W-:Y:S01]  /*0660*/  MOV R4, R30 ;  /* 0x0000001e00047202 */ /* 0x000fe20000000f00 */
[----:B------:R-:W-:Y:S01]  /*0670*/  ULDC.64 UR6, c[0x0][0x248] ;  /* 0x0000920000067ab9 */ /* 0x000fe20000000a00 */
[C---:B------:R-:W-:Y:S01]  /*0680*/  LEA R0, P0, R125.reuse, R26, 0x4 ;  /* 0x0000001a7d007211 */ /* 0x040fe200078020ff */
[----:B------:R-:W-:Y:S01]  /*0690*/  IMAD R7, R124, 0x140000, RZ ;  /* 0x001400007c077824 */ /* 0x000fe200078e02ff */
[----:B------:R-:W-:Y:S01]  /*06a0*/  ULDC.64 UR10, c[0x0][0x228] ;  /* 0x00008a00000a7ab9 */ /* 0x000fe20000000a00 */
[----:B------:R-:W-:Y:S02]  /*06b0*/  ULDC UR5, c[0x0][0x250] ;  /* 0x0000940000057ab9 */ /* 0x000fe40000000800 */
[C---:B------:R-:W-:Y:S01]  /*06c0*/  IMAD.WIDE.U32 R34, R125.reuse, 0x140000, R4 ;  /* 0x001400007d227825 */ /* 0x040fe200078e0004 */
[----:B------:R-:W-:Y:S02]  /*06d0*/  LEA.HI.X R5, R125, RZ, R124, 0x4, P0 ;  /* 0x000000ff7d057211 */ /* 0x000fe400000f247c */
[----:B------:R-:W-:-:S02]  /*06e0*/  LEA R70, P0, R0, UR6, 0x3 ;  /* 0x0000000600467c11 */ /* 0x000fc4000f8018ff */
[----:B------:R-:W-:Y:S02]  /*06f0*/  IADD3 R46, R35, R7, RZ ;  /* 0x00000007232e7210 */ /* 0x000fe40007ffe0ff */
[----:B------:R-:W-:Y:S02]  /*0700*/  IADD3 R11, P1, R17, R34, RZ ;  /* 0x00000022110b7210 */ /* 0x000fe40007f3e0ff */
[----:B------:R-:W-:Y:S01]  /*0710*/  LEA.HI.X R71, R0, UR7, R5, 0x3, P0 ;  /* 0x0000000700477c11 */ /* 0x000fe200080f1c05 */
[----:B------:R-:W-:Y:S01]  /*0720*/  ULDC.64 UR6, c[0x0][0x230] ;  /* 0x00008c0000067ab9 */ /* 0x000fe20000000a00 */
[----:B------:R-:W-:Y:S02]  /*0730*/  IADD3.X R0, RZ, R46, RZ, P1, !PT ;  /* 0x0000002eff007210 */ /* 0x000fe40000ffe4ff */
[C---:B------:R-:W-:Y:S02]  /*0740*/  SHF.L.U32 R12, R11.reuse, 0x1, RZ ;  /* 0x000000010b0c7819 */ /* 0x040fe400000006ff */
[----:B------:R-:W2:Y:S01]  /*0750*/  LDG.E.64.CONSTANT R70, desc[UR8][R70.64] ;  /* 0x0000000846467981 */ /* 0x000ea2000c1e9b00 */
[----:B------:R-:W-:-:S02]  /*0760*/  SHF.L.U64.HI R11, R11, 0x1, R0 ;  /* 0x000000010b0b7819 */ /* 0x000fc40000010200 */
[----:B------:R-:W-:-:S04]  /*0770*/  IADD3 R72, P0, R12, UR6, RZ ;  /* 0x000000060c487c10 */ /* 0x000fc8000ff1e0ff */
[----:B------:R-:W-:-:S06]  /*0780*/  IADD3.X R73, R11, UR7, RZ, P0, !PT ;  /* 0x000000070b497c10 */ /* 0x000fcc00087fe4ff */
[----:B------:R-:W3:Y:S01]  /*0790*/  LDG.E.64.CONSTANT R72, desc[UR8][R72.64] ;  /* 0x0000000848487981 */ /* 0x000ee2000c1e9b00 */
[----:B------:R-:W-:-:S04]  /*07a0*/  IADD3 R5, R17, 0x500, RZ ;  /* 0x0000050011057810 */ /* 0x000fc80007ffe0ff */
[----:B------:R-:W-:-:S04]  /*07b0*/  IADD3 R5, P0, R5, R34, RZ ;  /* 0x0000002205057210 */ /* 0x000fc80007f1e0ff */
[----:B------:R-:W-:Y:S02]  /*07c0*/  IADD3.X R0, RZ, R46, RZ, P0, !PT ;  /* 0x0000002eff007210 */ /* 0x000fe400007fe4ff */
        /* <DEDUP_REMOVED lines=9> */
[----:B------:R-:W-:Y:S02]  /*0860*/  SHF.L.U64.HI R7, R5, 0x1, R0 ;  /* 0x0000000105077819 */ /* 0x000fe40000010200 */
[----:B------:R-:W-:-:S04]  /*0870*/  IADD3 R76, P0, R8, UR6, RZ ;  /* 0x00000006084c7c10 */ /* 0x000fc8000ff1e0ff */
[----:B------:R-:W-:-:S06]  /*0880*/  IADD3.X R77, R7, UR7, RZ, P0, !PT ;  /* 0x00000007074d7c10 */ /* 0x000fcc00087fe4ff */
[----:B------:R-:W5:Y:S01]  /*0890*/  LDG.E.64.CONSTANT R76, desc[UR8][R76.64] ;  /* 0x000000084c4c7981 */ /* 0x000f62000c1e9b00 */
[----:B------:R-:W-:-:S04]  /*08a0*/  IADD3 R78, P0, R12, UR10, RZ ;  /* 0x0000000a0c4e7c10 */ /* 0x000fc8000ff1e0ff */
[----:B------:R-:W-:-:S06]  /*08b0*/  IADD3.X R79, R11, UR11, RZ, P0, !PT ;  /* 0x0000000b0b4f7c10 */ /* 0x000fcc00087fe4ff */
[----:B------:R-:W5:Y:S01]  /*08c0*/  LDG.E.64.CONSTANT R78, desc[UR8][R78.64] ;  /* 0x000000084e4e7981 */ /* 0x000f62000c1e9b00 */
[----:B------:R-:W-:-:S04]  /*08d0*/  IADD3 R80, P0, R10, UR10, RZ ;  /* 0x0000000a0a507c10 */ /* 0x000fc8000ff1e0ff */
[----:B------:R-:W-:-:S06]  /*08e0*/  IADD3.X R81, R9, UR11, RZ, P0, !PT ;  /* 0x0000000b09517c10 */ /* 0x000fcc00087fe4ff */
[----:B------:R-:W5:Y:S01]  /*08f0*/  LDG.E.64.CONSTANT R80, desc[UR8][R80.64] ;  /* 0x0000000850507981 */ /* 0x000f62000c1e9b00 */
[----:B------:R-:W-:-:S04]  /*0900*/  IADD3 R5, R17, 0xf00, RZ ;  /* 0x00000f0011057810 */ /* 0x000fc80007ffe0ff */
[----:B------:R-:W-:Y:S02]  /*0910*/  IADD3 R4, P0, R5, R34, RZ ;  /* 0x0000002205047210 */ /* 0x000fe40007f1e0ff */
[----:B------:R-:W-:Y:S02]  /*0920*/  IADD3 R5, R17, 0x1400, RZ ;  /* 0x0000140011057810 */ /* 0x000fe40007ffe0ff */
[----:B------:R-:W-:Y:S02]  /*0930*/  IADD3.X R33, RZ, R46, RZ, P0, !PT ;  /* 0x0000002eff217210 */ /* 0x000fe400007fe4ff */
[C---:B------:R-:W-:Y:S02]  /*0940*/  SHF.L.U32 R6, R4.reuse, 0x1, RZ ;  /* 0x0000000104067819 */ /* 0x040fe400000006ff */
[----:B------:R-:W-:Y:S02]  /*0950*/  IADD3 R5, P1, R5, R34, RZ ;  /* 0x0000002205057210 */ /* 0x000fe40007f3e0ff */
[----:B------:R-:W-:-:S02]  /*0960*/  SHF.L.U64.HI R4, R4, 0x1, R33 ;  /* 0x0000000104047819 */ /* 0x000fc40000010221 */
[----:B------:R-:W-:Y:S02]  /*0970*/  IADD3 R82, P0, R6, UR6, RZ ;  /* 0x0000000606527c10 */ /* 0x000fe4000ff1e0ff */
[----:B------:R-:W-:Y:S02]  /*0980*/  IADD3.X R0, RZ, R46, RZ, P1, !PT ;  /* 0x0000002eff007210 */ /* 0x000fe40000ffe4ff */
[C---:B------:R-:W-:Y:S02]  /*0990*/  SHF.L.U32 R2, R5.reuse, 0x1, RZ ;  /* 0x0000000105027819 */ /* 0x040fe400000006ff */
[----:B------:R-:W-:Y:S02]  /*09a0*/  IADD3.X R83, R4, UR7, RZ, P0, !PT ;  /* 0x0000000704537c10 */ /* 0x000fe400087fe4ff */
[----:B------:R-:W-:Y:S02]  /*09b0*/  SHF.L.U64.HI R0, R5, 0x1, R0 ;  /* 0x0000000105007819 */ /* 0x000fe40000010200 */
[----:B------:R-:W-:-:S02]  /*09c0*/  IADD3 R86, P1, R2, UR6, RZ ;  /* 0x0000000602567c10 */ /* 0x000fc4000ff3e0ff */
[----:B------:R-:W5:Y:S01]  /*09d0*/  LDG.E.64.CONSTANT R82, desc[UR8][R82.64] ;  /* 0x0000000852527981 */ /* 0x000f62000c1e9b00 */
[----:B------:R-:W-:Y:S02]  /*09e0*/  IADD3 R84, P0, R8, UR10, RZ ;  /* 0x0000000a08547c10 */ /* 0x000fe4000ff1e0ff */
[----:B------:R-:W-:Y:S02]  /*09f0*/  IADD3.X R87, R0, UR7, RZ, P1, !PT ;  /* 0x0000000700577c10 */ /* 0x000fe40008ffe4ff */
[----:B------:R-:W-:-:S04]  /*0a00*/  IADD3.X R85, R7, UR11, RZ, P0, !PT ;  /* 0x0000000b07557c10 */ /* 0x000fc800087fe4ff */
[----:B------:R-:W5:Y:S04]  /*0a10*/  LDG.E.64.CONSTANT R86, desc[UR8][R86.64] ;  /* 0x0000000856567981 */ /* 0x000f68000c1e9b00 */
[----:B------:R-:W5:Y:S01]  /*0a20*/  LDG.E.64.CONSTANT R84, desc[UR8][R84.64] ;  /* 0x0000000854547981 */ /* 0x000f62000c1e9b00 */
[----:B------:R-:W-:-:S04]  /*0a30*/  IADD3 R5, R17, 0x1900, RZ ;  /* 0x0000190011057810 */ /* 0x000fc80007ffe0ff */
[----:B------:R-:W-:Y:S02]  /*0a40*/  IADD3 R121, P0, R5, R34, RZ ;  /* 0x0000002205797210 */ /* 0x000fe40007f1e0ff */
[----:B------:R-:W-:Y:S02]  /*0a50*/  IADD3 R5, R17, 0x1e00, RZ ;  /* 0x00001e0011057810 */ /* 0x000fe40007ffe0ff */
[----:B------:R-:W-:Y:S02]  /*0a60*/  IADD3.X R36, RZ, R46, RZ, P0, !PT ;  /* 0x0000002eff247210 */ /* 0x000fe400007fe4ff */
[C---:B------:R-:W-:Y:S02]  /*0a70*/  SHF.L.U32 R122, R121.reuse, 0x1, RZ ;  /* 0x00000001797a7819 */ /* 0x040fe400000006ff */
[----:B------:R-:W-:Y:S02]  /*0a80*/  SHF.L.U64.HI R121, R121, 0x1, R36 ;  /* 0x0000000179797819 */ /* 0x000fe40000010224 */
[----:B------:R-:W-:-:S02]  /*0a90*/  IADD3 R117, P1, R5, R34, RZ ;  /* 0x0000002205757210 */ /* 0x000fc40007f3e0ff */
[----:B------:R-:W-:Y:S02]  /*0aa0*/  IADD3 R88, P0, R122, UR6, RZ ;  /* 0x000000067a587c10 */ /* 0x000fe4000ff1e0ff */
[----:B------:R-:W-:Y:S02]  /*0ab0*/  IADD3.X R38, RZ, R46, RZ, P1, !PT ;  /* 0x0000002eff267210 */ /* 0x000fe40000ffe4ff */
[----:B------:R-:W-:Y:S02]  /*0ac0*/  SHF.L.U32 R119, R117, 0x1, RZ ;  /* 0x0000000175777819 */ /* 0x000fe400000006ff */
[----:B------:R-:W-:Y:S02]  /*0ad0*/  IADD3.X R89, R121, UR7, RZ, P0, !PT ;  /* 0x0000000779597c10 */ /* 0x000fe400087fe4ff */
[----:B------:R-:W-:Y:S02]  /*0ae0*/  SHF.L.U64.HI R117, R117, 0x1, R38 ;  /* 0x0000000175757819 */ /* 0x000fe40000010226 */
[----:B------:R-:W-:-:S02]  /*0af0*/  IADD3 R90, P0, R119, UR6, RZ ;  /* 0x00000006775a7c10 */ /* 0x000fc4000ff1e0ff */
[----:B------:R-:W5:Y:S02]  /*0b00*/  LDG.E.64.CONSTANT R88, desc[UR8][R88.64] ;  /* 0x0000000858587981 */ /* 0x000f64000c1e9b00 */
[----:B------:R-:W-:-:S06]  /*0b10*/  IADD3.X R91, R117, UR7, RZ, P0, !PT ;  /* 0x00000007755b7c10 */ /* 0x000fcc00087fe4ff */
[----:B------:R-:W5:Y:S01]  /*0b20*/  LDG.E.64.CONSTANT R90, desc[UR8][R90.64] ;  /* 0x000000085a5a7981 */ /* 0x000f62000c1e9b00 */
[----:B------:R-:W-:-:S04]  /*0b30*/  IADD3 R92, P0, R6, UR10, RZ ;  /* 0x0000000a065c7c10 */ /* 0x000fc8000ff1e0ff */
[----:B------:R-:W-:-:S06]  /*0b40*/  IADD3.X R93, R4, UR11, RZ, P0, !PT ;  /* 0x0000000b045d7c10 */ /* 0x000fcc00087fe4ff */
[----:B------:R-:W5:Y:S01]  /*0b50*/  LDG.E.64.CONSTANT R92, desc[UR8][R92.64] ;  /* 0x000000085c5c7981 */ /* 0x000f62000c1e9b00 */
[----:B--2---:R-:W-:-:S04]  /*0b60*/  FADD.FTZ R71, R71, UR5 ;  /* 0x0000000547477e21 */ /* 0x004fc80008010000 */
[----:B------:R-:W0:Y:S01]  /*0b70*/  MUFU.RSQ R123, R71 ;  /* 0x00000047007b7308 */ /* 0x000e220000001400 */
[----:B---3--:R-:W-:-:S05]  /*0b80*/  SHF.L.U32 R5, R72, 0x10, RZ ;  /* 0x0000001048057819 */ /* 0x008fca00000006ff */
[----:B------:R-:W-:-:S04]  /*0b90*/  FADD.FTZ R36, -R70, R5 ;  /* 0x0000000546247221 */ /* 0x000fc80000010100 */
[----:B0-----:R-:W-:-:S04]  /*0ba0*/  FMUL.FTZ R5, R123, R36 ;  /* 0x000000247b057220 */ /* 0x001fc80000410000 */
[----:B------:R-:W-:-:S04]  /*0bb0*/  FFMA.FTZ R37, R3, R5, R20 ;  /* 0x0000000503257223 */ /* 0x000fc80000010014 */
[----:B------:R-:W-:Y:S01]  /*0bc0*/  FMUL.FTZ R35, R37, -1.4426950216293334961 ;  /* 0xbfb8aa3b25237820 */ /* 0x000fe20000410000 */
[----:B------:R-:W-:-:S05]  /*0bd0*/  SHF.L.U32 R33, R73, 0x10, RZ ;  /* 0x0000001049217819 */ /* 0x000fca00000006ff */
[----:B------:R-:W0:Y:S01]  /*0be0*/  MUFU.EX2 R35, R35 ;  /* 0x0000002300237308 */ /* 0x000e220000000800 */
[--C-:B------:R-:W-:Y:S01]  /*0bf0*/  FADD.FTZ R36, -R70, R33.reuse ;  /* 0x0000002146247221 */ /* 0x100fe20000010100 */
[----:B------:R-:W-:-:S03]  /*0c00*/  PRMT R33, R72, 0x7632, R33 ;  /* 0x0000763248217816 */ /* 0x000fc60000000021 */
[----:B------:R-:W-:Y:S01]  /*0c10*/  FMUL.FTZ R115, R123, R36 ;  /* 0x000000247b737220 */ /* 0x000fe20000410000 */
[----:B------:R-:W-:Y:S02]  /*0c20*/  SHF.L.U32 R39, R33, 0x10, RZ ;  /* 0x0000001021277819 */ /* 0x000fe400000006ff */
[----:B------:R-:W-:Y:S01]  /*0c30*/  PRMT R33, R73, 0x7632, R33 ;  /* 0x0000763249217816 */ /* 0x000fe20000000021 */
[----:B------:R-:W-:Y:S02]  /*0c40*/  FFMA.FTZ R42, R19, R115, R18 ;  /* 0x00000073132a7223 */ /* 0x000fe40000010012 */
[----:B------:R-:W-:Y:S01]  /*0c50*/  FADD.FTZ R40, -R70, R39 ;  /* 0x0000002746287221 */ /* 0x000fe20000010100 */
[----:B------:R-:W-:Y:S01]  /*0c60*/  SHF.L.U32 R33, R33, 0x10, RZ ;  /* 0x0000001021217819 */ /* 0x000fe200000006ff */
[----:B------:R-:W-:Y:S02]  /*0c70*/  FMUL.FTZ R43, R42, -1.4426950216293334961 ;  /* 0xbfb8aa3b2a2b7820 */ /* 0x000fe40000410000 */
[----:B------:R-:W-:Y:S01]  /*0c80*/  FMUL.FTZ R41, R123, R40 ;  /* 0x000000287b297220 */ /* 0x000fe20000410000 */
[----:B0-----:R-:W-:Y:S01]  /*0c90*/  FADD.FTZ R36, R35, 1 ;  /* 0x3f80000023247421 */ /* 0x001fe20000010000 */
[----:B------:R-:W-:Y:S01]  /*0ca0*/  IADD3 R35, R17, 0x2300, RZ ;  /* 0x0000230011237810 */ /* 0x000fe20007ffe0ff */
[----:B------:R-:W-:Y:S01]  /*0cb0*/  FADD.FTZ R40, -R70, R33 ;  /* 0x0000002146287221 */ /* 0x000fe20000010100 */
[----:B------:R-:W-:Y:S01]  /*0cc0*/  FFMA.FTZ R39, R15, R41, R14 ;  /* 0x000000290f277223 */ /* 0x000fe2000001000e */
[----:B------:R-:W0:Y:S01]  /*0cd0*/  MUFU.EX2 R43, R43 ;  /* 0x0000002b002b7308 */ /* 0x000e220000000800 */
[----:B------:R-:W-:Y:S01]  /*0ce0*/  IADD3 R35, P0, R35, R34, RZ ;  /* 0x0000002223237210 */ /* 0x000fe20007f1e0ff */
[----:B------:R-:W-:Y:S01]  /*0cf0*/  FMUL.FTZ R33, R123, R40 ;  /* 0x000000287b217220 */ /* 0x000fe20000410000 */
[----:B------:R-:W-:-:S02]  /*0d00*/  FMUL.FTZ R40, R39, -1.4426950216293334961 ;  /* 0xbfb8aa3b27287820 */ /* 0x000fc40000410000 */
[----:B------:R-:W-:Y:S02]  /*0d10*/  IADD3.X R46, RZ, R46, RZ, P0, !PT ;  /* 0x0000002eff2e7210 */ /* 0x000fe400007fe4ff */
[C---:B------:R-:W-:Y:S01]  /*0d20*/  SHF.L.U32 R59, R35.reuse, 0x1, RZ ;  /* 0x00000001233b7819 */ /* 0x040fe200000006ff */
[----:B------:R-:W-:Y:S01]  /*0d30*/  FFMA.FTZ R48, R16, R33, R13 ;  /* 0x0000002110307223 */ /* 0x000fe2000001000d */
[----:B------:R-:W-:Y:S01]  /*0d40*/  SHF.L.U64.HI R71, R35, 0x1, R46 ;  /* 0x0000000123477819 */ /* 0x000fe2000001022e */
[----:B------:R-:W1:Y:S01]  /*0d50*/  MUFU.RCP R38, R36 ;  /* 0x0000002400267308 */ /* 0x000e620000001000 */
[----:B------:R-:W-:Y:S01]  /*0d60*/  IADD3 R94, P0, R59, UR6, RZ ;  /* 0x000000063b5e7c10 */ /* 0x000fe2000ff1e0ff */
[----:B------:R-:W-:-:S03]  /*0d70*/  FMUL.FTZ R44, R48, -1.4426950216293334961 ;  /* 0xbfb8aa3b302c7820 */ /* 0x000fc60000410000 */
[----:B------:R-:W-:-:S03]  /*0d80*/  IADD3.X R95, R71, UR7, RZ, P0, !PT ;  /* 0x00000007475f7c10 */ /* 0x000fc600087fe4ff */
[----:B------:R-:W2:Y:S01]  /*0d90*/  MUFU.EX2 R40, R40 ;  /* 0x0000002800287308 */ /* 0x000ea20000000800 */
[----:B0-----:R-:W-:Y:S02]  /*0da0*/  FADD.FTZ R43, R43, 1 ;  /* 0x3f8000002b2b7421 */ /* 0x001fe40000010000 */
[----:B------:R-:W3:Y:S05]  /*0db0*/  LDG.E.64.CONSTANT R94, desc[UR8][R94.64] ;  /* 0x000000085e5e7981 */ /* 0x000eea000c1e9b00 */
[----:B------:R-:W0:Y:S01]  /*0dc0*/  MUFU.EX2 R44, R44 ;  /* 0x0000002c002c7308 */ /* 0x000e220000000800 */
[----:B-1----:R-:W-:-:S07]  /*0dd0*/  FADD.FTZ R34, -R38, 1 ;  /* 0x3f80000026227421 */ /* 0x002fce0000010100 */
[----:B------:R-:W1:Y:S01]  /*0de0*/  MUFU.RCP R43, R43 ;  /* 0x0000002b002b7308 */ /* 0x000e620000001000 */
[----:B--2---:R-:W-:Y:S01]  /*0df0*/  FADD.FTZ R40, R40, 1 ;  /* 0x3f80000028287421 */ /* 0x004fe20000010000 */
[----:B------:R-:W-:Y:S01]  /*0e00*/  FFMA.FTZ R37, R37, R34, 1 ;  /* 0x3f80000025257423 */ /* 0x000fe20000010022 */
[----:B------:R-:W-:-:S03]  /*0e10*/  IADD3 R96, P0, R2, UR10, RZ ;  /* 0x0000000a02607c10 */ /* 0x000fc6000ff1e0ff */
[----:B------:R-:W-:Y:S02]  /*0e20*/  FMUL.FTZ R49, R38, R37 ;  /* 0x0000002526317220 */ /* 0x000fe40000410000 */
[----:B------:R-:W2:Y:S01]  /*0e30*/  MUFU.RCP R40, R40 ;  /* 0x0000002800287308 */ /* 0x000ea20000001000 */
[----:B0-----:R-:W-:Y:S01]  /*0e40*/  FADD.FTZ R38, R44, 1 ;  /* 0x3f8000002c267421 */ /* 0x001fe20000010000 */
[----:B----4-:R-:W-:Y:S02]  /*0e50*/  SHF.L.U32 R45, R74, 0x10, RZ ;  /* 0x000000104a2d7819 */ /* 0x010fe400000006ff */
[----:B------:R-:W-:-:S04]  /*0e60*/  IADD3.X R97, R0, UR11, RZ, P0, !PT ;  /* 0x0000000b00617c10 */ /* 0x000fc800087fe4ff */
[----:B------:R2:W0:Y:S01]  /*0e70*/  MUFU.RCP R50, R38 ;  /* 0x0000002600327308 */ /* 0x0004220000001000 */
[----:B-1----:R-:W-:Y:S01]  /*0e80*/  FADD.FTZ R35, -R43, 1 ;  /* 0x3f8000002b237421 */ /* 0x002fe20000010100 */
[----:B------:R-:W-:Y:S01]  /*0e90*/  SHF.L.U32 R47, R75, 0x10, RZ ;  /* 0x000000104b2f7819 */ /* 0x000fe200000006ff */
[----:B------:R-:W-:Y:S01]  /*0ea0*/  FADD.FTZ R120, -R70, R45 ;  /* 0x0000002d46787221 */ /* 0x000fe20000010100 */
[----:B------:R-:W4:Y:S01]  /*0eb0*/  LDG.E.64.CONSTANT R96, desc[UR8][R96.64] ;  /* 0x0000000860607981 */ /* 0x000f22000c1e9b00 */
[----:B------:R-:W-:Y:S01]  /*0ec0*/  FFMA.FTZ R46, R42, R35, 1 ;  /* 0x3f8000002a2e7423 */ /* 0x000fe20000010023 */
[----:B-----5:R-:W-:Y:S01]  /*0ed0*/  SHF.L.U32 R35, R76, 0x10, RZ ;  /* 0x000000104c237819 */ /* 0x020fe200000006ff */
[----:B------:R-:W-:Y:S01]  /*0ee0*/  FMUL.FTZ R120, R123, R120 ;  /* 0x000000787b787220 */ /* 0x000fe20000410000 */
[----:B------:R-:W-:Y:S01]  /*0ef0*/  PRMT R37, R75, 0x7632, R37 ;  /* 0x000076324b257816 */ /* 0x000fe20000000025 */
[----:B------:R-:W-:Y:S01]  /*0f00*/  FADD.FTZ R118, -R70, R47 ;  /* 0x0000002f46767221 */ /* 0x000fe20000010100 */
[----:B------:R-:W-:Y:S01]  /*0f10*/  SHF.L.U32 R47, R77, 0x10, RZ ;  /* 0x000000104d2f7819 */ /* 0x000fe200000006ff */
[----:B--2---:R-:W-:Y:S01]  /*0f20*/  FADD.FTZ R38, -R40, 1 ;  /* 0x3f80000028267421 */ /* 0x004fe20000010100 */
[----:B------:R-:W-:Y:S01]  /*0f30*/  SHF.L.U32 R37, R37, 0x10, RZ ;  /* 0x0000001025257819 */ /* 0x000fe200000006ff */
[----:B------:R-:W-:Y:S01]  /*0f40*/  FFMA.FTZ R36, R3, R120, R20 ;  /* 0x0000007803247223 */ /* 0x000fe20000010014 */
[--C-:B------:R-:W-:Y:S01]  /*0f50*/  FADD.FTZ R34, -R70, R35.reuse ;  /* 0x0000002346227221 */ /* 0x100fe20000010100 */
[----:B------:R-:W-:Y:S01]  /*0f60*/  PRMT R35, R74, 0x7632, R35 ;  /* 0x000076324a237816 */ /* 0x000fe20000000023 */
[----:B------:R-:W-:Y:S01]  /*0f70*/  FADD.FTZ R42, -R70, R47 ;  /* 0x0000002f462a7221 */ /* 0x000fe20000010100 */
[----:B------:R-:W-:Y:S01]  /*0f80*/  FFMA.FTZ R47, R39, R38, 1 ;  /* 0x3f800000272f7423 */ /* 0x000fe20000010026 */
[----:B------:R-:W-:Y:S01]  /*0f90*/  FMUL.FTZ R45, R36, -1.4426950216293334961 ;  /* 0xbfb8aa3b242d7820 */ /* 0x000fe20000410000 */
[----:B------:R-:W-:Y:S01]  /*0fa0*/  FADD.FTZ R38, -R70, R37 ;  /* 0x0000002546267221 */ /* 0x000fe20000010100 */
[----:B------:R-:W-:Y:S01]  /*0fb0*/  FMUL.FTZ R118, R123, R118 ;  /* 0x000000767b767220 */ /* 0x000fe20000410000 */
[----:B------:R-:W-:Y:S01]  /*0fc0*/  SHF.L.U32 R35, R35, 0x10, RZ ;  /* 0x0000001023237819 */ /* 0x000fe200000006ff */
[----:B0-----:R-:W-:Y:S01]  /*0fd0*/  FADD.FTZ R37, -R50, 1 ;  /* 0x3f80000032257421 */ /* 0x001fe20000010100 */
[----:B------:R0:W1:Y:S01]  /*0fe0*/  MUFU.EX2 R52, R45 ;  /* 0x0000002d00347308 */ /* 0x0000620000000800 */
[----:B------:R-:W-:-:S02]  /*0ff0*/  FFMA.FTZ R44, R19, R118, R18 ;  /* 0x00000076132c7223 */ /* 0x000fc40000010012 */
[----:B------:R-:W-:Y:S01]  /*1000*/  FFMA.FTZ R61, R48, R37, 1 ;  /* 0x3f800000303d7423 */ /* 0x000fe20000010025 */
[----:B------:R-:W-:Y:S01]  /*1010*/  FADD.FTZ R54, -R70, R35 ;  /* 0x0000002346367221 */ /* 0x000fe20000010100 */
[C---:B------:R-:W-:Y:S01]  /*1020*/  FMUL.FTZ R37, R123.reuse, R38 ;  /* 0x000000267b257220 */ /* 0x040fe20000410000 */
[----:B------:R-:W-:Y:S02]  /*1030*/  PRMT R38, R78, 0x7632, R38 ;  /* 0x000076324e267816 */ /* 0x000fe40000000026 */
[----:B------:R-:W-:Y:S01]  /*1040*/  FMUL.FTZ R39, R123, R54 ;  /* 0x000000367b277220 */ /* 0x000fe20000410000 */
[----:B0-----:R-:W-:Y:S01]  /*1050*/  FMUL.FTZ R45, R44, -1.4426950216293334961 ;  /* 0xbfb8aa3b2c2d7820 */ /* 0x001fe20000410000 */
[----:B------:R-:W-:Y:S01]  /*1060*/  SHF.L.U32 R38, R38, 0x10, RZ ;  /* 0x0000001026267819 */ /* 0x000fe200000006ff */
[----:B------:R-:W-:Y:S01]  /*1070*/  FMUL.FTZ R51, R40, R47 ;  /* 0x0000002f28337220 */ /* 0x000fe20000410000 */
[----:B------:R-:W-:Y:S01]  /*1080*/  SHF.L.U32 R116, R78, 0x10, RZ ;  /* 0x000000104e747819 */ /* 0x000fe200000006ff */
[----:B------:R0:W-:Y:S01]  /*1090*/  MUFU.EX2 R56, R45 ;  /* 0x0000002d00387308 */ /* 0x0001e20000000800 */
[----:B------:R-:W-:Y:S01]  /*10a0*/  PRMT R40, R79, 0x7632, R40 ;  /* 0x000076324f287816 */ /* 0x000fe20000000028 */
[----:B------:R-:W-:Y:S01]  /*10b0*/  FMUL.FTZ R48, R38, R51 ;  /* 0x0000003326307220 */ /* 0x000fe20000410000 */
[----:B------:R-:W-:Y:S01]  /*10c0*/  FMUL.FTZ R53, R43, R46 ;  /* 0x0000002e2b357220 */ /* 0x000fe20000410000 */
[----:B------:R-:W-:Y:S01]  /*10d0*/  PRMT R38, R76, 0x7632, R38 ;  /* 0x000076324c267816 */ /* 0x000fe20000000026 */
[----:B------:R-:W-:Y:S01]  /*10e0*/  FMUL.FTZ R116, R116, R49 ;  /* 0x0000003174747220 */ /* 0x000fe20000410000 */
[----:B0-----:R-:W-:Y:S01]  /*10f0*/  FFMA.FTZ R45, R15, R39, R14 ;  /* 0x000000270f2d7223 */ /* 0x001fe2000001000e */
[----:B------:R-:W-:Y:S01]  /*1100*/  SHF.L.U32 R40, R40, 0x10, RZ ;  /* 0x0000001028287819 */ /* 0x000fe200000006ff */
[----:B------:R-:W-:-:S02]  /*1110*/  FMUL.FTZ R61, R50, R61 ;  /* 0x0000003d323d7220 */ /* 0x000fc40000410000 */
[----:B------:R-:W-:Y:S01]  /*1120*/  FMUL.FTZ R46, R45, -1.4426950216293334961 ;  /* 0xbfb8aa3b2d2e7820 */ /* 0x000fe20000410000 */
[----:B-1----:R-:W-:Y:S01]  /*1130*/  FADD.FTZ R50, R52, 1 ;  /* 0x3f80000034327421 */ /* 0x002fe20000010000 */
[----:B------:R-:W-:Y:S01]  /*1140*/  SHF.L.U32 R49, R38, 0x10, RZ ;  /* 0x0000001026317819 */ /* 0x000fe200000006ff */
[-C--:B------:R-:W-:Y:S01]  /*1150*/  FFMA.FTZ R38, R3, R116.reuse, RZ ;  /* 0x0000007403267223 */ /* 0x080fe200000100ff */
[----:B------:R0:W-:Y:S01]  /*1160*/  MUFU.EX2 R54, R46 ;  /* 0x0000002e00367308 */ /* 0x0001e20000000800 */
[----:B------:R-:W-:Y:S01]  /*1170*/  SHF.L.U32 R114, R79, 0x10, RZ ;  /* 0x000000104f727819 */ /* 0x000fe200000006ff */
[----:B------:R-:W-:Y:S01]  /*1180*/  FMUL.FTZ R52, R40, R61 ;  /* 0x0000003d28347220 */ /* 0x000fe20000410000 */
[----:B------:R-:W-:Y:S02]  /*1190*/  PRMT R40, R77, 0x7632, R40 ;  /* 0x000076324d287816 */ /* 0x000fe40000000028 */
[----:B------:R-:W-:Y:S01]  /*11a0*/  IADD3 R98, P0, R122, UR10, RZ ;  /* 0x0000000a7a627c10 */ /* 0x000fe2000ff1e0ff */
[----:B0-----:R-:W-:-:S02]  /*11b0*/  FMUL.FTZ R46, R3, R116 ;  /* 0x00000074032e7220 */ /* 0x001fc40000410000 */
[----:B------:R0:W1:Y:S01]  /*11c0*/  MUFU.RCP R51, R50 ;  /* 0x0000003200337308 */ /* 0x0000620000001000 */
[----:B------:R-:W-:Y:S01]  /*11d0*/  FMUL.FTZ R114, R114, R53 ;  /* 0x0000003572727220 */ /* 0x000fe20000410000 */
[----:B------:R-:W-:Y:S01]  /*11e0*/  SHF.L.U32 R53, R40, 0x10, RZ ;  /* 0x0000001028357819 */ /* 0x000fe200000006ff */
[----:B------:R-:W-:Y:S01]  /*11f0*/  FFMA.FTZ R46, R5, R46, RZ ;  /* 0x0000002e052e7223 */ /* 0x000fe200000100ff */
[----:B------:R-:W-:Y:S01]  /*1200*/  IADD3.X R99, R121, UR11, RZ, P0, !PT ;  /* 0x0000000b79637c10 */ /* 0x000fe200087fe4ff */
[CC--:B0-----:R-:W-:Y:S01]  /*1210*/  FFMA.FTZ R50, R15.reuse, R48.reuse, R38 ;  /* 0x000000300f327223 */ /* 0x0c1fe20000010026 */
[-C--:B------:R-:W-:Y:S01]  /*1220*/  FMUL.FTZ R38, R15, R48.reuse ;  /* 0x000000300f267220 */ /* 0x080fe20000410000 */
[C---:B------:R-:W-:Y:S01]  /*1230*/  FFMA.FTZ R64, R41.reuse, R48, R64 ;  /* 0x0000003029407223 */ /* 0x040fe20000010040 */
[----:B------:R-:W-:Y:S01]  /*1240*/  FADD.FTZ R40, -R70, R49 ;  /* 0x0000003146287221 */ /* 0x000fe20000010100 */
[----:B------:R-:W-:Y:S01]  /*1250*/  FADD.FTZ R65, R48, R65 ;  /* 0x0000004130417221 */ /* 0x000fe20000010000 */
[----:B------:R-:W-:Y:S01]  /*1260*/  FFMA.FTZ R38, R41, R38, R46 ;  /* 0x0000002629267223 */ /* 0x000fe2000001002e */
[CC--:B------:R-:W-:Y:S01]  /*1270*/  FMUL.FTZ R41, R19.reuse, R114.reuse ;  /* 0x0000007213297220 */ /* 0x0c0fe20000410000 */
[----:B------:R-:W-:Y:S01]  /*1280*/  FADD.FTZ R46, -R70, R53 ;  /* 0x00000035462e7221 */ /* 0x000fe20000010100 */
[----:B------:R-:W-:Y:S01]  /*1290*/  FFMA.FTZ R49, R19, R114, R50 ;  /* 0x0000007213317223 */ /* 0x000fe20000010032 */
[----:B------:R-:W2:Y:S01]  /*12a0*/  LDG.E.64.CONSTANT R98, desc[UR8][R98.64] ;  /* 0x0000000862627981 */ /* 0x000ea2000c1e9b00 */
[----:B------:R-:W-:Y:S01]  /*12b0*/  FFMA.FTZ R48, R115, R41, R38 ;  /* 0x0000002973307223 */ /* 0x000fe20000010026 */
[----:B------:R-:W-:Y:S01]  /*12c0*/  FMUL.FTZ R38, R123, R46 ;  /* 0x0000002e7b267220 */ /* 0x000fe20000410000 */
[-C--:B------:R-:W-:Y:S01]  /*12d0*/  FFMA.FTZ R68, R33, R52.reuse, R68 ;  /* 0x0000003421447223 */ /* 0x080fe20000010044 */
[----:B------:R-:W-:Y:S01]  /*12e0*/  FADD.FTZ R69, R52, R69 ;  /* 0x0000004534457221 */ /* 0x000fe20000010000 */
[CC--:B------:R-:W-:Y:S01]  /*12f0*/  FFMA.FTZ R50, R16.reuse, R52.reuse, R49 ;  /* 0x0000003410327223 */ /* 0x0c0fe20000010031 */
[C---:B------:R-:W-:Y:S01]  /*1300*/  FMUL.FTZ R52, R16.reuse, R52 ;  /* 0x0000003410347220 */ /* 0x040fe20000410000 */
[----:B------:R-:W-:-:S03]  /*1310*/  FFMA.FTZ R46, R16, R38, R13 ;  /* 0x00000026102e7223 */ /* 0x000fc6000001000d */
[----:B------:R-:W-:Y:S01]  /*1320*/  FFMA.FTZ R49, R33, R52, R48 ;  /* 0x0000003421317223 */ /* 0x000fe20000010030 */
[----:B------:R-:W-:Y:S01]  /*1330*/  FMUL.FTZ R52, R46, -1.4426950216293334961 ;  /* 0xbfb8aa3b2e347820 */ /* 0x000fe20000410000 */
[----:B-1----:R-:W-:-:S03]  /*1340*/  FADD.FTZ R53, -R51, 1 ;  /* 0x3f80000033357421 */ /* 0x002fc60000010100 */
[----:B------:R-:W0:Y:S01]  /*1350*/  MUFU.EX2 R100, R52 ;  /* 0x0000003400647308 */ /* 0x000e220000000800 */
[----:B------:R-:W-:Y:S01]  /*1360*/  FFMA.FTZ R36, R36, R53, 1 ;  /* 0x3f80000024247423 */ /* 0x000fe20000010035 */
[----:B------:R-:W-:-:S03]  /*1370*/  SHF.L.U32 R53, R80, 0x10, RZ ;  /* 0x0000001050357819 */ /* 0x000fc600000006ff */
[----:B------:R-:W-:-:S04]  /*1380*/  FMUL.FTZ R36, R51, R36 ;  /* 0x0000002433247220 */ /* 0x000fc80000410000 */
[----:B------:R-:W-:Y:S01]  /*1390*/  FMUL.FTZ R53, R53, R36 ;  /* 0x0000002435357220 */ /* 0x000fe20000410000 */
[----:B------:R-:W-:-:S03]  /*13a0*/  FFMA.FTZ R47, R16, R37, R13 ;  /* 0x00000025102f7223 */ /* 0x000fc6000001000d */
[----:B------:R-:W-:Y:S01]  /*13b0*/  FMUL.FTZ R36, R3, R53 ;  /* 0x0000003503247220 */ /* 0x000fe20000410000 */
[----:B0-----:R-:W-:-:S03]  /*13c0*/  FADD.FTZ R100, R100, 1 ;  /* 0x3f80000064647421 */ /* 0x001fc60000010000 */
[----:B------:R-:W-:Y:S01]  /*13d0*/  FFMA.FTZ R36, R120, R36, R49 ;  /* 0x0000002478247223 */ /* 0x000fe20000010031 */
[----:B------:R-:W-:Y:S01]  /*13e0*/  FMUL.FTZ R58, R47, -1.4426950216293334961 ;  /* 0xbfb8aa3b2f3a7820 */ /* 0x000fe20000410000 */
[----:B------:R0:W-:Y:S01]  /*13f0*/  MUFU.RCP R49, R100 ;  /* 0x0000006400317308 */ /* 0x0001e20000001000 */
[----:B------:R-:W-:Y:S01]  /*1400*/  FMUL.FTZ R55, R123, R42 ;  /* 0x0000002a7b377220 */ /* 0x000fe20000410000 */
[----:B0-----:R-:W-:-:S06]  /*1410*/  IADD3 R100, P0, R119, UR10, RZ ;  /* 0x0000000a77647c10 */ /* 0x001fcc000ff1e0ff */
[----:B------:R-:W0:Y:S01]  /*1420*/  MUFU.EX2 R58, R58 ;  /* 0x0000003a003a7308 */ /* 0x000e220000000800 */
[----:B------:R-:W-:Y:S01]  /*1430*/  IADD3.X R101, R117, UR11, RZ, P0, !PT ;  /* 0x0000000b75657c10 */ /* 0x000fe200087fe4ff */
[----:B------:R-:W-:Y:S01]  /*1440*/  FFMA.FTZ R35, R19, R55, R18 ;  /* 0x0000003713237223 */ /* 0x000fe20000010012 */
[----:B------:R-:W-:-:S04]  /*1450*/  FADD.FTZ R56, R56, 1 ;  /* 0x3f80000038387421 */ /* 0x000fc80000010000 */
[----:B------:R-:W5:Y:S01]  /*1460*/  LDG.E.64.CONSTANT R100, desc[UR8][R100.64] ;  /* 0x0000000864647981 */ /* 0x000f62000c1e9b00 */
[----:B------:R-:W-:Y:S01]  /*1470*/  FMUL.FTZ R57, R123, R34 ;  /* 0x000000227b397220 */ /* 0x000fe20000410000 */
[----:B------:R-:W-:Y:S01]  /*1480*/  FMUL.FTZ R43, R35, -1.4426950216293334961 ;  /* 0xbfb8aa3b232b7820 */ /* 0x000fe20000410000 */
[----:B------:R-:W-:Y:S01]  /*1490*/  FADD.FTZ R54, R54, 1 ;  /* 0x3f80000036367421 */ /* 0x000fe20000010000 */
[----:B------:R-:W1:Y:S01]  /*14a0*/  MUFU.RCP R56, R56 ;  /* 0x0000003800387308 */ /* 0x000e620000001000 */
[----:B------:R-:W-:Y:S01]  /*14b0*/  FFMA.FTZ R34, R3, R57, R20 ;  /* 0x0000003903227223 */ /* 0x000fe20000010014 */
[----:B------:R-:W-:Y:S01]  /*14c0*/  FMUL.FTZ R40, R123, R40 ;  /* 0x000000287b287220 */ /* 0x000fe20000410000 */
[----:B0-----:R-:W-:Y:S02]  /*14d0*/  FADD.FTZ R58, R58, 1 ;  /* 0x3f8000003a3a7421 */ /* 0x001fe40000010000 */
[----:B------:R-:W-:Y:S01]  /*14e0*/  FMUL.FTZ R42, R34, -1.4426950216293334961 ;  /* 0xbfb8aa3b222a7820 */ /* 0x000fe20000410000 */
[----:B------:R-:W-:-:S02]  /*14f0*/  FFMA.FTZ R41, R15, R40, R14 ;  /* 0x000000280f297223 */ /* 0x000fc4000001000e */
[----:B------:R-:W0:Y:S02]  /*1500*/  MUFU.EX2 R43, R43 ;  /* 0x0000002b002b7308 */ /* 0x000e240000000800 */
[----:B------:R-:W-:-:S06]  /*1510*/  FMUL.FTZ R60, R41, -1.4426950216293334961 ;  /* 0xbfb8aa3b293c7820 */ /* 0x000fcc0000410000 */
[----:B------:R-:W0:Y:S01]  /*1520*/  MUFU.RCP R54, R54 ;  /* 0x0000003600367308 */ /* 0x000e220000001000 */
[----:B-1----:R-:W-:-:S07]  /*1530*/  FADD.FTZ R61, -R56, 1 ;  /* 0x3f800000383d7421 */ /* 0x002fce0000010100 */
[----:B------:R-:W1:Y:S08]  /*1540*/  MUFU.RCP R58, R58 ;  /* 0x0000003a003a7308 */ /* 0x000e700000001000 */
[----:B------:R-:W1:Y:S01]  /*1550*/  MUFU.EX2 R42, R42 ;  /* 0x0000002a002a7308 */ /* 0x000e620000000800 */
[----:B0-----:R-:W-:Y:S01]  /*1560*/  FADD.FTZ R52, R43, 1 ;  /* 0x3f8000002b347421 */ /* 0x001fe20000010000 */
[----:B------:R-:W-:-:S06]  /*1570*/  FFMA.FTZ R61, R44, R61, 1 ;  /* 0x3f8000002c3d7423 */ /* 0x000fcc000001003d */
[----:B------:R-:W0:Y:S01]  /*1580*/  MUFU.EX2 R60, R60 ;  /* 0x0000003c003c7308 */ /* 0x000e220000000800 */
[----:B------:R-:W-:Y:S01]  /*1590*/  FADD.FTZ R44, -R54, 1 ;  /* 0x3f800000362c7421 */ /* 0x000fe20000010100 */
[----:B------:R-:W-:Y:S02]  /*15a0*/  IADD3 R102, P0, R59, UR10, RZ ;  /* 0x0000000a3b667c10 */ /* 0x000fe4000ff1e0ff */
[----:B------:R-:W-:Y:S01]  /*15b0*/  PRMT R33, R80, 0x7632, R33 ;  /* 0x0000763250217816 */ /* 0x000fe20000000021 */
[----:B------:R-:W-:Y:S01]  /*15c0*/  FFMA.FTZ R45, R45, R44, 1 ;  /* 0x3f8000002d2d7423 */ /* 0x000fe2000001002c */
[----:B-1----:R-:W-:Y:S02]  /*15d0*/  FADD.FTZ R48, -R58, 1 ;  /* 0x3f8000003a307421 */ /* 0x002fe40000010100 */
[----:B------:R-:W1:Y:S01]  /*15e0*/  MUFU.RCP R52, R52 ;  /* 0x0000003400347308 */ /* 0x000e620000001000 */
[----:B------:R-:W-:Y:S01]  /*15f0*/  FADD.FTZ R44, R42, 1 ;  /* 0x3f8000002a2c7421 */ /* 0x000fe20000010000 */
[----:B------:R-:W-:Y:S01]  /*1600*/  IADD3.X R103, R71, UR11, RZ, P0, !PT ;  /* 0x0000000b47677c10 */ /* 0x000fe200087fe4ff */
[----:B------:R-:W-:Y:S01]  /*1610*/  FMUL.FTZ R45, R54, R45 ;  /* 0x0000002d362d7220 */ /* 0x000fe20000410000 */
[----:B------:R-:W-:Y:S01]  /*1620*/  SHF.L.U32 R42, R33, 0x10, RZ ;  /* 0x00000010212a7819 */ /* 0x000fe200000006ff */
[----:B------:R-:W-:Y:S01]  /*1630*/  FFMA.FTZ R47, R47, R48, 1 ;  /* 0x3f8000002f2f7423 */ /* 0x000fe20000010030 */
[----:B------:R-:W-:Y:S01]  /*1640*/  SHF.L.U32 R51, R81, 0x10, RZ ;  /* 0x0000001051337819 */ /* 0x000fe200000006ff */
[----:B------:R-:W-:Y:S01]  /*1650*/  FMUL.FTZ R56, R56, R61 ;  /* 0x0000003d38387220 */ /* 0x000fe20000410000 */
[----:B------:R-:W1:Y:S01]  /*1660*/  MUFU.RCP R48, R44 ;  /* 0x0000002c00307308 */ /* 0x000e620000001000 */
[----:B0-----:R-:W-:Y:S01]  /*1670*/  FADD.FTZ R60, R60, 1 ;  /* 0x3f8000003c3c7421 */ /* 0x001fe20000010000 */
[----:B------:R-:W-:Y:S01]  /*1680*/  FMUL.FTZ R42, R42, R45 ;  /* 0x0000002d2a2a7220 */ /* 0x000fe20000410000 */
[----:B------:R-:W-:Y:S01]  /*1690*/  FFMA.FTZ R50, R3, R53, R50 ;  /* 0x0000003503327223 */ /* 0x000fe20000010032 */
[----:B------:R-:W5:Y:S01]  /*16a0*/  LDG.E.64.CONSTANT R102, desc[UR8][R102.64] ;  /* 0x0000000866667981 */ /* 0x000f62000c1e9b00 */
[----:B------:R-:W-:Y:S01]  /*16b0*/  PRMT R33, R81, 0x7632, R33 ;  /* 0x0000763251217816 */ /* 0x000fe20000000021 */
[----:B------:R-:W-:Y:S01]  /*16c0*/  FMUL.FTZ R51, R51, R56 ;  /* 0x0000003833337220 */ /* 0x000fe20000410000 */
[-C--:B------:R-:W-:Y:S01]  /*16d0*/  FFMA.FTZ R50, R15, R42.reuse, R50 ;  /* 0x0000002a0f327223 */ /* 0x080fe20000010032 */
[----:B------:R-:W0:Y:S01]  /*16e0*/  MUFU.RCP R60, R60 ;  /* 0x0000003c003c7308 */ /* 0x000e220000001000 */
[----:B------:R-:W-:Y:S01]  /*16f0*/  SHF.L.U32 R43, R33, 0x10, RZ ;  /* 0x00000010212b7819 */ /* 0x000fe200000006ff */
[----:B------:R-:W-:Y:S01]  /*1700*/  FMUL.FTZ R33, R15, R42 ;  /* 0x0000002a0f217220 */ /* 0x000fe20000410000 */
[----:B------:R-:W-:Y:S01]  /*1710*/  FMUL.FTZ R58, R58, R47 ;  /* 0x0000002f3a3a7220 */ /* 0x000fe20000410000 */
[----:B------:R-:W-:Y:S01]  /*1720*/  FFMA.FTZ R45, R19, R51, R50 ;  /* 0x00000033132d7223 */ /* 0x000fe20000010032 */
[----:B-1----:R-:W-:Y:S01]  /*1730*/  FADD.FTZ R50, -R52, 1 ;  /* 0x3f80000034327421 */ /* 0x002fe20000010100 */
[----:B------:R-:W-:Y:S01]  /*1740*/  FFMA.FTZ R33, R39, R33, R36 ;  /* 0x0000002127217223 */ /* 0x000fe20000010024 */
[----:B------:R-:W-:Y:S01]  /*1750*/  FMUL.FTZ R36, R19, R51 ;  /* 0x0000003313247220 */ /* 0x000fe20000410000 */
[----:B------:R-:W-:Y:S01]  /*1760*/  FMUL.FTZ R58, R43, R58 ;  /* 0x0000003a2b3a7220 */ /* 0x000fe20000410000 */
[----:B------:R-:W-:Y:S01]  /*1770*/  FFMA.FTZ R35, R35, R50, 1 ;  /* 0x3f80000023237423 */ /* 0x000fe20000010032 */
[----:B------:R-:W-:Y:S01]  /*1780*/  FFMA.FTZ R43, R39, R42, R64 ;  /* 0x0000002a272b7223 */ /* 0x000fe20000010040 */
[----:B------:R-:W-:Y:S01]  /*1790*/  FFMA.FTZ R36, R118, R36, R33 ;  /* 0x0000002476247223 */ /* 0x000fe20000010021 */
[----:B------:R-:W-:Y:S01]  /*17a0*/  FADD.FTZ R47, -R48, 1 ;  /* 0x3f800000302f7421 */ /* 0x000fe20000010100 */
[-C--:B------:R-:W-:Y:S01]  /*17b0*/  FFMA.FTZ R39, R37, R58.reuse, R68 ;  /* 0x0000003a25277223 */ /* 0x080fe20000010044 */
[----:B------:R-:W-:Y:S01]  /*17c0*/  FADD.FTZ R33, R69, R58 ;  /* 0x0000003a45217221 */ /* 0x000fe20000010000 */
[CC--:B------:R-:W-:Y:S01]  /*17d0*/  FFMA.FTZ R44, R16.reuse, R58.reuse, R45 ;  /* 0x0000003a102c7223 */ /* 0x0c0fe2000001002d */
[----:B------:R-:W-:Y:S01]  /*17e0*/  FMUL.FTZ R58, R16, R58 ;  /* 0x0000003a103a7220 */ /* 0x000fe20000410000 */
[----:B------:R-:W-:Y:S01]  /*17f0*/  SHF.L.U32 R61, R82, 0x10, RZ ;  /* 0x00000010523d7819 */ /* 0x000fe200000006ff */
[----:B------:R-:W-:Y:S01]  /*1800*/  FMUL.FTZ R45, R52, R35 ;  /* 0x00000023342d7220 */ /* 0x000fe20000410000 */
[----:B------:R-:W-:Y:S01]  /*1810*/  SHF.L.U32 R35, R83, 0x10, RZ ;  /* 0x0000001053237819 */ /* 0x000fe200000006ff */
[----:B------:R-:W-:Y:S01]  /*1820*/  FADD.FTZ R65, R65, R42 ;  /* 0x0000002a41417221 */ /* 0x000fe20000010000 */
[----:B------:R-:W-:Y:S01]  /*1830*/  FFMA.FTZ R47, R34, R47, 1 ;  /* 0x3f800000222f7423 */ /* 0x000fe2000001002f */
[----:B0-----:R-:W-:Y:S01]  /*1840*/  FADD.FTZ R34, -R60, 1 ;  /* 0x3f8000003c227421 */ /* 0x001fe20000010100 */
[----:B------:R-:W-:Y:S01]  /*1850*/  FFMA.FTZ R42, R37, R58, R36 ;  /* 0x0000003a252a7223 */ /* 0x000fe20000010024 */
[C---:B------:R-:W-:Y:S01]  /*1860*/  FADD.FTZ R58, -R70.reuse, R61 ;  /* 0x0000003d463a7221 */ /* 0x040fe20000010100 */
[----:B------:R-:W-:Y:S01]  /*1870*/  FADD.FTZ R54, -R70, R35 ;  /* 0x0000002346367221 */ /* 0x000fe20000010100 */
[----:B------:R-:W-:Y:S01]  /*1880*/  SHF.L.U32 R35, R86, 0x10, RZ ;  /* 0x0000001056237819 */ /* 0x000fe200000006ff */
[----:B------:R-:W-:Y:S01]  /*1890*/  FFMA.FTZ R41, R41, R34, 1 ;  /* 0x3f80000029297423 */ /* 0x000fe20000010022 */
[----:B------:R-:W-:Y:S01]  /*18a0*/  FADD.FTZ R37, -R49, 1 ;  /* 0x3f80000031257421 */ /* 0x000fe20000010100 */
[----:B------:R-:W-:Y:S01]  /*18b0*/  FMUL.FTZ R58, R123, R58 ;  /* 0x0000003a7b3a7220 */ /* 0x000fe20000410000 */
[----:B------:R-:W-:Y:S01]  /*18c0*/  PRMT R34, R82, 0x7632, R34 ;  /* 0x0000763252227816 */ /* 0x000fe20000000022 */
[----:B------:R-:W-:Y:S01]  /*18d0*/  FMUL.FTZ R47, R48, R47 ;  /* 0x0000002f302f7220 */ /* 0x000fe20000410000 */
[----:B------:R-:W-:Y:S01]  /*18e0*/  SHF.L.U32 R56, R84, 0x10, RZ ;  /* 0x0000001054387819 */ /* 0x000fe200000006ff */
[----:B------:R-:W-:Y:S01]  /*18f0*/  FFMA.FTZ R46, R46, R37, 1 ;  /* 0x3f8000002e2e7423 */ /* 0x000fe20000010025 */
[----:B------:R-:W-:Y:S01]  /*1900*/  FADD.FTZ R36, -R70, R35 ;  /* 0x0000002346247221 */ /* 0x000fe20000010100 */
[----:B------:R-:W-:Y:S01]  /*1910*/  FFMA.FTZ R37, R3, R58, R20 ;  /* 0x0000003a03257223 */ /* 0x000fe20000010014 */
[----:B------:R-:W-:-:S02]  /*1920*/  SHF.L.U32 R35, R34, 0x10, RZ ;  /* 0x0000001022237819 */ /* 0x000fc400000006ff */
[----:B------:R-:W-:Y:S01]  /*1930*/  PRMT R34, R84, 0x7632, R34 ;  /* 0x0000763254227816 */ /* 0x000fe20000000022 */
[----:B------:R-:W-:Y:S01]  /*1940*/  FMUL.FTZ R50, R49, R46 ;  /* 0x0000002e31327220 */ /* 0x000fe20000410000 */
[----:B------:R-:W-:Y:S01]  /*1950*/  FMUL.FTZ R56, R56, R47 ;  /* 0x0000002f38387220 */ /* 0x000fe20000410000 */
[----:B------:R-:W-:Y:S01]  /*1960*/  FMUL.FTZ R60, R60, R41 ;  /* 0x000000293c3c7220 */ /* 0x000fe20000410000 */
[----:B------:R-:W-:Y:S01]  /*1970*/  FMUL.FTZ R54, R123, R54 ;  /* 0x000000367b367220 */ /* 0x000fe20000410000 */
[----:B------:R-:W-:Y:S01]  /*1980*/  FMUL.FTZ R47, R37, -1.4426950216293334961 ;  /* 0xbfb8aa3b252f7820 */ /* 0x000fe20000410000 */
[----:B------:R-:W-:Y:S01]  /*1990*/  FMUL.FTZ R49, R123, R36 ;  /* 0x000000247b317220 */ /* 0x000fe20000410000 */
[----:B------:R-:W-:Y:S01]  /*19a0*/  FADD.FTZ R48, -R70, R35 ;  /* 0x0000002346307221 */ /* 0x000fe20000010100 */
[----:B------:R-:W-:Y:S02]  /*19b0*/  PRMT R36, R85, 0x7632, R36 ;  /* 0x0000763255247816 */ /* 0x000fe40000000024 */
[----:B------:R-:W-:Y:S01]  /*19c0*/  SHF.L.U32 R41, R34, 0x10, RZ ;  /* 0x0000001022297819 */ /* 0x000fe200000006ff */
[----:B------:R-:W-:Y:S01]  /*19d0*/  FFMA.FTZ R46, R19, R54, R18 ;  /* 0x00000036132e7223 */ /* 0x000fe20000010012 */
[----:B------:R-:W-:Y:S01]  /*19e0*/  SHF.L.U32 R52, R85, 0x10, RZ ;  /* 0x0000001055347819 */ /* 0x000fe200000006ff */
[----:B------:R0:W1:Y:S01]  /*19f0*/  MUFU.EX2 R61, R47 ;  /* 0x0000002f003d7308 */ /* 0x0000620000000800 */
[----:B------:R-:W-:Y:S01]  /*1a00*/  FMUL.FTZ R34, R123, R48 ;  /* 0x000000307b227220 */ /* 0x000fe20000410000 */
[----:B------:R-:W-:Y:S01]  /*1a10*/  FMUL.FTZ R48, R41, R60 ;  /* 0x0000003c29307220 */ /* 0x000fe20000410000 */
[----:B------:R-:W-:Y:S01]  /*1a20*/  PRMT R41, R83, 0x7632, R41 ;  /* 0x0000763253297816 */ /* 0x000fe20000000029 */
[----:B------:R-:W-:Y:S01]  /*1a30*/  FMUL.FTZ R64, R46, -1.4426950216293334961 ;  /* 0xbfb8aa3b2e407820 */ /* 0x000fe20000410000 */
[----:B------:R-:W-:Y:S01]  /*1a40*/  FMUL.FTZ R52, R52, R45 ;  /* 0x0000002d34347220 */ /* 0x000fe20000410000 */
[----:B0-----:R-:W-:Y:S01]  /*1a50*/  SHF.L.U32 R47, R36, 0x10, RZ ;  /* 0x00000010242f7819 */ /* 0x001fe200000006ff */
[----:B------:R-:W-:Y:S01]  /*1a60*/  FFMA.FTZ R45, R15, R34, R14 ;  /* 0x000000220f2d7223 */ /* 0x000fe2000001000e */
[----:B------:R-:W-:Y:S01]  /*1a70*/  SHF.L.U32 R41, R41, 0x10, RZ ;  /* 0x0000001029297819 */ /* 0x000fe200000006ff */
[----:B------:R-:W0:Y:S02]  /*1a80*/  MUFU.EX2 R69, R64 ;  /* 0x0000004000457308 */ /* 0x000e240000000800 */
[----:B------:R-:W-:Y:S01]  /*1a90*/  FMUL.FTZ R68, R47, R50 ;  /* 0x000000322f447220 */ /* 0x000fe20000410000 */
[----:B------:R-:W-:Y:S01]  /*1aa0*/  FMUL.FTZ R47, R3, R56 ;  /* 0x00000038032f7220 */ /* 0x000fe20000410000 */
[----:B------:R-:W-:Y:S01]  /*1ab0*/  FMUL.FTZ R60, R45, -1.4426950216293334961 ;  /* 0xbfb8aa3b2d3c7820 */ /* 0x000fe20000410000 */
[----:B------:R-:W-:-:S02]  /*1ac0*/  FFMA.FTZ R35, R3, R49, R20 ;  /* 0x0000003103237223 */ /* 0x000fc40000010014 */
[----:B------:R-:W-:Y:S01]  /*1ad0*/  FFMA.FTZ R47, R57, R47, R42 ;  /* 0x0000002f392f7223 */ /* 0x000fe2000001002a */
[----:B------:R-:W-:Y:S01]  /*1ae0*/  FADD.FTZ R42, -R70, R41 ;  /* 0x00000029462a7221 */ /* 0x000fe20000010100 */
[----:B------:R-:W3:Y:S01]  /*1af0*/  MUFU.EX2 R64, R60 ;  /* 0x0000003c00407308 */ /* 0x000ee20000000800 */
[----:B------:R-:W-:Y:S01]  /*1b00*/  FMUL.FTZ R104, R35, -1.4426950216293334961 ;  /* 0xbfb8aa3b23687820 */ /* 0x000fe20000410000 */
[----:B------:R-:W-:Y:S01]  /*1b10*/  SHF.L.U32 R105, R87, 0x10, RZ ;  /* 0x0000001057697819 */ /* 0x000fe200000006ff */
[----:B------:R-:W-:Y:S01]  /*1b20*/  FMUL.FTZ R42, R123, R42 ;  /* 0x0000002a7b2a7220 */ /* 0x000fe20000410000 */
[-C--:B------:R-:W-:Y:S01]  /*1b30*/  FMUL.FTZ R50, R15, R48.reuse ;  /* 0x000000300f327220 */ /* 0x080fe20000410000 */
[----:B------:R-:W-:Y:S01]  /*1b40*/  FFMA.FTZ R41, R40, R48, R43 ;  /* 0x0000003028297223 */ /* 0x000fe2000001002b */
[----:B-1----:R-:W-:Y:S02]  /*1b50*/  FADD.FTZ R61, R61, 1 ;  /* 0x3f8000003d3d7421 */ /* 0x002fe40000010000 */
[----:B------:R1:W-:Y:S01]  /*1b60*/  MUFU.EX2 R36, R104 ;  /* 0x0000006800247308 */ /* 0x0003e20000000800 */
[----:B------:R-:W-:Y:S01]  /*1b70*/  FFMA.FTZ R43, R16, R42, R13 ;  /* 0x0000002a102b7223 */ /* 0x000fe2000001000d */
[----:B------:R-:W-:Y:S01]  /*1b80*/  FFMA.FTZ R44, R3, R56, R44 ;  /* 0x00000038032c7223 */ /* 0x000fe2000001002c */
[----:B------:R-:W-:Y:S01]  /*1b90*/  FFMA.FTZ R50, R40, R50, R47 ;  /* 0x0000003228327223 */ /* 0x000fe2000001002f */
[----:B-1----:R-:W-:-:S04]  /*1ba0*/  FADD.FTZ R104, -R70, R105 ;  /* 0x0000006946687221 */ /* 0x002fc80000010100 */
[----:B------:R1:W4:Y:S01]  /*1bb0*/  MUFU.RCP R106, R61 ;  /* 0x0000003d006a7308 */ /* 0x0003220000001000 */
[----:B0-----:R-:W-:Y:S01]  /*1bc0*/  FADD.FTZ R69, R69, 1 ;  /* 0x3f80000045457421 */ /* 0x001fe20000010000 */
[----:B------:R-:W-:Y:S01]  /*1bd0*/  FMUL.FTZ R47, R123, R104 ;  /* 0x000000687b2f7220 */ /* 0x000fe20000410000 */
[----:B------:R-:W-:Y:S01]  /*1be0*/  FMUL.FTZ R104, R43, -1.4426950216293334961 ;  /* 0xbfb8aa3b2b687820 */ /* 0x000fe20000410000 */
[----:B------:R-:W-:Y:S01]  /*1bf0*/  FADD.FTZ R60, R65, R48 ;  /* 0x00000030413c7221 */ /* 0x000fe20000010000 */
[----:B-1----:R-:W-:-:S03]  /*1c00*/  FFMA.FTZ R61, R15, R48, R44 ;  /* 0x000000300f3d7223 */ /* 0x002fc6000001002c */
[----:B------:R0:W1:Y:S01]  /*1c10*/  MUFU.RCP R107, R69 ;  /* 0x00000045006b7308 */ /* 0x0000620000001000 */
[----:B---3--:R-:W-:Y:S01]  /*1c20*/  FADD.FTZ R48, R64, 1 ;  /* 0x3f80000040307421 */ /* 0x008fe20000010000 */
[----:B------:R-:W-:Y:S01]  /*1c30*/  FFMA.FTZ R65, R19, R52, R61 ;  /* 0x0000003413417223 */ /* 0x000fe2000001003d */
[----:B------:R-:W-:-:S05]  /*1c40*/  FADD.FTZ R61, R33, R68 ;  /* 0x00000044213d7221 */ /* 0x000fca0000010000 */
[----:B------:R-:W3:Y:S01]  /*1c50*/  MUFU.EX2 R104, R104 ;  /* 0x0000006800687308 */ /* 0x000ee20000000800 */
[-C--:B0-----:R-:W-:Y:S01]  /*1c60*/  FFMA.FTZ R69, R38, R68.reuse, R39 ;  /* 0x0000004426457223 */ /* 0x081fe20000010027 */
[CC--:B------:R-:W-:Y:S01]  /*1c70*/  FFMA.FTZ R64, R16.reuse, R68.reuse, R65 ;  /* 0x0000004410407223 */ /* 0x0c0fe20000010041 */
[----:B------:R-:W-:-:S05]  /*1c80*/  FMUL.FTZ R39, R16, R68 ;  /* 0x0000004410277220 */ /* 0x000fca0000410000 */
[----:B------:R-:W0:Y:S01]  /*1c90*/  MUFU.RCP R68, R48 ;  /* 0x0000003000447308 */ /* 0x000e220000001000 */
[----:B------:R-:W-:Y:S01]  /*1ca0*/  FMUL.FTZ R40, R19, R52 ;  /* 0x0000003413287220 */ /* 0x000fe20000410000 */
[----:B------:R-:W-:Y:S01]  /*1cb0*/  SHF.L.U32 R65, R88, 0x10, RZ ;  /* 0x0000001058417819 */ /* 0x000fe200000006ff */
[----:B----4-:R-:W-:Y:S01]  /*1cc0*/  FADD.FTZ R44, -R106, 1 ;  /* 0x3f8000006a2c7421 */ /* 0x010fe20000010100 */
[----:B-1----:R-:W-:Y:S01]  /*1cd0*/  FADD.FTZ R33, -R107, 1 ;  /* 0x3f8000006b217421 */ /* 0x002fe20000010100 */
[----:B------:R-:W-:Y:S02]  /*1ce0*/  FFMA.FTZ R105, R55, R40, R50 ;  /* 0x0000002837697223 */ /* 0x000fe40000010032 */
[----:B------:R-:W-:Y:S01]  /*1cf0*/  FADD.FTZ R50, -R70, R65 ;  /* 0x0000004146327221 */ /* 0x000fe20000010100 */
[----:B---3--:R-:W-:Y:S01]  /*1d00*/  FADD.FTZ R65, R104, 1 ;  /* 0x3f80000068417421 */ /* 0x008fe20000010000 */
[----:B------:R-:W-:Y:S01]  /*1d10*/  FFMA.FTZ R37, R37, R44, 1 ;  /* 0x3f80000025257423 */ /* 0x000fe2000001002c */
[----:B------:R-:W-:Y:S01]  /*1d20*/  SHF.L.U32 R109, R90, 0x10, RZ ;  /* 0x000000105a6d7819 */ /* 0x000fe200000006ff */
[----:B------:R-:W-:Y:S01]  /*1d30*/  FFMA.FTZ R110, R46, R33, 1 ;  /* 0x3f8000002e6e7423 */ /* 0x000fe20000010021 */
[----:B------:R1:W3:Y:S01]  /*1d40*/  MUFU.RCP R111, R65 ;  /* 0x00000041006f7308 */ /* 0x0002e20000001000 */
[----:B------:R-:W-:Y:S01]  /*1d50*/  FMUL.FTZ R108, R106, R37 ;  /* 0x000000256a6c7220 */ /* 0x000fe20000410000 */
[----:B0-----:R-:W-:Y:S01]  /*1d60*/  FADD.FTZ R46, -R68, 1 ;  /* 0x3f800000442e7421 */ /* 0x001fe20000010100 */
[----:B------:R-:W-:Y:S01]  /*1d70*/  PRMT R33, R86, 0x7632, R33 ;  /* 0x0000763256217816 */ /* 0x000fe20000000021 */
[----:B------:R-:W-:-:S02]  /*1d80*/  FADD.FTZ R106, -R70, R109 ;  /* 0x0000006d466a7221 */ /* 0x000fc40000010100 */
[----:B------:R-:W-:Y:S01]  /*1d90*/  FFMA.FTZ R109, R45, R46, 1 ;  /* 0x3f8000002d6d7423 */ /* 0x000fe2000001002e */
[----:B------:R-:W-:Y:S02]  /*1da0*/  PRMT R45, R87, 0x7632, R45 ;  /* 0x00007632572d7816 */ /* 0x000fe4000000002d */
[----:B------:R-:W-:Y:S02]  /*1db0*/  SHF.L.U32 R33, R33, 0x10, RZ ;  /* 0x0000001021217819 */ /* 0x000fe400000006ff */
[----:B------:R-:W-:Y:S01]  /*1dc0*/  SHF.L.U32 R45, R45, 0x10, RZ ;  /* 0x000000102d2d7819 */ /* 0x000fe200000006ff */
[----:B------:R-:W-:Y:S02]  /*1dd0*/  FFMA.FTZ R40, R19, R47, R18 ;  /* 0x0000002f13287223 */ /* 0x000fe40000010012 */
[C---:B------:R-:W-:Y:S02]  /*1de0*/  FADD.FTZ R112, -R70.reuse, R33 ;  /* 0x0000002146707221 */ /* 0x040fe40000010100 */
[----:B------:R-:W-:Y:S01]  /*1df0*/  FADD.FTZ R130, -R70, R45 ;  /* 0x0000002d46827221 */ /* 0x000fe20000010100 */
[----:B------:R-:W-:Y:S01]  /*1e00*/  FFMA.FTZ R39, R38, R39, R105 ;  /* 0x0000002726277223 */ /* 0x000fe20000010069 */
[----:B------:R-:W-:Y:S01]  /*1e10*/  FMUL.FTZ R126, R107, R110 ;  /* 0x0000006e6b7e7220 */ /* 0x000fe20000410000 */
[----:B-1----:R-:W-:Y:S01]  /*1e20*/  FMUL.FTZ R65, R123, R112 ;  /* 0x000000707b417220 */ /* 0x002fe20000410000 */
[----:B------:R-:W-:Y:S01]  /*1e30*/  FMUL.FTZ R38, R40, -1.4426950216293334961 ;  /* 0xbfb8aa3b28267820 */ /* 0x000fe20000410000 */
[----:B---3--:R-:W-:Y:S01]  /*1e40*/  FADD.FTZ R110, -R111, 1 ;  /* 0x3f8000006f6e7421 */ /* 0x008fe20000010100 */
[----:B------:R-:W-:Y:S01]  /*1e50*/  FMUL.FTZ R112, R68, R109 ;  /* 0x0000006d44707220 */ /* 0x000fe20000410000 */
[----:B------:R-:W-:Y:S01]  /*1e60*/  FMUL.FTZ R68, R123, R130 ;  /* 0x000000827b447220 */ /* 0x000fe20000410000 */
[----:B------:R-:W-:Y:S01]  /*1e70*/  FFMA.FTZ R107, R15, R65, R14 ;  /* 0x000000410f6b7223 */ /* 0x000fe2000001000e */
[----:B------:R-:W-:Y:S01]  /*1e80*/  FFMA.FTZ R128, R43, R110, 1 ;  /* 0x3f8000002b807423 */ /* 0x000fe2000001006e */
[----:B------:R-:W0:Y:S01]  /*1e90*/  MUFU.EX2 R38, R38 ;  /* 0x0000002600267308 */ /* 0x000e220000000800 */
[----:B------:R-:W-:Y:S01]  /*1ea0*/  FFMA.FTZ R110, R16, R68, R13 ;  /* 0x00000044106e7223 */ /* 0x000fe2000001000d */
[----:B------:R-:W-:-:S02]  /*1eb0*/  SHF.L.U32 R45, R92, 0x10, RZ ;  /* 0x000000105c2d7819 */ /* 0x000fc400000006ff */
[----:B------:R-:W-:Y:S01]  /*1ec0*/  PRMT R43, R92, 0x7632, R43 ;  /* 0x000076325c2b7816 */ /* 0x000fe2000000002b */
[----:B------:R-:W-:Y:S01]  /*1ed0*/  FMUL.FTZ R113, R111, R128 ;  /* 0x000000806f717220 */ /* 0x000fe20000410000 */
[----:B------:R-:W-:Y:S01]  /*1ee0*/  FMUL.FTZ R127, R107, -1.4426950216293334961 ;  /* 0xbfb8aa3b6b7f7820 */ /* 0x000fe20000410000 */
[----:B------:R-:W-:Y:S01]  /*1ef0*/  FMUL.FTZ R128, R110, -1.4426950216293334961 ;  /* 0xbfb8aa3b6e807820 */ /* 0x000fe20000410000 */
[----:B------:R-:W-:Y:S01]  /*1f00*/  SHF.L.U32 R109, R43, 0x10, RZ ;  /* 0x000000102b6d7819 */ /* 0x000fe200000006ff */
[----:B------:R-:W-:Y:S01]  /*1f10*/  FMUL.FTZ R45, R45, R108 ;  /* 0x0000006c2d2d7220 */ /* 0x000fe20000410000 */
[C---:B------:R-:W-:Y:S01]  /*1f20*/  SHF.L.U32 R111, R93.reuse, 0x10, RZ ;  /* 0x000000105d6f7819 */ /* 0x040fe200000006ff */
[----:B------:R0:W1:Y:S01]  /*1f30*/  MUFU.EX2 R129, R127 ;  /* 0x0000007f00817308 */ /* 0x0000620000000800 */
[----:B------:R-:W-:Y:S01]  /*1f40*/  PRMT R43, R93, 0x7632, R43 ;  /* 0x000076325d2b7816 */ /* 0x000fe2000000002b */
[----:B------:R-:W-:Y:S01]  /*1f50*/  FMUL.FTZ R109, R109, R112 ;  /* 0x000000706d6d7220 */ /* 0x000fe20000410000 */
[----:B------:R-:W-:-:S02]  /*1f60*/  FMUL.FTZ R108, R3, R45 ;  /* 0x0000002d036c7220 */ /* 0x000fc40000410000 */
[----:B------:R-:W-:Y:S01]  /*1f70*/  SHF.L.U32 R112, R43, 0x10, RZ ;  /* 0x000000102b707819 */ /* 0x000fe200000006ff */
[----:B------:R-:W-:Y:S02]  /*1f80*/  FMUL.FTZ R43, R111, R126 ;  /* 0x0000007e6f2b7220 */ /* 0x000fe40000410000 */
[----:B------:R-:W3:Y:S01]  /*1f90*/  MUFU.EX2 R128, R128 ;  /* 0x0000008000807308 */ /* 0x000ee20000000800 */
[----:B------:R-:W-:Y:S01]  /*1fa0*/  FADD.FTZ R126, R36, 1 ;  /* 0x3f800000247e7421 */ /* 0x000fe20000010000 */
[----:B------:R-:W-:Y:S01]  /*1fb0*/  FFMA.FTZ R39, R58, R108, R39 ;  /* 0x0000006c3a277223 */ /* 0x000fe20000010027 */
[----:B------:R-:W-:Y:S01]  /*1fc0*/  FMUL.FTZ R36, R15, R109 ;  /* 0x0000006d0f247220 */ /* 0x000fe20000410000 */
[----:B------:R-:W-:Y:S01]  /*1fd0*/  FMUL.FTZ R111, R112, R113 ;  /* 0x00000071706f7220 */ /* 0x000fe20000410000 */
[----:B------:R-:W-:Y:S01]  /*1fe0*/  FFMA.FTZ R112, R34, R109, R41 ;  /* 0x0000006d22707223 */ /* 0x000fe20000010029 */
[----:B0-----:R-:W-:Y:S01]  /*1ff0*/  FADD.FTZ R127, R38, 1 ;  /* 0x3f800000267f7421 */ /* 0x001fe20000010000 */
[----:B------:R-:W-:Y:S01]  /*2000*/  FFMA.FTZ R39, R34, R36, R39 ;  /* 0x0000002422277223 */ /* 0x000fe20000010027 */
[----:B------:R-:W-:Y:S01]  /*2010*/  FMUL.FTZ R34, R19, R43 ;  /* 0x0000002b13227220 */ /* 0x000fe20000410000 */
[----:B------:R-:W0:Y:S01]  /*2020*/  MUFU.RCP R126, R126 ;  /* 0x0000007e007e7308 */ /* 0x000e220000001000 */
[----:B------:R-:W-:-:S02]  /*2030*/  FFMA.FTZ R64, R3, R45, R64 ;  /* 0x0000002d03407223 */ /* 0x000fc40000010040 */
[----:B------:R-:W-:Y:S01]  /*2040*/  FFMA.FTZ R113, R54, R34, R39 ;  /* 0x0000002236717223 */ /* 0x000fe20000010027 */
[----:B------:R-:W-:Y:S01]  /*2050*/  SHF.L.U32 R39, R91, 0x10, RZ ;  /* 0x000000105b277819 */ /* 0x000fe200000006ff */
[----:B-1----:R-:W-:Y:S01]  /*2060*/  FADD.FTZ R129, R129, 1 ;  /* 0x3f80000081817421 */ /* 0x002fe20000010000 */
[----:B------:R-:W-:Y:S02]  /*2070*/  SHF.L.U32 R105, R89, 0x10, RZ ;  /* 0x0000001059697819 */ /* 0x000fe400000006ff */
[----:B------:R-:W1:Y:S01]  /*2080*/  MUFU.RCP R127, R127 ;  /* 0x0000007f007f7308 */ /* 0x000e620000001000 */
[----:B------:R-:W-:Y:S01]  /*2090*/  PRMT R34, R88, 0x7632, R34 ;  /* 0x0000763258227816 */ /* 0x000fe20000000022 */
[----:B------:R-:W-:Y:S01]  /*20a0*/  FADD.FTZ R36, R60, R109 ;  /* 0x0000006d3c247221 */ /* 0x000fe20000010000 */
[----:B------:R-:W-:Y:S01]  /*20b0*/  FFMA.FTZ R64, R15, R109, R64 ;  /* 0x0000006d0f407223 */ /* 0x000fe20000010040 */
[----:B---3--:R-:W-:Y:S01]  /*20c0*/  FADD.FTZ R131, R128, 1 ;  /* 0x3f80000080837421 */ /* 0x008fe20000010000 */
[----:B------:R-:W-:Y:S01]  /*20d0*/  FMUL.FTZ R50, R123, R50 ;  /* 0x000000327b327220 */ /* 0x000fe20000410000 */
[----:B------:R-:W-:Y:S01]  /*20e0*/  SHF.L.U32 R109, R94, 0x10, RZ ;  /* 0x000000105e6d7819 */ /* 0x000fe200000006ff */
[C---:B------:R-:W-:Y:S01]  /*20f0*/  FADD.FTZ R60, -R70.reuse, R39 ;  /* 0x00000027463c7221 */ /* 0x040fe20000010100 */
[----:B------:R-:W3:Y:S01]  /*2100*/  MUFU.RCP R130, R129 ;  /* 0x0000008100827308 */ /* 0x000ee20000001000 */
[----:B------:R-:W-:Y:S01]  /*2110*/  FADD.FTZ R48, -R70, R105 ;  /* 0x0000006946307221 */ /* 0x000fe20000010100 */
[----:B------:R-:W-:Y:S01]  /*2120*/  SHF.L.U32 R39, R34, 0x10, RZ ;  /* 0x0000001022277819 */ /* 0x000fe200000006ff */
[----:B------:R-:W-:Y:S01]  /*2130*/  FFMA.FTZ R104, R3, R50, R20 ;  /* 0x0000003203687223 */ /* 0x000fe20000010014 */
[----:B------:R-:W-:Y:S01]  /*2140*/  PRMT R38, R89, 0x7632, R38 ;  /* 0x0000763259267816 */ /* 0x000fe20000000026 */
[----:B------:R-:W-:-:S03]  /*2150*/  FADD.FTZ R34, -R70, R109 ;  /* 0x0000006d46227221 */ /* 0x000fc60000010100 */
[----:B------:R1:W4:Y:S01]  /*2160*/  MUFU.RCP R132, R131 ;  /* 0x0000008300847308 */ /* 0x0003220000001000 */
[C---:B------:R-:W-:Y:S01]  /*2170*/  FMUL.FTZ R48, R123.reuse, R48 ;  /* 0x000000307b307220 */ /* 0x040fe20000410000 */
[----:B------:R-:W-:Y:S01]  /*2180*/  FMUL.FTZ R41, R123, R60 ;  /* 0x0000003c7b297220 */ /* 0x000fe20000410000 */
[C---:B------:R-:W-:Y:S01]  /*2190*/  FFMA.FTZ R109, R19.reuse, R43, R64 ;  /* 0x0000002b136d7223 */ /* 0x040fe20000010040 */
[----:B------:R-:W-:Y:S01]  /*21a0*/  SHF.L.U32 R133, R38, 0x10, RZ ;  /* 0x0000001026857819 */ /* 0x000fe200000006ff */
[----:B------:R-:W-:Y:S01]  /*21b0*/  FADD.FTZ R60, -R70, R39 ;  /* 0x00000027463c7221 */ /* 0x000fe20000010100 */
[-C--:B------:R-:W-:Y:S01]  /*21c0*/  FMUL.FTZ R64, R16, R111.reuse ;  /* 0x0000006f10407220 */ /* 0x080fe20000410000 */
[----:B------:R-:W-:Y:S01]  /*21d0*/  FMUL.FTZ R44, R104, -1.4426950216293334961 ;  /* 0xbfb8aa3b682c7820 */ /* 0x000fe20000410000 */
[--C-:B------:R-:W-:Y:S01]  /*21e0*/  FFMA.FTZ R37, R19, R48, R18.reuse ;  /* 0x0000003013257223 */ /* 0x100fe20000010012 */
[C---:B------:R-:W-:Y:S01]  /*21f0*/  FFMA.FTZ R69, R42.reuse, R111, R69 ;  /* 0x0000006f2a457223 */ /* 0x040fe20000010045 */
[C---:B------:R-:W-:Y:S01]  /*2200*/  FMUL.FTZ R60, R123.reuse, R60 ;  /* 0x0000003c7b3c7220 */ /* 0x040fe20000410000 */
[----:B------:R-:W-:Y:S01]  /*2210*/  FFMA.FTZ R128, R42, R64, R113 ;  /* 0x000000402a807223 */ /* 0x000fe20000010071 */
[----:B------:R-:W-:Y:S01]  /*2220*/  FADD.FTZ R64, -R70, R133 ;  /* 0x0000008546407221 */ /* 0x000fe20000010100 */
[----:B0-----:R-:W-:Y:S01]  /*2230*/  FADD.FTZ R42, -R126, 1 ;  /* 0x3f8000007e2a7421 */ /* 0x001fe20000010100 */
[----:B------:R-:W-:Y:S01]  /*2240*/  FMUL.FTZ R46, R123, R106 ;  /* 0x0000006a7b2e7220 */ /* 0x000fe20000410000 */
[----:B-1----:R-:W-:Y:S01]  /*2250*/  FADD.FTZ R131, -R127, 1 ;  /* 0x3f8000007f837421 */ /* 0x002fe20000010100 */
[----:B------:R-:W0:Y:S01]  /*2260*/  MUFU.EX2 R44, R44 ;  /* 0x0000002c002c7308 */ /* 0x000e220000000800 */
[----:B------:R-:W-:Y:S01]  /*2270*/  FMUL.FTZ R106, R37, -1.4426950216293334961 ;  /* 0xbfb8aa3b256a7820 */ /* 0x000fe20000410000 */
[----:B------:R-:W-:Y:S01]  /*2280*/  FFMA.FTZ R38, R19, R41, R18 ;  /* 0x0000002913267223 */ /* 0x000fe20000010012 */
[----:B------:R-:W-:Y:S01]  /*2290*/  FFMA.FTZ R113, R15, R60, R14 ;  /* 0x0000003c0f717223 */ /* 0x000fe2000001000e */
[----:B------:R-:W-:Y:S01]  /*22a0*/  FMUL.FTZ R64, R123, R64 ;  /* 0x000000407b407220 */ /* 0x000fe20000410000 */
[----:B------:R-:W-:Y:S01]  /*22b0*/  FFMA.FTZ R129, R35, R42, 1 ;  /* 0x3f80000023817423 */ /* 0x000fe2000001002a */
[----:B------:R-:W-:Y:S01]  /*22c0*/  FFMA.FTZ R42, R40, R131, 1 ;  /* 0x3f800000282a7423 */ /* 0x000fe20000010083 */
[----:B---3--:R-:W-:Y:S01]  /*22d0*/  FADD.FTZ R40, -R130, 1 ;  /* 0x3f80000082287421 */ /* 0x008fe20000010100 */
[----:B------:R-:W-:Y:S01]  /*22e0*/  FMUL.FTZ R134, R38, -1.4426950216293334961 ;  /* 0xbfb8aa3b26867820 */ /* 0x000fe20000410000 */
[----:B------:R-:W-:Y:S01]  /*22f0*/  FMUL.FTZ R133, R113, -1.4426950216293334961 ;  /* 0xbfb8aa3b71857820 */ /* 0x000fe20000410000 */
[----:B------:R-:W1:Y:S01]  /*2300*/  MUFU.EX2 R106, R106 ;  /* 0x0000006a006a7308 */ /* 0x000e620000000800 */
[----:B------:R-:W-:Y:S01]  /*2310*/  FFMA.FTZ R35, R16, R64, R13 ;  /* 0x0000004010237223 */ /* 0x000fe2000001000d */
[----:B----4-:R-:W-:Y:S01]  /*2320*/  FADD.FTZ R131, -R132, 1 ;  /* 0x3f80000084837421 */ /* 0x010fe20000010100 */
[----:B------:R-:W-:Y:S01]  /*2330*/  FADD.FTZ R61, R61, R111 ;  /* 0x0000006f3d3d7221 */ /* 0x000fe20000010000 */
[----:B------:R-:W-:Y:S01]  /*2340*/  FFMA.FTZ R108, R16, R111, R109 ;  /* 0x0000006f106c7223 */ /* 0x000fe2000001006d */
[----:B------:R-:W-:Y:S01]  /*2350*/  FFMA.FTZ R107, R107, R40, 1 ;  /* 0x3f8000006b6b7423 */ /* 0x000fe20000010028 */
[----:B------:R-:W-:Y:S01]  /*2360*/  FMUL.FTZ R126, R126, R129 ;  /* 0x000000817e7e7220 */ /* 0x000fe20000410000 */
[----:B------:R-:W-:Y:S01]  /*2370*/  FFMA.FTZ R129, R110, R131, 1 ;  /* 0x3f8000006e817423 */ /* 0x000fe20000010083 */
[----:B------:R3:W-:Y:S01]  /*2380*/  MUFU.EX2 R111, R134 ;  /* 0x00000086006f7308 */ /* 0x0007e20000000800 */
[----:B------:R-:W-:Y:S01]  /*2390*/  FMUL.FTZ R131, R127, R42 ;  /* 0x0000002a7f837220 */ /* 0x000fe20000410000 */
[----:B------:R-:W-:Y:S01]  /*23a0*/  FMUL.FTZ R127, R130, R107 ;  /* 0x0000006b827f7220 */ /* 0x000fe20000410000 */
[----:B------:R-:W-:-:S05]  /*23b0*/  SHF.L.U32 R107, R96, 0x10, RZ ;  /* 0x00000010606b7819 */ /* 0x000fca00000006ff */
[----:B------:R-:W4:Y:S01]  /*23c0*/  MUFU.EX2 R133, R133 ;  /* 0x0000008500857308 */ /* 0x000f220000000800 */
[----:B---3--:R-:W-:Y:S01]  /*23d0*/  FMUL.FTZ R134, R35, -1.4426950216293334961 ;  /* 0xbfb8aa3b23867820 */ /* 0x008fe20000410000 */
[----:B------:R-:W-:Y:S01]  /*23e0*/  FMUL.FTZ R132, R132, R129 ;  /* 0x0000008184847220 */ /* 0x000fe20000410000 */
[----:B------:R-:W-:Y:S01]  /*23f0*/  PRMT R40, R96, 0x7632, R40 ;  /* 0x0000763260287816 */ /* 0x000fe20000000028 */
[----:B0-----:R-:W-:Y:S01]  /*2400*/  FADD.FTZ R129, R44, 1 ;  /* 0x3f8000002c817421 */ /* 0x001fe20000010000 */
[----:B------:R-:W-:Y:S01]  /*2410*/  SHF.L.U32 R130, R97, 0x10, RZ ;  /* 0x0000001061827819 */ /* 0x000fe200000006ff */
[----:B------:R-:W-:Y:S01]  /*2420*/  FMUL.FTZ R44, R107, R126 ;  /* 0x0000007e6b2c7220 */ /* 0x000fe20000410000 */
[----:B------:R-:W-:Y:S01]  /*2430*/  PRMT R42, R97, 0x7632, R42 ;  /* 0x00007632612a7816 */ /* 0x000fe2000000002a */
[----:B------:R-:W0:Y:S01]  /*2440*/  MUFU.EX2 R134, R134 ;  /* 0x0000008600867308 */ /* 0x000e220000000800 */
[----:B------:R-:W-:Y:S01]  /*2450*/  SHF.L.U32 R110, R40, 0x10, RZ ;  /* 0x00000010286e7819 */ /* 0x000fe200000006ff */
[----:B------:R-:W-:Y:S01]  /*2460*/  FMUL.FTZ R40, R3, R44 ;  /* 0x0000002c03287220 */ /* 0x000fe20000410000 */
[----:B------:R-:W-:Y:S01]  /*2470*/  SHF.L.U32 R107, R42, 0x10, RZ ;  /* 0x000000102a6b7819 */ /* 0x000fe200000006ff */
[----:B------:R-:W-:Y:S01]  /*2480*/  FMUL.FTZ R42, R130, R131 ;  /* 0x00000083822a7220 */ /* 0x000fe20000410000 */
[----:B-1----:R-:W-:Y:S01]  /*2490*/  FADD.FTZ R130, R106, 1 ;  /* 0x3f8000006a827421 */ /* 0x002fe20000010000 */
[----:B------:R-:W-:Y:S01]  /*24a0*/  FMUL.FTZ R110, R110, R127 ;  /* 0x0000007f6e6e7220 */ /* 0x000fe20000410000 */
[----:B------:R-:W-:Y:S01]  /*24b0*/  FFMA.FTZ R128, R49, R40, R128 ;  /* 0x0000002831807223 */ /* 0x000fe20000010080 */
[----:B------:R-:W-:Y:S01]  /*24c0*/  PRMT R40, R90, 0x7632, R40 ;  /* 0x000076325a287816 */ /* 0x000fe20000000028 */
[----:B----4-:R-:W-:Y:S01]  /*24d0*/  FADD.FTZ R131, R133, 1 ;  /* 0x3f80000085837421 */ /* 0x010fe20000010000 */
[----:B------:R-:W-:Y:S01]  /*24e0*/  SHF.L.U32 R135, R95, 0x10, RZ ;  /* 0x000000105f877819 */ /* 0x000fe200000006ff */
[----:B------:R-:W1:Y:S01]  /*24f0*/  MUFU.RCP R130, R130 ;  /* 0x0000008200827308 */ /* 0x000e620000001000 */
[----:B------:R-:W-:Y:S01]  /*2500*/  FMUL.FTZ R126, R15, R110 ;  /* 0x0000006e0f7e7220 */ /* 0x000fe20000410000 */
[----:B------:R-:W-:Y:S01]  /*2510*/  SHF.L.U32 R127, R40, 0x10, RZ ;  /* 0x00000010287f7819 */ /* 0x000fe200000006ff */
[----:B------:R-:W-:Y:S01]  /*2520*/  FFMA.FTZ R33, R3, R46, R20 ;  /* 0x0000002e03217223 */ /* 0x000fe20000010014 */
[----:B------:R-:W-:Y:S01]  /*2530*/  PRMT R106, R91, 0x7632, R106 ;  /* 0x000076325b6a7816 */ /* 0x000fe2000000006a */
[----:B------:R-:W-:Y:S01]  /*2540*/  FFMA.FTZ R126, R65, R126, R128 ;  /* 0x0000007e417e7223 */ /* 0x000fe20000010080 */
[----:B0-----:R-:W-:Y:S01]  /*2550*/  FADD.FTZ R134, R134, 1 ;  /* 0x3f80000086867421 */ /* 0x001fe20000010000 */
[----:B------:R-:W-:Y:S01]  /*2560*/  FMUL.FTZ R107, R107, R132 ;  /* 0x000000846b6b7220 */ /* 0x000fe20000410000 */
[----:B------:R-:W0:Y:S01]  /*2570*/  MUFU.RCP R131, R131 ;  /* 0x0000008300837308 */ /* 0x000e220000001000 */
[----:B------:R-:W-:Y:S01]  /*2580*/  FADD.FTZ R40, -R70, R135 ;  /* 0x0000008746287221 */ /* 0x000fe20000010100 */
[----:B------:R-:W-:Y:S01]  /*2590*/  FMUL.FTZ R128, R19, R42 ;  /* 0x0000002a13807220 */ /* 0x000fe20000410000 */
[----:B------:R-:W-:Y:S01]  /*25a0*/  SHF.L.U32 R135, R106, 0x10, RZ ;  /* 0x000000106a877819 */ /* 0x000fe200000006ff */
[----:B------:R-:W-:Y:S01]  /*25b0*/  FADD.FTZ R132, -R70, R127 ;  /* 0x0000007f46847221 */ /* 0x000fe20000010100 */
[----:B------:R-:W-:-:S03]  /*25c0*/  FMUL.FTZ R105, R33, -1.4426950216293334961 ;  /* 0xbfb8aa3b21697820 */ /* 0x000fc60000410000 */
[----:B------:R-:W3:Y:S01]  /*25d0*/  MUFU.RCP R129, R129 ;  /* 0x0000008100817308 */ /* 0x000ee20000001000 */
[----:B------:R-:W-:Y:S01]  /*25e0*/  FFMA.FTZ R127, R65, R110, R112 ;  /* 0x0000006e417f7223 */ /* 0x000fe20000010070 */
[----:B------:R-:W-:Y:S01]  /*25f0*/  FFMA.FTZ R133, R47, R128, R126 ;  /* 0x000000802f857223 */ /* 0x000fe2000001007e */
[----:B------:R-:W-:Y:S01]  /*2600*/  FMUL.FTZ R65, R123, R132 ;  /* 0x000000847b417220 */ /* 0x000fe20000410000 */
[----:B------:R-:W-:Y:S01]  /*2610*/  FMUL.FTZ R128, R16, R107 ;  /* 0x0000006b10807220 */ /* 0x000fe20000410000 */
[----:B------:R-:W-:-:S03]  /*2620*/  FADD.FTZ R132, -R70, R135 ;  /* 0x0000008746847221 */ /* 0x000fc60000010100 */
[----:B------:R-:W4:Y:S01]  /*2630*/  MUFU.RCP R134, R134 ;  /* 0x0000008600867308 */ /* 0x000f220000001000 */
[C---:B------:R-:W-:Y:S01]  /*2640*/  FFMA.FTZ R69, R68.reuse, R107, R69 ;  /* 0x0000006b44457223 */ /* 0x040fe20000010045 */
[----:B------:R-:W-:Y:S01]  /*2650*/  FFMA.FTZ R133, R68, R128, R133 ;  /* 0x0000008044857223 */ /* 0x000fe20000010085 */
[----:B------:R-:W-:Y:S01]  /*2660*/  FMUL.FTZ R68, R123, R132 ;  /* 0x000000847b447220 */ /* 0x000fe20000410000 */
[----:B-1----:R-:W-:-:S04]  /*2670*/  FADD.FTZ R132, -R130, 1 ;  /* 0x3f80000082847421 */ /* 0x002fc80000010100 */
[----:B------:R-:W1:Y:S01]  /*2680*/  MUFU.EX2 R105, R105 ;  /* 0x0000006900697308 */ /* 0x000e620000000800 */
[----:B------:R-:W-:Y:S01]  /*2690*/  FFMA.FTZ R37, R37, R132, 1 ;  /* 0x3f80000025257423 */ /* 0x000fe20000010084 */
[----:B------:R-:W-:Y:S01]  /*26a0*/  FFMA.FTZ R126, R15, R65, R14 ;  /* 0x000000410f7e7223 */ /* 0x000fe2000001000e */
[----:B0-----:R-:W-:Y:S01]  /*26b0*/  FADD.FTZ R132, -R131, 1 ;  /* 0x3f80000083847421 */ /* 0x001fe20000010100 */
[----:B---3--:R-:W-:Y:S02]  /*26c0*/  FADD.FTZ R135, -R129, 1 ;  /* 0x3f80000081877421 */ /* 0x008fe40000010100 */
[----:B------:R-:W-:Y:S01]  /*26d0*/  FMUL.FTZ R137, R126, -1.4426950216293334961 ;  /* 0xbfb8aa3b7e897820 */ /* 0x000fe20000410000 */
[----:B------:R-:W-:Y:S01]  /*26e0*/  FFMA.FTZ R132, R113, R132, 1 ;  /* 0x3f80000071847423 */ /* 0x000fe20000010084 */
[----:B------:R-:W-:Y:S01]  /*26f0*/  FFMA.FTZ R104, R104, R135, 1 ;  /* 0x3f80000068687423 */ /* 0x000fe20000010087 */
[----:B----4-:R-:W-:Y:S01]  /*2700*/  FADD.FTZ R136, -R134, 1 ;  /* 0x3f80000086887421 */ /* 0x010fe20000010100 */
[----:B------:R-:W-:Y:S01]  /*2710*/  FFMA.FTZ R128, R16, R68, R13 ;  /* 0x0000004410807223 */ /* 0x000fe2000001000d */
[----:B------:R-:W-:Y:S01]  /*2720*/  FMUL.FTZ R130, R130, R37 ;  /* 0x0000002582827220 */ /* 0x000fe20000410000 */
[----:B------:R-:W-:Y:S01]  /*2730*/  FMUL.FTZ R131, R131, R132 ;  /* 0x0000008483837220 */ /* 0x000fe20000410000 */
[----:B--2---:R-:W-:Y:S01]  /*2740*/  SHF.L.U32 R37, R98, 0x10, RZ ;  /* 0x0000001062257819 */ /* 0x004fe200000006ff */
[----:B------:R-:W-:Y:S01]  /*2750*/  FMUL.FTZ R104, R129, R104 ;  /* 0x0000006881687220 */ /* 0x000fe20000410000 */
[----:B------:R-:W-:Y:S01]  /*2760*/  FFMA.FTZ R113, R35, R136, 1 ;  /* 0x3f80000023717423 */ /* 0x000fe20000010088 */
[----:B------:R-:W0:Y:S01]  /*2770*/  MUFU.EX2 R137, R137 ;  /* 0x0000008900897308 */ /* 0x000e220000000800 */
[----:B-1----:R-:W-:Y:S01]  /*2780*/  FADD.FTZ R132, R105, 1 ;  /* 0x3f80000069847421 */ /* 0x002fe20000010000 */
[----:B------:R-:W-:Y:S01]  /*2790*/  FMUL.FTZ R129, R128, -1.4426950216293334961 ;  /* 0xbfb8aa3b80817820 */ /* 0x000fe20000410000 */
[----:B------:R-:W-:-:S02]  /*27a0*/  PRMT R35, R98, 0x7632, R35 ;  /* 0x0000763262237816 */ /* 0x000fc40000000023 */
[----:B------:R-:W-:Y:S01]  /*27b0*/  SHF.L.U32 R105, R99, 0x10, RZ ;  /* 0x0000001063697819 */ /* 0x000fe200000006ff */
[----:B------:R-:W-:Y:S01]  /*27c0*/  FMUL.FTZ R37, R37, R104 ;  /* 0x0000006825257220 */ /* 0x000fe20000410000 */
[----:B------:R-:W-:Y:S01]  /*27d0*/  SHF.L.U32 R104, R35, 0x10, RZ ;  /* 0x0000001023687819 */ /* 0x000fe200000006ff */
[----:B------:R1:W2:Y:S02]  /*27e0*/  MUFU.EX2 R138, R129 ;  /* 0x00000081008a7308 */ /* 0x0002a40000000800 */
[----:B------:R-:W-:Y:S01]  /*27f0*/  FMUL.FTZ R35, R105, R130 ;  /* 0x0000008269237220 */ /* 0x000fe20000410000 */
[----:B------:R-:W-:Y:S01]  /*2800*/  PRMT R105, R94, 0x7632, R105 ;  /* 0x000076325e697816 */ /* 0x000fe20000000069 */
[----:B------:R-:W-:Y:S01]  /*2810*/  FADD.FTZ R135, R111, 1 ;  /* 0x3f8000006f877421 */ /* 0x000fe20000010000 */
[----:B------:R-:W-:Y:S01]  /*2820*/  FMUL.FTZ R111, R3, R37 ;  /* 0x00000025036f7220 */ /* 0x000fe20000410000 */
[----:B------:R-:W-:Y:S01]  /*2830*/  FMUL.FTZ R104, R104, R131 ;  /* 0x0000008368687220 */ /* 0x000fe20000410000 */
[----:B-1----:R-:W-:-:S02]  /*2840*/  SHF.L.U32 R129, R105, 0x10, RZ ;  /* 0x0000001069817819 */ /* 0x002fc400000006ff */
[----:B------:R-:W-:Y:S01]  /*2850*/  FFMA.FTZ R133, R50, R111, R133 ;  /* 0x0000006f32857223 */ /* 0x000fe20000010085 */
[----:B------:R-:W-:Y:S01]  /*2860*/  FMUL.FTZ R39, R123, R34 ;  /* 0x000000227b277220 */ /* 0x000fe20000410000 */
[----:B------:R-:W-:Y:S01]  /*2870*/  FMUL.FTZ R136, R134, R113 ;  /* 0x0000007186887220 */ /* 0x000fe20000410000 */
[----:B------:R-:W-:Y:S01]  /*2880*/  PRMT R111, R95, 0x7632, R111 ;  /* 0x000076325f6f7816 */ /* 0x000fe2000000006f */
[----:B------:R-:W-:Y:S01]  /*2890*/  FMUL.FTZ R113, R15, R104 ;  /* 0x000000680f717220 */ /* 0x000fe20000410000 */
[----:B------:R-:W-:Y:S01]  /*28a0*/  FADD.FTZ R130, -R70, R129 ;  /* 0x0000008146827221 */ /* 0x000fe20000010100 */
[----:B------:R-:W1:Y:S01]  /*28b0*/  MUFU.RCP R132, R132 ;  /* 0x0000008400847308 */ /* 0x000e620000001000 */
[----:B------:R-:W-:Y:S01]  /*28c0*/  FFMA.FTZ R34, R3, R39, R20 ;  /* 0x0000002703227223 */ /* 0x000fe20000010014 */
[----:B0-----:R-:W-:Y:S01]  /*28d0*/  FADD.FTZ R134, R137, 1 ;  /* 0x3f80000089867421 */ /* 0x001fe20000010000 */
[----:B------:R-:W-:Y:S01]  /*28e0*/  SHF.L.U32 R111, R111, 0x10, RZ ;  /* 0x000000106f6f7819 */ /* 0x000fe200000006ff */
[C---:B------:R-:W-:Y:S01]  /*28f0*/  FMUL.FTZ R40, R123.reuse, R40 ;  /* 0x000000287b287220 */ /* 0x040fe20000410000 */
[----:B------:R-:W-:Y:S01]  /*2900*/  FFMA.FTZ R129, R60, R113, R133 ;  /* 0x000000713c817223 */ /* 0x000fe20000010085 */
[----:B------:R-:W-:-:S02]  /*2910*/  FMUL.FTZ R113, R123, R130 ;  /* 0x000000827b717220 */ /* 0x000fc40000410000 */
[----:B------:R-:W0:Y:S01]  /*2920*/  MUFU.RCP R135, R135 ;  /* 0x0000008700877308 */ /* 0x000e220000001000 */
[----:B------:R-:W-:Y:S01]  /*2930*/  FMUL.FTZ R109, R34, -1.4426950216293334961 ;  /* 0xbfb8aa3b226d7820 */ /* 0x000fe20000410000 */
[----:B--2---:R-:W-:Y:S01]  /*2940*/  FADD.FTZ R133, R138, 1 ;  /* 0x3f8000008a857421 */ /* 0x004fe20000010000 */
[----:B------:R-:W-:Y:S01]  /*2950*/  FFMA.FTZ R106, R19, R40, R18 ;  /* 0x00000028136a7223 */ /* 0x000fe20000010012 */
[----:B------:R-:W-:Y:S01]  /*2960*/  FADD.FTZ R138, -R70, R111 ;  /* 0x0000006f468a7221 */ /* 0x000fe20000010100 */
[----:B------:R-:W-:-:S03]  /*2970*/  FFMA.FTZ R130, R15, R113, R14 ;  /* 0x000000710f827223 */ /* 0x000fc6000001000e */
[----:B------:R-:W2:Y:S01]  /*2980*/  MUFU.RCP R134, R134 ;  /* 0x0000008600867308 */ /* 0x000ea20000001000 */
[----:B------:R-:W-:Y:S01]  /*2990*/  FMUL.FTZ R112, R106, -1.4426950216293334961 ;  /* 0xbfb8aa3b6a707820 */ /* 0x000fe20000410000 */
[----:B------:R-:W-:Y:S01]  /*29a0*/  FMUL.FTZ R111, R123, R138 ;  /* 0x0000008a7b6f7220 */ /* 0x000fe20000410000 */
[----:B------:R-:W-:Y:S01]  /*29b0*/  FMUL.FTZ R131, R19, R35 ;  /* 0x0000002313837220 */ /* 0x000fe20000410000 */
[----:B------:R-:W-:-:S04]  /*29c0*/  FMUL.FTZ R138, R130, -1.4426950216293334961 ;  /* 0xbfb8aa3b828a7820 */ /* 0x000fc80000410000 */
[----:B------:R-:W3:Y:S01]  /*29d0*/  MUFU.EX2 R109, R109 ;  /* 0x0000006d006d7308 */ /* 0x000ee20000000800 */
[----:B------:R-:W-:Y:S01]  /*29e0*/  PRMT R105, R99, 0x7632, R105 ;  /* 0x0000763263697816 */ /* 0x000fe20000000069 */
[----:B------:R-:W-:Y:S01]  /*29f0*/  FFMA.FTZ R137, R48, R131, R129 ;  /* 0x0000008330897223 */ /* 0x000fe20000010081 */
[----:B------:R-:W-:Y:S01]  /*2a00*/  FFMA.FTZ R108, R3, R44, R108 ;  /* 0x0000002c036c7223 */ /* 0x000fe2000001006c */
[----:B------:R-:W-:-:S04]  /*2a10*/  FADD.FTZ R129, R36, R110 ;  /* 0x0000006e24817221 */ /* 0x000fc80000010000 */
[----:B------:R-:W4:Y:S01]  /*2a20*/  MUFU.RCP R133, R133 ;  /* 0x0000008500857308 */ /* 0x000f220000001000 */
[----:B------:R-:W-:Y:S01]  /*2a30*/  FFMA.FTZ R131, R16, R111, R13 ;  /* 0x0000006f10837223 */ /* 0x000fe2000001000d */
[----:B-1----:R-:W-:Y:S01]  /*2a40*/  FADD.FTZ R36, -R132, 1 ;  /* 0x3f80000084247421 */ /* 0x002fe20000010100 */
[----:B0-----:R-:W-:Y:S01]  /*2a50*/  FADD.FTZ R139, -R135, 1 ;  /* 0x3f800000878b7421 */ /* 0x001fe20000010100 */
[----:B------:R-:W-:-:S04]  /*2a60*/  SHF.L.U32 R105, R105, 0x10, RZ ;  /* 0x0000001069697819 */ /* 0x000fc800000006ff */
[----:B------:R-:W0:Y:S01]  /*2a70*/  MUFU.EX2 R112, R112 ;  /* 0x0000007000707308 */ /* 0x000e220000000800 */
[----:B------:R-:W-:Y:S01]  /*2a80*/  FFMA.FTZ R110, R15, R110, R108 ;  /* 0x0000006e0f6e7223 */ /* 0x000fe2000001006c */
[----:B------:R-:W-:Y:S01]  /*2a90*/  FMUL.FTZ R108, R131, -1.4426950216293334961 ;  /* 0xbfb8aa3b836c7820 */ /* 0x000fe20000410000 */
[----:B------:R-:W-:-:S05]  /*2aa0*/  FFMA.FTZ R33, R33, R36, 1 ;  /* 0x3f80000021217423 */ /* 0x000fca0000010024 */
[----:B------:R-:W1:Y:S01]  /*2ab0*/  MUFU.EX2 R138, R138 ;  /* 0x0000008a008a7308 */ /* 0x000e620000000800 */
[----:B------:R-:W-:Y:S01]  /*2ac0*/  FFMA.FTZ R38, R38, R139, 1 ;  /* 0x3f80000026267423 */ /* 0x000fe2000001008b */
[----:B------:R-:W-:Y:S01]  /*2ad0*/  FMUL.FTZ R105, R105, R136 ;  /* 0x0000008869697220 */ /* 0x000fe20000410000 */
[----:B--2---:R-:W-:Y:S01]  /*2ae0*/  FADD.FTZ R141, -R134, 1 ;  /* 0x3f800000868d7421 */ /* 0x004fe20000010100 */
[----:B------:R-:W-:Y:S01]  /*2af0*/  FMUL.FTZ R139, R132, R33 ;  /* 0x00000021848b7220 */ /* 0x000fe20000410000 */
[----:B------:R-:W-:Y:S01]  /*2b00*/  FMUL.FTZ R132, R135, R38 ;  /* 0x0000002687847220 */ /* 0x000fe20000410000 */
[C---:B-----5:R-:W-:Y:S02]  /*2b10*/  SHF.L.U32 R38, R100.reuse, 0x10, RZ ;  /* 0x0000001064267819 */ /* 0x060fe400000006ff */
[----:B------:R2:W5:Y:S01]  /*2b20*/  MUFU.EX2 R140, R108 ;  /* 0x0000006c008c7308 */ /* 0x0005620000000800 */
[----:B------:R-:W-:Y:S01]  /*2b30*/  PRMT R36, R100, 0x7632, R36 ;  /* 0x0000763264247816 */ /* 0x000fe20000000024 */
[----:B------:R-:W-:Y:S01]  /*2b40*/  FMUL.FTZ R136, R16, R105 ;  /* 0x0000006910887220 */ /* 0x000fe20000410000 */
[----:B---3--:R-:W-:Y:S01]  /*2b50*/  FADD.FTZ R33, R109, 1 ;  /* 0x3f8000006d217421 */ /* 0x008fe20000010000 */
[----:B------:R-:W-:Y:S01]  /*2b60*/  FFMA.FTZ R141, R126, R141, 1 ;  /* 0x3f8000007e8d7423 */ /* 0x000fe2000001008d */
[----:B----4-:R-:W-:Y:S01]  /*2b70*/  FADD.FTZ R109, -R133, 1 ;  /* 0x3f800000856d7421 */ /* 0x010fe20000010100 */
[----:B------:R-:W-:Y:S01]  /*2b80*/  FFMA.FTZ R137, R64, R136, R137 ;  /* 0x0000008840897223 */ /* 0x000fe20000010089 */
[----:B------:R-:W-:Y:S01]  /*2b90*/  FMUL.FTZ R38, R38, R139 ;  /* 0x0000008b26267220 */ /* 0x000fe20000410000 */
[----:B------:R-:W-:Y:S01]  /*2ba0*/  FMUL.FTZ R141, R134, R141 ;  /* 0x0000008d868d7220 */ /* 0x000fe20000410000 */
[----:B--2---:R-:W-:Y:S01]  /*2bb0*/  SHF.L.U32 R108, R36, 0x10, RZ ;  /* 0x00000010246c7819 */ /* 0x004fe200000006ff */
[----:B------:R-:W-:Y:S01]  /*2bc0*/  FFMA.FTZ R136, R128, R109, 1 ;  /* 0x3f80000080887423 */ /* 0x000fe2000001006d */
[----:B0-----:R-:W-:Y:S01]  /*2bd0*/  FADD.FTZ R126, R112, 1 ;  /* 0x3f800000707e7421 */ /* 0x001fe20000010000 */
[----:B------:R-:W-:Y:S01]  /*2be0*/  SHF.L.U32 R109, R101, 0x10, RZ ;  /* 0x00000010656d7819 */ /* 0x000fe200000006ff */
[----:B-1----:R-:W-:Y:S01]  /*2bf0*/  FADD.FTZ R128, R138, 1 ;  /* 0x3f8000008a807421 */ /* 0x002fe20000010000 */
[----:B------:R-:W0:Y:S01]  /*2c00*/  MUFU.RCP R33, R33 ;  /* 0x0000002100217308 */ /* 0x000e220000001000 */
[----:B------:R-:W-:Y:S01]  /*2c10*/  FMUL.FTZ R112, R3, R38 ;  /* 0x0000002603707220 */ /* 0x000fe20000410000 */
[----:B------:R-:W-:Y:S01]  /*2c20*/  FMUL.FTZ R108, R108, R141 ;  /* 0x0000008d6c6c7220 */ /* 0x000fe20000410000 */
[----:B------:R-:W-:-:S02]  /*2c30*/  FMUL.FTZ R36, R109, R132 ;  /* 0x000000846d247220 */ /* 0x000fc40000410000 */
[----:B------:R-:W-:Y:S01]  /*2c40*/  FFMA.FTZ R112, R46, R112, R137 ;  /* 0x000000702e707223 */ /* 0x000fe20000010089 */
[----:B------:R-:W-:Y:S02]  /*2c50*/  FMUL.FTZ R132, R15, R108 ;  /* 0x0000006c0f847220 */ /* 0x000fe40000410000 */
[----:B------:R-:W1:Y:S01]  /*2c60*/  MUFU.RCP R126, R126 ;  /* 0x0000007e007e7308 */ /* 0x000e620000001000 */
[----:B-----5:R-:W-:Y:S01]  /*2c70*/  FADD.FTZ R140, R140, 1 ;  /* 0x3f8000008c8c7421 */ /* 0x020fe20000010000 */
[----:B------:R-:W-:Y:S01]  /*2c80*/  FFMA.FTZ R112, R65, R132, R112 ;  /* 0x0000008441707223 */ /* 0x000fe20000010070 */
[----:B------:R-:W-:-:S05]  /*2c90*/  FMUL.FTZ R136, R133, R136 ;  /* 0x0000008885887220 */ /* 0x000fca0000410000 */
[----:B------:R-:W2:Y:S01]  /*2ca0*/  MUFU.RCP R128, R128 ;  /* 0x0000008000807308 */ /* 0x000ea20000001000 */
[C---:B------:R-:W-:Y:S01]  /*2cb0*/  FMUL.FTZ R132, R19.reuse, R36 ;  /* 0x0000002413847220 */ /* 0x040fe20000410000 */
[----:B------:R-:W-:Y:S01]  /*2cc0*/  FFMA.FTZ R133, R19, R42, R110 ;  /* 0x0000002a13857223 */ /* 0x000fe2000001006e */
[----:B------:R-:W-:Y:S02]  /*2cd0*/  FADD.FTZ R110, R61, R107 ;  /* 0x0000006b3d6e7221 */ /* 0x000fe40000010000 */
[----:B------:R-:W-:Y:S01]  /*2ce0*/  FFMA.FTZ R135, R41, R132, R112 ;  /* 0x0000008429877223 */ /* 0x000fe20000010070 */
[----:B------:R-:W-:Y:S02]  /*2cf0*/  FFMA.FTZ R132, R16, R107, R133 ;  /* 0x0000006b10847223 */ /* 0x000fe40000010085 */
[----:B------:R-:W3:Y:S01]  /*2d00*/  MUFU.RCP R140, R140 ;  /* 0x0000008c008c7308 */ /* 0x000ee20000001000 */
[----:B0-----:R-:W-:Y:S01]  /*2d10*/  FADD.FTZ R61, -R33, 1 ;  /* 0x3f800000213d7421 */ /* 0x001fe20000010100 */
[----:B------:R-:W-:Y:S01]  /*2d20*/  FFMA.FTZ R132, R3, R37, R132 ;  /* 0x0000002503847223 */ /* 0x000fe20000010084 */
[----:B-1----:R-:W-:-:S02]  /*2d30*/  FADD.FTZ R107, -R126, 1 ;  /* 0x3f8000007e6b7421 */ /* 0x002fc40000010100 */
[----:B------:R-:W-:Y:S01]  /*2d40*/  FFMA.FTZ R34, R34, R61, 1 ;  /* 0x3f80000022227423 */ /* 0x000fe2000001003d */
[-C--:B------:R-:W-:Y:S01]  /*2d50*/  FFMA.FTZ R132, R15, R104.reuse, R132 ;  /* 0x000000680f847223 */ /* 0x080fe20000010084 */
[----:B------:R-:W-:Y:S01]  /*2d60*/  FFMA.FTZ R112, R60, R104, R127 ;  /* 0x000000683c707223 */ /* 0x000fe2000001007f */
[----:B--2---:R-:W-:Y:S01]  /*2d70*/  FADD.FTZ R61, -R128, 1 ;  /* 0x3f800000803d7421 */ /* 0x004fe20000010100 */
[----:B------:R-:W-:Y:S01]  /*2d80*/  FFMA.FTZ R127, R106, R107, 1 ;  /* 0x3f8000006a7f7423 */ /* 0x000fe2000001006b */
[----:B------:R-:W-:Y:S02]  /*2d90*/  PRMT R109, R101, 0x7632, R109 ;  /* 0x00007632656d7816 */ /* 0x000fe4000000006d */
[----:B------:R-:W-:Y:S01]  /*2da0*/  FFMA.FTZ R107, R130, R61, 1 ;  /* 0x3f800000826b7423 */ /* 0x000fe2000001003d */
[----:B------:R-:W-:Y:S01]  /*2db0*/  FFMA.FTZ R61, R19, R35, R132 ;  /* 0x00000023133d7223 */ /* 0x000fe20000010084 */
[----:B------:R-:W-:Y:S01]  /*2dc0*/  FMUL.FTZ R106, R33, R34 ;  /* 0x00000022216a7220 */ /* 0x000fe20000410000 */
[----:B---3--:R-:W-:-:S02]  /*2dd0*/  FADD.FTZ R60, -R140, 1 ;  /* 0x3f8000008c3c7421 */ /* 0x008fc40000010100 */
[----:B------:R-:W-:Y:S01]  /*2de0*/  FFMA.FTZ R34, R16, R105, R61 ;  /* 0x0000006910227223 */ /* 0x000fe2000001003d */
[----:B------:R-:W-:Y:S01]  /*2df0*/  SHF.L.U32 R109, R109, 0x10, RZ ;  /* 0x000000106d6d7819 */ /* 0x000fe200000006ff */
[----:B------:R-:W-:Y:S01]  /*2e00*/  FFMA.FTZ R131, R131, R60, 1 ;  /* 0x3f80000083837423 */ /* 0x000fe2000001003c */
[C---:B------:R-:W-:Y:S01]  /*2e10*/  PRMT R33, R102.reuse, 0x7632, R33 ;  /* 0x0000763266217816 */ /* 0x040fe20000000021 */
[----:B------:R-:W-:Y:S01]  /*2e20*/  FFMA.FTZ R60, R3, R38, R34 ;  /* 0x00000026033c7223 */ /* 0x000fe20000010022 */
[----:B------:R-:W-:Y:S01]  /*2e30*/  SHF.L.U32 R61, R102, 0x10, RZ ;  /* 0x00000010663d7819 */ /* 0x000fe200000006ff */
[----:B------:R-:W-:Y:S01]  /*2e40*/  FMUL.FTZ R109, R109, R136 ;  /* 0x000000886d6d7220 */ /* 0x000fe20000410000 */
[----:B------:R-:W-:Y:S01]  /*2e50*/  SHF.L.U32 R33, R33, 0x10, RZ ;  /* 0x0000001021217819 */ /* 0x000fe200000006ff */
[----:B------:R-:W-:Y:S01]  /*2e60*/  FFMA.FTZ R60, R15, R108, R60 ;  /* 0x0000006c0f3c7223 */ /* 0x000fe2000001003c */
[----:B------:R-:W-:Y:S01]  /*2e70*/  FMUL.FTZ R128, R128, R107 ;  /* 0x0000006b80807220 */ /* 0x000fe20000410000 */
[-C--:B------:R-:W-:Y:S01]  /*2e80*/  FMUL.FTZ R134, R16, R109.reuse ;  /* 0x0000006d10867220 */ /* 0x080fe20000410000 */
[----:B------:R-:W-:Y:S01]  /*2e90*/  FMUL.FTZ R34, R61, R106 ;  /* 0x0000006a3d227220 */ /* 0x000fe20000410000 */
[----:B------:R-:W-:Y:S01]  /*2ea0*/  FFMA.FTZ R61, R19, R36, R60 ;  /* 0x00000024133d7223 */ /* 0x000fe2000001003c */
[----:B------:R-:W-:Y:S01]  /*2eb0*/  FMUL.FTZ R128, R33, R128 ;  /* 0x0000008021807220 */ /* 0x000fe20000410000 */
[----:B------:R-:W-:Y:S01]  /*2ec0*/  FFMA.FTZ R134, R68, R134, R135 ;  /* 0x0000008644867223 */ /* 0x000fe20000010087 */
[----:B------:R-:W-:Y:S01]  /*2ed0*/  FMUL.FTZ R106, R3, R34 ;  /* 0x00000022036a7220 */ /* 0x000fe20000410000 */
[C---:B------:R-:W-:Y:S01]  /*2ee0*/  PRMT R33, R103.reuse, 0x7632, R33 ;  /* 0x0000763267217816 */ /* 0x040fe20000000021 */
[----:B------:R-:W-:Y:S01]  /*2ef0*/  FFMA.FTZ R60, R16, R109, R61 ;  /* 0x0000006d103c7223 */ /* 0x000fe2000001003d */
[----:B------:R-:W-:Y:S01]  /*2f00*/  SHF.L.U32 R107, R103, 0x10, RZ ;  /* 0x00000010676b7819 */ /* 0x000fe200000006ff */
[----:B------:R-:W-:Y:S01]  /*2f10*/  FMUL.FTZ R126, R126, R127 ;  /* 0x0000007f7e7e7220 */ /* 0x000fe20000410000 */
[----:B------:R-:W-:Y:S01]  /*2f20*/  FMUL.FTZ R61, R15, R128 ;  /* 0x000000800f3d7220 */ /* 0x000fe20000410000 */
[----:B------:R-:W-:Y:S01]  /*2f30*/  FFMA.FTZ R134, R39, R106, R134 ;  /* 0x0000006a27867223 */ /* 0x000fe20000010086 */
[----:B------:R-:W-:Y:S01]  /*2f40*/  SHF.L.U32 R127, R33, 0x10, RZ ;  /* 0x00000010217f7819 */ /* 0x000fe200000006ff */
[----:B------:R-:W-:Y:S01]  /*2f50*/  FMUL.FTZ R140, R140, R131 ;  /* 0x000000838c8c7220 */ /* 0x000fe20000410000 */
[----:B------:R-:W-:Y:S01]  /*2f60*/  FMUL.FTZ R33, R107, R126 ;  /* 0x0000007e6b217220 */ /* 0x000fe20000410000 */
[----:B------:R-:W-:Y:S01]  /*2f70*/  FFMA.FTZ R106, R3, R34, R60 ;  /* 0x00000022036a7223 */ /* 0x000fe2000001003c */
[----:B------:R-:W-:-:S02]  /*2f80*/  FFMA.FTZ R107, R113, R61, R134 ;  /* 0x0000003d716b7223 */ /* 0x000fc40000010086 */
[----:B------:R-:W0:Y:S01]  /*2f90*/  LDC.64 R60, c[0x0][0x258] ;  /* 0x00009600ff3c7b82 */ /* 0x000e220000000a00 */
[----:B------:R-:W-:Y:S01]  /*2fa0*/  FMUL.FTZ R127, R127, R140 ;  /* 0x0000008c7f7f7220 */ /* 0x000fe20000410000 */
[----:B------:R-:W-:Y:S01]  /*2fb0*/  FMUL.FTZ R126, R19, R33 ;  /* 0x00000021137e7220 */ /* 0x000fe20000410000 */
[----:B------:R-:W-:Y:S01]  /*2fc0*/  FFMA.FTZ R106, R15, R128, R106 ;  /* 0x000000800f6a7223 */ /* 0x000fe2000001006a */
[----:B------:R-:W-:Y:S01]  /*2fd0*/  FADD.FTZ R129, R129, R104 ;  /* 0x0000006881817221 */ /* 0x000fe20000010000 */
[----:B------:R-:W-:Y:S01]  /*2fe0*/  FMUL.FTZ R104, R16, R127 ;  /* 0x0000007f10687220 */ /* 0x000fe20000410000 */
[----:B------:R-:W-:Y:S01]  /*2ff0*/  FFMA.FTZ R126, R40, R126, R107 ;  /* 0x0000007e287e7223 */ /* 0x000fe2000001006b */
[----:B------:R-:W-:Y:S01]  /*3000*/  FFMA.FTZ R107, R19, R33, R106 ;  /* 0x00000021136b7223 */ /* 0x000fe2000001006a */
[----:B------:R-:W-:Y:S01]  /*3010*/  FFMA.FTZ R69, R64, R105, R69 ;  /* 0x0000006940457223 */ /* 0x000fe20000010045 */
[----:B------:R-:W-:Y:S01]  /*3020*/  FADD.FTZ R110, R110, R105 ;  /* 0x000000696e6e7221 */ /* 0x000fe20000010000 */
[----:B------:R-:W-:Y:S01]  /*3030*/  FFMA.FTZ R105, R111, R104, R126 ;  /* 0x000000686f697223 */ /* 0x000fe2000001007e */
[----:B------:R-:W-:Y:S01]  /*3040*/  FFMA.FTZ R104, R16, R127, R107 ;  /* 0x0000007f10687223 */ /* 0x000fe2000001006b */
[----:B------:R-:W-:Y:S01]  /*3050*/  FFMA.FTZ R107, R5, R116, R62 ;  /* 0x00000074056b7223 */ /* 0x000fe2000001003e */
[----:B------:R-:W-:Y:S01]  /*3060*/  FADD.FTZ R62, R116, R63 ;  /* 0x0000003f743e7221 */ /* 0x000fe20000010000 */
[----:B------:R-:W-:Y:S01]  /*3070*/  FFMA.FTZ R63, R115, R114, R66 ;  /* 0x00000072733f7223 */ /* 0x000fe20000010042 */
[----:B------:R-:W-:Y:S01]  /*3080*/  FADD.FTZ R66, R114, R67 ;  /* 0x0000004372427221 */ /* 0x000fe20000010000 */
[----:B------:R1:W-:Y:S01]  /*3090*/  STS.64 [R25], R104 ;  /* 0x0000006819007388 */ /* 0x0003e20000000a00 */
[----:B------:R-:W-:Y:S01]  /*30a0*/  FADD.FTZ R67, R62, R53 ;  /* 0x000000353e437221 */ /* 0x000fe20000010000 */
[----:B------:R-:W-:Y:S01]  /*30b0*/  FFMA.FTZ R62, R118, R51, R63 ;  /* 0x00000033763e7223 */ /* 0x000fe2000001003f */
[----:B------:R-:W-:Y:S01]  /*30c0*/  IADD3 R125, P0, R125, 0x1, RZ ;  /* 0x000000017d7d7810 */ /* 0x000fe20007f1e0ff */
[----:B------:R-:W-:Y:S01]  /*30d0*/  FADD.FTZ R63, R66, R51 ;  /* 0x00000033423f7221 */ /* 0x000fe20000010000 */
[----:B------:R-:W-:Y:S01]  /*30e0*/  FADD.FTZ R66, R67, R56 ;  /* 0x0000003843427221 */ /* 0x000fe20000010000 */
[----:B------:R-:W-:Y:S01]  /*30f0*/  FFMA.FTZ R67, R55, R52, R62 ;  /* 0x0000003437437223 */ /* 0x000fe2000001003e */
[----:B------:R-:W-:Y:S01]  /*3100*/  IADD3.X R124, RZ, R124, RZ, P0, !PT ;  /* 0x0000007cff7c7210 */ /* 0x000fe200007fe4ff */
[----:B-1----:R-:W-:Y:S01]  /*3110*/  FFMA.FTZ R104, R120, R53, R107 ;  /* 0x0000003578687223 */ /* 0x002fe2000001006b */
[----:B------:R-:W-:Y:S01]  /*3120*/  FADD.FTZ R62, R63, R52 ;  /* 0x000000343f3e7221 */ /* 0x000fe20000010000 */
[----:B0-----:R-:W-:-:S02]  /*3130*/  ISETP.GE.U32.AND P0, PT, R125, R60, PT ;  /* 0x0000003c7d00720c */ /* 0x001fc40003f06070 */
[----:B------:R-:W-:Y:S01]  /*3140*/  FFMA.FTZ R105, R57, R56, R104 ;  /* 0x0000003839697223 */ /* 0x000fe20000010068 */
[----:B------:R-:W-:Y:S01]  /*3150*/  FADD.FTZ R63, R66, R45 ;  /* 0x0000002d423f7221 */ /* 0x000fe20000010000 */
[----:B------:R-:W-:Y:S01]  /*3160*/  FFMA.FTZ R66, R54, R43, R67 ;  /* 0x0000002b36427223 */ /* 0x000fe20000010043 */
[----:B------:R-:W-:Y:S01]  /*3170*/  FADD.FTZ R67, R62, R43 ;  /* 0x0000002b3e437221 */ /* 0x000fe20000010000 */
[----:B------:R-:W-:Y:S01]  /*3180*/  FFMA.FTZ R104, R58, R45, R105 ;  /* 0x0000002d3a687223 */ /* 0x000fe20000010069 */
[----:B------:R-:W-:Y:S01]  /*3190*/  ISETP.GE.AND.EX P0, PT, R124, R61, PT, P0 ;  /* 0x0000003d7c00720c */ /* 0x000fe20003f06300 */
        /* <DEDUP_REMOVED lines=22> */
[----:B------:R-:W-:Y:S01]  /*3300*/  BAR.SYNC.DEFER_BLOCKING 0x0 ;  /* 0x0000000000007b1d */ /* 0x000fe20000010000 */
[----:B------:R-:W-:-:S02]  /*3310*/  ISETP.GT.U32.AND P1, PT, R29, 0x3f, PT ;  /* 0x0000003f1d00780c */ /* 0x000fc40003f24070 */
[----:B------:R-:W-:Y:S01]  /*3320*/  CS2R R126, SRZ ;  /* 0x00000000007e7805 */ /* 0x000fe2000001ff00 */
[----:B------:R-:W-:Y:S01]  /*3330*/  FFMA.FTZ R66, R40, R33, R105 ;  /* 0x0000002128427223 */ /* 0x000fe20000010069 */
[----:B------:R-:W-:Y:S01]  /*3340*/  FADD.FTZ R67, R104, R33 ;  /* 0x0000002168437221 */ /* 0x000fe20000010000 */
[----:B------:R-:W-:Y:S08]  /*3350*/  @!P0 BRA `(.L_x_709) ;  /* 0x0000000000a88947 */ /* 0x000ff00003800000 */
[----:B------:R-:W0:Y:S01]  /*3360*/  S2UR UR6, SR_CgaCtaId ;  /* 0x00000000000679c3 */ /* 0x000e220000008800 */
[----:B------:R-:W-:Y:S01]  /*3370*/  UMOV UR5, 0x400 ;  /* 0x0000040000057882 */ /* 0x000fe20000000000 */
[----:B------:R-:W-:Y:S02]  /*3380*/  SHF.L.U32 R104, R29, 0x1, RZ ;  /* 0x000000011d687819 */ /* 0x000fe400000006ff */
[----:B------:R-:W-:Y:S02]  /*3390*/  SHF.L.U32 R130, R32, 0x7, RZ ;  /* 0x0000000720827819 */ /* 0x000fe400000006ff */
[----:B------:R-:W-:Y:S02]  /*33a0*/  LOP3.LUT R105, R104, 0x18, RZ, 0xc0, !PT ;  /* 0x0000001868697812 */ /* 0x000fe400078ec0ff */
[----:B------:R-:W-:Y:S02]  /*33b0*/  LOP3.LUT R130, R130, 0xffffff80, R31, 0xe2, !PT ;  /* 0xffffff8082827812 */ /* 0x000fe400078ee21f */
[----:B------:R-:W-:-:S02]  /*33c0*/  LOP3.LUT R107, R105, 0x8, RZ, 0x3c, !PT ;  /* 0x00000008696b7812 */ /* 0x000fc400078e3cff */
[C---:B------:R-:W-:Y:S01]  /*33d0*/  LOP3.LUT R109, R105.reuse, 0x10, RZ, 0x3c, !PT ;  /* 0x00000010696d7812 */ /* 0x040fe200078e3cff */
[----:B------:R-:W-:Y:S01]  /*33e0*/  IMAD R130, R130, 0x140, R29 ;  /* 0x0000014082827824 */ /* 0x000fe200078e021d */
[----:B------:R-:W-:Y:S01]  /*33f0*/  LOP3.LUT R111, R105, 0x18, RZ, 0x3c, !PT ;  /* 0x00000018696f7812 */ /* 0x000fe200078e3cff */
[----:B0-----:R-:W-:-:S06]  /*3400*/  ULEA UR5, UR6, UR5, 0x18 ;  /* 0x0000000506057291 */ /* 0x001fcc000f8ec03f */
[----:B------:R-:W-:Y:S02]  /*3410*/  LEA R104, R29, UR5, 0x5 ;  /* 0x000000051d687c11 */ /* 0x000fe4000f8e28ff */
[----:B------:R-:W-:Y:S02]  /*3420*/  LEA R112, R28, UR5, 0x5 ;  /* 0x000000051c707c11 */ /* 0x000fe4000f8e28ff */
[C---:B------:R-:W-:Y:S02]  /*3430*/  IADD3 R108, R104.reuse, R105, RZ ;  /* 0x00000069686c7210 */ /* 0x040fe40007ffe0ff */
[C---:B------:R-:W-:Y:S02]  /*3440*/  IADD3 R110, R104.reuse, R107, RZ ;  /* 0x0000006b686e7210 */ /* 0x040fe40007ffe0ff */
[C---:B------:R-:W-:Y:S01]  /*3450*/  IADD3 R128, R104.reuse, R109, RZ ;  /* 0x0000006d68807210 */ /* 0x040fe20007ffe0ff */
[----:B------:R-:W-:Y:S01]  /*3460*/  STS.64 [R108], R62 ;  /* 0x0000003e6c007388 */ /* 0x000fe20000000a00 */
[----:B------:R-:W-:-:S02]  /*3470*/  IADD3 R129, R104, R111, RZ ;  /* 0x0000006f68817210 */ /* 0x000fc40007ffe0ff */
[-C--:B------:R-:W-:Y:S01]  /*3480*/  LEA R104, R24, R112.reuse, 0x3 ;  /* 0x0000007018687211 */ /* 0x080fe200078e18ff */
[----:B------:R-:W-:Y:S01]  /*3490*/  STS.64 [R110], R64 ;  /* 0x000000406e007388 */ /* 0x000fe20000000a00 */
[-C--:B------:R-:W-:Y:S02]  /*34a0*/  LEA R106, R23, R112.reuse, 0x3 ;  /* 0x00000070176a7211 */ /* 0x080fe400078e18ff */
[-C--:B------:R-:W-:Y:S01]  /*34b0*/  LEA R109, R22, R112.reuse, 0x3 ;  /* 0x00000070166d7211 */ /* 0x080fe200078e18ff */
[----:B------:R-:W-:Y:S01]  /*34c0*/  STS.64 [R128], R66 ;  /* 0x0000004280007388 */ /* 0x000fe20000000a00 */
[----:B------:R-:W-:Y:S02]  /*34d0*/  LEA R111, R21, R112, 0x3 ;  /* 0x00000070156f7211 */ /* 0x000fe400078e18ff */
[----:B------:R-:W0:Y:S01]  /*34e0*/  LDC.64 R112, c[0x0][0x260] ;  /* 0x00009800ff707b82 */ /* 0x000e220000000a00 */
[----:B------:R-:W-:Y:S07]  /*34f0*/  STS.64 [R129], R68 ;  /* 0x0000004481007388 */ /* 0x000fee0000000a00 */
        /* <DEDUP_REMOVED lines=16> */
.L_x_709:
[----:B------:R-:W-:Y:S04]  /*3600*/  BSSY B0, `(.L_x_710) ;  /* 0x0000028000007945 */ /* 0x000fe80003800000 */
[----:B------:R-:W-:Y:S05]  /*3610*/  @P1 BRA `(.L_x_711) ;  /* 0x0000000000981947 */ /* 0x000fea0003800000 */
[----:B------:R-:W-:Y:S02]  /*3620*/  SHF.R.U32.HI R104, RZ, 0x2, R29 ;  /* 0x00000002ff687819 */ /* 0x000fe4000001161d */
[----:B------:R-:W-:-:S03]  /*3630*/  SHF.L.U32 R105, R29, 0x3, RZ ;  /* 0x000000031d697819 */ /* 0x000fc600000006ff */
[----:B------:R-:W-:Y:S01]  /*3640*/  IMAD R104, R104, 0x14, RZ ;  /* 0x0000001468687824 */ /* 0x000fe200078e02ff */
[----:B0-----:R-:W-:-:S04]  /*3650*/  LOP3.LUT R111, R105, 0x18, RZ, 0xc0, !PT ;  /* 0x00000018696f7812 */ /* 0x001fc800078ec0ff */
[----:B------:R-:W-:Y:S02]  /*3660*/  SHF.R.U32.HI R106, RZ, 0x2, R104 ;  /* 0x00000002ff6a7819 */ /* 0x000fe40000011668 */
[C---:B------:R-:W-:Y:S02]  /*3670*/  IADD3 R107, R104.reuse, 0x4, RZ ;  /* 0x00000004686b7810 */ /* 0x040fe40007ffe0ff */
[----:B------:R-:W-:Y:S01]  /*3680*/  IADD3 R109, R104, 0x8, RZ ;  /* 0x00000008686d7810 */ /* 0x000fe20007ffe0ff */
[----:B------:R-:W-:Y:S01]  /*3690*/  IMAD R106, R106, 0x28, R27 ;  /* 0x000000286a6a7824 */ /* 0x000fe200078e021b */
[----:B------:R-:W-:Y:S02]  /*36a0*/  SHF.R.U32.HI R108, RZ, 0x2, R107 ;  /* 0x00000002ff6c7819 */ /* 0x000fe4000001166b */
[----:B------:R-:W-:Y:S02]  /*36b0*/  IADD3 R107, R104, 0xc, RZ ;  /* 0x0000000c686b7810 */ /* 0x000fe40007ffe0ff */
[----:B------:R-:W-:Y:S01]  /*36c0*/  SHF.R.U32.HI R110, RZ, 0x2, R109 ;  /* 0x00000002ff6e7819 */ /* 0x000fe2000001166d */
[----:B------:R-:W-:Y:S01]  /*36d0*/  IMAD R108, R108, 0x28, R27 ;  /* 0x000000286c6c7824 */ /* 0x000fe200078e021b */
[----:B------:R-:W-:-:S02]  /*36e0*/  IADD3 R105, R106, R111, RZ ;  /* 0x0000006f6a697210 */ /* 0x000fc40007ffe0ff */
[----:B------:R-:W-:Y:S01]  /*36f0*/  IADD3 R109, R104, 0x10, RZ ;  /* 0x00000010686d7810 */ /* 0x000fe20007ffe0ff */
[----:B------:R-:W-:Y:S01]  /*3700*/  IMAD R110, R110, 0x28, R27 ;  /* 0x000000286e6e7824 */ /* 0x000fe200078e021b */
[----:B------:R-:W-:Y:S02]  /*3710*/  SHF.R.U32.HI R112, RZ, 0x2, R107 ;  /* 0x00000002ff707819 */ /* 0x000fe4000001166b */
[C---:B------:R-:W-:Y:S01]  /*3720*/  IADD3 R106, R111.reuse, R108, RZ ;  /* 0x0000006c6f6a7210 */ /* 0x040fe20007ffe0ff */
[----:B------:R-:W0:Y:S01]  /*3730*/  LDS.64 R104, [R105] ;  /* 0x0000000069687984 */ /* 0x000e220000000a00 */
[----:B------:R-:W-:Y:S01]  /*3740*/  SHF.R.U32.HI R126, RZ, 0x2, R109 ;  /* 0x00000002ff7e7819 */ /* 0x000fe2000001166d */
[--C-:B------:R-:W-:Y:S01]  /*3750*/  IMAD R112, R112, 0x28, R27.reuse ;  /* 0x0000002870707824 */ /* 0x100fe200078e021b */
[C---:B------:R-:W-:Y:S02]  /*3760*/  IADD3 R108, R111.reuse, R110, RZ ;  /* 0x0000006e6f6c7210 */ /* 0x040fe40007ffe0ff */
[----:B------:R-:W1:Y:S01]  /*3770*/  LDS.64 R106, [R106] ;  /* 0x000000006a6a7984 */ /* 0x000e620000000a00 */
[----:B------:R-:W-:Y:S01]  /*3780*/  IMAD R126, R126, 0x28, R27 ;  /* 0x000000287e7e7824 */ /* 0x000fe200078e021b */
[----:B------:R-:W-:-:S02]  /*3790*/  IADD3 R110, R111, R112, RZ ;  /* 0x000000706f6e7210 */ /* 0x000fc40007ffe0ff */
[----:B------:R-:W2:Y:S02]  /*37a0*/  LDS.64 R108, [R108] ;  /* 0x000000006c6c7984 */ /* 0x000ea40000000a00 */
[----:B------:R-:W-:Y:S02]  /*37b0*/  IADD3 R112, R111, R126, RZ ;  /* 0x0000007e6f707210 */ /* 0x000fe40007ffe0ff */
[----:B------:R-:W3:Y:S04]  /*37c0*/  LDS.64 R110, [R110] ;  /* 0x000000006e6e7984 */ /* 0x000ee80000000a00 */
[----:B------:R-:W4:Y:S01]  /*37d0*/  LDS.64 R112, [R112] ;  /* 0x0000000070707984 */ /* 0x000f220000000a00 */
[----:B0-----:R-:W-:Y:S01]  /*37e0*/  FADD.FTZ R127, RZ, R104 ;  /* 0x00000068ff7f7221 */ /* 0x001fe20000010000 */
[----:B------:R-:W-:-:S03]  /*37f0*/  FADD.FTZ R104, RZ, R105 ;  /* 0x00000069ff687221 */ /* 0x000fc60000010000 */
[----:B-1----:R-:W-:Y:S01]  /*3800*/  FADD.FTZ R127, R127, R106 ;  /* 0x0000006a7f7f7221 */ /* 0x002fe20000010000 */
[----:B------:R-:W-:-:S03]  /*3810*/  FADD.FTZ R104, R104, R107 ;  /* 0x0000006b68687221 */ /* 0x000fc60000010000 */
[----:B--2---:R-:W-:Y:S01]  /*3820*/  FADD.FTZ R127, R127, R108 ;  /* 0x0000006c7f7f7221 */ /* 0x004fe20000010000 */
[----:B------:R-:W-:-:S03]  /*3830*/  FADD.FTZ R104, R104, R109 ;  /* 0x0000006d68687221 */ /* 0x000fc60000010000 */
[----:B---3--:R-:W-:Y:S01]  /*3840*/  FADD.FTZ R127, R127, R110 ;  /* 0x0000006e7f7f7221 */ /* 0x008fe20000010000 */
[----:B------:R-:W-:-:S03]  /*3850*/  FADD.FTZ R104, R104, R111 ;  /* 0x0000006f68687221 */ /* 0x000fc60000010000 */
[----:B----4-:R-:W-:Y:S01]  /*3860*/  FADD.FTZ R126, R127, R112 ;  /* 0x000000707f7e7221 */ /* 0x010fe20000010000 */
[----:B------:R-:W-:-:S07]  /*3870*/  FADD.FTZ R127, R104, R113 ;  /* 0x00000071687f7221 */ /* 0x000fce0000010000 */
.L_x_711:
[----:B------:R-:W-:Y:S05]  /*3880*/  BSYNC B0 ;  /* 0x0000000000007941 */ /* 0x000fea0003800000 */
.L_x_710:
[----:B------:R-:W1:Y:S01]  /*3890*/  SHFL.BFLY PT, R105, R126, 0x2, 0x1f ;  /* 0x0c401f007e697f89 */ /* 0x000e6200000e0000 */
[----:B------:R-:W-:Y:S01]  /*38a0*/  LOP3.LUT P1, RZ, R29, 0xffffffc3, RZ, 0xc0, !PT ;  /* 0xffffffc31dff7812 */ /* 0x000fe2000782c0ff */
[----:B------:R-:W-:Y:S01]  /*38b0*/  BSSY B0, `(.L_x_712) ;  /* 0x0000015000007945 */ /* 0x000fe20003800000 */
[----:B------:R-:W-:Y:S01]  /*38c0*/  PRMT R106, R72, 0x7632, R106 ;  /* 0x00007632486a7816 */ /* 0x000fe2000000006a */
[----:B------:R-:W2:Y:S01]  /*38d0*/  SHFL.BFLY PT, R104, R127, 0x2, 0x1f ;  /* 0x0c401f007f687f89 */ /* 0x000ea200000e0000 */
[----:B------:R-:W-:Y:S01]  /*38e0*/  PRMT R107, R73, 0x7632, R107 ;  /* 0x00007632496b7816 */ /* 0x000fe2000000006b */
[----:B-1----:R-:W-:Y:S01]  /*38f0*/  FADD.FTZ R105, R105, R126 ;  /* 0x0000007e69697221 */ /* 0x002fe20000010000 */
[----:B--2---:R-:W-:-:S04]  /*3900*/  FADD.FTZ R104, R104, R127 ;  /* 0x0000007f68687221 */ /* 0x004fc80000010000 */
[----:B------:R-:W1:Y:S04]  /*3910*/  SHFL.BFLY PT, R108, R105, 0x1, 0x1f ;  /* 0x0c201f00696c7f89 */ /* 0x000e6800000e0000 */
[----:B------:R-:W2:Y:S01]  /*3920*/  SHFL.BFLY PT, R109, R104, 0x1, 0x1f ;  /* 0x0c201f00686d7f89 */ /* 0x000ea200000e0000 */
[----:B-1----:R-:W-:Y:S01]  /*3930*/  FADD.FTZ R72, R105, R108 ;  /* 0x0000006c69487221 */ /* 0x002fe20000010000 */
[----:B--2---:R-:W-:Y:S01]  /*3940*/  FADD.FTZ R73, R104, R109 ;  /* 0x0000006d68497221 */ /* 0x004fe20000010000 */
[----:B------:R-:W-:Y:S06]  /*3950*/  @P1 BRA `(.L_x_713) ;  /* 0x0000000000281947 */ /* 0x000fec0003800000 */
[----:B------:R-:W1:Y:S01]  /*3960*/  LDC R109, c[0x0][0x10] ;  /* 0x00000400ff6d7b82 */ /* 0x000e620000000800 */
[----:B------:R-:W-:-:S04]  /*3970*/  SHF.R.U32.HI R108, RZ, 0x2, R29 ;  /* 0x00000002ff6c7819 */ /* 0x000fc8000001161d */
[----:B0-----:R-:W-:-:S03]  /*3980*/  SHF.L.U32 R110, R108, 0x7, RZ ;  /* 0x000000076c6e7819 */ /* 0x001fc600000006ff */
[----:B------:R-:W0:Y:S01]  /*3990*/  LDC.64 R104, c[0x0][0x260] ;  /* 0x00009800ff687b82 */ /* 0x000e220000000a00 */
[----:B-1----:R-:W-:Y:S01]  /*39a0*/  IMAD R108, R109, UR4, R32 ;  /* 0x000000046d6c7c24 */ /* 0x002fe2000f8e0220 */
[----:B------:R-:W-:-:S04]  /*39b0*/  LOP3.LUT R109, R110, 0xffffff80, R31, 0xe2, !PT ;  /* 0xffffff806e6d7812 */ /* 0x000fc800078ee21f */
[----:B------:R-:W-:-:S04]  /*39c0*/  LEA R108, R108, R109, 0xb ;  /* 0x0000006d6c6c7211 */ /* 0x000fc800078e58ff */
[----:B------:R-:W-:-:S05]  /*39d0*/  SHF.L.U32 R109, R108, 0x1, RZ ;  /* 0x000000016c6d7819 */ /* 0x000fca00000006ff */
[----:B0-----:R-:W-:-:S05]  /*39e0*/  IMAD.WIDE.U32 R104, R109, 0x4, R104 ;  /* 0x000000046d687825 */ /* 0x001fca00078e0068 */
[----:B------:R1:W-:Y:S02]  /*39f0*/  STG.E.64 desc[UR8][R104.64], R72 ;  /* 0x0000004868007986 */ /* 0x0003e4000c101b08 */
.L_x_713:
[----:B------:R-:W-:Y:S05]  /*3a00*/  BSYNC B0 ;  /* 0x0000000000007941 */ /* 0x000fea0003800000 */
.L_x_712:
[----:B------:R-:W-:Y:S02]  /*3a10*/  ISETP.GE.U32.AND P1, PT, R125, R60, PT ;  /* 0x0000003c7d00720c */ /* 0x000fe40003f26070 */
[----:B------:R-:W-:Y:S02]  /*3a20*/  PRMT R93, R78, 0x7632, R93 ;  /* 0x000076324e5d7816 */ /* 0x000fe4000000005d */
[----:B------:R-:W-:Y:S02]  /*3a30*/  ISETP.GE.AND.EX P1, PT, R124, R61, PT, P1 ;  /* 0x0000003d7c00720c */ /* 0x000fe40003f26310 */
        /* <DEDUP_REMOVED lines=13> */
[----:B0-----:R-:W-:Y:S02]  /*3b10*/  PRMT R113, R86, 0x7632, R113 ;  /* 0x0000763256717816 */ /* 0x001fe40000000071 */
[----:B------:R-:W-:-:S02]  /*3b20*/  PRMT R112, R87, 0x7632, R112 ;  /* 0x0000763257707816 */ /* 0x000fc40000000070 */
[----:B------:R-:W-:Y:S02]  /*3b30*/  PRMT R96, R96, 0x7632, R96 ;  /* 0x0000763260607816 */ /* 0x000fe40000000060 */
[----:B------:R-:W-:Y:S02]  /*3b40*/  PRMT R97, R97, 0x7632, R97 ;  /* 0x0000763261617816 */ /* 0x000fe40000000061 */
[----:B-1----:R-:W-:Y:S02]  /*3b50*/  PRMT R104, R88, 0x7632, R104 ;  /* 0x0000763258687816 */ /* 0x002fe40000000068 */
        /* <DEDUP_REMOVED lines=24> */
.L_x_716:
[----:B------:R-:W2:Y:S04]  /*3ce0*/  LD.E.STRONG.GPU R74, desc[UR8][R72.64] ;  /* 0x00000008484a7980 */ /* 0x000ea8000c10f900 */
[----:B--2---:R-:W-:Y:S01]  /*3cf0*/  CCTL.IVALL ;  /* 0x00000000ff00798f */ /* 0x004fe20002000000 */
[----:B------:R-:W-:Y:S05]  /*3d00*/  YIELD ;  /* 0x0000000000007946 */ /* 0x000fea0003800000 */
[----:B-----5:R-:W-:-:S04]  /*3d10*/  LOP3.LUT R74, R74, R75, RZ, 0x3c, !PT ;  /* 0x0000004b4a4a7212 */ /* 0x020fc800078e3cff */
[----:B------:R-:W-:-:S13]  /*3d20*/  ISETP.GT.AND P1, PT, R74, -0x1, PT ;  /* 0xffffffff4a00780c */ /* 0x000fda0003f24270 */
[----:B------:R-:W-:Y:S05]  /*3d30*/  @P1 BRA `(.L_x_716) ;  /* 0xfffffffc00e81947 */ /* 0x000fea000383ffff */
.L_x_715:
[----:B------:R-:W-:Y:S05]  /*3d40*/  WARPSYNC.ALL ;  /* 0x0000000000007948 */ /* 0x000fea0003800000 */
[----:B------:R-:W-:Y:S06]  /*3d50*/  BAR.SYNC.DEFER_BLOCKING 0x0 ;  /* 0x0000000000007b1d */ /* 0x000fec0000010000 */
[----:B------:R-:W-:Y:S05]  /*3d60*/  BRA `(.L_x_717) ;  /* 0x0000000000607947 */ /* 0x000fea0003800000 */
.L_x_714:
[----:B------:R-:W-:Y:S01]  /*3d70*/  BAR.SYNC.DEFER_BLOCKING 0x0 ;  /* 0x0000000000007b1d */ /* 0x000fe20000010000 */
[----:B------:R-:W-:-:S13]  /*3d80*/  ISETP.NE.AND P1, PT, R29, RZ, PT ;  /* 0x000000ff1d00720c */ /* 0x000fda0003f25270 */
        /* <DEDUP_REMOVED lines=14> */
.L_x_719:
[----:B------:R-:W2:Y:S04]  /*3e70*/  LD.E.STRONG.GPU R74, desc[UR8][R72.64] ;  /* 0x00000008484a7980 */ /* 0x000ea8000c10f900 */
[----:B--2---:R-:W-:Y:S01]  /*3e80*/  CCTL.IVALL ;  /* 0x00000000ff00798f */ /* 0x004fe20002000000 */
[----:B------:R-:W-:Y:S05]  /*3e90*/  YIELD ;  /* 0x0000000000007946 */ /* 0x000fea0003800000 */
[----:B-----5:R-:W-:-:S04]  /*3ea0*/  LOP3.LUT R74, R74, R75, RZ, 0x3c, !PT ;  /* 0x0000004b4a4a7212 */ /* 0x020fc800078e3cff */
[----:B------:R-:W-:-:S13]  /*3eb0*/  ISETP.GT.AND P1, PT, R74, -0x1, PT ;  /* 0xffffffff4a00780c */ /* 0x000fda0003f24270 */
[----:B------:R-:W-:Y:S05]  /*3ec0*/  @P1 BRA `(.L_x_719) ;  /* 0xfffffffc00e81947 */ /* 0x000fea000383ffff */
.L_x_718:
[----:B------:R-:W-:Y:S05]  /*3ed0*/  WARPSYNC.ALL ;  /* 0x0000000000007948 */ /* 0x000fea0003800000 */
[----:B------:R-:W-:Y:S06]  /*3ee0*/  BAR.SYNC.DEFER_BLOCKING 0x0 ;  /* 0x0000000000007b1d */ /* 0x000fec0000010000 */
.L_x_717:
[----:B------:R-:W-:Y:S01]  /*3ef0*/  ISETP.GT.U32.AND P1, PT, R29, 0xff, PT ;  /* 0x000000ff1d00780c */ /* 0x000fe20003f24070 */
[----:B------:R-:W-:Y:S01]  /*3f00*/  BSSY B0, `(.L_x_720) ;  /* 0x0000033000007945 */ /* 0x000fe20003800000 */
[----:B------:R-:W-:-:S11]  /*3f10*/  CS2R R84, SRZ ;  /* 0x0000000000547805 */ /* 0x000fd6000001ff00 */
[----:B------:R-:W-:Y:S05]  /*3f20*/  @P1 BRA `(.L_x_721) ;  /* 0x0000000000c01947 */ /* 0x000fea0003800000 */
[----:B0-----:R-:W0:Y:S01]  /*3f30*/  LDC R73, c[0x0][0x10] ;  /* 0x00000400ff497b82 */ /* 0x001e220000000800 */
[C---:B------:R-:W-:Y:S02]  /*3f40*/  SHF.L.U32 R74, R29.reuse, 0x3, RZ ;  /* 0x000000031d4a7819 */ /* 0x040fe400000006ff */
[----:B------:R-:W-:-:S05]  /*3f50*/  LOP3.LUT R75, R29, 0xf, RZ, 0xc0, !PT ;  /* 0x0000000f1d4b7812 */ /* 0x000fca00078ec0ff */
[----:B------:R-:W1:Y:S01]  /*3f60*/  LDC.64 R84, c[0x0][0x260] ;  /* 0x00009800ff547b82 */ /* 0x000e620000000a00 */
[----:B0-----:R-:W-:Y:S01]  /*3f70*/  IMAD R72, R73, UR4, R32 ;  /* 0x0000000449487c24 */ /* 0x001fe2000f8e0220 */
[----:B------:R-:W-:-:S04]  /*3f80*/  LOP3.LUT R73, R74, 0x7fffff80, RZ, 0xc0, !PT ;  /* 0x7fffff804a497812 */ /* 0x000fc800078ec0ff */
[----:B------:R-:W-:-:S04]  /*3f90*/  LEA R72, R72, R73, 0xb ;  /* 0x0000004948487211 */ /* 0x000fc800078e58ff */
[----:B------:R-:W-:-:S04]  /*3fa0*/  IADD3 R72, R72, R75, RZ ;  /* 0x0000004b48487210 */ /* 0x000fc80007ffe0ff */
[----:B------:R-:W-:-:S04]  /*3fb0*/  SHF.L.U32 R87, R72, 0x1, RZ ;  /* 0x0000000148577819 */ /* 0x000fc800000006ff */
[C---:B------:R-:W-:Y:S01]  /*3fc0*/  IADD3 R75, R87.reuse, 0x20, RZ ;  /* 0x00000020574b7810 */ /* 0x040fe20007ffe0ff */
[C---:B-1----:R-:W-:Y:S01]  /*3fd0*/  IMAD.WIDE.U32 R72, R87.reuse, 0x4, R84 ;  /* 0x0000000457487825 */ /* 0x042fe200078e0054 */
[----:B------:R-:W-:-:S03]  /*3fe0*/  IADD3 R81, R87, 0x40, RZ ;  /* 0x0000004057517810 */ /* 0x000fc60007ffe0ff */
[--C-:B------:R-:W-:Y:S02]  /*3ff0*/  IMAD.WIDE.U32 R74, R75, 0x4, R84.reuse ;  /* 0x000000044b4a7825 */ /* 0x100fe400078e0054 */
[----:B------:R-:W2:Y:S01]  /*4000*/  LDG.E.64 R72, desc[UR8][R72.64] ;  /* 0x0000000848487981 */ /* 0x000ea2000c1e1b00 */
[----:B------:R-:W-:Y:S01]  /*4010*/  IADD3 R79, R87, 0x60, RZ ;  /* 0x00000060574f7810 */ /* 0x000fe20007ffe0ff */
[--C-:B------:R-:W-:Y:S01]  /*4020*/  IMAD.WIDE.U32 R80, R81, 0x4, R84.reuse ;  /* 0x0000000451507825 */ /* 0x100fe200078e0054 */
[----:B------:R-:W-:Y:S01]  /*4030*/  IADD3 R77, R87, 0x80, RZ ;  /* 0x00000080574d7810 */ /* 0x000fe20007ffe0ff */
[----:B------:R-:W3:Y:S02]  /*4040*/  LDG.E.64 R74, desc[UR8][R74.64] ;  /* 0x000000084a4a7981 */ /* 0x000ee4000c1e1b00 */
[--C-:B------:R-:W-:Y:S01]  /*4050*/  IMAD.WIDE.U32 R78, R79, 0x4, R84.reuse ;  /* 0x000000044f4e7825 */ /* 0x100fe200078e0054 */
[----:B------:R-:W-:Y:S01]  /*4060*/  IADD3 R83, R87, 0xa0, RZ ;  /* 0x000000a057537810 */ /* 0x000fe20007ffe0ff */
[----:B------:R-:W4:Y:S02]  /*4070*/  LDG.E.64 R80, desc[UR8][R80.64] ;  /* 0x0000000850507981 */ /* 0x000f24000c1e1b00 */
        /* <DEDUP_REMOVED lines=27> */
.L_x_721:
[----:B------:R-:W-:Y:S05]  /*4230*/  BSYNC B0 ;  /* 0x0000000000007941 */ /* 0x000fea0003800000 */
.L_x_720:
        /* <DEDUP_REMOVED lines=28> */
.L_x_723:
[----:B------:R-:W-:Y:S05]  /*4400*/  BSYNC B0 ;  /* 0x0000000000007941 */ /* 0x000fea0003800000 */
.L_x_722:
[----:B0-----:R-:W-:Y:S01]  /*4410*/  SHF.L.U32 R73, R106, 0x10, RZ ;  /* 0x000000106a497819 */ /* 0x001fe200000006ff */
[----:B------:R-:W0:Y:S01]  /*4420*/  S2UR UR6, SR_CgaCtaId ;  /* 0x00000000000679c3 */ /* 0x000e220000008800 */
[----:B------:R-:W-:-:S07]  /*4430*/  SHF.L.U32 R107, R107, 0x10, RZ ;  /* 0x000000106b6b7819 */ /* 0x000fce00000006ff */
[----:B------:R-:W-:Y:S01]  /*4440*/  BAR.SYNC.DEFER_BLOCKING 0x0 ;  /* 0x0000000000007b1d */ /* 0x000fe20000010000 */
[----:B------:R-:W-:Y:S01]  /*4450*/  SHF.L.U32 R75, R131, 0x10, RZ ;  /* 0x00000010834b7819 */ /* 0x000fe200000006ff */
[----:B------:R-:W-:Y:S01]  /*4460*/  FADD.FTZ R74, -R70, R73 ;  /* 0x00000049464a7221 */ /* 0x000fe20000010100 */
[----:B------:R-:W-:Y:S01]  /*4470*/  SHF.L.U32 R77, R130, 0x10, RZ ;  /* 0x00000010824d7819 */ /* 0x000fe200000006ff */
[C---:B------:R-:W-:Y:S01]  /*4480*/  FADD.FTZ R76, -R70.reuse, R107 ;  /* 0x0000006b464c7221 */ /* 0x040fe20000010100 */
[----:B------:R-:W-:Y:S01]  /*4490*/  SHF.L.U32 R129, R129, 0x10, RZ ;  /* 0x0000001081817819 */ /* 0x000fe200000006ff */
[C---:B------:R-:W-:Y:S01]  /*44a0*/  FADD.FTZ R78, -R70.reuse, R75 ;  /* 0x0000004b464e7221 */ /* 0x040fe20000010100 */
[C---:B------:R-:W-:Y:S01]  /*44b0*/  FMUL.FTZ R74, R123.reuse, R74 ;  /* 0x0000004a7b4a7220 */ /* 0x040fe20000410000 */
[C---:B------:R-:W-:Y:S01]  /*44c0*/  FMUL.FTZ R76, R123.reuse, R76 ;  /* 0x0000004c7b4c7220 */ /* 0x040fe20000410000 */
[C---:B------:R-:W-:Y:S01]  /*44d0*/  FADD.FTZ R80, -R70.reuse, R77 ;  /* 0x0000004d46507221 */ /* 0x040fe20000010100 */
[----:B------:R-:W-:Y:S01]  /*44e0*/  FADD.FTZ R82, -R70, R129 ;  /* 0x0000008146527221 */ /* 0x000fe20000010100 */
[----:B------:R-:W-:Y:S01]  /*44f0*/  FMUL.FTZ R78, R123, R78 ;  /* 0x0000004e7b4e7220 */ /* 0x000fe20000410000 */
[--C-:B------:R-:W-:Y:S01]  /*4500*/  FFMA.FTZ R73, R15, R74, R14.reuse ;  /* 0x0000004a0f497223 */ /* 0x100fe2000001000e */
[----:B------:R-:W-:Y:S01]  /*4510*/  SHF.L.U32 R79, R128, 0x10, RZ ;  /* 0x00000010804f7819 */ /* 0x000fe200000006ff */
[C-C-:B------:R-:W-:Y:S01]  /*4520*/  FFMA.FTZ R75, R16.reuse, R76, R13.reuse ;  /* 0x0000004c104b7223 */ /* 0x140fe2000001000d */
[----:B------:R-:W-:Y:S01]  /*4530*/  FMUL.FTZ R80, R123, R80 ;  /* 0x000000507b507220 */ /* 0x000fe20000410000 */
[----:B------:R-:W-:Y:S01]  /*4540*/  SHF.L.U32 R113, R113, 0x10, RZ ;  /* 0x0000001071717819 */ /* 0x000fe200000006ff */
[----:B------:R-:W-:Y:S01]  /*4550*/  FMUL.FTZ R82, R123, R82 ;  /* 0x000000527b527220 */ /* 0x000fe20000410000 */
[--C-:B------:R-:W-:Y:S01]  /*4560*/  FFMA.FTZ R72, R15, R78, R14.reuse ;  /* 0x0000004e0f487223 */ /* 0x100fe2000001000e */
[----:B------:R-:W-:Y:S01]  /*4570*/  FMUL.FTZ R131, R73, -1.4426950216293334961 ;  /* 0xbfb8aa3b49837820 */ /* 0x000fe20000410000 */
[----:B------:R-:W-:Y:S01]  /*4580*/  FMUL.FTZ R132, R75, -1.4426950216293334961 ;  /* 0xbfb8aa3b4b847820 */ /* 0x000fe20000410000 */
[----:B------:R-:W-:Y:S01]  /*4590*/  FFMA.FTZ R77, R16, R80, R13 ;  /* 0x00000050104d7223 */ /* 0x000fe2000001000d */
[----:B------:R-:W-:Y:S01]  /*45a0*/  FADD.FTZ R84, -R70, R79 ;  /* 0x0000004f46547221 */ /* 0x000fe20000010100 */
[----:B------:R-:W-:Y:S01]  /*45b0*/  SHF.L.U32 R87, R112, 0x10, RZ ;  /* 0x0000001070577819 */ /* 0x000fe200000006ff */
[--C-:B------:R-:W-:Y:S01]  /*45c0*/  FFMA.FTZ R79, R15, R82, R14.reuse ;  /* 0x000000520f4f7223 */ /* 0x100fe2000001000e */
[----:B------:R-:W-:Y:S01]  /*45d0*/  FADD.FTZ R112, -R70, R113 ;  /* 0x0000007146707221 */ /* 0x000fe20000010100 */
[----:B------:R-:W-:Y:S01]  /*45e0*/  FMUL.FTZ R133, R72, -1.4426950216293334961 ;  /* 0xbfb8aa3b48857820 */ /* 0x000fe20000410000 */
[----:B------:R-:W-:Y:S01]  /*45f0*/  SHF.L.U32 R113, R110, 0x10, RZ ;  /* 0x000000106e717819 */ /* 0x000fe200000006ff */
[----:B------:R-:W-:Y:S01]  /*4600*/  FMUL.FTZ R134, R77, -1.4426950216293334961 ;  /* 0xbfb8aa3b4d867820 */ /* 0x000fe20000410000 */
[----:B------:R-:W1:Y:S01]  /*4610*/  MUFU.EX2 R131, R131 ;  /* 0x0000008300837308 */ /* 0x000e620000000800 */
[----:B------:R-:W-:Y:S01]  /*4620*/  FMUL.FTZ R135, R79, -1.4426950216293334961 ;  /* 0xbfb8aa3b4f877820 */ /* 0x000fe20000410000 */
[----:B------:R-:W-:Y:S01]  /*4630*/  SHF.L.U32 R127, R127, 0x10, RZ ;  /* 0x000000107f7f7819 */ /* 0x000fe200000006ff */
[----:B------:R-:W-:Y:S01]  /*4640*/  FADD.FTZ R130, -R70, R113 ;  /* 0x0000007146827221 */ /* 0x000fe20000010100 */
[----:B------:R-:W-:Y:S01]  /*4650*/  SHF.L.U32 R83, R126, 0x10, RZ ;  /* 0x000000107e537819 */ /* 0x000fe200000006ff */
[C---:B------:R-:W-:Y:S01]  /*4660*/  FADD.FTZ R126, -R70.reuse, R87 ;  /* 0x00000057467e7221 */ /* 0x040fe20000010100 */
[----:B------:R-:W-:Y:S01]  /*4670*/  SHF.L.U32 R111, R111, 0x10, RZ ;  /* 0x000000106f6f7819 */ /* 0x000fe200000006ff */
[C---:B------:R-:W-:Y:S01]  /*4680*/  FADD.FTZ R86, -R70.reuse, R127 ;  /* 0x0000007f46567221 */ /* 0x040fe20000010100 */
[----:B------:R-:W2:Y:S01]  /*4690*/  MUFU.EX2 R132, R132 ;  /* 0x0000008400847308 */ /* 0x000ea20000000800 */
[----:B------:R-:W-:Y:S01]  /*46a0*/  SHF.L.U32 R113, R105, 0x10, RZ ;  /* 0x0000001069717819 */ /* 0x000fe200000006ff */
[C---:B------:R-:W-:Y:S01]  /*46b0*/  FADD.FTZ R106, -R70.reuse, R83 ;  /* 0x00000053466a7221 */ /* 0x040fe20000010100 */
[----:B------:R-:W-:Y:S01]  /*46c0*/  FADD.FTZ R128, -R70, R111 ;  /* 0x0000006f46807221 */ /* 0x000fe20000010100 */
[----:B------:R-:W-:Y:S01]  /*46d0*/  SHF.L.U32 R107, R104, 0x10, RZ ;  /* 0x00000010686b7819 */ /* 0x000fe200000006ff */
[----:B------:R-:W-:Y:S01]  /*46e0*/  FMUL.FTZ R104, R123, R126 ;  /* 0x0000007e7b687220 */ /* 0x000fe20000410000 */
[----:B------:R-:W-:Y:S01]  /*46f0*/  SHF.L.U32 R111, R109, 0x10, RZ ;  /* 0x000000106d6f7819 */ /* 0x000fe200000006ff */
[C---:B------:R-:W-:Y:S01]  /*4700*/  FMUL.FTZ R106, R123.reuse, R106 ;  /* 0x0000006a7b6a7220 */ /* 0x040fe20000410000 */
[----:B------:R-:W3:Y:S01]  /*4710*/  MUFU.EX2 R133, R133 ;  /* 0x0000008500857308 */ /* 0x000ee20000000800 */
[----:B------:R-:W-:Y:S01]  /*4720*/  SHF.L.U32 R127, R108, 0x10, RZ ;  /* 0x000000106c7f7819 */ /* 0x000fe200000006ff */
[C---:B------:R-:W-:Y:S01]  /*4730*/  FADD.FTZ R108, -R70.reuse, R113 ;  /* 0x00000071466c7221 */ /* 0x040fe20000010100 */
[C---:B------:R-:W-:Y:S01]  /*4740*/  FADD.FTZ R126, -R70.reuse, R107 ;  /* 0x0000006b467e7221 */ /* 0x040fe20000010100 */
[----:B------:R-:W-:Y:S01]  /*4750*/  FADD.FTZ R110, -R70, R111 ;  /* 0x0000006f466e7221 */ /* 0x000fe20000010100 */
[----:B------:R-:W-:Y:S01]  /*4760*/  FFMA.FTZ R85, R16, R106, R13 ;  /* 0x0000006a10557223 */ /* 0x000fe2000001000d */
[----:B------:R-:W-:Y:S01]  /*4770*/  FMUL.FTZ R108, R123, R108 ;  /* 0x0000006c7b6c7220 */ /* 0x000fe20000410000 */
[----:B------:R-:W-:Y:S01]  /*4780*/  FADD.FTZ R70, -R70, R127 ;  /* 0x0000007f46467221 */ /* 0x000fe20000010100 */
[----:B------:R-:W4:Y:S01]  /*4790*/  MUFU.EX2 R134, R134 ;  /* 0x0000008600867308 */ /* 0x000f220000000800 */
[--C-:B------:R-:W-:Y:S01]  /*47a0*/  FFMA.FTZ R107, R16, R104, R13.reuse ;  /* 0x00000068106b7223 */ /* 0x100fe2000001000d */
[--C-:B------:R-:W-:Y:S01]  /*47b0*/  FFMA.FTZ R127, R15, R108, R14.reuse ;  /* 0x0000006c0f7f7223 */ /* 0x100fe2000001000e */
[----:B------:R-:W-:Y:S01]  /*47c0*/  FMUL.FTZ R70, R123, R70 ;  /* 0x000000467b467220 */ /* 0x000fe20000410000 */
[----:B-1----:R-:W-:Y:S01]  /*47d0*/  FADD.FTZ R131, R131, 1 ;  /* 0x3f80000083837421 */ /* 0x002fe20000010000 */
[----:B------:R-:W-:Y:S01]  /*47e0*/  FMUL.FTZ R138, R85, -1.4426950216293334961 ;  /* 0xbfb8aa3b558a7820 */ /* 0x000fe20000410000 */
[----:B--2---:R-:W-:Y:S01]  /*47f0*/  FADD.FTZ R132, R132, 1 ;  /* 0x3f80000084847421 */ /* 0x004fe20000010000 */
[----:B------:R-:W-:Y:S01]  /*4800*/  FMUL.FTZ R147, R107, -1.4426950216293334961 ;  /* 0xbfb8aa3b6b937820 */ /* 0x000fe20000410000 */
[----:B------:R-:W1:Y:S01]  /*4810*/  MUFU.EX2 R135, R135 ;  /* 0x0000008700877308 */ /* 0x000e620000000800 */
[----:B------:R-:W-:Y:S01]  /*4820*/  FMUL.FTZ R146, R127, -1.4426950216293334961 ;  /* 0xbfb8aa3b7f927820 */ /* 0x000fe20000410000 */
[----:B---3--:R-:W-:Y:S01]  /*4830*/  FADD.FTZ R133, R133, 1 ;  /* 0x3f80000085857421 */ /* 0x008fe20000010000 */
[--C-:B------:R-:W-:Y:S01]  /*4840*/  FFMA.FTZ R129, R16, R70, R13.reuse ;  /* 0x0000004610817223 */ /* 0x100fe2000001000d */
[C---:B------:R-:W-:Y:S01]  /*4850*/  FMUL.FTZ R84, R123.reuse, R84 ;  /* 0x000000547b547220 */ /* 0x040fe20000410000 */
[C---:B------:R-:W-:Y:S01]  /*4860*/  FMUL.FTZ R86, R123.reuse, R86 ;  /* 0x000000567b567220 */ /* 0x040fe20000410000 */
[----:B------:R-:W-:Y:S01]  /*4870*/  FMUL.FTZ R112, R123, R112 ;  /* 0x000000707b707220 */ /* 0x000fe20000410000 */
[----:B------:R-:W-:Y:S01]  /*4880*/  FMUL.FTZ R145, R129, -1.4426950216293334961 ;  /* 0xbfb8aa3b81917820 */ /* 0x000fe20000410000 */
[----:B------:R-:W2:Y:S01]  /*4890*/  MUFU.RCP R131, R131 ;  /* 0x0000008300837308 */ /* 0x000ea20000001000 */
[----:B----4-:R-:W-:Y:S01]  /*48a0*/  FADD.FTZ R134, R134, 1 ;  /* 0x3f80000086867421 */ /* 0x010fe20000010000 */
[C-C-:B------:R-:W-:Y:S01]  /*48b0*/  FFMA.FTZ R81, R16.reuse, R84, R13.reuse ;  /* 0x0000005410517223 */ /* 0x140fe2000001000d */
[C-C-:B------:R-:W-:Y:S01]  /*48c0*/  FFMA.FTZ R83, R15.reuse, R86, R14.reuse ;  /* 0x000000560f537223 */ /* 0x140fe2000001000e */
[--C-:B------:R-:W-:Y:S01]  /*48d0*/  FFMA.FTZ R87, R15, R112, R14.reuse ;  /* 0x000000700f577223 */ /* 0x100fe2000001000e */
[----:B------:R-:W-:Y:S01]  /*48e0*/  FMUL.FTZ R128, R123, R128 ;  /* 0x000000807b807220 */ /* 0x000fe20000410000 */
[----:B------:R-:W-:Y:S01]  /*48f0*/  FMUL.FTZ R136, R81, -1.4426950216293334961 ;  /* 0xbfb8aa3b51887820 */ /* 0x000fe20000410000 */
[----:B------:R-:W-:Y:S01]  /*4900*/  FMUL.FTZ R126, R123, R126 ;  /* 0x0000007e7b7e7220 */ /* 0x000fe20000410000 */
[----:B------:R-:W3:Y:S01]  /*4910*/  MUFU.EX2 R138, R138 ;  /* 0x0000008a008a7308 */ /* 0x000ee20000000800 */
[----:B-1----:R-:W-:Y:S01]  /*4920*/  FADD.FTZ R135, R135, 1 ;  /* 0x3f80000087877421 */ /* 0x002fe20000010000 */
[----:B------:R-:W-:Y:S01]  /*4930*/  FMUL.FTZ R137, R83, -1.4426950216293334961 ;  /* 0xbfb8aa3b53897820 */ /* 0x000fe20000410000 */
[----:B------:R-:W-:Y:S01]  /*4940*/  FMUL.FTZ R110, R123, R110 ;  /* 0x0000006e7b6e7220 */ /* 0x000fe20000410000 */
[----:B------:R-:W-:Y:S01]  /*4950*/  FMUL.FTZ R141, R87, -1.4426950216293334961 ;  /* 0xbfb8aa3b578d7820 */ /* 0x000fe20000410000 */
[C-C-:B------:R-:W-:Y:S01]  /*4960*/  FFMA.FTZ R111, R16.reuse, R128, R13.reuse ;  /* 0x00000080106f7223 */ /* 0x140fe2000001000d */
[C-C-:B------:R-:W-:Y:S01]  /*4970*/  FFMA.FTZ R109, R15.reuse, R126, R14.reuse ;  /* 0x0000007e0f6d7223 */ /* 0x140fe2000001000e */
[----:B------:R-:W-:Y:S01]  /*4980*/  FFMA.FTZ R105, R15, R110, R14 ;  /* 0x0000006e0f697223 */ /* 0x000fe2000001000e */
[----:B------:R-:W1:Y:S01]  /*4990*/  MUFU.RCP R132, R132 ;  /* 0x0000008400847308 */ /* 0x000e620000001000 */
[----:B------:R-:W-:Y:S01]  /*49a0*/  FMUL.FTZ R130, R123, R130 ;  /* 0x000000827b827220 */ /* 0x000fe20000410000 */
[----:B------:R-:W-:Y:S01]  /*49b0*/  FMUL.FTZ R142, R111, -1.4426950216293334961 ;  /* 0xbfb8aa3b6f8e7820 */ /* 0x000fe20000410000 */
[----:B------:R-:W-:Y:S01]  /*49c0*/  FMUL.FTZ R140, R109, -1.4426950216293334961 ;  /* 0xbfb8aa3b6d8c7820 */ /* 0x000fe20000410000 */
[----:B--2---:R-:W-:Y:S01]  /*49d0*/  FADD.FTZ R148, -R131, 1 ;  /* 0x3f80000083947421 */ /* 0x004fe20000010100 */
[----:B------:R-:W-:Y:S01]  /*49e0*/  UMOV UR5, 0x400 ;  /* 0x0000040000057882 */ /* 0x000fe20000000000 */
[----:B------:R-:W-:Y:S01]  /*49f0*/  FMUL.FTZ R143, R105, -1.4426950216293334961 ;  /* 0xbfb8aa3b698f7820 */ /* 0x000fe20000410000 */
[----:B------:R-:W-:Y:S01]  /*4a00*/  FFMA.FTZ R113, R16, R130, R13 ;  /* 0x0000008210717223 */ /* 0x000fe2000001000d */
[----:B------:R-:W2:Y:S01]  /*4a10*/  MUFU.EX2 R147, R147 ;  /* 0x0000009300937308 */ /* 0x000ea20000000800 */
[----:B---3--:R-:W-:Y:S01]  /*4a20*/  FADD.FTZ R139, R138, 1 ;  /* 0x3f8000008a8b7421 */ /* 0x008fe20000010000 */
[----:B------:R-:W-:Y:S01]  /*4a30*/  UIADD3 UR5, UR5, 0x3480, URZ ;  /* 0x0000348005057890 */ /* 0x000fe2000fffe03f */
[----:B------:R-:W-:Y:S01]  /*4a40*/  FMUL.FTZ R144, R113, -1.4426950216293334961 ;  /* 0xbfb8aa3b71907820 */ /* 0x000fe20000410000 */
[----:B------:R-:W-:Y:S01]  /*4a50*/  SHF.L.U32 R93, R93, 0x10, RZ ;  /* 0x000000105d5d7819 */ /* 0x000fe200000006ff */
[----:B------:R-:W-:Y:S01]  /*4a60*/  ULOP3.LUT UR4, UR4, 0x1, URZ, 0x3c, !UPT ;  /* 0x0000000104047892 */ /* 0x000fe2000f8e3c3f */
[----:B------:R-:W-:Y:S01]  /*4a70*/  SHF.L.U32 R90, R90, 0x10, RZ ;  /* 0x000000105a5a7819 */ /* 0x000fe200000006ff */
[----:B0-----:R-:W-:Y:S01]  /*4a80*/  ULEA UR5, UR6, UR5, 0x18 ;  /* 0x0000000506057291 */ /* 0x001fe2000f8ec03f */
[----:B------:R-:W0:Y:S01]  /*4a90*/  MUFU.EX2 R146, R146 ;  /* 0x0000009200927308 */ /* 0x000e220000000800 */
[----:B-1----:R-:W-:Y:S01]  /*4aa0*/  FADD.FTZ R150, -R132, 1 ;  /* 0x3f80000084967421 */ /* 0x002fe20000010100 */
[----:B------:R-:W-:Y:S01]  /*4ab0*/  SHF.L.U32 R92, R92, 0x10, RZ ;  /* 0x000000105c5c7819 */ /* 0x000fe200000006ff */
[----:B------:R-:W-:Y:S01]  /*4ac0*/  ULDC.64 UR6, c[0x0][0x210] ;  /* 0x0000840000067ab9 */ /* 0x000fe20000000a00 */
[----:B------:R-:W-:-:S02]  /*4ad0*/  SHF.L.U32 R101, R101, 0x10, RZ ;  /* 0x0000001065657819 */ /* 0x000fc400000006ff */
[----:B------:R-:W-:Y:S02]  /*4ae0*/  SHF.L.U32 R102, R102, 0x10, RZ ;  /* 0x0000001066667819 */ /* 0x000fe400000006ff */
[----:B------:R-:W1:Y:S01]  /*4af0*/  MUFU.RCP R133, R133 ;  /* 0x0000008500857308 */ /* 0x000e620000001000 */
[----:B--2---:R-:W-:Y:S01]  /*4b00*/  FADD.FTZ R138, R147, 1 ;  /* 0x3f800000938a7421 */ /* 0x004fe20000010000 */
[----:B------:R-:W-:-:S06]  /*4b10*/  SHF.L.U32 R103, R103, 0x10, RZ ;  /* 0x0000001067677819 */ /* 0x000fcc00000006ff */
[----:B------:R-:W2:Y:S01]  /*4b20*/  MUFU.RCP R134, R134 ;  /* 0x0000008600867308 */ /* 0x000ea20000001000 */
[----:B0-----:R-:W-:Y:S01]  /*4b30*/  FADD.FTZ R149, R146, 1 ;  /* 0x3f80000092957421 */ /* 0x001fe20000010000 */
[----:B------:R-:W-:Y:S01]  /*4b40*/  FFMA.FTZ R146, R73, R148, 1 ;  /* 0x3f80000049927423 */ /* 0x000fe20000010094 */
[----:B------:R-:W-:-:S03]  /*4b50*/  FFMA.FTZ R73, R75, R150, 1 ;  /* 0x3f8000004b497423 */ /* 0x000fc60000010096 */
[----:B------:R-:W-:Y:S01]  /*4b60*/  FMUL.FTZ R146, R131, R146 ;  /* 0x0000009283927220 */ /* 0x000fe20000410000 */
[----:B------:R-:W-:Y:S01]  /*4b70*/  FMUL.FTZ R132, R132, R73 ;  /* 0x0000004984847220 */ /* 0x000fe20000410000 */
[----:B------:R-:W0:Y:S01]  /*4b80*/  MUFU.RCP R135, R135 ;  /* 0x0000008700877308 */ /* 0x000e220000001000 */
[----:B-1----:R-:W-:-:S04]  /*4b90*/  FADD.FTZ R147, -R133, 1 ;  /* 0x3f80000085937421 */ /* 0x002fc80000010100 */
[----:B------:R-:W-:-:S03]  /*4ba0*/  FFMA.FTZ R72, R72, R147, 1 ;  /* 0x3f80000048487423 */ /* 0x000fc60000010093 */
[----:B------:R-:W1:Y:S01]  /*4bb0*/  MUFU.EX2 R145, R145 ;  /* 0x0000009100917308 */ /* 0x000e620000000800 */
[----:B--2---:R-:W-:-:S07]  /*4bc0*/  FADD.FTZ R148, -R134, 1 ;  /* 0x3f80000086947421 */ /* 0x004fce0000010100 */
[----:B------:R-:W2:Y:S01]  /*4bd0*/  MUFU.EX2 R136, R136 ;  /* 0x0000008800887308 */ /* 0x000ea20000000800 */
[----:B0-----:R-:W-:-:S07]  /*4be0*/  FADD.FTZ R150, -R135, 1 ;  /* 0x3f80000087967421 */ /* 0x001fce0000010100 */
[----:B------:R-:W0:Y:S01]  /*4bf0*/  MUFU.EX2 R137, R137 ;  /* 0x0000008900897308 */ /* 0x000e220000000800 */
[----:B-1----:R-:W-:Y:S01]  /*4c00*/  FADD.FTZ R147, R145, 1 ;  /* 0x3f80000091937421 */ /* 0x002fe20000010000 */
[----:B------:R-:W-:Y:S01]  /*4c10*/  FFMA.FTZ R145, R77, R148, 1 ;  /* 0x3f8000004d917423 */ /* 0x000fe20000010094 */
[----:B------:R-:W-:Y:S01]  /*4c20*/  FFMA.FTZ R148, R79, R150, 1 ;  /* 0x3f8000004f947423 */ /* 0x000fe20000010096 */
[----:B------:R-:W-:Y:S01]  /*4c30*/  FMUL.FTZ R79, R133, R72 ;  /* 0x00000048854f7220 */ /* 0x000fe20000410000 */
[----:B------:R-:W-:Y:S01]  /*4c40*/  LEA R72, R26, UR5, 0x3 ;  /* 0x000000051a487c11 */ /* 0x000fe2000f8e18ff */
[----:B------:R-:W-:Y:S01]  /*4c50*/  FMUL.FTZ R145, R134, R145 ;  /* 0x0000009186917220 */ /* 0x000fe20000410000 */
[----:B------:R-:W-:Y:S01]  /*4c60*/  SHF.L.U32 R134, R91, 0x10, RZ ;  /* 0x000000105b867819 */ /* 0x000fe200000006ff */
[----:B------:R-:W1:Y:S01]  /*4c70*/  MUFU.EX2 R141, R141 ;  /* 0x0000008d008d7308 */ /* 0x000e620000000800 */
[----:B--2---:R-:W-:Y:S01]  /*4c80*/  FADD.FTZ R136, R136, 1 ;  /* 0x3f80000088887421 */ /* 0x004fe20000010000 */
[----:B------:R-:W-:Y:S01]  /*4c90*/  FMUL.FTZ R148, R135, R148 ;  /* 0x0000009487947220 */ /* 0x000fe20000410000 */
[----:B------:R-:W2:Y:S01]  /*4ca0*/  LDS.64 R72, [R72] ;  /* 0x0000000048487984 */ /* 0x000ea20000000a00 */
[----:B------:R-:W-:Y:S01]  /*4cb0*/  FMUL.FTZ R79, R134, R79 ;  /* 0x0000004f864f7220 */ /* 0x000fe20000410000 */
[----:B------:R-:W-:-:S03]  /*4cc0*/  SHF.L.U32 R91, R96, 0x10, RZ ;  /* 0x00000010605b7819 */ /* 0x000fc600000006ff */
[----:B------:R-:W3:Y:S01]  /*4cd0*/  MUFU.EX2 R142, R142 ;  /* 0x0000008e008e7308 */ /* 0x000ee20000000800 */
[----:B0-----:R-:W-:-:S07]  /*4ce0*/  FADD.FTZ R137, R137, 1 ;  /* 0x3f80000089897421 */ /* 0x001fce0000010000 */
[----:B------:R-:W0:Y:S01]  /*4cf0*/  MUFU.EX2 R140, R140 ;  /* 0x0000008c008c7308 */ /* 0x000e220000000800 */
[----:B-1----:R-:W-:-:S07]  /*4d00*/  FADD.FTZ R141, R141, 1 ;  /* 0x3f8000008d8d7421 */ /* 0x002fce0000010000 */
[----:B------:R-:W1:Y:S01]  /*4d10*/  MUFU.EX2 R143, R143 ;  /* 0x0000008f008f7308 */ /* 0x000e620000000800 */
[----:B---3--:R-:W-:-:S07]  /*4d20*/  FADD.FTZ R142, R142, 1 ;  /* 0x3f8000008e8e7421 */ /* 0x008fce0000010000 */
[----:B------:R-:W3:Y:S01]  /*4d30*/  MUFU.EX2 R144, R144 ;  /* 0x0000009000907308 */ /* 0x000ee20000000800 */
[----:B0-----:R-:W-:-:S07]  /*4d40*/  FADD.FTZ R140, R140, 1 ;  /* 0x3f8000008c8c7421 */ /* 0x001fce0000010000 */
[----:B------:R-:W0:Y:S01]  /*4d50*/  MUFU.RCP R136, R136 ;  /* 0x0000008800887308 */ /* 0x000e220000001000 */
[----:B-1----:R-:W-:Y:S01]  /*4d60*/  FADD.FTZ R143, R143, 1 ;  /* 0x3f8000008f8f7421 */ /* 0x002fe20000010000 */
[C-C-:B--2---:R-:W-:Y:S01]  /*4d70*/  FFMA.FTZ R34, R3.reuse, R34, -R72.reuse ;  /* 0x0000002203227223 */ /* 0x144fe20000010848 */
[C-C-:B------:R-:W-:Y:S01]  /*4d80*/  FFMA.FTZ R53, R3.reuse, R53, -R72.reuse ;  /* 0x0000003503357223 */ /* 0x140fe20000010848 */
[--C-:B------:R-:W-:Y:S01]  /*4d90*/  FFMA.FTZ R56, R3, R56, -R72.reuse ;  /* 0x0000003803387223 */ /* 0x100fe20000010848 */
[--C-:B------:R-:W-:Y:S01]  /*4da0*/  FFMA.FTZ R79, R15, R79, -R72.reuse ;  /* 0x0000004f0f4f7223 */ /* 0x100fe20000010848 */
[C-C-:B------:R-:W-:Y:S02]  /*4db0*/  FFMA.FTZ R51, R19.reuse, R51, -R72.reuse ;  /* 0x0000003313337223 */ /* 0x140fe40000010848 */
[----:B------:R-:W1:Y:S01]  /*4dc0*/  MUFU.RCP R137, R137 ;  /* 0x0000008900897308 */ /* 0x000e620000001000 */
[----:B---3--:R-:W-:Y:S01]  /*4dd0*/  FADD.FTZ R144, R144, 1 ;  /* 0x3f80000090907421 */ /* 0x008fe20000010000 */
[C-C-:B------:R-:W-:Y:S01]  /*4de0*/  FFMA.FTZ R33, R19.reuse, R33, -R72.reuse ;  /* 0x0000002113217223 */ /* 0x140fe20000010848 */
[----:B------:R-:W-:Y:S01]  /*4df0*/  FFMA.FTZ R120, R120, -R73, R53 ;  /* 0x8000004978787223 */ /* 0x000fe20000010035 */
[--C-:B------:R-:W-:Y:S01]  /*4e00*/  FFMA.FTZ R35, R19, R35, -R72.reuse ;  /* 0x0000002313237223 */ /* 0x100fe20000010848 */
[----:B------:R-:W-:Y:S01]  /*4e10*/  FFMA.FTZ R78, -R73, R78, R79 ;  /* 0x0000004e494e7223 */ /* 0x000fe2000001014f */
[-C--:B------:R-:W-:Y:S01]  /*4e20*/  FFMA.FTZ R118, R118, -R73.reuse, R51 ;  /* 0x8000004976767223 */ /* 0x080fe20000010033 */
[C---:B------:R-:W-:Y:S01]  /*4e30*/  FMUL.FTZ R120, R123.reuse, R120 ;  /* 0x000000787b787220 */ /* 0x040fe20000410000 */
[----:B------:R-:W2:Y:S01]  /*4e40*/  MUFU.RCP R139, R139 ;  /* 0x0000008b008b7308 */ /* 0x000ea20000001000 */
[----:B0-----:R-:W-:Y:S01]  /*4e50*/  FADD.FTZ R150, -R136, 1 ;  /* 0x3f80000088967421 */ /* 0x001fe20000010100 */
[----:B------:R-:W-:Y:S01]  /*4e60*/  FFMA.FTZ R48, R48, -R73, R35 ;  /* 0x8000004930307223 */ /* 0x000fe20000010023 */
[----:B------:R-:W-:Y:S01]  /*4e70*/  FMUL.FTZ R118, R123, R118 ;  /* 0x000000767b767220 */ /* 0x000fe20000410000 */
[--C-:B------:R-:W-:Y:S01]  /*4e80*/  FFMA.FTZ R37, R3, R37, -R72.reuse ;  /* 0x0000002503257223 */ /* 0x100fe20000010848 */
[----:B------:R-:W-:Y:S01]  /*4e90*/  FFMA.FTZ R81, R81, R150, 1 ;  /* 0x3f80000051517423 */ /* 0x000fe20000010096 */
[--C-:B------:R-:W-:Y:S01]  /*4ea0*/  FFMA.FTZ R45, R3, R45, -R72.reuse ;  /* 0x0000002d032d7223 */ /* 0x100fe20000010848 */
[--C-:B------:R-:W-:Y:S01]  /*4eb0*/  FFMA.FTZ R43, R19, R43, -R72.reuse ;  /* 0x0000002b132b7223 */ /* 0x100fe20000010848 */
[----:B------:R-:W0:Y:S01]  /*4ec0*/  MUFU.RCP R141, R141 ;  /* 0x0000008d008d7308 */ /* 0x000e220000001000 */
[----:B-1----:R-:W-:Y:S01]  /*4ed0*/  FADD.FTZ R152, -R137, 1 ;  /* 0x3f80000089987421 */ /* 0x002fe20000010100 */
[----:B------:R-:W-:Y:S01]  /*4ee0*/  FMUL.FTZ R136, R136, R81 ;  /* 0x0000005188887220 */ /* 0x000fe20000410000 */
[----:B------:R-:W-:Y:S01]  /*4ef0*/  FMUL.FTZ R81, R90, R145 ;  /* 0x000000915a517220 */ /* 0x000fe20000410000 */
[--C-:B------:R-:W-:Y:S01]  /*4f00*/  FFMA.FTZ R90, R19, R114, -R72.reuse ;  /* 0x00000072135a7223 */ /* 0x100fe20000010848 */
[----:B------:R-:W-:Y:S01]  /*4f10*/  FFMA.FTZ R150, R83, R152, 1 ;  /* 0x3f80000053967423 */ /* 0x000fe20000010098 */
[----:B------:R-:W-:Y:S01]  /*4f20*/  SHF.L.U32 R83, R88, 0x10, RZ ;  /* 0x0000001058537819 */ /* 0x000fe200000006ff */
[----:B------:R-:W-:Y:S01]  /*4f30*/  FFMA.FTZ R81, R16, R81, -R72 ;  /* 0x0000005110517223 */ /* 0x000fe20000010848 */
[----:B------:R-:W1:Y:S01]  /*4f40*/  MUFU.RCP R142, R142 ;  /* 0x0000008e008e7308 */ /* 0x000e620000001000 */
[----:B--2---:R-:W-:Y:S01]  /*4f50*/  FADD.FTZ R154, -R139, 1 ;  /* 0x3f8000008b9a7421 */ /* 0x004fe20000010100 */
[----:B------:R-:W-:Y:S01]  /*4f60*/  SHF.L.U32 R88, R99, 0x10, RZ ;  /* 0x0000001063587819 */ /* 0x000fe200000006ff */
[----:B------:R-:W-:Y:S01]  /*4f70*/  FMUL.FTZ R83, R83, R148 ;  /* 0x0000009453537220 */ /* 0x000fe20000410000 */
[----:B------:R-:W-:Y:S01]  /*4f80*/  FFMA.FTZ R90, R115, -R73, R90 ;  /* 0x80000049735a7223 */ /* 0x000fe2000001005a */
[----:B------:R-:W-:Y:S01]  /*4f90*/  FFMA.FTZ R152, R85, R154, 1 ;  /* 0x3f80000055987423 */ /* 0x000fe2000001009a */
[----:B------:R-:W-:Y:S01]  /*4fa0*/  SHF.L.U32 R85, R94, 0x10, RZ ;  /* 0x000000105e557819 */ /* 0x000fe200000006ff */
[----:B------:R-:W-:Y:S01]  /*4fb0*/  FFMA.FTZ R80, -R73, R80, R81 ;  /* 0x0000005049507223 */ /* 0x000fe20000010151 */
[----:B------:R-:W2:Y:S01]  /*4fc0*/  MUFU.RCP R138, R138 ;  /* 0x0000008a008a7308 */ /* 0x000ea20000001000 */
[----:B0-----:R-:W-:Y:S01]  /*4fd0*/  FADD.FTZ R156, -R141, 1 ;  /* 0x3f8000008d9c7421 */ /* 0x001fe20000010100 */
[--C-:B------:R-:W-:Y:S01]  /*4fe0*/  FFMA.FTZ R83, R15, R83, -R72.reuse ;  /* 0x000000530f537223 */ /* 0x100fe20000010848 */
[----:B------:R-:W-:Y:S01]  /*4ff0*/  FMUL.FTZ R90, R123, R90 ;  /* 0x0000005a7b5a7220 */ /* 0x000fe20000410000 */
[----:B------:R-:W-:Y:S01]  /*5000*/  FMUL.FTZ R152, R139, R152 ;  /* 0x000000988b987220 */ /* 0x000fe20000410000 */
[----:B------:R-:W-:Y:S01]  /*5010*/  FFMA.FTZ R154, R87, R156, 1 ;  /* 0x3f800000579a7423 */ /* 0x000fe2000001009c */
[----:B------:R-:W-:Y:S01]  /*5020*/  FMUL.FTZ R87, R137, R150 ;  /* 0x0000009689577220 */ /* 0x000fe20000410000 */
[----:B------:R-:W-:Y:S01]  /*5030*/  FMUL.FTZ R85, R85, R136 ;  /* 0x0000008855557220 */ /* 0x000fe20000410000 */
[----:B------:R-:W0:Y:S01]  /*5040*/  MUFU.RCP R140, R140 ;  /* 0x0000008c008c7308 */ /* 0x000e220000001000 */
[----:B-1----:R-:W-:Y:S01]  /*5050*/  FADD.FTZ R160, -R142, 1 ;  /* 0x3f8000008ea07421 */ /* 0x002fe20000010100 */
[----:B------:R-:W-:Y:S01]  /*5060*/  FMUL.FTZ R87, R92, R87 ;  /* 0x000000575c577220 */ /* 0x000fe20000410000 */
[----:B------:R-:W-:Y:S01]  /*5070*/  FFMA.FTZ R92, R19, R52, -R72 ;  /* 0x00000034135c7223 */ /* 0x000fe20000010848 */
[-C--:B------:R-:W-:Y:S01]  /*5080*/  FFMA.FTZ R52, R57, -R73.reuse, R56 ;  /* 0x8000004939347223 */ /* 0x080fe20000010038 */
[----:B------:R-:W-:Y:S01]  /*5090*/  FFMA.FTZ R111, R111, R160, 1 ;  /* 0x3f8000006f6f7423 */ /* 0x000fe200000100a0 */
[----:B------:R-:W-:Y:S01]  /*50a0*/  FFMA.FTZ R82, -R73, R82, R83 ;  /* 0x0000005249527223 */ /* 0x000fe20000010153 */
[----:B------:R-:W-:Y:S01]  /*50b0*/  FFMA.FTZ R56, R55, -R73, R92 ;  /* 0x8000004937387223 */ /* 0x000fe2000001005c */
[----:B------:R-:W1:Y:S01]  /*50c0*/  MUFU.RCP R143, R143 ;  /* 0x0000008f008f7308 */ /* 0x000e620000001000 */
[----:B--2---:R-:W-:Y:S01]  /*50d0*/  FADD.FTZ R156, -R138, 1 ;  /* 0x3f8000008a9c7421 */ /* 0x004fe20000010100 */
[----:B------:R-:W-:Y:S01]  /*50e0*/  FMUL.FTZ R111, R142, R111 ;  /* 0x0000006f8e6f7220 */ /* 0x000fe20000410000 */
[----:B------:R-:W-:Y:S01]  /*50f0*/  FFMA.FTZ R92, R40, -R73, R33 ;  /* 0x80000049285c7223 */ /* 0x000fe20000010021 */
[--C-:B------:R-:W-:Y:S01]  /*5100*/  FFMA.FTZ R85, R16, R85, -R72.reuse ;  /* 0x0000005510557223 */ /* 0x100fe20000010848 */
[----:B------:R-:W-:Y:S01]  /*5110*/  FFMA.FTZ R107, R107, R156, 1 ;  /* 0x3f8000006b6b7423 */ /* 0x000fe2000001009c */
[----:B------:R-:W-:Y:S01]  /*5120*/  FMUL.FTZ R111, R88, R111 ;  /* 0x0000006f586f7220 */ /* 0x000fe20000410000 */
[----:B------:R-:W-:Y:S01]  /*5130*/  FFMA.FTZ R88, R3, R116, -R72 ;  /* 0x0000007403587223 */ /* 0x000fe20000010848 */
[----:B------:R-:W2:Y:S01]  /*5140*/  MUFU.RCP R144, R144 ;  /* 0x0000009000907308 */ /* 0x000ea20000001000 */
[----:B0-----:R-:W-:Y:S01]  /*5150*/  FADD.FTZ R158, -R140, 1 ;  /* 0x3f8000008c9e7421 */ /* 0x001fe20000010100 */
[----:B------:R-:W-:Y:S01]  /*5160*/  FMUL.FTZ R154, R141, R154 ;  /* 0x0000009a8d9a7220 */ /* 0x000fe20000410000 */
[-C--:B------:R-:W-:Y:S01]  /*5170*/  FFMA.FTZ R88, R5, -R73.reuse, R88 ;  /* 0x8000004905587223 */ /* 0x080fe20000010058 */
[----:B------:R-:W-:Y:S01]  /*5180*/  FFMA.FTZ R5, R3, R38, -R72 ;  /* 0x0000002603057223 */ /* 0x000fe20000010848 */
[----:B------:R-:W-:Y:S01]  /*5190*/  FFMA.FTZ R109, R109, R158, 1 ;  /* 0x3f8000006d6d7423 */ /* 0x000fe2000001009e */
[-C--:B------:R-:W-:Y:S01]  /*51a0*/  FFMA.FTZ R38, R39, -R73.reuse, R34 ;  /* 0x8000004927267223 */ /* 0x080fe20000010022 */
[----:B------:R-:W-:Y:S01]  /*51b0*/  FMUL.FTZ R88, R123, R88 ;  /* 0x000000587b587220 */ /* 0x000fe20000410000 */
[----:B------:R-:W0:Y:S01]  /*51c0*/  MUFU.RCP R75, R149 ;  /* 0x00000095004b7308 */ /* 0x000e220000001000 */
[----:B-1----:R-:W-:Y:S01]  /*51d0*/  FADD.FTZ R162, -R143, 1 ;  /* 0x3f8000008fa27421 */ /* 0x002fe20000010100 */
[----:B------:R-:W-:Y:S01]  /*51e0*/  FFMA.FTZ R46, R46, -R73, R5 ;  /* 0x800000492e2e7223 */ /* 0x000fe20000010005 */
[----:B------:R-:W-:Y:S01]  /*51f0*/  FMUL.FTZ R138, R138, R107 ;  /* 0x0000006b8a8a7220 */ /* 0x000fe20000410000 */
[----:B------:R-:W-:Y:S01]  /*5200*/  FMUL.FTZ R140, R140, R109 ;  /* 0x0000006d8c8c7220 */ /* 0x000fe20000410000 */
[----:B------:R-:W-:Y:S01]  /*5210*/  FFMA.FTZ R156, R105, R162, 1 ;  /* 0x3f800000699c7423 */ /* 0x000fe200000100a2 */
[----:B------:R-:W-:Y:S01]  /*5220*/  FMUL.FTZ R52, R123, R52 ;  /* 0x000000347b347220 */ /* 0x000fe20000410000 */
[--C-:B------:R-:W-:Y:S01]  /*5230*/  FFMA.FTZ R87, R15, R87, -R72.reuse ;  /* 0x000000570f577223 */ /* 0x100fe20000010848 */
[----:B------:R-:W1:Y:S01]  /*5240*/  MUFU.RCP R77, R147 ;  /* 0x00000093004d7308 */ /* 0x000e620000001000 */
[----:B--2---:R-:W-:Y:S01]  /*5250*/  FADD.FTZ R158, -R144, 1 ;  /* 0x3f800000909e7421 */ /* 0x004fe20000010100 */
[----:B------:R-:W-:Y:S01]  /*5260*/  FFMA.FTZ R84, -R73, R84, R85 ;  /* 0x0000005449547223 */ /* 0x000fe20000010155 */
[----:B------:R-:W-:Y:S01]  /*5270*/  FMUL.FTZ R91, R91, R154 ;  /* 0x0000009a5b5b7220 */ /* 0x000fe20000410000 */
[-C--:B------:R-:W-:Y:S01]  /*5280*/  FFMA.FTZ R50, R50, -R73.reuse, R37 ;  /* 0x8000004932327223 */ /* 0x080fe20000010025 */
[----:B------:R-:W-:Y:S01]  /*5290*/  FFMA.FTZ R113, R113, R158, 1 ;  /* 0x3f80000071717423 */ /* 0x000fe2000001009e */
[--C-:B------:R-:W-:Y:S01]  /*52a0*/  FFMA.FTZ R36, R19, R36, -R72.reuse ;  /* 0x0000002413247223 */ /* 0x100fe20000010848 */
[-C--:B------:R-:W-:Y:S01]  /*52b0*/  FFMA.FTZ R58, R58, -R73.reuse, R45 ;  /* 0x800000493a3a7223 */ /* 0x080fe2000001002d */
[----:B------:R-:W-:Y:S01]  /*52c0*/  FFMA.FTZ R54, R54, -R73, R43 ;  /* 0x8000004936367223 */ /* 0x000fe2000001002b */
[----:B0-----:R-:W-:Y:S01]  /*52d0*/  FADD.FTZ R160, -R75, 1 ;  /* 0x3f8000004ba07421 */ /* 0x001fe20000010100 */
[----:B------:R-:W-:Y:S01]  /*52e0*/  FFMA.FTZ R86, -R73, R86, R87 ;  /* 0x0000005649567223 */ /* 0x000fe20000010157 */
[C---:B------:R-:W-:Y:S01]  /*52f0*/  FMUL.FTZ R56, R123.reuse, R56 ;  /* 0x000000387b387220 */ /* 0x040fe20000410000 */
[----:B------:R-:W-:Y:S01]  /*5300*/  FMUL.FTZ R37, R123, R84 ;  /* 0x000000547b257220 */ /* 0x000fe20000410000 */
[----:B------:R-:W-:Y:S01]  /*5310*/  FFMA.FTZ R158, R127, R160, 1 ;  /* 0x3f8000007f9e7423 */ /* 0x000fe200000100a0 */
[----:B------:R-:W-:Y:S01]  /*5320*/  FMUL.FTZ R156, R143, R156 ;  /* 0x0000009c8f9c7220 */ /* 0x000fe20000410000 */
[----:B------:R-:W-:Y:S01]  /*5330*/  FMUL.FTZ R144, R144, R113 ;  /* 0x0000007190907220 */ /* 0x000fe20000410000 */
[--C-:B------:R-:W-:Y:S01]  /*5340*/  FFMA.FTZ R44, R3, R44, -R72.reuse ;  /* 0x0000002c032c7223 */ /* 0x100fe20000010848 */
[----:B-1----:R-:W-:Y:S01]  /*5350*/  FADD.FTZ R162, -R77, 1 ;  /* 0x3f8000004da27421 */ /* 0x002fe20000010100 */
[----:B------:R-:W-:Y:S01]  /*5360*/  FMUL.FTZ R105, R75, R158 ;  /* 0x0000009e4b697220 */ /* 0x000fe20000410000 */
[----:B------:R-:W-:Y:S01]  /*5370*/  FMUL.FTZ R75, R93, R146 ;  /* 0x000000925d4b7220 */ /* 0x000fe20000410000 */
[----:B------:R-:W-:Y:S01]  /*5380*/  SHF.L.U32 R93, R97, 0x10, RZ ;  /* 0x00000010615d7819 */ /* 0x000fe200000006ff */
[----:B------:R-:W-:Y:S01]  /*5390*/  FFMA.FTZ R162, R129, R162, 1 ;  /* 0x3f80000081a27423 */ /* 0x000fe200000100a2 */
[----:B------:R-:W-:Y:S01]  /*53a0*/  SHF.L.U32 R97, R100, 0x10, RZ ;  /* 0x0000001064617819 */ /* 0x000fe200000006ff */
[--C-:B------:R-:W-:Y:S01]  /*53b0*/  FFMA.FTZ R34, R15, R75, -R72.reuse ;  /* 0x0000004b0f227223 */ /* 0x100fe20000010848 */
[----:B------:R-:W-:Y:S01]  /*53c0*/  FFMA.FTZ R42, R19, R42, -R72 ;  /* 0x0000002a132a7223 */ /* 0x000fe20000010848 */
[----:B------:R-:W-:Y:S01]  /*53d0*/  FMUL.FTZ R162, R77, R162 ;  /* 0x000000a24da27220 */ /* 0x000fe20000410000 */
[----:B------:R-:W-:Y:S01]  /*53e0*/  SHF.L.U32 R77, R89, 0x10, RZ ;  /* 0x00000010594d7819 */ /* 0x000fe200000006ff */
[----:B------:R-:W-:Y:S01]  /*53f0*/  FFMA.FTZ R34, -R73, R74, R34 ;  /* 0x0000004a49227223 */ /* 0x000fe20000010122 */
[----:B------:R-:W-:Y:S01]  /*5400*/  SHF.L.U32 R89, R95, 0x10, RZ ;  /* 0x000000105f597819 */ /* 0x000fe200000006ff */
[----:B------:R-:W-:Y:S01]  /*5410*/  FMUL.FTZ R93, R93, R138 ;  /* 0x0000008a5d5d7220 */ /* 0x000fe20000410000 */
[----:B------:R-:W-:Y:S01]  /*5420*/  SHF.L.U32 R95, R98, 0x10, RZ ;  /* 0x00000010625f7819 */ /* 0x000fe200000006ff */
[----:B------:R-:W-:Y:S01]  /*5430*/  FMUL.FTZ R77, R77, R132 ;  /* 0x000000844d4d7220 */ /* 0x000fe20000410000 */
[----:B------:R-:W-:Y:S01]  /*5440*/  FMUL.FTZ R5, R123, R34 ;  /* 0x000000227b057220 */ /* 0x000fe20000410000 */
[----:B------:R-:W-:Y:S01]  /*5450*/  IADD3 R34, P1, R12, UR6, RZ ;  /* 0x000000060c227c10 */ /* 0x000fe2000ff3e0ff */
[----:B------:R-:W-:Y:S01]  /*5460*/  FMUL.FTZ R89, R89, R152 ;  /* 0x0000009859597220 */ /* 0x000fe20000410000 */
[--C-:B------:R-:W-:Y:S01]  /*5470*/  FFMA.FTZ R77, R16, R77, -R72.reuse ;  /* 0x0000004d104d7223 */ /* 0x100fe20000010848 */
[----:B------:R-:W-:Y:S01]  /*5480*/  FMUL.FTZ R95, R95, R140 ;  /* 0x0000008c5f5f7220 */ /* 0x000fe20000410000 */
[----:B------:R-:W-:Y:S01]  /*5490*/  F2FP.BF16.F32.PACK_AB R88, R5, R88 ;  /* 0x000000580558723e */ /* 0x000fe200000010ff */
[----:B------:R-:W-:Y:S01]  /*54a0*/  FMUL.FTZ R5, R123, R78 ;  /* 0x0000004e7b057220 */ /* 0x000fe20000410000 */
[----:B------:R-:W-:Y:S01]  /*54b0*/  FFMA.FTZ R76, -R73, R76, R77 ;  /* 0x0000004c494c7223 */ /* 0x000fe2000001014d */
[----:B------:R-:W-:Y:S01]  /*54c0*/  IADD3.X R35, R11, UR7, RZ, P1, !PT ;  /* 0x000000070b237c10 */ /* 0x000fe20008ffe4ff */
[C---:B------:R-:W-:Y:S01]  /*54d0*/  FMUL.FTZ R11, R123.reuse, R80 ;  /* 0x000000507b0b7220 */ /* 0x040fe20000410000 */
[----:B------:R-:W-:Y:S01]  /*54e0*/  IADD3 R10, P1, R10, UR6, RZ ;  /* 0x000000060a0a7c10 */ /* 0x000fe2000ff3e0ff */
[----:B------:R-:W-:Y:S01]  /*54f0*/  FMUL.FTZ R33, R123, R76 ;  /* 0x0000004c7b217220 */ /* 0x000fe20000410000 */
[----:B------:R-:W-:Y:S01]  /*5500*/  F2FP.BF16.F32.PACK_AB R120, R5, R120 ;  /* 0x000000780578723e */ /* 0x000fe200000010ff */
[----:B------:R-:W-:Y:S01]  /*5510*/  FFMA.FTZ R89, R16, R89, -R72 ;  /* 0x0000005910597223 */ /* 0x000fe20000010848 */
[----:B------:R-:W-:Y:S01]  /*5520*/  F2FP.BF16.F32.PACK_AB R118, R11, R118 ;  /* 0x000000760b76723e */ /* 0x000fe200000010ff */
[----:B------:R-:W-:Y:S01]  /*5530*/  STG.E.U16 desc[UR8][R34.64], R88 ;  /* 0x0000005822007986 */ /* 0x000fe2000c101508 */
[----:B------:R-:W-:Y:S01]  /*5540*/  F2FP.BF16.F32.PACK_AB R90, R33, R90 ;  /* 0x0000005a215a723e */ /* 0x000fe200000010ff */
[----:B------:R-:W-:Y:S01]  /*5550*/  FMUL.FTZ R33, R123, R82 ;  /* 0x000000527b217220 */ /* 0x000fe20000410000 */
[----:B------:R-:W-:Y:S01]  /*5560*/  PRMT R12, R88, 0x7632, R12 ;  /* 0x00007632580c7816 */ /* 0x000fe2000000000c */
[----:B------:R-:W-:Y:S01]  /*5570*/  FFMA.FTZ R106, -R73, R106, R89 ;  /* 0x0000006a496a7223 */ /* 0x000fe20000010159 */
[----:B------:R-:W-:Y:S01]  /*5580*/  PRMT R5, R90, 0x7632, R5 ;  /* 0x000076325a057816 */ /* 0x000fe20000000005 */
[----:B------:R-:W-:Y:S01]  /*5590*/  STG.E.U16 desc[UR8][R34.64+0x4], R90 ;  /* 0x0000045a22007986 */ /* 0x000fe2000c101508 */
[----:B------:R-:W-:Y:S01]  /*55a0*/  IADD3.X R11, R9, UR7, RZ, P1, !PT ;  /* 0x00000007090b7c10 */ /* 0x000fe20008ffe4ff */
[--C-:B------:R-:W-:Y:S01]  /*55b0*/  FFMA.FTZ R91, R15, R91, -R72.reuse ;  /* 0x0000005b0f5b7223 */ /* 0x100fe20000010848 */
[----:B------:R-:W-:Y:S01]  /*55c0*/  PRMT R9, R120, 0x7632, R9 ;  /* 0x0000763278097816 */ /* 0x000fe20000000009 */
[----:B------:R0:W-:Y:S01]  /*55d0*/  STG.E.U16 desc[UR8][R34.64+0x2], R12 ;  /* 0x0000020c22007986 */ /* 0x0001e2000c101508 */
[----:B------:R-:W-:Y:S01]  /*55e0*/  IADD3 R8, P1, R8, UR6, RZ ;  /* 0x0000000608087c10 */ /* 0x000fe2000ff3e0ff */
[----:B------:R-:W-:Y:S01]  /*55f0*/  FFMA.FTZ R93, R16, R93, -R72 ;  /* 0x0000005d105d7223 */ /* 0x000fe20000010848 */
[----:B------:R-:W-:Y:S01]  /*5600*/  F2FP.BF16.F32.PACK_AB R52, R33, R52 ;  /* 0x000000342134723e */ /* 0x000fe200000010ff */
[----:B------:R-:W-:Y:S01]  /*5610*/  STG.E.U16 desc[UR8][R34.64+0x6], R5 ;  /* 0x0000060522007986 */ /* 0x000fe2000c101508 */
[----:B------:R-:W-:Y:S01]  /*5620*/  FFMA.FTZ R36, R41, -R73, R36 ;  /* 0x8000004929247223 */ /* 0x000fe20000010024 */
[----:B------:R-:W-:Y:S01]  /*5630*/  FFMA.FTZ R95, R15, R95, -R72 ;  /* 0x0000005f0f5f7223 */ /* 0x000fe20000010848 */
[C---:B------:R-:W-:Y:S01]  /*5640*/  FMUL.FTZ R58, R123.reuse, R58 ;  /* 0x0000003a7b3a7220 */ /* 0x040fe20000410000 */
[----:B------:R1:W-:Y:S01]  /*5650*/  STG.E.U16 desc[UR8][R10.64+0x2], R9 ;  /* 0x000002090a007986 */ /* 0x0003e2000c101508 */
[C---:B------:R-:W-:Y:S01]  /*5660*/  FMUL.FTZ R54, R123.reuse, R54 ;  /* 0x000000367b367220 */ /* 0x040fe20000410000 */
[C---:B------:R-:W-:Y:S01]  /*5670*/  FMUL.FTZ R39, R123.reuse, R86 ;  /* 0x000000567b277220 */ /* 0x040fe20000410000 */
[----:B------:R-:W-:Y:S01]  /*5680*/  FMUL.FTZ R41, R123, R106 ;  /* 0x0000006a7b297220 */ /* 0x000fe20000410000 */
[----:B0-----:R-:W-:Y:S01]  /*5690*/  PRMT R12, R118, 0x7632, R12 ;  /* 0x00007632760c7816 */ /* 0x001fe2000000000c */
[----:B------:R-:W-:Y:S01]  /*56a0*/  FMUL.FTZ R97, R97, R156 ;  /* 0x0000009c61617220 */ /* 0x000fe20000410000 */
[----:B------:R-:W-:Y:S01]  /*56b0*/  FMUL.FTZ R101, R101, R144 ;  /* 0x0000009065657220 */ /* 0x000fe20000410000 */
[----:B------:R-:W-:Y:S01]  /*56c0*/  F2FP.BF16.F32.PACK_AB R56, R37, R56 ;  /* 0x000000382538723e */ /* 0x000fe200000010ff */
[-C--:B------:R-:W-:Y:S01]  /*56d0*/  FFMA.FTZ R44, R49, -R73.reuse, R44 ;  /* 0x80000049312c7223 */ /* 0x080fe2000001002c */
[----:B------:R-:W-:Y:S01]  /*56e0*/  FFMA.FTZ R42, R47, -R73, R42 ;  /* 0x800000492f2a7223 */ /* 0x000fe2000001002a */
[C---:B------:R-:W-:Y:S01]  /*56f0*/  FFMA.FTZ R112, -R73.reuse, R112, R91 ;  /* 0x0000007049707223 */ /* 0x040fe2000001015b */
[----:B------:R-:W-:Y:S01]  /*5700*/  FFMA.FTZ R104, -R73, R104, R93 ;  /* 0x0000006849687223 */ /* 0x000fe2000001015d */
[----:B-1----:R-:W-:Y:S01]  /*5710*/  IADD3.X R9, R7, UR7, RZ, P1, !PT ;  /* 0x0000000707097c10 */ /* 0x002fe20008ffe4ff */
[----:B------:R-:W-:Y:S01]  /*5720*/  FMUL.FTZ R105, R102, R105 ;  /* 0x0000006966697220 */ /* 0x000fe20000410000 */
[----:B------:R-:W-:Y:S01]  /*5730*/  PRMT R7, R52, 0x7632, R7 ;  /* 0x0000763234077816 */ /* 0x000fe20000000007 */
[----:B------:R-:W-:Y:S01]  /*5740*/  FMUL.FTZ R103, R103, R162 ;  /* 0x000000a267677220 */ /* 0x000fe20000410000 */
[----:B------:R-:W-:Y:S01]  /*5750*/  IADD3 R6, P1, R6, UR6, RZ ;  /* 0x0000000606067c10 */ /* 0x000fe2000ff3e0ff */
[----:B------:R-:W-:Y:S01]  /*5760*/  FFMA.FTZ R126, -R73, R126, R95 ;  /* 0x0000007e497e7223 */ /* 0x000fe2000001015f */
[C-C-:B------:R-:W-:Y:S01]  /*5770*/  FFMA.FTZ R111, R16.reuse, R111, -R72.reuse ;  /* 0x0000006f106f7223 */ /* 0x140fe20000010848 */
[----:B------:R-:W-:Y:S01]  /*5780*/  STG.E.U16 desc[UR8][R10.64], R120 ;  /* 0x000000780a007986 */ /* 0x000fe2000c101508 */
[--C-:B------:R-:W-:Y:S01]  /*5790*/  FFMA.FTZ R97, R15, R97, -R72.reuse ;  /* 0x000000610f617223 */ /* 0x100fe20000010848 */
[--C-:B------:R-:W-:Y:S01]  /*57a0*/  FFMA.FTZ R101, R16, R101, -R72.reuse ;  /* 0x0000006510657223 */ /* 0x100fe20000010848 */
[----:B------:R-:W-:Y:S01]  /*57b0*/  F2FP.BF16.F32.PACK_AB R58, R39, R58 ;  /* 0x0000003a273a723e */ /* 0x000fe200000010ff */
[----:B------:R-:W-:Y:S01]  /*57c0*/  STG.E.U16 desc[UR8][R10.64+0x4], R118 ;  /* 0x000004760a007986 */ /* 0x000fe2000c101508 */
[----:B------:R-:W-:Y:S01]  /*57d0*/  PRMT R5, R56, 0x7632, R5 ;  /* 0x0000763238057816 */ /* 0x000fe20000000005 */
[----:B------:R-:W-:Y:S01]  /*57e0*/  FMUL.FTZ R44, R123, R44 ;  /* 0x0000002c7b2c7220 */ /* 0x000fe20000410000 */
[----:B------:R-:W-:Y:S01]  /*57f0*/  F2FP.BF16.F32.PACK_AB R54, R41, R54 ;  /* 0x000000362936723e */ /* 0x000fe200000010ff */
[----:B------:R0:W-:Y:S01]  /*5800*/  STG.E.U16 desc[UR8][R10.64+0x6], R12 ;  /* 0x0000060c0a007986 */ /* 0x0001e2000c101508 */
[C---:B------:R-:W-:Y:S01]  /*5810*/  FMUL.FTZ R42, R123.reuse, R42 ;  /* 0x0000002a7b2a7220 */ /* 0x040fe20000410000 */
[C---:B------:R-:W-:Y:S01]  /*5820*/  FMUL.FTZ R43, R123.reuse, R112 ;  /* 0x000000707b2b7220 */ /* 0x040fe20000410000 */
[----:B------:R-:W-:Y:S01]  /*5830*/  FMUL.FTZ R45, R123, R104 ;  /* 0x000000687b2d7220 */ /* 0x000fe20000410000 */
[----:B------:R1:W-:Y:S01]  /*5840*/  STG.E.U16 desc[UR8][R8.64+0x2], R7 ;  /* 0x0000020708007986 */ /* 0x0003e2000c101508 */
[--C-:B------:R-:W-:Y:S01]  /*5850*/  FFMA.FTZ R40, R15, R105, -R72.reuse ;  /* 0x000000690f287223 */ /* 0x100fe20000010848 */
[----:B------:R-:W-:Y:S01]  /*5860*/  FFMA.FTZ R103, R16, R103, -R72 ;  /* 0x0000006710677223 */ /* 0x000fe20000010848 */
[C---:B------:R-:W-:Y:S01]  /*5870*/  FMUL.FTZ R50, R123.reuse, R50 ;  /* 0x000000327b327220 */ /* 0x040fe20000410000 */
[----:B------:R-:W-:Y:S01]  /*5880*/  FMUL.FTZ R47, R123, R126 ;  /* 0x0000007e7b2f7220 */ /* 0x000fe20000410000 */
[C---:B------:R-:W-:Y:S01]  /*5890*/  FFMA.FTZ R128, -R73.reuse, R128, R111 ;  /* 0x0000008049807223 */ /* 0x040fe2000001016f */
[C---:B------:R-:W-:Y:S01]  /*58a0*/  FFMA.FTZ R110, -R73.reuse, R110, R97 ;  /* 0x0000006e496e7223 */ /* 0x040fe20000010161 */
[C---:B------:R-:W-:Y:S01]  /*58b0*/  FFMA.FTZ R130, -R73.reuse, R130, R101 ;  /* 0x0000008249827223 */ /* 0x040fe20000010165 */
[----:B0-----:R-:W-:Y:S01]  /*58c0*/  PRMT R11, R58, 0x7632, R11 ;  /* 0x000076323a0b7816 */ /* 0x001fe2000000000b */
[----:B------:R0:W-:Y:S01]  /*58d0*/  STG.E.U16 desc[UR8][R8.64+0x6], R5 ;  /* 0x0000060508007986 */ /* 0x0001e2000c101508 */
[C---:B------:R-:W-:Y:S01]  /*58e0*/  FFMA.FTZ R40, -R73.reuse, R108, R40 ;  /* 0x0000006c49287223 */ /* 0x040fe20000010128 */
[----:B------:R-:W-:Y:S01]  /*58f0*/  FFMA.FTZ R70, -R73, R70, R103 ;  /* 0x0000004649467223 */ /* 0x000fe20000010167 */
[----:B-1----:R-:W-:Y:S01]  /*5900*/  IADD3.X R7, R4, UR7, RZ, P1, !PT ;  /* 0x0000000704077c10 */ /* 0x002fe20008ffe4ff */
[C---:B------:R-:W-:Y:S01]  /*5910*/  FMUL.FTZ R48, R123.reuse, R48 ;  /* 0x000000307b307220 */ /* 0x040fe20000410000 */
[----:B------:R-:W-:Y:S01]  /*5920*/  IADD3 R4, P1, R2, UR6, RZ ;  /* 0x0000000602047c10 */ /* 0x000fe2000ff3e0ff */
[C---:B------:R-:W-:Y:S01]  /*5930*/  FMUL.FTZ R49, R123.reuse, R128 ;  /* 0x000000807b317220 */ /* 0x040fe20000410000 */
[----:B------:R-:W-:Y:S01]  /*5940*/  PRMT R2, R54, 0x7632, R2 ;  /* 0x0000763236027816 */ /* 0x000fe20000000002 */
[----:B------:R-:W-:Y:S01]  /*5950*/  FMUL.FTZ R46, R123, R46 ;  /* 0x0000002e7b2e7220 */ /* 0x000fe20000410000 */
[----:B------:R-:W-:Y:S01]  /*5960*/  F2FP.BF16.F32.PACK_AB R44, R43, R44 ;  /* 0x0000002c2b2c723e */ /* 0x000fe200000010ff */
[----:B------:R-:W-:Y:S01]  /*5970*/  FMUL.FTZ R36, R123, R36 ;  /* 0x000000247b247220 */ /* 0x000fe20000410000 */
[----:B------:R-:W-:Y:S01]  /*5980*/  F2FP.BF16.F32.PACK_AB R42, R45, R42 ;  /* 0x0000002a2d2a723e */ /* 0x000fe200000010ff */
[C---:B------:R-:W-:Y:S01]  /*5990*/  FMUL.FTZ R51, R123.reuse, R110 ;  /* 0x0000006e7b337220 */ /* 0x040fe20000410000 */
[----:B0-----:R-:W-:Y:S01]  /*59a0*/  IADD3.X R5, R0, UR7, RZ, P1, !PT ;  /* 0x0000000700057c10 */ /* 0x001fe20008ffe4ff */
[----:B------:R-:W-:Y:S01]  /*59b0*/  FMUL.FTZ R53, R123, R130 ;  /* 0x000000827b357220 */ /* 0x000fe20000410000 */
[----:B------:R-:W-:Y:S01]  /*59c0*/  IADD3 R122, P1, R122, UR6, RZ ;  /* 0x000000067a7a7c10 */ /* 0x000fe2000ff3e0ff */
[----:B------:R-:W-:Y:S01]  /*59d0*/  STG.E.U16 desc[UR8][R8.64], R52 ;  /* 0x0000003408007986 */ /* 0x000fe2000c101508 */
[----:B------:R-:W-:Y:S01]  /*59e0*/  F2FP.BF16.F32.PACK_AB R50, R47, R50 ;  /* 0x000000322f32723e */ /* 0x000fe200000010ff */
[C---:B------:R-:W-:Y:S01]  /*59f0*/  FMUL.FTZ R38, R123.reuse, R38 ;  /* 0x000000267b267220 */ /* 0x040fe20000410000 */
[C---:B------:R-:W-:Y:S01]  /*5a00*/  FMUL.FTZ R92, R123.reuse, R92 ;  /* 0x0000005c7b5c7220 */ /* 0x040fe20000410000 */
[----:B------:R-:W-:Y:S01]  /*5a10*/  STG.E.U16 desc[UR8][R8.64+0x4], R56 ;  /* 0x0000043808007986 */ /* 0x000fe2000c101508 */
[C---:B------:R-:W-:Y:S01]  /*5a20*/  FMUL.FTZ R55, R123.reuse, R40 ;  /* 0x000000287b377220 */ /* 0x040fe20000410000 */
[----:B------:R-:W-:Y:S01]  /*5a30*/  FMUL.FTZ R57, R123, R70 ;  /* 0x000000467b397220 */ /* 0x000fe20000410000 */
[----:B------:R-:W-:Y:S01]  /*5a40*/  PRMT R0, R44, 0x7632, R0 ;  /* 0x000076322c007816 */ /* 0x000fe20000000000 */
[----:B------:R-:W-:Y:S01]  /*5a50*/  STG.E.U16 desc[UR8][R6.64], R58 ;  /* 0x0000003a06007986 */ /* 0x000fe2000c101508 */
[----:B------:R-:W-:-:S02]  /*5a60*/  IADD3.X R123, R121, UR7, RZ, P1, !PT ;  /* 0x00000007797b7c10 */ /* 0x000fc40008ffe4ff */
[----:B------:R-:W-:Y:S01]  /*5a70*/  F2FP.BF16.F32.PACK_AB R48, R49, R48 ;  /* 0x000000303130723e */ /* 0x000fe200000010ff */
[----:B------:R-:W-:Y:S01]  /*5a80*/  STG.E.U16 desc[UR8][R6.64+0x2], R11 ;  /* 0x0000020b06007986 */ /* 0x000fe2000c101508 */
[----:B------:R-:W-:Y:S02]  /*5a90*/  F2FP.BF16.F32.PACK_AB R46, R51, R46 ;  /* 0x0000002e332e723e */ /* 0x000fe400000010ff */
[----:B------:R-:W-:Y:S01]  /*5aa0*/  F2FP.BF16.F32.PACK_AB R36, R53, R36 ;  /* 0x000000243524723e */ /* 0x000fe200000010ff */
[----:B------:R-:W-:Y:S01]  /*5ab0*/  STG.E.U16 desc[UR8][R6.64+0x4], R54 ;  /* 0x0000043606007986 */ /* 0x000fe2000c101508 */
[----:B------:R-:W-:Y:S02]  /*5ac0*/  F2FP.BF16.F32.PACK_AB R38, R55, R38 ;  /* 0x000000263726723e */ /* 0x000fe400000010ff */
[----:B------:R-:W-:Y:S01]  /*5ad0*/  F2FP.BF16.F32.PACK_AB R92, R57, R92 ;  /* 0x0000005c395c723e */ /* 0x000fe200000010ff */
[----:B------:R0:W-:Y:S04]  /*5ae0*/  STG.E.U16 desc[UR8][R6.64+0x6], R2 ;  /* 0x0000060206007986 */ /* 0x0001e8000c101508 */
[----:B------:R-:W-:Y:S04]  /*5af0*/  STG.E.U16 desc[UR8][R4.64], R44 ;  /* 0x0000002c04007986 */ /* 0x000fe8000c101508 */
[----:B------:R1:W-:Y:S01]  /*5b00*/  STG.E.U16 desc[UR8][R4.64+0x2], R0 ;  /* 0x0000020004007986 */ /* 0x0003e2000c101508 */
[----:B0-----:R-:W-:-:S03]  /*5b10*/  PRMT R7, R42, 0x7632, R7 ;  /* 0x000076322a077816 */ /* 0x001fc60000000007 */
[----:B------:R-:W-:Y:S01]  /*5b20*/  STG.E.U16 desc[UR8][R4.64+0x4], R42 ;  /* 0x0000042a04007986 */ /* 0x000fe2000c101508 */
[----:B------:R-:W-:Y:S02]  /*5b30*/  PRMT R2, R50, 0x7632, R2 ;  /* 0x0000763232027816 */ /* 0x000fe40000000002 */
[----:B------:R-:W-:Y:S01]  /*5b40*/  IADD3 R6, P1, R119, UR6, RZ ;  /* 0x0000000677067c10 */ /* 0x000fe2000ff3e0ff */
[----:B------:R0:W-:Y:S01]  /*5b50*/  STG.E.U16 desc[UR8][R4.64+0x6], R7 ;  /* 0x0000060704007986 */ /* 0x0001e2000c101508 */
[----:B-1----:R-:W-:-:S03]  /*5b60*/  PRMT R0, R48, 0x7632, R0 ;  /* 0x0000763230007816 */ /* 0x002fc60000000000 */
[----:B------:R1:W-:Y:S04]  /*5b70*/  STG.E.U16 desc[UR8][R122.64+0x2], R2 ;  /* 0x000002027a007986 */ /* 0x0003e8000c101508 */
[----:B------:R-:W-:Y:S01]  /*5b80*/  STG.E.U16 desc[UR8][R122.64], R50 ;  /* 0x000000327a007986 */ /* 0x000fe2000c101508 */
[----:B0-----:R-:W-:-:S03]  /*5b90*/  IADD3.X R7, R117, UR7, RZ, P1, !PT ;  /* 0x0000000775077c10 */ /* 0x001fc60008ffe4ff */
[----:B------:R-:W-:Y:S01]  /*5ba0*/  STG.E.U16 desc[UR8][R122.64+0x4], R48 ;  /* 0x000004307a007986 */ /* 0x000fe2000c101508 */
[----:B------:R-:W-:Y:S02]  /*5bb0*/  PRMT R5, R46, 0x7632, R5 ;  /* 0x000076322e057816 */ /* 0x000fe40000000005 */
[----:B-1----:R-:W-:Y:S01]  /*5bc0*/  PRMT R2, R36, 0x7632, R2 ;  /* 0x0000763224027816 */ /* 0x002fe20000000002 */
[----:B------:R0:W-:Y:S01]  /*5bd0*/  STG.E.U16 desc[UR8][R122.64+0x6], R0 ;  /* 0x000006007a007986 */ /* 0x0001e2000c101508 */
[----:B------:R-:W-:-:S03]  /*5be0*/  IADD3 R4, P1, R59, UR6, RZ ;  /* 0x000000063b047c10 */ /* 0x000fc6000ff3e0ff */
[----:B------:R-:W-:Y:S04]  /*5bf0*/  STG.E.U16 desc[UR8][R6.64], R46 ;  /* 0x0000002e06007986 */ /* 0x000fe8000c101508 */
[----:B------:R1:W-:Y:S04]  /*5c00*/  STG.E.U16 desc[UR8][R6.64+0x2], R5 ;  /* 0x0000020506007986 */ /* 0x0003e8000c101508 */
[----:B------:R-:W-:Y:S01]  /*5c10*/  STG.E.U16 desc[UR8][R6.64+0x4], R36 ;  /* 0x0000042406007986 */ /* 0x000fe2000c101508 */
[----:B0-----:R-:W-:-:S03]  /*5c20*/  PRMT R0, R38, 0x7632, R0 ;  /* 0x0000763226007816 */ /* 0x001fc60000000000 */
[----:B------:R0:W-:Y:S01]  /*5c30*/  STG.E.U16 desc[UR8][R6.64+0x6], R2 ;  /* 0x0000060206007986 */ /* 0x0001e2000c101508 */
[----:B-1----:R-:W-:-:S05]  /*5c40*/  IADD3.X R5, R71, UR7, RZ, P1, !PT ;  /* 0x0000000747057c10 */ /* 0x002fca0008ffe4ff */
[----:B------:R1:W-:Y:S01]  /*5c50*/  STG.E.U16 desc[UR8][R4.64], R38 ;  /* 0x0000002604007986 */ /* 0x0003e2000c101508 */
[----:B0-----:R-:W-:-:S03]  /*5c60*/  PRMT R7, R92, 0x7632, R7 ;  /* 0x000076325c077816 */ /* 0x001fc60000000007 */
[----:B------:R1:W-:Y:S04]  /*5c70*/  STG.E.U16 desc[UR8][R4.64+0x2], R0 ;  /* 0x0000020004007986 */ /* 0x0003e8000c101508 */
[----:B------:R1:W-:Y:S04]  /*5c80*/  STG.E.U16 desc[UR8][R4.64+0x4], R92 ;  /* 0x0000045c04007986 */ /* 0x0003e8000c101508 */
[----:B------:R1:W-:Y:S01]  /*5c90*/  STG.E.U16 desc[UR8][R4.64+0x6], R7 ;  /* 0x0000060704007986 */ /* 0x0003e2000c101508 */
[----:B------:R-:W-:Y:S05]  /*5ca0*/  @!P0 BRA `(.L_x_724) ;  /* 0xffffffa800688947 */ /* 0x000fea000383ffff */
.L_x_708:
[----:B------:R-:W-:-:S04]  /*5cb0*/  LEA R31, R32, R31, 0x7 ;  /* 0x0000001f201f7211 */ /* 0x000fc800078e38ff */
[----:B------:R-:W-:-:S04]  /*5cc0*/  SHF.L.U32 R22, R31, 0x5, RZ ;  /* 0x000000051f167819 */ /* 0x000fc800000006ff */
[----:B------:R-:W-:-:S13]  /*5cd0*/  ISETP.GT.AND P0, PT, R22, 0x13f, PT ;  /* 0x0000013f1600780c */ /* 0x000fda0003f04270 */
[----:B------:R-:W-:Y:S05]  /*5ce0*/  @P0 EXIT ;  /* 0x000000000000094d */ /* 0x000fea0003800000 */
[----:B------:R-:W2:Y:S01]  /*5cf0*/  S2R R6, SR_TID.X ;  /* 0x0000000000067919 */ /* 0x000ea20000002100 */
[----:B0-----:R-:W-:Y:S01]  /*5d00*/  LOP3.LUT R3, RZ, R60, RZ, 0x33, !PT ;  /* 0x0000003cff037212 */ /* 0x001fe200078e33ff */
[----:B------:R-:W0:Y:S01]  /*5d10*/  S2UR UR5, SR_CgaCtaId ;  /* 0x00000000000579c3 */ /* 0x000e220000008800 */
[----:B-1----:R-:W-:Y:S01]  /*5d20*/  LOP3.LUT R0, RZ, R61, RZ, 0x33, !PT ;  /* 0x0000003dff007212 */ /* 0x002fe200078e33ff */
        /* <DEDUP_REMOVED lines=15> */
[----:B------:R-:W-:Y:S02]  /*5e20*/  SHF.L.U32 R7, R5, 0x1, RZ ;  /* 0x0000000105077819 */ /* 0x000fe400000006ff */
[----:B------:R-:W-:-:S02]  /*5e30*/  IADD3.X R3, ~R3, -0x1, R0, P0, P1 ;  /* 0xffffffff03037810 */ /* 0x000fc400007e2500 */
[----:B------:R-:W-:Y:S02]  /*5e40*/  IADD3 R0, R2, 0x14, RZ ;  /* 0x0000001402007810 */ /* 0x000fe40007ffe0ff */
[----:B------:R-:W-:Y:S01]  /*5e50*/  LEA R12, R5, UR6, 0x7 ;  /* 0x00000006050c7c11 */ /* 0x000fe2000f8e38ff */
[----:B------:R-:W-:Y:S01]  /*5e60*/  IMAD.WIDE.U32 R8, R3, -0x33333333, RZ ;  /* 0xcccccccd03087825 */ /* 0x000fe200078e00ff */
[----:B------:R-:W-:Y:S02]  /*5e70*/  LOP3.LUT R7, R7, 0x1f, R6, 0x78, !PT ;  /* 0x0000001f07077812 */ /* 0x000fe400078e7806 */
[----:B------:R-:W-:Y:S02]  /*5e80*/  LOP3.LUT R14, RZ, R2, RZ, 0x33, !PT ;  /* 0x00000002ff0e7212 */ /* 0x000fe400078e33ff */
[----:B------:R-:W-:Y:S01]  /*5e90*/  VIMNMX.U32 R13, R0, 0x20, !PT ;  /* 0x00000020000d7848 */ /* 0x000fe20007fe0000 */
[----:B------:R-:W-:Y:S01]  /*5ea0*/  IMAD.WIDE.U32 R10, P0, R4, -0x33333334, R8 ;  /* 0xcccccccc040a7825 */ /* 0x000fe20007800008 */
[----:B------:R-:W-:-:S02]  /*5eb0*/  LEA R7, R7, R12, 0x2 ;  /* 0x0000000c07077211 */ /* 0x000fc400078e10ff */
[----:B------:R-:W-:Y:S01]  /*5ec0*/  SHF.L.U32 R12, R6, 0x7, RZ ;  /* 0x00000007060c7819 */ /* 0x000fe200000006ff */
[----:B------:R-:W-:Y:S01]  /*5ed0*/  IMAD.WIDE.U32 R8, R4, -0x33333333, RZ ;  /* 0xcccccccd04087825 */ /* 0x000fe200078e00ff */
[----:B------:R-:W-:Y:S02]  /*5ee0*/  IADD3.X R17, RZ, RZ, RZ, P0, !PT ;  /* 0x000000ffff117210 */ /* 0x000fe400007fe4ff */
[----:B------:R-:W-:Y:S02]  /*5ef0*/  MOV R16, R11 ;  /* 0x0000000b00107202 */ /* 0x000fe40000000f00 */
[----:B------:R-:W-:Y:S02]  /*5f00*/  IADD3 RZ, P1, R9, R10, RZ ;  /* 0x0000000a09ff7210 */ /* 0x000fe40007f3e0ff */
[----:B------:R-:W-:Y:S02]  /*5f10*/  IADD3 R8, R13, R14, RZ ;  /* 0x0000000e0d087210 */ /* 0x000fe40007ffe0ff */
[----:B------:R-:W-:Y:S01]  /*5f20*/  SHF.L.U32 R13, R6, 0x1, RZ ;  /* 0x00000001060d7819 */ /* 0x000fe200000006ff */
[----:B------:R-:W-:Y:S01]  /*5f30*/  IMAD.WIDE.U32.X R16, R3, -0x33333334, R16, P1 ;  /* 0xcccccccc03107825 */ /* 0x000fe200008e0410 */
[----:B------:R-:W-:-:S02]  /*5f40*/  ISETP.LT.U32.AND P0, PT, R60, 0x1, PT ;  /* 0x000000013c00780c */ /* 0x000fc40003f01070 */
[----:B------:R-:W-:Y:S01]  /*5f50*/  LOP3.LUT R12, R12, 0x780, RZ, 0xc0, !PT ;  /* 0x000007800c0c7812 */ /* 0x000fe200078ec0ff */
[----:B------:R-:W-:Y:S01]  /*5f60*/  IMAD.WIDE.U32 R14, R8, -0x33333333, RZ ;  /* 0xcccccccd080e7825 */ /* 0x000fe200078e00ff */
[----:B------:R-:W-:Y:S02]  /*5f70*/  LOP3.LUT R11, R13, 0x1e, RZ, 0xc0, !PT ;  /* 0x0000001e0d0b7812 */ /* 0x000fe400078ec0ff */
[----:B------:R-:W-:Y:S02]  /*5f80*/  IADD3 R9, R2, 0x28, RZ ;  /* 0x0000002802097810 */ /* 0x000fe40007ffe0ff */
[----:B------:R-:W-:Y:S02]  /*5f90*/  ISETP.LT.AND.EX P0, PT, R61, RZ, PT, P0 ;  /* 0x000000ff3d00720c */ /* 0x000fe40003f01300 */
[----:B------:R-:W-:Y:S02]  /*5fa0*/  SHF.R.U64 R23, R16, 0x3, R17 ;  /* 0x0000000310177819 */ /* 0x000fe40000001211 */
[----:B------:R-:W-:-:S02]  /*5fb0*/  IADD3 R13, R12, UR6, RZ ;  /* 0x000000060c0d7c10 */ /* 0x000fc4000fffe0ff */
[-C--:B------:R-:W-:Y:S02]  /*5fc0*/  LOP3.LUT R10, R2, R11.reuse, RZ, 0x3c, !PT ;  /* 0x0000000b020a7212 */ /* 0x080fe400078e3cff */
[-C--:B------:R-:W-:Y:S02]  /*5fd0*/  LOP3.LUT R12, R0, R11.reuse, RZ, 0x3c, !PT ;  /* 0x0000000b000c7212 */ /* 0x080fe400078e3cff */
[----:B------:R-:W-:Y:S02]  /*5fe0*/  LOP3.LUT R18, R9, R11, RZ, 0x3c, !PT ;  /* 0x0000000b09127212 */ /* 0x000fe400078e3cff */
[----:B------:R-:W-:Y:S02]  /*5ff0*/  SEL R16, R60, 0x1, P0 ;  /* 0x000000013c107807 */ /* 0x000fe40000000000 */
[----:B------:R-:W-:Y:S02]  /*6000*/  SEL R17, R61, RZ, P0 ;  /* 0x000000ff3d117207 */ /* 0x000fe40000000000 */
[----:B------:R-:W-:-:S02]  /*6010*/  LEA.HI R24, R15, 0x1, RZ, 0x1c ;  /* 0x000000010f187811 */ /* 0x000fc400078fe0ff */
[C---:B------:R-:W-:Y:S02]  /*6020*/  IADD3 R20, P0, R5.reuse, 0xa, RZ ;  /* 0x0000000a05147810 */ /* 0x040fe40007f1e0ff */
[C---:B------:R-:W-:Y:S02]  /*6030*/  IADD3 R19, P1, R5.reuse, 0x14, RZ ;  /* 0x0000001405137810 */ /* 0x040fe40007f3e0ff */
[----:B------:R-:W-:Y:S02]  /*6040*/  IADD3 R39, P2, R5, 0x1e, RZ ;  /* 0x0000001e05277810 */ /* 0x000fe40007f5e0ff */
[----:B------:R-:W-:Y:S02]  /*6050*/  IADD3 R23, R23, 0x1, RZ ;  /* 0x0000000117177810 */ /* 0x000fe40007ffe0ff */
[-C--:B------:R-:W-:Y:S02]  /*6060*/  LEA R10, R10, R13.reuse, 0x2 ;  /* 0x0000000d0a0a7211 */ /* 0x080fe400078e10ff */
[----:B------:R-:W-:-:S02]  /*6070*/  LEA R12, R12, R13, 0x2 ;  /* 0x0000000d0c0c7211 */ /* 0x000fc400078e10ff */
[----:B------:R-:W-:Y:S02]  /*6080*/  LEA R13, R18, R13, 0x2 ;  /* 0x0000000d120d7211 */ /* 0x000fe400078e10ff */
[----:B------:R-:W-:Y:S02]  /*6090*/  SHF.L.U64.HI R17, R16, 0x7, R17 ;  /* 0x0000000710117819 */ /* 0x000fe40000010211 */
[C---:B------:R-:W-:Y:S02]  /*60a0*/  LOP3.LUT R21, R6.reuse, 0x1f, RZ, 0xc0, !PT ;  /* 0x0000001f06157812 */ /* 0x040fe400078ec0ff */
[----:B------:R-:W-:Y:S02]  /*60b0*/  LOP3.LUT R40, R6, 0xf, RZ, 0xc0, !PT ;  /* 0x0000000f06287812 */ /* 0x000fe400078ec0ff */
[----:B------:R-:W-:Y:S02]  /*60c0*/  IADD3 R18, R2, 0x3c, RZ ;  /* 0x0000003c02127810 */ /* 0x000fe40007ffe0ff */
[----:B------:R-:W-:-:S02]  /*60d0*/  SHF.L.U32 R16, R16, 0x7, RZ ;  /* 0x0000000710107819 */ /* 0x000fc400000006ff */
[----:B------:R-:W-:Y:S02]  /*60e0*/  IADD3.X R15, RZ, RZ, RZ, P0, !PT ;  /* 0x000000ffff0f7210 */ /* 0x000fe400007fe4ff */
[----:B------:R-:W-:Y:S02]  /*60f0*/  IADD3.X R14, RZ, RZ, RZ, P1, !PT ;  /* 0x000000ffff0e7210 */ /* 0x000fe40000ffe4ff */
[----:B------:R-:W-:Y:S02]  /*6100*/  IADD3.X R38, RZ, RZ, RZ, P2, !PT ;  /* 0x000000ffff267210 */ /* 0x000fe400017fe4ff */
[----:B------:R-:W-:Y:S02]  /*6110*/  LOP3.LUT R24, R24, 0x3, RZ, 0xc0, !PT ;  /* 0x0000000318187812 */ /* 0x000fe400078ec0ff */
[----:B------:R-:W-:-:S07]  /*6120*/  LOP3.LUT R23, R23, 0x3, RZ, 0xc0, !PT ;  /* 0x0000000317177812 */ /* 0x000fce00078ec0ff */
.L_x_741:
        /* <DEDUP_REMOVED lines=8> */
[----:B------:R-:W-:Y:S02]  /*61b0*/  ISETP.GE.U32.AND P0, PT, R4, 0x1e, PT ;  /* 0x0000001e0400780c */ /* 0x000fe40003f06070 */
[----:B------:R-:W-:Y:S02]  /*61c0*/  ISETP.NE.AND.EX P1, PT, RZ, RZ, PT, P1 ;  /* 0x000000ffff00720c */ /* 0x000fe40003f25310 */
[----:B------:R-:W-:Y:S02]  /*61d0*/  IADD3 R26, P2, R21, R22, RZ ;  /* 0x00000016151a7210 */ /* 0x000fe40007f5e0ff */
[----:B------:R-:W-:Y:S02]  /*61e0*/  ISETP.GE.U32.AND.EX P0, PT, R3, RZ, PT, P0 ;  /* 0x000000ff0300720c */ /* 0x000fe40003f06100 */
[----:B------:R-:W-:-:S02]  /*61f0*/  MOV R30, RZ ;  /* 0x000000ff001e7202 */ /* 0x000fc40000000f00 */
[----:B------:R-:W-:Y:S02]  /*6200*/  MOV R67, R5 ;  /* 0x0000000500437202 */ /* 0x000fe40000000f00 */
        /* <DEDUP_REMOVED lines=28> */
.L_x_728:
[----:B------:R-:W-:Y:S05]  /*63d0*/  BSYNC B1 ;  /* 0x0000000000017941 */ /* 0x000fea0003800000 */
.L_x_727:
        /* <DEDUP_REMOVED lines=8> */
[----:B------:R-:W-:Y:S02]  /*6460*/  IADD3.X R31, ~R66, R17, RZ, P0, !PT ;  /* 0x00000011421f7210 */ /* 0x000fe400007fe5ff */
[----:B------:R-:W-:Y:S02]  /*6470*/  IADD3 R27, R29, R27, RZ ;  /* 0x0000001b1d1b7210 */ /* 0x000fe40007ffe0ff */
[----:B------:R-:W-:Y:S02]  /*6480*/  ISETP.GT.AND.EX P1, PT, R31, RZ, PT, P1 ;  /* 0x000000ff1f00720c */ /* 0x000fe40003f24310 */
[----:B------:R-:W-:-:S04]  /*6490*/  LEA R26, P0, R28, UR4, 0x2 ;  /* 0x000000041c1a7c11 */ /* 0x000fc8000f8010ff */
[----:B------:R-:W-:Y:S02]  /*64a0*/  LEA.HI.X R27, R28, UR5, R27, 0x2, P0 ;  /* 0x000000051c1b7c11 */ /* 0x000fe400080f141b */
[----:B------:R-:W-:-:S05]  /*64b0*/  PLOP3.LUT P0, PT, PT, PT, PT, 0x80, 0x0 ;  /* 0x000000000000781c */ /* 0x000fca0003f0f070 */
[----:B------:R-:W-:Y:S08]  /*64c0*/  @!P1 BRA `(.L_x_730) ;  /* 0x0000000000e89947 */ /* 0x000ff00003800000 */
[----:B------:R-:W-:Y:S02]  /*64d0*/  IADD3 R31, P1, R16, -0x78, RZ ;  /* 0xffffff88101f7810 */ /* 0x000fe40007f3e0ff */
[----:B------:R-:W-:Y:S02]  /*64e0*/  PLOP3.LUT P0, PT, PT, PT, PT, 0x8, 0x0 ;  /* 0x000000000000781c */ /* 0x000fe40003f0e170 */
[----:B------:R-:W-:-:S11]  /*64f0*/  IADD3.X R41, R17, -0x1, RZ, P1, !PT ;  /* 0xffffffff11297810 */ /* 0x000fd60000ffe4ff */
.L_x_731:
        /* <DEDUP_REMOVED lines=55> */
.L_x_730:
[----:B------:R-:W-:Y:S05]  /*6870*/  BSYNC B1 ;  /* 0x0000000000017941 */ /* 0x000fea0003800000 */
.L_x_729:
        /* <DEDUP_REMOVED lines=35> */
.L_x_733:
[----:B------:R-:W-:Y:S05]  /*6ab0*/  BSYNC B1 ;  /* 0x0000000000017941 */ /* 0x000fea0003800000 */
.L_x_732:
        /* <DEDUP_REMOVED lines=15> */
.L_x_726:
[----:B------:R-:W-:Y:S05]  /*6bb0*/  BSYNC B0 ;  /* 0x0000000000007941 */ /* 0x000fea0003800000 */
.L_x_725:
        /* <DEDUP_REMOVED lines=16> */
[----:B------:R-:W-:Y:S02]  /*6cc0*/  MOV R32, 0xffff ;  /* 0x0000ffff00207802 */ /* 0x000fe40000000f00 */
[----:B------:R-:W-:Y:S02]  /*6cd0*/  MOV R31, 0xffff ;  /* 0x0000ffff001f7802 */ /* 0x000fe40000000f00 */
[----:B------:R-:W-:Y:S01]  /*6ce0*/  MOV R33, 0xffff ;  /* 0x0000ffff00217802 */ /* 0x000fe20000000f00 */
[----:B-1----:R-:W1:Y:S01]  /*6cf0*/  SHFL.BFLY PT, R28, R25, 0x8, 0x101f ;  /* 0x0d101f00191c7f89 */ /* 0x002e6200000e0000 */
[----:B------:R-:W-:Y:S02]  /*6d00*/  MOV R34, 0xffff ;  /* 0x0000ffff00227802 */ /* 0x000fe40000000f00 */
[----:B------:R-:W-:Y:S01]  /*6d10*/  MOV R36, 0xffff ;  /* 0x0000ffff00247802 */ /* 0x000fe20000000f00 */
[----:B--2---:R-:W2:Y:S01]  /*6d20*/  SHFL.BFLY PT, R27, R26, 0x8, 0x101f ;  /* 0x0d101f001a1b7f89 */ /* 0x004ea200000e0000 */
[----:B------:R-:W-:-:S02]  /*6d30*/  MOV R35, 0xffff ;  /* 0x0000ffff00237802 */ /* 0x000fc40000000f00 */
        /* <DEDUP_REMOVED lines=15> */
.L_x_750:
        /* <DEDUP_REMOVED lines=20> */
[----:B------:R-:W-:Y:S02]  /*6f70*/  MOV R36, 0xffff ;  /* 0x0000ffff00247802 */ /* 0x000fe40000000f00 */
[----:B------:R-:W-:Y:S02]  /*6f80*/  MOV R35, 0xffff ;  /* 0x0000ffff00237802 */ /* 0x000fe40000000f00 */
[----:B------:R-:W-:Y:S01]  /*6f90*/  MOV R37, 0xffff ;  /* 0x0000ffff00257802 */ /* 0x000fe20000000f00 */
[----:B---3--:R-:W3:Y:S01]  /*6fa0*/  SHFL.BFLY PT, R32, R25, 0x8, 0x101f ;  /* 0x0d101f0019207f89 */ /* 0x008ee200000e0000 */
[----:B------:R-:W-:Y:S02]  /*6fb0*/  MOV R42, 0xffff ;  /* 0x0000ffff002a7802 */ /* 0x000fe40000000f00 */
[----:B------:R-:W-:Y:S01]  /*6fc0*/  MOV R44, 0xffff ;  /* 0x0000ffff002c7802 */ /* 0x000fe20000000f00 */
[----:B--2---:R-:W2:Y:S01]  /*6fd0*/  SHFL.BFLY PT, R31, R30, 0x8, 0x101f ;  /* 0x0d101f001e1f7f89 */ /* 0x004ea200000e0000 */
[----:B------:R-:W-:-:S02]  /*6fe0*/  MOV R41, 0xffff ;  /* 0x0000ffff00297802 */ /* 0x000fc40000000f00 */
        /* <DEDUP_REMOVED lines=15> */
.L_x_760:
        /* <DEDUP_REMOVED lines=15> */
[----:B------:R-:W-:Y:S02]  /*71d0*/  MOV R36, 0xffff ;  /* 0x0000ffff00247802 */ /* 0x000fe40000000f00 */
[----:B------:R-:W-:Y:S02]  /*71e0*/  MOV R35, 0xffff ;  /* 0x0000ffff00237802 */ /* 0x000fe40000000f00 */
[----:B------:R-:W-:Y:S01]  /*71f0*/  MOV R37, 0xffff ;  /* 0x0000ffff00257802 */ /* 0x000fe20000000f00 */
[----:B----4-:R-:W4:Y:S01]  /*7200*/  SHFL.BFLY PT, R32, R25, 0x8, 0x101f ;  /* 0x0d101f0019207f89 */ /* 0x010f2200000e0000 */
[----:B------:R-:W-:Y:S02]  /*7210*/  MOV R42, 0xffff ;  /* 0x0000ffff002a7802 */ /* 0x000fe40000000f00 */
[----:B------:R-:W-:Y:S01]  /*7220*/  MOV R44, 0xffff ;  /* 0x0000ffff002c7802 */ /* 0x000fe20000000f00 */
[----:B---3--:R-:W3:Y:S01]  /*7230*/  SHFL.BFLY PT, R31, R30, 0x8, 0x101f ;  /* 0x0d101f001e1f7f89 */ /* 0x008ee200000e0000 */
[----:B------:R-:W-:-:S02]  /*7240*/  MOV R41, 0xffff ;  /* 0x0000ffff00297802 */ /* 0x000fc40000000f00 */
        /* <DEDUP_REMOVED lines=15> */
.L_x_770:
[----:B0-----:R-:W-:Y:S01]  /*7340*/  FADD.FTZ R30, R25, R30 ;  /* 0x0000001e191e7221 */ /* 0x001fe20000010000 */
[----:B------:R-:W-:-:S04]  /*7350*/  @!P1 F2FP.BF16.F32.PACK_AB R25, RZ, R35 ;  /* 0x00000023ff19923e */ /* 0x000fc800000010ff */
[----:B------:R-:W-:Y:S02]  /*7360*/  PRMT R31, R25, 0x7610, R31 ;  /* 0x00007610191f7816 */ /* 0x000fe4000000001f */
[----:B------:R-:W-:Y:S02]  /*7370*/  @!P1 F2FP.BF16.F32.PACK_AB R30, RZ, R30 ;  /* 0x0000001eff1e923e */ /* 0x000fe400000010ff */
[----:B------:R-:W-:Y:S01]  /*7380*/  MOV R25, R18 ;  /* 0x0000001200197202 */ /* 0x000fe20000000f00 */
[----:B------:R3:W-:Y:S04]  /*7390*/  @!P1 STG.E.U16 desc[UR8][R26.64+0x50], R31 ;  /* 0x0000501f1a009986 */ /* 0x0007e8000c101508 */
[----:B------:R3:W-:Y:S02]  /*73a0*/  @!P1 STG.E.U16 desc[UR8][R28.64+0x50], R30 ;  /* 0x0000501e1c009986 */ /* 0x0007e4000c101508 */
.L_x_736:
[----:B------:R-:W-:Y:S05]  /*73b0*/  BSYNC B0 ;  /* 0x0000000000007941 */ /* 0x000fea0003800000 */
.L_x_735:
        /* <DEDUP_REMOVED lines=15> */
[----:B------:R-:W-:Y:S02]  /*74b0*/  @!P0 LEA R29, R40, UR6, 0x7 ;  /* 0x00000006281d8c11 */ /* 0x000fe4000f8e38ff */
[----:B------:R-:W-:Y:S02]  /*74c0*/  @!P0 LOP3.LUT R28, R28, R11, RZ, 0x3c, !PT ;  /* 0x0000000b1c1c8212 */ /* 0x000fe400078e3cff */
[----:B------:R-:W-:-:S02]  /*74d0*/  @!P0 LEA R31, R40, UR6, 0x7 ;  /* 0x00000006281f8c11 */ /* 0x000fc4000f8e38ff */
[----:B------:R-:W-:Y:S02]  /*74e0*/  @!P0 LOP3.LUT R30, R30, R11, RZ, 0x3c, !PT ;  /* 0x0000000b1e1e8212 */ /* 0x000fe400078e3cff */
[----:B------:R-:W-:Y:S02]  /*74f0*/  @!P0 LEA R28, R28, R29, 0x2 ;  /* 0x0000001d1c1c8211 */ /* 0x000fe400078e10ff */
[----:B------:R-:W-:Y:S02]  /*7500*/  @!P0 LEA R30, R30, R31, 0x2 ;  /* 0x0000001f1e1e8211 */ /* 0x000fe400078e10ff */
[----:B------:R-:W-:Y:S01]  /*7510*/  @!P0 IADD3 R46, R25, 0x3c, RZ ;  /* 0x0000003c192e8810 */ /* 0x000fe20007ffe0ff */
        /* <DEDUP_REMOVED lines=12> */
[----:B------:R-:W-:Y:S01]  /*75e0*/  MOV R52, 0xffff ;  /* 0x0000ffff00347802 */ /* 0x000fe20000000f00 */
[----:B------:R-:W-:Y:S01]  /*75f0*/  @!P0 LDS R48, [R46+0x500] ;  /* 0x000500002e308984 */ /* 0x000fe20000000800 */
[----:B-----5:R-:W-:-:S02]  /*7600*/  MOV R30, 0xffff ;  /* 0x0000ffff001e7802 */ /* 0x020fc40000000f00 */
[----:B------:R-:W-:Y:S01]  /*7610*/  MOV R51, 0xffff ;  /* 0x0000ffff00337802 */ /* 0x000fe20000000f00 */
[----:B------:R5:W-:Y:S01]  /*7620*/  @!P0 LDS R47, [R46] ;  /* 0x000000002e2f8984 */ /* 0x000be20000000800 */
[----:B------:R-:W-:-:S03]  /*7630*/  IADD3 R25, R25, R22, RZ ;  /* 0x0000001619197210 */ /* 0x000fc60007ffe0ff */
[----:B---3--:R-:W3:Y:S01]  /*7640*/  SHFL.BFLY PT, R28, R27, 0x8, 0x101f ;  /* 0x0d101f001b1c7f89 */ /* 0x008ee200000e0000 */
[----:B-----5:R-:W-:Y:S02]  /*7650*/  MOV R46, RZ ;  /* 0x000000ff002e7202 */ /* 0x020fe40000000f00 */
[----:B-1----:R-:W-:Y:S02]  /*7660*/  @!P0 MOV R41, R29 ;  /* 0x0000001d00298202 */ /* 0x002fe40000000f00 */
        /* <DEDUP_REMOVED lines=58> */
[----:B------:R-:W-:Y:S02]  /*7a10*/  MOV R35, 0xffff ;  /* 0x0000ffff00237802 */ /* 0x000fe40000000f00 */
        /* <DEDUP_REMOVED lines=43> */
.L_x_804:
[----:B-12---:R-:W-:Y:S01]  /*7cd0*/  FADD.FTZ R30, R46, R25 ;  /* 0x000000192e1e7221 */ /* 0x006fe20000010000 */
[----:B------:R-:W-:-:S04]  /*7ce0*/  @!P0 F2FP.BF16.F32.PACK_AB R25, RZ, R34 ;  /* 0x00000022ff19823e */ /* 0x000fc800000010ff */
[----:B------:R-:W-:Y:S01]  /*7cf0*/  @!P0 F2FP.BF16.F32.PACK_AB R30, RZ, R30 ;  /* 0x0000001eff1e823e */ /* 0x000fe200000010ff */
[----:B------:R4:W-:Y:S04]  /*7d00*/  @!P0 STG.E.U16 desc[UR8][R26.64+0x78], R25 ;  /* 0x000078191a008986 */ /* 0x0009e8000c101508 */
[----:B------:R4:W-:Y:S02]  /*7d10*/  @!P0 STG.E.U16 desc[UR8][R28.64+0x78], R30 ;  /* 0x0000781e1c008986 */ /* 0x0009e4000c101508 */
.L_x_734:
[----:B------:R-:W-:Y:S05]  /*7d20*/  WARPSYNC.ALL ;  /* 0x0000000000007948 */ /* 0x000fea0003800000 */
[----:B------:R-:W-:Y:S01]  /*7d30*/  BAR.SYNC.DEFER_BLOCKING 0x0 ;  /* 0x0000000000007b1d */ /* 0x000fe20000010000 */
[C---:B------:R-:W-:Y:S02]  /*7d40*/  ISETP.GE.AND P0, PT, R22.reuse, -0xec0, PT ;  /* 0xfffff1401600780c */ /* 0x040fe40003f06270 */
[----:B------:R-:W-:-:S11]  /*7d50*/  IADD3 R22, R22, 0x1000, RZ ;  /* 0x0000100016167810 */ /* 0x000fd60007ffe0ff */
[----:B------:R-:W-:Y:S05]  /*7d60*/  @!P0 BRA `(.L_x_741) ;  /* 0xffffffe000f08947 */ /* 0x000fea000383ffff */
[----:B------:R-:W-:Y:S05]  /*7d70*/  EXIT ;  /* 0x000000000000794d */ /* 0x000fea0003800000 */
.L_x_737:
[----:B-1----:R-:W-:Y:S02]  /*7d80*/  MOV R52, R25 ;  /* 0x0000001900347202 */ /* 0x002fe40000000f00 */
[----:B------:R-:W-:Y:S02]  /*7d90*/  MOV R53, 0x8 ;  /* 0x0000000800357802 */ /* 0x000fe40000000f00 */
[----:B------:R-:W-:Y:S02]  /*7da0*/  MOV R54, 0x101f ;  /* 0x0000101f00367802 */ /* 0x000fe40000000f00 */
[----:B------:R-:W-:-:S07]  /*7db0*/  MOV R51, 0xffff ;  /* 0x0000ffff00337802 */ /* 0x000fce0000000f00 */
[----:B0-2---:R-:W-:Y:S05]  /*7dc0*/  WARPSYNC.COLLECTIVE R51, `(.L_x_742) ;  /* 0x0000000033087348 */ /* 0x005fea0003c00000 */
[----:B------:R1:W3:Y:S02]  /*7dd0*/  SHFL.BFLY P2, R49, R52, R53, R54 ;  /* 0x0c00003534317389 */ /* 0x0002e40000040036 */
[----:B0123--:R-:W-:Y:S01]  /*7de0*/  ENDCOLLECTIVE ;  /* 0x000000000000791b */ /* 0x00ffe20003800000 */
.L_x_742:
[----:B------:R-:W-:Y:S02]  /*7df0*/  MOV R52, R26 ;  /* 0x0000001a00347202 */ /* 0x000fe40000000f00 */
[----:B------:R-:W-:-:S07]  /*7e00*/  MOV R28, R49 ;  /* 0x00000031001c7202 */ /* 0x000fce0000000f00 */
[----:B------:R-:W-:Y:S05]  /*7e10*/  WARPSYNC.COLLECTIVE R51, `(.L_x_743) ;  /* 0x0000000033087348 */ /* 0x000fea0003c00000 */
[----:B------:R0:W1:Y:S02]  /*7e20*/  SHFL.BFLY P2, R49, R52, R53, R54 ;  /* 0x0c00003534317389 */ /* 0x0000640000040036 */
[----:B01----:R-:W-:Y:S01]  /*7e30*/  ENDCOLLECTIVE ;  /* 0x000000000000791b */ /* 0x003fe20003800000 */
.L_x_743:
[----:B------:R-:W-:-:S05]  /*7e40*/  FADD.FTZ R28, R28, R25 ;  /* 0x000000191c1c7221 */ /* 0x000fca0000010000 */
[----:B------:R-:W-:Y:S02]  /*7e50*/  MOV R52, R28 ;  /* 0x0000001c00347202 */ /* 0x000fe40000000f00 */
[----:B------:R-:W-:Y:S02]  /*7e60*/  MOV R53, 0x4 ;  /* 0x0000000400357802 */ /* 0x000fe40000000f00 */
[----:B------:R-:W-:-:S07]  /*7e70*/  MOV R27, R49 ;  /* 0x00000031001b7202 */ /* 0x000fce0000000f00 */
[----:B------:R-:W-:Y:S05]  /*7e80*/  WARPSYNC.COLLECTIVE R51, `(.L_x_744) ;  /* 0x0000000033087348 */ /* 0x000fea0003c00000 */
[----:B------:R0:W1:Y:S02]  /*7e90*/  SHFL.BFLY P2, R49, R52, R53, R54 ;  /* 0x0c00003534317389 */ /* 0x0000640000040036 */
[----:B01----:R-:W-:Y:S01]  /*7ea0*/  ENDCOLLECTIVE ;  /* 0x000000000000791b */ /* 0x003fe20003800000 */
.L_x_744:
[----:B------:R-:W-:-:S05]  /*7eb0*/  FADD.FTZ R27, R27, R26 ;  /* 0x0000001a1b1b7221 */ /* 0x000fca0000010000 */
[----:B------:R-:W-:Y:S02]  /*7ec0*/  MOV R52, R27 ;  /* 0x0000001b00347202 */ /* 0x000fe40000000f00 */
[----:B------:R-:W-:-:S07]  /*7ed0*/  MOV R29, R49 ;  /* 0x00000031001d7202 */ /* 0x000fce0000000f00 */
[----:B------:R-:W-:Y:S05]  /*7ee0*/  WARPSYNC.COLLECTIVE R51, `(.L_x_745) ;  /* 0x0000000033087348 */ /* 0x000fea0003c00000 */
[----:B------:R0:W1:Y:S02]  /*7ef0*/  SHFL.BFLY P2, R49, R52, R53, R54 ;  /* 0x0c00003534317389 */ /* 0x0000640000040036 */
[----:B01----:R-:W-:Y:S01]  /*7f00*/  ENDCOLLECTIVE ;  /* 0x000000000000791b */ /* 0x003fe20003800000 */
.L_x_745:
[----:B------:R-:W-:-:S05]  /*7f10*/  FADD.FTZ R29, R28, R29 ;  /* 0x0000001d1c1d7221 */ /* 0x000fca0000010000 */
[----:B------:R-:W-:Y:S02]  /*7f20*/  MOV R52, R29 ;  /* 0x0000001d00347202 */ /* 0x000fe40000000f00 */
[----:B------:R-:W-:Y:S02]  /*7f30*/  MOV R53, 0x2 ;  /* 0x0000000200357802 */ /* 0x000fe40000000f00 */
[----:B------:R-:W-:-:S07]  /*7f40*/  MOV R30, R49 ;  /* 0x00000031001e7202 */ /* 0x000fce0000000f00 */
[----:B------:R-:W-:Y:S05]  /*7f50*/  WARPSYNC.COLLECTIVE R51, `(.L_x_746) ;  /* 0x0000000033087348 */ /* 0x000fea0003c00000 */
[----:B------:R0:W1:Y:S02]  /*7f60*/  SHFL.BFLY P2, R49, R52, R53, R54 ;  /* 0x0c00003534317389 */ /* 0x0000640000040036 */
[----:B01----:R-:W-:Y:S01]  /*7f70*/  ENDCOLLECTIVE ;  /* 0x000000000000791b */ /* 0x003fe20003800000 */
.L_x_746:
[----:B------:R-:W-:-:S05]  /*7f80*/  FADD.FTZ R30, R27, R30 ;  /* 0x0000001e1b1e7221 */ /* 0x000fca0000010000 */
[----:B------:R-:W-:Y:S02]  /*7f90*/  MOV R52, R30 ;  /* 0x0000001e00347202 */ /* 0x000fe40000000f00 */
[----:B------:R-:W-:-:S07]  /*7fa0*/  MOV R32, R49 ;  /* 0x0000003100207202 */ /* 0x000fce0000000f00 */
[----:B------:R-:W-:Y:S05]  /*7fb0*/  WARPSYNC.COLLECTIVE R51, `(.L_x_747) ;  /* 0x0000000033087348 */ /* 0x000fea0003c00000 */
[----:B------:R0:W1:Y:S02]  /*7fc0*/  SHFL.BFLY P2, R49, R52, R53, R54 ;  /* 0x0c00003534317389 */ /* 0x0000640000040036 */
[----:B01----:R-:W-:Y:S01]  /*7fd0*/  ENDCOLLECTIVE ;  /* 0x000000000000791b */ /* 0x003fe20003800000 */
.L_x_747:
[----:B------:R-:W-:-:S05]  /*7fe0*/  FADD.FTZ R32, R29, R32 ;  /* 0x000000201d207221 */ /* 0x000fca0000010000 */
[----:B------:R-:W-:Y:S02]  /*7ff0*/  MOV R52, R32 ;  /* 0x0000002000347202 */ /* 0x000fe40000000f00 */
[----:B------:R-:W-:Y:S02]  /*8000*/  MOV R53, 0x1 ;  /* 0x0000000100357802 */ /* 0x000fe40000000f00 */
[----:B------:R-:W-:-:S07]  /*8010*/  MOV R25, R49 ;  /* 0x0000003100197202 */ /* 0x000fce0000000f00 */
[----:B------:R-:W-:Y:S05]  /*8020*/  WARPSYNC.COLLECTIVE R51, `(.L_x_748) ;  /* 0x0000000033087348 */ /* 0x000fea0003c00000 */
[----:B------:R0:W1:Y:S02]  /*8030*/  SHFL.BFLY P2, R49, R52, R53, R54 ;  /* 0x0c00003534317389 */ /* 0x0000640000040036 */
[----:B01----:R-:W-:Y:S01]  /*8040*/  ENDCOLLECTIVE ;  /* 0x000000000000791b */ /* 0x003fe20003800000 */
.L_x_748:
[----:B------:R-:W-:-:S05]  /*8050*/  FADD.FTZ R25, R30, R25 ;  /* 0x000000191e197221 */ /* 0x000fca0000010000 */
[----:B------:R-:W-:Y:S02]  /*8060*/  MOV R52, R25 ;  /* 0x0000001900347202 */ /* 0x000fe40000000f00 */
[----:B------:R-:W-:-:S07]  /*8070*/  MOV R31, R49 ;  /* 0x00000031001f7202 */ /* 0x000fce0000000f00 */
[----:B------:R-:W-:Y:S05]  /*8080*/  WARPSYNC.COLLECTIVE R51, `(.L_x_749) ;  /* 0x0000000033087348 */ /* 0x000fea0003c00000 */
[----:B------:R0:W1:Y:S02]  /*8090*/  SHFL.BFLY P2, R49, R52, R53, R54 ;  /* 0x0c00003534317389 */ /* 0x0000640000040036 */
[----:B01----:R-:W-:Y:S01]  /*80a0*/  ENDCOLLECTIVE ;  /* 0x000000000000791b */ /* 0x003fe20003800000 */
.L_x_749:
[----:B------:R-:W-:Y:S01]  /*80b0*/  FADD.FTZ R31, R32, R31 ;  /* 0x0000001f201f7221 */ /* 0x000fe20000010000 */
[----:B------:R-:W-:Y:S01]  /*80c0*/  MOV R34, R49 ;  /* 0x0000003100227202 */ /* 0x000fe20000000f00 */
[----:B------:R-:W-:Y:S06]  /*80d0*/  BRA `(.L_x_750) ;  /* 0xffffffec00547947 */ /* 0x000fec000383ffff */
.L_x_738:
        /* <DEDUP_REMOVED lines=8> */
.L_x_752:
[----:B------:R-:W-:Y:S05]  /*8160*/  BSYNC B1 ;  /* 0x0000000000017941 */ /* 0x000fea0003800000 */
.L_x_751:
        /* <DEDUP_REMOVED lines=8> */
.L_x_753:
[----:B------:R-:W-:Y:S01]  /*81f0*/  FADD.FTZ R32, R32, R25 ;  /* 0x0000001920207221 */ /* 0x000fe20000010000 */
[----:B------:R-:W-:-:S04]  /*8200*/  HFMA2.MMA R53, -RZ, RZ, 0, 2.384185791015625e-07 ;  /* 0x00000004ff357435 */ /* 0x000fc800000001ff */
[----:B------:R-:W-:Y:S02]  /*8210*/  MOV R52, R32 ;  /* 0x0000002000347202 */ /* 0x000fe40000000f00 */
[----:B------:R-:W-:-:S07]  /*8220*/  MOV R31, R49 ;  /* 0x00000031001f7202 */ /* 0x000fce0000000f00 */
[----:B------:R-:W-:Y:S05]  /*8230*/  WARPSYNC.COLLECTIVE R51, `(.L_x_754) ;  /* 0x0000000033087348 */ /* 0x000fea0003c00000 */
[----:B------:R0:W1:Y:S02]  /*8240*/  SHFL.BFLY P2, R49, R52, R53, R54 ;  /* 0x0c00003534317389 */ /* 0x0000640000040036 */
[----:B01----:R-:W-:Y:S01]  /*8250*/  ENDCOLLECTIVE ;  /* 0x000000000000791b */ /* 0x003fe20003800000 */
.L_x_754:
[----:B------:R-:W-:-:S05]  /*8260*/  FADD.FTZ R31, R31, R30 ;  /* 0x0000001e1f1f7221 */ /* 0x000fca0000010000 */
[----:B------:R-:W-:Y:S02]  /*8270*/  MOV R52, R31 ;  /* 0x0000001f00347202 */ /* 0x000fe40000000f00 */
[----:B------:R-:W-:-:S07]  /*8280*/  MOV R33, R49 ;  /* 0x0000003100217202 */ /* 0x000fce0000000f00 */
[----:B------:R-:W-:Y:S05]  /*8290*/  WARPSYNC.COLLECTIVE R51, `(.L_x_755) ;  /* 0x0000000033087348 */ /* 0x000fea0003c00000 */
[----:B------:R0:W1:Y:S02]  /*82a0*/  SHFL.BFLY P2, R49, R52, R53, R54 ;  /* 0x0c00003534317389 */ /* 0x0000640000040036 */
[----:B01----:R-:W-:Y:S01]  /*82b0*/  ENDCOLLECTIVE ;  /* 0x000000000000791b */ /* 0x003fe20003800000 */
.L_x_755:
[----:B------:R-:W-:Y:S01]  /*82c0*/  FADD.FTZ R33, R32, R33 ;  /* 0x0000002120217221 */ /* 0x000fe20000010000 */
[----:B------:R-:W-:-:S04]  /*82d0*/  HFMA2.MMA R53, -RZ, RZ, 0, 1.1920928955078125e-07 ;  /* 0x00000002ff357435 */ /* 0x000fc800000001ff */
[----:B------:R-:W-:Y:S02]  /*82e0*/  MOV R52, R33 ;  /* 0x0000002100347202 */ /* 0x000fe40000000f00 */
[----:B------:R-:W-:-:S07]  /*82f0*/  MOV R34, R49 ;  /* 0x0000003100227202 */ /* 0x000fce0000000f00 */
[----:B------:R-:W-:Y:S05]  /*8300*/  WARPSYNC.COLLECTIVE R51, `(.L_x_756) ;  /* 0x0000000033087348 */ /* 0x000fea0003c00000 */
[----:B------:R0:W1:Y:S02]  /*8310*/  SHFL.BFLY P2, R49, R52, R53, R54 ;  /* 0x0c00003534317389 */ /* 0x0000640000040036 */
[----:B01----:R-:W-:Y:S01]  /*8320*/  ENDCOLLECTIVE ;  /* 0x000000000000791b */ /* 0x003fe20003800000 */
.L_x_756:
[----:B------:R-:W-:-:S05]  /*8330*/  FADD.FTZ R34, R31, R34 ;  /* 0x000000221f227221 */ /* 0x000fca0000010000 */
[----:B------:R-:W-:Y:S02]  /*8340*/  MOV R52, R34 ;  /* 0x0000002200347202 */ /* 0x000fe40000000f00 */
[----:B------:R-:W-:-:S07]  /*8350*/  MOV R36, R49 ;  /* 0x0000003100247202 */ /* 0x000fce0000000f00 */
[----:B------:R-:W-:Y:S05]  /*8360*/  WARPSYNC.COLLECTIVE R51, `(.L_x_757) ;  /* 0x0000000033087348 */ /* 0x000fea0003c00000 */
[----:B------:R0:W1:Y:S02]  /*8370*/  SHFL.BFLY P2, R49, R52, R53, R54 ;  /* 0x0c00003534317389 */ /* 0x0000640000040036 */
[----:B01----:R-:W-:Y:S01]  /*8380*/  ENDCOLLECTIVE ;  /* 0x000000000000791b */ /* 0x003fe20003800000 */
.L_x_757:
[----:B------:R-:W-:Y:S01]  /*8390*/  FADD.FTZ R36, R33, R36 ;  /* 0x0000002421247221 */ /* 0x000fe20000010000 */
[----:B------:R-:W-:-:S04]  /*83a0*/  HFMA2.MMA R53, -RZ, RZ, 0, 5.9604644775390625e-08 ;  /* 0x00000001ff357435 */ /* 0x000fc800000001ff */
[----:B------:R-:W-:Y:S02]  /*83b0*/  MOV R52, R36 ;  /* 0x0000002400347202 */ /* 0x000fe40000000f00 */
[----:B------:R-:W-:-:S07]  /*83c0*/  MOV R25, R49 ;  /* 0x0000003100197202 */ /* 0x000fce0000000f00 */
[----:B------:R-:W-:Y:S05]  /*83d0*/  WARPSYNC.COLLECTIVE R51, `(.L_x_758) ;  /* 0x0000000033087348 */ /* 0x000fea0003c00000 */
[----:B------:R0:W1:Y:S02]  /*83e0*/  SHFL.BFLY P2, R49, R52, R53, R54 ;  /* 0x0c00003534317389 */ /* 0x0000640000040036 */
[----:B01----:R-:W-:Y:S01]  /*83f0*/  ENDCOLLECTIVE ;  /* 0x000000000000791b */ /* 0x003fe20003800000 */
.L_x_758:
[----:B------:R-:W-:-:S05]  /*8400*/  FADD.FTZ R25, R34, R25 ;  /* 0x0000001922197221 */ /* 0x000fca0000010000 */
[----:B------:R-:W-:Y:S02]  /*8410*/  MOV R52, R25 ;  /* 0x0000001900347202 */ /* 0x000fe40000000f00 */
[----:B------:R-:W-:-:S07]  /*8420*/  MOV R35, R49 ;  /* 0x0000003100237202 */ /* 0x000fce0000000f00 */
[----:B------:R-:W-:Y:S05]  /*8430*/  WARPSYNC.COLLECTIVE R51, `(.L_x_759) ;  /* 0x0000000033087348 */ /* 0x000fea0003c00000 */
[----:B------:R0:W1:Y:S02]  /*8440*/  SHFL.BFLY P2, R49, R52, R53, R54 ;  /* 0x0c00003534317389 */ /* 0x0000640000040036 */
[----:B01----:R-:W-:Y:S01]  /*8450*/  ENDCOLLECTIVE ;  /* 0x000000000000791b */ /* 0x003fe20003800000 */
.L_x_759:
[----:B------:R-:W-:Y:S01]  /*8460*/  FADD.FTZ R35, R36, R35 ;  /* 0x0000002324237221 */ /* 0x000fe20000010000 */
[----:B------:R-:W-:Y:S01]  /*8470*/  MOV R30, R49 ;  /* 0x00000031001e7202 */ /* 0x000fe20000000f00 */
[----:B------:R-:W-:Y:S06]  /*8480*/  BRA `(.L_x_760) ;  /* 0xffffffec00147947 */ /* 0x000fec000383ffff */
.L_x_739:
[----:B------:R-:W-:Y:S01]  /*8490*/  BSSY B1, `(.L_x_761) ;  /* 0x0000008000017945 */ /* 0x000fe20003800000 */
[----:B----4-:R-:W-:Y:S02]  /*84a0*/  MOV R52, R25 ;  /* 0x0000001900347202 */ /* 0x010fe40000000f00 */
[----:B------:R-:W-:Y:S02]  /*84b0*/  MOV R53, 0x8 ;  /* 0x0000000800357802 */ /* 0x000fe40000000f00 */
[----:B------:R-:W-:Y:S02]  /*84c0*/  MOV R54, 0x101f ;  /* 0x0000101f00367802 */ /* 0x000fe40000000f00 */
[----:B------:R-:W-:-:S07]  /*84d0*/  MOV R51, 0xffff ;  /* 0x0000ffff00337802 */ /* 0x000fce0000000f00 */
[----:B0123--:R-:W-:Y:S05]  /*84e0*/  WARPSYNC.COLLECTIVE R51, `(.L_x_762) ;  /* 0x0000000033087348 */ /* 0x00ffea0003c00000 */
[----:B------:R4:W0:Y:S02]  /*84f0*/  SHFL.BFLY P2, R49, R52, R53, R54 ;  /* 0x0c00003534317389 */ /* 0x0008240000040036 */
[----:B01234-:R-:W-:Y:S01]  /*8500*/  ENDCOLLECTIVE ;  /* 0x000000000000791b */ /* 0x01ffe20003800000 */
.L_x_762:
[----:B------:R-:W-:Y:S05]  /*8510*/  BSYNC B1 ;  /* 0x0000000000017941 */ /* 0x000fea0003800000 */
.L_x_761:
        /* <DEDUP_REMOVED lines=8> */
.L_x_763:
[----:B------:R-:W-:Y:S01]  /*85a0*/  FADD.FTZ R32, R32, R25 ;  /* 0x0000001920207221 */ /* 0x000fe20000010000 */
[----:B------:R-:W-:-:S04]  /*85b0*/  HFMA2.MMA R53, -RZ, RZ, 0, 2.384185791015625e-07 ;  /* 0x00000004ff357435 */ /* 0x000fc800000001ff */
[----:B------:R-:W-:Y:S02]  /*85c0*/  MOV R52, R32 ;  /* 0x0000002000347202 */ /* 0x000fe40000000f00 */
[----:B------:R-:W-:-:S07]  /*85d0*/  MOV R31, R49 ;  /* 0x00000031001f7202 */ /* 0x000fce0000000f00 */
[----:B------:R-:W-:Y:S05]  /*85e0*/  WARPSYNC.COLLECTIVE R51, `(.L_x_764) ;  /* 0x0000000033087348 */ /* 0x000fea0003c00000 */
[----:B------:R0:W1:Y:S02]  /*85f0*/  SHFL.BFLY P2, R49, R52, R53, R54 ;  /* 0x0c00003534317389 */ /* 0x0000640000040036 */
[----:B01----:R-:W-:Y:S01]  /*8600*/  ENDCOLLECTIVE ;  /* 0x000000000000791b */ /* 0x003fe20003800000 */
.L_x_764:
[----:B------:R-:W-:-:S05]  /*8610*/  FADD.FTZ R31, R31, R30 ;  /* 0x0000001e1f1f7221 */ /* 0x000fca0000010000 */
[----:B------:R-:W-:Y:S02]  /*8620*/  MOV R52, R31 ;  /* 0x0000001f00347202 */ /* 0x000fe40000000f00 */
[----:B------:R-:W-:-:S07]  /*8630*/  MOV R33, R49 ;  /* 0x0000003100217202 */ /* 0x000fce0000000f00 */
[----:B------:R-:W-:Y:S05]  /*8640*/  WARPSYNC.COLLECTIVE R51, `(.L_x_765) ;  /* 0x0000000033087348 */ /* 0x000fea0003c00000 */
[----:B------:R0:W1:Y:S02]  /*8650*/  SHFL.BFLY P2, R49, R52, R53, R54 ;  /* 0x0c00003534317389 */ /* 0x0000640000040036 */
[----:B01----:R-:W-:Y:S01]  /*8660*/  ENDCOLLECTIVE ;  /* 0x000000000000791b */ /* 0x003fe20003800000 */
.L_x_765:
[----:B------:R-:W-:Y:S01]  /*8670*/  FADD.FTZ R33, R32, R33 ;  /* 0x0000002120217221 */ /* 0x000fe20000010000 */
[----:B------:R-:W-:-:S04]  /*8680*/  HFMA2.MMA R53, -RZ, RZ, 0, 1.1920928955078125e-07 ;  /* 0x00000002ff357435 */ /* 0x000fc800000001ff */
[----:B------:R-:W-:Y:S02]  /*8690*/  MOV R52, R33 ;  /* 0x0000002100347202 */ /* 0x000fe40000000f00 */
[----:B------:R-:W-:-:S07]  /*86a0*/  MOV R34, R49 ;  /* 0x0000003100227202 */ /* 0x000fce0000000f00 */
[----:B------:R-:W-:Y:S05]  /*86b0*/  WARPSYNC.COLLECTIVE R51, `(.L_x_766) ;  /* 0x0000000033087348 */ /* 0x000fea0003c00000 */
[----:B------:R0:W1:Y:S02]  /*86c0*/  SHFL.BFLY P2, R49, R52, R53, R54 ;  /* 0x0c00003534317389 */ /* 0x0000640000040036 */
[----:B01----:R-:W-:Y:S01]  /*86d0*/  ENDCOLLECTIVE ;  /* 0x000000000000791b */ /* 0x003fe20003800000 */
.L_x_766:
[----:B------:R-:W-:-:S05]  /*86e0*/  FADD.FTZ R34, R31, R34 ;  /* 0x000000221f227221 */ /* 0x000fca0000010000 */
[----:B------:R-:W-:Y:S02]  /*86f0*/  MOV R52, R34 ;  /* 0x0000002200347202 */ /* 0x000fe40000000f00 */
[----:B------:R-:W-:-:S07]  /*8700*/  MOV R36, R49 ;  /* 0x0000003100247202 */ /* 0x000fce0000000f00 */
[----:B------:R-:W-:Y:S05]  /*8710*/  WARPSYNC.COLLECTIVE R51, `(.L_x_767) ;  /* 0x0000000033087348 */ /* 0x000fea0003c00000 */
[----:B------:R0:W1:Y:S02]  /*8720*/  SHFL.BFLY P2, R49, R52, R53, R54 ;  /* 0x0c00003534317389 */ /* 0x0000640000040036 */
[----:B01----:R-:W-:Y:S01]  /*8730*/  ENDCOLLECTIVE ;  /* 0x000000000000791b */ /* 0x003fe20003800000 */
.L_x_767:
[----:B------:R-:W-:Y:S01]  /*8740*/  FADD.FTZ R36, R33, R36 ;  /* 0x0000002421247221 */ /* 0x000fe20000010000 */
[----:B------:R-:W-:-:S04]  /*8750*/  HFMA2.MMA R53, -RZ, RZ, 0, 5.9604644775390625e-08 ;  /* 0x00000001ff357435 */ /* 0x000fc800000001ff */
[----:B------:R-:W-:Y:S02]  /*8760*/  MOV R52, R36 ;  /* 0x0000002400347202 */ /* 0x000fe40000000f00 */
[----:B------:R-:W-:-:S07]  /*8770*/  MOV R25, R49 ;  /* 0x0000003100197202 */ /* 0x000fce0000000f00 */
[----:B------:R-:W-:Y:S05]  /*8780*/  WARPSYNC.COLLECTIVE R51, `(.L_x_768) ;  /* 0x0000000033087348 */ /* 0x000fea0003c00000 */
[----:B------:R0:W1:Y:S02]  /*8790*/  SHFL.BFLY P2, R49, R52, R53, R54 ;  /* 0x0c00003534317389 */ /* 0x0000640000040036 */
[----:B01----:R-:W-:Y:S01]  /*87a0*/  ENDCOLLECTIVE ;  /* 0x000000000000791b */ /* 0x003fe20003800000 */
.L_x_768:
[----:B------:R-:W-:-:S05]  /*87b0*/  FADD.FTZ R25, R34, R25 ;  /* 0x0000001922197221 */ /* 0x000fca0000010000 */
[----:B------:R-:W-:Y:S02]  /*87c0*/  MOV R52, R25 ;  /* 0x0000001900347202 */ /* 0x000fe40000000f00 */
[----:B------:R-:W-:-:S07]  /*87d0*/  MOV R35, R49 ;  /* 0x0000003100237202 */ /* 0x000fce0000000f00 */
[----:B------:R-:W-:Y:S05]  /*87e0*/  WARPSYNC.COLLECTIVE R51, `(.L_x_769) ;  /* 0x0000000033087348 */ /* 0x000fea0003c00000 */
[----:B------:R0:W1:Y:S02]  /*87f0*/  SHFL.BFLY P2, R49, R52, R53, R54 ;  /* 0x0c00003534317389 */ /* 0x0000640000040036 */
[----:B01----:R-:W-:Y:S01]  /*8800*/  ENDCOLLECTIVE ;  /* 0x000000000000791b */ /* 0x003fe20003800000 */
.L_x_769:
[----:B------:R-:W-:Y:S01]  /*8810*/  FADD.FTZ R35, R36, R35 ;  /* 0x0000002324237221 */ /* 0x000fe20000010000 */
[----:B------:R-:W-:Y:S01]  /*8820*/  MOV R30, R49 ;  /* 0x00000031001e7202 */ /* 0x000fe20000000f00 */
[----:B------:R-:W-:Y:S06]  /*8830*/  BRA `(.L_x_770) ;  /* 0xffffffe800c07947 */ /* 0x000fec000383ffff */
.L_x_740:
        /* <DEDUP_REMOVED lines=8> */
.L_x_772:
[----:B------:R-:W-:Y:S05]  /*88c0*/  BSYNC B0 ;  /* 0x0000000000007941 */ /* 0x000fea0003800000 */
.L_x_771:
[----:B------:R-:W-:Y:S01]  /*88d0*/  HFMA2.MMA R53, -RZ, RZ, 0, 4.76837158203125e-07 ;  /* 0x00000008ff357435 */ /* 0x000fe200000001ff */
[----:B------:R-:W-:Y:S02]  /*88e0*/  MOV R52, R27 ;  /* 0x0000001b00347202 */ /* 0x000fe40000000f00 */
[----:B------:R-:W-:Y:S02]  /*88f0*/  CS2R R34, SRZ ;  /* 0x0000000000227805 */ /* 0x000fe4000001ff00 */
[----:B------:R-:W-:Y:S01]  /*8900*/  MOV R54, 0x101f ;  /* 0x0000101f00367802 */ /* 0x000fe20000000f00 */
[----:B------:R-:W-:Y:S01]  /*8910*/  HFMA2.MMA R41, -RZ, RZ, 0, 0 ;  /* 0x00000000ff297435 */ /* 0x000fe200000001ff */
[----:B------:R-:W-:Y:S02]  /*8920*/  MOV R51, 0xffff ;  /* 0x0000ffff00337802 */ /* 0x000fe40000000f00 */
[----:B------:R-:W-:Y:S02]  /*8930*/  MOV R29, R49 ;  /* 0x00000031001d7202 */ /* 0x000fe40000000f00 */
[----:B------:R-:W-:-:S07]  /*8940*/  @!P0 IADD3 R30, R25, 0x14, RZ ;  /* 0x00000014191e8810 */ /* 0x000fce0007ffe0ff */
[----:B------:R-:W-:Y:S05]  /*8950*/  WARPSYNC.COLLECTIVE R51, `(.L_x_773) ;  /* 0x0000000033087348 */ /* 0x000fea0003c00000 */
[----:B------:R0:W1:Y:S02]  /*8960*/  SHFL.BFLY P2, R49, R52, R53, R54 ;  /* 0x0c00003534317389 */ /* 0x0000640000040036 */
[----:B01----:R-:W-:Y:S01]  /*8970*/  ENDCOLLECTIVE ;  /* 0x000000000000791b */ /* 0x003fe20003800000 */
.L_x_773:
[----:B------:R-:W-:Y:S01]  /*8980*/  @!P0 LEA R31, R40, UR6, 0x7 ;  /* 0x00000006281f8c11 */ /* 0x000fe2000f8e38ff */
[----:B------:R-:W-:Y:S01]  /*8990*/  FADD.FTZ R29, R29, R26 ;  /* 0x0000001a1d1d7221 */ /* 0x000fe20000010000 */
[----:B------:R-:W-:Y:S02]  /*89a0*/  @!P0 LOP3.LUT R30, R30, R11, RZ, 0x3c, !PT ;  /* 0x0000000b1e1e8212 */ /* 0x000fe400078e3cff */
[----:B------:R-:W-:Y:S02]  /*89b0*/  MOV R42, RZ ;  /* 0x000000ff002a7202 */ /* 0x000fe40000000f00 */
[----:B------:R-:W-:Y:S02]  /*89c0*/  @!P0 LEA R30, R30, R31, 0x2 ;  /* 0x0000001f1e1e8211 */ /* 0x000fe400078e10ff */
[----:B------:R-:W-:Y:S02]  /*89d0*/  @!P0 IADD3 R46, R25, 0x3c, RZ ;  /* 0x0000003c192e8810 */ /* 0x000fe40007ffe0ff */
[----:B------:R-:W-:Y:S01]  /*89e0*/  @!P0 LEA R45, R40, UR6, 0x7 ;  /* 0x00000006282d8c11 */ /* 0x000fe2000f8e38ff */
[----:B------:R0:W1:Y:S01]  /*89f0*/  @!P0 LDS R33, [R30+0x500] ;  /* 0x000500001e218984 */ /* 0x0000620000000800 */
[----:B------:R-:W-:Y:S01]  /*8a00*/  @!P0 LOP3.LUT R46, R46, R11, RZ, 0x3c, !PT ;  /* 0x0000000b2e2e8212 */ /* 0x000fe200078e3cff */
[----:B------:R-:W-:Y:S01]  /*8a10*/  HFMA2.MMA R53, -RZ, RZ, 0, 2.384185791015625e-07 ;  /* 0x00000004ff357435 */ /* 0x000fe200000001ff */
[----:B------:R-:W-:Y:S01]  /*8a20*/  MOV R52, R29 ;  /* 0x0000001d00347202 */ /* 0x000fe20000000f00 */
[----:B------:R0:W2:Y:S01]  /*8a30*/  @!P0 LDS R32, [R30] ;  /* 0x000000001e208984 */ /* 0x0000a20000000800 */
[----:B------:R-:W-:Y:S01]  /*8a40*/  @!P0 LEA R46, R46, R45, 0x2 ;  /* 0x0000002d2e2e8211 */ /* 0x000fe200078e10ff */
[----:B------:R-:W-:-:S04]  /*8a50*/  HFMA2.MMA R45, -RZ, RZ, 0, 0 ;  /* 0x00000000ff2d7435 */ /* 0x000fc800000001ff */
[----:B------:R0:W3:Y:S01]  /*8a60*/  @!P0 LDS R47, [R46] ;  /* 0x000000002e2f8984 */ /* 0x0000e20000000800 */
[----:B------:R-:W-:-:S07]  /*8a70*/  MOV R28, R49 ;  /* 0x00000031001c7202 */ /* 0x000fce0000000f00 */
[----:B0123--:R-:W-:Y:S05]  /*8a80*/  WARPSYNC.COLLECTIVE R51, `(.L_x_774) ;  /* 0x0000000033087348 */ /* 0x00ffea0003c00000 */
[----:B------:R4:W0:Y:S02]  /*8a90*/  SHFL.BFLY P2, R49, R52, R53, R54 ;  /* 0x0c00003534317389 */ /* 0x0008240000040036 */
[----:B01234-:R-:W-:Y:S01]  /*8aa0*/  ENDCOLLECTIVE ;  /* 0x000000000000791b */ /* 0x01ffe20003800000 */
.L_x_774:
[----:B------:R-:W-:Y:S01]  /*8ab0*/  FADD.FTZ R28, R28, R27 ;  /* 0x0000001b1c1c7221 */ /* 0x000fe20000010000 */
[----:B------:R0:W1:Y:S02]  /*8ac0*/  @!P0 LDS R48, [R46+0x500] ;  /* 0x000500002e308984 */ /* 0x0000640000000800 */
[----:B0-----:R-:W-:Y:S02]  /*8ad0*/  HFMA2.MMA R46, -RZ, RZ, 0, 0 ;  /* 0x00000000ff2e7435 */ /* 0x001fe400000001ff */
[----:B------:R-:W-:Y:S02]  /*8ae0*/  MOV R52, R28 ;  /* 0x0000001c00347202 */ /* 0x000fe40000000f00 */
[----:B------:R-:W-:-:S07]  /*8af0*/  MOV R26, R49 ;  /* 0x00000031001a7202 */ /* 0x000fce0000000f00 */
[----:B-1----:R-:W-:Y:S05]  /*8b00*/  WARPSYNC.COLLECTIVE R51, `(.L_x_775) ;  /* 0x0000000033087348 */ /* 0x002fea0003c00000 */
[----:B------:R0:W2:Y:S02]  /*8b10*/  SHFL.BFLY P2, R49, R52, R53, R54 ;  /* 0x0c00003534317389 */ /* 0x0000a40000040036 */
[----:B012---:R-:W-:Y:S01]  /*8b20*/  ENDCOLLECTIVE ;  /* 0x000000000000791b */ /* 0x007fe20003800000 */
.L_x_775:
[----:B------:R-:W-:Y:S01]  /*8b30*/  @!P0 MOV R35, R33 ;  /* 0x0000002100238202 */ /* 0x000fe20000000f00 */
[----:B------:R-:W-:Y:S01]  /*8b40*/  FADD.FTZ R26, R29, R26 ;  /* 0x0000001a1d1a7221 */ /* 0x000fe20000010000 */
[----:B------:R-:W-:Y:S02]  /*8b50*/  @!P0 MOV R34, R32 ;  /* 0x0000002000228202 */ /* 0x000fe40000000f00 */
[----:B------:R-:W-:Y:S01]  /*8b60*/  @!P0 MOV R45, R47 ;  /* 0x0000002f002d8202 */ /* 0x000fe20000000f00 */
[----:B------:R-:W-:Y:S01]  /*8b70*/  HFMA2.MMA R53, -RZ, RZ, 0, 1.1920928955078125e-07 ;  /* 0x00000002ff357435 */ /* 0x000fe200000001ff */
[----:B------:R-:W-:Y:S02]  /*8b80*/  MOV R52, R26 ;  /* 0x0000001a00347202 */ /* 0x000fe40000000f00 */
[----:B------:R-:W-:Y:S02]  /*8b90*/  @!P0 MOV R46, R48 ;  /* 0x00000030002e8202 */ /* 0x000fe40000000f00 */
[----:B------:R-:W-:-:S07]  /*8ba0*/  MOV R27, R49 ;  /* 0x00000031001b7202 */ /* 0x000fce0000000f00 */
[----:B------:R-:W-:Y:S05]  /*8bb0*/  WARPSYNC.COLLECTIVE R51, `(.L_x_776) ;  /* 0x0000000033087348 */ /* 0x000fea0003c00000 */
[----:B------:R0:W1:Y:S02]  /*8bc0*/  SHFL.BFLY P2, R49, R52, R53, R54 ;  /* 0x0c00003534317389 */ /* 0x0000640000040036 */
[----:B01----:R-:W-:Y:S01]  /*8bd0*/  ENDCOLLECTIVE ;  /* 0x000000000000791b */ /* 0x003fe20003800000 */
.L_x_776:
[----:B------:R-:W-:-:S05]  /*8be0*/  FADD.FTZ R27, R28, R27 ;  /* 0x0000001b1c1b7221 */ /* 0x000fca0000010000 */
[----:B------:R-:W-:Y:S02]  /*8bf0*/  MOV R52, R27 ;  /* 0x0000001b00347202 */ /* 0x000fe40000000f00 */
[----:B------:R-:W-:-:S07]  /*8c00*/  MOV R29, R49 ;  /* 0x00000031001d7202 */ /* 0x000fce0000000f00 */
[----:B------:R-:W-:Y:S05]  /*8c10*/  WARPSYNC.COLLECTIVE R51, `(.L_x_777) ;  /* 0x0000000033087348 */ /* 0x000fea0003c00000 */
[----:B------:R0:W1:Y:S02]  /*8c20*/  SHFL.BFLY P2, R49, R52, R53, R54 ;  /* 0x0c00003534317389 */ /* 0x0000640000040036 */
[----:B01----:R-:W-:Y:S01]  /*8c30*/  ENDCOLLECTIVE ;  /* 0x000000000000791b */ /* 0x003fe20003800000 */
.L_x_777:
        /* <DEDUP_REMOVED lines=8> */
.L_x_778:
[----:B------:R-:W-:Y:S01]  /*8cc0*/  FADD.FTZ R31, R27, R28 ;  /* 0x0000001c1b1f7221 */ /* 0x000fe20000010000 */
[C---:B------:R-:W-:Y:S01]  /*8cd0*/  @!P0 IADD3 R28, R25.reuse, 0x28, RZ ;  /* 0x00000028191c8810 */ /* 0x040fe20007ffe0ff */
[----:B------:R-:W0:Y:S01]  /*8ce0*/  LDC.64 R26, c[0x0][0x218] ;  /* 0x00008600ff1a7b82 */ /* 0x000e220000000a00 */
[----:B------:R-:W-:Y:S02]  /*8cf0*/  IADD3 R25, R25, R22, RZ ;  /* 0x0000001619197210 */ /* 0x000fe40007ffe0ff */
        /* <DEDUP_REMOVED lines=9> */
.L_x_779:
        /* <DEDUP_REMOVED lines=8> */
.L_x_780:
[----:B------:R-:W-:Y:S01]  /*8e10*/  FADD.FTZ R31, R31, R32 ;  /* 0x000000201f1f7221 */ /* 0x000fe20000010000 */
[----:B------:R-:W-:Y:S02]  /*8e20*/  @!P0 MOV R41, R29 ;  /* 0x0000001d00298202 */ /* 0x000fe40000000f00 */
[----:B------:R-:W0:Y:S01]  /*8e30*/  LDC.64 R28, c[0x0][0x220] ;  /* 0x00008800ff1c7b82 */ /* 0x000e220000000a00 */
[----:B------:R-:W-:Y:S02]  /*8e40*/  @!P0 MOV R42, R43 ;  /* 0x0000002b002a8202 */ /* 0x000fe40000000f00 */
[----:B------:R-:W-:Y:S02]  /*8e50*/  ISETP.NE.AND P0, PT, R40, RZ, PT ;  /* 0x000000ff2800720c */ /* 0x000fe40003f05270 */
[----:B------:R-:W-:Y:S02]  /*8e60*/  MOV R52, R35 ;  /* 0x0000002300347202 */ /* 0x000fe40000000f00 */
[----:B------:R-:W-:-:S09]  /*8e70*/  MOV R37, R49 ;  /* 0x0000003100257202 */ /* 0x000fd20000000f00 */
[----:B0-----:R-:W-:Y:S05]  /*8e80*/  WARPSYNC.COLLECTIVE R51, `(.L_x_781) ;  /* 0x0000000033087348 */ /* 0x001fea0003c00000 */
[----:B------:R1:W2:Y:S02]  /*8e90*/  SHFL.BFLY P2, R49, R52, R53, R54 ;  /* 0x0c00003534317389 */ /* 0x0002a40000040036 */
[----:B012---:R-:W-:Y:S01]  /*8ea0*/  ENDCOLLECTIVE ;  /* 0x000000000000791b */ /* 0x007fe20003800000 */
.L_x_781:
        /* <DEDUP_REMOVED lines=12> */
.L_x_782:
[----:B------:R-:W-:-:S05]  /*8f70*/  FADD.FTZ R36, R36, R35 ;  /* 0x0000002324247221 */ /* 0x000fca0000010000 */
[----:B------:R-:W-:Y:S02]  /*8f80*/  MOV R52, R36 ;  /* 0x0000002400347202 */ /* 0x000fe40000000f00 */
[----:B------:R-:W-:-:S07]  /*8f90*/  MOV R34, R49 ;  /* 0x0000003100227202 */ /* 0x000fce0000000f00 */
[----:B------:R-:W-:Y:S05]  /*8fa0*/  WARPSYNC.COLLECTIVE R51, `(.L_x_783) ;  /* 0x0000000033087348 */ /* 0x000fea0003c00000 */
[----:B------:R0:W1:Y:S02]  /*8fb0*/  SHFL.BFLY P2, R49, R52, R53, R54 ;  /* 0x0c00003534317389 */ /* 0x0000640000040036 */
[----:B01----:R-:W-:Y:S01]  /*8fc0*/  ENDCOLLECTIVE ;  /* 0x000000000000791b */ /* 0x003fe20003800000 */
.L_x_783:
[----:B------:R-:W-:Y:S01]  /*8fd0*/  FADD.FTZ R34, R37, R34 ;  /* 0x0000002225227221 */ /* 0x000fe20000010000 */
[----:B------:R-:W-:-:S04]  /*8fe0*/  HFMA2.MMA R53, -RZ, RZ, 0, 1.1920928955078125e-07 ;  /* 0x00000002ff357435 */ /* 0x000fc800000001ff */
[----:B------:R-:W-:Y:S02]  /*8ff0*/  MOV R52, R34 ;  /* 0x0000002200347202 */ /* 0x000fe40000000f00 */
[----:B------:R-:W-:-:S07]  /*9000*/  MOV R35, R49 ;  /* 0x0000003100237202 */ /* 0x000fce0000000f00 */
[----:B------:R-:W-:Y:S05]  /*9010*/  WARPSYNC.COLLECTIVE R51, `(.L_x_784) ;  /* 0x0000000033087348 */ /* 0x000fea0003c00000 */
[----:B------:R0:W1:Y:S02]  /*9020*/  SHFL.BFLY P2, R49, R52, R53, R54 ;  /* 0x0c00003534317389 */ /* 0x0000640000040036 */
[----:B01----:R-:W-:Y:S01]  /*9030*/  ENDCOLLECTIVE ;  /* 0x000000000000791b */ /* 0x003fe20003800000 */
.L_x_784:
[----:B------:R-:W-:-:S05]  /*9040*/  FADD.FTZ R35, R36, R35 ;  /* 0x0000002324237221 */ /* 0x000fca0000010000 */
[----:B------:R-:W-:Y:S02]  /*9050*/  MOV R52, R35 ;  /* 0x0000002300347202 */ /* 0x000fe40000000f00 */
[----:B------:R-:W-:-:S07]  /*9060*/  MOV R37, R49 ;  /* 0x0000003100257202 */ /* 0x000fce0000000f00 */
[----:B------:R-:W-:Y:S05]  /*9070*/  WARPSYNC.COLLECTIVE R51, `(.L_x_785) ;  /* 0x0000000033087348 */ /* 0x000fea0003c00000 */
[----:B------:R0:W1:Y:S02]  /*9080*/  SHFL.BFLY P2, R49, R52, R53, R54 ;  /* 0x0c00003534317389 */ /* 0x0000640000040036 */
[----:B01----:R-:W-:Y:S01]  /*9090*/  ENDCOLLECTIVE ;  /* 0x000000000000791b */ /* 0x003fe20003800000 */
.L_x_785:
[----:B------:R-:W-:Y:S01]  /*90a0*/  FADD.FTZ R37, R34, R37 ;  /* 0x0000002522257221 */ /* 0x000fe20000010000 */
[----:B------:R-:W-:-:S04]  /*90b0*/  HFMA2.MMA R53, -RZ, RZ, 0, 5.9604644775390625e-08 ;  /* 0x00000001ff357435 */ /* 0x000fc800000001ff */
[----:B------:R-:W-:Y:S02]  /*90c0*/  MOV R52, R37 ;  /* 0x0000002500347202 */ /* 0x000fe40000000f00 */
[----:B------:R-:W-:-:S07]  /*90d0*/  MOV R36, R49 ;  /* 0x0000003100247202 */ /* 0x000fce0000000f00 */
[----:B------:R-:W-:Y:S05]  /*90e0*/  WARPSYNC.COLLECTIVE R51, `(.L_x_786) ;  /* 0x0000000033087348 */ /* 0x000fea0003c00000 */
[----:B------:R0:W1:Y:S02]  /*90f0*/  SHFL.BFLY P2, R49, R52, R53, R54 ;  /* 0x0c00003534317389 */ /* 0x0000640000040036 */
[----:B01----:R-:W-:Y:S01]  /*9100*/  ENDCOLLECTIVE ;  /* 0x000000000000791b */ /* 0x003fe20003800000 */
.L_x_786:
[----:B------:R-:W-:-:S05]  /*9110*/  FADD.FTZ R36, R35, R36 ;  /* 0x0000002423247221 */ /* 0x000fca0000010000 */
[----:B------:R-:W-:Y:S02]  /*9120*/  MOV R52, R36 ;  /* 0x0000002400347202 */ /* 0x000fe40000000f00 */
[----:B------:R-:W-:-:S07]  /*9130*/  MOV R34, R49 ;  /* 0x0000003100227202 */ /* 0x000fce0000000f00 */
[----:B------:R-:W-:Y:S05]  /*9140*/  WARPSYNC.COLLECTIVE R51, `(.L_x_787) ;  /* 0x0000000033087348 */ /* 0x000fea0003c00000 */
[----:B------:R0:W1:Y:S02]  /*9150*/  SHFL.BFLY P2, R49, R52, R53, R54 ;  /* 0x0c00003534317389 */ /* 0x0000640000040036 */
[----:B01----:R-:W-:Y:S01]  /*9160*/  ENDCOLLECTIVE ;  /* 0x000000000000791b */ /* 0x003fe20003800000 */
.L_x_787:
        /* <DEDUP_REMOVED lines=8> */
.L_x_788:
        /* <DEDUP_REMOVED lines=8> */
.L_x_789:
[----:B------:R-:W-:Y:S01]  /*9270*/  FADD.FTZ R44, R44, R41 ;  /* 0x000000292c2c7221 */ /* 0x000fe20000010000 */
[----:B------:R-:W-:-:S04]  /*9280*/  HFMA2.MMA R53, -RZ, RZ, 0, 2.384185791015625e-07 ;  /* 0x00000004ff357435 */ /* 0x000fc800000001ff */
[----:B------:R-:W-:Y:S02]  /*9290*/  MOV R52, R44 ;  /* 0x0000002c00347202 */ /* 0x000fe40000000f00 */
[----:B------:R-:W-:-:S07]  /*92a0*/  MOV R43, R49 ;  /* 0x00000031002b7202 */ /* 0x000fce0000000f00 */
[----:B------:R-:W-:Y:S05]  /*92b0*/  WARPSYNC.COLLECTIVE R51, `(.L_x_790) ;  /* 0x0000000033087348 */ /* 0x000fea0003c00000 */
[----:B------:R0:W1:Y:S02]  /*92c0*/  SHFL.BFLY P2, R49, R52, R53, R54 ;  /* 0x0c00003534317389 */ /* 0x0000640000040036 */
[----:B01----:R-:W-:Y:S01]  /*92d0*/  ENDCOLLECTIVE ;  /* 0x000000000000791b */ /* 0x003fe20003800000 */
.L_x_790:
[----:B------:R-:W-:-:S05]  /*92e0*/  FADD.FTZ R43, R43, R42 ;  /* 0x0000002a2b2b7221 */ /* 0x000fca0000010000 */
[----:B------:R-:W-:Y:S02]  /*92f0*/  MOV R52, R43 ;  /* 0x0000002b00347202 */ /* 0x000fe40000000f00 */
[----:B------:R-:W-:-:S07]  /*9300*/  MOV R41, R49 ;  /* 0x0000003100297202 */ /* 0x000fce0000000f00 */
[----:B------:R-:W-:Y:S05]  /*9310*/  WARPSYNC.COLLECTIVE R51, `(.L_x_791) ;  /* 0x0000000033087348 */ /* 0x000fea0003c00000 */
[----:B------:R0:W1:Y:S02]  /*9320*/  SHFL.BFLY P2, R49, R52, R53, R54 ;  /* 0x0c00003534317389 */ /* 0x0000640000040036 */
[----:B01----:R-:W-:Y:S01]  /*9330*/  ENDCOLLECTIVE ;  /* 0x000000000000791b */ /* 0x003fe20003800000 */
.L_x_791:
[----:B------:R-:W-:Y:S01]  /*9340*/  FADD.FTZ R41, R44, R41 ;  /* 0x000000292c297221 */ /* 0x000fe20000010000 */
[----:B------:R-:W-:-:S04]  /*9350*/  HFMA2.MMA R53, -RZ, RZ, 0, 1.1920928955078125e-07 ;  /* 0x00000002ff357435 */ /* 0x000fc800000001ff */
[----:B------:R-:W-:Y:S02]  /*9360*/  MOV R52, R41 ;  /* 0x0000002900347202 */ /* 0x000fe40000000f00 */
[----:B------:R-:W-:-:S07]  /*9370*/  MOV R42, R49 ;  /* 0x00000031002a7202 */ /* 0x000fce0000000f00 */
[----:B------:R-:W-:Y:S05]  /*9380*/  WARPSYNC.COLLECTIVE R51, `(.L_x_792) ;  /* 0x0000000033087348 */ /* 0x000fea0003c00000 */
[----:B------:R0:W1:Y:S02]  /*9390*/  SHFL.BFLY P2, R49, R52, R53, R54 ;  /* 0x0c00003534317389 */ /* 0x0000640000040036 */
[----:B01----:R-:W-:Y:S01]  /*93a0*/  ENDCOLLECTIVE ;  /* 0x000000000000791b */ /* 0x003fe20003800000 */
.L_x_792:
[----:B------:R-:W-:-:S05]  /*93b0*/  FADD.FTZ R42, R43, R42 ;  /* 0x0000002a2b2a7221 */ /* 0x000fca0000010000 */
[----:B------:R-:W-:Y:S02]  /*93c0*/  MOV R52, R42 ;  /* 0x0000002a00347202 */ /* 0x000fe40000000f00 */
[----:B------:R-:W-:-:S07]  /*93d0*/  MOV R44, R49 ;  /* 0x00000031002c7202 */ /* 0x000fce0000000f00 */
[----:B------:R-:W-:Y:S05]  /*93e0*/  WARPSYNC.COLLECTIVE R51, `(.L_x_793) ;  /* 0x0000000033087348 */ /* 0x000fea0003c00000 */
[----:B------:R0:W1:Y:S02]  /*93f0*/  SHFL.BFLY P2, R49, R52, R53, R54 ;  /* 0x0c00003534317389 */ /* 0x0000640000040036 */
[----:B01----:R-:W-:Y:S01]  /*9400*/  ENDCOLLECTIVE ;  /* 0x000000000000791b */ /* 0x003fe20003800000 */
.L_x_793:
[----:B------:R-:W-:Y:S01]  /*9410*/  FADD.FTZ R44, R41, R44 ;  /* 0x0000002c292c7221 */ /* 0x000fe20000010000 */
[----:B------:R-:W-:-:S04]  /*9420*/  HFMA2.MMA R53, -RZ, RZ, 0, 5.9604644775390625e-08 ;  /* 0x00000001ff357435 */ /* 0x000fc800000001ff */
[----:B------:R-:W-:Y:S02]  /*9430*/  MOV R52, R44 ;  /* 0x0000002c00347202 */ /* 0x000fe40000000f00 */
[----:B------:R-:W-:-:S07]  /*9440*/  MOV R43, R49 ;  /* 0x00000031002b7202 */ /* 0x000fce0000000f00 */
[----:B------:R-:W-:Y:S05]  /*9450*/  WARPSYNC.COLLECTIVE R51, `(.L_x_794) ;  /* 0x0000000033087348 */ /* 0x000fea0003c00000 */
[----:B------:R0:W1:Y:S02]  /*9460*/  SHFL.BFLY P2, R49, R52, R53, R54 ;  /* 0x0c00003534317389 */ /* 0x0000640000040036 */
[----:B01----:R-:W-:Y:S01]  /*9470*/  ENDCOLLECTIVE ;  /* 0x000000000000791b */ /* 0x003fe20003800000 */
.L_x_794:
[----:B------:R-:W-:-:S05]  /*9480*/  FADD.FTZ R42, R42, R43 ;  /* 0x0000002b2a2a7221 */ /* 0x000fca0000010000 */
[----:B------:R-:W-:Y:S02]  /*9490*/  MOV R52, R42 ;  /* 0x0000002a00347202 */ /* 0x000fe40000000f00 */
[----:B------:R-:W-:-:S07]  /*94a0*/  MOV R41, R49 ;  /* 0x0000003100297202 */ /* 0x000fce0000000f00 */
[----:B------:R-:W-:Y:S05]  /*94b0*/  WARPSYNC.COLLECTIVE R51, `(.L_x_795) ;  /* 0x0000000033087348 */ /* 0x000fea0003c00000 */
[----:B------:R0:W1:Y:S02]  /*94c0*/  SHFL.BFLY P2, R49, R52, R53, R54 ;  /* 0x0c00003534317389 */ /* 0x0000640000040036 */
[----:B01----:R-:W-:Y:S01]  /*94d0*/  ENDCOLLECTIVE ;  /* 0x000000000000791b */ /* 0x003fe20003800000 */
.L_x_795:
[----:B------:R-:W-:Y:S01]  /*94e0*/  HFMA2.MMA R53, -RZ, RZ, 0, 4.76837158203125e-07 ;  /* 0x00000008ff357435 */ /* 0x000fe200000001ff */
[----:B------:R-:W-:Y:S02]  /*94f0*/  MOV R52, R45 ;  /* 0x0000002d00347202 */ /* 0x000fe40000000f00 */
[----:B------:R-:W-:-:S08]  /*9500*/  MOV R43, R49 ;  /* 0x00000031002b7202 */ /* 0x000fd00000000f00 */
[----:B------:R-:W-:Y:S05]  /*9510*/  WARPSYNC.COLLECTIVE R51, `(.L_x_796) ;  /* 0x0000000033087348 */ /* 0x000fea0003c00000 */
[----:B------:R0:W1:Y:S02]  /*9520*/  SHFL.BFLY P2, R49, R52, R53, R54 ;  /* 0x0c00003534317389 */ /* 0x0000640000040036 */
[----:B01----:R-:W-:Y:S01]  /*9530*/  ENDCOLLECTIVE ;  /* 0x000000000000791b */ /* 0x003fe20003800000 */
.L_x_796:
[----:B------:R-:W-:-:S05]  /*9540*/  FADD.FTZ R32, R42, R43 ;  /* 0x0000002b2a207221 */ /* 0x000fca0000010000 */
[----:B------:R-:W-:Y:S02]  /*9550*/  @!P0 F2FP.BF16.F32.PACK_AB R32, RZ, R32 ;  /* 0x00000020ff20823e */ /* 0x000fe400000010ff */
[----:B------:R-:W-:Y:S02]  /*9560*/  MOV R52, R46 ;  /* 0x0000002e00347202 */ /* 0x000fe40000000f00 */
[----:B------:R-:W-:-:S07]  /*9570*/  MOV R50, R49 ;  /* 0x0000003100327202 */ /* 0x000fce0000000f00 */
[----:B------:R-:W-:Y:S05]  /*9580*/  WARPSYNC.COLLECTIVE R51, `(.L_x_797) ;  /* 0x0000000033087348 */ /* 0x000fea0003c00000 */
[----:B------:R0:W1:Y:S02]  /*9590*/  SHFL.BFLY P2, R49, R52, R53, R54 ;  /* 0x0c00003534317389 */ /* 0x0000640000040036 */
[----:B01----:R-:W-:Y:S01]  /*95a0*/  ENDCOLLECTIVE ;  /* 0x000000000000791b */ /* 0x003fe20003800000 */
.L_x_797:
[----:B------:R-:W-:Y:S01]  /*95b0*/  FADD.FTZ R50, R50, R45 ;  /* 0x0000002d32327221 */ /* 0x000fe20000010000 */
[----:B------:R-:W-:-:S04]  /*95c0*/  HFMA2.MMA R53, -RZ, RZ, 0, 2.384185791015625e-07 ;  /* 0x00000004ff357435 */ /* 0x000fc800000001ff */
[----:B------:R-:W-:Y:S02]  /*95d0*/  MOV R52, R50 ;  /* 0x0000003200347202 */ /* 0x000fe40000000f00 */
[----:B------:R-:W-:-:S07]  /*95e0*/  MOV R47, R49 ;  /* 0x00000031002f7202 */ /* 0x000fce0000000f00 */
[----:B------:R-:W-:Y:S05]  /*95f0*/  WARPSYNC.COLLECTIVE R51, `(.L_x_798) ;  /* 0x0000000033087348 */ /* 0x000fea0003c00000 */
[----:B------:R0:W1:Y:S02]  /*9600*/  SHFL.BFLY P2, R49, R52, R53, R54 ;  /* 0x0c00003534317389 */ /* 0x0000640000040036 */
[----:B01----:R-:W-:Y:S01]  /*9610*/  ENDCOLLECTIVE ;  /* 0x000000000000791b */ /* 0x003fe20003800000 */
.L_x_798:
[----:B------:R-:W-:-:S05]  /*9620*/  FADD.FTZ R47, R47, R46 ;  /* 0x0000002e2f2f7221 */ /* 0x000fca0000010000 */
[----:B------:R-:W-:Y:S02]  /*9630*/  MOV R52, R47 ;  /* 0x0000002f00347202 */ /* 0x000fe40000000f00 */
[----:B------:R-:W-:-:S07]  /*9640*/  MOV R45, R49 ;  /* 0x00000031002d7202 */ /* 0x000fce0000000f00 */
[----:B------:R-:W-:Y:S05]  /*9650*/  WARPSYNC.COLLECTIVE R51, `(.L_x_799) ;  /* 0x0000000033087348 */ /* 0x000fea0003c00000 */
[----:B------:R0:W1:Y:S02]  /*9660*/  SHFL.BFLY P2, R49, R52, R53, R54 ;  /* 0x0c00003534317389 */ /* 0x0000640000040036 */
[----:B01----:R-:W-:Y:S01]  /*9670*/  ENDCOLLECTIVE ;  /* 0x000000000000791b */ /* 0x003fe20003800000 */
.L_x_799:
[----:B------:R-:W-:Y:S01]  /*9680*/  FADD.FTZ R45, R50, R45 ;  /* 0x0000002d322d7221 */ /* 0x000fe20000010000 */
[----:B------:R-:W-:-:S04]  /*9690*/  HFMA2.MMA R53, -RZ, RZ, 0, 1.1920928955078125e-07 ;  /* 0x00000002ff357435 */ /* 0x000fc800000001ff */
[----:B------:R-:W-:Y:S02]  /*96a0*/  MOV R52, R45 ;  /* 0x0000002d00347202 */ /* 0x000fe40000000f00 */
[----:B------:R-:W-:-:S07]  /*96b0*/  MOV R46, R49 ;  /* 0x00000031002e7202 */ /* 0x000fce0000000f00 */
[----:B------:R-:W-:Y:S05]  /*96c0*/  WARPSYNC.COLLECTIVE R51, `(.L_x_800) ;  /* 0x0000000033087348 */ /* 0x000fea0003c00000 */
[----:B------:R0:W1:Y:S02]  /*96d0*/  SHFL.BFLY P2, R49, R52, R53, R54 ;  /* 0x0c00003534317389 */ /* 0x0000640000040036 */
[----:B01----:R-:W-:Y:S01]  /*96e0*/  ENDCOLLECTIVE ;  /* 0x000000000000791b */ /* 0x003fe20003800000 */
.L_x_800:
[----:B------:R-:W-:-:S05]  /*96f0*/  FADD.FTZ R46, R47, R46 ;  /* 0x0000002e2f2e7221 */ /* 0x000fca0000010000 */
[----:B------:R-:W-:Y:S02]  /*9700*/  MOV R52, R46 ;  /* 0x0000002e00347202 */ /* 0x000fe40000000f00 */
[----:B------:R-:W-:-:S07]  /*9710*/  MOV R48, R49 ;  /* 0x0000003100307202 */ /* 0x000fce0000000f00 */
[----:B------:R-:W-:Y:S05]  /*9720*/  WARPSYNC.COLLECTIVE R51, `(.L_x_801) ;  /* 0x0000000033087348 */ /* 0x000fea0003c00000 */
[----:B------:R0:W1:Y:S02]  /*9730*/  SHFL.BFLY P2, R49, R52, R53, R54 ;  /* 0x0c00003534317389 */ /* 0x0000640000040036 */
[----:B01----:R-:W-:Y:S01]  /*9740*/  ENDCOLLECTIVE ;  /* 0x000000000000791b */ /* 0x003fe20003800000 */
.L_x_801:
        /* <DEDUP_REMOVED lines=12> */
.L_x_802:
        /* <DEDUP_REMOVED lines=9> */
.L_x_803:
[----:B------:R-:W-:Y:S01]  /*98a0*/  FADD.FTZ R34, R45, R34 ;  /* 0x000000222d227221 */ /* 0x000fe20000010000 */
[----:B------:R-:W-:Y:S01]  /*98b0*/  MOV R25, R49 ;  /* 0x0000003100197202 */ /* 0x000fe20000000f00 */
[----:B------:R-:W-:Y:S06]  /*98c0*/  BRA `(.L_x_804) ;  /* 0xffffffe400007947 */ /* 0x000fec000383ffff */
.L_x_805:
        /* <DEDUP_REMOVED lines=11> */
.L_x_2759:


//--------------------- .text._ZN13group_norm_v218gn_bwd_cuda_kernelI13__nv_bfloat16Li320ELi1ELi16ELi20ELi4096ELb1ELb1ELi64ELi320ELi320ELi4ELb1ELi2ELb0ELb0ELNS_15WgradSyncMethodE3ENS_16CompileConditionILi900EEEEEvPT_S6_S6_PKS5_S8_S8_S8_PKfflPfPj --------------------------
	.section	.text._ZN13group_norm_v218gn_bwd_cuda_kernelI13__nv_bfloat16Li320ELi1ELi16ELi20ELi4096ELb1ELb1ELi64ELi320ELi320ELi4ELb1ELi2ELb0ELb0ELNS_15WgradSyncMethodE3ENS_16CompileConditionILi900EEEEEvPT_S6_S6_PKS5_S8_S8_S8_PKfflPfPj,"ax",@progbits
	.align	128
        .global         _ZN13group_norm_v218gn_bwd_cuda_kernelI13__nv_bfloat16Li320ELi1ELi16ELi20ELi4096ELb1ELb1ELi64ELi320ELi320ELi4ELb1ELi2ELb0ELb0ELNS_15WgradSyncMethodE3ENS_16CompileConditionILi900EEEEEvPT_S6_S6_PKS5_S8_S8_S8_PKfflPfPj
        .type           _ZN13group_norm_v218gn_bwd_cuda_kernelI13__nv_bfloat16Li320ELi1ELi16ELi20ELi4096ELb1ELb1ELi64ELi320ELi320ELi4ELb1ELi2ELb0ELb0ELNS_15WgradSyncMethodE3ENS_16CompileConditionILi900EEEEEvPT_S6_S6_PKS5_S8_S8_S8_PKfflPfPj,@function
        .size           _ZN13group_norm_v218gn_bwd_cuda_kernelI13__nv_bfloat16Li320ELi1ELi16ELi20ELi4096ELb1ELb1ELi64ELi320ELi320ELi4ELb1ELi2ELb0ELb0ELNS_15WgradSyncMethodE3ENS_16CompileConditionILi900EEEEEvPT_S6_S6_PKS5_S8_S8_S8_PKfflPfPj,(.L_x_2760 - _ZN13group_norm_v218gn_bwd_cuda_kernelI13__nv_bfloat16Li320ELi1ELi16ELi20ELi4096ELb1ELb1ELi64ELi320ELi320ELi4ELb1ELi2ELb0ELb0ELNS_15WgradSyncMethodE3ENS_16CompileConditionILi900EEEEEvPT_S6_S6_PKS5_S8_S8_S8_PKfflPfPj)
        .other          _ZN13group_norm_v218gn_bwd_cuda_kernelI13__nv_bfloat16Li320ELi1ELi16ELi20ELi4096ELb1ELb1ELi64ELi320ELi320ELi4ELb1ELi2ELb0ELb0ELNS_15WgradSyncMethodE3ENS_16CompileConditionILi900EEEEEvPT_S6_S6_PKS5_S8_S8_S8_PKfflPfPj,@"STO_CUDA_ENTRY STV_DEFAULT"
_ZN13group_norm_v218gn_bwd_cuda_kernelI13__nv_bfloat16Li320ELi1ELi16ELi20ELi4096ELb1ELb1ELi64ELi320ELi320ELi4ELb1ELi2ELb0ELb0ELNS_15WgradSyncMethodE3ENS_16CompileConditionILi900EEEEEvPT_S6_S6_PKS5_S8_S8_S8_PKfflPfPj:
.text._ZN13group_norm_v218gn_bwd_cuda_kernelI13__nv_bfloat16Li320ELi1ELi16ELi20ELi4096ELb1ELb1ELi64ELi320ELi320ELi4ELb1ELi2ELb0ELb0ELNS_15WgradSyncMethodE3ENS_16CompileConditionILi900EEEEEvPT_S6_S6_PKS5_S8_S8_S8_PKfflPfPj:
        /* <DEDUP_REMOVED lines=28> */
.L_x_808:
        /* <DEDUP_REMOVED lines=8> */
.L_x_807:
[----:B------:R-:W-:Y:S05]  /*0240*/  WARPSYNC.ALL ;  /* 0x0000000000007948 */ /* 0x000fea0003800000 */
[----:B------:R-:W-:Y:S06]  /*0250*/  BAR.SYNC.DEFER_BLOCKING 0x0 ;  /* 0x0000000000007b1d */ /* 0x000fec0000010000 */
[----:B------:R-:W-:Y:S05]  /*0260*/  BRA `(.L_x_809) ;  /* 0x000000a400c47947 */ /* 0x000fea0003800000 */
.L_x_806:
        /* <DEDUP_REMOVED lines=11> */
[----:B------:R-:W4:Y:S01]  /*0320*/  S2UR UR9, SR_CgaCtaId ;  /* 0x00000000000979c3 */ /* 0x000f220000008800 */
[----:B------:R-:W-:Y:S01]  /*0330*/  ULOP3.LUT UR4, UR20, 0x3f, URZ, 0xc0, !UPT ;  /* 0x0000003f14047892 */ /* 0x000fe2000f8ec03f */
[----:B------:R-:W-:Y:S01]  /*0340*/  SHF.R.U32.HI R0, RZ, 0x2, R16 ;  /* 0x00000002ff007819 */ /* 0x000fe20000011610 */
[----:B------:R-:W-:Y:S01]  /*0350*/  UMOV UR8, 0x400 ;  /* 0x0000040000087882 */ /* 0x000fe20000000000 */
[----:B------:R-:W-:Y:S01]  /*0360*/  IMAD.WIDE.U32 R2, R2, -0x33333333, RZ ;  /* 0xcccccccd02027825 */ /* 0x000fe200078e00ff */
[----:B------:R-:W-:Y:S01]  /*0370*/  UIADD3 UR6, UR8, 0x2800, URZ ;  /* 0x0000280008067890 */ /* 0x000fe2000fffe03f */
[C---:B------:R-:W-:Y:S01]  /*0380*/  SHF.L.U32 R10, R0.reuse, 0x6, RZ ;  /* 0x00000006000a7819 */ /* 0x040fe200000006ff */
[----:B------:R-:W-:Y:S01]  /*0390*/  UIADD3 UR11, -UR10, URZ, URZ ;  /* 0x0000003f0a0b7290 */ /* 0x000fe2000fffe13f */
[----:B------:R-:W-:Y:S01]  /*03a0*/  MOV R9, UR4 ;  /* 0x0000000400097c02 */ /* 0x000fe20008000f00 */
[----:B------:R-:W-:Y:S01]  /*03b0*/  IMAD R0, R0, 0x14, RZ ;  /* 0x0000001400007824 */ /* 0x000fe200078e02ff */
[----:B------:R-:W-:-:S02]  /*03c0*/  SHF.R.U32.HI R2, RZ, 0x2, R3 ;  /* 0x00000002ff027819 */ /* 0x000fc40000011603 */
[----:B------:R-:W-:Y:S02]  /*03d0*/  CS2R R46, SRZ ;  /* 0x00000000002e7805 */ /* 0x000fe4000001ff00 */
[----:B0-----:R-:W-:Y:S02]  /*03e0*/  LOP3.LUT R4, R10, 0xffffffc0, R9, 0xe2, !PT ;  /* 0xffffffc00a047812 */ /* 0x001fe400078ee209 */
[----:B------:R-:W-:Y:S02]  /*03f0*/  CS2R R48, SRZ ;  /* 0x0000000000307805 */ /* 0x000fe4000001ff00 */
[----:B------:R-:W-:Y:S02]  /*0400*/  SHF.R.S32.HI R8, RZ, 0x1f, R16 ;  /* 0x0000001fff087819 */ /* 0x000fe40000011410 */
[----:B------:R-:W-:Y:S02]  /*0410*/  CS2R R50, SRZ ;  /* 0x0000000000327805 */ /* 0x000fe4000001ff00 */
[C---:B------:R-:W-:Y:S01]  /*0420*/  IADD3 R5, R0.reuse, 0x8, RZ ;  /* 0x0000000800057810 */ /* 0x040fe20007ffe0ff */
[----:B------:R0:W-:Y:S01]  /*0430*/  STL [R1+0x98], R4 ;  /* 0x0000980401007387 */ /* 0x0001e20000100800 */
[----:B------:R-:W-:-:S02]  /*0440*/  IADD3 R3, R0, 0x4, RZ ;  /* 0x0000000400037810 */ /* 0x000fc40007ffe0ff */
[----:B------:R-:W-:Y:S02]  /*0450*/  CS2R R52, SRZ ;  /* 0x0000000000347805 */ /* 0x000fe4000001ff00 */
[----:B-1----:R-:W-:Y:S01]  /*0460*/  IADD3 R6, R0, 0xc, RZ ;  /* 0x0000000c00067810 */ /* 0x002fe20007ffe0ff */
[----:B------:R1:W-:Y:S01]  /*0470*/  STL [R1+0x58], R2 ;  /* 0x0000580201007387 */ /* 0x0003e20000100800 */
[----:B------:R-:W-:Y:S01]  /*0480*/  SHF.R.U32.HI R5, RZ, 0x2, R5 ;  /* 0x00000002ff057819 */ /* 0x000fe20000011605 */
[----:B----4-:R-:W-:Y:S01]  /*0490*/  ULEA UR6, UR9, UR6, 0x18 ;  /* 0x0000000609067291 */ /* 0x010fe2000f8ec03f */
[----:B------:R-:W-:Y:S01]  /*04a0*/  SHF.R.U32.HI R3, RZ, 0x2, R3 ;  /* 0x00000002ff037819 */ /* 0x000fe20000011603 */
[----:B------:R-:W-:Y:S01]  /*04b0*/  ULEA UR9, UR9, UR8, 0x18 ;  /* 0x0000000809097291 */ /* 0x000fe2000f8ec03f */
[----:B0-----:R-:W-:Y:S02]  /*04c0*/  LEA.HI R4, R8, R16, RZ, 0x2 ;  /* 0x0000001008047211 */ /* 0x001fe400078f10ff */
[----:B------:R-:W-:Y:S01]  /*04d0*/  SHF.R.U32.HI R6, RZ, 0x2, R6 ;  /* 0x00000002ff067819 */ /* 0x000fe20000011606 */
[----:B------:R-:W-:Y:S01]  /*04e0*/  UMOV UR8, UR10 ;  /* 0x0000000a00087c82 */ /* 0x000fe20008000000 */
[----:B-1----:R-:W-:-:S02]  /*04f0*/  SHF.R.U32.HI R2, RZ, 0x2, R0 ;  /* 0x00000002ff027819 */ /* 0x002fc40000011600 */
[----:B------:R-:W-:Y:S01]  /*0500*/  MOV R19, UR6 ;  /* 0x0000000600137c02 */ /* 0x000fe20008000f00 */
[----:B------:R-:W-:Y:S01]  /*0510*/  USHF.L.U32 UR6, UR10, 0x6, URZ ;  /* 0x000000060a067899 */ /* 0x000fe2000800063f */
[----:B------:R-:W-:Y:S02]  /*0520*/  IADD3 R0, R0, 0x10, RZ ;  /* 0x0000001000007810 */ /* 0x000fe40007ffe0ff */
[----:B------:R-:W-:Y:S01]  /*0530*/  SHF.R.S32.HI R7, RZ, 0x2, R4 ;  /* 0x00000002ff077819 */ /* 0x000fe20000011404 */
[--C-:B------:R-:W-:Y:S01]  /*0540*/  IMAD R9, R2, 0x28, R19.reuse ;  /* 0x0000002802097824 */ /* 0x100fe200078e0213 */
[----:B------:R-:W-:Y:S01]  /*0550*/  SHF.R.U32.HI R2, RZ, 0x2, R0 ;  /* 0x00000002ff027819 */ /* 0x000fe20000011600 */
[--C-:B------:R-:W-:Y:S01]  /*0560*/  IMAD R15, R5, 0x28, R19.reuse ;  /* 0x00000028050f7824 */ /* 0x100fe200078e0213 */
[----:B------:R-:W-:Y:S01]  /*0570*/  IADD3 R0, R7, 0x50, RZ ;  /* 0x0000005007007810 */ /* 0x000fe20007ffe0ff */
[--C-:B------:R-:W-:Y:S01]  /*0580*/  IMAD R13, R3, 0x28, R19.reuse ;  /* 0x00000028030d7824 */ /* 0x100fe200078e0213 */
[C---:B------:R-:W-:Y:S01]  /*0590*/  IADD3 R5, R7.reuse, 0xa0, RZ ;  /* 0x000000a007057810 */ /* 0x040fe20007ffe0ff */
[--C-:B------:R-:W-:Y:S01]  /*05a0*/  IMAD R17, R6, 0x28, R19.reuse ;  /* 0x0000002806117824 */ /* 0x100fe200078e0213 */
[----:B------:R-:W-:Y:S01]  /*05b0*/  IADD3 R7, R7, 0xf0, RZ ;  /* 0x000000f007077810 */ /* 0x000fe20007ffe0ff */
[----:B------:R-:W-:Y:S01]  /*05c0*/  IMAD R19, R2, 0x28, R19 ;  /* 0x0000002802137824 */ /* 0x000fe200078e0213 */
[----:B------:R-:W-:Y:S01]  /*05d0*/  SHF.L.U32 R11, R16, 0x3, RZ ;  /* 0x00000003100b7819 */ /* 0x000fe200000006ff */
[----:B------:R-:W-:Y:S01]  /*05e0*/  ULOP3.LUT UR4, UR6, 0xffffffc0, UR4, 0xe2, !UPT ;  /* 0xffffffc006047892 */ /* 0x000fe2000f8ee204 */
[----:B------:R-:W-:Y:S01]  /*05f0*/  SHF.R.S32.HI R3, RZ, 0x1f, R0 ;  /* 0x0000001fff037819 */ /* 0x000fe20000011400 */
[----:B------:R-:W-:Y:S01]  /*0600*/  ULEA UR6, UP0, UR10, UR12, 0x2 ;  /* 0x0000000c0a067291 */ /* 0x000fe2000f80103f */
[----:B------:R-:W-:-:S02]  /*0610*/  SHF.R.S32.HI R12, RZ, 0x1f, R7 ;  /* 0x0000001fff0c7819 */ /* 0x000fc40000011407 */
[----:B------:R-:W-:Y:S01]  /*0620*/  LOP3.LUT R14, R11, 0x18, RZ, 0xc0, !PT ;  /* 0x000000180b0e7812 */ /* 0x000fe200078ec0ff */
[----:B------:R-:W-:Y:S01]  /*0630*/  ULEA.HI.X UR7, UR10, UR13, UR5, 0x2, UP0 ;  /* 0x0000000d0a077291 */ /* 0x000fe200080f1405 */
[----:B------:R-:W-:Y:S01]  /*0640*/  LEA.HI R6, R3, R0, RZ, 0x2 ;  /* 0x0000000003067211 */ /* 0x000fe200078f10ff */
[----:B------:R-:W-:Y:S01]  /*0650*/  UISETP.NE.AND UP0, UPT, UR20, UR11, UPT ;  /* 0x0000000b1400728c */ /* 0x000fe2000bf05270 */
[----:B------:R-:W-:Y:S01]  /*0660*/  SHF.R.S32.HI R0, RZ, 0x1f, R5 ;  /* 0x0000001fff007819 */ /* 0x000fe20000011405 */
[----:B------:R-:W0:Y:S01]  /*0670*/  LDC.64 R2, c[0x0][0x260] ;  /* 0x00009800ff027b82 */ /* 0x000e220000000a00 */
[----:B------:R-:W-:Y:S02]  /*0680*/  LEA.HI R12, R12, R7, RZ, 0x2 ;  /* 0x000000070c0c7211 */ /* 0x000fe400078f10ff */
[----:B------:R-:W-:Y:S02]  /*0690*/  IADD3 R7, R9, R14, RZ ;  /* 0x0000000e09077210 */ /* 0x000fe40007ffe0ff */
[----:B------:R-:W-:-:S02]  /*06a0*/  LEA.HI R10, R0, R5, RZ, 0x2 ;  /* 0x00000005000a7211 */ /* 0x000fc400078f10ff */
[C---:B------:R-:W-:Y:S01]  /*06b0*/  IADD3 R5, R14.reuse, R13, RZ ;  /* 0x0000000d0e057210 */ /* 0x040fe20007ffe0ff */
[----:B------:R1:W-:Y:S01]  /*06c0*/  STL [R1+0x78], R7 ;  /* 0x0000780701007387 */ /* 0x0003e20000100800 */
[----:B------:R-:W-:Y:S01]  /*06d0*/  MOV R0, UR4 ;  /* 0x0000000400007c02 */ /* 0x000fe20008000f00 */
[----:B------:R-:W-:Y:S01]  /*06e0*/  UMOV UR4, 0x7fffff81 ;  /* 0x7fffff8100047882 */ /* 0x000fe20000000000 */
[----:B------:R-:W-:Y:S01]  /*06f0*/  IADD3 R9, R14, R15, RZ ;  /* 0x0000000f0e097210 */ /* 0x000fe20007ffe0ff */
[----:B------:R4:W-:Y:S01]  /*0700*/  STL [R1+0x74], R5 ;  /* 0x0000740501007387 */ /* 0x0009e20000100800 */
[----:B------:R-:W-:Y:S01]  /*0710*/  LEA.HI R8, R8, R16, RZ, 0x4 ;  /* 0x0000001008087211 */ /* 0x000fe200078f20ff */
[----:B------:R-:W-:Y:S01]  /*0720*/  IMAD R0, R0, 0x140, R16 ;  /* 0x0000014000007824 */ /* 0x000fe200078e0210 */
[----:B------:R-:W-:Y:S01]  /*0730*/  LOP3.LUT R4, R4, 0xfffffffc, RZ, 0xc0, !PT ;  /* 0xfffffffc04047812 */ /* 0x000fe200078ec0ff */
[----:B------:R5:W-:Y:S01]  /*0740*/  STL [R1+0x70], R9 ;  /* 0x0000700901007387 */ /* 0x000be20000100800 */
[----:B------:R-:W-:Y:S01]  /*0750*/  SHF.R.U32.HI R11, RZ, 0x2, R10 ;  /* 0x00000002ff0b7819 */ /* 0x000fe2000001160a */
[----:B------:R-:W-:Y:S01]  /*0760*/  USEL UR12, UR4, 0x1, !UP0 ;  /* 0x00000001040c7887 */ /* 0x000fe2000c000000 */
[----:B-1----:R-:W-:-:S02]  /*0770*/  IADD3 R7, R14, R17, RZ ;  /* 0x000000110e077210 */ /* 0x002fc40007ffe0ff */
[----:B------:R-:W-:Y:S01]  /*0780*/  IADD3 R4, -R4, R16, RZ ;  /* 0x0000001004047210 */ /* 0x000fe20007ffe1ff */
[----:B------:R-:W-:Y:S01]  /*0790*/  UMOV UR4, URZ ;  /* 0x0000003f00047c82 */ /* 0x000fe20008000000 */
[----:B----4-:R-:W-:Y:S01]  /*07a0*/  IADD3 R5, R14, R19, RZ ;  /* 0x000000130e057210 */ /* 0x010fe20007ffe0ff */
[----:B------:R1:W-:Y:S01]  /*07b0*/  STL [R1+0x6c], R7 ;  /* 0x00006c0701007387 */ /* 0x0003e20000100800 */
[----:B------:R-:W-:Y:S02]  /*07c0*/  SHF.R.U32.HI R13, RZ, 0x2, R12 ;  /* 0x00000002ff0d7819 */ /* 0x000fe4000001160c */
[----:B-----5:R-:W-:Y:S01]  /*07d0*/  SHF.R.U32.HI R9, RZ, 0x2, R6 ;  /* 0x00000002ff097819 */ /* 0x020fe20000011606 */
[----:B------:R4:W-:Y:S01]  /*07e0*/  STL [R1+0x68], R5 ;  /* 0x0000680501007387 */ /* 0x0009e20000100800 */
[----:B------:R-:W-:Y:S02]  /*07f0*/  LEA R12, R16, UR9, 0x5 ;  /* 0x00000009100c7c11 */ /* 0x000fe4000f8e28ff */
[----:B-1----:R-:W-:-:S02]  /*0800*/  SHF.R.U32.HI R7, RZ, 0x4, R8 ;  /* 0x00000004ff077819 */ /* 0x002fc40000011608 */
[----:B------:R-:W-:Y:S02]  /*0810*/  LOP3.LUT R8, R4, 0x3, R9, 0x78, !PT ;  /* 0x0000000304087812 */ /* 0x000fe400078e7809 */
[----:B----4-:R-:W-:Y:S02]  /*0820*/  SHF.L.U32 R5, R0, 0x1, RZ ;  /* 0x0000000100057819 */ /* 0x010fe400000006ff */
[C---:B------:R-:W-:Y:S02]  /*0830*/  LOP3.LUT R0, R4.reuse, 0x3, R7, 0x78, !PT ;  /* 0x0000000304007812 */ /* 0x040fe400078e7807 */
[----:B------:R-:W-:-:S03]  /*0840*/  LOP3.LUT R7, R4, 0x3, R11, 0x78, !PT ;  /* 0x0000000304077812 */ /* 0x000fc600078e780b */
[----:B------:R1:W-:Y:S04]  /*0850*/  STL [R1+0x88], R0 ;  /* 0x0000880001007387 */ /* 0x0003e80000100800 */
[----:B------:R0:W-:Y:S04]  /*0860*/  STL [R1+0x84], R8 ;  /* 0x0000840801007387 */ /* 0x0001e80000100800 */
[----:B------:R-:W-:Y:S01]  /*0870*/  STL [R1+0x80], R7 ;  /* 0x0000800701007387 */ /* 0x000fe20000100800 */
[----:B-1----:R-:W-:Y:S01]  /*0880*/  LOP3.LUT R0, R4, 0x3, R13, 0x78, !PT ;  /* 0x0000000304007812 */ /* 0x002fe200078e780d */
[----:B0-----:R-:W-:Y:S01]  /*0890*/  IMAD.WIDE.U32 R8, R5, 0x4, R2 ;  /* 0x0000000405087825 */ /* 0x001fe200078e0002 */
[----:B------:R-:W-:-:S03]  /*08a0*/  SHF.L.U32 R2, R16, 0x1, RZ ;  /* 0x0000000110027819 */ /* 0x000fc600000006ff */
[----:B------:R0:W-:Y:S01]  /*08b0*/  STL [R1+0x7c], R0 ;  /* 0x00007c0001007387 */ /* 0x0001e20000100800 */
[----:B------:R-:W-:-:S03]  /*08c0*/  LOP3.LUT R10, R2, 0x18, RZ, 0xc0, !PT ;  /* 0x00000018020a7812 */ /* 0x000fc600078ec0ff */
[----:B------:R1:W-:Y:S01]  /*08d0*/  STL.64 [R1+0x60], R8 ;  /* 0x0000600801007387 */ /* 0x0003e20000100a00 */
[----:B------:R-:W-:Y:S02]  /*08e0*/  LOP3.LUT R11, R2, 0x18, RZ, 0xc, !PT ;  /* 0x00000018020b7812 */ /* 0x000fe400078e0cff */
[C---:B------:R-:W-:Y:S02]  /*08f0*/  LOP3.LUT R2, R10.reuse, 0x8, RZ, 0x3c, !PT ;  /* 0x000000080a027812 */ /* 0x040fe400078e3cff */
[----:B------:R-:W-:Y:S02]  /*0900*/  LOP3.LUT R10, R10, 0x10, RZ, 0x3c, !PT ;  /* 0x000000100a0a7812 */ /* 0x000fe400078e3cff */
[C---:B------:R-:W-:Y:S02]  /*0910*/  IADD3 R13, R12.reuse, R11, RZ ;  /* 0x0000000b0c0d7210 */ /* 0x040fe40007ffe0ff */
[C---:B------:R-:W-:Y:S02]  /*0920*/  IADD3 R11, R12.reuse, R2, RZ ;  /* 0x000000020c0b7210 */ /* 0x040fe40007ffe0ff */
[----:B------:R-:W-:Y:S01]  /*0930*/  IADD3 R2, R12, R10, RZ ;  /* 0x0000000a0c027210 */ /* 0x000fe20007ffe0ff */
[----:B------:R4:W-:Y:S04]  /*0940*/  STL [R1+0x8c], R13 ;  /* 0x00008c0d01007387 */ /* 0x0009e80000100800 */
[----:B------:R4:W-:Y:S04]  /*0950*/  STL [R1+0x94], R11 ;  /* 0x0000940b01007387 */ /* 0x0009e80000100800 */
[----:B------:R4:W-:Y:S01]  /*0960*/  STL [R1+0x90], R2 ;  /* 0x0000900201007387 */ /* 0x0009e20000100800 */
[----:B--2---:R-:W-:-:S02]  /*0970*/  PRMT R5, R20, 0x7632, R5 ;  /* 0x0000763214057816 */ /* 0x004fc40000000005 */
[----:B------:R-:W-:Y:S02]  /*0980*/  PRMT R6, R21, 0x7632, R6 ;  /* 0x0000763215067816 */ /* 0x000fe40000000006 */
[----:B---3--:R-:W-:Y:S02]  /*0990*/  PRMT R4, R22, 0x7632, R4 ;  /* 0x0000763216047816 */ /* 0x008fe40000000004 */
[----:B------:R-:W-:Y:S02]  /*09a0*/  PRMT R3, R23, 0x7632, R3 ;  /* 0x0000763217037816 */ /* 0x000fe40000000003 */
[----:B0-----:R-:W-:Y:S02]  /*09b0*/  SHF.L.U32 R0, R20, 0x10, RZ ;  /* 0x0000001014007819 */ /* 0x001fe400000006ff */
[----:B-1----:R-:W-:Y:S02]  /*09c0*/  SHF.L.U32 R9, R21, 0x10, RZ ;  /* 0x0000001015097819 */ /* 0x002fe400000006ff */
[----:B------:R-:W-:-:S02]  /*09d0*/  SHF.L.U32 R8, R22, 0x10, RZ ;  /* 0x0000001016087819 */ /* 0x000fc400000006ff */
[----:B------:R-:W-:Y:S02]  /*09e0*/  SHF.L.U32 R7, R23, 0x10, RZ ;  /* 0x0000001017077819 */ /* 0x000fe400000006ff */
[----:B------:R-:W-:Y:S02]  /*09f0*/  SHF.L.U32 R5, R5, 0x10, RZ ;  /* 0x0000001005057819 */ /* 0x000fe400000006ff */
[----:B------:R-:W-:Y:S02]  /*0a00*/  SHF.L.U32 R6, R6, 0x10, RZ ;  /* 0x0000001006067819 */ /* 0x000fe400000006ff */
[----:B------:R-:W-:Y:S02]  /*0a10*/  SHF.L.U32 R4, R4, 0x10, RZ ;  /* 0x0000001004047819 */ /* 0x000fe400000006ff */
[----:B----4-:R-:W-:-:S07]  /*0a20*/  SHF.L.U32 R3, R3, 0x10, RZ ;  /* 0x0000001003037819 */ /* 0x010fce00000006ff */
.L_x_823:
[----:B------:R-:W2:Y:S01]  /*0a30*/  LDL R14, [R1+0x58] ;  /* 0x00005800010e7983 */ /* 0x000ea20000100800 */
[----:B------:R-:W-:Y:S01]  /*0a40*/  USHF.L.U32 UR11, UR20, 0x6, URZ ;  /* 0x00000006140b7899 */ /* 0x000fe2000800063f */
[----:B------:R-:W-:Y:S01]  /*0a50*/  MOV R2, UR10 ;  /* 0x0000000a00027c02 */ /* 0x000fe20008000f00 */
[----:B------:R-:W-:Y:S01]  /*0a60*/  ULDC.64 UR16, c[0x0][0x248] ;  /* 0x0000920000107ab9 */ /* 0x000fe20000000a00 */
[----:B-1----:R-:W0:Y:S01]  /*0a70*/  S2R R12, SR_TID.X ;  /* 0x00000000000c7919 */ /* 0x002e220000002100 */
[----:B------:R-:W-:Y:S01]  /*0a80*/  ULOP3.LUT UR11, UR11, 0xfc0, URZ, 0xc0, !UPT ;  /* 0x00000fc00b0b7892 */ /* 0x000fe2000f8ec03f */
[----:B------:R-:W-:Y:S01]  /*0a90*/  MOV R13, UR10 ;  /* 0x0000000a000d7c02 */ /* 0x000fe20008000f00 */
[----:B------:R-:W-:Y:S01]  /*0aa0*/  ULDC.64 UR22, c[0x0][0x228] ;  /* 0x00008a0000167ab9 */ /* 0x000fe20000000a00 */
[----:B------:R-:W-:Y:S01]  /*0ab0*/  MOV R17, UR10 ;  /* 0x0000000a00117c02 */ /* 0x000fe20008000f00 */
[----:B------:R-:W-:Y:S04]  /*0ac0*/  STL [R1+0xa8], R46 ;  /* 0x0000a82e01007387 */ /* 0x000fe80000100800 */
[----:B------:R-:W-:Y:S04]  /*0ad0*/  STL [R1+0xa4], R47 ;  /* 0x0000a42f01007387 */ /* 0x000fe80000100800 */
[----:B------:R-:W-:Y:S04]  /*0ae0*/  STL [R1+0xa0], R50 ;  /* 0x0000a03201007387 */ /* 0x000fe80000100800 */
[----:B------:R-:W-:Y:S01]  /*0af0*/  STL [R1+0x9c], R51 ;  /* 0x00009c3301007387 */ /* 0x000fe20000100800 */
[----:B0-----:R-:W-:Y:S01]  /*0b00*/  IMAD.WIDE.U32 R10, R12, -0x33333333, RZ ;  /* 0xcccccccd0c0a7825 */ /* 0x001fe200078e00ff */
[----:B------:R-:W-:-:S04]  /*0b10*/  MOV R10, UR5 ;  /* 0x00000005000a7c02 */ /* 0x000fc80008000f00 */
[----:B------:R-:W-:Y:S01]  /*0b20*/  SHF.R.U32.HI R15, RZ, 0x6, R11 ;  /* 0x00000006ff0f7819 */ /* 0x000fe2000001160b */
[----:B------:R-:W-:-:S04]  /*0b30*/  HFMA2.MMA R11, -RZ, RZ, 0, 0 ;  /* 0x00000000ff0b7435 */ /* 0x000fc800000001ff */
[C---:B------:R-:W-:Y:S01]  /*0b40*/  IMAD R16, R15.reuse, -0x50, R12 ;  /* 0xffffffb00f107824 */ /* 0x040fe200078e020c */
[----:B------:R-:W-:Y:S01]  /*0b50*/  IADD3 R12, R15, UR11, RZ ;  /* 0x0000000b0f0c7c10 */ /* 0x000fe2000fffe0ff */
[----:B------:R-:W-:-:S04]  /*0b60*/  UIMAD UR11, UR5, 0x140000, URZ ;  /* 0x00140000050b78a4 */ /* 0x000fc8000f8e023f */
[----:B------:R-:W-:Y:S01]  /*0b70*/  IMAD R149, R12, 0x140, RZ ;  /* 0x000001400c957824 */ /* 0x000fe200078e02ff */
[----:B--2---:R-:W-:-:S04]  /*0b80*/  LEA R2, P0, R2, R14, 0x4 ;  /* 0x0000000e02027211 */ /* 0x004fc800078020ff */
[----:B------:R-:W-:Y:S02]  /*0b90*/  LEA.HI.X R13, R13, RZ, R10, 0x4, P0 ;  /* 0x000000ff0d0d7211 */ /* 0x000fe400000f240a */
[----:B------:R-:W-:Y:S02]  /*0ba0*/  SHF.L.U32 R10, R16, 0x2, RZ ;  /* 0x00000002100a7819 */ /* 0x000fe400000006ff */
[----:B------:R-:W-:-:S03]  /*0bb0*/  LEA R54, P0, R2, UR16, 0x3 ;  /* 0x0000001002367c11 */ /* 0x000fc6000f8018ff */
[----:B------:R-:W-:Y:S01]  /*0bc0*/  IMAD.WIDE.U32 R10, R17, 0x140000, R10 ;  /* 0x00140000110a7825 */ /* 0x000fe200078e000a */
[----:B------:R-:W-:Y:S01]  /*0bd0*/  LEA.HI.X R55, R2, UR17, R13, 0x3, P0 ;  /* 0x0000001102377c11 */ /* 0x000fe200080f1c0d */
[----:B------:R-:W-:-:S03]  /*0be0*/  ULDC.64 UR16, c[0x0][0x230] ;  /* 0x00008c0000107ab9 */ /* 0x000fc60000000a00 */
[----:B------:R-:W-:Y:S01]  /*0bf0*/  IADD3 R114, R11, UR11, RZ ;  /* 0x0000000b0b727c10 */ /* 0x000fe2000fffe0ff */
[----:B------:R-:W-:Y:S01]  /*0c00*/  ULDC UR11, c[0x0][0x250] ;  /* 0x00009400000b7ab9 */ /* 0x000fe20000000800 */
[----:B------:R-:W-:Y:S01]  /*0c10*/  IADD3 R2, P0, R149, R10, RZ ;  /* 0x0000000a95027210 */ /* 0x000fe20007f1e0ff */
[----:B------:R-:W2:Y:S03]  /*0c20*/  LDG.E.64.CONSTANT R54, desc[UR14][R54.64] ;  /* 0x0000000e36367981 */ /* 0x000ea6000c1e9b00 */
[----:B------:R-:W-:Y:S02]  /*0c30*/  IADD3.X R11, RZ, R114, RZ, P0, !PT ;  /* 0x00000072ff0b7210 */ /* 0x000fe400007fe4ff */
[C---:B------:R-:W-:Y:S02]  /*0c40*/  SHF.L.U32 R20, R2.reuse, 0x1, RZ ;  /* 0x0000000102147819 */ /* 0x040fe400000006ff */
[----:B------:R-:W-:-:S02]  /*0c50*/  SHF.L.U64.HI R14, R2, 0x1, R11 ;  /* 0x00000001020e7819 */ /* 0x000fc4000001020b */
[----:B------:R-:W-:Y:S01]  /*0c60*/  IADD3 R56, P0, R20, UR16, RZ ;  /* 0x0000001014387c10 */ /* 0x000fe2000ff1e0ff */
[----:B------:R-:W-:Y:S03]  /*0c70*/  STL [R1+0x50], R20 ;  /* 0x0000501401007387 */ /* 0x000fe60000100800 */
[----:B------:R-:W-:Y:S01]  /*0c80*/  IADD3.X R57, R14, UR17, RZ, P0, !PT ;  /* 0x000000110e397c10 */ /* 0x000fe200087fe4ff */
[----:B------:R0:W-:Y:S05]  /*0c90*/  STL [R1+0x54], R14 ;  /* 0x0000540e01007387 */ /* 0x0001ea0000100800 */
[----:B------:R-:W3:Y:S01]  /*0ca0*/  LDG.E.64.CONSTANT R56, desc[UR14][R56.64] ;  /* 0x0000000e38387981 */ /* 0x000ee2000c1e9b00 */
[----:B------:R-:W-:-:S04]  /*0cb0*/  IADD3 R11, R149, 0x500, RZ ;  /* 0x00000500950b7810 */ /* 0x000fc80007ffe0ff */
[----:B------:R-:W-:-:S04]  /*0cc0*/  IADD3 R11, P0, R11, R10, RZ ;  /* 0x0000000a0b0b7210 */ /* 0x000fc80007f1e0ff */
[----:B------:R-:W-:Y:S02]  /*0cd0*/  IADD3.X R2, RZ, R114, RZ, P0, !PT ;  /* 0x00000072ff027210 */ /* 0x000fe400007fe4ff */
[C---:B------:R-:W-:Y:S02]  /*0ce0*/  SHF.L.U32 R19, R11.reuse, 0x1, RZ ;  /* 0x000000010b137819 */ /* 0x040fe400000006ff */
[----:B------:R-:W-:Y:S02]  /*0cf0*/  SHF.L.U64.HI R18, R11, 0x1, R2 ;  /* 0x000000010b127819 */ /* 0x000fe40000010202 */
[----:B------:R-:W-:Y:S01]  /*0d00*/  IADD3 R58, P0, R19, UR16, RZ ;  /* 0x00000010133a7c10 */ /* 0x000fe2000ff1e0ff */
[----:B------:R-:W-:Y:S03]  /*0d10*/  STL [R1+0x48], R19 ;  /* 0x0000481301007387 */ /* 0x000fe60000100800 */
[----:B------:R-:W-:Y:S01]  /*0d20*/  IADD3.X R59, R18, UR17, RZ, P0, !PT ;  /* 0x00000011123b7c10 */ /* 0x000fe200087fe4ff */
[----:B------:R1:W-:Y:S05]  /*0d30*/  STL [R1+0x4c], R18 ;  /* 0x00004c1201007387 */ /* 0x0003ea0000100800 */
[----:B------:R-:W4:Y:S01]  /*0d40*/  LDG.E.64.CONSTANT R58, desc[UR14][R58.64] ;  /* 0x0000000e3a3a7981 */ /* 0x000f22000c1e9b00 */
[----:B------:R-:W-:-:S04]  /*0d50*/  IADD3 R60, P0, R20, UR22, RZ ;  /* 0x00000016143c7c10 */ /* 0x000fc8000ff1e0ff */
[----:B------:R-:W-:Y:S02]  /*0d60*/  IADD3.X R61, R14, UR23, RZ, P0, !PT ;  /* 0x000000170e3d7c10 */ /* 0x000fe400087fe4ff */
[----:B------:R-:W-:-:S04]  /*0d70*/  IADD3 R11, R149, 0xa00, RZ ;  /* 0x00000a00950b7810 */ /* 0x000fc80007ffe0ff */
[----:B------:R-:W4:Y:S01]  /*0d80*/  LDG.E.64.CONSTANT R60, desc[UR14][R60.64] ;  /* 0x0000000e3c3c7981 */ /* 0x000f22000c1e9b00 */
[----:B------:R-:W-:-:S04]  /*0d90*/  IADD3 R11, P0, R11, R10, RZ ;  /* 0x0000000a0b0b7210 */ /* 0x000fc80007f1e0ff */
[----:B------:R-:W-:Y:S02]  /*0da0*/  IADD3.X R2, RZ, R114, RZ, P0, !PT ;  /* 0x00000072ff027210 */ /* 0x000fe400007fe4ff */
[C---:B------:R-:W-:Y:S02]  /*0db0*/  SHF.L.U32 R17, R11.reuse, 0x1, RZ ;  /* 0x000000010b117819 */ /* 0x040fe400000006ff */
[----:B0-----:R-:W-:Y:S02]  /*0dc0*/  SHF.L.U64.HI R14, R11, 0x1, R2 ;  /* 0x000000010b0e7819 */ /* 0x001fe40000010202 */
[----:B------:R-:W-:Y:S01]  /*0dd0*/  IADD3 R62, P0, R17, UR16, RZ ;  /* 0x00000010113e7c10 */ /* 0x000fe2000ff1e0ff */
[----:B------:R0:W-:Y:S03]  /*0de0*/  STL [R1+0x3c], R17 ;  /* 0x00003c1101007387 */ /* 0x0001e60000100800 */
[----:B------:R-:W-:Y:S01]  /*0df0*/  IADD3.X R63, R14, UR17, RZ, P0, !PT ;  /* 0x000000110e3f7c10 */ /* 0x000fe200087fe4ff */
[----:B------:R3:W-:Y:S05]  /*0e00*/  STL [R1+0x44], R14 ;  /* 0x0000440e01007387 */ /* 0x0007ea0000100800 */
[----:B------:R-:W4:Y:S01]  /*0e10*/  LDG.E.64.CONSTANT R62, desc[UR14][R62.64] ;  /* 0x0000000e3e3e7981 */ /* 0x000f22000c1e9b00 */
[----:B------:R-:W-:-:S04]  /*0e20*/  IADD3 R64, P0, R19, UR22, RZ ;  /* 0x0000001613407c10 */ /* 0x000fc8000ff1e0ff */
[----:B------:R-:W-:-:S06]  /*0e30*/  IADD3.X R65, R18, UR23, RZ, P0, !PT ;  /* 0x0000001712417c10 */ /* 0x000fcc00087fe4ff */
[----:B------:R-:W4:Y:S01]  /*0e40*/  LDG.E.64.CONSTANT R64, desc[UR14][R64.64] ;  /* 0x0000000e40407981 */ /* 0x000f22000c1e9b00 */
[----:B------:R-:W-:-:S04]  /*0e50*/  IADD3 R11, R149, 0xf00, RZ ;  /* 0x00000f00950b7810 */ /* 0x000fc80007ffe0ff */
[----:B------:R-:W-:Y:S02]  /*0e60*/  IADD3 R2, P0, R11, R10, RZ ;  /* 0x0000000a0b027210 */ /* 0x000fe40007f1e0ff */
[----:B------:R-:W-:Y:S02]  /*0e70*/  IADD3 R11, R149, 0x1400, RZ ;  /* 0x00001400950b7810 */ /* 0x000fe40007ffe0ff */
[----:B------:R-:W-:Y:S02]  /*0e80*/  IADD3.X R13, RZ, R114, RZ, P0, !PT ;  /* 0x00000072ff0d7210 */ /* 0x000fe400007fe4ff */
[C---:B------:R-:W-:Y:S02]  /*0e90*/  SHF.L.U32 R25, R2.reuse, 0x1, RZ ;  /* 0x0000000102197819 */ /* 0x040fe400000006ff */
[----:B------:R-:W-:Y:S02]  /*0ea0*/  SHF.L.U64.HI R24, R2, 0x1, R13 ;  /* 0x0000000102187819 */ /* 0x000fe4000001020d */
[----:B------:R-:W-:Y:S01]  /*0eb0*/  IADD3 R66, P0, R25, UR16, RZ ;  /* 0x0000001019427c10 */ /* 0x000fe2000ff1e0ff */
[----:B-1----:R-:W1:Y:S01]  /*0ec0*/  S2R R18, SR_CgaCtaId ;  /* 0x0000000000127919 */ /* 0x002e620000008800 */
[----:B------:R-:W-:-:S02]  /*0ed0*/  IADD3 R11, P1, R11, R10, RZ ;  /* 0x0000000a0b0b7210 */ /* 0x000fc40007f3e0ff */
[----:B------:R-:W-:Y:S01]  /*0ee0*/  IADD3.X R67, R24, UR17, RZ, P0, !PT ;  /* 0x0000001118437c10 */ /* 0x000fe200087fe4ff */
[----:B------:R-:W-:Y:S01]  /*0ef0*/  STL [R1+0x34], R25 ;  /* 0x0000341901007387 */ /* 0x000fe20000100800 */
[----:B------:R-:W-:Y:S02]  /*0f00*/  IADD3.X R2, RZ, R114, RZ, P1, !PT ;  /* 0x00000072ff027210 */ /* 0x000fe40000ffe4ff */
[C---:B------:R-:W-:Y:S01]  /*0f10*/  SHF.L.U32 R32, R11.reuse, 0x1, RZ ;  /* 0x000000010b207819 */ /* 0x040fe200000006ff */
[----:B------:R3:W-:Y:S01]  /*0f20*/  STL [R1+0x38], R24 ;  /* 0x0000381801007387 */ /* 0x0007e20000100800 */
[----:B------:R-:W-:Y:S02]  /*0f30*/  SHF.L.U64.HI R31, R11, 0x1, R2 ;  /* 0x000000010b1f7819 */ /* 0x000fe40000010202 */
[----:B------:R-:W-:Y:S01]  /*0f40*/  IADD3 R68, P0, R32, UR16, RZ ;  /* 0x0000001020447c10 */ /* 0x000fe2000ff1e0ff */
[----:B------:R-:W4:Y:S03]  /*0f50*/  LDG.E.64.CONSTANT R66, desc[UR14][R66.64] ;  /* 0x0000000e42427981 */ /* 0x000f26000c1e9b00 */
[----:B------:R-:W-:-:S06]  /*0f60*/  IADD3.X R69, R31, UR17, RZ, P0, !PT ;  /* 0x000000111f457c10 */ /* 0x000fcc00087fe4ff */
[----:B------:R-:W4:Y:S01]  /*0f70*/  LDG.E.64.CONSTANT R68, desc[UR14][R68.64] ;  /* 0x0000000e44447981 */ /* 0x000f22000c1e9b00 */
[----:B------:R-:W-:-:S04]  /*0f80*/  IADD3 R70, P0, R17, UR22, RZ ;  /* 0x0000001611467c10 */ /* 0x000fc8000ff1e0ff */
[----:B------:R-:W-:-:S06]  /*0f90*/  IADD3.X R71, R14, UR23, RZ, P0, !PT ;  /* 0x000000170e477c10 */ /* 0x000fcc00087fe4ff */
[----:B------:R-:W4:Y:S01]  /*0fa0*/  LDG.E.64.CONSTANT R70, desc[UR14][R70.64] ;  /* 0x0000000e46467981 */ /* 0x000f22000c1e9b00 */
[----:B------:R-:W-:Y:S02]  /*0fb0*/  IADD3 R72, P3, R25, UR22, RZ ;  /* 0x0000001619487c10 */ /* 0x000fe4000ff7e0ff */
[----:B------:R-:W-:Y:S02]  /*0fc0*/  MOV R13, 0x400 ;  /* 0x00000400000d7802 */ /* 0x000fe40000000f00 */
[----:B------:R-:W-:Y:S02]  /*0fd0*/  IADD3.X R73, R24, UR23, RZ, P3, !PT ;  /* 0x0000001718497c10 */ /* 0x000fe40009ffe4ff */
[----:B------:R-:W-:-:S04]  /*0fe0*/  IADD3 R13, R13, 0x2800, RZ ;  /* 0x000028000d0d7810 */ /* 0x000fc80007ffe0ff */
[----:B-1----:R-:W-:Y:S01]  /*0ff0*/  LEA R13, R18, R13, 0x18 ;  /* 0x0000000d120d7211 */ /* 0x002fe200078ec0ff */
[----:B------:R-:W4:Y:S04]  /*1000*/  LDG.E.64.CONSTANT R72, desc[UR14][R72.64] ;  /* 0x0000000e48487981 */ /* 0x000f28000c1e9b00 */
[----:B------:R-:W-:Y:S01]  /*1010*/  IMAD R18, R16, 0x28, R13 ;  /* 0x0000002810127824 */ /* 0x000fe200078e020d */
[----:B------:R-:W-:Y:S01]  /*1020*/  IADD3 R13, R149, 0x1e00, RZ ;  /* 0x00001e00950d7810 */ /* 0x000fe20007ffe0ff */
[----:B------:R-:W-:Y:S03]  /*1030*/  STL [R1+0x2c], R32 ;  /* 0x00002c2001007387 */ /* 0x000fe60000100800 */
[----:B------:R-:W-:Y:S01]  /*1040*/  IADD3 R22, P1, R13, R10, RZ ;  /* 0x0000000a0d167210 */ /* 0x000fe20007f3e0ff */
[----:B------:R-:W-:Y:S01]  /*1050*/  STL [R1+0x30], R31 ;  /* 0x0000301f01007387 */ /* 0x000fe20000100800 */
[----:B0-----:R-:W-:-:S02]  /*1060*/  IADD3 R17, R149, 0x2800, RZ ;  /* 0x0000280095117810 */ /* 0x001fc40007ffe0ff */
[----:B------:R-:W-:Y:S02]  /*1070*/  SHF.L.U32 R28, R22, 0x1, RZ ;  /* 0x00000001161c7819 */ /* 0x000fe400000006ff */
[----:B------:R-:W-:-:S04]  /*1080*/  IADD3 R20, P6, R17, R10, RZ ;  /* 0x0000000a11147210 */ /* 0x000fc80007fde0ff */
[----:B------:R-:W-:Y:S01]  /*1090*/  SHF.L.U32 R50, R20, 0x1, RZ ;  /* 0x0000000114327819 */ /* 0x000fe200000006ff */
[----:B--2---:R-:W-:-:S04]  /*10a0*/  FADD.FTZ R55, R55, UR11 ;  /* 0x0000000b37377e21 */ /* 0x004fc80008010000 */
[----:B------:R-:W0:Y:S01]  /*10b0*/  MUFU.RSQ R126, R55 ;  /* 0x00000037007e7308 */ /* 0x000e220000001400 */
[----:B---3--:R-:W-:-:S05]  /*10c0*/  SHF.L.U32 R11, R56, 0x10, RZ ;  /* 0x00000010380b7819 */ /* 0x008fca00000006ff */
[----:B------:R-:W-:-:S04]  /*10d0*/  FADD.FTZ R11, -R54, R11 ;  /* 0x0000000b360b7221 */ /* 0x000fc80000010100 */
[----:B0-----:R-:W-:-:S04]  /*10e0*/  FMUL.FTZ R2, R126, R11 ;  /* 0x0000000b7e027220 */ /* 0x001fc80000410000 */
[----:B------:R-:W-:-:S04]  /*10f0*/  FFMA.FTZ R11, R0, R2, R8 ;  /* 0x00000002000b7223 */ /* 0x000fc80000010008 */
[----:B------:R-:W-:-:S06]  /*1100*/  FMUL.FTZ R12, R11, -1.4426950216293334961 ;  /* 0xbfb8aa3b0b0c7820 */ /* 0x000fcc0000410000 */
[----:B------:R-:W0:Y:S02]  /*1110*/  MUFU.EX2 R12, R12 ;  /* 0x0000000c000c7308 */ /* 0x000e240000000800 */
[----:B0-----:R-:W-:-:S06]  /*1120*/  FADD.FTZ R14, R12, 1 ;  /* 0x3f8000000c0e7421 */ /* 0x001fcc0000010000 */
[----:B------:R-:W0:Y:S02]  /*1130*/  MUFU.RCP R14, R14 ;  /* 0x0000000e000e7308 */ /* 0x000e240000001000 */
[----:B0-----:R-:W-:-:S04]  /*1140*/  FADD.FTZ R16, -R14, 1 ;  /* 0x3f8000000e107421 */ /* 0x001fc80000010100 */
[----:B------:R-:W-:Y:S01]  /*1150*/  FFMA.FTZ R19, R11, R16, 1 ;  /* 0x3f8000000b137423 */ /* 0x000fe20000010010 */
[----:B------:R-:W-:-:S04]  /*1160*/  IADD3 R11, R149, 0x1900, RZ ;  /* 0x00001900950b7810 */ /* 0x000fc80007ffe0ff */
[----:B------:R-:W-:Y:S02]  /*1170*/  IADD3 R23, P2, R11, R10, RZ ;  /* 0x0000000a0b177210 */ /* 0x000fe40007f5e0ff */
[----:B------:R-:W-:-:S04]  /*1180*/  PRMT R11, R56, 0x7632, R11 ;  /* 0x00007632380b7816 */ /* 0x000fc8000000000b */
[----:B------:R-:W-:Y:S02]  /*1190*/  SHF.L.U32 R11, R11, 0x10, RZ ;  /* 0x000000100b0b7819 */ /* 0x000fe400000006ff */
[----:B------:R-:W-:-:S03]  /*11a0*/  SHF.L.U32 R21, R57, 0x10, RZ ;  /* 0x0000001039157819 */ /* 0x000fc600000006ff */
[----:B------:R-:W-:Y:S01]  /*11b0*/  FADD.FTZ R11, -R54, R11 ;  /* 0x0000000b360b7221 */ /* 0x000fe20000010100 */
[----:B------:R-:W-:Y:S02]  /*11c0*/  LEA R12, R15, R18, 0x3 ;  /* 0x000000120f0c7211 */ /* 0x000fe400078e18ff */
[----:B------:R-:W-:Y:S01]  /*11d0*/  IADD3 R15, R149, 0x2300, RZ ;  /* 0x00002300950f7810 */ /* 0x000fe20007ffe0ff */
[----:B------:R-:W-:Y:S01]  /*11e0*/  FMUL.FTZ R11, R126, R11 ;  /* 0x0000000b7e0b7220 */ /* 0x000fe20000410000 */
[----:B------:R-:W-:Y:S02]  /*11f0*/  FADD.FTZ R21, -R54, R21 ;  /* 0x0000001536157221 */ /* 0x000fe40000010100 */
[----:B------:R-:W-:Y:S01]  /*1200*/  IADD3 R18, P5, R15, R10, RZ ;  /* 0x0000000a0f127210 */ /* 0x000fe20007fbe0ff */
[----:B------:R-:W-:Y:S01]  /*1210*/  FFMA.FTZ R15, R5, R11, R4 ;  /* 0x0000000b050f7223 */ /* 0x000fe20000010004 */
[----:B------:R-:W-:Y:S01]  /*1220*/  FMUL.FTZ R125, R126, R21 ;  /* 0x000000157e7d7220 */ /* 0x000fe20000410000 */
[----:B------:R-:W-:-:S02]  /*1230*/  IADD3.X R24, RZ, R114, RZ, P2, !PT ;  /* 0x00000072ff187210 */ /* 0x000fc400017fe4ff */
[----:B------:R-:W-:Y:S01]  /*1240*/  SHF.L.U32 R30, R23, 0x1, RZ ;  /* 0x00000001171e7819 */ /* 0x000fe200000006ff */
[----:B------:R-:W-:Y:S01]  /*1250*/  FMUL.FTZ R13, R15, -1.4426950216293334961 ;  /* 0xbfb8aa3b0f0d7820 */ /* 0x000fe20000410000 */
[----:B------:R-:W-:Y:S01]  /*1260*/  FFMA.FTZ R16, R9, R125, R7 ;  /* 0x0000007d09107223 */ /* 0x000fe20000010007 */
[----:B------:R-:W-:Y:S02]  /*1270*/  SHF.L.U64.HI R29, R23, 0x1, R24 ;  /* 0x00000001171d7819 */ /* 0x000fe40000010218 */
[-C--:B------:R-:W-:Y:S01]  /*1280*/  IADD3.X R23, RZ, R114.reuse, RZ, P5, !PT ;  /* 0x00000072ff177210 */ /* 0x080fe20002ffe4ff */
[----:B------:R0:W-:Y:S01]  /*1290*/  STL [R1+0x40], R12 ;  /* 0x0000400c01007387 */ /* 0x0001e20000100800 */
[----:B------:R-:W-:Y:S01]  /*12a0*/  IADD3 R76, P5, R30, UR16, RZ ;  /* 0x000000101e4c7c10 */ /* 0x000fe2000ffbe0ff */
[----:B------:R-:W1:Y:S01]  /*12b0*/  MUFU.EX2 R13, R13 ;  /* 0x0000000d000d7308 */ /* 0x000e620000000800 */
[----:B------:R-:W-:Y:S02]  /*12c0*/  IADD3.X R21, RZ, R114, RZ, P1, !PT ;  /* 0x00000072ff157210 */ /* 0x000fe40000ffe4ff */
[----:B------:R-:W-:Y:S01]  /*12d0*/  IADD3.X R77, R29, UR17, RZ, P5, !PT ;  /* 0x000000111d4d7c10 */ /* 0x000fe2000affe4ff */
[----:B0-----:R-:W-:Y:S01]  /*12e0*/  FMUL.FTZ R12, R16, -1.4426950216293334961 ;  /* 0xbfb8aa3b100c7820 */ /* 0x001fe20000410000 */
[----:B------:R-:W-:-:S04]  /*12f0*/  SHF.L.U64.HI R27, R22, 0x1, R21 ;  /* 0x00000001161b7819 */ /* 0x000fc80000010215 */
[----:B------:R-:W2:Y:S01]  /*1300*/  LDG.E.64.CONSTANT R76, desc[UR14][R76.64] ;  /* 0x0000000e4c4c7981 */ /* 0x000ea2000c1e9b00 */
[----:B------:R-:W-:Y:S01]  /*1310*/  IADD3.X R21, RZ, R114, RZ, P6, !PT ;  /* 0x00000072ff157210 */ /* 0x000fe200037fe4ff */
[----:B------:R0:W3:Y:S01]  /*1320*/  MUFU.EX2 R17, R12 ;  /* 0x0000000c00117308 */ /* 0x0000e20000000800 */
[----:B------:R-:W-:Y:S02]  /*1330*/  IADD3 R78, P5, R28, UR16, RZ ;  /* 0x000000101c4e7c10 */ /* 0x000fe4000ffbe0ff */
[----:B------:R-:W-:Y:S02]  /*1340*/  IADD3 R74, P6, R32, UR22, RZ ;  /* 0x00000016204a7c10 */ /* 0x000fe4000ffde0ff */
[----:B------:R-:W-:Y:S02]  /*1350*/  SHF.L.U64.HI R47, R20, 0x1, R21 ;  /* 0x00000001142f7819 */ /* 0x000fe40000010215 */
[----:B0-----:R-:W-:Y:S02]  /*1360*/  PRMT R12, R57, 0x7632, R12 ;  /* 0x00007632390c7816 */ /* 0x001fe4000000000c */
[----:B------:R-:W-:-:S02]  /*1370*/  IADD3.X R79, R27, UR17, RZ, P5, !PT ;  /* 0x000000111b4f7c10 */ /* 0x000fc4000affe4ff */
[----:B------:R-:W-:Y:S02]  /*1380*/  SHF.L.U32 R21, R12, 0x10, RZ ;  /* 0x000000100c157819 */ /* 0x000fe400000006ff */
[----:B------:R-:W-:Y:S02]  /*1390*/  IADD3.X R75, R31, UR23, RZ, P6, !PT ;  /* 0x000000171f4b7c10 */ /* 0x000fe4000b7fe4ff */
[----:B------:R-:W2:Y:S01]  /*13a0*/  LDG.E.64.CONSTANT R78, desc[UR14][R78.64] ;  /* 0x0000000e4e4e7981 */ /* 0x000ea2000c1e9b00 */
[----:B------:R-:W-:Y:S01]  /*13b0*/  FADD.FTZ R21, -R54, R21 ;  /* 0x0000001536157221 */ /* 0x000fe20000010100 */
[----:B-1----:R-:W-:Y:S02]  /*13c0*/  FADD.FTZ R12, R13, 1 ;  /* 0x3f8000000d0c7421 */ /* 0x002fe40000010000 */
[----:B------:R-:W2:Y:S01]  /*13d0*/  LDG.E.64.CONSTANT R74, desc[UR14][R74.64] ;  /* 0x0000000e4a4a7981 */ /* 0x000ea2000c1e9b00 */
[----:B------:R-:W-:Y:S01]  /*13e0*/  FMUL.FTZ R13, R126, R21 ;  /* 0x000000157e0d7220 */ /* 0x000fe20000410000 */
[----:B------:R-:W-:-:S02]  /*13f0*/  SHF.L.U64.HI R25, R18, 0x1, R23 ;  /* 0x0000000112197819 */ /* 0x000fc40000010217 */
[----:B------:R-:W-:Y:S01]  /*1400*/  SHF.L.U32 R26, R18, 0x1, RZ ;  /* 0x00000001121a7819 */ /* 0x000fe200000006ff */
[----:B---3--:R-:W-:Y:S01]  /*1410*/  FADD.FTZ R18, R17, 1 ;  /* 0x3f80000011127421 */ /* 0x008fe20000010000 */
[----:B------:R-:W-:-:S04]  /*1420*/  FFMA.FTZ R20, R6, R13, R3 ;  /* 0x0000000d06147223 */ /* 0x000fc80000010003 */
[----:B------:R-:W-:Y:S01]  /*1430*/  FMUL.FTZ R22, R20, -1.4426950216293334961 ;  /* 0xbfb8aa3b14167820 */ /* 0x000fe20000410000 */
[----:B------:R-:W0:Y:S01]  /*1440*/  MUFU.RCP R18, R18 ;  /* 0x0000001200127308 */ /* 0x000e220000001000 */
[----:B------:R-:W-:-:S07]  /*1450*/  IADD3 R80, P6, R30, UR22, RZ ;  /* 0x000000161e507c10 */ /* 0x000fce000ffde0ff */
[----:B------:R-:W1:Y:S01]  /*1460*/  MUFU.EX2 R24, R22 ;  /* 0x0000001600187308 */ /* 0x000e620000000800 */
[----:B------:R-:W-:-:S07]  /*1470*/  IADD3.X R81, R29, UR23, RZ, P6, !PT ;  /* 0x000000171d517c10 */ /* 0x000fce000b7fe4ff */
[----:B------:R4:W3:Y:S01]  /*1480*/  MUFU.RCP R17, R12 ;  /* 0x0000000c00117308 */ /* 0x0008e20000001000 */
[----:B------:R-:W-:Y:S02]  /*1490*/  IADD3 R84, P6, R28, UR22, RZ ;  /* 0x000000161c547c10 */ /* 0x000fe4000ffde0ff */
[----:B------:R-:W-:Y:S01]  /*14a0*/  IADD3 R82, P5, R26, UR16, RZ ;  /* 0x000000101a527c10 */ /* 0x000fe2000ffbe0ff */
[----:B0-----:R-:W-:Y:S01]  /*14b0*/  FADD.FTZ R21, -R18, 1 ;  /* 0x3f80000012157421 */ /* 0x001fe20000010100 */
[----:B------:R-:W-:Y:S02]  /*14c0*/  IADD3.X R85, R27, UR23, RZ, P6, !PT ;  /* 0x000000171b557c10 */ /* 0x000fe4000b7fe4ff */
[C---:B------:R-:W-:Y:S02]  /*14d0*/  IADD3 R163, R149.reuse, 0x2d00, RZ ;  /* 0x00002d0095a37810 */ /* 0x040fe40007ffe0ff */
[C---:B------:R-:W-:Y:S02]  /*14e0*/  IADD3 R161, R149.reuse, 0x3200, RZ ;  /* 0x0000320095a17810 */ /* 0x040fe40007ffe0ff */
[----:B------:R-:W-:-:S02]  /*14f0*/  IADD3 R159, R149, 0x3700, RZ ;  /* 0x00003700959f7810 */ /* 0x000fc40007ffe0ff */
[C---:B------:R-:W-:Y:S02]  /*1500*/  IADD3 R157, R149.reuse, 0x3c00, RZ ;  /* 0x00003c00959d7810 */ /* 0x040fe40007ffe0ff */
[C---:B------:R-:W-:Y:S02]  /*1510*/  IADD3 R155, R149.reuse, 0x4100, RZ ;  /* 0x00004100959b7810 */ /* 0x040fe40007ffe0ff */
[----:B------:R-:W-:Y:S01]  /*1520*/  IADD3 R153, R149, 0x4600, RZ ;  /* 0x0000460095997810 */ /* 0x000fe20007ffe0ff */
[----:B-1----:R-:W-:Y:S01]  /*1530*/  FADD.FTZ R24, R24, 1 ;  /* 0x3f80000018187421 */ /* 0x002fe20000010000 */
[----:B------:R-:W-:Y:S01]  /*1540*/  IADD3.X R83, R25, UR17, RZ, P5, !PT ;  /* 0x0000001119537c10 */ /* 0x000fe2000affe4ff */
[----:B------:R-:W-:Y:S01]  /*1550*/  FFMA.FTZ R23, R16, R21, 1 ;  /* 0x3f80000010177423 */ /* 0x000fe20000010015 */
[----:B------:R-:W-:Y:S01]  /*1560*/  IADD3 R88, P6, R26, UR22, RZ ;  /* 0x000000161a587c10 */ /* 0x000fe2000ffde0ff */
[----:B------:R-:W-:Y:S01]  /*1570*/  STL [R1+0xac], R56 ;  /* 0x0000ac3801007387 */ /* 0x000fe20000100800 */
[----:B------:R-:W-:-:S02]  /*1580*/  IADD3 R86, P5, R50, UR16, RZ ;  /* 0x0000001032567c10 */ /* 0x000fc4000ffbe0ff */
[----:B------:R-:W-:Y:S01]  /*1590*/  IADD3 R149, R149, 0x4b00, RZ ;  /* 0x00004b0095957810 */ /* 0x000fe20007ffe0ff */
[----:B------:R-:W2:Y:S01]  /*15a0*/  LDG.E.64.CONSTANT R80, desc[UR14][R80.64] ;  /* 0x0000000e50507981 */ /* 0x000ea2000c1e9b00 */
[----:B------:R-:W-:Y:S02]  /*15b0*/  IADD3.X R89, R25, UR23, RZ, P6, !PT ;  /* 0x0000001719597c10 */ /* 0x000fe4000b7fe4ff */
[----:B------:R-:W-:Y:S01]  /*15c0*/  IADD3.X R87, R47, UR17, RZ, P5, !PT ;  /* 0x000000112f577c10 */ /* 0x000fe2000affe4ff */
[----:B------:R-:W-:Y:S01]  /*15d0*/  FMUL.FTZ R21, R14, R19 ;  /* 0x000000130e157220 */ /* 0x000fe20000410000 */
[-C--:B------:R-:W-:Y:S01]  /*15e0*/  IADD3 R163, P0, R163, R10.reuse, RZ ;  /* 0x0000000aa3a37210 */ /* 0x080fe20007f1e0ff */
[----:B------:R-:W2:Y:S01]  /*15f0*/  LDG.E.64.CONSTANT R84, desc[UR14][R84.64] ;  /* 0x0000000e54547981 */ /* 0x000ea2000c1e9b00 */
[-C--:B------:R-:W-:Y:S02]  /*1600*/  IADD3 R161, P4, R161, R10.reuse, RZ ;  /* 0x0000000aa1a17210 */ /* 0x080fe40007f9e0ff */
[----:B------:R-:W-:-:S02]  /*1610*/  IADD3 R159, P3, R159, R10, RZ ;  /* 0x0000000a9f9f7210 */ /* 0x000fc40007f7e0ff */
[-C--:B------:R-:W-:Y:S02]  /*1620*/  IADD3 R157, P2, R157, R10.reuse, RZ ;  /* 0x0000000a9d9d7210 */ /* 0x080fe40007f5e0ff */
[-C--:B------:R-:W-:Y:S01]  /*1630*/  IADD3 R155, P1, R155, R10.reuse, RZ ;  /* 0x0000000a9b9b7210 */ /* 0x080fe20007f3e0ff */
[----:B------:R-:W0:Y:S01]  /*1640*/  MUFU.RCP R24, R24 ;  /* 0x0000001800187308 */ /* 0x000e220000001000 */
[-C--:B------:R-:W-:Y:S02]  /*1650*/  IADD3 R153, P6, R153, R10.reuse, RZ ;  /* 0x0000000a99997210 */ /* 0x080fe40007fde0ff */
[C---:B----4-:R-:W-:Y:S01]  /*1660*/  PRMT R12, R58.reuse, 0x7632, R12 ;  /* 0x000076323a0c7816 */ /* 0x050fe2000000000c */
[----:B------:R-:W-:Y:S01]  /*1670*/  STL [R1+0x28], R29 ;  /* 0x0000281d01007387 */ /* 0x000fe20000100800 */
[----:B------:R-:W-:Y:S01]  /*1680*/  IADD3 R149, P5, R149, R10, RZ ;  /* 0x0000000a95957210 */ /* 0x000fe20007fbe0ff */
[----:B---3--:R-:W-:Y:S01]  /*1690*/  FADD.FTZ R10, -R17, 1 ;  /* 0x3f800000110a7421 */ /* 0x008fe20000010100 */
[----:B------:R-:W-:Y:S01]  /*16a0*/  SHF.L.U32 R19, R58, 0x10, RZ ;  /* 0x000000103a137819 */ /* 0x000fe200000006ff */
[----:B------:R-:W-:Y:S01]  /*16b0*/  FMUL.FTZ R22, R18, R23 ;  /* 0x0000001712167220 */ /* 0x000fe20000410000 */
[----:B------:R-:W-:Y:S01]  /*16c0*/  SHF.L.U32 R122, R60, 0x10, RZ ;  /* 0x000000103c7a7819 */ /* 0x000fe200000006ff */
[----:B------:R-:W-:Y:S01]  /*16d0*/  FFMA.FTZ R14, R15, R10, 1 ;  /* 0x3f8000000f0e7423 */ /* 0x000fe2000001000a */
[----:B------:R-:W-:Y:S01]  /*16e0*/  SHF.L.U32 R15, R59, 0x10, RZ ;  /* 0x000000103b0f7819 */ /* 0x000fe200000006ff */
[----:B------:R-:W-:Y:S01]  /*16f0*/  FADD.FTZ R19, -R54, R19 ;  /* 0x0000001336137221 */ /* 0x000fe20000010100 */
[----:B------:R-:W-:Y:S01]  /*1700*/  SHF.L.U32 R55, R61, 0x10, RZ ;  /* 0x000000103d377819 */ /* 0x000fe200000006ff */
[----:B------:R-:W3:Y:S02]  /*1710*/  LDG.E.64.CONSTANT R82, desc[UR14][R82.64] ;  /* 0x0000000e52527981 */ /* 0x000ee4000c1e9b00 */
[----:B------:R-:W-:Y:S01]  /*1720*/  FMUL.FTZ R124, R126, R19 ;  /* 0x000000137e7c7220 */ /* 0x000fe20000410000 */
[----:B------:R-:W-:Y:S01]  /*1730*/  FADD.FTZ R123, -R54, R15 ;  /* 0x0000000f367b7221 */ /* 0x000fe20000010100 */
[----:B------:R-:W-:Y:S01]  /*1740*/  SHF.L.U32 R15, R12, 0x10, RZ ;  /* 0x000000100c0f7819 */ /* 0x000fe200000006ff */
[----:B------:R-:W4:Y:S01]  /*1750*/  LDG.E.64.CONSTANT R86, desc[UR14][R86.64] ;  /* 0x0000000e56567981 */ /* 0x000f22000c1e9b00 */
[----:B------:R-:W-:Y:S01]  /*1760*/  FFMA.FTZ R10, R0, R124, R8 ;  /* 0x0000007c000a7223 */ /* 0x000fe20000010008 */
[----:B------:R-:W-:Y:S01]  /*1770*/  PRMT R12, R59, 0x7632, R12 ;  /* 0x000076323b0c7816 */ /* 0x000fe2000000000c */
[----:B------:R-:W-:Y:S01]  /*1780*/  FMUL.FTZ R123, R126, R123 ;  /* 0x0000007b7e7b7220 */ /* 0x000fe20000410000 */
[----:B------:R-:W-:Y:S01]  /*1790*/  FADD.FTZ R19, -R54, R15 ;  /* 0x0000000f36137221 */ /* 0x000fe20000010100 */
[----:B------:R-:W-:Y:S01]  /*17a0*/  STL [R1+0x24], R30 ;  /* 0x0000241e01007387 */ /* 0x000fe20000100800 */
[----:B------:R-:W-:Y:S01]  /*17b0*/  FMUL.FTZ R18, R10, -1.4426950216293334961 ;  /* 0xbfb8aa3b0a127820 */ /* 0x000fe20000410000 */
[----:B------:R-:W-:-:S02]  /*17c0*/  SHF.L.U32 R23, R12, 0x10, RZ ;  /* 0x000000100c177819 */ /* 0x000fc400000006ff */
[----:B------:R1:W-:Y:S01]  /*17d0*/  STL [R1+0x20], R27 ;  /* 0x0000201b01007387 */ /* 0x0003e20000100800 */
[----:B------:R-:W-:Y:S01]  /*17e0*/  FFMA.FTZ R15, R9, R123, R7 ;  /* 0x0000007b090f7223 */ /* 0x000fe20000010007 */
[----:B------:R-:W-:Y:S02]  /*17f0*/  FMUL.FTZ R12, R126, R19 ;  /* 0x000000137e0c7220 */ /* 0x000fe40000410000 */
[----:B------:R1:W-:Y:S01]  /*1800*/  STL [R1+0x1c], R28 ;  /* 0x00001c1c01007387 */ /* 0x0003e20000100800 */
[----:B0-----:R-:W-:-:S03]  /*1810*/  FADD.FTZ R19, -R24, 1 ;  /* 0x3f80000018137421 */ /* 0x001fc60000010100 */
[----:B------:R-:W-:Y:S01]  /*1820*/  STL [R1+0xb0], R57 ;  /* 0x0000b03901007387 */ /* 0x000fe20000100800 */
[----:B------:R-:W-:Y:S01]  /*1830*/  FFMA.FTZ R16, R5, R12, R4 ;  /* 0x0000000c05107223 */ /* 0x000fe20000010004 */
[----:B-1----:R-:W-:Y:S02]  /*1840*/  FADD.FTZ R27, -R54, R23 ;  /* 0x00000017361b7221 */ /* 0x002fe40000010100 */
[----:B------:R0:W-:Y:S01]  /*1850*/  STL [R1+0x18], R25 ;  /* 0x0000181901007387 */ /* 0x0001e20000100800 */
[----:B------:R-:W-:Y:S01]  /*1860*/  FMUL.FTZ R28, R15, -1.4426950216293334961 ;  /* 0xbfb8aa3b0f1c7820 */ /* 0x000fe20000410000 */
[----:B------:R-:W-:Y:S01]  /*1870*/  FFMA.FTZ R19, R20, R19, 1 ;  /* 0x3f80000014137423 */ /* 0x000fe20000010013 */
[----:B------:R-:W-:Y:S01]  /*1880*/  FMUL.FTZ R23, R17, R14 ;  /* 0x0000000e11177220 */ /* 0x000fe20000410000 */
[----:B------:R-:W-:Y:S01]  /*1890*/  FMUL.FTZ R14, R126, R27 ;  /* 0x0000001b7e0e7220 */ /* 0x000fe20000410000 */
[----:B------:R-:W-:Y:S01]  /*18a0*/  SHF.L.U32 R43, R64, 0x10, RZ ;  /* 0x00000010402b7819 */ /* 0x000fe200000006ff */
[----:B------:R-:W4:Y:S01]  /*18b0*/  LDG.E.64.CONSTANT R88, desc[UR14][R88.64] ;  /* 0x0000000e58587981 */ /* 0x000f22000c1e9b00 */
[----:B0-----:R0:W1:Y:S01]  /*18c0*/  MUFU.EX2 R25, R18 ;  /* 0x0000001200197308 */ /* 0x0010620000000800 */
[----:B------:R-:W-:Y:S01]  /*18d0*/  FMUL.FTZ R27, R16, -1.4426950216293334961 ;  /* 0xbfb8aa3b101b7820 */ /* 0x000fe20000410000 */
[----:B------:R-:W-:Y:S01]  /*18e0*/  PRMT R17, R60, 0x7632, R17 ;  /* 0x000076323c117816 */ /* 0x000fe20000000011 */
[----:B------:R0:W-:Y:S01]  /*18f0*/  STL [R1+0x14], R26 ;  /* 0x0000141a01007387 */ /* 0x0001e20000100800 */
[----:B------:R-:W-:-:S02]  /*1900*/  FMUL.FTZ R122, R122, R21 ;  /* 0x000000157a7a7220 */ /* 0x000fc40000410000 */
[----:B------:R-:W-:Y:S02]  /*1910*/  SHF.L.U32 R20, R17, 0x10, RZ ;  /* 0x0000001011147819 */ /* 0x000fe400000006ff */
[----:B------:R-:W1:Y:S01]  /*1920*/  MUFU.EX2 R28, R28 ;  /* 0x0000001c001c7308 */ /* 0x000e620000000800 */
[----:B0-----:R-:W-:Y:S01]  /*1930*/  FFMA.FTZ R18, R6, R14, R3 ;  /* 0x0000000e06127223 */ /* 0x001fe20000010003 */
[----:B------:R-:W-:Y:S01]  /*1940*/  FMUL.FTZ R26, R24, R19 ;  /* 0x00000013181a7220 */ /* 0x000fe20000410000 */
[----:B------:R-:W-:Y:S02]  /*1950*/  PRMT R19, R61, 0x7632, R19 ;  /* 0x000076323d137816 */ /* 0x000fe40000000013 */
[----:B------:R-:W-:-:S03]  /*1960*/  FMUL.FTZ R29, R18, -1.4426950216293334961 ;  /* 0xbfb8aa3b121d7820 */ /* 0x000fc60000410000 */
[----:B------:R-:W0:Y:S01]  /*1970*/  MUFU.EX2 R27, R27 ;  /* 0x0000001b001b7308 */ /* 0x000e220000000800 */
[----:B------:R-:W-:Y:S01]  /*1980*/  SHF.L.U32 R19, R19, 0x10, RZ ;  /* 0x0000001013137819 */ /* 0x000fe200000006ff */
[----:B------:R-:W-:Y:S01]  /*1990*/  FMUL.FTZ R17, R0, R122 ;  /* 0x0000007a00117220 */ /* 0x000fe20000410000 */
[----:B------:R-:W-:Y:S01]  /*19a0*/  FMUL.FTZ R24, R20, R23 ;  /* 0x0000001714187220 */ /* 0x000fe20000410000 */
[----:B-1----:R-:W-:Y:S01]  /*19b0*/  FADD.FTZ R25, R25, 1 ;  /* 0x3f80000019197421 */ /* 0x002fe20000010000 */
[----:B------:R-:W-:Y:S01]  /*19c0*/  FMUL.FTZ R55, R55, R22 ;  /* 0x0000001637377220 */ /* 0x000fe20000410000 */
[----:B------:R-:W-:Y:S02]  /*19d0*/  FMUL.FTZ R26, R19, R26 ;  /* 0x0000001a131a7220 */ /* 0x000fe40000410000 */
[----:B------:R-:W1:Y:S01]  /*19e0*/  MUFU.EX2 R29, R29 ;  /* 0x0000001d001d7308 */ /* 0x000e620000000800 */
[----:B------:R-:W-:Y:S01]  /*19f0*/  FFMA.FTZ R22, R2, R17, RZ ;  /* 0x0000001102167223 */ /* 0x000fe200000100ff */
[-C--:B------:R-:W-:Y:S01]  /*1a00*/  FMUL.FTZ R19, R5, R24.reuse ;  /* 0x0000001805137220 */ /* 0x080fe20000410000 */
[----:B------:R-:W-:Y:S01]  /*1a10*/  FFMA.FTZ R17, R11, R24, R48 ;  /* 0x000000180b117223 */ /* 0x000fe20000010030 */
[----:B------:R-:W-:-:S02]  /*1a20*/  FADD.FTZ R28, R28, 1 ;  /* 0x3f8000001c1c7421 */ /* 0x000fc40000010000 */
[----:B------:R-:W-:Y:S01]  /*1a30*/  FFMA.FTZ R22, R11, R19, R22 ;  /* 0x000000130b167223 */ /* 0x000fe20000010016 */
[----:B------:R-:W-:Y:S01]  /*1a40*/  FMUL.FTZ R11, R9, R55 ;  /* 0x00000037090b7220 */ /* 0x000fe20000410000 */
[----:B------:R-:W1:Y:S01]  /*1a50*/  MUFU.RCP R25, R25 ;  /* 0x0000001900197308 */ /* 0x000e620000001000 */
[----:B0-----:R-:W-:Y:S02]  /*1a60*/  FADD.FTZ R27, R27, 1 ;  /* 0x3f8000001b1b7421 */ /* 0x001fe40000010000 */
[----:B------:R-:W-:Y:S01]  /*1a70*/  FFMA.FTZ R22, R125, R11, R22 ;  /* 0x0000000b7d167223 */ /* 0x000fe20000010016 */
[----:B------:R-:W-:Y:S01]  /*1a80*/  SHF.L.U32 R11, R62, 0x10, RZ ;  /* 0x000000103e0b7819 */ /* 0x000fe200000006ff */
[----:B------:R-:W-:-:S03]  /*1a90*/  FMUL.FTZ R23, R6, R26 ;  /* 0x0000001a06177220 */ /* 0x000fc60000410000 */
[----:B------:R-:W0:Y:S01]  /*1aa0*/  MUFU.RCP R28, R28 ;  /* 0x0000001c001c7308 */ /* 0x000e220000001000 */
[--C-:B------:R-:W-:Y:S01]  /*1ab0*/  FADD.FTZ R45, -R54, R11.reuse ;  /* 0x0000000b362d7221 */ /* 0x100fe20000010100 */
[----:B------:R-:W-:Y:S01]  /*1ac0*/  FFMA.FTZ R23, R13, R23, R22 ;  /* 0x000000170d177223 */ /* 0x000fe20000010016 */
[----:B------:R-:W-:Y:S01]  /*1ad0*/  PRMT R11, R62, 0x7632, R11 ;  /* 0x000076323e0b7816 */ /* 0x000fe2000000000b */
[----:B-1----:R-:W-:-:S04]  /*1ae0*/  FADD.FTZ R22, R29, 1 ;  /* 0x3f8000001d167421 */ /* 0x002fc80000010000 */
[----:B------:R-:W1:Y:S01]  /*1af0*/  MUFU.RCP R27, R27 ;  /* 0x0000001b001b7308 */ /* 0x000e620000001000 */
[----:B------:R-:W-:Y:S01]  /*1b00*/  FFMA.FTZ R20, R0, R122, RZ ;  /* 0x0000007a00147223 */ /* 0x000fe200000100ff */
[----:B------:R-:W-:Y:S01]  /*1b10*/  SHF.L.U32 R31, R11, 0x10, RZ ;  /* 0x000000100b1f7819 */ /* 0x000fe200000006ff */
[----:B------:R-:W-:Y:S01]  /*1b20*/  FFMA.FTZ R19, R13, R26, R52 ;  /* 0x0000001a0d137223 */ /* 0x000fe20000010034 */
[----:B------:R-:W-:Y:S01]  /*1b30*/  FADD.FTZ R11, -R25, 1 ;  /* 0x3f800000190b7421 */ /* 0x000fe20000010100 */
[----:B------:R-:W-:Y:S01]  /*1b40*/  SHF.L.U32 R13, R63, 0x10, RZ ;  /* 0x000000103f0d7819 */ /* 0x000fe200000006ff */
[----:B------:R-:W-:Y:S02]  /*1b50*/  FFMA.FTZ R20, R5, R24, R20 ;  /* 0x0000001805147223 */ /* 0x000fe40000010014 */
[----:B------:R-:W1:Y:S01]  /*1b60*/  MUFU.RCP R22, R22 ;  /* 0x0000001600167308 */ /* 0x000e620000001000 */
[----:B------:R-:W-:Y:S01]  /*1b70*/  FMUL.FTZ R45, R126, R45 ;  /* 0x0000002d7e2d7220 */ /* 0x000fe20000410000 */
[----:B------:R-:W-:Y:S01]  /*1b80*/  FFMA.FTZ R10, R10, R11, 1 ;  /* 0x3f8000000a0a7423 */ /* 0x000fe2000001000b */
[C---:B------:R-:W-:Y:S01]  /*1b90*/  FADD.FTZ R11, -R54.reuse, R31 ;  /* 0x0000001f360b7221 */ /* 0x040fe20000010100 */
[----:B------:R-:W-:Y:S01]  /*1ba0*/  FADD.FTZ R29, -R54, R13 ;  /* 0x0000000d361d7221 */ /* 0x000fe20000010100 */
[----:B------:R-:W-:Y:S01]  /*1bb0*/  FFMA.FTZ R21, R9, R55, R20 ;  /* 0x0000003709157223 */ /* 0x000fe20000010014 */
[----:B------:R-:W-:Y:S01]  /*1bc0*/  FFMA.FTZ R13, R0, R45, R8 ;  /* 0x0000002d000d7223 */ /* 0x000fe20000010008 */
[----:B0-----:R-:W-:Y:S01]  /*1bd0*/  FADD.FTZ R20, -R28, 1 ;  /* 0x3f8000001c147421 */ /* 0x001fe20000010100 */
[C---:B------:R-:W-:Y:S01]  /*1be0*/  FMUL.FTZ R11, R126.reuse, R11 ;  /* 0x0000000b7e0b7220 */ /* 0x040fe20000410000 */
[----:B------:R-:W-:Y:S01]  /*1bf0*/  FMUL.FTZ R44, R126, R29 ;  /* 0x0000001d7e2c7220 */ /* 0x000fe20000410000 */
[----:B------:R-:W-:Y:S01]  /*1c00*/  FADD.FTZ R49, R24, R49 ;  /* 0x0000003118317221 */ /* 0x000fe20000010000 */
[----:B------:R-:W-:Y:S01]  /*1c10*/  FMUL.FTZ R10, R25, R10 ;  /* 0x0000000a190a7220 */ /* 0x000fe20000410000 */
[----:B------:R-:W-:Y:S01]  /*1c20*/  FMUL.FTZ R24, R13, -1.4426950216293334961 ;  /* 0xbfb8aa3b0d187820 */ /* 0x000fe20000410000 */
[----:B------:R-:W-:Y:S01]  /*1c30*/  FFMA.FTZ R29, R15, R20, 1 ;  /* 0x3f8000000f1d7423 */ /* 0x000fe20000010014 */
[----:B-1----:R-:W-:Y:S01]  /*1c40*/  FADD.FTZ R25, -R27, 1 ;  /* 0x3f8000001b197421 */ /* 0x002fe20000010100 */
[----:B------:R-:W-:Y:S01]  /*1c50*/  FFMA.FTZ R20, R5, R11, R4 ;  /* 0x0000000b05147223 */ /* 0x000fe20000010004 */
[----:B------:R-:W-:Y:S01]  /*1c60*/  FFMA.FTZ R15, R9, R44, R7 ;  /* 0x0000002c090f7223 */ /* 0x000fe20000010007 */
[----:B------:R-:W-:Y:S01]  /*1c70*/  FADD.FTZ R53, R26, R53 ;  /* 0x000000351a357221 */ /* 0x000fe20000010000 */
[----:B------:R-:W-:Y:S01]  /*1c80*/  FFMA.FTZ R16, R16, R25, 1 ;  /* 0x3f80000010107423 */ /* 0x000fe20000010019 */
[----:B------:R-:W-:Y:S01]  /*1c90*/  FFMA.FTZ R21, R6, R26, R21 ;  /* 0x0000001a06157223 */ /* 0x000fe20000010015 */
[----:B------:R-:W-:Y:S01]  /*1ca0*/  FMUL.FTZ R25, R20, -1.4426950216293334961 ;  /* 0xbfb8aa3b14197820 */ /* 0x000fe20000410000 */
[----:B------:R-:W0:Y:S01]  /*1cb0*/  MUFU.EX2 R24, R24 ;  /* 0x0000001800187308 */ /* 0x000e220000000800 */
[----:B------:R-:W-:Y:S01]  /*1cc0*/  FMUL.FTZ R26, R15, -1.4426950216293334961 ;  /* 0xbfb8aa3b0f1a7820 */ /* 0x000fe20000410000 */
[----:B------:R-:W-:Y:S01]  /*1cd0*/  FADD.FTZ R31, -R22, 1 ;  /* 0x3f800000161f7421 */ /* 0x000fe20000010100 */
[----:B------:R-:W-:Y:S01]  /*1ce0*/  FMUL.FTZ R27, R27, R16 ;  /* 0x000000101b1b7220 */ /* 0x000fe20000410000 */
[----:B------:R-:W-:-:S02]  /*1cf0*/  FMUL.FTZ R43, R43, R10 ;  /* 0x0000000a2b2b7220 */ /* 0x000fc40000410000 */
[----:B------:R-:W-:Y:S02]  /*1d00*/  FFMA.FTZ R31, R18, R31, 1 ;  /* 0x3f800000121f7423 */ /* 0x000fe4000001001f */
[----:B------:R1:W1:Y:S01]  /*1d10*/  MUFU.EX2 R30, R26 ;  /* 0x0000001a001e7308 */ /* 0x0002620000000800 */
[----:B------:R-:W-:Y:S02]  /*1d20*/  PRMT R18, R63, 0x7632, R18 ;  /* 0x000076323f127816 */ /* 0x000fe40000000012 */
[----:B------:R-:W-:Y:S02]  /*1d30*/  PRMT R16, R65, 0x7632, R16 ;  /* 0x0000763241107816 */ /* 0x000fe40000000010 */
[----:B------:R-:W-:-:S03]  /*1d40*/  PRMT R10, R64, 0x7632, R10 ;  /* 0x00007632400a7816 */ /* 0x000fc6000000000a */
[----:B------:R-:W1:Y:S01]  /*1d50*/  MUFU.EX2 R25, R25 ;  /* 0x0000001900197308 */ /* 0x000e620000000800 */
[----:B------:R-:W-:Y:S01]  /*1d60*/  SHF.L.U32 R33, R18, 0x10, RZ ;  /* 0x0000001012217819 */ /* 0x000fe200000006ff */
[----:B------:R-:W-:Y:S01]  /*1d70*/  FMUL.FTZ R31, R22, R31 ;  /* 0x0000001f161f7220 */ /* 0x000fe20000410000 */
[----:B------:R-:W-:Y:S02]  /*1d80*/  SHF.L.U32 R16, R16, 0x10, RZ ;  /* 0x0000001010107819 */ /* 0x000fe400000006ff */
[----:B------:R-:W-:Y:S01]  /*1d90*/  SHF.L.U32 R10, R10, 0x10, RZ ;  /* 0x000000100a0a7819 */ /* 0x000fe200000006ff */
[----:B------:R-:W-:Y:S01]  /*1da0*/  FADD.FTZ R33, -R54, R33 ;  /* 0x0000002136217221 */ /* 0x000fe20000010100 */
[----:B------:R-:W-:Y:S01]  /*1db0*/  SHF.L.U32 R42, R65, 0x10, RZ ;  /* 0x00000010412a7819 */ /* 0x000fe200000006ff */
[----:B------:R-:W-:Y:S01]  /*1dc0*/  FMUL.FTZ R31, R16, R31 ;  /* 0x0000001f101f7220 */ /* 0x000fe20000410000 */
[----:B0-----:R-:W-:Y:S01]  /*1dd0*/  FADD.FTZ R24, R24, 1 ;  /* 0x3f80000018187421 */ /* 0x001fe20000010000 */
[----:B-1----:R-:W-:Y:S01]  /*1de0*/  FMUL.FTZ R26, R10, R27 ;  /* 0x0000001b0a1a7220 */ /* 0x002fe20000410000 */
[----:B------:R-:W-:Y:S01]  /*1df0*/  FMUL.FTZ R16, R0, R43 ;  /* 0x0000002b00107220 */ /* 0x000fe20000410000 */
[----:B------:R-:W-:Y:S01]  /*1e00*/  FMUL.FTZ R29, R28, R29 ;  /* 0x0000001d1c1d7220 */ /* 0x000fe20000410000 */
[----:B------:R-:W-:Y:S01]  /*1e10*/  FMUL.FTZ R10, R126, R33 ;  /* 0x000000217e0a7220 */ /* 0x000fe20000410000 */
[----:B------:R0:W1:Y:S01]  /*1e20*/  MUFU.RCP R38, R24 ;  /* 0x0000001800267308 */ /* 0x0000620000001000 */
[----:B------:R-:W-:Y:S01]  /*1e30*/  FADD.FTZ R22, R30, 1 ;  /* 0x3f8000001e167421 */ /* 0x000fe20000010000 */
[----:B------:R-:W-:Y:S01]  /*1e40*/  FFMA.FTZ R23, R124, R16, R23 ;  /* 0x000000107c177223 */ /* 0x000fe20000010017 */
[-C--:B------:R-:W-:Y:S01]  /*1e50*/  FMUL.FTZ R28, R5, R26.reuse ;  /* 0x0000001a051c7220 */ /* 0x080fe20000410000 */
[----:B------:R-:W-:Y:S01]  /*1e60*/  FMUL.FTZ R42, R42, R29 ;  /* 0x0000001d2a2a7220 */ /* 0x000fe20000410000 */
[----:B------:R-:W-:Y:S01]  /*1e70*/  FFMA.FTZ R16, R12, R26, R17 ;  /* 0x0000001a0c107223 */ /* 0x000fe20000010011 */
[----:B0-----:R-:W-:Y:S01]  /*1e80*/  FADD.FTZ R24, R25, 1 ;  /* 0x3f80000019187421 */ /* 0x001fe20000010000 */
[----:B------:R-:W-:Y:S01]  /*1e90*/  FFMA.FTZ R25, R6, R10, R3 ;  /* 0x0000000a06197223 */ /* 0x000fe20000010003 */
[----:B------:R-:W-:Y:S01]  /*1ea0*/  FFMA.FTZ R28, R12, R28, R23 ;  /* 0x0000001c0c1c7223 */ /* 0x000fe20000010017 */
[----:B------:R-:W-:Y:S01]  /*1eb0*/  FMUL.FTZ R12, R9, R42 ;  /* 0x0000002a090c7220 */ /* 0x000fe20000410000 */
[----:B------:R-:W0:Y:S01]  /*1ec0*/  MUFU.RCP R22, R22 ;  /* 0x0000001600167308 */ /* 0x000e220000001000 */
[----:B------:R-:W-:Y:S01]  /*1ed0*/  FMUL.FTZ R27, R25, -1.4426950216293334961 ;  /* 0xbfb8aa3b191b7820 */ /* 0x000fe20000410000 */
[----:B------:R-:W-:Y:S01]  /*1ee0*/  FFMA.FTZ R18, R0, R43, R21 ;  /* 0x0000002b00127223 */ /* 0x000fe20000010015 */
[----:B------:R-:W-:-:S05]  /*1ef0*/  FFMA.FTZ R17, R123, R12, R28 ;  /* 0x0000000c7b117223 */ /* 0x000fca000001001c */
[----:B------:R-:W0:Y:S01]  /*1f00*/  MUFU.EX2 R28, R27 ;  /* 0x0000001b001c7308 */ /* 0x000e220000000800 */
[----:B------:R-:W-:-:S07]  /*1f10*/  FFMA.FTZ R18, R5, R26, R18 ;  /* 0x0000001a05127223 */ /* 0x000fce0000010012 */
[----:B------:R-:W0:Y:S01]  /*1f20*/  MUFU.RCP R24, R24 ;  /* 0x0000001800187308 */ /* 0x000e220000001000 */
[----:B------:R-:W-:Y:S01]  /*1f30*/  FFMA.FTZ R23, R9, R42, R18 ;  /* 0x0000002a09177223 */ /* 0x000fe20000010012 */
[----:B-1----:R-:W-:Y:S01]  /*1f40*/  FADD.FTZ R18, -R38, 1 ;  /* 0x3f80000026127421 */ /* 0x002fe20000010100 */
[----:B------:R-:W-:Y:S01]  /*1f50*/  FADD.FTZ R49, R49, R26 ;  /* 0x0000001a31317221 */ /* 0x000fe20000010000 */
[----:B0-----:R-:W-:Y:S01]  /*1f60*/  FADD.FTZ R26, -R22, 1 ;  /* 0x3f800000161a7421 */ /* 0x001fe20000010100 */
[----:B------:R-:W-:Y:S01]  /*1f70*/  SHF.L.U32 R29, R66, 0x10, RZ ;  /* 0x00000010421d7819 */ /* 0x000fe200000006ff */
[----:B------:R-:W-:Y:S02]  /*1f80*/  FFMA.FTZ R13, R13, R18, 1 ;  /* 0x3f8000000d0d7423 */ /* 0x000fe40000010012 */
[----:B------:R-:W-:Y:S01]  /*1f90*/  FFMA.FTZ R21, R15, R26, 1 ;  /* 0x3f8000000f157423 */ /* 0x000fe2000001001a */
[----:B------:R-:W-:Y:S01]  /*1fa0*/  FADD.FTZ R28, R28, 1 ;  /* 0x3f8000001c1c7421 */ /* 0x000fe20000010000 */
[----:B------:R-:W-:Y:S01]  /*1fb0*/  FMUL.FTZ R38, R38, R13 ;  /* 0x0000000d26267220 */ /* 0x000fe20000410000 */
[----:B------:R-:W-:Y:S01]  /*1fc0*/  FADD.FTZ R29, -R54, R29 ;  /* 0x0000001d361d7221 */ /* 0x000fe20000010100 */
[----:B------:R-:W-:Y:S01]  /*1fd0*/  SHF.L.U32 R13, R67, 0x10, RZ ;  /* 0x00000010430d7819 */ /* 0x000fe200000006ff */
[----:B------:R-:W0:Y:S01]  /*1fe0*/  MUFU.RCP R26, R28 ;  /* 0x0000001c001a7308 */ /* 0x000e220000001000 */
[----:B------:R-:W-:Y:S01]  /*1ff0*/  FADD.FTZ R15, -R24, 1 ;  /* 0x3f800000180f7421 */ /* 0x000fe20000010100 */
[----:B------:R-:W-:Y:S01]  /*2000*/  FMUL.FTZ R41, R126, R29 ;  /* 0x0000001d7e297220 */ /* 0x000fe20000410000 */
[----:B------:R-:W-:Y:S01]  /*2010*/  FMUL.FTZ R12, R6, R31 ;  /* 0x0000001f060c7220 */ /* 0x000fe20000410000 */
[----:B------:R-:W-:Y:S01]  /*2020*/  SHF.L.U32 R29, R68, 0x10, RZ ;  /* 0x00000010441d7819 */ /* 0x000fe200000006ff */
[----:B------:R-:W-:Y:S01]  /*2030*/  FFMA.FTZ R27, R20, R15, 1 ;  /* 0x3f800000141b7423 */ /* 0x000fe2000001000f */
[--C-:B------:R-:W-:Y:S01]  /*2040*/  FADD.FTZ R15, -R54, R13.reuse ;  /* 0x0000000d360f7221 */ /* 0x100fe20000010100 */
[----:B------:R-:W-:Y:S01]  /*2050*/  PRMT R13, R66, 0x7632, R13 ;  /* 0x00007632420d7816 */ /* 0x000fe2000000000d */
[----:B------:R-:W-:Y:S01]  /*2060*/  FFMA.FTZ R12, R14, R12, R17 ;  /* 0x0000000c0e0c7223 */ /* 0x000fe20000010011 */
[----:B------:R-:W-:Y:S01]  /*2070*/  FFMA.FTZ R17, R0, R41, R8 ;  /* 0x0000002900117223 */ /* 0x000fe20000010008 */
[----:B------:R-:W-:Y:S01]  /*2080*/  FADD.FTZ R29, -R54, R29 ;  /* 0x0000001d361d7221 */ /* 0x000fe20000010100 */
[----:B------:R-:W-:Y:S01]  /*2090*/  SHF.L.U32 R13, R13, 0x10, RZ ;  /* 0x000000100d0d7819 */ /* 0x000fe200000006ff */
[----:B------:R-:W-:Y:S01]  /*20a0*/  FFMA.FTZ R19, R14, R31, R19 ;  /* 0x0000001f0e137223 */ /* 0x000fe20000010013 */
[----:B------:R-:W-:Y:S01]  /*20b0*/  PRMT R14, R67, 0x7632, R14 ;  /* 0x00007632430e7816 */ /* 0x000fe2000000000e */
[C---:B------:R-:W-:Y:S01]  /*20c0*/  FMUL.FTZ R40, R126.reuse, R15 ;  /* 0x0000000f7e287220 */ /* 0x040fe20000410000 */
[----:B------:R-:W-:Y:S01]  /*20d0*/  FMUL.FTZ R15, R17, -1.4426950216293334961 ;  /* 0xbfb8aa3b110f7820 */ /* 0x000fe20000410000 */
[----:B------:R-:W-:Y:S01]  /*20e0*/  FMUL.FTZ R39, R126, R29 ;  /* 0x0000001d7e277220 */ /* 0x000fe20000410000 */
[----:B------:R-:W-:Y:S01]  /*20f0*/  FADD.FTZ R29, -R54, R13 ;  /* 0x0000000d361d7221 */ /* 0x000fe20000010100 */
[----:B------:R-:W-:Y:S01]  /*2100*/  SHF.L.U32 R33, R14, 0x10, RZ ;  /* 0x000000100e217819 */ /* 0x000fe200000006ff */
[----:B------:R-:W-:Y:S01]  /*2110*/  FFMA.FTZ R18, R9, R40, R7 ;  /* 0x0000002809127223 */ /* 0x000fe20000010007 */
[----:B------:R1:W1:Y:S01]  /*2120*/  MUFU.EX2 R30, R15 ;  /* 0x0000000f001e7308 */ /* 0x0002620000000800 */
[----:B0-----:R-:W-:Y:S01]  /*2130*/  FADD.FTZ R14, -R26, 1 ;  /* 0x3f8000001a0e7421 */ /* 0x001fe20000010100 */
[----:B------:R-:W-:Y:S01]  /*2140*/  FADD.FTZ R53, R53, R31 ;  /* 0x0000001f35357221 */ /* 0x000fe20000010000 */
[----:B------:R-:W-:Y:S01]  /*2150*/  FFMA.FTZ R23, R6, R31, R23 ;  /* 0x0000001f06177223 */ /* 0x000fe20000010017 */
[----:B------:R-:W-:Y:S01]  /*2160*/  FADD.FTZ R33, -R54, R33 ;  /* 0x0000002136217221 */ /* 0x000fe20000010100 */
[----:B------:R-:W-:Y:S01]  /*2170*/  FMUL.FTZ R31, R18, -1.4426950216293334961 ;  /* 0xbfb8aa3b121f7820 */ /* 0x000fe20000410000 */
[----:B------:R-:W-:Y:S01]  /*2180*/  FMUL.FTZ R28, R22, R21 ;  /* 0x00000015161c7220 */ /* 0x000fe20000410000 */
[C---:B-1----:R-:W-:Y:S01]  /*2190*/  FMUL.FTZ R15, R126.reuse, R29 ;  /* 0x0000001d7e0f7220 */ /* 0x042fe20000410000 */
[----:B------:R-:W-:Y:S01]  /*21a0*/  FFMA.FTZ R25, R25, R14, 1 ;  /* 0x3f80000019197423 */ /* 0x000fe2000001000e */
[----:B------:R-:W-:-:S02]  /*21b0*/  FMUL.FTZ R14, R126, R33 ;  /* 0x000000217e0e7220 */ /* 0x000fc40000410000 */
[----:B------:R-:W-:Y:S01]  /*21c0*/  FFMA.FTZ R21, R5, R15, R4 ;  /* 0x0000000f05157223 */ /* 0x000fe20000010004 */
[----:B------:R0:W-:Y:S01]  /*21d0*/  MUFU.EX2 R34, R31 ;  /* 0x0000001f00227308 */ /* 0x0001e20000000800 */
[----:B------:R-:W-:Y:S01]  /*21e0*/  FMUL.FTZ R29, R24, R27 ;  /* 0x0000001b181d7220 */ /* 0x000fe20000410000 */
[----:B------:R-:W-:Y:S01]  /*21f0*/  SHF.L.U32 R27, R70, 0x10, RZ ;  /* 0x00000010461b7819 */ /* 0x000fe200000006ff */
[----:B------:R-:W-:Y:S01]  /*2200*/  FFMA.FTZ R22, R6, R14, R3 ;  /* 0x0000000e06167223 */ /* 0x000fe20000010003 */
[----:B------:R-:W-:Y:S01]  /*2210*/  FMUL.FTZ R32, R26, R25 ;  /* 0x000000191a207220 */ /* 0x000fe20000410000 */
[----:B------:R-:W-:Y:S01]  /*2220*/  PRMT R25, R71, 0x7632, R25 ;  /* 0x0000763247197816 */ /* 0x000fe20000000019 */
[----:B0-----:R-:W-:Y:S01]  /*2230*/  FMUL.FTZ R31, R21, -1.4426950216293334961 ;  /* 0xbfb8aa3b151f7820 */ /* 0x001fe20000410000 */
[----:B------:R-:W-:Y:S01]  /*2240*/  PRMT R24, R70, 0x7632, R24 ;  /* 0x0000763246187816 */ /* 0x000fe20000000018 */
[----:B------:R-:W-:Y:S02]  /*2250*/  FMUL.FTZ R38, R27, R38 ;  /* 0x000000261b267220 */ /* 0x000fe40000410000 */
[----:B------:R0:W1:Y:S01]  /*2260*/  MUFU.EX2 R33, R31 ;  /* 0x0000001f00217308 */ /* 0x0000620000000800 */
[----:B------:R-:W-:Y:S01]  /*2270*/  FMUL.FTZ R35, R22, -1.4426950216293334961 ;  /* 0xbfb8aa3b16237820 */ /* 0x000fe20000410000 */
[----:B------:R-:W-:-:S02]  /*2280*/  SHF.L.U32 R25, R25, 0x10, RZ ;  /* 0x0000001019197819 */ /* 0x000fc400000006ff */
[----:B------:R-:W-:Y:S01]  /*2290*/  SHF.L.U32 R26, R24, 0x10, RZ ;  /* 0x00000010181a7819 */ /* 0x000fe200000006ff */
[----:B------:R-:W-:-:S03]  /*22a0*/  FMUL.FTZ R24, R0, R38 ;  /* 0x0000002600187220 */ /* 0x000fc60000410000 */
[----:B------:R-:W1:Y:S01]  /*22b0*/  MUFU.EX2 R35, R35 ;  /* 0x0000002300237308 */ /* 0x000e620000000800 */
[----:B0-----:R-:W-:Y:S01]  /*22c0*/  FMUL.FTZ R31, R25, R32 ;  /* 0x00000020191f7220 */ /* 0x001fe20000410000 */
[--C-:B------:R-:W-:Y:S01]  /*22d0*/  FFMA.FTZ R32, R45, R24, R12.reuse ;  /* 0x000000182d207223 */ /* 0x100fe2000001000c */
[----:B------:R-:W-:Y:S01]  /*22e0*/  PRMT R12, R68, 0x7632, R12 ;  /* 0x00007632440c7816 */ /* 0x000fe2000000000c */
[----:B------:R-:W-:Y:S01]  /*22f0*/  FADD.FTZ R27, R30, 1 ;  /* 0x3f8000001e1b7421 */ /* 0x000fe20000010000 */
[----:B------:R-:W-:Y:S01]  /*2300*/  SHF.L.U32 R37, R71, 0x10, RZ ;  /* 0x0000001047257819 */ /* 0x000fe200000006ff */
[----:B------:R-:W-:Y:S01]  /*2310*/  FMUL.FTZ R30, R26, R29 ;  /* 0x0000001d1a1e7220 */ /* 0x000fe20000410000 */
[----:B------:R-:W-:Y:S01]  /*2320*/  SHF.L.U32 R29, R12, 0x10, RZ ;  /* 0x000000100c1d7819 */ /* 0x000fe200000006ff */
[C---:B------:R-:W-:Y:S01]  /*2330*/  FFMA.FTZ R12, R0.reuse, R38, R23 ;  /* 0x00000026000c7223 */ /* 0x040fe20000010017 */
[----:B------:R-:W-:Y:S01]  /*2340*/  FFMA.FTZ R13, R0, R39, R8 ;  /* 0x00000027000d7223 */ /* 0x000fe20000010008 */
[----:B------:R-:W-:Y:S01]  /*2350*/  FMUL.FTZ R37, R37, R28 ;  /* 0x0000001c25257220 */ /* 0x000fe20000410000 */
[----:B-1----:R-:W-:Y:S01]  /*2360*/  FADD.FTZ R33, R33, 1 ;  /* 0x3f80000021217421 */ /* 0x002fe20000010000 */
[----:B------:R-:W-:Y:S01]  /*2370*/  FADD.FTZ R28, R34, 1 ;  /* 0x3f800000221c7421 */ /* 0x000fe20000010000 */
[----:B------:R-:W-:Y:S01]  /*2380*/  PRMT R25, R69, 0x7632, R25 ;  /* 0x0000763245197816 */ /* 0x000fe20000000019 */
[-C--:B------:R-:W-:Y:S01]  /*2390*/  FFMA.FTZ R34, R5, R30.reuse, R12 ;  /* 0x0000001e05227223 */ /* 0x080fe2000001000c */
[----:B------:R-:W-:Y:S01]  /*23a0*/  FMUL.FTZ R20, R13, -1.4426950216293334961 ;  /* 0xbfb8aa3b0d147820 */ /* 0x000fe20000410000 */
[-C--:B------:R-:W-:Y:S01]  /*23b0*/  FFMA.FTZ R24, R11, R30.reuse, R16 ;  /* 0x0000001e0b187223 */ /* 0x080fe20000010010 */
[----:B------:R-:W-:Y:S01]  /*23c0*/  FADD.FTZ R49, R49, R30 ;  /* 0x0000001e31317221 */ /* 0x000fe20000010000 */
[----:B------:R-:W-:-:S02]  /*23d0*/  FMUL.FTZ R12, R5, R30 ;  /* 0x0000001e050c7220 */ /* 0x000fc40000410000 */
[----:B------:R0:W1:Y:S01]  /*23e0*/  MUFU.RCP R30, R33 ;  /* 0x00000021001e7308 */ /* 0x0000620000001000 */
[----:B------:R-:W-:Y:S01]  /*23f0*/  SHF.L.U32 R25, R25, 0x10, RZ ;  /* 0x0000001019197819 */ /* 0x000fe200000006ff */
[----:B------:R-:W-:Y:S01]  /*2400*/  FADD.FTZ R29, -R54, R29 ;  /* 0x0000001d361d7221 */ /* 0x000fe20000010100 */
[----:B------:R-:W-:Y:S01]  /*2410*/  FFMA.FTZ R23, R11, R12, R32 ;  /* 0x0000000c0b177223 */ /* 0x000fe20000010020 */
[----:B------:R-:W-:Y:S02]  /*2420*/  FADD.FTZ R32, R35, 1 ;  /* 0x3f80000023207421 */ /* 0x000fe40000010000 */
[----:B------:R-:W-:Y:S02]  /*2430*/  FMUL.FTZ R12, R126, R29 ;  /* 0x0000001d7e0c7220 */ /* 0x000fe40000410000 */
[----:B------:R-:W2:Y:S01]  /*2440*/  MUFU.RCP R28, R28 ;  /* 0x0000001c001c7308 */ /* 0x000ea20000001000 */
[----:B------:R-:W-:Y:S01]  /*2450*/  FADD.FTZ R11, -R54, R25 ;  /* 0x00000019360b7221 */ /* 0x000fe20000010100 */
[CC--:B------:R-:W-:Y:S01]  /*2460*/  FFMA.FTZ R29, R9.reuse, R37.reuse, R34 ;  /* 0x00000025091d7223 */ /* 0x0c0fe20000010022 */
[----:B------:R-:W-:-:S05]  /*2470*/  FMUL.FTZ R25, R9, R37 ;  /* 0x0000002509197220 */ /* 0x000fca0000410000 */
[----:B------:R-:W3:Y:S01]  /*2480*/  MUFU.EX2 R20, R20 ;  /* 0x0000001400147308 */ /* 0x000ee20000000800 */
[----:B------:R-:W-:Y:S01]  /*2490*/  FADD.FTZ R53, R53, R31 ;  /* 0x0000001f35357221 */ /* 0x000fe20000010000 */
[----:B------:R-:W-:-:S06]  /*24a0*/  FFMA.FTZ R29, R6, R31, R29 ;  /* 0x0000001f061d7223 */ /* 0x000fcc000001001d */
[----:B------:R1:W3:Y:S01]  /*24b0*/  MUFU.RCP R26, R27 ;  /* 0x0000001b001a7308 */ /* 0x0002e20000001000 */
[----:B0-----:R-:W-:Y:S01]  /*24c0*/  FFMA.FTZ R33, R44, R25, R23 ;  /* 0x000000192c217223 */ /* 0x001fe20000010017 */
[----:B------:R-:W-:-:S06]  /*24d0*/  SHF.L.U32 R91, R69, 0x10, RZ ;  /* 0x00000010455b7819 */ /* 0x000fcc00000006ff */
[----:B------:R-:W0:Y:S01]  /*24e0*/  MUFU.RCP R32, R32 ;  /* 0x0000002000207308 */ /* 0x000e220000001000 */
[-C--:B-1----:R-:W-:Y:S01]  /*24f0*/  FFMA.FTZ R27, R10, R31.reuse, R19 ;  /* 0x0000001f0a1b7223 */ /* 0x082fe20000010013 */
[----:B------:R-:W-:Y:S01]  /*2500*/  FMUL.FTZ R31, R6, R31 ;  /* 0x0000001f061f7220 */ /* 0x000fe20000410000 */
[----:B------:R-:W-:-:S03]  /*2510*/  FFMA.FTZ R25, R5, R12, R4 ;  /* 0x0000000c05197223 */ /* 0x000fc60000010004 */
[----:B------:R-:W-:Y:S01]  /*2520*/  FFMA.FTZ R48, R10, R31, R33 ;  /* 0x0000001f0a307223 */ /* 0x000fe20000010021 */
[----:B------:R-:W-:Y:S01]  /*2530*/  FADD.FTZ R10, -R30, 1 ;  /* 0x3f8000001e0a7421 */ /* 0x000fe20000010100 */
[----:B------:R-:W-:Y:S01]  /*2540*/  FADD.FTZ R91, -R54, R91 ;  /* 0x0000005b365b7221 */ /* 0x000fe20000010100 */
[----:B--2---:R-:W-:Y:S01]  /*2550*/  FADD.FTZ R35, -R28, 1 ;  /* 0x3f8000001c237421 */ /* 0x004fe20000010100 */
[----:B------:R-:W-:Y:S01]  /*2560*/  FMUL.FTZ R52, R25, -1.4426950216293334961 ;  /* 0xbfb8aa3b19347820 */ /* 0x000fe20000410000 */
[----:B------:R-:W-:Y:S01]  /*2570*/  FFMA.FTZ R21, R21, R10, 1 ;  /* 0x3f80000015157423 */ /* 0x000fe2000001000a */
[----:B---3--:R-:W-:Y:S01]  /*2580*/  FADD.FTZ R10, R20, 1 ;  /* 0x3f800000140a7421 */ /* 0x008fe20000010000 */
[----:B------:R-:W-:Y:S01]  /*2590*/  FMUL.FTZ R36, R126, R91 ;  /* 0x0000005b7e247220 */ /* 0x000fe20000410000 */
[----:B------:R-:W-:Y:S01]  /*25a0*/  FADD.FTZ R34, -R26, 1 ;  /* 0x3f8000001a227421 */ /* 0x000fe20000010100 */
[----:B------:R-:W-:Y:S01]  /*25b0*/  FFMA.FTZ R35, R18, R35, 1 ;  /* 0x3f80000012237423 */ /* 0x000fe20000010023 */
[----:B------:R-:W1:Y:S01]  /*25c0*/  MUFU.EX2 R19, R52 ;  /* 0x0000003400137308 */ /* 0x000e620000000800 */
[----:B------:R-:W-:Y:S01]  /*25d0*/  FFMA.FTZ R16, R9, R36, R7 ;  /* 0x0000002409107223 */ /* 0x000fe20000010007 */
[----:B------:R-:W-:Y:S01]  /*25e0*/  FFMA.FTZ R17, R17, R34, 1 ;  /* 0x3f80000011117423 */ /* 0x000fe20000010022 */
[----:B0-----:R-:W-:Y:S01]  /*25f0*/  FADD.FTZ R33, -R32, 1 ;  /* 0x3f80000020217421 */ /* 0x001fe20000010100 */
[----:B------:R-:W-:Y:S01]  /*2600*/  FMUL.FTZ R31, R28, R35 ;  /* 0x000000231c1f7220 */ /* 0x000fe20000410000 */
[----:B------:R-:W-:-:S03]  /*2610*/  PRMT R18, R72, 0x7632, R18 ;  /* 0x0000763248127816 */ /* 0x000fc60000000012 */
[----:B------:R-:W0:Y:S01]  /*2620*/  MUFU.RCP R10, R10 ;  /* 0x0000000a000a7308 */ /* 0x000e220000001000 */
[----:B------:R-:W-:Y:S01]  /*2630*/  SHF.L.U32 R35, R72, 0x10, RZ ;  /* 0x0000001048237819 */ /* 0x000fe200000006ff */
[----:B------:R-:W-:Y:S01]  /*2640*/  FMUL.FTZ R90, R16, -1.4426950216293334961 ;  /* 0xbfb8aa3b105a7820 */ /* 0x000fe20000410000 */
[----:B------:R-:W-:Y:S01]  /*2650*/  PRMT R20, R73, 0x7632, R20 ;  /* 0x0000763249147816 */ /* 0x000fe20000000014 */
[----:B------:R-:W-:Y:S01]  /*2660*/  FMUL.FTZ R26, R26, R17 ;  /* 0x000000111a1a7220 */ /* 0x000fe20000410000 */
[----:B------:R-:W-:Y:S01]  /*2670*/  FFMA.FTZ R33, R22, R33, 1 ;  /* 0x3f80000016217423 */ /* 0x000fe20000010021 */
[----:B------:R-:W-:Y:S01]  /*2680*/  SHF.L.U32 R18, R18, 0x10, RZ ;  /* 0x0000001012127819 */ /* 0x000fe200000006ff */
[----:B------:R-:W-:Y:S01]  /*2690*/  FMUL.FTZ R21, R30, R21 ;  /* 0x000000151e157220 */ /* 0x000fe20000410000 */
[----:B------:R-:W-:Y:S01]  /*26a0*/  SHF.L.U32 R20, R20, 0x10, RZ ;  /* 0x0000001014147819 */ /* 0x000fe200000006ff */
[----:B------:R-:W-:Y:S01]  /*26b0*/  FMUL.FTZ R33, R32, R33 ;  /* 0x0000002120217220 */ /* 0x000fe20000410000 */
[----:B------:R-:W-:Y:S01]  /*26c0*/  FMUL.FTZ R35, R35, R26 ;  /* 0x0000001a23237220 */ /* 0x000fe20000410000 */
[----:B------:R-:W2:Y:S01]  /*26d0*/  MUFU.EX2 R90, R90 ;  /* 0x0000005a005a7308 */ /* 0x000ea20000000800 */
[----:B------:R-:W-:Y:S01]  /*26e0*/  FMUL.FTZ R22, R18, R21 ;  /* 0x0000001512167220 */ /* 0x000fe20000410000 */
[----:B------:R-:W-:Y:S01]  /*26f0*/  FMUL.FTZ R33, R20, R33 ;  /* 0x0000002114217220 */ /* 0x000fe20000410000 */
[CC--:B------:R-:W-:Y:S01]  /*2700*/  FMUL.FTZ R21, R0.reuse, R35.reuse ;  /* 0x0000002300157220 */ /* 0x0c0fe20000410000 */
[----:B------:R-:W-:Y:S01]  /*2710*/  FFMA.FTZ R20, R0, R35, R29 ;  /* 0x0000002300147223 */ /* 0x000fe2000001001d */
[----:B------:R-:W-:Y:S01]  /*2720*/  FMUL.FTZ R11, R126, R11 ;  /* 0x0000000b7e0b7220 */ /* 0x000fe20000410000 */
[----:B-1----:R-:W-:Y:S01]  /*2730*/  FADD.FTZ R26, R19, 1 ;  /* 0x3f800000131a7421 */ /* 0x002fe20000010000 */
[----:B------:R-:W-:Y:S01]  /*2740*/  FFMA.FTZ R48, R41, R21, R48 ;  /* 0x0000001529307223 */ /* 0x000fe20000010030 */
[-C--:B------:R-:W-:Y:S01]  /*2750*/  FMUL.FTZ R21, R5, R22.reuse ;  /* 0x0000001605157220 */ /* 0x080fe20000410000 */
[-C--:B------:R-:W-:Y:S01]  /*2760*/  FFMA.FTZ R19, R15, R22.reuse, R24 ;  /* 0x000000160f137223 */ /* 0x080fe20000010018 */
[----:B------:R-:W-:Y:S01]  /*2770*/  FADD.FTZ R142, R49, R22 ;  /* 0x00000016318e7221 */ /* 0x000fe20000010000 */
[----:B------:R-:W-:Y:S01]  /*2780*/  FFMA.FTZ R20, R5, R22, R20 ;  /* 0x0000001605147223 */ /* 0x000fe20000010014 */
[----:B0-----:R-:W-:Y:S01]  /*2790*/  FADD.FTZ R22, -R10, 1 ;  /* 0x3f8000000a167421 */ /* 0x001fe20000010100 */
[----:B------:R-:W-:-:S03]  /*27a0*/  FFMA.FTZ R23, R6, R11, R3 ;  /* 0x0000000b06177223 */ /* 0x000fc60000010003 */
[----:B------:R-:W-:Y:S01]  /*27b0*/  FFMA.FTZ R13, R13, R22, 1 ;  /* 0x3f8000000d0d7423 */ /* 0x000fe20000010016 */
[----:B------:R-:W-:Y:S01]  /*27c0*/  FMUL.FTZ R34, R23, -1.4426950216293334961 ;  /* 0xbfb8aa3b17227820 */ /* 0x000fe20000410000 */
[----:B------:R-:W-:Y:S01]  /*27d0*/  IADD3.X R22, RZ, R114, RZ, P0, !PT ;  /* 0x00000072ff167210 */ /* 0x000fe200007fe4ff */
[----:B--2---:R-:W-:Y:S02]  /*27e0*/  FADD.FTZ R90, R90, 1 ;  /* 0x3f8000005a5a7421 */ /* 0x004fe40000010000 */
[----:B------:R0:W1:Y:S01]  /*27f0*/  MUFU.EX2 R17, R34 ;  /* 0x0000002200117308 */ /* 0x0000620000000800 */
[C---:B------:R-:W-:Y:S02]  /*2800*/  SHF.L.U64.HI R46, R163.reuse, 0x1, R22 ;  /* 0x00000001a32e7819 */ /* 0x040fe40000010216 */
[----:B------:R-:W-:-:S05]  /*2810*/  SHF.L.U32 R163, R163, 0x1, RZ ;  /* 0x00000001a3a37819 */ /* 0x000fca00000006ff */
[----:B------:R2:W3:Y:S01]  /*2820*/  MUFU.RCP R18, R90 ;  /* 0x0000005a00127308 */ /* 0x0004e20000001000 */
[----:B0-----:R-:W-:Y:S02]  /*2830*/  SHF.L.U32 R34, R73, 0x10, RZ ;  /* 0x0000001049227819 */ /* 0x001fe400000006ff */
[----:B--2---:R-:W-:-:S03]  /*2840*/  IADD3 R90, P0, R163, UR16, RZ ;  /* 0x00000010a35a7c10 */ /* 0x004fc6000ff1e0ff */
[----:B------:R-:W-:Y:S01]  /*2850*/  FMUL.FTZ R34, R34, R31 ;  /* 0x0000001f22227220 */ /* 0x000fe20000410000 */
[----:B------:R-:W-:Y:S01]  /*2860*/  IADD3.X R91, R46, UR17, RZ, P0, !PT ;  /* 0x000000112e5b7c10 */ /* 0x000fe200087fe4ff */
[----:B------:R-:W-:Y:S02]  /*2870*/  FFMA.FTZ R21, R15, R21, R48 ;  /* 0x000000150f157223 */ /* 0x000fe40000010030 */
[----:B------:R-:W-:Y:S01]  /*2880*/  FMUL.FTZ R15, R9, R34 ;  /* 0x00000022090f7220 */ /* 0x000fe20000410000 */
[----:B-1----:R-:W-:Y:S02]  /*2890*/  FADD.FTZ R28, R17, 1 ;  /* 0x3f800000111c7421 */ /* 0x002fe40000010000 */
[----:B------:R-:W2:Y:S01]  /*28a0*/  LDG.E.64.CONSTANT R90, desc[UR14][R90.64] ;  /* 0x0000000e5a5a7981 */ /* 0x000ea2000c1e9b00 */
[----:B------:R-:W-:Y:S01]  /*28b0*/  FFMA.FTZ R21, R40, R15, R21 ;  /* 0x0000000f28157223 */ /* 0x000fe20000010015 */
[-C--:B------:R-:W-:Y:S01]  /*28c0*/  FMUL.FTZ R17, R6, R33.reuse ;  /* 0x0000002106117220 */ /* 0x080fe20000410000 */
[----:B------:R-:W0:Y:S01]  /*28d0*/  MUFU.RCP R26, R26 ;  /* 0x0000001a001a7308 */ /* 0x000e220000001000 */
[----:B------:R-:W-:-:S02]  /*28e0*/  FFMA.FTZ R24, R14, R33, R27 ;  /* 0x000000210e187223 */ /* 0x000fc4000001001b */
[----:B------:R-:W-:Y:S01]  /*28f0*/  FFMA.FTZ R14, R14, R17, R21 ;  /* 0x000000110e0e7223 */ /* 0x000fe20000010015 */
[----:B------:R-:W-:Y:S01]  /*2900*/  SHF.L.U32 R17, R77, 0x10, RZ ;  /* 0x000000104d117819 */ /* 0x000fe200000006ff */
[----:B------:R-:W-:-:S03]  /*2910*/  FMUL.FTZ R10, R10, R13 ;  /* 0x0000000d0a0a7220 */ /* 0x000fc60000410000 */
[----:B------:R-:W1:Y:S01]  /*2920*/  MUFU.RCP R28, R28 ;  /* 0x0000001c001c7308 */ /* 0x000e620000001000 */
[----:B------:R-:W-:Y:S01]  /*2930*/  SHF.L.U32 R13, R76, 0x10, RZ ;  /* 0x000000104c0d7819 */ /* 0x000fe200000006ff */
[----:B------:R-:W-:Y:S01]  /*2940*/  FFMA.FTZ R15, R9, R34, R20 ;  /* 0x00000022090f7223 */ /* 0x000fe20000010014 */
[----:B------:R-:W-:Y:S01]  /*2950*/  FADD.FTZ R17, -R54, R17 ;  /* 0x0000001136117221 */ /* 0x000fe20000010100 */
[----:B------:R-:W-:Y:S01]  /*2960*/  FADD.FTZ R53, R53, R33 ;  /* 0x0000002135357221 */ /* 0x000fe20000010000 */
[----:B------:R-:W-:Y:S01]  /*2970*/  SHF.L.U32 R21, R78, 0x10, RZ ;  /* 0x000000104e157819 */ /* 0x000fe200000006ff */
[----:B------:R-:W-:Y:S01]  /*2980*/  FADD.FTZ R13, -R54, R13 ;  /* 0x0000000d360d7221 */ /* 0x000fe20000010100 */
[----:B------:R-:W-:Y:S01]  /*2990*/  FFMA.FTZ R15, R6, R33, R15 ;  /* 0x00000021060f7223 */ /* 0x000fe2000001000f */
[----:B------:R-:W-:Y:S01]  /*29a0*/  FMUL.FTZ R30, R126, R17 ;  /* 0x000000117e1e7220 */ /* 0x000fe20000410000 */
[----:B---3--:R-:W-:Y:S01]  /*29b0*/  FADD.FTZ R27, -R18, 1 ;  /* 0x3f800000121b7421 */ /* 0x008fe20000010100 */
[----:B------:R-:W-:-:S02]  /*29c0*/  SHF.L.U32 R33, R74, 0x10, RZ ;  /* 0x000000104a217819 */ /* 0x000fc400000006ff */
[----:B------:R-:W-:Y:S01]  /*29d0*/  PRMT R17, R77, 0x7632, R17 ;  /* 0x000076324d117816 */ /* 0x000fe20000000011 */
[----:B------:R-:W-:Y:S01]  /*29e0*/  FMUL.FTZ R31, R126, R13 ;  /* 0x0000000d7e1f7220 */ /* 0x000fe20000410000 */
[----:B------:R-:W-:Y:S01]  /*29f0*/  IADD3 R92, P0, R50, UR22, RZ ;  /* 0x00000016325c7c10 */ /* 0x000fe2000ff1e0ff */
[----:B0-----:R-:W-:Y:S01]  /*2a00*/  FADD.FTZ R20, -R26, 1 ;  /* 0x3f8000001a147421 */ /* 0x001fe20000010100 */
[----:B------:R-:W-:Y:S01]  /*2a10*/  PRMT R13, R76, 0x7632, R13 ;  /* 0x000076324c0d7816 */ /* 0x000fe2000000000d */
[----:B------:R-:W-:Y:S01]  /*2a20*/  FFMA.FTZ R27, R16, R27, 1 ;  /* 0x3f800000101b7423 */ /* 0x000fe2000001001b */
[----:B------:R-:W-:Y:S01]  /*2a30*/  FADD.FTZ R29, -R54, R21 ;  /* 0x00000015361d7221 */ /* 0x000fe20000010100 */
[----:B------:R-:W-:Y:S01]  /*2a40*/  SHF.L.U32 R49, R17, 0x10, RZ ;  /* 0x0000001011317819 */ /* 0x000fe200000006ff */
[----:B------:R-:W-:Y:S01]  /*2a50*/  FMUL.FTZ R33, R33, R10 ;  /* 0x0000000a21217220 */ /* 0x000fe20000410000 */
[----:B-1----:R-:W-:Y:S01]  /*2a60*/  FADD.FTZ R16, -R28, 1 ;  /* 0x3f8000001c107421 */ /* 0x002fe20000010100 */
[----:B------:R-:W-:Y:S01]  /*2a70*/  PRMT R10, R74, 0x7632, R10 ;  /* 0x000076324a0a7816 */ /* 0x000fe2000000000a */
[----:B------:R-:W-:Y:S01]  /*2a80*/  FFMA.FTZ R25, R25, R20, 1 ;  /* 0x3f80000019197423 */ /* 0x000fe20000010014 */
[----:B------:R-:W-:Y:S01]  /*2a90*/  IADD3.X R93, R47, UR23, RZ, P0, !PT ;  /* 0x000000172f5d7c10 */ /* 0x000fe200087fe4ff */
[----:B------:R-:W-:Y:S01]  /*2aa0*/  FMUL.FTZ R27, R18, R27 ;  /* 0x0000001b121b7220 */ /* 0x000fe20000410000 */
[----:B------:R-:W-:Y:S01]  /*2ab0*/  SHF.L.U32 R32, R75, 0x10, RZ ;  /* 0x000000104b207819 */ /* 0x000fe200000006ff */
[----:B------:R-:W-:Y:S01]  /*2ac0*/  FMUL.FTZ R29, R126, R29 ;  /* 0x0000001d7e1d7220 */ /* 0x000fe20000410000 */
[----:B------:R-:W-:Y:S01]  /*2ad0*/  SHF.L.U32 R21, R13, 0x10, RZ ;  /* 0x000000100d157819 */ /* 0x000fe200000006ff */
[----:B------:R-:W-:Y:S01]  /*2ae0*/  FMUL.FTZ R17, R0, R33 ;  /* 0x0000002100117220 */ /* 0x000fe20000410000 */
[----:B------:R-:W-:Y:S01]  /*2af0*/  FADD.FTZ R49, -R54, R49 ;  /* 0x0000003136317221 */ /* 0x000fe20000010100 */
[----:B------:R-:W-:Y:S01]  /*2b00*/  FFMA.FTZ R23, R23, R16, 1 ;  /* 0x3f80000017177423 */ /* 0x000fe20000010010 */
[----:B------:R-:W-:Y:S01]  /*2b10*/  SHF.L.U32 R13, R10, 0x10, RZ ;  /* 0x000000100a0d7819 */ /* 0x000fe200000006ff */
[----:B------:R-:W-:Y:S01]  /*2b20*/  FMUL.FTZ R26, R26, R25 ;  /* 0x000000191a1a7220 */ /* 0x000fe20000410000 */
[----:B------:R-:W-:Y:S01]  /*2b30*/  FFMA.FTZ R22, R9, R30, R7 ;  /* 0x0000001e09167223 */ /* 0x000fe20000010007 */
[----:B------:R-:W-:Y:S01]  /*2b40*/  FMUL.FTZ R32, R32, R27 ;  /* 0x0000001b20207220 */ /* 0x000fe20000410000 */
[----:B------:R-:W-:Y:S01]  /*2b50*/  FADD.FTZ R21, -R54, R21 ;  /* 0x0000001536157221 */ /* 0x000fe20000010100 */
[----:B------:R-:W-:Y:S01]  /*2b60*/  FFMA.FTZ R10, R0, R29, R8 ;  /* 0x0000001d000a7223 */ /* 0x000fe20000010008 */
[----:B------:R-:W3:Y:S01]  /*2b70*/  LDG.E.64.CONSTANT R92, desc[UR14][R92.64] ;  /* 0x0000000e5c5c7981 */ /* 0x000ee2000c1e9b00 */
[--C-:B------:R-:W-:Y:S01]  /*2b80*/  FFMA.FTZ R27, R39, R17, R14.reuse ;  /* 0x00000011271b7223 */ /* 0x100fe2000001000e */
[----:B------:R-:W-:Y:S01]  /*2b90*/  FMUL.FTZ R108, R126, R49 ;  /* 0x000000317e6c7220 */ /* 0x000fe20000410000 */
[----:B------:R-:W-:Y:S01]  /*2ba0*/  FMUL.FTZ R16, R28, R23 ;  /* 0x000000171c107220 */ /* 0x000fe20000410000 */
[----:B------:R-:W-:Y:S01]  /*2bb0*/  PRMT R14, R75, 0x7632, R14 ;  /* 0x000076324b0e7816 */ /* 0x000fe2000000000e */
[----:B------:R-:W-:Y:S01]  /*2bc0*/  FMUL.FTZ R25, R22, -1.4426950216293334961 ;  /* 0xbfb8aa3b16197820 */ /* 0x000fe20000410000 */
[----:B------:R-:W-:Y:S01]  /*2bd0*/  FMUL.FTZ R28, R13, R26 ;  /* 0x0000001a0d1c7220 */ /* 0x000fe20000410000 */
[----:B------:R-:W-:Y:S01]  /*2be0*/  FMUL.FTZ R13, R126, R21 ;  /* 0x000000157e0d7220 */ /* 0x000fe20000410000 */
[----:B------:R-:W-:Y:S01]  /*2bf0*/  FMUL.FTZ R52, R10, -1.4426950216293334961 ;  /* 0xbfb8aa3b0a347820 */ /* 0x000fe20000410000 */
[----:B------:R-:W-:Y:S01]  /*2c00*/  FFMA.FTZ R21, R6, R108, R3 ;  /* 0x0000006c06157223 */ /* 0x000fe20000010003 */
[----:B------:R-:W-:Y:S01]  /*2c10*/  SHF.L.U32 R49, R14, 0x10, RZ ;  /* 0x000000100e317819 */ /* 0x000fe200000006ff */
[C---:B------:R-:W-:Y:S01]  /*2c20*/  FMUL.FTZ R26, R5.reuse, R28 ;  /* 0x0000001c051a7220 */ /* 0x040fe20000410000 */
[----:B------:R0:W-:Y:S01]  /*2c30*/  MUFU.EX2 R17, R52 ;  /* 0x0000003400117308 */ /* 0x0001e20000000800 */
[----:B------:R-:W-:-:S02]  /*2c40*/  FFMA.FTZ R20, R5, R13, R4 ;  /* 0x0000000d05147223 */ /* 0x000fc40000010004 */
[----:B------:R-:W-:Y:S01]  /*2c50*/  FMUL.FTZ R49, R49, R16 ;  /* 0x0000001031317220 */ /* 0x000fe20000410000 */
[C---:B------:R-:W-:Y:S01]  /*2c60*/  FFMA.FTZ R16, R12.reuse, R28, R19 ;  /* 0x0000001c0c107223 */ /* 0x040fe20000010013 */
[----:B------:R-:W-:-:S03]  /*2c70*/  FFMA.FTZ R27, R12, R26, R27 ;  /* 0x0000001a0c1b7223 */ /* 0x000fc6000001001b */
[----:B------:R-:W1:Y:S01]  /*2c80*/  MUFU.EX2 R25, R25 ;  /* 0x0000001900197308 */ /* 0x000e620000000800 */
[----:B0-----:R-:W-:Y:S01]  /*2c90*/  FMUL.FTZ R52, R21, -1.4426950216293334961 ;  /* 0xbfb8aa3b15347820 */ /* 0x001fe20000410000 */
[----:B------:R-:W-:Y:S01]  /*2ca0*/  FFMA.FTZ R18, R0, R31, R8 ;  /* 0x0000001f00127223 */ /* 0x000fe20000010008 */
[----:B------:R-:W-:-:S05]  /*2cb0*/  FMUL.FTZ R48, R20, -1.4426950216293334961 ;  /* 0xbfb8aa3b14307820 */ /* 0x000fca0000410000 */
[----:B------:R-:W0:Y:S01]  /*2cc0*/  MUFU.EX2 R12, R52 ;  /* 0x00000034000c7308 */ /* 0x000e220000000800 */
[----:B------:R-:W-:Y:S01]  /*2cd0*/  FMUL.FTZ R23, R18, -1.4426950216293334961 ;  /* 0xbfb8aa3b12177820 */ /* 0x000fe20000410000 */
[----:B------:R-:W-:-:S06]  /*2ce0*/  FFMA.FTZ R26, R0, R33, R15 ;  /* 0x00000021001a7223 */ /* 0x000fcc000001000f */
[----:B------:R0:W4:Y:S01]  /*2cf0*/  MUFU.EX2 R14, R48 ;  /* 0x00000030000e7308 */ /* 0x0001220000000800 */
[----:B------:R-:W-:Y:S01]  /*2d00*/  FFMA.FTZ R26, R5, R28, R26 ;  /* 0x0000001c051a7223 */ /* 0x000fe2000001001a */
[----:B-1----:R-:W-:-:S06]  /*2d10*/  FADD.FTZ R25, R25, 1 ;  /* 0x3f80000019197421 */ /* 0x002fcc0000010000 */
[----:B------:R-:W1:Y:S01]  /*2d20*/  MUFU.EX2 R23, R23 ;  /* 0x0000001700177308 */ /* 0x000e620000000800 */
[CC--:B------:R-:W-:Y:S01]  /*2d30*/  FFMA.FTZ R19, R9.reuse, R32.reuse, R26 ;  /* 0x0000002009137223 */ /* 0x0c0fe2000001001a */
[----:B0-----:R-:W-:Y:S01]  /*2d40*/  FADD.FTZ R48, R12, 1 ;  /* 0x3f8000000c307421 */ /* 0x001fe20000010000 */
[----:B------:R-:W-:Y:S01]  /*2d50*/  FMUL.FTZ R15, R9, R32 ;  /* 0x00000020090f7220 */ /* 0x000fe20000410000 */
[----:B------:R-:W-:-:S04]  /*2d60*/  IADD3.X R162, RZ, R114, RZ, P4, !PT ;  /* 0x00000072ffa27210 */ /* 0x000fc800027fe4ff */
[----:B------:R-:W0:Y:S01]  /*2d70*/  MUFU.RCP R26, R25 ;  /* 0x00000019001a7308 */ /* 0x000e220000001000 */
[----:B------:R-:W-:Y:S01]  /*2d80*/  FADD.FTZ R142, R142, R28 ;  /* 0x0000001c8e8e7221 */ /* 0x000fe20000010000 */
[----:B------:R-:W-:Y:S01]  /*2d90*/  FFMA.FTZ R28, R36, R15, R27 ;  /* 0x0000000f241c7223 */ /* 0x000fe2000001001b */
[C---:B------:R-:W-:Y:S01]  /*2da0*/  SHF.L.U64.HI R162, R161.reuse, 0x1, R162 ;  /* 0x00000001a1a27819 */ /* 0x040fe200000102a2 */
[----:B----4-:R-:W-:Y:S01]  /*2db0*/  FADD.FTZ R27, R14, 1 ;  /* 0x3f8000000e1b7421 */ /* 0x010fe20000010000 */
[----:B------:R-:W-:Y:S02]  /*2dc0*/  SHF.L.U32 R161, R161, 0x1, RZ ;  /* 0x00000001a1a17819 */ /* 0x000fe400000006ff */
[----:B------:R-:W-:Y:S01]  /*2dd0*/  PRMT R14, R79, 0x7632, R14 ;  /* 0x000076324f0e7816 */ /* 0x000fe2000000000e */
[----:B------:R-:W4:Y:S01]  /*2de0*/  MUFU.RCP R48, R48 ;  /* 0x0000003000307308 */ /* 0x000f220000001000 */
[-C--:B------:R-:W-:Y:S01]  /*2df0*/  FFMA.FTZ R121, R11, R49.reuse, R24 ;  /* 0x000000310b797223 */ /* 0x080fe20000010018 */
[----:B------:R-:W-:Y:S01]  /*2e00*/  FADD.FTZ R139, R53, R49 ;  /* 0x00000031358b7221 */ /* 0x000fe20000010000 */
[CC--:B------:R-:W-:Y:S01]  /*2e10*/  FFMA.FTZ R19, R6.reuse, R49.reuse, R19 ;  /* 0x0000003106137223 */ /* 0x0c0fe20000010013 */
[----:B------:R-:W-:Y:S01]  /*2e20*/  FMUL.FTZ R24, R6, R49 ;  /* 0x0000003106187220 */ /* 0x000fe20000410000 */
[----:B------:R-:W-:Y:S01]  /*2e30*/  IADD3 R94, P0, R161, UR16, RZ ;  /* 0x00000010a15e7c10 */ /* 0x000fe2000ff1e0ff */
[----:B-1----:R-:W-:Y:S01]  /*2e40*/  FADD.FTZ R23, R23, 1 ;  /* 0x3f80000017177421 */ /* 0x002fe20000010000 */
[----:B------:R-:W-:-:S02]  /*2e50*/  SHF.L.U32 R49, R14, 0x10, RZ ;  /* 0x000000100e317819 */ /* 0x000fc400000006ff */
[----:B------:R-:W-:Y:S01]  /*2e60*/  IADD3.X R95, R162, UR17, RZ, P0, !PT ;  /* 0x00000011a25f7c10 */ /* 0x000fe200087fe4ff */
[----:B0-----:R-:W-:Y:S01]  /*2e70*/  FADD.FTZ R53, -R26, 1 ;  /* 0x3f8000001a357421 */ /* 0x001fe20000010100 */
[----:B------:R-:W-:Y:S01]  /*2e80*/  SHF.L.U32 R15, R79, 0x10, RZ ;  /* 0x000000104f0f7819 */ /* 0x000fe200000006ff */
[----:B------:R-:W-:Y:S01]  /*2e90*/  FADD.FTZ R97, -R54, R49 ;  /* 0x0000003136617221 */ /* 0x000fe20000010100 */
[----:B------:R-:W0:Y:S01]  /*2ea0*/  MUFU.RCP R23, R23 ;  /* 0x0000001700177308 */ /* 0x000e220000001000 */
[----:B------:R-:W-:Y:S01]  /*2eb0*/  FFMA.FTZ R24, R11, R24, R28 ;  /* 0x000000180b187223 */ /* 0x000fe2000001001c */
[----:B------:R-:W-:Y:S01]  /*2ec0*/  PRMT R11, R78, 0x7632, R11 ;  /* 0x000076324e0b7816 */ /* 0x000fe2000000000b */
[----:B------:R-:W-:Y:S01]  /*2ed0*/  FMUL.FTZ R14, R126, R97 ;  /* 0x000000617e0e7220 */ /* 0x000fe20000410000 */
[----:B------:R-:W3:Y:S01]  /*2ee0*/  LDG.E.64.CONSTANT R94, desc[UR14][R94.64] ;  /* 0x0000000e5e5e7981 */ /* 0x000ee2000c1e9b00 */
[----:B------:R-:W-:Y:S01]  /*2ef0*/  FFMA.FTZ R97, R22, R53, 1 ;  /* 0x3f80000016617423 */ /* 0x000fe20000010035 */
[----:B------:R-:W-:Y:S01]  /*2f00*/  FADD.FTZ R15, -R54, R15 ;  /* 0x0000000f360f7221 */ /* 0x000fe20000010100 */
[----:B----4-:R-:W-:Y:S01]  /*2f10*/  FADD.FTZ R96, -R48, 1 ;  /* 0x3f80000030607421 */ /* 0x010fe20000010100 */
[----:B------:R-:W-:Y:S01]  /*2f20*/  SHF.L.U32 R11, R11, 0x10, RZ ;  /* 0x000000100b0b7819 */ /* 0x000fe200000006ff */
[----:B------:R-:W-:Y:S01]  /*2f30*/  FMUL.FTZ R97, R26, R97 ;  /* 0x000000611a617220 */ /* 0x000fe20000410000 */
[----:B------:R-:W-:Y:S01]  /*2f40*/  FMUL.FTZ R28, R126, R15 ;  /* 0x0000000f7e1c7220 */ /* 0x000fe20000410000 */
[----:B------:R-:W-:Y:S01]  /*2f50*/  SHF.L.U32 R26, R81, 0x10, RZ ;  /* 0x00000010511a7819 */ /* 0x000fe200000006ff */
[----:B------:R-:W1:Y:S01]  /*2f60*/  MUFU.RCP R27, R27 ;  /* 0x0000001b001b7308 */ /* 0x000e620000001000 */
[----:B------:R-:W-:Y:S01]  /*2f70*/  FFMA.FTZ R21, R21, R96, 1 ;  /* 0x3f80000015157423 */ /* 0x000fe20000010060 */
[----:B------:R-:W-:Y:S01]  /*2f80*/  IADD3 R96, P0, R163, UR22, RZ ;  /* 0x00000016a3607c10 */ /* 0x000fe2000ff1e0ff */
[----:B------:R-:W-:Y:S01]  /*2f90*/  FADD.FTZ R15, -R54, R11 ;  /* 0x0000000b360f7221 */ /* 0x000fe20000010100 */
[----:B------:R-:W-:Y:S01]  /*2fa0*/  FFMA.FTZ R11, R9, R28, R7 ;  /* 0x0000001c090b7223 */ /* 0x000fe20000010007 */
[----:B------:R-:W-:Y:S01]  /*2fb0*/  FMUL.FTZ R26, R26, R97 ;  /* 0x000000611a1a7220 */ /* 0x000fe20000410000 */
[----:B------:R-:W-:Y:S01]  /*2fc0*/  IADD3.X R97, R46, UR23, RZ, P0, !PT ;  /* 0x000000172e617c10 */ /* 0x000fe200087fe4ff */
[----:B0-----:R-:W-:Y:S01]  /*2fd0*/  FADD.FTZ R49, -R23, 1 ;  /* 0x3f80000017317421 */ /* 0x001fe20000010100 */
[----:B------:R-:W-:-:S03]  /*2fe0*/  FMUL.FTZ R25, R11, -1.4426950216293334961 ;  /* 0xbfb8aa3b0b197820 */ /* 0x000fc60000410000 */
[----:B------:R-:W-:Y:S01]  /*2ff0*/  FFMA.FTZ R52, R18, R49, 1 ;  /* 0x3f80000012347423 */ /* 0x000fe20000010031 */
[----:B------:R-:W4:Y:S01]  /*3000*/  LDG.E.64.CONSTANT R96, desc[UR14][R96.64] ;  /* 0x0000000e60607981 */ /* 0x000f22000c1e9b00 */
[----:B------:R-:W-:Y:S01]  /*3010*/  FFMA.FTZ R18, R6, R14, R3 ;  /* 0x0000000e06127223 */ /* 0x000fe20000010003 */
[----:B------:R-:W0:Y:S01]  /*3020*/  MUFU.EX2 R25, R25 ;  /* 0x0000001900197308 */ /* 0x000e220000000800 */
[----:B------:R-:W-:Y:S01]  /*3030*/  FMUL.FTZ R53, R23, R52 ;  /* 0x0000003417357220 */ /* 0x000fe20000410000 */
[----:B------:R-:W-:Y:S01]  /*3040*/  FMUL.FTZ R12, R126, R15 ;  /* 0x0000000f7e0c7220 */ /* 0x000fe20000410000 */
[----:B-1----:R-:W-:Y:S01]  /*3050*/  FADD.FTZ R49, -R27, 1 ;  /* 0x3f8000001b317421 */ /* 0x002fe20000010100 */
[----:B------:R-:W-:Y:S02]  /*3060*/  FMUL.FTZ R23, R18, -1.4426950216293334961 ;  /* 0xbfb8aa3b12177820 */ /* 0x000fe40000410000 */
[----:B------:R-:W-:Y:S01]  /*3070*/  FFMA.FTZ R15, R5, R12, R4 ;  /* 0x0000000c050f7223 */ /* 0x000fe20000010004 */
[----:B------:R-:W-:Y:S01]  /*3080*/  FFMA.FTZ R52, R20, R49, 1 ;  /* 0x3f80000014347423 */ /* 0x000fe20000010031 */
[----:B------:R-:W-:-:S02]  /*3090*/  SHF.L.U32 R20, R80, 0x10, RZ ;  /* 0x0000001050147819 */ /* 0x000fc400000006ff */
[----:B------:R-:W1:Y:S01]  /*30a0*/  MUFU.EX2 R23, R23 ;  /* 0x0000001700177308 */ /* 0x000e620000000800 */
[----:B------:R-:W-:Y:S01]  /*30b0*/  FMUL.FTZ R98, R15, -1.4426950216293334961 ;  /* 0xbfb8aa3b0f627820 */ /* 0x000fe20000410000 */
[----:B------:R-:W-:Y:S01]  /*30c0*/  FMUL.FTZ R49, R27, R52 ;  /* 0x000000341b317220 */ /* 0x000fe20000410000 */
[----:B------:R-:W-:Y:S01]  /*30d0*/  FMUL.FTZ R52, R48, R21 ;  /* 0x0000001530347220 */ /* 0x000fe20000410000 */
[----:B------:R-:W-:Y:S01]  /*30e0*/  IADD3.X R160, RZ, R114, RZ, P3, !PT ;  /* 0x00000072ffa07210 */ /* 0x000fe20001ffe4ff */
[----:B------:R-:W-:Y:S01]  /*30f0*/  FADD.FTZ R21, R17, 1 ;  /* 0x3f80000011157421 */ /* 0x000fe20000010000 */
[----:B------:R-:W-:Y:S01]  /*3100*/  FMUL.FTZ R27, R20, R53 ;  /* 0x00000035141b7220 */ /* 0x000fe20000410000 */
[----:B------:R-:W-:Y:S01]  /*3110*/  PRMT R17, R80, 0x7632, R17 ;  /* 0x0000763250117816 */ /* 0x000fe20000000011 */
[----:B------:R0:W1:Y:S01]  /*3120*/  MUFU.EX2 R22, R98 ;  /* 0x0000006200167308 */ /* 0x0000620000000800 */
[----:B------:R-:W-:Y:S02]  /*3130*/  PRMT R20, R81, 0x7632, R20 ;  /* 0x0000763251147816 */ /* 0x000fe40000000014 */
[----:B------:R-:W-:-:S02]  /*3140*/  SHF.L.U64.HI R160, R159, 0x1, R160 ;  /* 0x000000019fa07819 */ /* 0x000fc400000102a0 */
[----:B------:R-:W-:Y:S02]  /*3150*/  SHF.L.U32 R159, R159, 0x1, RZ ;  /* 0x000000019f9f7819 */ /* 0x000fe400000006ff */
[----:B------:R-:W-:Y:S01]  /*3160*/  SHF.L.U32 R48, R17, 0x10, RZ ;  /* 0x0000001011307819 */ /* 0x000fe200000006ff */
[----:B0-----:R-:W-:Y:S01]  /*3170*/  FADD.FTZ R98, R25, 1 ;  /* 0x3f80000019627421 */ /* 0x001fe20000010000 */
[----:B------:R-:W-:-:S03]  /*3180*/  SHF.L.U32 R17, R20, 0x10, RZ ;  /* 0x0000001014117819 */ /* 0x000fc600000006ff */
[----:B------:R0:W-:Y:S01]  /*3190*/  MUFU.RCP R20, R98 ;  /* 0x0000006200147308 */ /* 0x0001e20000001000 */
[----:B------:R-:W-:Y:S01]  /*31a0*/  FMUL.FTZ R48, R48, R49 ;  /* 0x0000003130307220 */ /* 0x000fe20000410000 */
[----:B-1----:R-:W-:Y:S01]  /*31b0*/  FADD.FTZ R49, R23, 1 ;  /* 0x3f80000017317421 */ /* 0x002fe20000010000 */
[----:B0-----:R-:W-:-:S04]  /*31c0*/  IADD3 R98, P0, R159, UR16, RZ ;  /* 0x000000109f627c10 */ /* 0x001fc8000ff1e0ff */
[----:B------:R-:W-:Y:S01]  /*31d0*/  IADD3.X R99, R160, UR17, RZ, P0, !PT ;  /* 0x00000011a0637c10 */ /* 0x000fe200087fe4ff */
[----:B------:R-:W-:Y:S01]  /*31e0*/  FMUL.FTZ R25, R0, R27 ;  /* 0x0000001b00197220 */ /* 0x000fe20000410000 */
[----:B------:R-:W0:Y:S04]  /*31f0*/  MUFU.RCP R49, R49 ;  /* 0x0000003100317308 */ /* 0x000e280000001000 */
[----:B------:R-:W4:Y:S01]  /*3200*/  LDG.E.64.CONSTANT R98, desc[UR14][R98.64] ;  /* 0x0000000e62627981 */ /* 0x000f22000c1e9b00 */
[----:B------:R-:W-:Y:S01]  /*3210*/  FFMA.FTZ R24, R31, R25, R24 ;  /* 0x000000191f187223 */ /* 0x000fe20000010018 */
[-C--:B------:R-:W-:Y:S01]  /*3220*/  FMUL.FTZ R25, R5, R48.reuse ;  /* 0x0000003005197220 */ /* 0x080fe20000410000 */
[----:B------:R-:W-:Y:S01]  /*3230*/  FADD.FTZ R53, R22, 1 ;  /* 0x3f80000016357421 */ /* 0x000fe20000010000 */
[----:B------:R-:W-:Y:S01]  /*3240*/  FFMA.FTZ R22, R0, R27, R19 ;  /* 0x0000001b00167223 */ /* 0x000fe20000010013 */
[C---:B------:R-:W-:Y:S01]  /*3250*/  FFMA.FTZ R16, R13.reuse, R48, R16 ;  /* 0x000000300d107223 */ /* 0x040fe20000010010 */
[----:B------:R-:W-:Y:S01]  /*3260*/  FFMA.FTZ R25, R13, R25, R24 ;  /* 0x000000190d197223 */ /* 0x000fe20000010018 */
[----:B------:R-:W-:Y:S01]  /*3270*/  FMUL.FTZ R13, R9, R26 ;  /* 0x0000001a090d7220 */ /* 0x000fe20000410000 */
[----:B------:R-:W-:Y:S01]  /*3280*/  FFMA.FTZ R22, R5, R48, R22 ;  /* 0x0000003005167223 */ /* 0x000fe20000010016 */
[----:B------:R-:W1:Y:S01]  /*3290*/  MUFU.RCP R21, R21 ;  /* 0x0000001500157308 */ /* 0x000e620000001000 */
[----:B------:R-:W-:Y:S01]  /*32a0*/  FMUL.FTZ R17, R17, R52 ;  /* 0x0000003411117220 */ /* 0x000fe20000410000 */
[----:B------:R-:W-:Y:S01]  /*32b0*/  FFMA.FTZ R25, R30, R13, R25 ;  /* 0x0000000d1e197223 */ /* 0x000fe20000010019 */
[----:B------:R-:W-:-:S02]  /*32c0*/  FFMA.FTZ R13, R9, R26, R22 ;  /* 0x0000001a090d7223 */ /* 0x000fc40000010016 */
[-C--:B------:R-:W-:Y:S01]  /*32d0*/  FMUL.FTZ R19, R6, R17.reuse ;  /* 0x0000001106137220 */ /* 0x080fe20000410000 */
[-C--:B------:R-:W-:Y:S01]  /*32e0*/  FFMA.FTZ R121, R108, R17.reuse, R121 ;  /* 0x000000116c797223 */ /* 0x080fe20000010079 */
[----:B------:R-:W-:Y:S01]  /*32f0*/  FADD.FTZ R139, R139, R17 ;  /* 0x000000118b8b7221 */ /* 0x000fe20000010000 */
[----:B------:R-:W1:Y:S01]  /*3300*/  MUFU.RCP R53, R53 ;  /* 0x0000003500357308 */ /* 0x000e620000001000 */
[----:B------:R-:W-:Y:S01]  /*3310*/  FFMA.FTZ R17, R6, R17, R13 ;  /* 0x0000001106117223 */ /* 0x000fe2000001000d */
[----:B0-----:R-:W-:Y:S01]  /*3320*/  FADD.FTZ R13, -R49, 1 ;  /* 0x3f800000310d7421 */ /* 0x001fe20000010100 */
[----:B------:R-:W-:-:S03]  /*3330*/  IADD3 R100, P0, R161, UR22, RZ ;  /* 0x00000016a1647c10 */ /* 0x000fc6000ff1e0ff */
[----:B------:R-:W-:Y:S01]  /*3340*/  FFMA.FTZ R18, R18, R13, 1 ;  /* 0x3f80000012127423 */ /* 0x000fe2000001000d */
[----:B------:R-:W-:Y:S01]  /*3350*/  SHF.L.U32 R13, R83, 0x10, RZ ;  /* 0x00000010530d7819 */ /* 0x000fe200000006ff */
[----:B-1----:R-:W-:Y:S01]  /*3360*/  FADD.FTZ R23, -R21, 1 ;  /* 0x3f80000015177421 */ /* 0x002fe20000010100 */
[----:B------:R-:W-:-:S03]  /*3370*/  IADD3.X R101, R162, UR23, RZ, P0, !PT ;  /* 0x00000017a2657c10 */ /* 0x000fc600087fe4ff */
[----:B------:R-:W-:Y:S01]  /*3380*/  FADD.FTZ R13, -R54, R13 ;  /* 0x0000000d360d7221 */ /* 0x000fe20000010100 */
[----:B------:R-:W-:-:S03]  /*3390*/  FFMA.FTZ R24, R10, R23, 1 ;  /* 0x3f8000000a187423 */ /* 0x000fc60000010017 */
[----:B------:R-:W-:Y:S01]  /*33a0*/  FMUL.FTZ R23, R126, R13 ;  /* 0x0000000d7e177220 */ /* 0x000fe20000410000 */
[----:B------:R-:W-:Y:S01]  /*33b0*/  FADD.FTZ R10, -R53, 1 ;  /* 0x3f800000350a7421 */ /* 0x000fe20000010100 */
[----:B------:R-:W-:Y:S01]  /*33c0*/  SHF.L.U32 R13, R87, 0x10, RZ ;  /* 0x00000010570d7819 */ /* 0x000fe200000006ff */
[----:B------:R-:W4:Y:S01]  /*33d0*/  LDG.E.64.CONSTANT R100, desc[UR14][R100.64] ;  /* 0x0000000e64647981 */ /* 0x000f22000c1e9b00 */
[----:B------:R-:W-:Y:S01]  /*33e0*/  FADD.FTZ R22, -R20, 1 ;  /* 0x3f80000014167421 */ /* 0x000fe20000010100 */
[----:B------:R-:W-:Y:S01]  /*33f0*/  FFMA.FTZ R10, R15, R10, 1 ;  /* 0x3f8000000f0a7423 */ /* 0x000fe2000001000a */
[----:B------:R-:W-:Y:S01]  /*3400*/  SHF.L.U32 R15, R82, 0x10, RZ ;  /* 0x00000010520f7819 */ /* 0x000fe200000006ff */
[----:B------:R-:W-:Y:S01]  /*3410*/  FADD.FTZ R13, -R54, R13 ;  /* 0x0000000d360d7221 */ /* 0x000fe20000010100 */
[----:B------:R-:W-:Y:S01]  /*3420*/  FMUL.FTZ R24, R21, R24 ;  /* 0x0000001815187220 */ /* 0x000fe20000410000 */
[----:B------:R-:W-:Y:S02]  /*3430*/  FFMA.FTZ R11, R11, R22, 1 ;  /* 0x3f8000000b0b7423 */ /* 0x000fe40000010016 */
[----:B------:R-:W-:Y:S01]  /*3440*/  FMUL.FTZ R21, R126, R13 ;  /* 0x0000000d7e157220 */ /* 0x000fe20000410000 */
[----:B------:R-:W-:Y:S01]  /*3450*/  FADD.FTZ R15, -R54, R15 ;  /* 0x0000000f360f7221 */ /* 0x000fe20000010100 */
[----:B------:R-:W-:Y:S01]  /*3460*/  PRMT R13, R83, 0x7632, R13 ;  /* 0x00007632530d7816 */ /* 0x000fe2000000000d */
[----:B------:R-:W-:Y:S01]  /*3470*/  FMUL.FTZ R53, R53, R10 ;  /* 0x0000000a35357220 */ /* 0x000fe20000410000 */
[----:B------:R-:W-:Y:S01]  /*3480*/  PRMT R10, R82, 0x7632, R10 ;  /* 0x00007632520a7816 */ /* 0x000fe2000000000a */
[----:B------:R-:W-:Y:S01]  /*3490*/  FFMA.FTZ R108, R108, R19, R25 ;  /* 0x000000136c6c7223 */ /* 0x000fe20000010019 */
[----:B------:R-:W-:Y:S01]  /*34a0*/  FMUL.FTZ R20, R20, R11 ;  /* 0x0000000b14147220 */ /* 0x000fe20000410000 */
[----:B------:R-:W-:Y:S01]  /*34b0*/  FMUL.FTZ R25, R126, R15 ;  /* 0x0000000f7e197220 */ /* 0x000fe20000410000 */
[----:B------:R-:W-:-:S02]  /*34c0*/  SHF.L.U32 R11, R84, 0x10, RZ ;  /* 0x00000010540b7819 */ /* 0x000fc400000006ff */
[----:B------:R-:W-:Y:S02]  /*34d0*/  SHF.L.U32 R13, R13, 0x10, RZ ;  /* 0x000000100d0d7819 */ /* 0x000fe400000006ff */
[----:B------:R-:W-:Y:S02]  /*34e0*/  SHF.L.U32 R15, R86, 0x10, RZ ;  /* 0x00000010560f7819 */ /* 0x000fe400000006ff */
[----:B------:R-:W-:Y:S01]  /*34f0*/  SHF.L.U32 R103, R10, 0x10, RZ ;  /* 0x000000100a677819 */ /* 0x000fe200000006ff */
[----:B------:R-:W-:Y:S01]  /*3500*/  FFMA.FTZ R19, R0, R25, R8 ;  /* 0x0000001900137223 */ /* 0x000fe20000010008 */
[----:B------:R-:W-:Y:S01]  /*3510*/  FMUL.FTZ R24, R11, R24 ;  /* 0x000000180b187220 */ /* 0x000fe20000410000 */
[C---:B------:R-:W-:Y:S01]  /*3520*/  FADD.FTZ R112, -R54.reuse, R13 ;  /* 0x0000000d36707221 */ /* 0x040fe20000010100 */
[C---:B------:R-:W-:Y:S01]  /*3530*/  FADD.FTZ R11, -R54.reuse, R15 ;  /* 0x0000000f360b7221 */ /* 0x040fe20000010100 */
[----:B------:R-:W-:Y:S01]  /*3540*/  FFMA.FTZ R15, R9, R23, R7 ;  /* 0x00000017090f7223 */ /* 0x000fe20000010007 */
[----:B------:R-:W-:Y:S01]  /*3550*/  FADD.FTZ R103, -R54, R103 ;  /* 0x0000006736677221 */ /* 0x000fe20000010100 */
[----:B------:R-:W-:Y:S01]  /*3560*/  FMUL.FTZ R102, R19, -1.4426950216293334961 ;  /* 0xbfb8aa3b13667820 */ /* 0x000fe20000410000 */
[----:B------:R-:W-:Y:S01]  /*3570*/  FMUL.FTZ R112, R126, R112 ;  /* 0x000000707e707220 */ /* 0x000fe20000410000 */
[----:B------:R-:W-:Y:S01]  /*3580*/  FADD.FTZ R142, R142, R48 ;  /* 0x000000308e8e7221 */ /* 0x000fe20000010000 */
[----:B------:R-:W-:Y:S01]  /*3590*/  FMUL.FTZ R48, R15, -1.4426950216293334961 ;  /* 0xbfb8aa3b0f307820 */ /* 0x000fe20000410000 */
[----:B------:R-:W-:Y:S01]  /*35a0*/  FMUL.FTZ R117, R126, R103 ;  /* 0x000000677e757220 */ /* 0x000fe20000410000 */
[----:B------:R-:W-:Y:S01]  /*35b0*/  FFMA.FTZ R105, R6, R112, R3 ;  /* 0x0000007006697223 */ /* 0x000fe20000010003 */
[----:B------:R-:W-:Y:S01]  /*35c0*/  PRMT R107, R84, 0x7632, R107 ;  /* 0x00007632546b7816 */ /* 0x000fe2000000006b */
[----:B------:R-:W0:Y:S01]  /*35d0*/  MUFU.EX2 R102, R102 ;  /* 0x0000006600667308 */ /* 0x000e220000000800 */
[----:B------:R-:W-:Y:S01]  /*35e0*/  FFMA.FTZ R104, R5, R117, R4 ;  /* 0x0000007505687223 */ /* 0x000fe20000010004 */
[----:B------:R-:W-:Y:S01]  /*35f0*/  SHF.L.U32 R106, R85, 0x10, RZ ;  /* 0x00000010556a7819 */ /* 0x000fe200000006ff */
[----:B------:R-:W-:Y:S01]  /*3600*/  FMUL.FTZ R109, R105, -1.4426950216293334961 ;  /* 0xbfb8aa3b696d7820 */ /* 0x000fe20000410000 */
[----:B------:R-:W-:Y:S01]  /*3610*/  PRMT R103, R85, 0x7632, R103 ;  /* 0x0000763255677816 */ /* 0x000fe20000000067 */
[----:B------:R-:W-:Y:S01]  /*3620*/  FMUL.FTZ R13, R104, -1.4426950216293334961 ;  /* 0xbfb8aa3b680d7820 */ /* 0x000fe20000410000 */
[----:B------:R-:W-:-:S02]  /*3630*/  SHF.L.U32 R107, R107, 0x10, RZ ;  /* 0x000000106b6b7819 */ /* 0x000fc400000006ff */
[----:B------:R-:W1:Y:S01]  /*3640*/  MUFU.EX2 R48, R48 ;  /* 0x0000003000307308 */ /* 0x000e620000000800 */
[----:B------:R-:W-:Y:S01]  /*3650*/  SHF.L.U32 R103, R103, 0x10, RZ ;  /* 0x0000001067677819 */ /* 0x000fe200000006ff */
[----:B------:R-:W-:Y:S01]  /*3660*/  FMUL.FTZ R49, R49, R18 ;  /* 0x0000001231317220 */ /* 0x000fe20000410000 */
[----:B------:R-:W-:Y:S01]  /*3670*/  FMUL.FTZ R20, R106, R20 ;  /* 0x000000146a147220 */ /* 0x000fe20000410000 */
[----:B------:R-:W-:Y:S01]  /*3680*/  FMUL.FTZ R106, R0, R24 ;  /* 0x00000018006a7220 */ /* 0x000fe20000410000 */
[----:B------:R-:W-:-:S03]  /*3690*/  FMUL.FTZ R53, R107, R53 ;  /* 0x000000356b357220 */ /* 0x000fc60000410000 */
[----:B------:R-:W2:Y:S01]  /*36a0*/  MUFU.EX2 R109, R109 ;  /* 0x0000006d006d7308 */ /* 0x000ea20000000800 */
[----:B------:R-:W-:Y:S01]  /*36b0*/  FMUL.FTZ R49, R103, R49 ;  /* 0x0000003167317220 */ /* 0x000fe20000410000 */
[----:B------:R-:W-:Y:S01]  /*36c0*/  FFMA.FTZ R108, R29, R106, R108 ;  /* 0x0000006a1d6c7223 */ /* 0x000fe2000001006c */
[----:B------:R-:W-:Y:S01]  /*36d0*/  FMUL.FTZ R103, R5, R53 ;  /* 0x0000003505677220 */ /* 0x000fe20000410000 */
[----:B------:R-:W-:-:S04]  /*36e0*/  IADD3.X R158, RZ, R114, RZ, P2, !PT ;  /* 0x00000072ff9e7210 */ /* 0x000fc800017fe4ff */
[----:B------:R-:W2:Y:S01]  /*36f0*/  MUFU.EX2 R13, R13 ;  /* 0x0000000d000d7308 */ /* 0x000ea20000000800 */
[----:B------:R-:W-:Y:S01]  /*3700*/  FFMA.FTZ R17, R0, R24, R17 ;  /* 0x0000001800117223 */ /* 0x000fe20000010011 */
[C---:B------:R-:W-:Y:S01]  /*3710*/  FFMA.FTZ R16, R12.reuse, R53, R16 ;  /* 0x000000350c107223 */ /* 0x040fe20000010010 */
[----:B------:R-:W-:Y:S01]  /*3720*/  FFMA.FTZ R108, R12, R103, R108 ;  /* 0x000000670c6c7223 */ /* 0x000fe2000001006c */
[----:B0-----:R-:W-:Y:S01]  /*3730*/  FADD.FTZ R102, R102, 1 ;  /* 0x3f80000066667421 */ /* 0x001fe20000010000 */
[----:B------:R-:W-:Y:S01]  /*3740*/  PRMT R12, R86, 0x7632, R12 ;  /* 0x00007632560c7816 */ /* 0x000fe2000000000c */
[----:B-1----:R-:W-:Y:S01]  /*3750*/  FADD.FTZ R107, R48, 1 ;  /* 0x3f800000306b7421 */ /* 0x002fe20000010000 */
[C---:B------:R-:W-:Y:S01]  /*3760*/  SHF.L.U64.HI R158, R157.reuse, 0x1, R158 ;  /* 0x000000019d9e7819 */ /* 0x040fe2000001029e */
[----:B------:R-:W-:Y:S01]  /*3770*/  FADD.FTZ R142, R142, R53 ;  /* 0x000000358e8e7221 */ /* 0x000fe20000010000 */
[----:B------:R-:W-:Y:S01]  /*3780*/  SHF.L.U32 R157, R157, 0x1, RZ ;  /* 0x000000019d9d7819 */ /* 0x000fe200000006ff */
[----:B------:R-:W-:Y:S01]  /*3790*/  FFMA.FTZ R17, R5, R53, R17 ;  /* 0x0000003505117223 */ /* 0x000fe20000010011 */
[----:B------:R-:W-:Y:S01]  /*37a0*/  PRMT R48, R87, 0x7632, R48 ;  /* 0x0000763257307816 */ /* 0x000fe20000000030 */
[----:B------:R0:W1:Y:S01]  /*37b0*/  MUFU.RCP R53, R102 ;  /* 0x0000006600357308 */ /* 0x0000620000001000 */
[----:B------:R-:W-:Y:S01]  /*37c0*/  SHF.L.U32 R12, R12, 0x10, RZ ;  /* 0x000000100c0c7819 */ /* 0x000fe200000006ff */
[----:B------:R-:W-:Y:S01]  /*37d0*/  FMUL.FTZ R106, R9, R20 ;  /* 0x00000014096a7220 */ /* 0x000fe20000410000 */
[----:B------:R-:W-:Y:S01]  /*37e0*/  SHF.L.U32 R48, R48, 0x10, RZ ;  /* 0x0000001030307819 */ /* 0x000fe200000006ff */
[----:B--2---:R-:W-:Y:S01]  /*37f0*/  FADD.FTZ R109, R109, 1 ;  /* 0x3f8000006d6d7421 */ /* 0x004fe20000010000 */
[----:B------:R-:W-:Y:S01]  /*3800*/  FADD.FTZ R13, R13, 1 ;  /* 0x3f8000000d0d7421 */ /* 0x000fe20000010000 */
[C---:B------:R-:W-:Y:S01]  /*3810*/  FADD.FTZ R12, -R54.reuse, R12 ;  /* 0x0000000c360c7221 */ /* 0x040fe20000010100 */
[----:B0-----:R-:W-:Y:S01]  /*3820*/  IADD3 R102, P0, R157, UR16, RZ ;  /* 0x000000109d667c10 */ /* 0x001fe2000ff1e0ff */
[----:B------:R-:W0:Y:S01]  /*3830*/  MUFU.RCP R107, R107 ;  /* 0x0000006b006b7308 */ /* 0x000e220000001000 */
[----:B------:R-:W-:-:S02]  /*3840*/  FADD.FTZ R113, -R54, R48 ;  /* 0x0000003036717221 */ /* 0x000fc40000010100 */
[----:B------:R-:W-:Y:S01]  /*3850*/  IADD3.X R103, R158, UR17, RZ, P0, !PT ;  /* 0x000000119e677c10 */ /* 0x000fe200087fe4ff */
[----:B------:R-:W-:Y:S01]  /*3860*/  FFMA.FTZ R108, R28, R106, R108 ;  /* 0x0000006a1c6c7223 */ /* 0x000fe2000001006c */
[----:B------:R-:W-:-:S03]  /*3870*/  FMUL.FTZ R48, R126, R12 ;  /* 0x0000000c7e307220 */ /* 0x000fc60000410000 */
[----:B------:R2:W0:Y:S01]  /*3880*/  MUFU.RCP R106, R13 ;  /* 0x0000000d006a7308 */ /* 0x0004220000001000 */
[----:B------:R-:W4:Y:S01]  /*3890*/  LDG.E.64.CONSTANT R102, desc[UR14][R102.64] ;  /* 0x0000000e66667981 */ /* 0x000f22000c1e9b00 */
[----:B------:R-:W-:-:S06]  /*38a0*/  FMUL.FTZ R113, R126, R113 ;  /* 0x000000717e717220 */ /* 0x000fcc0000410000 */
[----:B------:R-:W0:Y:S01]  /*38b0*/  MUFU.RCP R109, R109 ;  /* 0x0000006d006d7308 */ /* 0x000e220000001000 */
[----:B--2---:R-:W-:Y:S01]  /*38c0*/  FFMA.FTZ R13, R5, R48, R4 ;  /* 0x00000030050d7223 */ /* 0x004fe20000010004 */
[----:B------:R-:W-:Y:S01]  /*38d0*/  FFMA.FTZ R17, R9, R20, R17 ;  /* 0x0000001409117223 */ /* 0x000fe20000010011 */
[C---:B------:R-:W-:Y:S01]  /*38e0*/  FMUL.FTZ R115, R6.reuse, R49 ;  /* 0x0000003106737220 */ /* 0x040fe20000410000 */
[----:B-1----:R-:W-:Y:S01]  /*38f0*/  FADD.FTZ R111, -R53, 1 ;  /* 0x3f800000356f7421 */ /* 0x002fe20000010100 */
[----:B------:R-:W-:Y:S01]  /*3900*/  FMUL.FTZ R110, R13, -1.4426950216293334961 ;  /* 0xbfb8aa3b0d6e7820 */ /* 0x000fe20000410000 */
[----:B------:R-:W-:Y:S01]  /*3910*/  FFMA.FTZ R12, R6, R113, R3 ;  /* 0x00000071060c7223 */ /* 0x000fe20000010003 */
[-C--:B------:R-:W-:Y:S01]  /*3920*/  FFMA.FTZ R121, R14, R49.reuse, R121 ;  /* 0x000000310e797223 */ /* 0x080fe20000010079 */
[----:B------:R-:W-:Y:S01]  /*3930*/  FADD.FTZ R139, R139, R49 ;  /* 0x000000318b8b7221 */ /* 0x000fe20000010000 */
[----:B------:R-:W-:Y:S01]  /*3940*/  FFMA.FTZ R17, R6, R49, R17 ;  /* 0x0000003106117223 */ /* 0x000fe20000010011 */
[----:B------:R-:W-:Y:S01]  /*3950*/  FFMA.FTZ R108, R14, R115, R108 ;  /* 0x000000730e6c7223 */ /* 0x000fe2000001006c */
[----:B------:R0:W-:Y:S01]  /*3960*/  MUFU.EX2 R49, R110 ;  /* 0x0000006e00317308 */ /* 0x0001e20000000800 */
[----:B------:R-:W-:Y:S01]  /*3970*/  FFMA.FTZ R111, R19, R111, 1 ;  /* 0x3f800000136f7423 */ /* 0x000fe2000001006f */
[----:B------:R-:W-:Y:S01]  /*3980*/  FMUL.FTZ R14, R12, -1.4426950216293334961 ;  /* 0xbfb8aa3b0c0e7820 */ /* 0x000fe20000410000 */
[----:B------:R-:W-:-:S02]  /*3990*/  FMUL.FTZ R22, R126, R11 ;  /* 0x0000000b7e167220 */ /* 0x000fc40000410000 */
[----:B------:R-:W-:Y:S01]  /*39a0*/  FMUL.FTZ R19, R53, R111 ;  /* 0x0000006f35137220 */ /* 0x000fe20000410000 */
[----:B0-----:R-:W-:Y:S02]  /*39b0*/  FADD.FTZ R110, -R107, 1 ;  /* 0x3f8000006b6e7421 */ /* 0x001fe40000010100 */
[----:B------:R0:W-:Y:S01]  /*39c0*/  MUFU.EX2 R53, R14 ;  /* 0x0000000e00357308 */ /* 0x0001e20000000800 */
[----:B------:R-:W-:Y:S01]  /*39d0*/  FFMA.FTZ R11, R0, R22, R8 ;  /* 0x00000016000b7223 */ /* 0x000fe20000010008 */
[----:B------:R-:W-:Y:S01]  /*39e0*/  FFMA.FTZ R110, R15, R110, 1 ;  /* 0x3f8000000f6e7423 */ /* 0x000fe2000001006e */
[----:B------:R-:W-:Y:S02]  /*39f0*/  FADD.FTZ R15, -R106, 1 ;  /* 0x3f8000006a0f7421 */ /* 0x000fe40000010100 */
[----:B------:R-:W-:Y:S01]  /*3a00*/  FMUL.FTZ R52, R11, -1.4426950216293334961 ;  /* 0xbfb8aa3b0b347820 */ /* 0x000fe20000410000 */
[----:B0-----:R-:W-:Y:S01]  /*3a10*/  FADD.FTZ R14, -R109, 1 ;  /* 0x3f8000006d0e7421 */ /* 0x001fe20000010100 */
[----:B------:R-:W-:Y:S01]  /*3a20*/  FFMA.FTZ R15, R104, R15, 1 ;  /* 0x3f800000680f7423 */ /* 0x000fe2000001000f */
[----:B------:R-:W-:-:S02]  /*3a30*/  IADD3 R104, P0, R159, UR22, RZ ;  /* 0x000000169f687c10 */ /* 0x000fc4000ff1e0ff */
[----:B------:R-:W-:Y:S01]  /*3a40*/  FFMA.FTZ R105, R105, R14, 1 ;  /* 0x3f80000069697423 */ /* 0x000fe2000001000e */
[----:B------:R-:W-:Y:S01]  /*3a50*/  FFMA.FTZ R10, R9, R21, R7 ;  /* 0x00000015090a7223 */ /* 0x000fe20000010007 */
[----:B------:R-:W0:Y:S02]  /*3a60*/  MUFU.EX2 R52, R52 ;  /* 0x0000003400347308 */ /* 0x000e240000000800 */
[----:B------:R-:W-:Y:S01]  /*3a70*/  FMUL.FTZ R109, R109, R105 ;  /* 0x000000696d6d7220 */ /* 0x000fe20000410000 */
[----:B------:R-:W-:Y:S01]  /*3a80*/  IADD3.X R105, R160, UR23, RZ, P0, !PT ;  /* 0x00000017a0697c10 */ /* 0x000fe200087fe4ff */
[----:B------:R-:W-:-:S05]  /*3a90*/  FMUL.FTZ R18, R10, -1.4426950216293334961 ;  /* 0xbfb8aa3b0a127820 */ /* 0x000fca0000410000 */
[----:B------:R-:W2:Y:S01]  /*3aa0*/  LDG.E.64.CONSTANT R104, desc[UR14][R104.64] ;  /* 0x0000000e68687981 */ /* 0x000ea2000c1e9b00 */
[----:B------:R-:W1:Y:S01]  /*3ab0*/  MUFU.EX2 R18, R18 ;  /* 0x0000001200127308 */ /* 0x000e620000000800 */
[----:B------:R-:W-:Y:S01]  /*3ac0*/  SHF.L.U32 R14, R88, 0x10, RZ ;  /* 0x00000010580e7819 */ /* 0x000fe200000006ff */
[----:B------:R-:W-:Y:S01]  /*3ad0*/  FMUL.FTZ R106, R106, R15 ;  /* 0x0000000f6a6a7220 */ /* 0x000fe20000410000 */
[----:B0-----:R-:W-:Y:S01]  /*3ae0*/  FADD.FTZ R52, R52, 1 ;  /* 0x3f80000034347421 */ /* 0x001fe20000010000 */
[----:B------:R-:W-:Y:S01]  /*3af0*/  PRMT R111, R88, 0x7632, R111 ;  /* 0x00007632586f7816 */ /* 0x000fe2000000006f */
[----:B------:R-:W-:-:S03]  /*3b00*/  FMUL.FTZ R110, R107, R110 ;  /* 0x0000006e6b6e7220 */ /* 0x000fc60000410000 */
[----:B------:R0:W3:Y:S01]  /*3b10*/  MUFU.RCP R15, R52 ;  /* 0x00000034000f7308 */ /* 0x0000e20000001000 */
[----:B------:R-:W-:Y:S01]  /*3b20*/  FMUL.FTZ R19, R14, R19 ;  /* 0x000000130e137220 */ /* 0x000fe20000410000 */
[----:B------:R-:W-:Y:S01]  /*3b30*/  SHF.L.U32 R111, R111, 0x10, RZ ;  /* 0x000000106f6f7819 */ /* 0x000fe200000006ff */
[----:B-1----:R-:W-:Y:S01]  /*3b40*/  FADD.FTZ R14, R18, 1 ;  /* 0x3f800000120e7421 */ /* 0x002fe20000010000 */
[----:B0-----:R-:W-:-:S05]  /*3b50*/  SHF.L.U32 R52, R89, 0x10, RZ ;  /* 0x0000001059347819 */ /* 0x001fca00000006ff */
[----:B------:R-:W-:Y:S01]  /*3b60*/  FMUL.FTZ R18, R52, R110 ;  /* 0x0000006e34127220 */ /* 0x000fe20000410000 */
[----:B------:R-:W-:Y:S01]  /*3b70*/  PRMT R52, R89, 0x7632, R52 ;  /* 0x0000763259347816 */ /* 0x000fe20000000034 */
[----:B------:R-:W0:Y:S01]  /*3b80*/  MUFU.RCP R14, R14 ;  /* 0x0000000e000e7308 */ /* 0x000e220000001000 */
[----:B------:R-:W-:Y:S01]  /*3b90*/  FADD.FTZ R110, R49, 1 ;  /* 0x3f800000316e7421 */ /* 0x000fe20000010000 */
[----:B------:R-:W-:Y:S01]  /*3ba0*/  FMUL.FTZ R49, R111, R106 ;  /* 0x0000006a6f317220 */ /* 0x000fe20000410000 */
[----:B------:R-:W-:Y:S01]  /*3bb0*/  FMUL.FTZ R107, R0, R19 ;  /* 0x00000013006b7220 */ /* 0x000fe20000410000 */
[----:B------:R-:W-:Y:S01]  /*3bc0*/  SHF.L.U32 R106, R52, 0x10, RZ ;  /* 0x00000010346a7819 */ /* 0x000fe200000006ff */
[----:B------:R-:W-:Y:S01]  /*3bd0*/  FADD.FTZ R53, R53, 1 ;  /* 0x3f80000035357421 */ /* 0x000fe20000010000 */
[----:B------:R-:W-:Y:S01]  /*3be0*/  FMUL.FTZ R52, R5, R49 ;  /* 0x0000003105347220 */ /* 0x000fe20000410000 */
[----:B------:R-:W-:Y:S02]  /*3bf0*/  FFMA.FTZ R108, R25, R107, R108 ;  /* 0x0000006b196c7223 */ /* 0x000fe4000001006c */
[----:B------:R-:W-:Y:S01]  /*3c00*/  FMUL.FTZ R109, R106, R109 ;  /* 0x0000006d6a6d7220 */ /* 0x000fe20000410000 */
[----:B------:R-:W1:Y:S01]  /*3c10*/  MUFU.RCP R127, R53 ;  /* 0x00000035007f7308 */ /* 0x000e620000001000 */
[----:B------:R-:W-:Y:S01]  /*3c20*/  IADD3 R106, P0, R157, UR22, RZ ;  /* 0x000000169d6a7c10 */ /* 0x000fe2000ff1e0ff */
[C---:B------:R-:W-:Y:S01]  /*3c30*/  FFMA.FTZ R52, R117.reuse, R52, R108 ;  /* 0x0000003475347223 */ /* 0x040fe2000001006c */
[----:B------:R-:W-:Y:S01]  /*3c40*/  FFMA.FTZ R117, R117, R49, R16 ;  /* 0x0000003175757223 */ /* 0x000fe20000010010 */
[----:B------:R-:W-:Y:S01]  /*3c50*/  FFMA.FTZ R17, R0, R19, R17 ;  /* 0x0000001300117223 */ /* 0x000fe20000010011 */
[----:B---3--:R-:W-:Y:S01]  /*3c60*/  FADD.FTZ R16, -R15, 1 ;  /* 0x3f8000000f107421 */ /* 0x008fe20000010100 */
[----:B------:R-:W-:Y:S01]  /*3c70*/  IADD3.X R107, R158, UR23, RZ, P0, !PT ;  /* 0x000000179e6b7c10 */ /* 0x000fe200087fe4ff */
[----:B------:R-:W-:Y:S01]  /*3c80*/  FADD.FTZ R142, R142, R49 ;  /* 0x000000318e8e7221 */ /* 0x000fe20000010000 */
[----:B------:R-:W-:Y:S01]  /*3c90*/  FFMA.FTZ R49, R5, R49, R17 ;  /* 0x0000003105317223 */ /* 0x000fe20000010011 */
[----:B------:R-:W-:Y:S01]  /*3ca0*/  FFMA.FTZ R16, R11, R16, 1 ;  /* 0x3f8000000b107423 */ /* 0x000fe20000010010 */
[----:B0-----:R-:W-:Y:S01]  /*3cb0*/  FADD.FTZ R17, -R14, 1 ;  /* 0x3f8000000e117421 */ /* 0x001fe20000010100 */
[----:B------:R-:W-:Y:S01]  /*3cc0*/  SHF.L.U32 R11, R90, 0x10, RZ ;  /* 0x000000105a0b7819 */ /* 0x000fe200000006ff */
[----:B------:R-:W3:Y:S02]  /*3cd0*/  LDG.E.64.CONSTANT R106, desc[UR14][R106.64] ;  /* 0x0000000e6a6a7981 */ /* 0x000ee4000c1e9b00 */
[----:B------:R-:W-:-:S02]  /*3ce0*/  FFMA.FTZ R17, R10, R17, 1 ;  /* 0x3f8000000a117423 */ /* 0x000fc40000010011 */
[----:B------:R-:W-:Y:S01]  /*3cf0*/  FADD.FTZ R11, -R54, R11 ;  /* 0x0000000b360b7221 */ /* 0x000fe20000010100 */
[----:B-1----:R-:W-:Y:S01]  /*3d00*/  FADD.FTZ R10, -R127, 1 ;  /* 0x3f8000007f0a7421 */ /* 0x002fe20000010100 */
[----:B------:R-:W-:Y:S02]  /*3d10*/  FMUL.FTZ R14, R14, R17 ;  /* 0x000000110e0e7220 */ /* 0x000fe40000410000 */
[----:B------:R-:W-:Y:S01]  /*3d20*/  FMUL.FTZ R17, R126, R11 ;  /* 0x0000000b7e117220 */ /* 0x000fe20000410000 */
[----:B------:R-:W0:Y:S01]  /*3d30*/  MUFU.RCP R110, R110 ;  /* 0x0000006e006e7308 */ /* 0x000e220000001000 */
[----:B------:R-:W-:Y:S02]  /*3d40*/  FFMA.FTZ R10, R12, R10, 1 ;  /* 0x3f8000000c0a7423 */ /* 0x000fe4000001000a */
[----:B------:R-:W-:Y:S01]  /*3d50*/  FFMA.FTZ R12, R0, R17, R8 ;  /* 0x00000011000c7223 */ /* 0x000fe20000010008 */
[----:B------:R-:W-:-:S03]  /*3d60*/  FMUL.FTZ R53, R9, R18 ;  /* 0x0000001209357220 */ /* 0x000fc60000410000 */
[----:B------:R-:W-:Y:S01]  /*3d70*/  FMUL.FTZ R11, R12, -1.4426950216293334961 ;  /* 0xbfb8aa3b0c0b7820 */ /* 0x000fe20000410000 */
[----:B------:R-:W-:Y:S01]  /*3d80*/  FMUL.FTZ R15, R15, R16 ;  /* 0x000000100f0f7220 */ /* 0x000fe20000410000 */
[----:B------:R-:W-:Y:S02]  /*3d90*/  IADD3.X R156, RZ, R114, RZ, P1, !PT ;  /* 0x00000072ff9c7210 */ /* 0x000fe40000ffe4ff */
[----:B------:R-:W-:Y:S01]  /*3da0*/  SHF.L.U32 R16, R91, 0x10, RZ ;  /* 0x000000105b107819 */ /* 0x000fe200000006ff */
[----:B------:R-:W-:Y:S01]  /*3db0*/  FFMA.FTZ R52, R23, R53, R52 ;  /* 0x0000003517347223 */ /* 0x000fe20000010034 */
[----:B------:R-:W1:Y:S01]  /*3dc0*/  MUFU.EX2 R11, R11 ;  /* 0x0000000b000b7308 */ /* 0x000e620000000800 */
[-C--:B------:R-:W-:Y:S01]  /*3dd0*/  FMUL.FTZ R53, R6, R109.reuse ;  /* 0x0000006d06357220 */ /* 0x080fe20000410000 */
[C---:B------:R-:W-:Y:S01]  /*3de0*/  SHF.L.U64.HI R156, R155.reuse, 0x1, R156 ;  /* 0x000000019b9c7819 */ /* 0x040fe2000001029c */
[----:B------:R-:W-:Y:S01]  /*3df0*/  FADD.FTZ R16, -R54, R16 ;  /* 0x0000001036107221 */ /* 0x000fe20000010100 */
[----:B------:R-:W-:Y:S01]  /*3e00*/  SHF.L.U32 R155, R155, 0x1, RZ ;  /* 0x000000019b9b7819 */ /* 0x000fe200000006ff */
[C---:B------:R-:W-:Y:S01]  /*3e10*/  FFMA.FTZ R121, R112.reuse, R109, R121 ;  /* 0x0000006d70797223 */ /* 0x040fe20000010079 */
[----:B------:R-:W-:Y:S01]  /*3e20*/  FFMA.FTZ R112, R112, R53, R52 ;  /* 0x0000003570707223 */ /* 0x000fe20000010034 */
[----:B------:R-:W-:Y:S01]  /*3e30*/  PRMT R115, R91, 0x7632, R115 ;  /* 0x000076325b737816 */ /* 0x000fe20000000073 */
[----:B------:R-:W-:Y:S01]  /*3e40*/  FFMA.FTZ R49, R9, R18, R49 ;  /* 0x0000001209317223 */ /* 0x000fe20000010031 */
[----:B0-----:R-:W-:Y:S01]  /*3e50*/  FADD.FTZ R52, -R110, 1 ;  /* 0x3f8000006e347421 */ /* 0x001fe20000010100 */
[----:B------:R-:W-:Y:S01]  /*3e60*/  FMUL.FTZ R16, R126, R16 ;  /* 0x000000107e107220 */ /* 0x000fe20000410000 */
[----:B------:R-:W-:-:S02]  /*3e70*/  IADD3 R108, P1, R155, UR16, RZ ;  /* 0x000000109b6c7c10 */ /* 0x000fc4000ff3e0ff */
[C---:B------:R-:W-:Y:S01]  /*3e80*/  SHF.L.U32 R118, R92.reuse, 0x10, RZ ;  /* 0x000000105c767819 */ /* 0x040fe200000006ff */
[----:B------:R-:W-:Y:S01]  /*3e90*/  FADD.FTZ R139, R139, R109 ;  /* 0x0000006d8b8b7221 */ /* 0x000fe20000010000 */
[----:B------:R-:W-:Y:S01]  /*3ea0*/  PRMT R116, R92, 0x7632, R116 ;  /* 0x000076325c747816 */ /* 0x000fe20000000074 */
[----:B------:R-:W-:Y:S01]  /*3eb0*/  FFMA.FTZ R49, R6, R109, R49 ;  /* 0x0000006d06317223 */ /* 0x000fe20000010031 */
[----:B------:R-:W-:Y:S01]  /*3ec0*/  SHF.L.U32 R115, R115, 0x10, RZ ;  /* 0x0000001073737819 */ /* 0x000fe200000006ff */
[----:B------:R-:W-:Y:S01]  /*3ed0*/  FFMA.FTZ R52, R13, R52, 1 ;  /* 0x3f8000000d347423 */ /* 0x000fe20000010034 */
[----:B------:R-:W-:Y:S01]  /*3ee0*/  PRMT R53, R90, 0x7632, R53 ;  /* 0x000076325a357816 */ /* 0x000fe20000000035 */
[----:B------:R-:W-:Y:S01]  /*3ef0*/  FFMA.FTZ R13, R9, R16, R7 ;  /* 0x00000010090d7223 */ /* 0x000fe20000010007 */
[----:B------:R-:W-:Y:S01]  /*3f00*/  IADD3.X R109, R156, UR17, RZ, P1, !PT ;  /* 0x000000119c6d7c10 */ /* 0x000fe20008ffe4ff */
[----:B------:R-:W-:Y:S01]  /*3f10*/  FMUL.FTZ R15, R118, R15 ;  /* 0x0000000f760f7220 */ /* 0x000fe20000410000 */
[----:B------:R-:W-:Y:S01]  /*3f20*/  SHF.L.U32 R116, R116, 0x10, RZ ;  /* 0x0000001074747819 */ /* 0x000fe200000006ff */
[----:B------:R-:W-:Y:S01]  /*3f30*/  FMUL.FTZ R110, R110, R52 ;  /* 0x000000346e6e7220 */ /* 0x000fe20000410000 */
[----:B------:R-:W-:Y:S01]  /*3f40*/  SHF.L.U32 R53, R53, 0x10, RZ ;  /* 0x0000001035357819 */ /* 0x000fe200000006ff */
[----:B------:R-:W-:Y:S01]  /*3f50*/  FADD.FTZ R118, -R54, R115 ;  /* 0x0000007336767221 */ /* 0x000fe20000010100 */
[----:B------:R-:W-:Y:S01]  /*3f60*/  FMUL.FTZ R111, R13, -1.4426950216293334961 ;  /* 0xbfb8aa3b0d6f7820 */ /* 0x000fe20000410000 */
[----:B-1----:R-:W-:Y:S01]  /*3f70*/  FADD.FTZ R11, R11, 1 ;  /* 0x3f8000000b0b7421 */ /* 0x002fe20000010000 */
[----:B------:R-:W2:Y:S01]  /*3f80*/  LDG.E.64.CONSTANT R108, desc[UR14][R108.64] ;  /* 0x0000000e6c6c7981 */ /* 0x000ea2000c1e9b00 */
[----:B------:R-:W-:Y:S01]  /*3f90*/  FMUL.FTZ R127, R127, R10 ;  /* 0x0000000a7f7f7220 */ /* 0x000fe20000410000 */
[----:B------:R-:W-:Y:S01]  /*3fa0*/  FMUL.FTZ R110, R116, R110 ;  /* 0x0000006e746e7220 */ /* 0x000fe20000410000 */
[----:B------:R-:W-:Y:S01]  /*3fb0*/  FMUL.FTZ R118, R126, R118 ;  /* 0x000000767e767220 */ /* 0x000fe20000410000 */
[----:B------:R-:W-:Y:S01]  /*3fc0*/  FADD.FTZ R53, -R54, R53 ;  /* 0x0000003536357221 */ /* 0x000fe20000010100 */
[----:B------:R-:W0:Y:S01]  /*3fd0*/  MUFU.EX2 R10, R111 ;  /* 0x0000006f000a7308 */ /* 0x000e220000000800 */
[----:B------:R-:W-:Y:S01]  /*3fe0*/  SHF.L.U32 R116, R93, 0x10, RZ ;  /* 0x000000105d747819 */ /* 0x000fe200000006ff */
[----:B------:R-:W-:Y:S01]  /*3ff0*/  FMUL.FTZ R119, R0, R15 ;  /* 0x0000000f00777220 */ /* 0x000fe20000410000 */
[----:B------:R-:W-:-:S05]  /*4000*/  FMUL.FTZ R53, R126, R53 ;  /* 0x000000357e357220 */ /* 0x000fca0000410000 */
[----:B------:R1:W-:Y:S01]  /*4010*/  MUFU.RCP R132, R11 ;  /* 0x0000000b00847308 */ /* 0x0003e20000001000 */
[----:B------:R-:W-:Y:S01]  /*4020*/  FMUL.FTZ R14, R116, R14 ;  /* 0x0000000e740e7220 */ /* 0x000fe20000410000 */
[----:B------:R-:W-:Y:S01]  /*4030*/  FFMA.FTZ R112, R22, R119, R112 ;  /* 0x0000007716707223 */ /* 0x000fe20000010070 */
[C---:B------:R-:W-:Y:S01]  /*4040*/  FMUL.FTZ R116, R5.reuse, R110 ;  /* 0x0000006e05747220 */ /* 0x040fe20000410000 */
[----:B------:R-:W-:Y:S01]  /*4050*/  FFMA.FTZ R52, R5, R53, R4 ;  /* 0x0000003505347223 */ /* 0x000fe20000010004 */
[----:B-1----:R-:W-:Y:S01]  /*4060*/  FFMA.FTZ R11, R6, R118, R3 ;  /* 0x00000076060b7223 */ /* 0x002fe20000010003 */
[----:B------:R-:W-:-:S03]  /*4070*/  FFMA.FTZ R117, R48, R110, R117 ;  /* 0x0000006e30757223 */ /* 0x000fc60000010075 */
[----:B------:R-:W-:Y:S01]  /*4080*/  FMUL.FTZ R119, R11, -1.4426950216293334961 ;  /* 0xbfb8aa3b0b777820 */ /* 0x000fe20000410000 */
[----:B------:R-:W-:Y:S01]  /*4090*/  FFMA.FTZ R112, R48, R116, R112 ;  /* 0x0000007430707223 */ /* 0x000fe20000010070 */
[----:B------:R-:W-:Y:S02]  /*40a0*/  FMUL.FTZ R111, R52, -1.4426950216293334961 ;  /* 0xbfb8aa3b346f7820 */ /* 0x000fe40000410000 */
[----:B------:R-:W1:Y:S01]  /*40b0*/  MUFU.EX2 R48, R119 ;  /* 0x0000007700307308 */ /* 0x000e620000000800 */
[----:B------:R-:W-:Y:S01]  /*40c0*/  PRMT R115, R93, 0x7632, R115 ;  /* 0x000076325d737816 */ /* 0x000fe20000000073 */
[----:B0-----:R-:W-:-:S03]  /*40d0*/  FADD.FTZ R10, R10, 1 ;  /* 0x3f8000000a0a7421 */ /* 0x001fc60000010000 */
[----:B------:R-:W-:-:S03]  /*40e0*/  SHF.L.U32 R115, R115, 0x10, RZ ;  /* 0x0000001073737819 */ /* 0x000fc600000006ff */
[----:B------:R-:W0:Y:S01]  /*40f0*/  MUFU.EX2 R111, R111 ;  /* 0x0000006f006f7308 */ /* 0x000e220000000800 */
[----:B------:R-:W-:Y:S01]  /*4100*/  FFMA.FTZ R116, R0, R15, R49 ;  /* 0x0000000f00747223 */ /* 0x000fe20000010031 */
[----:B------:R-:W-:Y:S01]  /*4110*/  FMUL.FTZ R127, R115, R127 ;  /* 0x0000007f737f7220 */ /* 0x000fe20000410000 */
[----:B------:R-:W-:-:S05]  /*4120*/  FMUL.FTZ R49, R9, R14 ;  /* 0x0000000e09317220 */ /* 0x000fca0000410000 */
[----:B------:R-:W0:Y:S01]  /*4130*/  MUFU.RCP R10, R10 ;  /* 0x0000000a000a7308 */ /* 0x000e220000001000 */
[----:B------:R-:W-:Y:S01]  /*4140*/  FMUL.FTZ R115, R6, R127 ;  /* 0x0000007f06737220 */ /* 0x000fe20000410000 */
[----:B------:R-:W-:Y:S01]  /*4150*/  FFMA.FTZ R112, R21, R49, R112 ;  /* 0x0000003115707223 */ /* 0x000fe20000010070 */
[----:B-1----:R-:W-:Y:S01]  /*4160*/  FADD.FTZ R48, R48, 1 ;  /* 0x3f80000030307421 */ /* 0x002fe20000010000 */
[C---:B------:R-:W-:Y:S02]  /*4170*/  FFMA.FTZ R121, R113.reuse, R127, R121 ;  /* 0x0000007f71797223 */ /* 0x040fe40000010079 */
[----:B------:R-:W-:Y:S02]  /*4180*/  FFMA.FTZ R113, R113, R115, R112 ;  /* 0x0000007371717223 */ /* 0x000fe40000010070 */
[----:B------:R1:W1:Y:S01]  /*4190*/  MUFU.RCP R115, R48 ;  /* 0x0000003000737308 */ /* 0x0002620000001000 */
[----:B0-----:R-:W-:Y:S01]  /*41a0*/  FADD.FTZ R111, R111, 1 ;  /* 0x3f8000006f6f7421 */ /* 0x001fe20000010000 */
[----:B------:R-:W-:Y:S01]  /*41b0*/  FADD.FTZ R142, R142, R110 ;  /* 0x0000006e8e8e7221 */ /* 0x000fe20000010000 */
[----:B------:R-:W-:Y:S01]  /*41c0*/  FFMA.FTZ R116, R5, R110, R116 ;  /* 0x0000006e05747223 */ /* 0x000fe20000010074 */
[----:B------:R-:W-:-:S04]  /*41d0*/  SHF.L.U32 R49, R94, 0x10, RZ ;  /* 0x000000105e317819 */ /* 0x000fc800000006ff */
[----:B------:R0:W4:Y:S01]  /*41e0*/  MUFU.RCP R120, R111 ;  /* 0x0000006f00787308 */ /* 0x0001220000001000 */
[----:B------:R-:W-:Y:S01]  /*41f0*/  FADD.FTZ R110, -R10, 1 ;  /* 0x3f8000000a6e7421 */ /* 0x000fe20000010100 */
[----:B-1----:R-:W-:-:S03]  /*4200*/  PRMT R48, R94, 0x7632, R48 ;  /* 0x000076325e307816 */ /* 0x002fc60000000030 */
[----:B------:R-:W-:Y:S01]  /*4210*/  FFMA.FTZ R110, R13, R110, 1 ;  /* 0x3f8000000d6e7423 */ /* 0x000fe2000001006e */
[----:B------:R-:W-:Y:S01]  /*4220*/  FADD.FTZ R13, -R54, R49 ;  /* 0x00000031360d7221 */ /* 0x000fe20000010100 */
[----:B------:R-:W-:Y:S01]  /*4230*/  PRMT R145, R95, 0x7632, R145 ;  /* 0x000076325f917816 */ /* 0x000fe20000000091 */
[----:B0-----:R-:W-:Y:S01]  /*4240*/  FADD.FTZ R111, -R132, 1 ;  /* 0x3f800000846f7421 */ /* 0x001fe20000010100 */
[----:B------:R-:W-:Y:S01]  /*4250*/  FMUL.FTZ R10, R10, R110 ;  /* 0x0000006e0a0a7220 */ /* 0x000fe20000410000 */
[----:B------:R-:W-:Y:S01]  /*4260*/  FMUL.FTZ R13, R126, R13 ;  /* 0x0000000d7e0d7220 */ /* 0x000fe20000410000 */
[----:B------:R-:W-:Y:S01]  /*4270*/  SHF.L.U32 R48, R48, 0x10, RZ ;  /* 0x0000001030307819 */ /* 0x000fe200000006ff */
[----:B------:R-:W-:Y:S01]  /*4280*/  FADD.FTZ R110, -R115, 1 ;  /* 0x3f800000736e7421 */ /* 0x000fe20000010100 */
[----:B------:R-:W-:Y:S01]  /*4290*/  FFMA.FTZ R111, R12, R111, 1 ;  /* 0x3f8000000c6f7423 */ /* 0x000fe2000001006f */
[----:B------:R-:W-:Y:S01]  /*42a0*/  SHF.L.U32 R145, R145, 0x10, RZ ;  /* 0x0000001091917819 */ /* 0x000fe200000006ff */
[----:B------:R-:W-:Y:S01]  /*42b0*/  FFMA.FTZ R49, R0, R13, R8 ;  /* 0x0000000d00317223 */ /* 0x000fe20000010008 */
[----:B------:R-:W-:Y:S01]  /*42c0*/  FFMA.FTZ R11, R11, R110, 1 ;  /* 0x3f8000000b0b7423 */ /* 0x000fe2000001006e */
[----:B------:R-:W-:Y:S01]  /*42d0*/  SHF.L.U32 R12, R95, 0x10, RZ ;  /* 0x000000105f0c7819 */ /* 0x000fe200000006ff */
[----:B------:R-:W-:Y:S01]  /*42e0*/  FADD.FTZ R48, -R54, R48 ;  /* 0x0000003036307221 */ /* 0x000fe20000010100 */
[----:B------:R-:W-:Y:S01]  /*42f0*/  FMUL.FTZ R132, R132, R111 ;  /* 0x0000006f84847220 */ /* 0x000fe20000410000 */
[----:B----4-:R-:W-:Y:S01]  /*4300*/  FADD.FTZ R111, -R120, 1 ;  /* 0x3f800000786f7421 */ /* 0x010fe20000010100 */
[----:B------:R-:W-:Y:S01]  /*4310*/  FMUL.FTZ R130, R49, -1.4426950216293334961 ;  /* 0xbfb8aa3b31827820 */ /* 0x000fe20000410000 */
[----:B------:R-:W-:Y:S01]  /*4320*/  FADD.FTZ R145, -R54, R145 ;  /* 0x0000009136917221 */ /* 0x000fe20000010100 */
[----:B------:R-:W-:Y:S01]  /*4330*/  FMUL.FTZ R115, R115, R11 ;  /* 0x0000000b73737220 */ /* 0x000fe20000410000 */
[----:B------:R-:W-:Y:S01]  /*4340*/  PRMT R110, R97, 0x7632, R110 ;  /* 0x00007632616e7816 */ /* 0x000fe2000000006e */
[----:B------:R-:W-:Y:S01]  /*4350*/  FMUL.FTZ R48, R126, R48 ;  /* 0x000000307e307220 */ /* 0x000fe20000410000 */
[----:B------:R-:W-:Y:S01]  /*4360*/  SHF.L.U32 R11, R96, 0x10, RZ ;  /* 0x00000010600b7819 */ /* 0x000fe200000006ff */
[----:B------:R-:W-:Y:S01]  /*4370*/  FADD.FTZ R12, -R54, R12 ;  /* 0x0000000c360c7221 */ /* 0x000fe20000010100 */
[----:B------:R-:W-:Y:S01]  /*4380*/  FFMA.FTZ R52, R52, R111, 1 ;  /* 0x3f80000034347423 */ /* 0x000fe2000001006f */
[----:B------:R-:W-:Y:S01]  /*4390*/  FMUL.FTZ R145, R126, R145 ;  /* 0x000000917e917220 */ /* 0x000fe20000410000 */
[----:B------:R-:W-:Y:S01]  /*43a0*/  SHF.L.U32 R110, R110, 0x10, RZ ;  /* 0x000000106e6e7819 */ /* 0x000fe200000006ff */
[----:B------:R-:W-:Y:S01]  /*43b0*/  FFMA.FTZ R116, R9, R14, R116 ;  /* 0x0000000e09747223 */ /* 0x000fe20000010074 */
[----:B------:R-:W-:Y:S01]  /*43c0*/  FFMA.FTZ R119, R5, R48, R4 ;  /* 0x0000003005777223 */ /* 0x000fe20000010004 */
[----:B------:R-:W-:Y:S01]  /*43d0*/  FMUL.FTZ R12, R126, R12 ;  /* 0x0000000c7e0c7220 */ /* 0x000fe20000410000 */
[----:B------:R-:W0:Y:S01]  /*43e0*/  MUFU.EX2 R130, R130 ;  /* 0x0000008200827308 */ /* 0x000e220000000800 */
[----:B------:R-:W-:Y:S01]  /*43f0*/  FMUL.FTZ R11, R11, R132 ;  /* 0x000000840b0b7220 */ /* 0x000fe20000410000 */
[----:B------:R-:W-:Y:S01]  /*4400*/  FMUL.FTZ R120, R120, R52 ;  /* 0x0000003478787220 */ /* 0x000fe20000410000 */
[----:B------:R-:W-:Y:S01]  /*4410*/  FADD.FTZ R139, R139, R127 ;  /* 0x0000007f8b8b7221 */ /* 0x000fe20000010000 */
[C---:B------:R-:W-:Y:S01]  /*4420*/  FFMA.FTZ R52, R6.reuse, R145, R3 ;  /* 0x0000009106347223 */ /* 0x040fe20000010003 */
[----:B------:R-:W-:Y:S01]  /*4430*/  FFMA.FTZ R127, R6, R127, R116 ;  /* 0x0000007f067f7223 */ /* 0x000fe20000010074 */
[----:B------:R-:W-:Y:S01]  /*4440*/  FMUL.FTZ R131, R119, -1.4426950216293334961 ;  /* 0xbfb8aa3b77837820 */ /* 0x000fe20000410000 */
[----:B------:R-:W-:Y:S01]  /*4450*/  PRMT R111, R96, 0x7632, R111 ;  /* 0x00007632606f7816 */ /* 0x000fe2000000006f */
[----:B------:R-:W-:Y:S01]  /*4460*/  FMUL.FTZ R115, R110, R115 ;  /* 0x000000736e737220 */ /* 0x000fe20000410000 */
[----:B------:R-:W-:Y:S01]  /*4470*/  FFMA.FTZ R116, R9, R12, R7 ;  /* 0x0000000c09747223 */ /* 0x000fe20000010007 */
[----:B------:R-:W-:Y:S01]  /*4480*/  FMUL.FTZ R110, R0, R11 ;  /* 0x0000000b006e7220 */ /* 0x000fe20000410000 */
[----:B------:R-:W-:Y:S01]  /*4490*/  FMUL.FTZ R128, R52, -1.4426950216293334961 ;  /* 0xbfb8aa3b34807820 */ /* 0x000fe20000410000 */
[----:B------:R-:W-:Y:S01]  /*44a0*/  SHF.L.U32 R111, R111, 0x10, RZ ;  /* 0x000000106f6f7819 */ /* 0x000fe200000006ff */
[----:B------:R-:W-:Y:S01]  /*44b0*/  FMUL.FTZ R129, R116, -1.4426950216293334961 ;  /* 0xbfb8aa3b74817820 */ /* 0x000fe20000410000 */
[----:B------:R-:W-:Y:S01]  /*44c0*/  FFMA.FTZ R113, R17, R110, R113 ;  /* 0x0000006e11717223 */ /* 0x000fe20000010071 */
[----:B------:R-:W1:Y:S01]  /*44d0*/  MUFU.EX2 R131, R131 ;  /* 0x0000008300837308 */ /* 0x000e620000000800 */
[----:B------:R-:W-:Y:S01]  /*44e0*/  IADD3 R110, P0, R155, UR22, RZ ;  /* 0x000000169b6e7c10 */ /* 0x000fe2000ff1e0ff */
[----:B------:R-:W-:-:S03]  /*44f0*/  FMUL.FTZ R120, R111, R120 ;  /* 0x000000786f787220 */ /* 0x000fc60000410000 */
[----:B------:R-:W-:-:S03]  /*4500*/  IADD3.X R111, R156, UR23, RZ, P0, !PT ;  /* 0x000000179c6f7c10 */ /* 0x000fc600087fe4ff */
[----:B------:R-:W4:Y:S01]  /*4510*/  MUFU.EX2 R128, R128 ;  /* 0x0000008000807308 */ /* 0x000f220000000800 */
[----:B0-----:R-:W-:Y:S01]  /*4520*/  FADD.FTZ R130, R130, 1 ;  /* 0x3f80000082827421 */ /* 0x001fe20000010000 */
[----:B------:R-:W-:Y:S01]  /*4530*/  FMUL.FTZ R132, R5, R120 ;  /* 0x0000007805847220 */ /* 0x000fe20000410000 */
[----:B------:R-:W-:Y:S01]  /*4540*/  IADD3.X R154, RZ, R114, RZ, P6, !PT ;  /* 0x00000072ff9a7210 */ /* 0x000fe200037fe4ff */
[----:B------:R-:W2:Y:S04]  /*4550*/  LDG.E.64.CONSTANT R110, desc[UR14][R110.64] ;  /* 0x0000000e6e6e7981 */ /* 0x000ea8000c1e9b00 */
[----:B------:R-:W0:Y:S01]  /*4560*/  MUFU.EX2 R129, R129 ;  /* 0x0000008100817308 */ /* 0x000e220000000800 */
[----:B------:R-:W-:Y:S01]  /*4570*/  FFMA.FTZ R117, R53, R120, R117 ;  /* 0x0000007835757223 */ /* 0x000fe20000010075 */
[----:B------:R-:W-:Y:S01]  /*4580*/  SHF.L.U32 R112, R97, 0x10, RZ ;  /* 0x0000001061707819 */ /* 0x000fe200000006ff */
[----:B------:R-:W-:Y:S01]  /*4590*/  FFMA.FTZ R53, R53, R132, R113 ;  /* 0x0000008435357223 */ /* 0x000fe20000010071 */
[C---:B------:R-:W-:Y:S01]  /*45a0*/  SHF.L.U64.HI R154, R153.reuse, 0x1, R154 ;  /* 0x00000001999a7819 */ /* 0x040fe2000001029a */
[----:B------:R-:W-:Y:S01]  /*45b0*/  FFMA.FTZ R132, R0, R11, R127 ;  /* 0x0000000b00847223 */ /* 0x000fe2000001007f */
[----:B------:R-:W-:-:S02]  /*45c0*/  SHF.L.U32 R153, R153, 0x1, RZ ;  /* 0x0000000199997819 */ /* 0x000fc400000006ff */
[----:B------:R-:W0:Y:S01]  /*45d0*/  MUFU.RCP R130, R130 ;  /* 0x0000008200827308 */ /* 0x000e220000001000 */
[----:B-1----:R-:W-:Y:S01]  /*45e0*/  FADD.FTZ R131, R131, 1 ;  /* 0x3f80000083837421 */ /* 0x002fe20000010000 */
[----:B------:R-:W-:Y:S01]  /*45f0*/  FADD.FTZ R142, R142, R120 ;  /* 0x000000788e8e7221 */ /* 0x000fe20000010000 */
[----:B------:R-:W-:Y:S01]  /*4600*/  FMUL.FTZ R10, R112, R10 ;  /* 0x0000000a700a7220 */ /* 0x000fe20000410000 */
[----:B------:R-:W-:Y:S01]  /*4610*/  FFMA.FTZ R120, R5, R120, R132 ;  /* 0x0000007805787223 */ /* 0x000fe20000010084 */
[----:B------:R-:W-:Y:S01]  /*4620*/  IADD3 R112, P1, R153, UR16, RZ ;  /* 0x0000001099707c10 */ /* 0x000fe2000ff3e0ff */
[----:B----4-:R-:W-:Y:S01]  /*4630*/  FADD.FTZ R128, R128, 1 ;  /* 0x3f80000080807421 */ /* 0x010fe20000010000 */
[----:B------:R-:W-:Y:S01]  /*4640*/  SHF.L.U32 R132, R98, 0x10, RZ ;  /* 0x0000001062847819 */ /* 0x000fe200000006ff */
[----:B------:R1:W-:Y:S01]  /*4650*/  MUFU.RCP R127, R131 ;  /* 0x00000083007f7308 */ /* 0x0003e20000001000 */
[----:B0-----:R-:W-:Y:S01]  /*4660*/  FADD.FTZ R129, R129, 1 ;  /* 0x3f80000081817421 */ /* 0x001fe20000010000 */
[----:B------:R-:W-:-:S02]  /*4670*/  IADD3.X R113, R154, UR17, RZ, P1, !PT ;  /* 0x000000119a717c10 */ /* 0x000fc40008ffe4ff */
[----:B------:R-:W-:Y:S01]  /*4680*/  FADD.FTZ R132, -R54, R132 ;  /* 0x0000008436847221 */ /* 0x000fe20000010100 */
[----:B-1----:R-:W-:-:S03]  /*4690*/  FMUL.FTZ R131, R9, R10 ;  /* 0x0000000a09837220 */ /* 0x002fc60000410000 */
[----:B------:R0:W-:Y:S01]  /*46a0*/  MUFU.RCP R141, R128 ;  /* 0x00000080008d7308 */ /* 0x0001e20000001000 */
[----:B------:R-:W-:Y:S01]  /*46b0*/  FMUL.FTZ R132, R126, R132 ;  /* 0x000000847e847220 */ /* 0x000fe20000410000 */
[----:B------:R-:W4:Y:S01]  /*46c0*/  LDG.E.64.CONSTANT R112, desc[UR14][R112.64] ;  /* 0x0000000e70707981 */ /* 0x000f22000c1e9b00 */
[----:B------:R-:W-:Y:S01]  /*46d0*/  FFMA.FTZ R53, R16, R131, R53 ;  /* 0x0000008310357223 */ /* 0x000fe20000010035 */
[-C--:B------:R-:W-:Y:S01]  /*46e0*/  FFMA.FTZ R121, R118, R115.reuse, R121 ;  /* 0x0000007376797223 */ /* 0x080fe20000010079 */
[----:B0-----:R-:W-:Y:S01]  /*46f0*/  FFMA.FTZ R128, R9, R10, R120 ;  /* 0x0000000a09807223 */ /* 0x001fe20000010078 */
[----:B------:R-:W-:Y:S02]  /*4700*/  FMUL.FTZ R120, R6, R115 ;  /* 0x0000007306787220 */ /* 0x000fe40000410000 */
[----:B------:R-:W0:Y:S02]  /*4710*/  MUFU.RCP R129, R129 ;  /* 0x0000008100817308 */ /* 0x000e240000001000 */
[----:B------:R-:W-:Y:S01]  /*4720*/  FFMA.FTZ R118, R118, R120, R53 ;  /* 0x0000007876767223 */ /* 0x000fe20000010035 */
[----:B------:R-:W-:Y:S01]  /*4730*/  FADD.FTZ R120, -R130, 1 ;  /* 0x3f80000082787421 */ /* 0x000fe20000010100 */
[----:B------:R-:W-:-:S03]  /*4740*/  FFMA.FTZ R53, R0, R132, R8 ;  /* 0x0000008400357223 */ /* 0x000fc60000010008 */
[----:B------:R-:W-:Y:S01]  /*4750*/  FFMA.FTZ R120, R49, R120, 1 ;  /* 0x3f80000031787423 */ /* 0x000fe20000010078 */
[----:B------:R-:W-:Y:S01]  /*4760*/  FMUL.FTZ R49, R53, -1.4426950216293334961 ;  /* 0xbfb8aa3b35317820 */ /* 0x000fe20000410000 */
[----:B------:R-:W-:Y:S01]  /*4770*/  FADD.FTZ R139, R139, R115 ;  /* 0x000000738b8b7221 */ /* 0x000fe20000010000 */
[----:B------:R-:W-:Y:S01]  /*4780*/  FFMA.FTZ R115, R6, R115, R128 ;  /* 0x0000007306737223 */ /* 0x000fe20000010080 */
[----:B------:R-:W-:-:S03]  /*4790*/  SHF.L.U32 R128, R99, 0x10, RZ ;  /* 0x0000001063807819 */ /* 0x000fc600000006ff */
[----:B------:R-:W1:Y:S01]  /*47a0*/  MUFU.EX2 R49, R49 ;  /* 0x0000003100317308 */ /* 0x000e620000000800 */
[----:B0-----:R-:W-:Y:S01]  /*47b0*/  FADD.FTZ R131, -R129, 1 ;  /* 0x3f80000081837421 */ /* 0x001fe20000010100 */
[----:B------:R-:W-:Y:S01]  /*47c0*/  FADD.FTZ R128, -R54, R128 ;  /* 0x0000008036807221 */ /* 0x000fe20000010100 */
[----:B------:R-:W-:Y:S02]  /*47d0*/  FMUL.FTZ R130, R130, R120 ;  /* 0x0000007882827220 */ /* 0x000fe40000410000 */
[----:B------:R-:W-:Y:S01]  /*47e0*/  FFMA.FTZ R116, R116, R131, 1 ;  /* 0x3f80000074747423 */ /* 0x000fe20000010083 */
[----:B------:R-:W-:Y:S01]  /*47f0*/  FMUL.FTZ R131, R126, R128 ;  /* 0x000000807e837220 */ /* 0x000fe20000410000 */
[----:B------:R-:W-:Y:S01]  /*4800*/  FADD.FTZ R120, -R141, 1 ;  /* 0x3f8000008d787421 */ /* 0x000fe20000010100 */
[----:B------:R-:W-:Y:S01]  /*4810*/  FADD.FTZ R128, -R127, 1 ;  /* 0x3f8000007f807421 */ /* 0x000fe20000010100 */
[----:B------:R-:W-:Y:S01]  /*4820*/  FMUL.FTZ R129, R129, R116 ;  /* 0x0000007481817220 */ /* 0x000fe20000410000 */
[----:B------:R-:W-:Y:S01]  /*4830*/  SHF.L.U32 R116, R100, 0x10, RZ ;  /* 0x0000001064747819 */ /* 0x000fe200000006ff */
[----:B------:R-:W-:Y:S01]  /*4840*/  FFMA.FTZ R120, R52, R120, 1 ;  /* 0x3f80000034787423 */ /* 0x000fe20000010078 */
[----:B------:R-:W-:Y:S01]  /*4850*/  FFMA.FTZ R119, R119, R128, 1 ;  /* 0x3f80000077777423 */ /* 0x000fe20000010080 */
[----:B------:R-:W-:-:S02]  /*4860*/  SHF.L.U32 R52, R101, 0x10, RZ ;  /* 0x0000001065347819 */ /* 0x000fc400000006ff */
[----:B------:R-:W-:Y:S01]  /*4870*/  FMUL.FTZ R130, R116, R130 ;  /* 0x0000008274827220 */ /* 0x000fe20000410000 */
[----:B-1----:R-:W-:Y:S01]  /*4880*/  FADD.FTZ R49, R49, 1 ;  /* 0x3f80000031317421 */ /* 0x002fe20000010000 */
[----:B------:R-:W-:Y:S01]  /*4890*/  PRMT R116, R99, 0x7632, R116 ;  /* 0x0000763263747816 */ /* 0x000fe20000000074 */
[----:B------:R-:W-:Y:S01]  /*48a0*/  FMUL.FTZ R127, R127, R119 ;  /* 0x000000777f7f7220 */ /* 0x000fe20000410000 */
[----:B------:R-:W-:Y:S01]  /*48b0*/  PRMT R119, R98, 0x7632, R119 ;  /* 0x0000763262777816 */ /* 0x000fe20000000077 */
[----:B------:R-:W-:Y:S01]  /*48c0*/  FMUL.FTZ R129, R52, R129 ;  /* 0x0000008134817220 */ /* 0x000fe20000410000 */
[----:B------:R-:W-:Y:S01]  /*48d0*/  PRMT R52, R100, 0x7632, R52 ;  /* 0x0000763264347816 */ /* 0x000fe20000000034 */
[----:B------:R0:W-:Y:S01]  /*48e0*/  MUFU.RCP R134, R49 ;  /* 0x0000003100867308 */ /* 0x0001e20000001000 */
[----:B------:R-:W-:Y:S01]  /*48f0*/  FMUL.FTZ R141, R141, R120 ;  /* 0x000000788d8d7220 */ /* 0x000fe20000410000 */
[----:B------:R-:W-:Y:S02]  /*4900*/  SHF.L.U32 R120, R119, 0x10, RZ ;  /* 0x0000001077787819 */ /* 0x000fe400000006ff */
[----:B------:R-:W-:-:S02]  /*4910*/  SHF.L.U32 R119, R52, 0x10, RZ ;  /* 0x0000001034777819 */ /* 0x000fc400000006ff */
[----:B0-----:R-:W-:Y:S01]  /*4920*/  SHF.L.U32 R49, R116, 0x10, RZ ;  /* 0x0000001074317819 */ /* 0x001fe200000006ff */
[----:B------:R-:W-:Y:S02]  /*4930*/  FMUL.FTZ R116, R0, R130 ;  /* 0x0000008200747220 */ /* 0x000fe40000410000 */
[----:B------:R-:W-:Y:S02]  /*4940*/  FMUL.FTZ R127, R119, R127 ;  /* 0x0000007f777f7220 */ /* 0x000fe40000410000 */
[C---:B------:R-:W-:Y:S01]  /*4950*/  FADD.FTZ R49, -R54.reuse, R49 ;  /* 0x0000003136317221 */ /* 0x040fe20000010100 */
[----:B------:R-:W-:Y:S01]  /*4960*/  FADD.FTZ R120, -R54, R120 ;  /* 0x0000007836787221 */ /* 0x000fe20000010100 */
[----:B------:R-:W-:Y:S02]  /*4970*/  FFMA.FTZ R118, R13, R116, R118 ;  /* 0x000000740d767223 */ /* 0x000fe40000010076 */
[----:B------:R-:W-:Y:S01]  /*4980*/  FMUL.FTZ R49, R126, R49 ;  /* 0x000000317e317220 */ /* 0x000fe20000410000 */
[----:B------:R-:W-:Y:S01]  /*4990*/  FMUL.FTZ R116, R5, R127 ;  /* 0x0000007f05747220 */ /* 0x000fe20000410000 */
[----:B------:R-:W-:Y:S01]  /*49a0*/  FFMA.FTZ R136, R9, R131, R7 ;  /* 0x0000008309887223 */ /* 0x000fe20000010007 */
[----:B------:R-:W-:Y:S01]  /*49b0*/  PRMT R52, R101, 0x7632, R52 ;  /* 0x0000763265347816 */ /* 0x000fe20000000034 */
[----:B------:R-:W-:Y:S01]  /*49c0*/  FFMA.FTZ R140, R6, R49, R3 ;  /* 0x00000031068c7223 */ /* 0x000fe20000010003 */
[----:B------:R-:W-:Y:S01]  /*49d0*/  FMUL.FTZ R120, R126, R120 ;  /* 0x000000787e787220 */ /* 0x000fe20000410000 */
[C---:B------:R-:W-:Y:S01]  /*49e0*/  FFMA.FTZ R117, R48.reuse, R127, R117 ;  /* 0x0000007f30757223 */ /* 0x040fe20000010075 */
[----:B------:R-:W-:Y:S01]  /*49f0*/  FFMA.FTZ R118, R48, R116, R118 ;  /* 0x0000007430767223 */ /* 0x000fe20000010076 */
[----:B------:R-:W-:Y:S01]  /*4a00*/  FMUL.FTZ R133, R136, -1.4426950216293334961 ;  /* 0xbfb8aa3b88857820 */ /* 0x000fe20000410000 */
[----:B------:R-:W-:Y:S01]  /*4a10*/  SHF.L.U32 R52, R52, 0x10, RZ ;  /* 0x0000001034347819 */ /* 0x000fe200000006ff */
[----:B------:R-:W-:Y:S01]  /*4a20*/  FMUL.FTZ R48, R140, -1.4426950216293334961 ;  /* 0xbfb8aa3b8c307820 */ /* 0x000fe20000410000 */
[----:B------:R-:W-:-:S03]  /*4a30*/  FFMA.FTZ R146, R5, R120, R4 ;  /* 0x0000007805927223 */ /* 0x000fc60000010004 */
[----:B------:R-:W-:Y:S01]  /*4a40*/  FMUL.FTZ R141, R52, R141 ;  /* 0x0000008d348d7220 */ /* 0x000fe20000410000 */
[----:B------:R-:W0:Y:S01]  /*4a50*/  MUFU.EX2 R133, R133 ;  /* 0x0000008500857308 */ /* 0x000e220000000800 */
[----:B------:R-:W-:-:S07]  /*4a60*/  FMUL.FTZ R52, R146, -1.4426950216293334961 ;  /* 0xbfb8aa3b92347820 */ /* 0x000fce0000410000 */
[----:B------:R-:W1:Y:S01]  /*4a70*/  MUFU.EX2 R48, R48 ;  /* 0x0000003000307308 */ /* 0x000e620000000800 */
[----:B------:R-:W-:-:S07]  /*4a80*/  FFMA.FTZ R116, R0, R130, R115 ;  /* 0x0000008200747223 */ /* 0x000fce0000010073 */
[----:B------:R-:W3:Y:S01]  /*4a90*/  MUFU.EX2 R52, R52 ;  /* 0x0000003400347308 */ /* 0x000ee20000000800 */
[----:B------:R-:W-:Y:S01]  /*4aa0*/  FMUL.FTZ R115, R9, R129 ;  /* 0x0000008109737220 */ /* 0x000fe20000410000 */
[----:B------:R-:W-:Y:S01]  /*4ab0*/  IADD3.X R152, RZ, R114, RZ, P5, !PT ;  /* 0x00000072ff987210 */ /* 0x000fe20002ffe4ff */
[----:B0-----:R-:W-:Y:S01]  /*4ac0*/  FADD.FTZ R133, R133, 1 ;  /* 0x3f80000085857421 */ /* 0x001fe20000010000 */
[----:B------:R-:W-:Y:S01]  /*4ad0*/  FADD.FTZ R142, R142, R127 ;  /* 0x0000007f8e8e7221 */ /* 0x000fe20000010000 */
[----:B------:R-:W-:Y:S01]  /*4ae0*/  FFMA.FTZ R127, R5, R127, R116 ;  /* 0x0000007f057f7223 */ /* 0x000fe20000010074 */
[----:B------:R-:W-:Y:S01]  /*4af0*/  FFMA.FTZ R118, R12, R115, R118 ;  /* 0x000000730c767223 */ /* 0x000fe20000010076 */
[----:B------:R-:W-:Y:S01]  /*4b00*/  FADD.FTZ R115, -R134, 1 ;  /* 0x3f80000086737421 */ /* 0x000fe20000010100 */
[----:B-1----:R-:W-:Y:S01]  /*4b10*/  FADD.FTZ R48, R48, 1 ;  /* 0x3f80000030307421 */ /* 0x002fe20000010000 */
[C---:B------:R-:W-:Y:S02]  /*4b20*/  SHF.L.U64.HI R152, R149.reuse, 0x1, R152 ;  /* 0x0000000195987819 */ /* 0x040fe40000010298 */
[----:B------:R-:W-:Y:S01]  /*4b30*/  SHF.L.U32 R149, R149, 0x1, RZ ;  /* 0x0000000195957819 */ /* 0x000fe200000006ff */
[----:B------:R-:W-:Y:S01]  /*4b40*/  FFMA.FTZ R127, R9, R129, R127 ;  /* 0x00000081097f7223 */ /* 0x000fe2000001007f */
[----:B------:R-:W0:Y:S01]  /*4b50*/  MUFU.RCP R133, R133 ;  /* 0x0000008500857308 */ /* 0x000e220000001000 */
[----:B------:R-:W-:Y:S01]  /*4b60*/  FFMA.FTZ R115, R53, R115, 1 ;  /* 0x3f80000035737423 */ /* 0x000fe20000010073 */
[----:B------:R-:W-:Y:S01]  /*4b70*/  IADD3 R114, P0, R149, UR16, RZ ;  /* 0x0000001095727c10 */ /* 0x000fe2000ff1e0ff */
[----:B---3--:R-:W-:Y:S01]  /*4b80*/  FADD.FTZ R52, R52, 1 ;  /* 0x3f80000034347421 */ /* 0x008fe20000010000 */
[-C--:B------:R-:W-:Y:S01]  /*4b90*/  FMUL.FTZ R119, R6, R141.reuse ;  /* 0x0000008d06777220 */ /* 0x080fe20000410000 */
[----:B------:R-:W-:Y:S01]  /*4ba0*/  FFMA.FTZ R121, R145, R141, R121 ;  /* 0x0000008d91797223 */ /* 0x000fe20000010079 */
[----:B------:R-:W-:-:S02]  /*4bb0*/  FADD.FTZ R139, R139, R141 ;  /* 0x0000008d8b8b7221 */ /* 0x000fc40000010000 */
[----:B------:R-:W1:Y:S01]  /*4bc0*/  MUFU.RCP R48, R48 ;  /* 0x0000003000307308 */ /* 0x000e620000001000 */
[----:B------:R-:W-:Y:S01]  /*4bd0*/  FFMA.FTZ R141, R6, R141, R127 ;  /* 0x0000008d068d7223 */ /* 0x000fe2000001007f */
[----:B------:R-:W-:Y:S01]  /*4be0*/  FMUL.FTZ R134, R134, R115 ;  /* 0x0000007386867220 */ /* 0x000fe20000410000 */
[----:B------:R-:W-:Y:S02]  /*4bf0*/  SHF.L.U32 R127, R103, 0x10, RZ ;  /* 0x00000010677f7819 */ /* 0x000fe400000006ff */
[----:B------:R-:W-:-:S03]  /*4c00*/  IADD3.X R115, R152, UR17, RZ, P0, !PT ;  /* 0x0000001198737c10 */ /* 0x000fc600087fe4ff */
[----:B------:R3:W1:Y:S01]  /*4c10*/  MUFU.RCP R144, R52 ;  /* 0x0000003400907308 */ /* 0x0006620000001000 */
[----:B------:R-:W-:Y:S01]  /*4c20*/  SHF.L.U32 R53, R102, 0x10, RZ ;  /* 0x0000001066357819 */ /* 0x000fe200000006ff */
[----:B------:R-:W-:Y:S01]  /*4c30*/  FADD.FTZ R127, -R54, R127 ;  /* 0x0000007f367f7221 */ /* 0x000fe20000010100 */
[----:B------:R-:W-:Y:S01]  /*4c40*/  PRMT R143, R102, 0x7632, R143 ;  /* 0x00007632668f7816 */ /* 0x000fe2000000008f */
[----:B------:R-:W4:Y:S01]  /*4c50*/  LDG.E.64.CONSTANT R114, desc[UR14][R114.64] ;  /* 0x0000000e72727981 */ /* 0x000f22000c1e9b00 */
[----:B------:R-:W-:Y:S01]  /*4c60*/  FFMA.FTZ R145, R145, R119, R118 ;  /* 0x0000007791917223 */ /* 0x000fe20000010076 */
[----:B0-----:R-:W-:Y:S01]  /*4c70*/  FADD.FTZ R116, -R133, 1 ;  /* 0x3f80000085747421 */ /* 0x001fe20000010100 */
[----:B------:R-:W-:Y:S01]  /*4c80*/  SHF.L.U32 R165, R107, 0x10, RZ ;  /* 0x000000106ba57819 */ /* 0x000fe200000006ff */
[----:B------:R-:W-:Y:S01]  /*4c90*/  STL [R1+0x10], R47 ;  /* 0x0000102f01007387 */ /* 0x000fe20000100800 */
[----:B---3--:R-:W-:Y:S01]  /*4ca0*/  PRMT R52, R103, 0x7632, R52 ;  /* 0x0000763267347816 */ /* 0x008fe20000000034 */
[----:B------:R-:W-:Y:S01]  /*4cb0*/  FADD.FTZ R53, -R54, R53 ;  /* 0x0000003536357221 */ /* 0x000fe20000010100 */
[----:B------:R-:W-:-:S02]  /*4cc0*/  UIADD3 UR10, UP0, UR10, 0x2, URZ ;  /* 0x000000020a0a7890 */ /* 0x000fc4000ff1e03f */
[----:B------:R-:W-:Y:S01]  /*4cd0*/  SHF.L.U32 R52, R52, 0x10, RZ ;  /* 0x0000001034347819 */ /* 0x000fe200000006ff */
[C---:B------:R-:W-:Y:S01]  /*4ce0*/  FMUL.FTZ R127, R126.reuse, R127 ;  /* 0x0000007f7e7f7220 */ /* 0x040fe20000410000 */
[----:B------:R-:W-:Y:S01]  /*4cf0*/  SHF.L.U32 R143, R143, 0x10, RZ ;  /* 0x000000108f8f7819 */ /* 0x000fe200000006ff */
[----:B------:R-:W-:Y:S01]  /*4d00*/  FMUL.FTZ R128, R126, R53 ;  /* 0x000000357e807220 */ /* 0x000fe20000410000 */
[----:B------:R-:W-:Y:S01]  /*4d10*/  ULDC.64 UR16, c[0x0][0x258] ;  /* 0x0000960000107ab9 */ /* 0x000fe20000000a00 */
[----:B------:R-:W-:Y:S01]  /*4d20*/  FADD.FTZ R52, -R54, R52 ;  /* 0x0000003436347221 */ /* 0x000fe20000010100 */
[----:B------:R-:W-:Y:S01]  /*4d30*/  FFMA.FTZ R53, R9, R127, R7 ;  /* 0x0000007f09357223 */ /* 0x000fe20000010007 */
[----:B-1----:R-:W-:Y:S01]  /*4d40*/  FADD.FTZ R119, -R48, 1 ;  /* 0x3f80000030777421 */ /* 0x002fe20000010100 */
[----:B------:R-:W-:Y:S01]  /*4d50*/  FADD.FTZ R143, -R54, R143 ;  /* 0x0000008f368f7221 */ /* 0x000fe20000010100 */
[----:B------:R-:W-:Y:S01]  /*4d60*/  FMUL.FTZ R52, R126, R52 ;  /* 0x000000347e347220 */ /* 0x000fe20000410000 */
[----:B------:R-:W-:Y:S01]  /*4d70*/  FFMA.FTZ R118, R0, R128, R8 ;  /* 0x0000008000767223 */ /* 0x000fe20000010008 */
[----:B------:R-:W-:Y:S01]  /*4d80*/  FFMA.FTZ R136, R136, R116, 1 ;  /* 0x3f80000088887423 */ /* 0x000fe20000010074 */
[----:B------:R-:W-:Y:S01]  /*4d90*/  FMUL.FTZ R135, R53, -1.4426950216293334961 ;  /* 0xbfb8aa3b35877820 */ /* 0x000fe20000410000 */
[----:B------:R-:W-:Y:S01]  /*4da0*/  FFMA.FTZ R140, R140, R119, 1 ;  /* 0x3f8000008c8c7423 */ /* 0x000fe20000010077 */
[----:B------:R-:W-:Y:S01]  /*4db0*/  FMUL.FTZ R143, R126, R143 ;  /* 0x0000008f7e8f7220 */ /* 0x000fe20000410000 */
[----:B------:R-:W-:Y:S01]  /*4dc0*/  FFMA.FTZ R119, R6, R52, R3 ;  /* 0x0000003406777223 */ /* 0x000fe20000010003 */
[----:B------:R-:W-:Y:S01]  /*4dd0*/  FMUL.FTZ R138, R118, -1.4426950216293334961 ;  /* 0xbfb8aa3b768a7820 */ /* 0x000fe20000410000 */
[----:B------:R-:W-:Y:S01]  /*4de0*/  FADD.FTZ R116, -R144, 1 ;  /* 0x3f80000090747421 */ /* 0x000fe20000010100 */
[----:B------:R-:W-:Y:S01]  /*4df0*/  FMUL.FTZ R133, R133, R136 ;  /* 0x0000008885857220 */ /* 0x000fe20000410000 */
[----:B------:R-:W-:Y:S01]  /*4e00*/  FFMA.FTZ R137, R5, R143, R4 ;  /* 0x0000008f05897223 */ /* 0x000fe20000010004 */
[----:B------:R-:W-:Y:S01]  /*4e10*/  FMUL.FTZ R136, R119, -1.4426950216293334961 ;  /* 0xbfb8aa3b77887820 */ /* 0x000fe20000410000 */
[----:B------:R-:W0:Y:S01]  /*4e20*/  MUFU.EX2 R135, R135 ;  /* 0x0000008700877308 */ /* 0x000e220000000800 */
[----:B------:R-:W-:Y:S01]  /*4e30*/  FFMA.FTZ R146, R146, R116, 1 ;  /* 0x3f80000092927423 */ /* 0x000fe20000010074 */
[----:B------:R-:W-:Y:S01]  /*4e40*/  FMUL.FTZ R116, R137, -1.4426950216293334961 ;  /* 0xbfb8aa3b89747820 */ /* 0x000fe20000410000 */
[----:B------:R-:W-:Y:S01]  /*4e50*/  FMUL.FTZ R48, R48, R140 ;  /* 0x0000008c30307220 */ /* 0x000fe20000410000 */
[----:B--2---:R-:W-:Y:S01]  /*4e60*/  PRMT R140, R104, 0x7632, R140 ;  /* 0x00007632688c7816 */ /* 0x004fe2000000008c */
[----:B------:R-:W-:-:S03]  /*4e70*/  FMUL.FTZ R144, R144, R146 ;  /* 0x0000009290907220 */ /* 0x000fc60000410000 */
[----:B------:R-:W1:Y:S01]  /*4e80*/  MUFU.EX2 R138, R138 ;  /* 0x0000008a008a7308 */ /* 0x000e620000000800 */
[----:B------:R-:W-:-:S07]  /*4e90*/  SHF.L.U32 R146, R104, 0x10, RZ ;  /* 0x0000001068927819 */ /* 0x000fce00000006ff */
[----:B------:R-:W2:Y:S01]  /*4ea0*/  MUFU.EX2 R136, R136 ;  /* 0x0000008800887308 */ /* 0x000ea20000000800 */
[----:B------:R-:W-:Y:S01]  /*4eb0*/  SHF.L.U32 R140, R140, 0x10, RZ ;  /* 0x000000108c8c7819 */ /* 0x000fe200000006ff */
[----:B------:R-:W-:Y:S01]  /*4ec0*/  FMUL.FTZ R134, R146, R134 ;  /* 0x0000008692867220 */ /* 0x000fe20000410000 */
[----:B------:R-:W-:-:S05]  /*4ed0*/  PRMT R146, R105, 0x7632, R146 ;  /* 0x0000763269927816 */ /* 0x000fca0000000092 */
[----:B------:R-:W3:Y:S01]  /*4ee0*/  MUFU.EX2 R116, R116 ;  /* 0x0000007400747308 */ /* 0x000ee20000000800 */
[----:B------:R-:W-:Y:S01]  /*4ef0*/  FMUL.FTZ R144, R140, R144 ;  /* 0x000000908c907220 */ /* 0x000fe20000410000 */
[----:B------:R-:W-:Y:S01]  /*4f00*/  FMUL.FTZ R147, R0, R134 ;  /* 0x0000008600937220 */ /* 0x000fe20000410000 */
[----:B------:R-:W-:Y:S01]  /*4f10*/  SHF.L.U32 R146, R146, 0x10, RZ ;  /* 0x0000001092927819 */ /* 0x000fe200000006ff */
[----:B0-----:R-:W-:Y:S01]  /*4f20*/  FADD.FTZ R140, R135, 1 ;  /* 0x3f800000878c7421 */ /* 0x001fe20000010000 */
[----:B-1----:R-:W-:Y:S01]  /*4f30*/  FADD.FTZ R138, R138, 1 ;  /* 0x3f8000008a8a7421 */ /* 0x002fe20000010000 */
[----:B------:R-:W-:Y:S01]  /*4f40*/  FFMA.FTZ R145, R132, R147, R145 ;  /* 0x0000009384917223 */ /* 0x000fe20000010091 */
[----:B------:R-:W-:Y:S01]  /*4f50*/  FMUL.FTZ R135, R5, R144 ;  /* 0x0000009005877220 */ /* 0x000fe20000410000 */
[----:B------:R-:W-:Y:S01]  /*4f60*/  FMUL.FTZ R48, R146, R48 ;  /* 0x0000003092307220 */ /* 0x000fe20000410000 */
[----:B--2---:R-:W-:Y:S01]  /*4f70*/  FADD.FTZ R136, R136, 1 ;  /* 0x3f80000088887421 */ /* 0x004fe20000010000 */
[----:B------:R-:W0:Y:S01]  /*4f80*/  MUFU.RCP R140, R140 ;  /* 0x0000008c008c7308 */ /* 0x000e220000001000 */
[----:B------:R-:W-:Y:S01]  /*4f90*/  SHF.L.U32 R146, R105, 0x10, RZ ;  /* 0x0000001069927819 */ /* 0x000fe200000006ff */
[C---:B------:R-:W-:Y:S01]  /*4fa0*/  FFMA.FTZ R145, R120.reuse, R135, R145 ;  /* 0x0000008778917223 */ /* 0x040fe20000010091 */
[----:B------:R-:W-:Y:S01]  /*4fb0*/  FFMA.FTZ R120, R120, R144, R117 ;  /* 0x0000009078787223 */ /* 0x000fe20000010075 */
[----:B---3--:R-:W-:-:S04]  /*4fc0*/  FADD.FTZ R135, R116, 1 ;  /* 0x3f80000074877421 */ /* 0x008fc80000010000 */
[----:B------:R-:W1:Y:S01]  /*4fd0*/  MUFU.RCP R138, R138 ;  /* 0x0000008a008a7308 */ /* 0x000e620000001000 */
[----:B------:R-:W-:Y:S01]  /*4fe0*/  IADD3 R116, P0, R153, UR22, RZ ;  /* 0x0000001699747c10 */ /* 0x000fe2000ff1e0ff */
[----:B------:R-:W-:-:S03]  /*4ff0*/  FMUL.FTZ R133, R146, R133 ;  /* 0x0000008592857220 */ /* 0x000fc60000410000 */
[----:B------:R-:W-:-:S03]  /*5000*/  IADD3.X R117, R154, UR23, RZ, P0, !PT ;  /* 0x000000179a757c10 */ /* 0x000fc600087fe4ff */
[----:B------:R-:W2:Y:S01]  /*5010*/  MUFU.RCP R136, R136 ;  /* 0x0000008800887308 */ /* 0x000ea20000001000 */
[-C--:B------:R-:W-:Y:S01]  /*5020*/  FMUL.FTZ R146, R9, R133.reuse ;  /* 0x0000008509927220 */ /* 0x080fe20000410000 */
[----:B------:R-:W-:Y:S01]  /*5030*/  FFMA.FTZ R141, R0, R134, R141 ;  /* 0x00000086008d7223 */ /* 0x000fe2000001008d */
[----:B------:R-:W3:Y:S02]  /*5040*/  LDG.E.64.CONSTANT R116, desc[UR14][R116.64] ;  /* 0x0000000e74747981 */ /* 0x000ee4000c1e9b00 */
[----:B------:R-:W-:Y:S01]  /*5050*/  FFMA.FTZ R145, R131, R146, R145 ;  /* 0x0000009283917223 */ /* 0x000fe20000010091 */
[----:B------:R-:W-:Y:S01]  /*5060*/  FMUL.FTZ R146, R6, R48 ;  /* 0x0000003006927220 */ /* 0x000fe20000410000 */
[----:B------:R-:W-:Y:S01]  /*5070*/  FFMA.FTZ R141, R5, R144, R141 ;  /* 0x00000090058d7223 */ /* 0x000fe2000001008d */
[----:B------:R-:W-:Y:S01]  /*5080*/  FADD.FTZ R142, R142, R144 ;  /* 0x000000908e8e7221 */ /* 0x000fe20000010000 */
[C---:B------:R-:W-:Y:S01]  /*5090*/  FFMA.FTZ R121, R49.reuse, R48, R121 ;  /* 0x0000003031797223 */ /* 0x040fe20000010079 */
[----:B0-----:R-:W-:Y:S01]  /*50a0*/  FADD.FTZ R144, -R140, 1 ;  /* 0x3f8000008c907421 */ /* 0x001fe20000010100 */
[----:B------:R-:W-:Y:S01]  /*50b0*/  FFMA.FTZ R49, R49, R146, R145 ;  /* 0x0000009231317223 */ /* 0x000fe20000010091 */
[----:B------:R-:W-:Y:S01]  /*50c0*/  FFMA.FTZ R145, R9, R133, R141 ;  /* 0x0000008509917223 */ /* 0x000fe2000001008d */
[----:B-1----:R-:W-:Y:S01]  /*50d0*/  FADD.FTZ R141, -R138, 1 ;  /* 0x3f8000008a8d7421 */ /* 0x002fe20000010100 */
[----:B------:R-:W-:Y:S01]  /*50e0*/  FFMA.FTZ R144, R53, R144, 1 ;  /* 0x3f80000035907423 */ /* 0x000fe20000010090 */
[----:B--2---:R-:W-:-:S02]  /*50f0*/  FADD.FTZ R53, -R136, 1 ;  /* 0x3f80000088357421 */ /* 0x004fc40000010100 */
[----:B------:R-:W-:Y:S01]  /*5100*/  FFMA.FTZ R141, R118, R141, 1 ;  /* 0x3f800000768d7423 */ /* 0x000fe2000001008d */
[----:B------:R-:W-:Y:S01]  /*5110*/  IADD3 R118, P0, R149, UR22, RZ ;  /* 0x0000001695767c10 */ /* 0x000fe2000ff1e0ff */
[----:B------:R-:W-:Y:S01]  /*5120*/  FFMA.FTZ R53, R119, R53, 1 ;  /* 0x3f80000077357423 */ /* 0x000fe20000010035 */
[----:B------:R-:W-:Y:S01]  /*5130*/  PRMT R119, R107, 0x7632, R119 ;  /* 0x000076326b777816 */ /* 0x000fe20000000077 */
[----:B------:R-:W-:Y:S01]  /*5140*/  FMUL.FTZ R141, R138, R141 ;  /* 0x0000008d8a8d7220 */ /* 0x000fe20000410000 */
[----:B------:R-:W-:Y:S01]  /*5150*/  FMUL.FTZ R138, R140, R144 ;  /* 0x000000908c8a7220 */ /* 0x000fe20000410000 */
[----:B------:R-:W-:Y:S01]  /*5160*/  FMUL.FTZ R140, R136, R53 ;  /* 0x00000035888c7220 */ /* 0x000fe20000410000 */
[----:B------:R-:W-:Y:S01]  /*5170*/  SHF.L.U32 R136, R119, 0x10, RZ ;  /* 0x0000001077887819 */ /* 0x000fe200000006ff */
[----:B------:R-:W0:Y:S01]  /*5180*/  MUFU.RCP R135, R135 ;  /* 0x0000008700877308 */ /* 0x000e220000001000 */
[----:B------:R-:W-:-:S06]  /*5190*/  IADD3.X R119, R152, UR23, RZ, P0, !PT ;  /* 0x0000001798777c10 */ /* 0x000fcc00087fe4ff */
[----:B------:R-:W2:Y:S01]  /*51a0*/  LDG.E.64.CONSTANT R118, desc[UR14][R118.64] ;  /* 0x0000000e76767981 */ /* 0x000ea2000c1e9b00 */
[----:B------:R-:W-:Y:S01]  /*51b0*/  FADD.FTZ R139, R139, R48 ;  /* 0x000000308b8b7221 */ /* 0x000fe20000010000 */
[----:B------:R-:W-:Y:S01]  /*51c0*/  FFMA.FTZ R48, R6, R48, R145 ;  /* 0x0000003006307223 */ /* 0x000fe20000010091 */
[----:B0-----:R-:W-:-:S04]  /*51d0*/  FADD.FTZ R145, -R135, 1 ;  /* 0x3f80000087917421 */ /* 0x001fc80000010100 */
[----:B------:R-:W-:Y:S01]  /*51e0*/  FFMA.FTZ R145, R137, R145, 1 ;  /* 0x3f80000089917423 */ /* 0x000fe20000010091 */
[----:B------:R-:W-:-:S03]  /*51f0*/  PRMT R137, R106, 0x7632, R137 ;  /* 0x000076326a897816 */ /* 0x000fc60000000089 */
[----:B------:R-:W-:Y:S01]  /*5200*/  FMUL.FTZ R145, R135, R145 ;  /* 0x0000009187917220 */ /* 0x000fe20000410000 */
[----:B------:R-:W-:Y:S02]  /*5210*/  SHF.L.U32 R135, R106, 0x10, RZ ;  /* 0x000000106a877819 */ /* 0x000fe400000006ff */
[----:B------:R-:W-:-:S03]  /*5220*/  SHF.L.U32 R137, R137, 0x10, RZ ;  /* 0x0000001089897819 */ /* 0x000fc600000006ff */
[----:B------:R-:W-:Y:S01]  /*5230*/  FMUL.FTZ R135, R135, R141 ;  /* 0x0000008d87877220 */ /* 0x000fe20000410000 */
[----:B------:R-:W-:Y:S01]  /*5240*/  SHF.L.U32 R53, R108, 0x10, RZ ;  /* 0x000000106c357819 */ /* 0x000fe200000006ff */
[----:B------:R-:W-:Y:S02]  /*5250*/  FMUL.FTZ R141, R137, R145 ;  /* 0x00000091898d7220 */ /* 0x000fe40000410000 */
[----:B------:R-:W-:Y:S01]  /*5260*/  FMUL.FTZ R144, R0, R135 ;  /* 0x0000008700907220 */ /* 0x000fe20000410000 */
[----:B------:R-:W-:Y:S01]  /*5270*/  FMUL.FTZ R140, R136, R140 ;  /* 0x0000008c888c7220 */ /* 0x000fe20000410000 */
[----:B------:R-:W-:Y:S01]  /*5280*/  FADD.FTZ R136, -R54, R53 ;  /* 0x0000003536887221 */ /* 0x000fe20000010100 */
[----:B------:R-:W-:Y:S01]  /*5290*/  SHF.L.U32 R137, R109, 0x10, RZ ;  /* 0x000000106d897819 */ /* 0x000fe200000006ff */
[----:B------:R-:W-:Y:S01]  /*52a0*/  FFMA.FTZ R49, R128, R144, R49 ;  /* 0x0000009080317223 */ /* 0x000fe20000010031 */
[----:B------:R-:W-:Y:S01]  /*52b0*/  PRMT R53, R108, 0x7632, R53 ;  /* 0x000076326c357816 */ /* 0x000fe20000000035 */
[-C--:B------:R-:W-:Y:S01]  /*52c0*/  FMUL.FTZ R145, R5, R141.reuse ;  /* 0x0000008d05917220 */ /* 0x080fe20000410000 */
[----:B------:R-:W-:Y:S01]  /*52d0*/  FMUL.FTZ R136, R126, R136 ;  /* 0x000000887e887220 */ /* 0x000fe20000410000 */
[----:B------:R-:W-:Y:S01]  /*52e0*/  FFMA.FTZ R120, R143, R141, R120 ;  /* 0x0000008d8f787223 */ /* 0x000fe20000010078 */
[----:B------:R-:W-:Y:S01]  /*52f0*/  SHF.L.U32 R53, R53, 0x10, RZ ;  /* 0x0000001035357819 */ /* 0x000fe200000006ff */
[----:B------:R-:W-:Y:S01]  /*5300*/  FADD.FTZ R137, -R54, R137 ;  /* 0x0000008936897221 */ /* 0x000fe20000010100 */
[--C-:B------:R-:W-:Y:S01]  /*5310*/  FFMA.FTZ R143, R143, R145, R49.reuse ;  /* 0x000000918f8f7223 */ /* 0x100fe20000010031 */
[----:B------:R-:W-:Y:S01]  /*5320*/  PRMT R49, R109, 0x7632, R49 ;  /* 0x000076326d317816 */ /* 0x000fe20000000031 */
[----:B------:R-:W-:Y:S01]  /*5330*/  FFMA.FTZ R144, R0, R136, R8 ;  /* 0x0000008800907223 */ /* 0x000fe20000010008 */
[----:B------:R-:W-:Y:S01]  /*5340*/  FMUL.FTZ R137, R126, R137 ;  /* 0x000000897e897220 */ /* 0x000fe20000410000 */
[----:B------:R-:W-:Y:S01]  /*5350*/  FADD.FTZ R53, -R54, R53 ;  /* 0x0000003536357221 */ /* 0x000fe20000010100 */
[----:B------:R-:W-:Y:S01]  /*5360*/  SHF.L.U32 R49, R49, 0x10, RZ ;  /* 0x0000001031317819 */ /* 0x000fe200000006ff */
[----:B------:R-:W-:Y:S01]  /*5370*/  FMUL.FTZ R164, R144, -1.4426950216293334961 ;  /* 0xbfb8aa3b90a47820 */ /* 0x000fe20000410000 */
[----:B------:R-:W-:Y:S01]  /*5380*/  FFMA.FTZ R145, R9, R137, R7 ;  /* 0x0000008909917223 */ /* 0x000fe20000010007 */
[----:B------:R-:W-:-:S02]  /*5390*/  FMUL.FTZ R53, R126, R53 ;  /* 0x000000357e357220 */ /* 0x000fc40000410000 */
[----:B------:R-:W-:Y:S01]  /*53a0*/  FADD.FTZ R49, -R54, R49 ;  /* 0x0000003136317221 */ /* 0x000fe20000010100 */
[----:B------:R-:W-:Y:S01]  /*53b0*/  FMUL.FTZ R146, R145, -1.4426950216293334961 ;  /* 0xbfb8aa3b91927820 */ /* 0x000fe20000410000 */
[----:B------:R-:W0:Y:S01]  /*53c0*/  MUFU.EX2 R164, R164 ;  /* 0x000000a400a47308 */ /* 0x000e220000000800 */
[----:B------:R-:W-:Y:S01]  /*53d0*/  FFMA.FTZ R147, R5, R53, R4 ;  /* 0x0000003505937223 */ /* 0x000fe20000010004 */
[----:B------:R-:W-:-:S03]  /*53e0*/  FMUL.FTZ R49, R126, R49 ;  /* 0x000000317e317220 */ /* 0x000fc60000410000 */
[----:B------:R-:W-:Y:S01]  /*53f0*/  FMUL.FTZ R148, R147, -1.4426950216293334961 ;  /* 0xbfb8aa3b93947820 */ /* 0x000fe20000410000 */
[----:B------:R-:W-:Y:S02]  /*5400*/  FFMA.FTZ R150, R6, R49, R3 ;  /* 0x0000003106967223 */ /* 0x000fe40000010003 */
[----:B------:R-:W1:Y:S02]  /*5410*/  MUFU.EX2 R146, R146 ;  /* 0x0000009200927308 */ /* 0x000e640000000800 */
[----:B------:R-:W-:-:S06]  /*5420*/  FMUL.FTZ R151, R150, -1.4426950216293334961 ;  /* 0xbfb8aa3b96977820 */ /* 0x000fcc0000410000 */
[----:B------:R-:W1:Y:S01]  /*5430*/  MUFU.EX2 R148, R148 ;  /* 0x0000009400947308 */ /* 0x000e620000000800 */
[----:B0-----:R-:W-:Y:S01]  /*5440*/  FADD.FTZ R164, R164, 1 ;  /* 0x3f800000a4a47421 */ /* 0x001fe20000010000 */
[----:B------:R-:W-:Y:S01]  /*5450*/  FMUL.FTZ R138, R165, R138 ;  /* 0x0000008aa58a7220 */ /* 0x000fe20000410000 */
[----:B------:R-:W-:-:S05]  /*5460*/  FFMA.FTZ R165, R0, R135, R48 ;  /* 0x0000008700a57223 */ /* 0x000fca0000010030 */
[----:B------:R-:W0:Y:S01]  /*5470*/  MUFU.EX2 R151, R151 ;  /* 0x0000009700977308 */ /* 0x000e220000000800 */
[----:B------:R-:W-:Y:S01]  /*5480*/  FADD.FTZ R48, R142, R141 ;  /* 0x0000008d8e307221 */ /* 0x000fe20000010000 */
[----:B-1----:R-:W-:-:S06]  /*5490*/  FADD.FTZ R142, R146, 1 ;  /* 0x3f800000928e7421 */ /* 0x002fcc0000010000 */
[----:B------:R-:W1:Y:S01]  /*54a0*/  MUFU.RCP R164, R164 ;  /* 0x000000a400a47308 */ /* 0x000e620000001000 */
[----:B------:R-:W-:-:S07]  /*54b0*/  FADD.FTZ R148, R148, 1 ;  /* 0x3f80000094947421 */ /* 0x000fce0000010000 */
[----:B------:R-:W1:Y:S01]  /*54c0*/  MUFU.RCP R142, R142 ;  /* 0x0000008e008e7308 */ /* 0x000e620000001000 */
[----:B0-----:R-:W-:Y:S01]  /*54d0*/  FADD.FTZ R151, R151, 1 ;  /* 0x3f80000097977421 */ /* 0x001fe20000010000 */
[----:B------:R-:W-:-:S06]  /*54e0*/  FADD.FTZ R56, R139, R140 ;  /* 0x0000008c8b387221 */ /* 0x000fcc0000010000 */
[----:B------:R-:W0:Y:S01]  /*54f0*/  MUFU.RCP R148, R148 ;  /* 0x0000009400947308 */ /* 0x000e220000001000 */
[----:B-1----:R-:W-:-:S07]  /*5500*/  FADD.FTZ R139, -R164, 1 ;  /* 0x3f800000a48b7421 */ /* 0x002fce0000010100 */
[----:B------:R-:W1:Y:S01]  /*5510*/  MUFU.RCP R151, R151 ;  /* 0x0000009700977308 */ /* 0x000e620000001000 */
[----:B------:R-:W-:Y:S01]  /*5520*/  FFMA.FTZ R144, R144, R139, 1 ;  /* 0x3f80000090907423 */ /* 0x000fe2000001008b */
[----:B------:R-:W-:Y:S01]  /*5530*/  FADD.FTZ R139, -R142, 1 ;  /* 0x3f8000008e8b7421 */ /* 0x000fe20000010100 */
[----:B------:R-:W-:Y:S01]  /*5540*/  FFMA.FTZ R165, R5, R141, R165 ;  /* 0x0000008d05a57223 */ /* 0x000fe200000100a5 */
[----:B------:R-:W-:Y:S02]  /*5550*/  FMUL.FTZ R141, R9, R138 ;  /* 0x0000008a098d7220 */ /* 0x000fe40000410000 */
[----:B------:R-:W-:Y:S02]  /*5560*/  FFMA.FTZ R145, R145, R139, 1 ;  /* 0x3f80000091917423 */ /* 0x000fe4000001008b */
[----:B------:R-:W-:Y:S01]  /*5570*/  FFMA.FTZ R141, R127, R141, R143 ;  /* 0x0000008d7f8d7223 */ /* 0x000fe2000001008f */
[----:B0-----:R-:W-:Y:S01]  /*5580*/  FADD.FTZ R139, -R148, 1 ;  /* 0x3f800000948b7421 */ /* 0x001fe20000010100 */
[-C--:B------:R-:W-:Y:S01]  /*5590*/  FMUL.FTZ R143, R6, R140.reuse ;  /* 0x0000008c068f7220 */ /* 0x080fe20000410000 */
[----:B------:R-:W-:-:S02]  /*55a0*/  FFMA.FTZ R121, R52, R140, R121 ;  /* 0x0000008c34797223 */ /* 0x000fc40000010079 */
[----:B------:R-:W-:Y:S01]  /*55b0*/  FFMA.FTZ R147, R147, R139, 1 ;  /* 0x3f80000093937423 */ /* 0x000fe2000001008b */
[----:B------:R-:W-:Y:S01]  /*55c0*/  FFMA.FTZ R141, R52, R143, R141 ;  /* 0x0000008f348d7223 */ /* 0x000fe2000001008d */
[----:B------:R-:W-:Y:S01]  /*55d0*/  FFMA.FTZ R52, R9, R138, R165 ;  /* 0x0000008a09347223 */ /* 0x000fe200000100a5 */
[----:B-1----:R-:W-:-:S03]  /*55e0*/  FADD.FTZ R139, -R151, 1 ;  /* 0x3f800000978b7421 */ /* 0x002fc60000010100 */
[----:B------:R-:W-:Y:S01]  /*55f0*/  FFMA.FTZ R52, R6, R140, R52 ;  /* 0x0000008c06347223 */ /* 0x000fe20000010034 */
[----:B------:R-:W-:Y:S01]  /*5600*/  FFMA.FTZ R150, R150, R139, 1 ;  /* 0x3f80000096967423 */ /* 0x000fe2000001008b */
[----:B------:R-:W-:Y:S01]  /*5610*/  FMUL.FTZ R139, R164, R144 ;  /* 0x00000090a48b7220 */ /* 0x000fe20000410000 */
[C---:B------:R-:W-:Y:S02]  /*5620*/  PRMT R144, R110.reuse, 0x7632, R144 ;  /* 0x000076326e907816 */ /* 0x040fe40000000090 */
[----:B------:R-:W-:Y:S01]  /*5630*/  SHF.L.U32 R140, R110, 0x10, RZ ;  /* 0x000000106e8c7819 */ /* 0x000fe200000006ff */
[----:B------:R-:W-:Y:S01]  /*5640*/  FMUL.FTZ R143, R148, R147 ;  /* 0x00000093948f7220 */ /* 0x000fe20000410000 */
[----:B------:R-:W-:-:S03]  /*5650*/  SHF.L.U32 R144, R144, 0x10, RZ ;  /* 0x0000001090907819 */ /* 0x000fc600000006ff */
[----:B------:R-:W-:Y:S02]  /*5660*/  FMUL.FTZ R139, R140, R139 ;  /* 0x0000008b8c8b7220 */ /* 0x000fe40000410000 */
[----:B------:R-:W-:Y:S02]  /*5670*/  FMUL.FTZ R143, R144, R143 ;  /* 0x0000008f908f7220 */ /* 0x000fe40000410000 */
[----:B------:R-:W-:Y:S02]  /*5680*/  FMUL.FTZ R144, R0, R139 ;  /* 0x0000008b00907220 */ /* 0x000fe40000410000 */
[----:B------:R-:W-:Y:S02]  /*5690*/  FMUL.FTZ R148, R5, R143 ;  /* 0x0000008f05947220 */ /* 0x000fe40000410000 */
[----:B------:R-:W-:-:S04]  /*56a0*/  FFMA.FTZ R141, R136, R144, R141 ;  /* 0x00000090888d7223 */ /* 0x000fc8000001008d */
[----:B------:R-:W-:Y:S01]  /*56b0*/  FFMA.FTZ R148, R53, R148, R141 ;  /* 0x0000009435947223 */ /* 0x000fe2000001008d */
[----:B----4-:R-:W-:Y:S02]  /*56c0*/  SHF.L.U32 R141, R113, 0x10, RZ ;  /* 0x00000010718d7819 */ /* 0x010fe400000006ff */
[----:B------:R-:W-:Y:S01]  /*56d0*/  SHF.L.U32 R140, R112, 0x10, RZ ;  /* 0x00000010708c7819 */ /* 0x000fe200000006ff */
[----:B------:R-:W-:Y:S02]  /*56e0*/  STL [R1+0xc], R50 ;  /* 0x00000c3201007387 */ /* 0x000fe40000100800 */
[C---:B------:R-:W-:Y:S01]  /*56f0*/  FADD.FTZ R141, -R54.reuse, R141 ;  /* 0x0000008d368d7221 */ /* 0x040fe20000010100 */
[----:B------:R-:W-:Y:S01]  /*5700*/  PRMT R165, R111, 0x7632, R165 ;  /* 0x000076326fa57816 */ /* 0x000fe200000000a5 */
[----:B------:R-:W-:Y:S01]  /*5710*/  STL [R1+0xb4], R58 ;  /* 0x0000b43a01007387 */ /* 0x000fe20000100800 */
[----:B------:R-:W-:Y:S01]  /*5720*/  FADD.FTZ R140, -R54, R140 ;  /* 0x0000008c368c7221 */ /* 0x000fe20000010100 */
[----:B------:R-:W-:-:S02]  /*5730*/  FMUL.FTZ R141, R126, R141 ;  /* 0x0000008d7e8d7220 */ /* 0x000fc40000410000 */
[----:B------:R-:W-:Y:S01]  /*5740*/  STL [R1+0xb8], R59 ;  /* 0x0000b83b01007387 */ /* 0x000fe20000100800 */
[----:B------:R-:W-:Y:S01]  /*5750*/  SHF.L.U32 R165, R165, 0x10, RZ ;  /* 0x00000010a5a57819 */ /* 0x000fe200000006ff */
[----:B------:R-:W-:Y:S02]  /*5760*/  FMUL.FTZ R150, R151, R150 ;  /* 0x0000009697967220 */ /* 0x000fe40000410000 */
[----:B------:R-:W-:Y:S01]  /*5770*/  STL [R1+0xbc], R60 ;  /* 0x0000bc3c01007387 */ /* 0x000fe20000100800 */
[----:B------:R-:W-:-:S03]  /*5780*/  FMUL.FTZ R140, R126, R140 ;  /* 0x0000008c7e8c7220 */ /* 0x000fc60000410000 */
[----:B------:R0:W-:Y:S01]  /*5790*/  STL [R1+0x8], R46 ;  /* 0x0000082e01007387 */ /* 0x0001e20000100800 */
[----:B------:R-:W-:Y:S01]  /*57a0*/  FMUL.FTZ R165, R165, R150 ;  /* 0x00000096a5a57220 */ /* 0x000fe20000410000 */
[----:B------:R-:W-:Y:S01]  /*57b0*/  FFMA.FTZ R146, R0, R140, R8 ;  /* 0x0000008c00927223 */ /* 0x000fe20000010008 */
[----:B0-----:R-:W-:Y:S01]  /*57c0*/  FFMA.FTZ R46, R53, R143, R120 ;  /* 0x0000008f352e7223 */ /* 0x001fe20000010078 */
[----:B------:R-:W-:-:S04]  /*57d0*/  FFMA.FTZ R120, R9, R141, R7 ;  /* 0x0000008d09787223 */ /* 0x000fc80000010007 */
[----:B------:R-:W-:Y:S01]  /*57e0*/  FMUL.FTZ R150, R120, -1.4426950216293334961 ;  /* 0xbfb8aa3b78967820 */ /* 0x000fe20000410000 */
[----:B------:R-:W-:Y:S01]  /*57f0*/  FMUL.FTZ R142, R142, R145 ;  /* 0x000000918e8e7220 */ /* 0x000fe20000410000 */
[----:B------:R-:W-:Y:S01]  /*5800*/  FMUL.FTZ R145, R146, -1.4426950216293334961 ;  /* 0xbfb8aa3b92917820 */ /* 0x000fe20000410000 */
[----:B------:R-:W-:-:S03]  /*5810*/  SHF.L.U32 R53, R111, 0x10, RZ ;  /* 0x000000106f357819 */ /* 0x000fc600000006ff */
[----:B------:R-:W0:Y:S01]  /*5820*/  MUFU.EX2 R150, R150 ;  /* 0x0000009600967308 */ /* 0x000e220000000800 */
[----:B------:R-:W-:Y:S01]  /*5830*/  PRMT R164, R112, 0x7632, R164 ;  /* 0x0000763270a47816 */ /* 0x000fe200000000a4 */
[----:B------:R-:W-:-:S06]  /*5840*/  FMUL.FTZ R142, R53, R142 ;  /* 0x0000008e358e7220 */ /* 0x000fcc0000410000 */
[----:B------:R-:W1:Y:S01]  /*5850*/  MUFU.EX2 R145, R145 ;  /* 0x0000009100917308 */ /* 0x000e620000000800 */
[----:B------:R-:W-:Y:S01]  /*5860*/  SHF.L.U32 R164, R164, 0x10, RZ ;  /* 0x00000010a4a47819 */ /* 0x000fe200000006ff */
[----:B------:R-:W-:Y:S01]  /*5870*/  FMUL.FTZ R53, R9, R142 ;  /* 0x0000008e09357220 */ /* 0x000fe20000410000 */
[----:B------:R-:W-:-:S03]  /*5880*/  FMUL.FTZ R144, R6, R165 ;  /* 0x000000a506907220 */ /* 0x000fc60000410000 */
[----:B------:R-:W-:Y:S01]  /*5890*/  FADD.FTZ R164, -R54, R164 ;  /* 0x000000a436a47221 */ /* 0x000fe20000010100 */
[----:B------:R-:W-:Y:S01]  /*58a0*/  FFMA.FTZ R148, R137, R53, R148 ;  /* 0x0000003589947223 */ /* 0x000fe20000010094 */
[----:B0-----:R-:W-:Y:S02]  /*58b0*/  FADD.FTZ R150, R150, 1 ;  /* 0x3f80000096967421 */ /* 0x001fe40000010000 */
[----:B------:R-:W-:Y:S01]  /*58c0*/  FMUL.FTZ R164, R126, R164 ;  /* 0x000000a47ea47220 */ /* 0x000fe20000410000 */
[C---:B------:R-:W-:Y:S01]  /*58d0*/  FFMA.FTZ R57, R49.reuse, R144, R148 ;  /* 0x0000009031397223 */ /* 0x040fe20000010094 */
[----:B------:R-:W-:Y:S01]  /*58e0*/  FFMA.FTZ R50, R49, R165, R121 ;  /* 0x000000a531327223 */ /* 0x000fe20000010079 */
[----:B------:R-:W0:Y:S01]  /*58f0*/  MUFU.RCP R144, R150 ;  /* 0x0000009600907308 */ /* 0x000e220000001000 */
[----:B------:R-:W-:Y:S01]  /*5900*/  PRMT R49, R113, 0x7632, R49 ;  /* 0x0000763271317816 */ /* 0x000fe20000000031 */
[----:B------:R-:W-:Y:S01]  /*5910*/  FFMA.FTZ R53, R5, R164, R4 ;  /* 0x000000a405357223 */ /* 0x000fe20000010004 */
[----:B-1----:R-:W-:-:S02]  /*5920*/  FADD.FTZ R145, R145, 1 ;  /* 0x3f80000091917421 */ /* 0x002fc40000010000 */
[----:B------:R-:W-:Y:S01]  /*5930*/  SHF.L.U32 R49, R49, 0x10, RZ ;  /* 0x0000001031317819 */ /* 0x000fe200000006ff */
[----:B------:R-:W-:-:S03]  /*5940*/  FMUL.FTZ R147, R53, -1.4426950216293334961 ;  /* 0xbfb8aa3b35937820 */ /* 0x000fc60000410000 */
[----:B------:R-:W1:Y:S01]  /*5950*/  MUFU.RCP R145, R145 ;  /* 0x0000009100917308 */ /* 0x000e620000001000 */
[----:B------:R-:W-:-:S04]  /*5960*/  FADD.FTZ R49, -R54, R49 ;  /* 0x0000003136317221 */ /* 0x000fc80000010100 */
[----:B------:R-:W-:-:S03]  /*5970*/  FMUL.FTZ R151, R126, R49 ;  /* 0x000000317e977220 */ /* 0x000fc60000410000 */
[----:B------:R-:W4:Y:S01]  /*5980*/  MUFU.EX2 R147, R147 ;  /* 0x0000009300937308 */ /* 0x000f220000000800 */
[----:B0-----:R-:W-:Y:S01]  /*5990*/  FADD.FTZ R49, -R144, 1 ;  /* 0x3f80000090317421 */ /* 0x001fe20000010100 */
[----:B------:R-:W-:-:S03]  /*59a0*/  FFMA.FTZ R148, R6, R151, R3 ;  /* 0x0000009706947223 */ /* 0x000fc60000010003 */
[----:B------:R-:W-:Y:S01]  /*59b0*/  FFMA.FTZ R120, R120, R49, 1 ;  /* 0x3f80000078787423 */ /* 0x000fe20000010031 */
[----:B------:R-:W-:Y:S01]  /*59c0*/  FMUL.FTZ R49, R148, -1.4426950216293334961 ;  /* 0xbfb8aa3b94317820 */ /* 0x000fe20000410000 */
[----:B-1----:R-:W-:-:S05]  /*59d0*/  FADD.FTZ R121, -R145, 1 ;  /* 0x3f80000091797421 */ /* 0x002fca0000010100 */
[----:B------:R-:W0:Y:S01]  /*59e0*/  MUFU.EX2 R49, R49 ;  /* 0x0000003100317308 */ /* 0x000e220000000800 */
[----:B------:R-:W-:Y:S01]  /*59f0*/  FFMA.FTZ R146, R146, R121, 1 ;  /* 0x3f80000092927423 */ /* 0x000fe20000010079 */
[----:B----4-:R-:W-:-:S06]  /*5a00*/  FADD.FTZ R121, R147, 1 ;  /* 0x3f80000093797421 */ /* 0x010fcc0000010000 */
[----:B------:R-:W1:Y:S01]  /*5a10*/  MUFU.RCP R121, R121 ;  /* 0x0000007900797308 */ /* 0x000e620000001000 */
[----:B------:R-:W-:Y:S01]  /*5a20*/  FFMA.FTZ R52, R0, R139, R52 ;  /* 0x0000008b00347223 */ /* 0x000fe20000010034 */
[----:B------:R-:W-:Y:S01]  /*5a30*/  FADD.FTZ R47, R48, R143 ;  /* 0x0000008f302f7221 */ /* 0x000fe20000010000 */
[----:B------:R-:W-:Y:S01]  /*5a40*/  FMUL.FTZ R51, R144, R120 ;  /* 0x0000007890337220 */ /* 0x000fe20000410000 */
[----:B0-----:R-:W-:Y:S01]  /*5a50*/  FADD.FTZ R49, R49, 1 ;  /* 0x3f80000031317421 */ /* 0x001fe20000010000 */
[----:B------:R-:W-:Y:S01]  /*5a60*/  FFMA.FTZ R60, R5, R143, R52 ;  /* 0x0000008f053c7223 */ /* 0x000fe20000010034 */
[C---:B------:R-:W-:Y:S02]  /*5a70*/  SHF.L.U32 R143, R114.reuse, 0x10, RZ ;  /* 0x00000010728f7819 */ /* 0x040fe400000006ff */
[----:B------:R-:W-:Y:S01]  /*5a80*/  PRMT R150, R114, 0x7632, R150 ;  /* 0x0000763272967816 */ /* 0x000fe20000000096 */
[----:B------:R-:W0:Y:S02]  /*5a90*/  MUFU.RCP R120, R49 ;  /* 0x0000003100787308 */ /* 0x000e240000001000 */
[----:B------:R-:W-:Y:S01]  /*5aa0*/  FADD.FTZ R143, -R54, R143 ;  /* 0x0000008f368f7221 */ /* 0x000fe20000010100 */
[----:B------:R-:W-:Y:S01]  /*5ab0*/  SHF.L.U32 R150, R150, 0x10, RZ ;  /* 0x0000001096967819 */ /* 0x000fe200000006ff */
[----:B-1----:R-:W-:-:S02]  /*5ac0*/  FADD.FTZ R147, -R121, 1 ;  /* 0x3f80000079937421 */ /* 0x002fc40000010100 */
[----:B------:R-:W-:Y:S02]  /*5ad0*/  FMUL.FTZ R143, R126, R143 ;  /* 0x0000008f7e8f7220 */ /* 0x000fe40000410000 */
[----:B------:R-:W-:Y:S01]  /*5ae0*/  FADD.FTZ R150, -R54, R150 ;  /* 0x0000009636967221 */ /* 0x000fe20000010100 */
[----:B------:R-:W-:Y:S01]  /*5af0*/  FFMA.FTZ R147, R53, R147, 1 ;  /* 0x3f80000035937423 */ /* 0x000fe20000010093 */
[----:B------:R-:W-:Y:S02]  /*5b00*/  SHF.L.U32 R144, R115, 0x10, RZ ;  /* 0x0000001073907819 */ /* 0x000fe400000006ff */
[----:B------:R-:W-:Y:S01]  /*5b10*/  FMUL.FTZ R150, R126, R150 ;  /* 0x000000967e967220 */ /* 0x000fe20000410000 */
[----:B------:R-:W-:Y:S01]  /*5b20*/  FMUL.FTZ R121, R121, R147 ;  /* 0x0000009379797220 */ /* 0x000fe20000410000 */
[----:B------:R-:W-:Y:S01]  /*5b30*/  FFMA.FTZ R147, R0, R143, R8 ;  /* 0x0000008f00937223 */ /* 0x000fe20000010008 */
[----:B------:R-:W-:Y:S01]  /*5b40*/  FADD.FTZ R144, -R54, R144 ;  /* 0x0000009036907221 */ /* 0x000fe20000010100 */
[----:B------:R-:W-:Y:S01]  /*5b50*/  FMUL.FTZ R145, R145, R146 ;  /* 0x0000009291917220 */ /* 0x000fe20000410000 */
[----:B------:R-:W-:Y:S01]  /*5b60*/  FFMA.FTZ R53, R5, R150, R4 ;  /* 0x0000009605357223 */ /* 0x000fe20000010004 */
[----:B------:R-:W-:Y:S01]  /*5b70*/  FMUL.FTZ R146, R147, -1.4426950216293334961 ;  /* 0xbfb8aa3b93927820 */ /* 0x000fe20000410000 */
[----:B0-----:R-:W-:Y:S01]  /*5b80*/  FADD.FTZ R48, -R120, 1 ;  /* 0x3f80000078307421 */ /* 0x001fe20000010100 */
[----:B------:R-:W-:Y:S01]  /*5b90*/  FMUL.FTZ R144, R126, R144 ;  /* 0x000000907e907220 */ /* 0x000fe20000410000 */
[----:B------:R-:W-:-:S02]  /*5ba0*/  FMUL.FTZ R49, R53, -1.4426950216293334961 ;  /* 0xbfb8aa3b35317820 */ /* 0x000fc40000410000 */
[----:B------:R-:W-:Y:S01]  /*5bb0*/  FFMA.FTZ R148, R148, R48, 1 ;  /* 0x3f80000094947423 */ /* 0x000fe20000010030 */
[----:B------:R-:W0:Y:S01]  /*5bc0*/  MUFU.EX2 R146, R146 ;  /* 0x0000009200927308 */ /* 0x000e220000000800 */
[----:B------:R-:W-:-:S04]  /*5bd0*/  FFMA.FTZ R48, R9, R144, R7 ;  /* 0x0000009009307223 */ /* 0x000fc80000010007 */
[----:B------:R-:W-:-:S03]  /*5be0*/  FMUL.FTZ R52, R48, -1.4426950216293334961 ;  /* 0xbfb8aa3b30347820 */ /* 0x000fc60000410000 */
[----:B------:R-:W1:Y:S08]  /*5bf0*/  MUFU.EX2 R49, R49 ;  /* 0x0000003100317308 */ /* 0x000e700000000800 */
[----:B------:R-:W4:Y:S01]  /*5c00*/  MUFU.EX2 R52, R52 ;  /* 0x0000003400347308 */ /* 0x000f220000000800 */
[----:B0-----:R-:W-:Y:S01]  /*5c10*/  FADD.FTZ R146, R146, 1 ;  /* 0x3f80000092927421 */ /* 0x001fe20000010000 */
[----:B------:R-:W-:-:S06]  /*5c20*/  FMUL.FTZ R120, R120, R148 ;  /* 0x0000009478787220 */ /* 0x000fcc0000410000 */
[----:B------:R-:W0:Y:S01]  /*5c30*/  MUFU.RCP R146, R146 ;  /* 0x0000009200927308 */ /* 0x000e220000001000 */
[----:B-1----:R-:W-:Y:S01]  /*5c40*/  FADD.FTZ R49, R49, 1 ;  /* 0x3f80000031317421 */ /* 0x002fe20000010000 */
[----:B---3--:R-:W-:-:S06]  /*5c50*/  PRMT R148, R116, 0x7632, R148 ;  /* 0x0000763274947816 */ /* 0x008fcc0000000094 */
[----:B------:R-:W1:Y:S01]  /*5c60*/  MUFU.RCP R49, R49 ;  /* 0x0000003100317308 */ /* 0x000e620000001000 */
[----:B----4-:R-:W-:Y:S01]  /*5c70*/  FADD.FTZ R52, R52, 1 ;  /* 0x3f80000034347421 */ /* 0x010fe20000010000 */
[----:B------:R-:W-:-:S06]  /*5c80*/  SHF.L.U32 R148, R148, 0x10, RZ ;  /* 0x0000001094947819 */ /* 0x000fcc00000006ff */
[----:B------:R-:W3:Y:S01]  /*5c90*/  MUFU.RCP R52, R52 ;  /* 0x0000003400347308 */ /* 0x000ee20000001000 */
[----:B------:R-:W-:Y:S01]  /*5ca0*/  FMUL.FTZ R121, R148, R121 ;  /* 0x0000007994797220 */ /* 0x000fe20000410000 */
[----:B0-----:R-:W-:-:S04]  /*5cb0*/  FADD.FTZ R148, -R146, 1 ;  /* 0x3f80000092947421 */ /* 0x001fc80000010100 */
[----:B------:R-:W-:Y:S01]  /*5cc0*/  FFMA.FTZ R147, R147, R148, 1 ;  /* 0x3f80000093937423 */ /* 0x000fe20000010094 */
[----:B-1----:R-:W-:-:S03]  /*5cd0*/  FADD.FTZ R148, -R49, 1 ;  /* 0x3f80000031947421 */ /* 0x002fc60000010100 */
[----:B------:R-:W-:Y:S01]  /*5ce0*/  FMUL.FTZ R58, R146, R147 ;  /* 0x00000093923a7220 */ /* 0x000fe20000410000 */
[----:B------:R-:W-:Y:S01]  /*5cf0*/  FFMA.FTZ R53, R53, R148, 1 ;  /* 0x3f80000035357423 */ /* 0x000fe20000010094 */
[----:B---3--:R-:W-:-:S03]  /*5d00*/  FADD.FTZ R146, -R52, 1 ;  /* 0x3f80000034927421 */ /* 0x008fc60000010100 */
[----:B------:R-:W-:Y:S01]  /*5d10*/  FMUL.FTZ R53, R49, R53 ;  /* 0x0000003531357220 */ /* 0x000fe20000410000 */
[----:B--2---:R-:W-:Y:S01]  /*5d20*/  PRMT R49, R118, 0x7632, R49 ;  /* 0x0000763276317816 */ /* 0x004fe20000000031 */
[----:B------:R-:W-:Y:S01]  /*5d30*/  FFMA.FTZ R146, R48, R146, 1 ;  /* 0x3f80000030927423 */ /* 0x000fe20000010092 */
[----:B------:R-:W-:Y:S02]  /*5d40*/  PRMT R48, R115, 0x7632, R48 ;  /* 0x0000763273307816 */ /* 0x000fe40000000030 */
[----:B------:R-:W-:Y:S02]  /*5d50*/  SHF.L.U32 R49, R49, 0x10, RZ ;  /* 0x0000001031317819 */ /* 0x000fe400000006ff */
[----:B------:R-:W-:Y:S01]  /*5d60*/  SHF.L.U32 R48, R48, 0x10, RZ ;  /* 0x0000001030307819 */ /* 0x000fe200000006ff */
[----:B------:R-:W-:Y:S02]  /*5d70*/  FMUL.FTZ R59, R52, R146 ;  /* 0x00000092343b7220 */ /* 0x000fe40000410000 */
[----:B------:R-:W-:-:S02]  /*5d80*/  FMUL.FTZ R52, R49, R53 ;  /* 0x0000003531347220 */ /* 0x000fc40000410000 */
[----:B------:R-:W-:Y:S01]  /*5d90*/  FADD.FTZ R49, -R54, R48 ;  /* 0x0000003036317221 */ /* 0x000fe20000010100 */
[----:B------:R-:W-:-:S05]  /*5da0*/  SHF.L.U32 R48, R116, 0x10, RZ ;  /* 0x0000001074307819 */ /* 0x000fca00000006ff */
[----:B------:R-:W-:-:S04]  /*5db0*/  FMUL.FTZ R145, R48, R145 ;  /* 0x0000009130917220 */ /* 0x000fc80000410000 */
[----:B------:R-:W-:-:S04]  /*5dc0*/  FMUL.FTZ R53, R0, R145 ;  /* 0x0000009100357220 */ /* 0x000fc80000410000 */
[----:B------:R-:W-:Y:S02]  /*5dd0*/  FFMA.FTZ R53, R140, R53, R57 ;  /* 0x000000358c357223 */ /* 0x000fe40000010039 */
[----:B------:R-:W2:Y:S01]  /*5de0*/  LDL.LU R57, [R1+0x40] ;  /* 0x0000400001397983 */ /* 0x000ea20000300800 */
[----:B------:R-:W-:-:S04]  /*5df0*/  PRMT R148, R117, 0x7632, R148 ;  /* 0x0000763275947816 */ /* 0x000fc80000000094 */
[----:B------:R-:W-:-:S05]  /*5e00*/  SHF.L.U32 R148, R148, 0x10, RZ ;  /* 0x0000001094947819 */ /* 0x000fca00000006ff */
[----:B------:R-:W-:Y:S01]  /*5e10*/  FMUL.FTZ R120, R148, R120 ;  /* 0x0000007894787220 */ /* 0x000fe20000410000 */
[----:B------:R-:W-:Y:S01]  /*5e20*/  MOV R148, R51 ;  /* 0x0000003300947202 */ /* 0x000fe20000000f00 */
[----:B------:R-:W-:-:S04]  /*5e30*/  FMUL.FTZ R51, R126, R49 ;  /* 0x000000317e337220 */ /* 0x000fc80000410000 */
[----:B------:R-:W-:-:S04]  /*5e40*/  FFMA.FTZ R48, R6, R51, R3 ;  /* 0x0000003306307223 */ /* 0x000fc80000010003 */
[----:B------:R-:W-:-:S06]  /*5e50*/  FMUL.FTZ R49, R48, -1.4426950216293334961 ;  /* 0xbfb8aa3b30317820 */ /* 0x000fcc0000410000 */
[----:B------:R-:W0:Y:S01]  /*5e60*/  MUFU.EX2 R49, R49 ;  /* 0x0000003100317308 */ /* 0x000e220000000800 */
[----:B------:R-:W-:Y:S01]  /*5e70*/  SHF.L.U32 R146, R117, 0x10, RZ ;  /* 0x0000001075927819 */ /* 0x000fe200000006ff */
[----:B------:R-:W-:-:S04]  /*5e80*/  FMUL.FTZ R147, R5, R121 ;  /* 0x0000007905937220 */ /* 0x000fc80000410000 */
[----:B------:R-:W-:Y:S01]  /*5e90*/  FMUL.FTZ R146, R146, R148 ;  /* 0x0000009492927220 */ /* 0x000fe20000410000 */
[----:B------:R-:W-:Y:S01]  /*5ea0*/  FFMA.FTZ R53, R164, R147, R53 ;  /* 0x00000093a4357223 */ /* 0x000fe20000010035 */
[----:B------:R-:W-:Y:S02]  /*5eb0*/  SHF.L.U32 R147, R118, 0x10, RZ ;  /* 0x0000001076937819 */ /* 0x000fe400000006ff */
[----:B------:R-:W-:Y:S01]  /*5ec0*/  FMUL.FTZ R148, R9, R146 ;  /* 0x0000009209947220 */ /* 0x000fe20000410000 */
[----:B0-----:R-:W-:-:S03]  /*5ed0*/  FADD.FTZ R49, R49, 1 ;  /* 0x3f80000031317421 */ /* 0x001fc60000010000 */
[----:B------:R-:W-:Y:S01]  /*5ee0*/  FFMA.FTZ R148, R141, R148, R53 ;  /* 0x000000948d947223 */ /* 0x000fe20000010035 */
[----:B------:R-:W-:Y:S01]  /*5ef0*/  FMUL.FTZ R53, R6, R120 ;  /* 0x0000007806357220 */ /* 0x000fe20000410000 */
[----:B------:R-:W-:Y:S01]  /*5f00*/  FMUL.FTZ R147, R147, R58 ;  /* 0x0000003a93937220 */ /* 0x000fe20000410000 */
[----:B------:R-:W0:Y:S02]  /*5f10*/  MUFU.RCP R49, R49 ;  /* 0x0000003100317308 */ /* 0x000e240000001000 */
[----:B------:R-:W-:Y:S01]  /*5f20*/  FFMA.FTZ R53, R151, R53, R148 ;  /* 0x0000003597357223 */ /* 0x000fe20000010094 */
[----:B------:R-:W-:-:S04]  /*5f30*/  FMUL.FTZ R148, R0, R147 ;  /* 0x0000009300947220 */ /* 0x000fc80000410000 */
[----:B------:R-:W-:Y:S01]  /*5f40*/  FFMA.FTZ R148, R143, R148, R53 ;  /* 0x000000948f947223 */ /* 0x000fe20000010035 */
[----:B------:R-:W-:-:S04]  /*5f50*/  FMUL.FTZ R53, R5, R52 ;  /* 0x0000003405357220 */ /* 0x000fc80000410000 */
[----:B------:R-:W-:Y:S01]  /*5f60*/  FFMA.FTZ R58, R150, R53, R148 ;  /* 0x00000035963a7223 */ /* 0x000fe20000010094 */
[----:B------:R-:W-:Y:S02]  /*5f70*/  FFMA.FTZ R148, R9, R142, R60 ;  /* 0x0000008e09947223 */ /* 0x000fe4000001003c */
[----:B------:R1:W5:Y:S01]  /*5f80*/  LDL.LU R60, [R1+0xbc] ;  /* 0x0000bc00013c7983 */ /* 0x0003620000300800 */
[----:B0-----:R-:W-:Y:S01]  /*5f90*/  FADD.FTZ R53, -R49, 1 ;  /* 0x3f80000031357421 */ /* 0x001fe20000010100 */
[----:B------:R-:W-:-:S03]  /*5fa0*/  FFMA.FTZ R148, R6, R165, R148 ;  /* 0x000000a506947223 */ /* 0x000fc60000010094 */
[----:B------:R-:W-:-:S04]  /*5fb0*/  FFMA.FTZ R53, R48, R53, 1 ;  /* 0x3f80000030357423 */ /* 0x000fc80000010035 */
[----:B------:R-:W-:Y:S01]  /*5fc0*/  FMUL.FTZ R48, R49, R53 ;  /* 0x0000003531307220 */ /* 0x000fe20000410000 */
[----:B------:R-:W-:-:S04]  /*5fd0*/  FFMA.FTZ R49, R0, R145, R148 ;  /* 0x0000009100317223 */ /* 0x000fc80000010094 */
[----:B------:R-:W-:Y:S01]  /*5fe0*/  FFMA.FTZ R49, R5, R121, R49 ;  /* 0x0000007905317223 */ /* 0x000fe20000010031 */
[----:B------:R-:W-:-:S03]  /*5ff0*/  PRMT R53, R119, 0x7632, R53 ;  /* 0x0000763277357816 */ /* 0x000fc60000000035 */
[----:B------:R-:W-:Y:S01]  /*6000*/  FFMA.FTZ R49, R9, R146, R49 ;  /* 0x0000009209317223 */ /* 0x000fe20000010031 */
[----:B------:R-:W-:Y:S02]  /*6010*/  SHF.L.U32 R148, R119, 0x10, RZ ;  /* 0x0000001077947819 */ /* 0x000fe400000006ff */
[----:B------:R-:W-:Y:S01]  /*6020*/  SHF.L.U32 R53, R53, 0x10, RZ ;  /* 0x0000001035357819 */ /* 0x000fe200000006ff */
[----:B------:R-:W-:Y:S02]  /*6030*/  FFMA.FTZ R49, R6, R120, R49 ;  /* 0x0000007806317223 */ /* 0x000fe40000010031 */
[----:B------:R-:W-:Y:S02]  /*6040*/  FMUL.FTZ R148, R148, R59 ;  /* 0x0000003b94947220 */ /* 0x000fe40000410000 */
[----:B------:R-:W-:Y:S01]  /*6050*/  FFMA.FTZ R49, R0, R147, R49 ;  /* 0x0000009300317223 */ /* 0x000fe20000010031 */
[----:B------:R-:W-:Y:S01]  /*6060*/  FMUL.FTZ R53, R53, R48 ;  /* 0x0000003035357220 */ /* 0x000fe20000410000 */
[----:B------:R-:W-:Y:S01]  /*6070*/  FMUL.FTZ R48, R9, R148 ;  /* 0x0000009409307220 */ /* 0x000fe20000410000 */
[----:B------:R1:W5:Y:S01]  /*6080*/  LDL.LU R59, [R1+0xb8] ;  /* 0x0000b800013b7983 */ /* 0x0003620000300800 */
[----:B------:R-:W-:-:S02]  /*6090*/  FFMA.FTZ R49, R5, R52, R49 ;  /* 0x0000003405317223 */ /* 0x000fc40000010031 */
[----:B------:R-:W-:Y:S02]  /*60a0*/  FFMA.FTZ R48, R144, R48, R58 ;  /* 0x0000003090307223 */ /* 0x000fe4000001003a */
[----:B------:R-:W-:Y:S01]  /*60b0*/  FFMA.FTZ R58, R9, R148, R49 ;  /* 0x00000094093a7223 */ /* 0x000fe20000010031 */
[----:B------:R-:W-:-:S04]  /*60c0*/  FMUL.FTZ R49, R6, R53 ;  /* 0x0000003506317220 */ /* 0x000fc80000410000 */
[----:B------:R-:W-:Y:S01]  /*60d0*/  FFMA.FTZ R49, R51, R49, R48 ;  /* 0x0000003133317223 */ /* 0x000fe20000010030 */
[----:B------:R-:W-:Y:S01]  /*60e0*/  FFMA.FTZ R48, R6, R53, R58 ;  /* 0x0000003506307223 */ /* 0x000fe2000001003a */
[----:B------:R-:W-:Y:S01]  /*60f0*/  FADD.FTZ R165, R56, R165 ;  /* 0x000000a538a57221 */ /* 0x000fe20000010000 */
[----:B------:R1:W5:Y:S01]  /*6100*/  LDL.LU R58, [R1+0xb4] ;  /* 0x0000b400013a7983 */ /* 0x0003620000300800 */
[----:B------:R-:W-:-:S03]  /*6110*/  FFMA.FTZ R151, R151, R120, R50 ;  /* 0x0000007897977223 */ /* 0x000fc60000010032 */
[----:B--2---:R0:W-:Y:S02]  /*6120*/  STS.64 [R57], R48 ;  /* 0x0000003039007388 */ /* 0x0041e40000000a00 */
[----:B0-----:R-:W-:Y:S01]  /*6130*/  FFMA.FTZ R48, R164, R121, R46 ;  /* 0x00000079a4307223 */ /* 0x001fe2000001002e */
[----:B------:R-:W-:Y:S01]  /*6140*/  FADD.FTZ R49, R47, R121 ;  /* 0x000000792f317221 */ /* 0x000fe20000010000 */
[----:B------:R1:W5:Y:S02]  /*6150*/  LDL.LU R57, [R1+0xb0] ;  /* 0x0000b00001397983 */ /* 0x0003640000300800 */
[----:B------:R-:W-:Y:S02]  /*6160*/  FFMA.FTZ R48, R150, R52, R48 ;  /* 0x0000003496307223 */ /* 0x000fe40000010030 */
[----:B------:R1:W5:Y:S01]  /*6170*/  LDL.LU R56, [R1+0xac] ;  /* 0x0000ac0001387983 */ /* 0x0003620000300800 */
[----:B------:R-:W-:Y:S01]  /*6180*/  FADD.FTZ R49, R49, R52 ;  /* 0x0000003431317221 */ /* 0x000fe20000010000 */
[----:B------:R-:W-:-:S02]  /*6190*/  FFMA.FTZ R52, R51, R53, R151 ;  /* 0x0000003533347223 */ /* 0x000fc40000010097 */
[----:B------:R-:W2:Y:S04]  /*61a0*/  LDL.LU R46, [R1+0xa8] ;  /* 0x0000a800012e7983 */ /* 0x000ea80000300800 */
[----:B------:R-:W3:Y:S04]  /*61b0*/  LDL.LU R47, [R1+0xa4] ;  /* 0x0000a400012f7983 */ /* 0x000ee80000300800 */
[----:B------:R-:W4:Y:S04]  /*61c0*/  LDL.LU R50, [R1+0xa0] ;  /* 0x0000a00001327983 */ /* 0x000f280000300800 */
[----:B------:R-:W4:Y:S01]  /*61d0*/  LDL.LU R51, [R1+0x9c] ;  /* 0x00009c0001337983 */ /* 0x000f220000300800 */
[----:B------:R-:W-:-:S02]  /*61e0*/  FADD.FTZ R120, R165, R120 ;  /* 0x00000078a5787221 */ /* 0x000fc40000010000 */
[----:B------:R-:W0:Y:S01]  /*61f0*/  S2R R165, SR_TID.X ;  /* 0x0000000000a57919 */ /* 0x000e220000002100 */
[----:B------:R-:W-:Y:S02]  /*6200*/  UIADD3.X UR11, URZ, UR5, URZ, UP0, !UPT ;  /* 0x000000053f0b7290 */ /* 0x000fe400087fe43f */
[----:B------:R-:W-:-:S04]  /*6210*/  UISETP.GE.U32.AND UP0, UPT, UR10, UR16, UPT ;  /* 0x000000100a00728c */ /* 0x000fc8000bf06070 */
[----:B------:R-:W-:Y:S01]  /*6220*/  UISETP.GE.AND.EX UP0, UPT, UR11, UR17, UPT, UP0 ;  /* 0x000000110b00728c */ /* 0x000fe2000bf06300 */
[----:B------:R-:W-:Y:S05]  /*6230*/  BAR.SYNC.DEFER_BLOCKING 0x0 ;  /* 0x0000000000007b1d */ /* 0x000fea0000010000 */
[----:B------:R-:W-:Y:S01]  /*6240*/  PLOP3.LUT P0, PT, PT, PT, UP0, 0x80, 0x0 ;  /* 0x000000000000781c */ /* 0x000fe20003f0f008 */
[----:B------:R-:W-:Y:S01]  /*6250*/  FADD.FTZ R53, R120, R53 ;  /* 0x0000003578357221 */ /* 0x000fe20000010000 */
[----:B0-----:R-:W-:Y:S01]  /*6260*/  ISETP.GT.U32.AND P1, PT, R165, 0x3f, PT ;  /* 0x0000003fa500780c */ /* 0x001fe20003f24070 */
[----:B--2---:R-:W-:Y:S01]  /*6270*/  FFMA.FTZ R46, R2, R122, R46 ;  /* 0x0000007a022e7223 */ /* 0x004fe2000001002e */
[----:B---3--:R-:W-:Y:S01]  /*6280*/  FADD.FTZ R47, R122, R47 ;  /* 0x0000002f7a2f7221 */ /* 0x008fe20000010000 */
[----:B----4-:R-:W-:Y:S01]  /*6290*/  FFMA.FTZ R50, R125, R55, R50 ;  /* 0x000000377d327223 */ /* 0x010fe20000010032 */
        /* <DEDUP_REMOVED lines=61> */
[----:B-1----:R-:W-:Y:S06]  /*6670*/  @!P0 BRA `(.L_x_810) ;  /* 0x0000000000b48947 */ /* 0x002fec0003800000 */
[----:B------:R0:W-:Y:S04]  /*6680*/  STL [R1+0xa4], R3 ;  /* 0x0000a40301007387 */ /* 0x0001e80000100800 */
[----:B------:R-:W-:Y:S04]  /*6690*/  STL [R1+0xa0], R2 ;  /* 0x0000a00201007387 */ /* 0x000fe80000100800 */
[----:B------:R1:W-:Y:S01]  /*66a0*/  STL [R1+0x9c], R0 ;  /* 0x00009c0001007387 */ /* 0x0003e20000100800 */
[----:B0-----:R-:W0:Y:S03]  /*66b0*/  S2R R3, SR_TID.X ;  /* 0x0000000000037919 */ /* 0x001e260000002100 */
[----:B------:R-:W2:Y:S04]  /*66c0*/  LDL R150, [R1+0x88] ;  /* 0x0000880001967983 */ /* 0x000ea80000100800 */
[----:B-1----:R-:W3:Y:S04]  /*66d0*/  LDL R0, [R1+0x94] ;  /* 0x0000940001007983 */ /* 0x002ee80000100800 */
[----:B------:R-:W4:Y:S04]  /*66e0*/  LDL R151, [R1+0x8c] ;  /* 0x00008c0001977983 */ /* 0x000f280000100800 */
[----:B------:R-:W4:Y:S01]  /*66f0*/  LDL R121, [R1+0x84] ;  /* 0x0000840001797983 */ /* 0x000f220000100800 */
[----:B0-----:R-:W-:-:S02]  /*6700*/  SHF.L.U32 R2, R3, 0x1, RZ ;  /* 0x0000000103027819 */ /* 0x001fc400000006ff */
[----:B------:R-:W-:Y:S02]  /*6710*/  LEA R120, R3, UR9, 0x5 ;  /* 0x0000000903787c11 */ /* 0x000fe4000f8e28ff */
[----:B------:R-:W-:Y:S02]  /*6720*/  LOP3.LUT R2, R2, 0x18, RZ, 0xc0, !PT ;  /* 0x0000001802027812 */ /* 0x000fe400078ec0ff */
[----:B------:R-:W-:Y:S02]  /*6730*/  SHF.R.S32.HI R164, RZ, 0x1f, R3 ;  /* 0x0000001fffa47819 */ /* 0x000fe40000011403 */
[----:B------:R-:W-:Y:S02]  /*6740*/  IADD3 R120, R120, R2, RZ ;  /* 0x0000000278787210 */ /* 0x000fe40007ffe0ff */
[----:B------:R-:W-:Y:S02]  /*6750*/  LEA.HI R164, R164, R3, RZ, 0x2 ;  /* 0x00000003a4a47211 */ /* 0x000fe400078f10ff */
[----:B------:R0:W5:Y:S04]  /*6760*/  LDL.LU R3, [R1+0xa4] ;  /* 0x0000a40001037983 */ /* 0x0001680000300800 */
[----:B------:R0:W5:Y:S04]  /*6770*/  LDL.LU R2, [R1+0xa0] ;  /* 0x0000a00001027983 */ /* 0x0001680000300800 */
[----:B------:R1:W-:Y:S04]  /*6780*/  STS.64 [R120], R46 ;  /* 0x0000002e78007388 */ /* 0x0003e80000000a00 */
[----:B-1----:R-:W4:Y:S01]  /*6790*/  LDL R120, [R1+0x90] ;  /* 0x0000900001787983 */ /* 0x002f220000100800 */
[----:B------:R-:W-:-:S04]  /*67a0*/  SHF.R.S32.HI R164, RZ, 0x2, R164 ;  /* 0x00000002ffa47819 */ /* 0x000fc800000114a4 */
[----:B------:R-:W-:Y:S01]  /*67b0*/  LEA R164, R164, UR9, 0x5 ;  /* 0x00000009a4a47c11 */ /* 0x000fe2000f8e28ff */
[----:B---3--:R1:W-:Y:S03]  /*67c0*/  STS.64 [R0], R48 ;  /* 0x0000003000007388 */ /* 0x0083e60000000a00 */
[-C--:B--2---:R-:W-:Y:S01]  /*67d0*/  LEA R150, R150, R164.reuse, 0x3 ;  /* 0x000000a496967211 */ /* 0x084fe200078e18ff */
[----:B-1----:R0:W5:Y:S04]  /*67e0*/  LDL.LU R0, [R1+0x9c] ;  /* 0x00009c0001007983 */ /* 0x0021680000300800 */
[----:B----4-:R1:W-:Y:S04]  /*67f0*/  STS.64 [R120], R50 ;  /* 0x0000003278007388 */ /* 0x0103e80000000a00 */
[----:B------:R-:W-:Y:S01]  /*6800*/  STS.64 [R151], R52 ;  /* 0x0000003497007388 */ /* 0x000fe20000000a00 */
[----:B------:R-:W-:Y:S01]  /*6810*/  BAR.SYNC.DEFER_BLOCKING 0x0 ;  /* 0x0000000000007b1d */ /* 0x000fe20000010000 */
[----:B-1----:R-:W-:-:S05]  /*6820*/  LEA R120, R121, R164, 0x3 ;  /* 0x000000a479787211 */ /* 0x002fca00078e18ff */
[----:B------:R-:W1:Y:S04]  /*6830*/  LDS.64 R150, [R150] ;  /* 0x0000000096967984 */ /* 0x000e680000000a00 */
[----:B------:R-:W2:Y:S01]  /*6840*/  LDS.64 R120, [R120+0xa00] ;  /* 0x000a000078787984 */ /* 0x000ea20000000a00 */
[----:B-1----:R-:W-:-:S04]  /*6850*/  FADD.FTZ R150, RZ, R150 ;  /* 0x00000096ff967221 */ /* 0x002fc80000010000 */
[----:B--2---:R-:W-:Y:S02]  /*6860*/  FADD.FTZ R150, R150, R120 ;  /* 0x0000007896967221 */ /* 0x004fe40000010000 */
[----:B------:R-:W2:Y:S01]  /*6870*/  LDL R120, [R1+0x80] ;  /* 0x0000800001787983 */ /* 0x000ea20000100800 */
[----:B------:R-:W-:-:S04]  /*6880*/  FADD.FTZ R151, RZ, R151 ;  /* 0x00000097ff977221 */ /* 0x000fc80000010000 */
[----:B------:R-:W-:Y:S01]  /*6890*/  FADD.FTZ R151, R151, R121 ;  /* 0x0000007997977221 */ /* 0x000fe20000010000 */
[----:B--2---:R-:W-:-:S06]  /*68a0*/  LEA R120, R120, R164, 0x3 ;  /* 0x000000a478787211 */ /* 0x004fcc00078e18ff */
[----:B------:R-:W1:Y:S02]  /*68b0*/  LDS.64 R120, [R120+0x1400] ;  /* 0x0014000078787984 */ /* 0x000e640000000a00 */
[----:B-1----:R-:W-:Y:S02]  /*68c0*/  FADD.FTZ R150, R150, R120 ;  /* 0x0000007896967221 */ /* 0x002fe40000010000 */
[----:B------:R-:W2:Y:S01]  /*68d0*/  LDL R120, [R1+0x7c] ;  /* 0x00007c0001787983 */ /* 0x000ea20000100800 */
[----:B------:R-:W-:Y:S01]  /*68e0*/  FADD.FTZ R151, R151, R121 ;  /* 0x0000007997977221 */ /* 0x000fe20000010000 */
[----:B--2---:R-:W-:-:S06]  /*68f0*/  LEA R120, R120, R164, 0x3 ;  /* 0x000000a478787211 */ /* 0x004fcc00078e18ff */
[----:B------:R-:W1:Y:S02]  /*6900*/  LDS.64 R120, [R120+0x1e00] ;  /* 0x001e000078787984 */ /* 0x000e640000000a00 */
[----:B-1----:R-:W-:Y:S01]  /*6910*/  FADD.FTZ R121, R151, R121 ;  /* 0x0000007997797221 */ /* 0x002fe20000010000 */
[----:B------:R-:W-:Y:S02]  /*6920*/  FADD.FTZ R120, R150, R120 ;  /* 0x0000007896787221 */ /* 0x000fe40000010000 */
[----:B------:R-:W2:Y:S04]  /*6930*/  LDL.64 R150, [R1+0x60] ;  /* 0x0000600001967983 */ /* 0x000ea80000100a00 */
[----:B--2---:R0:W-:Y:S02]  /*6940*/  STG.E.64 desc[UR14][R150.64+0x8000], R120 ;  /* 0x0080007896007986 */ /* 0x0041e4000c101b0e */
.L_x_810:
[----:B------:R-:W-:Y:S01]  /*6950*/  BSSY B0, `(.L_x_811) ;  /* 0x0000017000007945 */ /* 0x000fe20003800000 */
[----:B0-----:R-:W-:-:S03]  /*6960*/  CS2R R120, SRZ ;  /* 0x0000000000787805 */ /* 0x001fc6000001ff00 */
[----:B------:R-:W-:Y:S05]  /*6970*/  @P1 BRA `(.L_x_812) ;  /* 0x0000000000501947 */ /* 0x000fea0003800000 */
[----:B------:R-:W2:Y:S04]  /*6980*/  LDL R150, [R1+0x78] ;  /* 0x0000780001967983 */ /* 0x000ea80000100800 */
[----:B------:R-:W3:Y:S04]  /*6990*/  LDL R121, [R1+0x74] ;  /* 0x0000740001797983 */ /* 0x000ee80000100800 */
[----:B------:R-:W4:Y:S04]  /*69a0*/  LDL R164, [R1+0x68] ;  /* 0x0000680001a47983 */ /* 0x000f280000100800 */
[----:B--2---:R-:W0:Y:S04]  /*69b0*/  LDS.64 R150, [R150] ;  /* 0x0000000096967984 */ /* 0x004e280000000a00 */
[----:B---3--:R-:W1:Y:S01]  /*69c0*/  LDS.64 R120, [R121] ;  /* 0x0000000079787984 */ /* 0x008e620000000a00 */
[----:B0-----:R-:W-:Y:S01]  /*69d0*/  FADD.FTZ R150, RZ, R150 ;  /* 0x00000096ff967221 */ /* 0x001fe20000010000 */
[----:B------:R-:W-:-:S03]  /*69e0*/  FADD.FTZ R151, RZ, R151 ;  /* 0x00000097ff977221 */ /* 0x000fc60000010000 */
[----:B-1----:R-:W-:Y:S02]  /*69f0*/  FADD.FTZ R150, R150, R120 ;  /* 0x0000007896967221 */ /* 0x002fe40000010000 */
[----:B------:R-:W2:Y:S01]  /*6a00*/  LDL R120, [R1+0x70] ;  /* 0x0000700001787983 */ /* 0x000ea20000100800 */
[----:B------:R-:W-:-:S03]  /*6a10*/  FADD.FTZ R151, R151, R121 ;  /* 0x0000007997977221 */ /* 0x000fc60000010000 */
[----:B--2---:R-:W0:Y:S02]  /*6a20*/  LDS.64 R120, [R120] ;  /* 0x0000000078787984 */ /* 0x004e240000000a00 */
[----:B0-----:R-:W-:Y:S02]  /*6a30*/  FADD.FTZ R150, R150, R120 ;  /* 0x0000007896967221 */ /* 0x001fe40000010000 */
[----:B------:R-:W2:Y:S01]  /*6a40*/  LDL R120, [R1+0x6c] ;  /* 0x00006c0001787983 */ /* 0x000ea20000100800 */
[----:B------:R-:W-:-:S03]  /*6a50*/  FADD.FTZ R151, R151, R121 ;  /* 0x0000007997977221 */ /* 0x000fc60000010000 */
[----:B--2---:R-:W0:Y:S02]  /*6a60*/  LDS.64 R120, [R120] ;  /* 0x0000000078787984 */ /* 0x004e240000000a00 */
[----:B0-----:R-:W-:Y:S01]  /*6a70*/  FADD.FTZ R150, R150, R120 ;  /* 0x0000007896967221 */ /* 0x001fe20000010000 */
[----:B------:R-:W-:Y:S02]  /*6a80*/  FADD.FTZ R151, R151, R121 ;  /* 0x0000007997977221 */ /* 0x000fe40000010000 */
[----:B----4-:R-:W0:Y:S02]  /*6a90*/  LDS.64 R120, [R164] ;  /* 0x00000000a4787984 */ /* 0x010e240000000a00 */
[----:B0-----:R-:W-:Y:S01]  /*6aa0*/  FADD.FTZ R120, R150, R120 ;  /* 0x0000007896787221 */ /* 0x001fe20000010000 */
[----:B------:R-:W-:-:S07]  /*6ab0*/  FADD.FTZ R121, R151, R121 ;  /* 0x0000007997797221 */ /* 0x000fce0000010000 */
.L_x_812:
[----:B------:R-:W-:Y:S05]  /*6ac0*/  BSYNC B0 ;  /* 0x0000000000007941 */ /* 0x000fea0003800000 */
.L_x_811:
[----:B------:R-:W-:Y:S01]  /*6ad0*/  LOP3.LUT P1, RZ, R165, 0xffffffc3, RZ, 0xc0, !PT ;  /* 0xffffffc3a5ff7812 */ /* 0x000fe2000782c0ff */
[----:B------:R-:W0:Y:S04]  /*6ae0*/  SHFL.BFLY PT, R151, R121, 0x2, 0x1f ;  /* 0x0c401f0079977f89 */ /* 0x000e2800000e0000 */
[----:B-----5:R1:W-:Y:S04]  /*6af0*/  STL.64 [R1+0xa0], R2 ;  /* 0x0000a00201007387 */ /* 0x0203e80000100a00 */
[----:B------:R-:W2:Y:S04]  /*6b00*/  SHFL.BFLY PT, R164, R120, 0x2, 0x1f ;  /* 0x0c401f0078a47f89 */ /* 0x000ea800000e0000 */
[----:B------:R-:W3:Y:S08]  /*6b10*/  @!P1 LDC R150, c[0x0][0x10] ;  /* 0x00000400ff969b82 */ /* 0x000ef00000000800 */
[----:B-1----:R-:W1:Y:S01]  /*6b20*/  @!P1 LDC.64 R2, c[0x0][0x260] ;  /* 0x00009800ff029b82 */ /* 0x002e620000000a00 */
[----:B0-----:R-:W-:Y:S01]  /*6b30*/  FADD.FTZ R121, R151, R121 ;  /* 0x0000007997797221 */ /* 0x001fe20000010000 */
[----:B------:R-:W-:Y:S01]  /*6b40*/  MOV R151, UR4 ;  /* 0x0000000400977c02 */ /* 0x000fe20008000f00 */
[----:B--2---:R-:W-:-:S03]  /*6b50*/  FADD.FTZ R120, R164, R120 ;  /* 0x00000078a4787221 */ /* 0x004fc60000010000 */
[----:B------:R-:W0:Y:S01]  /*6b60*/  SHFL.BFLY PT, R164, R121, 0x1, 0x1f ;  /* 0x0c201f0079a47f89 */ /* 0x000e2200000e0000 */
[----:B---3--:R-:W-:-:S03]  /*6b70*/  @!P1 IMAD R150, R150, R151, UR8 ;  /* 0x0000000896969e24 */ /* 0x008fc6000f8e0297 */
[----:B------:R-:W2:Y:S04]  /*6b80*/  LDL R151, [R1+0x98] ;  /* 0x0000980001977983 */ /* 0x000ea80000100800 */
[----:B------:R-:W3:Y:S01]  /*6b90*/  SHFL.BFLY PT, R165, R120, 0x1, 0x1f ;  /* 0x0c201f0078a57f89 */ /* 0x000ee200000e0000 */
[----:B------:R-:W-:Y:S02]  /*6ba0*/  PRMT R119, R57, 0x7632, R119 ;  /* 0x0000763239777816 */ /* 0x000fe40000000077 */
[----:B------:R-:W-:Y:S02]  /*6bb0*/  PRMT R118, R61, 0x7632, R118 ;  /* 0x000076323d767816 */ /* 0x000fe40000000076 */
[----:B------:R-:W-:Y:S01]  /*6bc0*/  PRMT R64, R56, 0x7632, R64 ;  /* 0x0000763238407816 */ /* 0x000fe20000000040 */
[----:B------:R-:W-:Y:S01]  /*6bd0*/  UISETP.GE.U32.AND UP0, UPT, UR10, UR16, UPT ;  /* 0x000000100a00728c */ /* 0x000fe2000bf06070 */
[----:B------:R-:W-:-:S02]  /*6be0*/  PRMT R56, R119, 0x7632, R56 ;  /* 0x0000763277387816 */ /* 0x000fc40000000038 */
[----:B------:R-:W-:Y:S01]  /*6bf0*/  PRMT R57, R118, 0x7632, R57 ;  /* 0x0000763276397816 */ /* 0x000fe20000000039 */
[----:B------:R-:W-:Y:S01]  /*6c00*/  UISETP.GE.AND.EX UP0, UPT, UR11, UR17, UPT, UP0 ;  /* 0x000000110b00728c */ /* 0x000fe2000bf06300 */
[----:B0-----:R-:W-:Y:S01]  /*6c10*/  FADD.FTZ R121, R121, R164 ;  /* 0x000000a479797221 */ /* 0x001fe20000010000 */
[----:B---3--:R-:W-:Y:S01]  /*6c20*/  FADD.FTZ R120, R120, R165 ;  /* 0x000000a578787221 */ /* 0x008fe20000010000 */
        /* <DEDUP_REMOVED lines=55> */
[----:B--2---:R-:W-:-:S04]  /*6fa0*/  @!P1 LEA R150, R150, R151, 0xa ;  /* 0x0000009796969211 */ /* 0x004fc800078e50ff */
[----:B------:R-:W-:-:S05]  /*6fb0*/  @!P1 SHF.L.U32 R150, R150, 0x1, RZ ;  /* 0x0000000196969819 */ /* 0x000fca00000006ff */
[----:B-1----:R-:W-:Y:S02]  /*6fc0*/  @!P1 IMAD.WIDE.U32 R150, R150, 0x4, R2 ;  /* 0x0000000496969825 */ /* 0x002fe400078e0002 */
[----:B------:R0:W5:Y:S04]  /*6fd0*/  LDL.LU.64 R2, [R1+0xa0] ;  /* 0x0000a00001027983 */ /* 0x0001680000300a00 */
[----:B------:R-:W-:Y:S04]  /*6fe0*/  STL.S16 [R1+0x4], R56 ;  /* 0x0000043801007387 */ /* 0x000fe80000100600 */
[----:B------:R-:W-:Y:S04]  /*6ff0*/  STL.S16 [R1], R57 ;  /* 0x0000003901007387 */ /* 0x000fe80000100600 */
[----:B------:R1:W-:Y:S01]  /*7000*/  @!P1 STG.E.64 desc[UR14][R150.64], R120 ;  /* 0x0000007896009986 */ /* 0x0003e2000c101b0e */
[----:B------:R-:W-:-:S02]  /*7010*/  PLOP3.LUT P1, PT, PT, PT, UP0, 0x80, 0x0 ;  /* 0x000000000000781c */ /* 0x000fc40003f2f008 */
[----:B-1----:R-:W-:Y:S02]  /*7020*/  PRMT R120, R111, 0x7632, R120 ;  /* 0x000076326f787816 */ /* 0x002fe40000000078 */
[----:B------:R-:W-:Y:S02]  /*7030*/  PRMT R121, R113, 0x7632, R121 ;  /* 0x0000763271797816 */ /* 0x000fe40000000079 */
[----:B------:R-:W-:Y:S02]  /*7040*/  PRMT R150, R116, 0x7632, R150 ;  /* 0x0000763274967816 */ /* 0x000fe40000000096 */
[----:B------:R-:W-:-:S05]  /*7050*/  PRMT R151, R114, 0x7632, R151 ;  /* 0x0000763272977816 */ /* 0x000fca0000000097 */
[----:B0-----:R-:W-:Y:S05]  /*7060*/  @P1 BRA `(.L_x_813) ;  /* 0x0000000000601947 */ /* 0x001fea0003800000 */
        /* <DEDUP_REMOVED lines=13> */
.L_x_815:
        /* <DEDUP_REMOVED lines=8> */
.L_x_814:
[----:B------:R-:W-:Y:S05]  /*71c0*/  WARPSYNC.ALL ;  /* 0x0000000000007948 */ /* 0x000fea0003800000 */
[----:B------:R-:W-:Y:S06]  /*71d0*/  BAR.SYNC.DEFER_BLOCKING 0x0 ;  /* 0x0000000000007b1d */ /* 0x000fec0000010000 */
[----:B------:R-:W-:Y:S05]  /*71e0*/  BRA `(.L_x_816) ;  /* 0x0000000000547947 */ /* 0x000fea0003800000 */
.L_x_813:
[----:B------:R-:W0:Y:S01]  /*71f0*/  S2R R56, SR_TID.X ;  /* 0x0000000000387919 */ /* 0x000e220000002100 */
[----:B------:R-:W-:Y:S01]  /*7200*/  BAR.SYNC.DEFER_BLOCKING 0x0 ;  /* 0x0000000000007b1d */ /* 0x000fe20000010000 */
[----:B0-----:R-:W-:-:S13]  /*7210*/  ISETP.NE.AND P1, PT, R56, RZ, PT ;  /* 0x000000ff3800720c */ /* 0x001fda0003f25270 */
[----:B------:R-:W-:Y:S05]  /*7220*/  @P1 BRA `(.L_x_817) ;  /* 0x00000000003c1947 */ /* 0x000fea0003800000 */
[----:B------:R-:W-:Y:S02]  /*7230*/  MOV R58, UR12 ;  /* 0x0000000c003a7c02 */ /* 0x000fe40008000f00 */
[----:B------:R-:W-:Y:S02]  /*7240*/  MOV R56, UR18 ;  /* 0x0000001200387c02 */ /* 0x000fe40008000f00 */
[----:B------:R-:W-:Y:S01]  /*7250*/  MOV R57, UR19 ;  /* 0x0000001300397c02 */ /* 0x000fe20008000f00 */
[----:B------:R-:W-:Y:S06]  /*7260*/  MEMBAR.ALL.GPU ;  /* 0x0000000000007992 */ /* 0x000fec000000a000 */
[----:B------:R-:W-:-:S00]  /*7270*/  ERRBAR ;  /* 0x00000000000079ab */ /* 0x000fc00000000000 */
[----:B------:R-:W-:Y:S06]  /*7280*/  CGAERRBAR ;  /* 0x00000000000075ab */ /* 0x000fec0000000000 */
[----:B------:R0:W5:Y:S02]  /*7290*/  ATOM.E.ADD.STRONG.GPU PT, R58, desc[UR14][R56.64], R58 ;  /* 0x0000003a383a798a */ /* 0x00016400081ee1ce */
.L_x_818:
        /* <DEDUP_REMOVED lines=8> */
.L_x_817:
[----:B------:R-:W-:Y:S05]  /*7320*/  WARPSYNC.ALL ;  /* 0x0000000000007948 */ /* 0x000fea0003800000 */
[----:B------:R-:W-:Y:S06]  /*7330*/  BAR.SYNC.DEFER_BLOCKING 0x0 ;  /* 0x0000000000007b1d */ /* 0x000fec0000010000 */
.L_x_816:
[----:B------:R-:W0:Y:S01]  /*7340*/  S2R R58, SR_TID.X ;  /* 0x00000000003a7919 */ /* 0x000e220000002100 */
[----:B------:R-:W-:Y:S01]  /*7350*/  BSSY B0, `(.L_x_819) ;  /* 0x0000023000007945 */ /* 0x000fe20003800000 */
[----:B------:R-:W-:Y:S02]  /*7360*/  CS2R R56, SRZ ;  /* 0x0000000000387805 */ /* 0x000fe4000001ff00 */
[----:B0-----:R-:W-:-:S13]  /*7370*/  ISETP.GT.U32.AND P1, PT, R58, 0xff, PT ;  /* 0x000000ff3a00780c */ /* 0x001fda0003f24070 */
[----:B------:R-:W-:Y:S05]  /*7380*/  @P1 BRA `(.L_x_820) ;  /* 0x00000000007c1947 */ /* 0x000fea0003800000 */
[----:B------:R-:W-:Y:S01]  /*7390*/  ULDC UR5, c[0x0][0x10] ;  /* 0x0000040000057ab9 */ /* 0x000fe20000000800 */
[----:B-----5:R0:W-:Y:S01]  /*73a0*/  STL.64 [R1+0xa0], R2 ;  /* 0x0000a00201007387 */ /* 0x0201e20000100a00 */
[----:B------:R-:W-:Y:S01]  /*73b0*/  UIMAD UR5, UR5, UR4, UR8 ;  /* 0x00000004050572a4 */ /* 0x000fe2000f8e0208 */
[----:B------:R-:W-:-:S04]  /*73c0*/  SHF.L.U32 R57, R58, 0x2, RZ ;  /* 0x000000023a397819 */ /* 0x000fc800000006ff */
[----:B------:R-:W-:Y:S02]  /*73d0*/  LOP3.LUT R57, R57, 0x7fffffc0, RZ, 0xc0, !PT ;  /* 0x7fffffc039397812 */ /* 0x000fe400078ec0ff */
[----:B------:R-:W-:Y:S01]  /*73e0*/  MOV R56, UR5 ;  /* 0x0000000500387c02 */ /* 0x000fe20008000f00 */
[----:B0-----:R-:W0:Y:S03]  /*73f0*/  LDC.64 R2, c[0x0][0x260] ;  /* 0x00009800ff027b82 */ /* 0x001e260000000a00 */
[----:B------:R-:W-:Y:S02]  /*7400*/  LEA R56, R56, R57, 0xa ;  /* 0x0000003938387211 */ /* 0x000fe400078e50ff */
[----:B------:R-:W-:-:S04]  /*7410*/  LOP3.LUT R57, R58, 0xf, RZ, 0xc0, !PT ;  /* 0x0000000f3a397812 */ /* 0x000fc800078ec0ff */
[----:B------:R-:W-:-:S04]  /*7420*/  IADD3 R56, R56, R57, RZ ;  /* 0x0000003938387210 */ /* 0x000fc80007ffe0ff */
[----:B------:R-:W-:-:S04]  /*7430*/  SHF.L.U32 R60, R56, 0x1, RZ ;  /* 0x00000001383c7819 */ /* 0x000fc800000006ff */
[C---:B------:R-:W-:Y:S02]  /*7440*/  IADD3 R56, R60.reuse, 0x20, RZ ;  /* 0x000000203c387810 */ /* 0x040fe40007ffe0ff */
[C---:B------:R-:W-:Y:S01]  /*7450*/  IADD3 R62, R60.reuse, 0x40, RZ ;  /* 0x000000403c3e7810 */ /* 0x040fe20007ffe0ff */
[C---:B0-----:R-:W-:Y:S01]  /*7460*/  IMAD.WIDE.U32 R58, R60.reuse, 0x4, R2 ;  /* 0x000000043c3a7825 */ /* 0x041fe200078e0002 */
[----:B------:R-:W-:-:S03]  /*7470*/  IADD3 R60, R60, 0x60, RZ ;  /* 0x000000603c3c7810 */ /* 0x000fc60007ffe0ff */
[--C-:B------:R-:W-:Y:S02]  /*7480*/  IMAD.WIDE.U32 R56, R56, 0x4, R2.reuse ;  /* 0x0000000438387825 */ /* 0x100fe400078e0002 */
[----:B------:R-:W2:Y:S02]  /*7490*/  LDG.E.64 R58, desc[UR14][R58.64] ;  /* 0x0000000e3a3a7981 */ /* 0x000ea4000c1e1b00 */
[--C-:B------:R-:W-:Y:S02]  /*74a0*/  IMAD.WIDE.U32 R62, R62, 0x4, R2.reuse ;  /* 0x000000043e3e7825 */ /* 0x100fe400078e0002 */
[----:B------:R-:W3:Y:S02]  /*74b0*/  LDG.E.64 R56, desc[UR14][R56.64] ;  /* 0x0000000e38387981 */ /* 0x000ee4000c1e1b00 */
[----:B------:R-:W-:Y:S02]  /*74c0*/  IMAD.WIDE.U32 R60, R60, 0x4, R2 ;  /* 0x000000043c3c7825 */ /* 0x000fe400078e0002 */
[----:B------:R-:W4:Y:S04]  /*74d0*/  LDG.E.64 R62, desc[UR14][R62.64] ;  /* 0x0000000e3e3e7981 */ /* 0x000f28000c1e1b00 */
[----:B------:R-:W4:Y:S04]  /*74e0*/  LDG.E.64 R60, desc[UR14][R60.64] ;  /* 0x0000000e3c3c7981 */ /* 0x000f28000c1e1b00 */
[----:B------:R0:W5:Y:S01]  /*74f0*/  LDL.LU.64 R2, [R1+0xa0] ;  /* 0x0000a00001027983 */ /* 0x0001620000300a00 */
[----:B--2---:R-:W-:Y:S01]  /*7500*/  FADD.FTZ R58, RZ, R58 ;  /* 0x0000003aff3a7221 */ /* 0x004fe20000010000 */
[----:B------:R-:W-:-:S03]  /*7510*/  FADD.FTZ R59, RZ, R59 ;  /* 0x0000003bff3b7221 */ /* 0x000fc60000010000 */
[----:B---3--:R-:W-:Y:S01]  /*7520*/  FADD.FTZ R56, R56, R58 ;  /* 0x0000003a38387221 */ /* 0x008fe20000010000 */
[----:B------:R-:W-:-:S03]  /*7530*/  FADD.FTZ R57, R57, R59 ;  /* 0x0000003b39397221 */ /* 0x000fc60000010000 */
[----:B----4-:R-:W-:Y:S01]  /*7540*/  FADD.FTZ R56, R62, R56 ;  /* 0x000000383e387221 */ /* 0x010fe20000010000 */
[----:B------:R-:W-:-:S03]  /*7550*/  FADD.FTZ R57, R63, R57 ;  /* 0x000000393f397221 */ /* 0x000fc60000010000 */
[----:B------:R-:W-:Y:S01]  /*7560*/  FADD.FTZ R56, R60, R56 ;  /* 0x000000383c387221 */ /* 0x000fe20000010000 */
[----:B0-----:R-:W-:-:S07]  /*7570*/  FADD.FTZ R57, R61, R57 ;  /* 0x000000393d397221 */ /* 0x001fce0000010000 */
.L_x_820:
[----:B------:R-:W-:Y:S05]  /*7580*/  BSYNC B0 ;  /* 0x0000000000007941 */ /* 0x000fea0003800000 */
.L_x_819:
        /* <DEDUP_REMOVED lines=29> */
.L_x_822:
[----:B------:R-:W-:Y:S05]  /*7760*/  BSYNC B0 ;  /* 0x0000000000007941 */ /* 0x000fea0003800000 */
.L_x_821:
[----:B------:R-:W2:Y:S01]  /*7770*/  LDL R60, [R1+0x58] ;  /* 0x00005800013c7983 */ /* 0x000ea20000100800 */
[----:B------:R-:W-:Y:S01]  /*7780*/  SHF.L.U32 R64, R64, 0x10, RZ ;  /* 0x0000001040407819 */ /* 0x000fe200000006ff */
[----:B------:R-:W1:Y:S01]  /*7790*/  S2UR UR13, SR_CgaCtaId ;  /* 0x00000000000d79c3 */ /* 0x000e620000008800 */
[----:B------:R-:W-:Y:S01]  /*77a0*/  UMOV UR5, 0x400 ;  /* 0x0000040000057882 */ /* 0x000fe20000000000 */
[----:B------:R-:W-:Y:S01]  /*77b0*/  SHF.L.U32 R65, R65, 0x10, RZ ;  /* 0x0000001041417819 */ /* 0x000fe200000006ff */
[----:B------:R-:W-:Y:S01]  /*77c0*/  UIADD3 UR5, UR5, 0x3480, URZ ;  /* 0x0000348005057890 */ /* 0x000fe2000fffe03f */
[----:B0-----:R-:W-:Y:S01]  /*77d0*/  FADD.FTZ R58, -R54, R64 ;  /* 0x00000040363a7221 */ /* 0x001fe20000010100 */
[----:B------:R-:W-:Y:S01]  /*77e0*/  SHF.L.U32 R119, R119, 0x10, RZ ;  /* 0x0000001077777819 */ /* 0x000fe200000006ff */
[----:B------:R-:W-:Y:S02]  /*77f0*/  ULDC.64 UR22, c[0x0][0x210] ;  /* 0x0000840000167ab9 */ /* 0x000fe40000000a00 */
[----:B------:R-:W-:-:S04]  /*7800*/  FMUL.FTZ R58, R126, R58 ;  /* 0x0000003a7e3a7220 */ /* 0x000fc80000410000 */
[----:B------:R-:W-:-:S04]  /*7810*/  FFMA.FTZ R56, R5, R58, R4 ;  /* 0x0000003a05387223 */ /* 0x000fc80000010004 */
[----:B------:R-:W-:-:S06]  /*7820*/  FMUL.FTZ R57, R56, -1.4426950216293334961 ;  /* 0xbfb8aa3b38397820 */ /* 0x000fcc0000410000 */
[----:B------:R-:W0:Y:S01]  /*7830*/  MUFU.EX2 R57, R57 ;  /* 0x0000003900397308 */ /* 0x000e220000000800 */
[----:B-1----:R-:W-:Y:S01]  /*7840*/  ULEA UR5, UR13, UR5, 0x18 ;  /* 0x000000050d057291 */ /* 0x002fe2000f8ec03f */
[----:B0-----:R-:W-:-:S06]  /*7850*/  FADD.FTZ R57, R57, 1 ;  /* 0x3f80000039397421 */ /* 0x001fcc0000010000 */
[----:B------:R-:W0:Y:S02]  /*7860*/  MUFU.RCP R57, R57 ;  /* 0x0000003900397308 */ /* 0x000e240000001000 */
[----:B0-----:R-:W-:-:S04]  /*7870*/  FADD.FTZ R59, -R57, 1 ;  /* 0x3f800000393b7421 */ /* 0x001fc80000010100 */
[----:B------:R-:W-:-:S04]  /*7880*/  FFMA.FTZ R59, R56, R59, 1 ;  /* 0x3f800000383b7423 */ /* 0x000fc8000001003b */
[----:B------:R-:W-:-:S04]  /*7890*/  FMUL.FTZ R59, R57, R59 ;  /* 0x0000003b393b7220 */ /* 0x000fc80000410000 */
[----:B------:R-:W-:Y:S01]  /*78a0*/  FMUL.FTZ R59, R65, R59 ;  /* 0x0000003b413b7220 */ /* 0x000fe20000410000 */
[----:B------:R-:W-:Y:S02]  /*78b0*/  SHF.L.U32 R117, R117, 0x10, RZ ;  /* 0x0000001075757819 */ /* 0x000fe400000006ff */
[----:B------:R-:W-:Y:S01]  /*78c0*/  SHF.L.U32 R116, R116, 0x10, RZ ;  /* 0x0000001074747819 */ /* 0x000fe200000006ff */
[----:B------:R-:W-:Y:S01]  /*78d0*/  BAR.SYNC.DEFER_BLOCKING 0x0 ;  /* 0x0000000000007b1d */ /* 0x000fe20000010000 */
[----:B--2---:R-:W-:-:S06]  /*78e0*/  LEA R56, R60, UR5, 0x3 ;  /* 0x000000053c387c11 */ /* 0x004fcc000f8e18ff */
[----:B------:R-:W0:Y:S02]  /*78f0*/  LDS.64 R56, [R56] ;  /* 0x0000000038387984 */ /* 0x000e240000000a00 */
[--C-:B0-----:R-:W-:Y:S01]  /*7900*/  FFMA.FTZ R122, R0, R122, -R56.reuse ;  /* 0x0000007a007a7223 */ /* 0x101fe20000010838 */
[--C-:B------:R-:W-:Y:S01]  /*7910*/  FFMA.FTZ R59, R5, R59, -R56.reuse ;  /* 0x0000003b053b7223 */ /* 0x100fe20000010838 */
[----:B------:R-:W-:Y:S02]  /*7920*/  FFMA.FTZ R55, R9, R55, -R56 ;  /* 0x0000003709377223 */ /* 0x000fe40000010838 */
[-C--:B-----5:R-:W-:Y:S01]  /*7930*/  FFMA.FTZ R122, R2, -R57.reuse, R122 ;  /* 0x80000039027a7223 */ /* 0x0a0fe2000001007a */
[----:B------:R-:W-:Y:S01]  /*7940*/  FFMA.FTZ R58, -R57, R58, R59 ;  /* 0x0000003a393a7223 */ /* 0x000fe2000001013b */
[----:B------:R-:W-:Y:S01]  /*7950*/  FFMA.FTZ R125, R125, -R57, R55 ;  /* 0x800000397d7d7223 */ /* 0x000fe20000010037 */
[----:B------:R-:W-:Y:S01]  /*7960*/  FADD.FTZ R55, -R54, R119 ;  /* 0x0000007736377221 */ /* 0x000fe20000010100 */
[C---:B------:R-:W-:Y:S01]  /*7970*/  FMUL.FTZ R2, R126.reuse, R122 ;  /* 0x0000007a7e027220 */ /* 0x040fe20000410000 */
[----:B------:R-:W-:Y:S01]  /*7980*/  FMUL.FTZ R58, R126, R58 ;  /* 0x0000003a7e3a7220 */ /* 0x000fe20000410000 */
[----:B------:R-:W-:Y:S01]  /*7990*/  FFMA.FTZ R43, R0, R43, -R56 ;  /* 0x0000002b002b7223 */ /* 0x000fe20000010838 */
[----:B------:R-:W-:Y:S01]  /*79a0*/  FMUL.FTZ R55, R126, R55 ;  /* 0x000000377e377220 */ /* 0x000fe20000410000 */
[----:B------:R-:W-:Y:S01]  /*79b0*/  SHF.L.U32 R113, R113, 0x10, RZ ;  /* 0x0000001071717819 */ /* 0x000fe200000006ff */
[----:B------:R-:W2:Y:S01]  /*79c0*/  LDL.LU R119, [R1+0x4] ;  /* 0x0000040001777983 */ /* 0x000ea20000300800 */
[----:B------:R-:W-:Y:S01]  /*79d0*/  F2FP.BF16.F32.PACK_AB R2, R58, R2 ;  /* 0x000000023a02723e */ /* 0x000fe200000010ff */
[----:B------:R-:W-:Y:S01]  /*79e0*/  FFMA.FTZ R58, R6, R55, R3 ;  /* 0x00000037063a7223 */ /* 0x000fe20000010003 */
[----:B------:R-:W-:Y:S01]  /*79f0*/  FFMA.FTZ R124, R124, -R57, R43 ;  /* 0x800000397c7c7223 */ /* 0x000fe2000001002b */
[----:B------:R-:W-:Y:S01]  /*7a00*/  FADD.FTZ R113, -R54, R113 ;  /* 0x0000007136717221 */ /* 0x000fe20000010100 */
[----:B------:R-:W-:Y:S01]  /*7a10*/  SHF.L.U32 R111, R111, 0x10, RZ ;  /* 0x000000106f6f7819 */ /* 0x000fe200000006ff */
[----:B------:R-:W-:Y:S01]  /*7a20*/  FMUL.FTZ R59, R58, -1.4426950216293334961 ;  /* 0xbfb8aa3b3a3b7820 */ /* 0x000fe20000410000 */
[----:B------:R-:W-:Y:S01]  /*7a30*/  SHF.L.U32 R70, R70, 0x10, RZ ;  /* 0x0000001046467819 */ /* 0x000fe200000006ff */
[----:B------:R-:W3:Y:S01]  /*7a40*/  LDL.LU R122, [R1] ;  /* 0x00000000017a7983 */ /* 0x000ee20000300800 */
[C---:B------:R-:W-:Y:S01]  /*7a50*/  FADD.FTZ R43, -R54.reuse, R116 ;  /* 0x00000074362b7221 */ /* 0x040fe20000010100 */
[----:B------:R-:W-:Y:S01]  /*7a60*/  FADD.FTZ R111, -R54, R111 ;  /* 0x0000006f366f7221 */ /* 0x000fe20000010100 */
[----:B------:R-:W-:Y:S01]  /*7a70*/  SHF.L.U32 R66, R66, 0x10, RZ ;  /* 0x0000001042427819 */ /* 0x000fe200000006ff */
[----:B------:R-:W0:Y:S01]  /*7a80*/  MUFU.EX2 R59, R59 ;  /* 0x0000003b003b7308 */ /* 0x000e220000000800 */
[----:B------:R-:W-:Y:S01]  /*7a90*/  FMUL.FTZ R43, R126, R43 ;  /* 0x0000002b7e2b7220 */ /* 0x000fe20000410000 */
[----:B------:R-:W-:-:S02]  /*7aa0*/  SHF.L.U32 R71, R71, 0x10, RZ ;  /* 0x0000001047477819 */ /* 0x000fc400000006ff */
[----:B------:R-:W-:Y:S01]  /*7ab0*/  FADD.FTZ R66, -R54, R66 ;  /* 0x0000004236427221 */ /* 0x000fe20000010100 */
[----:B------:R-:W-:Y:S02]  /*7ac0*/  SHF.L.U32 R67, R67, 0x10, RZ ;  /* 0x0000001043437819 */ /* 0x000fe400000006ff */
[----:B------:R-:W-:Y:S02]  /*7ad0*/  SHF.L.U32 R72, R72, 0x10, RZ ;  /* 0x0000001048487819 */ /* 0x000fe400000006ff */
[----:B------:R-:W-:Y:S01]  /*7ae0*/  SHF.L.U32 R73, R73, 0x10, RZ ;  /* 0x0000001049497819 */ /* 0x000fe200000006ff */
[----:B------:R-:W-:Y:S01]  /*7af0*/  FADD.FTZ R67, -R54, R67 ;  /* 0x0000004336437221 */ /* 0x000fe20000010100 */
[----:B------:R-:W-:Y:S02]  /*7b00*/  SHF.L.U32 R74, R74, 0x10, RZ ;  /* 0x000000104a4a7819 */ /* 0x000fe400000006ff */
[----:B------:R-:W-:Y:S01]  /*7b10*/  SHF.L.U32 R76, R76, 0x10, RZ ;  /* 0x000000104c4c7819 */ /* 0x000fe200000006ff */
[----:B------:R-:W-:Y:S01]  /*7b20*/  FMUL.FTZ R67, R126, R67 ;  /* 0x000000437e437220 */ /* 0x000fe20000410000 */
[----:B------:R-:W-:Y:S01]  /*7b30*/  SHF.L.U32 R75, R75, 0x10, RZ ;  /* 0x000000104b4b7819 */ /* 0x000fe200000006ff */
[----:B0-----:R-:W-:-:S02]  /*7b40*/  FADD.FTZ R59, R59, 1 ;  /* 0x3f8000003b3b7421 */ /* 0x001fc40000010000 */
[----:B------:R-:W-:Y:S01]  /*7b50*/  FADD.FTZ R76, -R54, R76 ;  /* 0x0000004c364c7221 */ /* 0x000fe20000010100 */
[----:B------:R-:W-:Y:S02]  /*7b60*/  SHF.L.U32 R77, R77, 0x10, RZ ;  /* 0x000000104d4d7819 */ /* 0x000fe400000006ff */
[----:B------:R-:W-:Y:S01]  /*7b70*/  SHF.L.U32 R80, R80, 0x10, RZ ;  /* 0x0000001050507819 */ /* 0x000fe200000006ff */
[----:B------:R-:W0:Y:S01]  /*7b80*/  MUFU.RCP R59, R59 ;  /* 0x0000003b003b7308 */ /* 0x000e220000001000 */
[----:B------:R-:W-:Y:S02]  /*7b90*/  SHF.L.U32 R78, R78, 0x10, RZ ;  /* 0x000000104e4e7819 */ /* 0x000fe400000006ff */
[----:B------:R-:W-:Y:S02]  /*7ba0*/  SHF.L.U32 R81, R81, 0x10, RZ ;  /* 0x0000001051517819 */ /* 0x000fe400000006ff */
[----:B------:R-:W-:Y:S01]  /*7bb0*/  SHF.L.U32 R79, R79, 0x10, RZ ;  /* 0x000000104f4f7819 */ /* 0x000fe200000006ff */
[----:B------:R-:W-:Y:S01]  /*7bc0*/  FADD.FTZ R78, -R54, R78 ;  /* 0x0000004e364e7221 */ /* 0x000fe20000010100 */
[----:B------:R-:W-:-:S02]  /*7bd0*/  SHF.L.U32 R84, R84, 0x10, RZ ;  /* 0x0000001054547819 */ /* 0x000fc400000006ff */
[----:B------:R-:W-:Y:S01]  /*7be0*/  SHF.L.U32 R82, R82, 0x10, RZ ;  /* 0x0000001052527819 */ /* 0x000fe200000006ff */
[----:B------:R-:W-:Y:S01]  /*7bf0*/  FADD.FTZ R79, -R54, R79 ;  /* 0x0000004f364f7221 */ /* 0x000fe20000010100 */
[----:B------:R-:W-:Y:S02]  /*7c00*/  SHF.L.U32 R85, R85, 0x10, RZ ;  /* 0x0000001055557819 */ /* 0x000fe400000006ff */
[----:B------:R-:W-:Y:S01]  /*7c10*/  SHF.L.U32 R83, R83, 0x10, RZ ;  /* 0x0000001053537819 */ /* 0x000fe200000006ff */
[----:B------:R-:W-:Y:S01]  /*7c20*/  FMUL.FTZ R79, R126, R79 ;  /* 0x0000004f7e4f7220 */ /* 0x000fe20000410000 */
[----:B------:R-:W-:Y:S01]  /*7c30*/  FADD.FTZ R82, -R54, R82 ;  /* 0x0000005236527221 */ /* 0x000fe20000010100 */
[----:B------:R-:W-:Y:S01]  /*7c40*/  SHF.L.U32 R88, R88, 0x10, RZ ;  /* 0x0000001058587819 */ /* 0x000fe200000006ff */
[----:B0-----:R-:W-:Y:S01]  /*7c50*/  FADD.FTZ R60, -R59, 1 ;  /* 0x3f8000003b3c7421 */ /* 0x001fe20000010100 */
[----:B------:R-:W-:Y:S01]  /*7c60*/  FADD.FTZ R83, -R54, R83 ;  /* 0x0000005336537221 */ /* 0x000fe20000010100 */
[----:B------:R-:W-:-:S02]  /*7c70*/  SHF.L.U32 R86, R86, 0x10, RZ ;  /* 0x0000001056567819 */ /* 0x000fc400000006ff */
[----:B------:R-:W-:Y:S01]  /*7c80*/  FFMA.FTZ R60, R58, R60, 1 ;  /* 0x3f8000003a3c7423 */ /* 0x000fe2000001003c */
[----:B------:R-:W-:Y:S01]  /*7c90*/  FMUL.FTZ R83, R126, R83 ;  /* 0x000000537e537220 */ /* 0x000fe20000410000 */
[----:B------:R-:W-:Y:S01]  /*7ca0*/  SHF.L.U32 R89, R89, 0x10, RZ ;  /* 0x0000001059597819 */ /* 0x000fe200000006ff */
[C---:B------:R-:W-:Y:S01]  /*7cb0*/  FADD.FTZ R86, -R54.reuse, R86 ;  /* 0x0000005636567221 */ /* 0x040fe20000010100 */
[----:B------:R-:W-:Y:S01]  /*7cc0*/  FMUL.FTZ R58, R59, R60 ;  /* 0x0000003c3b3a7220 */ /* 0x000fe20000410000 */
[----:B------:R-:W-:Y:S01]  /*7cd0*/  FADD.FTZ R59, -R54, R117 ;  /* 0x00000075363b7221 */ /* 0x000fe20000010100 */
[----:B------:R-:W-:Y:S02]  /*7ce0*/  SHF.L.U32 R87, R87, 0x10, RZ ;  /* 0x0000001057577819 */ /* 0x000fe400000006ff */
[----:B------:R-:W-:Y:S01]  /*7cf0*/  SHF.L.U32 R92, R92, 0x10, RZ ;  /* 0x000000105c5c7819 */ /* 0x000fe200000006ff */
[----:B------:R-:W-:Y:S01]  /*7d00*/  FMUL.FTZ R59, R126, R59 ;  /* 0x0000003b7e3b7220 */ /* 0x000fe20000410000 */
[----:B------:R-:W-:Y:S01]  /*7d10*/  SHF.L.U32 R90, R90, 0x10, RZ ;  /* 0x000000105a5a7819 */ /* 0x000fe200000006ff */
[----:B------:R-:W-:Y:S01]  /*7d20*/  FADD.FTZ R87, -R54, R87 ;  /* 0x0000005736577221 */ /* 0x000fe20000010100 */
[----:B------:R-:W-:Y:S01]  /*7d30*/  SHF.L.U32 R93, R93, 0x10, RZ ;  /* 0x000000105d5d7819 */ /* 0x000fe200000006ff */
[----:B------:R-:W-:Y:S01]  /*7d40*/  FFMA.FTZ R61, R5, R59, R4 ;  /* 0x0000003b053d7223 */ /* 0x000fe20000010004 */
[----:B------:R-:W-:Y:S01]  /*7d50*/  SHF.L.U32 R91, R91, 0x10, RZ ;  /* 0x000000105b5b7819 */ /* 0x000fe200000006ff */
[----:B------:R-:W-:Y:S01]  /*7d60*/  FMUL.FTZ R87, R126, R87 ;  /* 0x000000577e577220 */ /* 0x000fe20000410000 */
[----:B------:R-:W-:Y:S01]  /*7d70*/  FADD.FTZ R90, -R54, R90 ;  /* 0x0000005a365a7221 */ /* 0x000fe20000010100 */
[----:B------:R-:W-:Y:S01]  /*7d80*/  FMUL.FTZ R60, R61, -1.4426950216293334961 ;  /* 0xbfb8aa3b3d3c7820 */ /* 0x000fe20000410000 */
[----:B------:R-:W-:Y:S01]  /*7d90*/  SHF.L.U32 R96, R96, 0x10, RZ ;  /* 0x0000001060607819 */ /* 0x000fe200000006ff */
[----:B------:R-:W-:Y:S01]  /*7da0*/  FADD.FTZ R91, -R54, R91 ;  /* 0x0000005b365b7221 */ /* 0x000fe20000010100 */
[----:B------:R-:W-:-:S02]  /*7db0*/  SHF.L.U32 R94, R94, 0x10, RZ ;  /* 0x000000105e5e7819 */ /* 0x000fc400000006ff */
[----:B------:R-:W-:Y:S01]  /*7dc0*/  SHF.L.U32 R97, R97, 0x10, RZ ;  /* 0x0000001061617819 */ /* 0x000fe200000006ff */
[----:B------:R-:W0:Y:S01]  /*7dd0*/  MUFU.EX2 R60, R60 ;  /* 0x0000003c003c7308 */ /* 0x000e220000000800 */
[----:B------:R-:W-:Y:S01]  /*7de0*/  FMUL.FTZ R91, R126, R91 ;  /* 0x0000005b7e5b7220 */ /* 0x000fe20000410000 */
[----:B------:R-:W-:Y:S01]  /*7df0*/  FADD.FTZ R94, -R54, R94 ;  /* 0x0000005e365e7221 */ /* 0x000fe20000010100 */
[----:B------:R-:W-:Y:S02]  /*7e00*/  SHF.L.U32 R95, R95, 0x10, RZ ;  /* 0x000000105f5f7819 */ /* 0x000fe400000006ff */
[----:B------:R-:W-:Y:S02]  /*7e10*/  SHF.L.U32 R100, R100, 0x10, RZ ;  /* 0x0000001064647819 */ /* 0x000fe400000006ff */
[----:B------:R-:W-:Y:S01]  /*7e20*/  SHF.L.U32 R98, R98, 0x10, RZ ;  /* 0x0000001062627819 */ /* 0x000fe200000006ff */
[----:B------:R-:W-:Y:S01]  /*7e30*/  FADD.FTZ R95, -R54, R95 ;  /* 0x0000005f365f7221 */ /* 0x000fe20000010100 */
[----:B------:R-:W-:-:S02]  /*7e40*/  SHF.L.U32 R101, R101, 0x10, RZ ;  /* 0x0000001065657819 */ /* 0x000fc400000006ff */
[----:B------:R-:W-:Y:S01]  /*7e50*/  SHF.L.U32 R99, R99, 0x10, RZ ;  /* 0x0000001063637819 */ /* 0x000fe200000006ff */
[----:B------:R-:W-:Y:S01]  /*7e60*/  FMUL.FTZ R95, R126, R95 ;  /* 0x0000005f7e5f7220 */ /* 0x000fe20000410000 */
[----:B------:R-:W-:Y:S01]  /*7e70*/  FADD.FTZ R98, -R54, R98 ;  /* 0x0000006236627221 */ /* 0x000fe20000010100 */
[----:B------:R-:W-:Y:S02]  /*7e80*/  SHF.L.U32 R104, R104, 0x10, RZ ;  /* 0x0000001068687819 */ /* 0x000fe400000006ff */
[----:B------:R-:W-:Y:S01]  /*7e90*/  FADD.FTZ R99, -R54, R99 ;  /* 0x0000006336637221 */ /* 0x000fe20000010100 */
[----:B0-----:R-:W-:Y:S01]  /*7ea0*/  FADD.FTZ R60, R60, 1 ;  /* 0x3f8000003c3c7421 */ /* 0x001fe20000010000 */
[----:B------:R-:W-:Y:S02]  /*7eb0*/  SHF.L.U32 R102, R102, 0x10, RZ ;  /* 0x0000001066667819 */ /* 0x000fe400000006ff */
[----:B------:R-:W-:Y:S01]  /*7ec0*/  FMUL.FTZ R99, R126, R99 ;  /* 0x000000637e637220 */ /* 0x000fe20000410000 */
[----:B------:R-:W-:-:S02]  /*7ed0*/  SHF.L.U32 R105, R105, 0x10, RZ ;  /* 0x0000001069697819 */ /* 0x000fc400000006ff */
[----:B------:R-:W0:Y:S01]  /*7ee0*/  MUFU.RCP R60, R60 ;  /* 0x0000003c003c7308 */ /* 0x000e220000001000 */
        /* <DEDUP_REMOVED lines=8> */
[----:B------:R-:W-:Y:S01]  /*7f70*/  FADD.FTZ R108, -R54, R108 ;  /* 0x0000006c366c7221 */ /* 0x000fe20000010100 */
[----:B------:R-:W-:-:S02]  /*7f80*/  SHF.L.U32 R110, R110, 0x10, RZ ;  /* 0x000000106e6e7819 */ /* 0x000fc400000006ff */
[----:B------:R-:W-:Y:S01]  /*7f90*/  SHF.L.U32 R112, R112, 0x10, RZ ;  /* 0x0000001070707819 */ /* 0x000fe200000006ff */
[----:B0-----:R-:W-:Y:S01]  /*7fa0*/  FADD.FTZ R62, -R60, 1 ;  /* 0x3f8000003c3e7421 */ /* 0x001fe20000010100 */
[----:B------:R-:W-:-:S03]  /*7fb0*/  SHF.L.U32 R114, R114, 0x10, RZ ;  /* 0x0000001072727819 */ /* 0x000fc600000006ff */
[----:B------:R-:W-:Y:S01]  /*7fc0*/  FADD.FTZ R112, -R54, R112 ;  /* 0x0000007036707221 */ /* 0x000fe20000010100 */
[----:B------:R-:W-:Y:S01]  /*7fd0*/  FFMA.FTZ R62, R61, R62, 1 ;  /* 0x3f8000003d3e7423 */ /* 0x000fe2000001003e */
[----:B------:R-:W-:Y:S01]  /*7fe0*/  FFMA.FTZ R61, R6, R43, R3 ;  /* 0x0000002b063d7223 */ /* 0x000fe20000010003 */
[----:B------:R-:W-:Y:S02]  /*7ff0*/  SHF.L.U32 R115, R115, 0x10, RZ ;  /* 0x0000001073737819 */ /* 0x000fe400000006ff */
[----:B------:R-:W-:Y:S01]  /*8000*/  FMUL.FTZ R60, R60, R62 ;  /* 0x0000003e3c3c7220 */ /* 0x000fe20000410000 */
[----:B------:R-:W-:Y:S01]  /*8010*/  FMUL.FTZ R62, R61, -1.4426950216293334961 ;  /* 0xbfb8aa3b3d3e7820 */ /* 0x000fe20000410000 */
[----:B------:R-:W-:Y:S02]  /*8020*/  SHF.L.U32 R116, R150, 0x10, RZ ;  /* 0x0000001096747819 */ /* 0x000fe400000006ff */
[----:B------:R-:W-:Y:S01]  /*8030*/  FMUL.FTZ R60, R115, R60 ;  /* 0x0000003c733c7220 */ /* 0x000fe20000410000 */
[----:B------:R-:W-:-:S02]  /*8040*/  SHF.L.U32 R118, R118, 0x10, RZ ;  /* 0x0000001076767819 */ /* 0x000fc400000006ff */
[----:B------:R-:W0:Y:S03]  /*8050*/  MUFU.EX2 R62, R62 ;  /* 0x0000003e003e7308 */ /* 0x000e260000000800 */
[----:B------:R-:W-:Y:S01]  /*8060*/  FMUL.FTZ R58, R118, R58 ;  /* 0x0000003a763a7220 */ /* 0x000fe20000410000 */
[----:B0-----:R-:W-:-:S06]  /*8070*/  FADD.FTZ R62, R62, 1 ;  /* 0x3f8000003e3e7421 */ /* 0x001fcc0000010000 */
[----:B------:R-:W0:Y:S02]  /*8080*/  MUFU.RCP R62, R62 ;  /* 0x0000003e003e7308 */ /* 0x000e240000001000 */
[----:B0-----:R-:W-:-:S04]  /*8090*/  FADD.FTZ R63, -R62, 1 ;  /* 0x3f8000003e3f7421 */ /* 0x001fc80000010100 */
[----:B------:R-:W-:Y:S01]  /*80a0*/  FFMA.FTZ R63, R61, R63, 1 ;  /* 0x3f8000003d3f7423 */ /* 0x000fe2000001003f */
[----:B------:R-:W-:Y:S01]  /*80b0*/  FMUL.FTZ R61, R126, R113 ;  /* 0x000000717e3d7220 */ /* 0x000fe20000410000 */
[----:B------:R-:W-:Y:S02]  /*80c0*/  SHF.L.U32 R113, R68, 0x10, RZ ;  /* 0x0000001044717819 */ /* 0x000fe400000006ff */
[----:B------:R-:W-:Y:S01]  /*80d0*/  FMUL.FTZ R62, R62, R63 ;  /* 0x0000003f3e3e7220 */ /* 0x000fe20000410000 */
[----:B------:R-:W-:Y:S02]  /*80e0*/  FFMA.FTZ R63, R5, R61, R4 ;  /* 0x0000003d053f7223 */ /* 0x000fe40000010004 */
[----:B------:R-:W-:Y:S01]  /*80f0*/  FADD.FTZ R113, -R54, R113 ;  /* 0x0000007136717221 */ /* 0x000fe20000010100 */
[----:B------:R-:W-:Y:S01]  /*8100*/  FMUL.FTZ R62, R114, R62 ;  /* 0x0000003e723e7220 */ /* 0x000fe20000410000 */
[----:B------:R-:W-:Y:S01]  /*8110*/  FMUL.FTZ R64, R63, -1.4426950216293334961 ;  /* 0xbfb8aa3b3f407820 */ /* 0x000fe20000410000 */
[----:B------:R-:W-:-:S05]  /*8120*/  SHF.L.U32 R114, R120, 0x10, RZ ;  /* 0x0000001078727819 */ /* 0x000fca00000006ff */
[----:B------:R-:W0:Y:S02]  /*8130*/  MUFU.EX2 R64, R64 ;  /* 0x0000004000407308 */ /* 0x000e240000000800 */
[----:B0-----:R-:W-:-:S06]  /*8140*/  FADD.FTZ R64, R64, 1 ;  /* 0x3f80000040407421 */ /* 0x001fcc0000010000 */
[----:B------:R-:W0:Y:S02]  /*8150*/  MUFU.RCP R64, R64 ;  /* 0x0000004000407308 */ /* 0x000e240000001000 */
[----:B0-----:R-:W-:-:S04]  /*8160*/  FADD.FTZ R65, -R64, 1 ;  /* 0x3f80000040417421 */ /* 0x001fc80000010100 */
[----:B------:R-:W-:Y:S01]  /*8170*/  FFMA.FTZ R65, R63, R65, 1 ;  /* 0x3f8000003f417423 */ /* 0x000fe20000010041 */
[----:B------:R-:W-:-:S03]  /*8180*/  FMUL.FTZ R63, R126, R111 ;  /* 0x0000006f7e3f7220 */ /* 0x000fc60000410000 */
[----:B------:R-:W-:Y:S01]  /*8190*/  FMUL.FTZ R64, R64, R65 ;  /* 0x0000004140407220 */ /* 0x000fe20000410000 */
        /* <DEDUP_REMOVED lines=17> */
[----:B------:R-:W-:-:S04]  /*82b0*/  FFMA.FTZ R111, R111, R71, 1 ;  /* 0x3f8000006f6f7423 */ /* 0x000fc80000010047 */
        /* <DEDUP_REMOVED lines=15> */
[----:B------:R-:W-:-:S06]  /*83b0*/  FMUL.FTZ R72, R71, -1.4426950216293334961 ;  /* 0xbfb8aa3b47487820 */ /* 0x000fcc0000410000 */
[----:B------:R-:W0:Y:S02]  /*83c0*/  MUFU.EX2 R72, R72 ;  /* 0x0000004800487308 */ /* 0x000e240000000800 */
[----:B0-----:R-:W-:-:S06]  /*83d0*/  FADD.FTZ R72, R72, 1 ;  /* 0x3f80000048487421 */ /* 0x001fcc0000010000 */
[----:B------:R-:W0:Y:S02]  /*83e0*/  MUFU.RCP R72, R72 ;  /* 0x0000004800487308 */ /* 0x000e240000001000 */
[----:B0-----:R-:W-:-:S04]  /*83f0*/  FADD.FTZ R73, -R72, 1 ;  /* 0x3f80000048497421 */ /* 0x001fc80000010100 */
[----:B------:R-:W-:Y:S01]  /*8400*/  FFMA.FTZ R73, R71, R73, 1 ;  /* 0x3f80000047497423 */ /* 0x000fe20000010049 */
[C---:B------:R-:W-:Y:S01]  /*8410*/  FMUL.FTZ R71, R126.reuse, R113 ;  /* 0x000000717e477220 */ /* 0x040fe20000410000 */
[----:B------:R-:W-:Y:S01]  /*8420*/  FMUL.FTZ R113, R126, R112 ;  /* 0x000000707e717220 */ /* 0x000fe20000410000 */
[----:B------:R-:W-:Y:S01]  /*8430*/  SHF.L.U32 R112, R121, 0x10, RZ ;  /* 0x0000001079707819 */ /* 0x000fe200000006ff */
[----:B------:R-:W-:Y:S01]  /*8440*/  FMUL.FTZ R72, R72, R73 ;  /* 0x0000004948487220 */ /* 0x000fe20000410000 */
[----:B------:R-:W-:-:S03]  /*8450*/  FFMA.FTZ R73, R6, R71, R3 ;  /* 0x0000004706497223 */ /* 0x000fc60000010003 */
[----:B------:R-:W-:Y:S01]  /*8460*/  FMUL.FTZ R72, R74, R72 ;  /* 0x000000484a487220 */ /* 0x000fe20000410000 */
[----:B------:R-:W-:Y:S01]  /*8470*/  FMUL.FTZ R111, R73, -1.4426950216293334961 ;  /* 0xbfb8aa3b496f7820 */ /* 0x000fe20000410000 */
[----:B------:R-:W-:-:S04]  /*8480*/  FADD.FTZ R112, -R54, R112 ;  /* 0x0000007036707221 */ /* 0x000fc80000010100 */
[----:B------:R-:W-:Y:S01]  /*8490*/  FMUL.FTZ R112, R126, R112 ;  /* 0x000000707e707220 */ /* 0x000fe20000410000 */
        /* <DEDUP_REMOVED lines=189> */
[----:B------:R-:W-:-:S03]  /*9070*/  FFMA.FTZ R111, R6, R112, R3 ;  /* 0x00000070066f7223 */ /* 0x000fc60000010003 */
[----:B------:R-:W-:Y:S01]  /*9080*/  FMUL.FTZ R108, R108, R114 ;  /* 0x000000726c6c7220 */ /* 0x000fe20000410000 */
[----:B------:R-:W-:-:S03]  /*9090*/  FMUL.FTZ R114, R111, -1.4426950216293334961 ;  /* 0xbfb8aa3b6f727820 */ /* 0x000fc60000410000 */
[----:B------:R-:W-:-:S03]  /*90a0*/  FMUL.FTZ R108, R116, R108 ;  /* 0x0000006c746c7220 */ /* 0x000fc60000410000 */
[----:B------:R-:W0:Y:S02]  /*90b0*/  MUFU.EX2 R114, R114 ;  /* 0x0000007200727308 */ /* 0x000e240000000800 */
[----:B0-----:R-:W-:-:S06]  /*90c0*/  FADD.FTZ R114, R114, 1 ;  /* 0x3f80000072727421 */ /* 0x001fcc0000010000 */
[----:B------:R0:W1:Y:S02]  /*90d0*/  MUFU.RCP R115, R114 ;  /* 0x0000007200737308 */ /* 0x0000640000001000 */
[----:B0-----:R-:W-:-:S05]  /*90e0*/  SHF.L.U32 R114, R151, 0x10, RZ ;  /* 0x0000001097727819 */ /* 0x001fca00000006ff */
[----:B------:R-:W-:Y:S01]  /*90f0*/  FADD.FTZ R114, -R54, R114 ;  /* 0x0000007236727221 */ /* 0x000fe20000010100 */
[----:B-1----:R-:W-:-:S04]  /*9100*/  FADD.FTZ R116, -R115, 1 ;  /* 0x3f80000073747421 */ /* 0x002fc80000010100 */
[----:B------:R-:W-:Y:S01]  /*9110*/  FFMA.FTZ R116, R111, R116, 1 ;  /* 0x3f8000006f747423 */ /* 0x000fe20000010074 */
[----:B------:R-:W-:-:S03]  /*9120*/  FMUL.FTZ R111, R126, R114 ;  /* 0x000000727e6f7220 */ /* 0x000fc60000410000 */
[----:B------:R-:W-:Y:S01]  /*9130*/  FMUL.FTZ R115, R115, R116 ;  /* 0x0000007473737220 */ /* 0x000fe20000410000 */
[----:B------:R-:W-:Y:S01]  /*9140*/  FFMA.FTZ R117, R5, R111, R4 ;  /* 0x0000006f05757223 */ /* 0x000fe20000010004 */
[----:B------:R-:W-:-:S03]  /*9150*/  SHF.L.U32 R116, R164, 0x10, RZ ;  /* 0x00000010a4747819 */ /* 0x000fc600000006ff */
[----:B------:R-:W-:Y:S02]  /*9160*/  FMUL.FTZ R114, R117, -1.4426950216293334961 ;  /* 0xbfb8aa3b75727820 */ /* 0x000fe40000410000 */
[----:B------:R-:W-:Y:S01]  /*9170*/  FADD.FTZ R116, -R54, R116 ;  /* 0x0000007436747221 */ /* 0x000fe20000010100 */
[----:B------:R-:W-:-:S03]  /*9180*/  SHF.L.U32 R54, R165, 0x10, RZ ;  /* 0x00000010a5367819 */ /* 0x000fc600000006ff */
[----:B------:R-:W0:Y:S02]  /*9190*/  MUFU.EX2 R114, R114 ;  /* 0x0000007200727308 */ /* 0x000e240000000800 */
[----:B------:R-:W-:Y:S01]  /*91a0*/  FMUL.FTZ R54, R54, R115 ;  /* 0x0000007336367220 */ /* 0x000fe20000410000 */
[----:B------:R-:W-:Y:S01]  /*91b0*/  FMUL.FTZ R115, R126, R116 ;  /* 0x000000747e737220 */ /* 0x000fe20000410000 */
[----:B0-----:R-:W-:-:S06]  /*91c0*/  FADD.FTZ R114, R114, 1 ;  /* 0x3f80000072727421 */ /* 0x001fcc0000010000 */
[----:B------:R-:W0:Y:S02]  /*91d0*/  MUFU.RCP R114, R114 ;  /* 0x0000007200727308 */ /* 0x000e240000001000 */
[----:B0-----:R-:W-:-:S04]  /*91e0*/  FADD.FTZ R116, -R114, 1 ;  /* 0x3f80000072747421 */ /* 0x001fc80000010100 */
[----:B------:R-:W-:Y:S01]  /*91f0*/  FFMA.FTZ R117, R117, R116, 1 ;  /* 0x3f80000075757423 */ /* 0x000fe20000010074 */
[----:B------:R-:W-:-:S03]  /*9200*/  FFMA.FTZ R116, R6, R115, R3 ;  /* 0x0000007306747223 */ /* 0x000fc60000010003 */
[----:B------:R-:W-:Y:S01]  /*9210*/  FMUL.FTZ R117, R114, R117 ;  /* 0x0000007572757220 */ /* 0x000fe20000410000 */
[----:B------:R-:W-:-:S06]  /*9220*/  FMUL.FTZ R118, R116, -1.4426950216293334961 ;  /* 0xbfb8aa3b74767820 */ /* 0x000fcc0000410000 */
[----:B------:R-:W0:Y:S02]  /*9230*/  MUFU.EX2 R118, R118 ;  /* 0x0000007600767308 */ /* 0x000e240000000800 */
[----:B0-----:R-:W-:-:S06]  /*9240*/  FADD.FTZ R118, R118, 1 ;  /* 0x3f80000076767421 */ /* 0x001fcc0000010000 */
[----:B------:R-:W0:Y:S01]  /*9250*/  MUFU.RCP R118, R118 ;  /* 0x0000007600767308 */ /* 0x000e220000001000 */
[----:B------:R-:W-:Y:S01]  /*9260*/  FFMA.FTZ R38, R0, R38, -R56 ;  /* 0x0000002600267223 */ /* 0x000fe20000010838 */
[----:B0-----:R-:W-:-:S04]  /*9270*/  FADD.FTZ R114, -R118, 1 ;  /* 0x3f80000076727421 */ /* 0x001fc80000010100 */
[----:B------:R-:W-:Y:S01]  /*9280*/  FFMA.FTZ R114, R116, R114, 1 ;  /* 0x3f80000074727423 */ /* 0x000fe20000010072 */
[----:B---3--:R-:W-:Y:S01]  /*9290*/  SHF.L.U32 R116, R122, 0x10, RZ ;  /* 0x000000107a747819 */ /* 0x008fe200000006ff */
[----:B------:R-:W-:Y:S02]  /*92a0*/  FFMA.FTZ R38, R45, -R57, R38 ;  /* 0x800000392d267223 */ /* 0x000fe40000010026 */
[----:B------:R-:W-:Y:S02]  /*92b0*/  FMUL.FTZ R114, R118, R114 ;  /* 0x0000007276727220 */ /* 0x000fe40000410000 */
[----:B------:R-:W-:Y:S01]  /*92c0*/  FMUL.FTZ R116, R116, R117 ;  /* 0x0000007574747220 */ /* 0x000fe20000410000 */
[----:B--2---:R-:W-:Y:S02]  /*92d0*/  SHF.L.U32 R117, R119, 0x10, RZ ;  /* 0x0000001077757819 */ /* 0x004fe400000006ff */
[----:B------:R-:W2:Y:S01]  /*92e0*/  LDL.LU R119, [R1+0x50] ;  /* 0x0000500001777983 */ /* 0x000ea20000300800 */
[----:B------:R-:W-:-:S03]  /*92f0*/  FFMA.FTZ R35, R0, R35, -R56 ;  /* 0x0000002300237223 */ /* 0x000fc60000010838 */
[----:B------:R-:W3:Y:S01]  /*9300*/  LDL.LU R118, [R1+0x54] ;  /* 0x0000540001767983 */ /* 0x000ee20000300800 */
[----:B------:R-:W-:Y:S01]  /*9310*/  FFMA.FTZ R35, R41, -R57, R35 ;  /* 0x8000003929237223 */ /* 0x000fe20000010023 */
[C-C-:B------:R-:W-:Y:S01]  /*9320*/  FFMA.FTZ R33, R0.reuse, R33, -R56.reuse ;  /* 0x0000002100217223 */ /* 0x140fe20000010838 */
[C-C-:B------:R-:W-:Y:S01]  /*9330*/  FFMA.FTZ R27, R0.reuse, R27, -R56.reuse ;  /* 0x0000001b001b7223 */ /* 0x140fe20000010838 */
[----:B------:R-:W4:Y:S01]  /*9340*/  LDL.LU R45, [R1+0x48] ;  /* 0x00004800012d7983 */ /* 0x000f220000300800 */
[C---:B------:R-:W-:Y:S01]  /*9350*/  FFMA.FTZ R24, R0.reuse, R24, -R56 ;  /* 0x0000001800187223 */ /* 0x040fe20000010838 */
[-C--:B------:R-:W-:Y:S01]  /*9360*/  FFMA.FTZ R33, R39, -R57.reuse, R33 ;  /* 0x8000003927217223 */ /* 0x080fe20000010021 */
[-C--:B------:R-:W-:Y:S01]  /*9370*/  FFMA.FTZ R27, R31, -R57.reuse, R27 ;  /* 0x800000391f1b7223 */ /* 0x080fe2000001001b */
[----:B------:R-:W4:Y:S01]  /*9380*/  LDL.LU R41, [R1+0x4c] ;  /* 0x00004c0001297983 */ /* 0x000f220000300800 */
[----:B------:R-:W-:Y:S01]  /*9390*/  FFMA.FTZ R24, R29, -R57, R24 ;  /* 0x800000391d187223 */ /* 0x000fe20000010018 */
[--C-:B------:R-:W-:Y:S01]  /*93a0*/  FFMA.FTZ R11, R0, R11, -R56.reuse ;  /* 0x0000000b000b7223 */ /* 0x100fe20000010838 */
[C-C-:B------:R-:W-:Y:S01]  /*93b0*/  FFMA.FTZ R129, R9.reuse, R129, -R56.reuse ;  /* 0x0000008109817223 */ /* 0x140fe20000010838 */
[----:B------:R-:W4:Y:S01]  /*93c0*/  LDL.LU R39, [R1+0x3c] ;  /* 0x00003c0001277983 */ /* 0x000f220000300800 */
[--C-:B------:R-:W-:Y:S01]  /*93d0*/  FFMA.FTZ R10, R9, R10, -R56.reuse ;  /* 0x0000000a090a7223 */ /* 0x100fe20000010838 */
[--C-:B------:R-:W-:Y:S01]  /*93e0*/  FFMA.FTZ R58, R6, R58, -R56.reuse ;  /* 0x0000003a063a7223 */ /* 0x100fe20000010838 */
[C-C-:B------:R-:W-:Y:S01]  /*93f0*/  FFMA.FTZ R19, R0.reuse, R19, -R56.reuse ;  /* 0x0000001300137223 */ /* 0x140fe20000010838 */
[----:B------:R-:W4:Y:S01]  /*9400*/  LDL.LU R31, [R1+0x44] ;  /* 0x00004400011f7983 */ /* 0x000f220000300800 */
[-C--:B------:R-:W-:Y:S01]  /*9410*/  FFMA.FTZ R11, R17, -R57.reuse, R11 ;  /* 0x80000039110b7223 */ /* 0x080fe2000001000b */
[--C-:B------:R-:W-:Y:S01]  /*9420*/  FFMA.FTZ R130, R0, R130, -R56.reuse ;  /* 0x0000008200827223 */ /* 0x100fe20000010838 */
[-C--:B------:R-:W-:Y:S01]  /*9430*/  FFMA.FTZ R129, R12, -R57.reuse, R129 ;  /* 0x800000390c817223 */ /* 0x080fe20000010081 */
[----:B------:R-:W4:Y:S01]  /*9440*/  LDL.LU R29, [R1+0x34] ;  /* 0x00003400011d7983 */ /* 0x000f220000300800 */
[----:B------:R-:W-:Y:S01]  /*9450*/  FFMA.FTZ R20, R9, R20, -R56 ;  /* 0x0000001409147223 */ /* 0x000fe20000010838 */
[----:B------:R-:W-:Y:S01]  /*9460*/  FFMA.FTZ R10, R16, -R57, R10 ;  /* 0x80000039100a7223 */ /* 0x000fe2000001000a */
[----:B------:R-:W-:Y:S01]  /*9470*/  FFMA.FTZ R55, -R57, R55, R58 ;  /* 0x0000003739377223 */ /* 0x000fe2000001013a */
[-C--:B------:R-:W-:Y:S01]  /*9480*/  FFMA.FTZ R19, R25, -R57.reuse, R19 ;  /* 0x8000003919137223 */ /* 0x080fe20000010013 */
[----:B------:R-:W-:Y:S01]  /*9490*/  FFMA.FTZ R42, R9, R42, -R56 ;  /* 0x0000002a092a7223 */ /* 0x000fe20000010838 */
[----:B------:R-:W-:Y:S01]  /*94a0*/  FFMA.FTZ R130, R13, -R57, R130 ;  /* 0x800000390d827223 */ /* 0x000fe20000010082 */
[--C-:B------:R-:W-:Y:S01]  /*94b0*/  FFMA.FTZ R60, R5, R60, -R56.reuse ;  /* 0x0000003c053c7223 */ /* 0x100fe20000010838 */
[----:B------:R-:W-:Y:S01]  /*94c0*/  FFMA.FTZ R62, R6, R62, -R56 ;  /* 0x0000003e063e7223 */ /* 0x000fe20000010838 */
[----:B------:R-:W-:Y:S01]  /*94d0*/  FMUL.FTZ R25, R126, R11 ;  /* 0x0000000b7e197220 */ /* 0x000fe20000410000 */
[----:B------:R-:W-:Y:S01]  /*94e0*/  FFMA.FTZ R20, R28, -R57, R20 ;  /* 0x800000391c147223 */ /* 0x000fe20000010014 */
[----:B------:R-:W-:Y:S01]  /*94f0*/  PRMT R11, R2, 0x7632, R11 ;  /* 0x00007632020b7816 */ /* 0x000fe2000000000b */
[--C-:B------:R-:W-:Y:S01]  /*9500*/  FFMA.FTZ R15, R0, R15, -R56.reuse ;  /* 0x0000000f000f7223 */ /* 0x100fe20000010838 */
[----:B------:R-:W-:Y:S01]  /*9510*/  FFMA.FTZ R14, R9, R14, -R56 ;  /* 0x0000000e090e7223 */ /* 0x000fe20000010838 */
[C---:B------:R-:W-:Y:S01]  /*9520*/  FMUL.FTZ R16, R126.reuse, R125 ;  /* 0x0000007d7e107220 */ /* 0x040fe20000410000 */
[C---:B------:R-:W-:Y:S01]  /*9530*/  FMUL.FTZ R55, R126.reuse, R55 ;  /* 0x000000377e377220 */ /* 0x040fe20000410000 */
[----:B------:R-:W-:Y:S01]  /*9540*/  FMUL.FTZ R28, R126, R10 ;  /* 0x0000000a7e1c7220 */ /* 0x000fe20000410000 */
[----:B------:R-:W-:Y:S01]  /*9550*/  FFMA.FTZ R42, R123, -R57, R42 ;  /* 0x800000397b2a7223 */ /* 0x000fe2000001002a */
[C---:B------:R-:W-:Y:S01]  /*9560*/  FFMA.FTZ R59, -R57.reuse, R59, R60 ;  /* 0x0000003b393b7223 */ /* 0x040fe2000001013c */
[----:B------:R-:W-:Y:S01]  /*9570*/  FFMA.FTZ R43, -R57, R43, R62 ;  /* 0x0000002b392b7223 */ /* 0x000fe2000001013e */
[C-C-:B------:R-:W-:Y:S01]  /*9580*/  FFMA.FTZ R37, R9.reuse, R37, -R56.reuse ;  /* 0x0000002509257223 */ /* 0x140fe20000010838 */
[--C-:B------:R-:W-:Y:S01]  /*9590*/  FFMA.FTZ R18, R9, R18, -R56.reuse ;  /* 0x0000001209127223 */ /* 0x100fe20000010838 */
[----:B------:R-:W-:Y:S01]  /*95a0*/  FFMA.FTZ R66, R6, R66, -R56 ;  /* 0x0000004206427223 */ /* 0x000fe20000010838 */
[-C--:B------:R-:W-:Y:S01]  /*95b0*/  FFMA.FTZ R15, R22, -R57.reuse, R15 ;  /* 0x80000039160f7223 */ /* 0x080fe2000001000f */
[----:B------:R-:W-:Y:S01]  /*95c0*/  FFMA.FTZ R14, R21, -R57, R14 ;  /* 0x80000039150e7223 */ /* 0x000fe2000001000e */
[----:B------:R-:W-:Y:S01]  /*95d0*/  F2FP.BF16.F32.PACK_AB R16, R55, R16 ;  /* 0x000000103710723e */ /* 0x000fe200000010ff */
[----:B------:R-:W-:Y:S01]  /*95e0*/  FFMA.FTZ R72, R5, R72, -R56 ;  /* 0x0000004805487223 */ /* 0x000fe20000010838 */
[C---:B------:R-:W-:Y:S01]  /*95f0*/  FMUL.FTZ R124, R126.reuse, R124 ;  /* 0x0000007c7e7c7220 */ /* 0x040fe20000410000 */
[C---:B------:R-:W-:Y:S01]  /*9600*/  FMUL.FTZ R42, R126.reuse, R42 ;  /* 0x0000002a7e2a7220 */ /* 0x040fe20000410000 */
[C---:B------:R-:W-:Y:S01]  /*9610*/  FMUL.FTZ R59, R126.reuse, R59 ;  /* 0x0000003b7e3b7220 */ /* 0x040fe20000410000 */
[----:B------:R-:W-:Y:S01]  /*9620*/  FMUL.FTZ R43, R126, R43 ;  /* 0x0000002b7e2b7220 */ /* 0x000fe20000410000 */
[-C--:B------:R-:W-:Y:S01]  /*9630*/  FFMA.FTZ R37, R44, -R57.reuse, R37 ;  /* 0x800000392c257223 */ /* 0x080fe20000010025 */
[----:B------:R-:W-:Y:S01]  /*9640*/  FFMA.FTZ R18, R23, -R57, R18 ;  /* 0x8000003917127223 */ /* 0x000fe20000010012 */
[C---:B------:R-:W-:Y:S01]  /*9650*/  FFMA.FTZ R63, -R57.reuse, R63, R66 ;  /* 0x0000003f393f7223 */ /* 0x040fe20000010142 */
[C---:B------:R-:W-:Y:S01]  /*9660*/  FMUL.FTZ R22, R126.reuse, R15 ;  /* 0x0000000f7e167220 */ /* 0x040fe20000410000 */
[----:B------:R-:W-:Y:S01]  /*9670*/  FMUL.FTZ R23, R126, R14 ;  /* 0x0000000e7e177220 */ /* 0x000fe20000410000 */
[----:B------:R-:W-:Y:S01]  /*9680*/  PRMT R15, R16, 0x7632, R15 ;  /* 0x00007632100f7816 */ /* 0x000fe2000000000f */
[----:B------:R-:W-:Y:S01]  /*9690*/  FFMA.FTZ R17, -R57, R70, R72 ;  /* 0x0000004639117223 */ /* 0x000fe20000010148 */
[C---:B------:R-:W-:Y:S01]  /*96a0*/  FMUL.FTZ R37, R126.reuse, R37 ;  /* 0x000000257e257220 */ /* 0x040fe20000410000 */
[C---:B------:R-:W-:Y:S01]  /*96b0*/  FMUL.FTZ R70, R126.reuse, R63 ;  /* 0x0000003f7e467220 */ /* 0x040fe20000410000 */
[----:B------:R-:W-:Y:S01]  /*96c0*/  F2FP.BF16.F32.PACK_AB R124, R59, R124 ;  /* 0x0000007c3b7c723e */ /* 0x000fe200000010ff */
[----:B------:R-:W-:Y:S01]  /*96d0*/  FFMA.FTZ R64, R5, R64, -R56 ;  /* 0x0000004005407223 */ /* 0x000fe20000010838 */
[----:B------:R-:W-:Y:S01]  /*96e0*/  F2FP.BF16.F32.PACK_AB R42, R43, R42 ;  /* 0x0000002a2b2a723e */ /* 0x000fe200000010ff */
[----:B------:R-:W-:Y:S01]  /*96f0*/  FMUL.FTZ R58, R126, R17 ;  /* 0x000000117e3a7220 */ /* 0x000fe20000410000 */
[----:B------:R-:W-:Y:S01]  /*9700*/  PRMT R17, R124, 0x7632, R17 ;  /* 0x000076327c117816 */ /* 0x000fe20000000011 */
[----:B------:R-:W-:Y:S01]  /*9710*/  FFMA.FTZ R61, -R57, R61, R64 ;  /* 0x0000003d393d7223 */ /* 0x000fe20000010140 */
[----:B------:R-:W-:Y:S01]  /*9720*/  F2FP.BF16.F32.PACK_AB R37, R70, R37 ;  /* 0x000000254625723e */ /* 0x000fe200000010ff */
[----:B------:R-:W-:Y:S01]  /*9730*/  FMUL.FTZ R38, R126, R38 ;  /* 0x000000267e267220 */ /* 0x000fe20000410000 */
[--C-:B------:R-:W-:Y:S01]  /*9740*/  FFMA.FTZ R34, R9, R34, -R56.reuse ;  /* 0x0000002209227223 */ /* 0x100fe20000010838 */
[--C-:B------:R-:W-:Y:S01]  /*9750*/  FFMA.FTZ R68, R5, R68, -R56.reuse ;  /* 0x0000004405447223 */ /* 0x100fe20000010838 */
[C-C-:B------:R-:W-:Y:S01]  /*9760*/  FFMA.FTZ R69, R6.reuse, R69, -R56.reuse ;  /* 0x0000004506457223 */ /* 0x140fe20000010838 */
[C-C-:B------:R-:W-:Y:S01]  /*9770*/  FFMA.FTZ R32, R9.reuse, R32, -R56.reuse ;  /* 0x0000002009207223 */ /* 0x140fe20000010838 */
[C-C-:B------:R-:W-:Y:S01]  /*9780*/  FFMA.FTZ R74, R6.reuse, R74, -R56.reuse ;  /* 0x0000004a064a7223 */ /* 0x140fe20000010838 */
[--C-:B------:R-:W-:Y:S01]  /*9790*/  FFMA.FTZ R26, R9, R26, -R56.reuse ;  /* 0x0000001a091a7223 */ /* 0x100fe20000010838 */
[C-C-:B------:R-:W-:Y:S01]  /*97a0*/  FFMA.FTZ R76, R5.reuse, R76, -R56.reuse ;  /* 0x0000004c054c7223 */ /* 0x140fe20000010838 */
[C-C-:B------:R-:W-:Y:S01]  /*97b0*/  FFMA.FTZ R78, R6.reuse, R78, -R56.reuse ;  /* 0x0000004e064e7223 */ /* 0x140fe20000010838 */
[--C-:B------:R-:W-:Y:S01]  /*97c0*/  FFMA.FTZ R80, R5, R80, -R56.reuse ;  /* 0x0000005005507223 */ /* 0x100fe20000010838 */
[----:B------:R-:W-:Y:S01]  /*97d0*/  FMUL.FTZ R114, R117, R114 ;  /* 0x0000007275727220 */ /* 0x000fe20000410000 */
[--C-:B------:R-:W-:Y:S01]  /*97e0*/  FFMA.FTZ R82, R6, R82, -R56.reuse ;  /* 0x0000005206527223 */ /* 0x100fe20000010838 */
        /* <DEDUP_REMOVED lines=27> */
[----:B--2---:R-:W-:Y:S01]  /*99a0*/  IADD3 R12, P1, R119, UR22, RZ ;  /* 0x00000016770c7c10 */ /* 0x004fe2000ff3e0ff */
[----:B------:R-:W-:Y:S01]  /*99b0*/  FMUL.FTZ R61, R126, R61 ;  /* 0x0000003d7e3d7220 */ /* 0x000fe20000410000 */
[----:B------:R-:W-:Y:S01]  /*99c0*/  FFMA.FTZ R34, R40, -R57, R34 ;  /* 0x8000003928227223 */ /* 0x000fe20000010022 */
[C---:B------:R-:W-:Y:S01]  /*99d0*/  FFMA.FTZ R65, -R57.reuse, R65, R68 ;  /* 0x0000004139417223 */ /* 0x040fe20000010144 */
[----:B---3--:R-:W-:Y:S01]  /*99e0*/  IADD3.X R13, R118, UR23, RZ, P1, !PT ;  /* 0x00000017760d7c10 */ /* 0x008fe20008ffe4ff */
[----:B------:R-:W-:Y:S01]  /*99f0*/  FFMA.FTZ R69, -R57, R67, R69 ;  /* 0x0000004339457223 */ /* 0x000fe20000010145 */
[C---:B------:R-:W-:Y:S01]  /*9a00*/  FMUL.FTZ R35, R126.reuse, R35 ;  /* 0x000000237e237220 */ /* 0x040fe20000410000 */
[----:B------:R-:W-:Y:S01]  /*9a10*/  FMUL.FTZ R33, R126, R33 ;  /* 0x000000217e217220 */ /* 0x000fe20000410000 */
[----:B----4-:R-:W-:Y:S01]  /*9a20*/  IADD3 R10, P1, R45, UR22, RZ ;  /* 0x000000162d0a7c10 */ /* 0x010fe2000ff3e0ff */
[----:B------:R0:W-:Y:S01]  /*9a30*/  STG.E.U16 desc[UR14][R12.64+0x2], R11 ;  /* 0x0000020b0c007986 */ /* 0x0001e2000c10150e */
[----:B------:R-:W-:Y:S01]  /*9a40*/  FFMA.FTZ R32, R36, -R57, R32 ;  /* 0x8000003924207223 */ /* 0x000fe20000010020 */
[C---:B------:R-:W-:Y:S01]  /*9a50*/  FFMA.FTZ R71, -R57.reuse, R71, R74 ;  /* 0x0000004739477223 */ /* 0x040fe2000001014a */
[----:B------:R-:W-:Y:S01]  /*9a60*/  FFMA.FTZ R26, R30, -R57, R26 ;  /* 0x800000391e1a7223 */ /* 0x000fe2000001001a */
[----:B------:R-:W2:Y:S01]  /*9a70*/  LDL.LU R45, [R1+0x38] ;  /* 0x00003800012d7983 */ /* 0x000ea20000300800 */
[C---:B------:R-:W-:Y:S01]  /*9a80*/  FFMA.FTZ R73, -R57.reuse, R73, R76 ;  /* 0x0000004939497223 */ /* 0x040fe2000001014c */
[C---:B------:R-:W-:Y:S01]  /*9a90*/  FFMA.FTZ R75, -R57.reuse, R75, R78 ;  /* 0x0000004b394b7223 */ /* 0x040fe2000001014e */
[C---:B------:R-:W-:Y:S01]  /*9aa0*/  FFMA.FTZ R77, -R57.reuse, R77, R80 ;  /* 0x0000004d394d7223 */ /* 0x040fe20000010150 */
[----:B------:R-:W-:Y:S01]  /*9ab0*/  FFMA.FTZ R114, R6, R114, -R56 ;  /* 0x0000007206727223 */ /* 0x000fe20000010838 */
[C---:B------:R-:W-:Y:S01]  /*9ac0*/  FMUL.FTZ R27, R126.reuse, R27 ;  /* 0x0000001b7e1b7220 */ /* 0x040fe20000410000 */
[C---:B------:R-:W-:Y:S01]  /*9ad0*/  FMUL.FTZ R24, R126.reuse, R24 ;  /* 0x000000187e187220 */ /* 0x040fe20000410000 */
[----:B------:R-:W-:Y:S01]  /*9ae0*/  FFMA.FTZ R79, -R57, R79, R82 ;  /* 0x0000004f394f7223 */ /* 0x000fe20000010152 */
[----:B0-----:R-:W-:Y:S01]  /*9af0*/  IADD3.X R11, R41, UR23, RZ, P1, !PT ;  /* 0x00000017290b7c10 */ /* 0x001fe20008ffe4ff */
[C---:B------:R-:W-:Y:S01]  /*9b00*/  FMUL.FTZ R20, R126.reuse, R20 ;  /* 0x000000147e147220 */ /* 0x040fe20000410000 */
[----:B------:R-:W3:Y:S01]  /*9b10*/  LDL.LU R41, [R1+0x2c] ;  /* 0x00002c0001297983 */ /* 0x000ee20000300800 */
[----:B------:R-:W-:Y:S01]  /*9b20*/  IADD3 R14, P1, R39, UR22, RZ ;  /* 0x00000016270e7c10 */ /* 0x000fe2000ff3e0ff */
[C---:B------:R-:W-:Y:S01]  /*9b30*/  FFMA.FTZ R81, -R57.reuse, R81, R84 ;  /* 0x0000005139517223 */ /* 0x040fe20000010154 */
[C---:B------:R-:W-:Y:S01]  /*9b40*/  FFMA.FTZ R83, -R57.reuse, R83, R86 ;  /* 0x0000005339537223 */ /* 0x040fe20000010156 */
[----:B------:R-:W4:Y:S01]  /*9b50*/  LDL.LU R39, [R1+0x30] ;  /* 0x0000300001277983 */ /* 0x000f220000300800 */
[C---:B------:R-:W-:Y:S01]  /*9b60*/  FFMA.FTZ R85, -R57.reuse, R85, R88 ;  /* 0x0000005539557223 */ /* 0x040fe20000010158 */
[C---:B------:R-:W-:Y:S01]  /*9b70*/  FFMA.FTZ R21, -R57.reuse, R112, R54 ;  /* 0x0000007039157223 */ /* 0x040fe20000010136 */
[C---:B------:R-:W-:Y:S01]  /*9b80*/  FMUL.FTZ R19, R126.reuse, R19 ;  /* 0x000000137e137220 */ /* 0x040fe20000410000 */
[----:B------:R0:W-:Y:S01]  /*9b90*/  STG.E.U16 desc[UR14][R12.64], R2 ;  /* 0x000000020c007986 */ /* 0x0001e2000c10150e */
[C---:B------:R-:W-:Y:S01]  /*9ba0*/  FMUL.FTZ R18, R126.reuse, R18 ;  /* 0x000000127e127220 */ /* 0x040fe20000410000 */
[C---:B------:R-:W-:Y:S01]  /*9bb0*/  FFMA.FTZ R87, -R57.reuse, R87, R90 ;  /* 0x0000005739577223 */ /* 0x040fe2000001015a */
[C---:B------:R-:W-:Y:S01]  /*9bc0*/  FFMA.FTZ R89, -R57.reuse, R89, R92 ;  /* 0x0000005939597223 */ /* 0x040fe2000001015c */
[----:B------:R1:W-:Y:S01]  /*9bd0*/  STG.E.U16 desc[UR14][R12.64+0x6], R15 ;  /* 0x0000060f0c007986 */ /* 0x0003e2000c10150e */
[C---:B------:R-:W-:Y:S01]  /*9be0*/  FFMA.FTZ R91, -R57.reuse, R91, R94 ;  /* 0x0000005b395b7223 */ /* 0x040fe2000001015e */
[C---:B------:R-:W-:Y:S01]  /*9bf0*/  FFMA.FTZ R93, -R57.reuse, R93, R96 ;  /* 0x0000005d395d7223 */ /* 0x040fe20000010160 */
[----:B------:R-:W-:Y:S01]  /*9c00*/  FMUL.FTZ R130, R126, R130 ;  /* 0x000000827e827220 */ /* 0x000fe20000410000 */
[----:B------:R1:W-:Y:S01]  /*9c10*/  STG.E.U16 desc[UR14][R12.64+0x4], R16 ;  /* 0x000004100c007986 */ /* 0x0003e2000c10150e */
[----:B------:R-:W-:Y:S01]  /*9c20*/  FFMA.FTZ R95, -R57, R95, R98 ;  /* 0x0000005f395f7223 */ /* 0x000fe20000010162 */
[-C--:B------:R-:W-:Y:S01]  /*9c30*/  FFMA.FTZ R134, R132, -R57.reuse, R134 ;  /* 0x8000003984867223 */ /* 0x080fe20000010086 */
[----:B------:R-:W-:Y:S01]  /*9c40*/  FFMA.FTZ R133, R131, -R57, R133 ;  /* 0x8000003983857223 */ /* 0x000fe20000010085 */
[----:B0-----:R-:W-:Y:S01]  /*9c50*/  PRMT R2, R42, 0x7632, R2 ;  /* 0x000076322a027816 */ /* 0x001fe20000000002 */
[C---:B------:R-:W-:Y:S01]  /*9c60*/  FFMA.FTZ R97, -R57.reuse, R97, R100 ;  /* 0x0000006139617223 */ /* 0x040fe20000010164 */
[----:B------:R-:W-:Y:S01]  /*9c70*/  FFMA.FTZ R99, -R57, R99, R102 ;  /* 0x0000006339637223 */ /* 0x000fe20000010166 */
[----:B------:R-:W-:Y:S01]  /*9c80*/  FMUL.FTZ R129, R126, R129 ;  /* 0x000000817e817220 */ /* 0x000fe20000410000 */
[----:B-1----:R-:W-:Y:S01]  /*9c90*/  IADD3.X R15, R31, UR23, RZ, P1, !PT ;  /* 0x000000171f0f7c10 */ /* 0x002fe20008ffe4ff */
[-C--:B------:R-:W-:Y:S01]  /*9ca0*/  FFMA.FTZ R135, R128, -R57.reuse, R135 ;  /* 0x8000003980877223 */ /* 0x080fe20000010087 */
[----:B------:R-:W4:Y:S01]  /*9cb0*/  LDL.LU R31, [R1+0x24] ;  /* 0x00002400011f7983 */ /* 0x000f220000300800 */
[----:B------:R-:W-:Y:S01]  /*9cc0*/  FFMA.FTZ R138, R127, -R57, R138 ;  /* 0x800000397f8a7223 */ /* 0x000fe2000001008a */
[----:B------:R-:W-:Y:S01]  /*9cd0*/  IADD3 R12, P1, R29, UR22, RZ ;  /* 0x000000161d0c7c10 */ /* 0x000fe2000ff3e0ff */
[C---:B------:R-:W-:Y:S01]  /*9ce0*/  FFMA.FTZ R101, -R57.reuse, R101, R104 ;  /* 0x0000006539657223 */ /* 0x040fe20000010168 */
[----:B------:R-:W-:Y:S01]  /*9cf0*/  STG.E.U16 desc[UR14][R10.64], R124 ;  /* 0x0000007c0a007986 */ /* 0x000fe2000c10150e */
[----:B------:R-:W-:Y:S01]  /*9d00*/  FFMA.FTZ R103, -R57, R103, R106 ;  /* 0x0000006739677223 */ /* 0x000fe2000001016a */
[-C--:B------:R-:W-:Y:S01]  /*9d10*/  FFMA.FTZ R139, R136, -R57.reuse, R139 ;  /* 0x80000039888b7223 */ /* 0x080fe2000001008b */
[----:B------:R-:W-:Y:S01]  /*9d20*/  FFMA.FTZ R142, R137, -R57, R142 ;  /* 0x80000039898e7223 */ /* 0x000fe2000001008e */
[----:B------:R-:W-:Y:S01]  /*9d30*/  STG.E.U16 desc[UR14][R10.64+0x2], R17 ;  /* 0x000002110a007986 */ /* 0x000fe2000c10150e */
[C---:B------:R-:W-:Y:S01]  /*9d40*/  FFMA.FTZ R105, -R57.reuse, R105, R110 ;  /* 0x0000006939697223 */ /* 0x040fe2000001016e */
[----:B------:R-:W-:Y:S01]  /*9d50*/  FFMA.FTZ R109, -R57, R107, R109 ;  /* 0x0000006b396d7223 */ /* 0x000fe2000001016d */
[-C--:B------:R-:W-:Y:S01]  /*9d60*/  FFMA.FTZ R145, R140, -R57.reuse, R145 ;  /* 0x800000398c917223 */ /* 0x080fe20000010091 */
[----:B------:R-:W-:Y:S01]  /*9d70*/  STG.E.U16 desc[UR14][R10.64+0x4], R42 ;  /* 0x0000042a0a007986 */ /* 0x000fe2000c10150e */
[----:B------:R-:W-:Y:S01]  /*9d80*/  FFMA.FTZ R146, R141, -R57, R146 ;  /* 0x800000398d927223 */ /* 0x000fe20000010092 */
[----:B------:R-:W-:Y:S01]  /*9d90*/  FFMA.FTZ R113, -R57, R113, R108 ;  /* 0x0000007139717223 */ /* 0x000fe2000001016c */
[-C--:B------:R-:W-:Y:S01]  /*9da0*/  FFMA.FTZ R147, R143, -R57.reuse, R147 ;  /* 0x800000398f937223 */ /* 0x080fe20000010093 */
[----:B------:R0:W-:Y:S01]  /*9db0*/  STG.E.U16 desc[UR14][R10.64+0x6], R2 ;  /* 0x000006020a007986 */ /* 0x0001e2000c10150e */
[----:B------:R-:W-:Y:S01]  /*9dc0*/  FFMA.FTZ R148, R144, -R57, R148 ;  /* 0x8000003990947223 */ /* 0x000fe20000010094 */
[----:B------:R-:W-:-:S02]  /*9dd0*/  FFMA.FTZ R111, -R57, R111, R116 ;  /* 0x0000006f396f7223 */ /* 0x000fc40000010174 */
[----:B------:R-:W4:Y:S01]  /*9de0*/  LDL.LU R29, [R1+0x28] ;  /* 0x00002800011d7983 */ /* 0x000f220000300800 */
[----:B------:R-:W-:Y:S01]  /*9df0*/  F2FP.BF16.F32.PACK_AB R38, R61, R38 ;  /* 0x000000263d26723e */ /* 0x000fe200000010ff */
[C---:B------:R-:W-:Y:S01]  /*9e00*/  FMUL.FTZ R34, R126.reuse, R34 ;  /* 0x000000227e227220 */ /* 0x040fe20000410000 */
[C---:B------:R-:W-:Y:S01]  /*9e10*/  FMUL.FTZ R60, R126.reuse, R65 ;  /* 0x000000417e3c7220 */ /* 0x040fe20000410000 */
[----:B------:R1:W-:Y:S01]  /*9e20*/  STG.E.U16 desc[UR14][R14.64+0x4], R37 ;  /* 0x000004250e007986 */ /* 0x0003e2000c10150e */
[----:B0-----:R-:W-:Y:S01]  /*9e30*/  PRMT R11, R37, 0x7632, R11 ;  /* 0x00007632250b7816 */ /* 0x001fe2000000000b */
[----:B------:R-:W-:Y:S01]  /*9e40*/  FMUL.FTZ R69, R126, R69 ;  /* 0x000000457e457220 */ /* 0x000fe20000410000 */
[----:B------:R-:W-:Y:S01]  /*9e50*/  F2FP.BF16.F32.PACK_AB R33, R58, R33 ;  /* 0x000000213a21723e */ /* 0x000fe200000010ff */
[C---:B------:R-:W-:Y:S01]  /*9e60*/  FMUL.FTZ R32, R126.reuse, R32 ;  /* 0x000000207e207220 */ /* 0x040fe20000410000 */
[C---:B------:R-:W-:Y:S01]  /*9e70*/  FMUL.FTZ R71, R126.reuse, R71 ;  /* 0x000000477e477220 */ /* 0x040fe20000410000 */
[C---:B------:R-:W-:Y:S01]  /*9e80*/  FMUL.FTZ R26, R126.reuse, R26 ;  /* 0x0000001a7e1a7220 */ /* 0x040fe20000410000 */
[C---:B------:R-:W-:Y:S01]  /*9e90*/  FMUL.FTZ R56, R126.reuse, R73 ;  /* 0x000000497e387220 */ /* 0x040fe20000410000 */
[C---:B------:R-:W-:Y:S01]  /*9ea0*/  FMUL.FTZ R75, R126.reuse, R75 ;  /* 0x0000004b7e4b7220 */ /* 0x040fe20000410000 */
[----:B-1----:R-:W4:Y:S01]  /*9eb0*/  LDL.LU R37, [R1+0x1c] ;  /* 0x00001c0001257983 */ /* 0x002f220000300800 */
[C---:B------:R-:W-:Y:S01]  /*9ec0*/  FMUL.FTZ R77, R126.reuse, R77 ;  /* 0x0000004d7e4d7220 */ /* 0x040fe20000410000 */
[C---:B------:R-:W-:Y:S01]  /*9ed0*/  FMUL.FTZ R79, R126.reuse, R79 ;  /* 0x0000004f7e4f7220 */ /* 0x040fe20000410000 */
[----:B------:R-:W-:Y:S01]  /*9ee0*/  FMUL.FTZ R54, R126, R81 ;  /* 0x000000517e367220 */ /* 0x000fe20000410000 */
[----:B------:R-:W4:Y:S01]  /*9ef0*/  LDL.LU R17, [R1+0x20] ;  /* 0x0000200001117983 */ /* 0x000f220000300800 */
[----:B------:R-:W-:Y:S01]  /*9f00*/  PRMT R13, R38, 0x7632, R13 ;  /* 0x00007632260d7816 */ /* 0x000fe2000000000d */
[----:B------:R-:W-:Y:S01]  /*9f10*/  FMUL.FTZ R83, R126, R83 ;  /* 0x000000537e537220 */ /* 0x000fe20000410000 */
[----:B------:R-:W-:Y:S01]  /*9f20*/  F2FP.BF16.F32.PACK_AB R35, R60, R35 ;  /* 0x000000233c23723e */ /* 0x000fe200000010ff */
[C---:B------:R-:W-:Y:S01]  /*9f30*/  FMUL.FTZ R85, R126.reuse, R85 ;  /* 0x000000557e557220 */ /* 0x040fe20000410000 */
[----:B------:R-:W-:Y:S01]  /*9f40*/  F2FP.BF16.F32.PACK_AB R34, R69, R34 ;  /* 0x000000224522723e */ /* 0x000fe200000010ff */
[----:B------:R-:W-:Y:S01]  /*9f50*/  STG.E.U16 desc[UR14][R14.64+0x2], R13 ;  /* 0x0000020d0e007986 */ /* 0x000fe2000c10150e */
[----:B------:R-:W-:Y:S01]  /*9f60*/  PRMT R16, R35, 0x7632, R16 ;  /* 0x0000763223107816 */ /* 0x000fe20000000010 */
[----:B------:R-:W-:Y:S01]  /*9f70*/  FMUL.FTZ R66, R126, R87 ;  /* 0x000000577e427220 */ /* 0x000fe20000410000 */
[----:B------:R-:W-:Y:S01]  /*9f80*/  PRMT R2, R34, 0x7632, R2 ;  /* 0x0000763222027816 */ /* 0x000fe20000000002 */
[----:B------:R-:W-:Y:S01]  /*9f90*/  STG.E.U16 desc[UR14][R14.64+0x6], R11 ;  /* 0x0000060b0e007986 */ /* 0x000fe2000c10150e */
[C---:B------:R-:W-:Y:S01]  /*9fa0*/  FMUL.FTZ R44, R126.reuse, R89 ;  /* 0x000000597e2c7220 */ /* 0x040fe20000410000 */
[C---:B------:R-:W-:Y:S01]  /*9fb0*/  FMUL.FTZ R91, R126.reuse, R91 ;  /* 0x0000005b7e5b7220 */ /* 0x040fe20000410000 */
[C---:B------:R-:W-:Y:S01]  /*9fc0*/  FMUL.FTZ R93, R126.reuse, R93 ;  /* 0x0000005d7e5d7220 */ /* 0x040fe20000410000 */
[----:B------:R0:W-:Y:S01]  /*9fd0*/  STG.E.U16 desc[UR14][R14.64], R38 ;  /* 0x000000260e007986 */ /* 0x0001e2000c10150e */
        /* <DEDUP_REMOVED lines=11> */
[----:B0-----:R-:W-:Y:S01]  /*a090*/  PRMT R15, R33, 0x7632, R15 ;  /* 0x00007632210f7816 */ /* 0x001fe2000000000f */
[C---:B------:R-:W-:Y:S01]  /*a0a0*/  FMUL.FTZ R142, R126.reuse, R142 ;  /* 0x0000008e7e8e7220 */ /* 0x040fe20000410000 */
[C---:B------:R-:W-:Y:S01]  /*a0b0*/  FMUL.FTZ R36, R126.reuse, R105 ;  /* 0x000000697e247220 */ /* 0x040fe20000410000 */
[C---:B------:R-:W-:Y:S01]  /*a0c0*/  FMUL.FTZ R109, R126.reuse, R109 ;  /* 0x0000006d7e6d7220 */ /* 0x040fe20000410000 */
[C---:B------:R-:W-:Y:S01]  /*a0d0*/  FMUL.FTZ R145, R126.reuse, R145 ;  /* 0x000000917e917220 */ /* 0x040fe20000410000 */
[C---:B------:R-:W-:Y:S01]  /*a0e0*/  FMUL.FTZ R146, R126.reuse, R146 ;  /* 0x000000927e927220 */ /* 0x040fe20000410000 */
[C---:B------:R-:W-:Y:S01]  /*a0f0*/  FMUL.FTZ R68, R126.reuse, R113 ;  /* 0x000000717e447220 */ /* 0x040fe20000410000 */
[----:B------:R-:W-:Y:S01]  /*a100*/  FMUL.FTZ R21, R126, R21 ;  /* 0x000000157e157220 */ /* 0x000fe20000410000 */
[----:B------:R-:W-:Y:S01]  /*a110*/  FFMA.FTZ R57, -R57, R115, R114 ;  /* 0x0000007339397223 */ /* 0x000fe20000010172 */
[----:B--2---:R-:W-:-:S05]  /*a120*/  IADD3.X R13, R45, UR23, RZ, P1, !PT ;  /* 0x000000172d0d7c10 */ /* 0x004fca0008ffe4ff */
[----:B------:R0:W-:Y:S01]  /*a130*/  STG.E.U16 desc[UR14][R12.64+0x4], R34 ;  /* 0x000004220c007986 */ /* 0x0001e2000c10150e */
[----:B---3--:R-:W-:-:S04]  /*a140*/  IADD3 R10, P1, R41, UR22, RZ ;  /* 0x00000016290a7c10 */ /* 0x008fc8000ff3e0ff */
[----:B----4-:R-:W-:Y:S01]  /*a150*/  IADD3.X R11, R39, UR23, RZ, P1, !PT ;  /* 0x00000017270b7c10 */ /* 0x010fe20008ffe4ff */
[----:B------:R-:W-:Y:S04]  /*a160*/  STG.E.U16 desc[UR14][R12.64], R35 ;  /* 0x000000230c007986 */ /* 0x000fe8000c10150e */
[----:B0-----:R-:W2:Y:S04]  /*a170*/  LDL.LU R34, [R1+0x14] ;  /* 0x0000140001227983 */ /* 0x001ea80000300800 */
[----:B------:R-:W-:Y:S04]  /*a180*/  STG.E.U16 desc[UR14][R12.64+0x2], R16 ;  /* 0x000002100c007986 */ /* 0x000fe8000c10150e */
[----:B------:R0:W-:Y:S04]  /*a190*/  STG.E.U16 desc[UR14][R12.64+0x6], R2 ;  /* 0x000006020c007986 */ /* 0x0001e8000c10150e */
[----:B------:R1:W-:Y:S01]  /*a1a0*/  STG.E.U16 desc[UR14][R10.64], R33 ;  /* 0x000000210a007986 */ /* 0x0003e2000c10150e */
[----:B------:R-:W-:-:S03]  /*a1b0*/  IADD3 R14, P1, R31, UR22, RZ ;  /* 0x000000161f0e7c10 */ /* 0x000fc6000ff3e0ff */
[----:B------:R3:W-:Y:S01]  /*a1c0*/  STG.E.U16 desc[UR14][R10.64+0x2], R15 ;  /* 0x0000020f0a007986 */ /* 0x0007e2000c10150e */
[----:B0-----:R-:W-:-:S03]  /*a1d0*/  PRMT R13, R32, 0x7632, R13 ;  /* 0x00007632200d7816 */ /* 0x001fc6000000000d */
[----:B-1----:R-:W4:Y:S04]  /*a1e0*/  LDL.LU R33, [R1+0x18] ;  /* 0x0000180001217983 */ /* 0x002f280000300800 */
[----:B------:R-:W4:Y:S04]  /*a1f0*/  LDL.LU R31, [R1+0xc] ;  /* 0x00000c00011f7983 */ /* 0x000f280000300800 */
[----:B------:R0:W-:Y:S01]  /*a200*/  STG.E.U16 desc[UR14][R10.64+0x6], R13 ;  /* 0x0000060d0a007986 */ /* 0x0001e2000c10150e */
[----:B---3--:R-:W-:-:S03]  /*a210*/  IADD3.X R15, R29, UR23, RZ, P1, !PT ;  /* 0x000000171d0f7c10 */ /* 0x008fc60008ffe4ff */
[----:B------:R-:W3:Y:S01]  /*a220*/  LDL.LU R29, [R1+0x10] ;  /* 0x00001000011d7983 */ /* 0x000ee20000300800 */
[----:B------:R-:W-:-:S04]  /*a230*/  IADD3 R12, P1, R37, UR22, RZ ;  /* 0x00000016250c7c10 */ /* 0x000fc8000ff3e0ff */
[----:B0-----:R-:W-:Y:S02]  /*a240*/  IADD3.X R13, R17, UR23, RZ, P1, !PT ;  /* 0x00000017110d7c10 */ /* 0x001fe40008ffe4ff */
[----:B------:R-:W3:Y:S01]  /*a250*/  LDL.LU R17, [R1+0x8] ;  /* 0x0000080001117983 */ /* 0x000ee20000300800 */
[----:B------:R-:W-:Y:S02]  /*a260*/  F2FP.BF16.F32.PACK_AB R27, R56, R27 ;  /* 0x0000001b381b723e */ /* 0x000fe400000010ff */
[----:B------:R-:W-:Y:S02]  /*a270*/  F2FP.BF16.F32.PACK_AB R26, R75, R26 ;  /* 0x0000001a4b1a723e */ /* 0x000fe400000010ff */
[----:B------:R-:W-:Y:S01]  /*a280*/  F2FP.BF16.F32.PACK_AB R24, R77, R24 ;  /* 0x000000184d18723e */ /* 0x000fe200000010ff */
[----:B------:R0:W-:Y:S01]  /*a290*/  STG.E.U16 desc[UR14][R10.64+0x4], R32 ;  /* 0x000004200a007986 */ /* 0x0001e2000c10150e */
[----:B------:R-:W-:Y:S02]  /*a2a0*/  PRMT R16, R27, 0x7632, R16 ;  /* 0x000076321b107816 */ /* 0x000fe40000000010 */
[----:B------:R-:W-:-:S02]  /*a2b0*/  PRMT R2, R26, 0x7632, R2 ;  /* 0x000076321a027816 */ /* 0x000fc40000000002 */
[----:B------:R-:W-:Y:S01]  /*a2c0*/  F2FP.BF16.F32.PACK_AB R20, R79, R20 ;  /* 0x000000144f14723e */ /* 0x000fe200000010ff */
[----:B------:R-:W-:Y:S01]  /*a2d0*/  STG.E.U16 desc[UR14][R14.64], R27 ;  /* 0x0000001b0e007986 */ /* 0x000fe2000c10150e */
[----:B0-----:R-:W-:-:S03]  /*a2e0*/  PRMT R11, R24, 0x7632, R11 ;  /* 0x00007632180b7816 */ /* 0x001fc6000000000b */
[----:B------:R0:W-:Y:S01]  /*a2f0*/  STG.E.U16 desc[UR14][R14.64+0x2], R16 ;  /* 0x000002100e007986 */ /* 0x0001e2000c10150e */
[----:B------:R-:W-:-:S03]  /*a300*/  F2FP.BF16.F32.PACK_AB R19, R54, R19 ;  /* 0x000000133613723e */ /* 0x000fc600000010ff */
[----:B------:R-:W-:Y:S01]  /*a310*/  STG.E.U16 desc[UR14][R14.64+0x4], R26 ;  /* 0x0000041a0e007986 */ /* 0x000fe2000c10150e */
[----:B------:R-:W-:-:S03]  /*a320*/  F2FP.BF16.F32.PACK_AB R18, R83, R18 ;  /* 0x000000125312723e */ /* 0x000fc600000010ff */
[----:B------:R1:W-:Y:S01]  /*a330*/  STG.E.U16 desc[UR14][R14.64+0x6], R2 ;  /* 0x000006020e007986 */ /* 0x0003e2000c10150e */
[----:B------:R-:W-:-:S03]  /*a340*/  F2FP.BF16.F32.PACK_AB R22, R85, R22 ;  /* 0x000000165516723e */ /* 0x000fc600000010ff */
[----:B------:R-:W-:Y:S01]  /*a350*/  STG.E.U16 desc[UR14][R12.64+0x2], R11 ;  /* 0x0000020b0c007986 */ /* 0x000fe2000c10150e */
[----:B0-----:R-:W-:Y:S02]  /*a360*/  PRMT R16, R19, 0x7632, R16 ;  /* 0x0000763213107816 */ /* 0x001fe40000000010 */
[----:B-1----:R-:W-:Y:S01]  /*a370*/  PRMT R15, R20, 0x7632, R15 ;  /* 0x00007632140f7816 */ /* 0x002fe2000000000f */
[----:B------:R-:W-:Y:S01]  /*a380*/  STG.E.U16 desc[UR14][R12.64], R24 ;  /* 0x000000180c007986 */ /* 0x000fe2000c10150e */
[----:B------:R-:W-:-:S03]  /*a390*/  PRMT R2, R18, 0x7632, R2 ;  /* 0x0000763212027816 */ /* 0x000fc60000000002 */
[----:B------:R-:W-:Y:S01]  /*a3a0*/  STG.E.U16 desc[UR14][R12.64+0x4], R20 ;  /* 0x000004140c007986 */ /* 0x000fe2000c10150e */
[----:B------:R-:W-:-:S03]  /*a3b0*/  F2FP.BF16.F32.PACK_AB R23, R66, R23 ;  /* 0x000000174217723e */ /* 0x000fc600000010ff */
[----:B------:R0:W-:Y:S01]  /*a3c0*/  STG.E.U16 desc[UR14][R12.64+0x6], R15 ;  /* 0x0000060f0c007986 */ /* 0x0001e2000c10150e */
[----:B------:R-:W-:Y:S02]  /*a3d0*/  F2FP.BF16.F32.PACK_AB R25, R44, R25 ;  /* 0x000000192c19723e */ /* 0x000fe400000010ff */
[----:B------:R-:W-:Y:S02]  /*a3e0*/  F2FP.BF16.F32.PACK_AB R28, R91, R28 ;  /* 0x0000001c5b1c723e */ /* 0x000fe400000010ff */
[----:B------:R-:W-:Y:S02]  /*a3f0*/  F2FP.BF16.F32.PACK_AB R93, R93, R130 ;  /* 0x000000825d5d723e */ /* 0x000fe400000010ff */
[----:B0-----:R-:W-:Y:S02]  /*a400*/  PRMT R13, R22, 0x7632, R13 ;  /* 0x00007632160d7816 */ /* 0x001fe4000000000d */
[----:B------:R-:W-:Y:S02]  /*a410*/  F2FP.BF16.F32.PACK_AB R62, R62, R129 ;  /* 0x000000813e3e723e */ /* 0x000fe400000010ff */
[----:B------:R-:W-:-:S02]  /*a420*/  F2FP.BF16.F32.PACK_AB R97, R97, R134 ;  /* 0x000000866161723e */ /* 0x000fc400000010ff */
[----:B------:R-:W-:Y:S02]  /*a430*/  F2FP.BF16.F32.PACK_AB R64, R64, R133 ;  /* 0x000000854040723e */ /* 0x000fe400000010ff */
[----:B------:R-:W-:Y:S02]  /*a440*/  F2FP.BF16.F32.PACK_AB R40, R40, R135 ;  /* 0x000000872828723e */ /* 0x000fe400000010ff */
[----:B------:R-:W-:Y:S02]  /*a450*/  F2FP.BF16.F32.PACK_AB R103, R103, R138 ;  /* 0x0000008a6767723e */ /* 0x000fe400000010ff */
[----:B------:R-:W-:Y:S02]  /*a460*/  F2FP.BF16.F32.PACK_AB R36, R36, R139 ;  /* 0x0000008b2424723e */ /* 0x000fe400000010ff */
[----:B------:R-:W-:Y:S01]  /*a470*/  F2FP.BF16.F32.PACK_AB R109, R109, R142 ;  /* 0x0000008e6d6d723e */ /* 0x000fe200000010ff */
[----:B------:R-:W-:Y:S01]  /*a480*/  FMUL.FTZ R147, R126, R147 ;  /* 0x000000937e937220 */ /* 0x000fe20000410000 */
[----:B------:R-:W-:Y:S01]  /*a490*/  F2FP.BF16.F32.PACK_AB R68, R68, R145 ;  /* 0x000000914444723e */ /* 0x000fe200000010ff */
[C---:B------:R-:W-:Y:S01]  /*a4a0*/  FMUL.FTZ R148, R126.reuse, R148 ;  /* 0x000000947e947220 */ /* 0x040fe20000410000 */
[----:B------:R-:W-:Y:S01]  /*a4b0*/  F2FP.BF16.F32.PACK_AB R21, R21, R146 ;  /* 0x000000921515723e */ /* 0x000fe200000010ff */
[C---:B------:R-:W-:Y:S01]  /*a4c0*/  FMUL.FTZ R30, R126.reuse, R111 ;  /* 0x0000006f7e1e7220 */ /* 0x040fe20000410000 */
[----:B------:R-:W-:-:S04]  /*a4d0*/  FMUL.FTZ R57, R126, R57 ;  /* 0x000000397e397220 */ /* 0x000fc80000410000 */
[----:B------:R-:W-:Y:S02]  /*a4e0*/  F2FP.BF16.F32.PACK_AB R30, R30, R147 ;  /* 0x000000931e1e723e */ /* 0x000fe400000010ff */
[----:B------:R-:W-:Y:S01]  /*a4f0*/  F2FP.BF16.F32.PACK_AB R57, R57, R148 ;  /* 0x000000943939723e */ /* 0x000fe200000010ff */
[----:B------:R-:W-:Y:S01]  /*a500*/  ULOP3.LUT UR4, UR4, 0x1, URZ, 0x3c, !UPT ;  /* 0x0000000104047892 */ /* 0x000fe2000f8e3c3f */
[----:B------:R-:W-:Y:S01]  /*a510*/  UMOV UR5, UR11 ;  /* 0x0000000b00057c82 */ /* 0x000fe20008000000 */
[----:B--2---:R-:W-:-:S04]  /*a520*/  IADD3 R10, P1, R34, UR22, RZ ;  /* 0x00000016220a7c10 */ /* 0x004fc8000ff3e0ff */
[----:B----4-:R-:W-:Y:S02]  /*a530*/  IADD3.X R11, R33, UR23, RZ, P1, !PT ;  /* 0x00000017210b7c10 */ /* 0x010fe40008ffe4ff */
[----:B------:R-:W-:-:S03]  /*a540*/  IADD3 R14, P1, R31, UR22, RZ ;  /* 0x000000161f0e7c10 */ /* 0x000fc6000ff3e0ff */
[----:B------:R-:W-:Y:S04]  /*a550*/  STG.E.U16 desc[UR14][R10.64], R19 ;  /* 0x000000130a007986 */ /* 0x000fe8000c10150e */
[----:B------:R0:W-:Y:S01]  /*a560*/  STG.E.U16 desc[UR14][R10.64+0x2], R16 ;  /* 0x000002100a007986 */ /* 0x0001e2000c10150e */
[----:B---3--:R-:W-:Y:S02]  /*a570*/  IADD3.X R15, R29, UR23, RZ, P1, !PT ;  /* 0x000000171d0f7c10 */ /* 0x008fe40008ffe4ff */
[----:B------:R-:W-:Y:S01]  /*a580*/  IADD3 R12, P1, R163, UR22, RZ ;  /* 0x00000016a30c7c10 */ /* 0x000fe2000ff3e0ff */
[----:B------:R-:W-:Y:S04]  /*a590*/  STG.E.U16 desc[UR14][R10.64+0x4], R18 ;  /* 0x000004120a007986 */ /* 0x000fe8000c10150e */
[----:B------:R1:W-:Y:S04]  /*a5a0*/  STG.E.U16 desc[UR14][R10.64+0x6], R2 ;  /* 0x000006020a007986 */ /* 0x0003e8000c10150e */
[----:B------:R2:W-:Y:S01]  /*a5b0*/  STG.E.U16 desc[UR14][R14.64+0x2], R13 ;  /* 0x0000020d0e007986 */ /* 0x0005e2000c10150e */
[----:B0-----:R-:W-:-:S02]  /*a5c0*/  PRMT R16, R25, 0x7632, R16 ;  /* 0x0000763219107816 */ /* 0x001fc40000000010 */
[----:B-1----:R-:W-:Y:S02]  /*a5d0*/  PRMT R11, R23, 0x7632, R11 ;  /* 0x00007632170b7816 */ /* 0x002fe4000000000b */
[----:B--2---:R-:W-:Y:S02]  /*a5e0*/  IADD3.X R13, R17, UR23, RZ, P1, !PT ;  /* 0x00000017110d7c10 */ /* 0x004fe40008ffe4ff */
[----:B------:R-:W-:Y:S01]  /*a5f0*/  IADD3 R10, P1, R161, UR22, RZ ;  /* 0x00000016a10a7c10 */ /* 0x000fe2000ff3e0ff */
[----:B------:R-:W-:Y:S01]  /*a600*/  STG.E.U16 desc[UR14][R14.64], R22 ;  /* 0x000000160e007986 */ /* 0x000fe2000c10150e */
[----:B------:R-:W-:-:S03]  /*a610*/  PRMT R2, R28, 0x7632, R2 ;  /* 0x000076321c027816 */ /* 0x000fc60000000002 */
[----:B------:R-:W-:Y:S04]  /*a620*/  STG.E.U16 desc[UR14][R14.64+0x4], R23 ;  /* 0x000004170e007986 */ /* 0x000fe8000c10150e */
[----:B------:R0:W-:Y:S04]  /*a630*/  STG.E.U16 desc[UR14][R14.64+0x6], R11 ;  /* 0x0000060b0e007986 */ /* 0x0001e8000c10150e */
[----:B------:R-:W-:Y:S04]  /*a640*/  STG.E.U16 desc[UR14][R12.64], R25 ;  /* 0x000000190c007986 */ /* 0x000fe8000c10150e */
[----:B------:R1:W-:Y:S01]  /*a650*/  STG.E.U16 desc[UR14][R12.64+0x2], R16 ;  /* 0x000002100c007986 */ /* 0x0003e2000c10150e */
[----:B0-----:R-:W-:-:S02]  /*a660*/  IADD3.X R11, R162, UR23, RZ, P1, !PT ;  /* 0x00000017a20b7c10 */ /* 0x001fc40008ffe4ff */
[----:B------:R-:W-:Y:S02]  /*a670*/  PRMT R15, R93, 0x7632, R15 ;  /* 0x000076325d0f7816 */ /* 0x000fe4000000000f */
[----:B------:R-:W-:Y:S01]  /*a680*/  IADD3 R14, P1, R159, UR22, RZ ;  /* 0x000000169f0e7c10 */ /* 0x000fe2000ff3e0ff */
[----:B------:R-:W-:Y:S04]  /*a690*/  STG.E.U16 desc[UR14][R12.64+0x4], R28 ;  /* 0x0000041c0c007986 */ /* 0x000fe8000c10150e */
[----:B------:R0:W-:Y:S01]  /*a6a0*/  STG.E.U16 desc[UR14][R12.64+0x6], R2 ;  /* 0x000006020c007986 */ /* 0x0001e2000c10150e */
[----:B-1----:R-:W-:-:S03]  /*a6b0*/  PRMT R16, R97, 0x7632, R16 ;  /* 0x0000763261107816 */ /* 0x002fc60000000010 */
[----:B------:R1:W-:Y:S01]  /*a6c0*/  STG.E.U16 desc[UR14][R10.64+0x2], R15 ;  /* 0x0000020f0a007986 */ /* 0x0003e2000c10150e */
[----:B0-----:R-:W-:Y:S02]  /*a6d0*/  PRMT R13, R62, 0x7632, R13 ;  /* 0x000076323e0d7816 */ /* 0x001fe4000000000d */
[----:B------:R-:W-:Y:S02]  /*a6e0*/  PRMT R2, R64, 0x7632, R2 ;  /* 0x0000763240027816 */ /* 0x000fe40000000002 */
[----:B-1----:R-:W-:Y:S02]  /*a6f0*/  IADD3.X R15, R160, UR23, RZ, P1, !PT ;  /* 0x00000017a00f7c10 */ /* 0x002fe40008ffe4ff */
[----:B------:R-:W-:Y:S01]  /*a700*/  IADD3 R12, P1, R157, UR22, RZ ;  /* 0x000000169d0c7c10 */ /* 0x000fe2000ff3e0ff */
[----:B------:R-:W-:Y:S04]  /*a710*/  STG.E.U16 desc[UR14][R10.64], R93 ;  /* 0x0000005d0a007986 */ /* 0x000fe8000c10150e */
[----:B------:R-:W-:Y:S04]  /*a720*/  STG.E.U16 desc[UR14][R10.64+0x4], R62 ;  /* 0x0000043e0a007986 */ /* 0x000fe8000c10150e */
[----:B------:R0:W-:Y:S04]  /*a730*/  STG.E.U16 desc[UR14][R10.64+0x6], R13 ;  /* 0x0000060d0a007986 */ /* 0x0001e8000c10150e */
[----:B------:R-:W-:Y:S04]  /*a740*/  STG.E.U16 desc[UR14][R14.64], R97 ;  /* 0x000000610e007986 */ /* 0x000fe8000c10150e */
[----:B------:R-:W-:Y:S04]  /*a750*/  STG.E.U16 desc[UR14][R14.64+0x2], R16 ;  /* 0x000002100e007986 */ /* 0x000fe8000c10150e */
[----:B------:R-:W-:Y:S01]  /*a760*/  STG.E.U16 desc[UR14][R14.64+0x4], R64 ;  /* 0x000004400e007986 */ /* 0x000fe2000c10150e */
[----:B0-----:R-:W-:-:S02]  /*a770*/  IADD3.X R13, R158, UR23, RZ, P1, !PT ;  /* 0x000000179e0d7c10 */ /* 0x001fc40008ffe4ff */
[----:B------:R-:W-:Y:S01]  /*a780*/  PRMT R11, R40, 0x7632, R11 ;  /* 0x00007632280b7816 */ /* 0x000fe2000000000b */
[----:B------:R0:W-:Y:S01]  /*a790*/  STG.E.U16 desc[UR14][R14.64+0x6], R2 ;  /* 0x000006020e007986 */ /* 0x0001e2000c10150e */
[----:B------:R-:W-:-:S03]  /*a7a0*/  IADD3 R10, P1, R155, UR22, RZ ;  /* 0x000000169b0a7c10 */ /* 0x000fc6000ff3e0ff */
[----:B------:R-:W-:Y:S01]  /*a7b0*/  STG.E.U16 desc[UR14][R12.64], R40 ;  /* 0x000000280c007986 */ /* 0x000fe2000c10150e */
[----:B0-----:R-:W-:-:S03]  /*a7c0*/  PRMT R15, R103, 0x7632, R15 ;  /* 0x00007632670f7816 */ /* 0x001fc6000000000f */
[----:B------:R0:W-:Y:S01]  /*a7d0*/  STG.E.U16 desc[UR14][R12.64+0x2], R11 ;  /* 0x0000020b0c007986 */ /* 0x0001e2000c10150e */
[----:B------:R-:W-:-:S03]  /*a7e0*/  PRMT R2, R36, 0x7632, R2 ;  /* 0x0000763224027816 */ /* 0x000fc60000000002 */
[----:B------:R-:W-:Y:S04]  /*a7f0*/  STG.E.U16 desc[UR14][R12.64+0x4], R103 ;  /* 0x000004670c007986 */ /* 0x000fe8000c10150e */
[----:B------:R1:W-:Y:S01]  /*a800*/  STG.E.U16 desc[UR14][R12.64+0x6], R15 ;  /* 0x0000060f0c007986 */ /* 0x0003e2000c10150e */
[----:B0-----:R-:W-:Y:S02]  /*a810*/  IADD3.X R11, R156, UR23, RZ, P1, !PT ;  /* 0x000000179c0b7c10 */ /* 0x001fe40008ffe4ff */
[----:B------:R-:W-:Y:S02]  /*a820*/  IADD3 R14, P1, R153, UR22, RZ ;  /* 0x00000016990e7c10 */ /* 0x000fe4000ff3e0ff */
[----:B-1----:R-:W-:Y:S01]  /*a830*/  PRMT R13, R109, 0x7632, R13 ;  /* 0x000076326d0d7816 */ /* 0x002fe2000000000d */
[----:B------:R-:W-:Y:S01]  /*a840*/  STG.E.U16 desc[UR14][R10.64], R36 ;  /* 0x000000240a007986 */ /* 0x000fe2000c10150e */
[----:B------:R-:W-:-:S03]  /*a850*/  IADD3.X R15, R154, UR23, RZ, P1, !PT ;  /* 0x000000179a0f7c10 */ /* 0x000fc60008ffe4ff */
[----:B------:R0:W-:Y:S01]  /*a860*/  STG.E.U16 desc[UR14][R10.64+0x2], R2 ;  /* 0x000002020a007986 */ /* 0x0001e2000c10150e */
[----:B------:R-:W-:-:S03]  /*a870*/  IADD3 R12, P1, R149, UR22, RZ ;  /* 0x00000016950c7c10 */ /* 0x000fc6000ff3e0ff */
[----:B------:R-:W-:Y:S04]  /*a880*/  STG.E.U16 desc[UR14][R10.64+0x4], R109 ;  /* 0x0000046d0a007986 */ /* 0x000fe8000c10150e */
[----:B------:R1:W-:Y:S01]  /*a890*/  STG.E.U16 desc[UR14][R10.64+0x6], R13 ;  /* 0x0000060d0a007986 */ /* 0x0003e2000c10150e */
[----:B0-----:R-:W-:-:S03]  /*a8a0*/  PRMT R2, R21, 0x7632, R2 ;  /* 0x0000763215027816 */ /* 0x001fc60000000002 */
[----:B------:R-:W-:Y:S01]  /*a8b0*/  STG.E.U16 desc[UR14][R14.64], R68 ;  /* 0x000000440e007986 */ /* 0x000fe2000c10150e */
[----:B-1----:R-:W-:-:S03]  /*a8c0*/  PRMT R11, R68, 0x7632, R11 ;  /* 0x00007632440b7816 */ /* 0x002fc6000000000b */
[----:B------:R-:W-:Y:S01]  /*a8d0*/  STG.E.U16 desc[UR14][R14.64+0x4], R21 ;  /* 0x000004150e007986 */ /* 0x000fe2000c10150e */
[----:B------:R-:W-:Y:S02]  /*a8e0*/  IADD3.X R13, R152, UR23, RZ, P1, !PT ;  /* 0x00000017980d7c10 */ /* 0x000fe40008ffe4ff */
[----:B------:R-:W-:Y:S01]  /*a8f0*/  PRMT R10, R30, 0x7632, R10 ;  /* 0x000076321e0a7816 */ /* 0x000fe2000000000a */
[----:B------:R-:W-:Y:S04]  /*a900*/  STG.E.U16 desc[UR14][R14.64+0x2], R11 ;  /* 0x0000020b0e007986 */ /* 0x000fe8000c10150e */
[----:B------:R0:W-:Y:S04]  /*a910*/  STG.E.U16 desc[UR14][R14.64+0x6], R2 ;  /* 0x000006020e007986 */ /* 0x0001e8000c10150e */
[----:B------:R1:W-:Y:S01]  /*a920*/  STG.E.U16 desc[UR14][R12.64], R30 ;  /* 0x0000001e0c007986 */ /* 0x0003e2000c10150e */
[----:B0-----:R-:W-:-:S03]  /*a930*/  PRMT R15, R57, 0x7632, R15 ;  /* 0x00007632390f7816 */ /* 0x001fc6000000000f */
[----:B------:R1:W-:Y:S04]  /*a940*/  STG.E.U16 desc[UR14][R12.64+0x2], R10 ;  /* 0x0000020a0c007986 */ /* 0x0003e8000c10150e */
[----:B------:R1:W-:Y:S04]  /*a950*/  STG.E.U16 desc[UR14][R12.64+0x4], R57 ;  /* 0x000004390c007986 */ /* 0x0003e8000c10150e */
[----:B------:R1:W-:Y:S01]  /*a960*/  STG.E.U16 desc[UR14][R12.64+0x6], R15 ;  /* 0x0000060f0c007986 */ /* 0x0003e2000c10150e */
[----:B------:R-:W-:Y:S05]  /*a970*/  @!P0 BRA `(.L_x_823) ;  /* 0xffffff60002c8947 */ /* 0x000fea000383ffff */
.L_x_809:
[----:B------:R-:W0:Y:S02]  /*a980*/  S2R R0, SR_CTAID.Y ;  /* 0x0000000000007919 */ /* 0x000e240000002600 */
[----:B0-----:R-:W-:-:S04]  /*a990*/  LEA R0, R0, UR20, 0x6 ;  /* 0x0000001400007c11 */ /* 0x001fc8000f8e30ff */
[----:B------:R-:W-:-:S04]  /*a9a0*/  SHF.L.U32 R20, R0, 0x5, RZ ;  /* 0x0000000500147819 */ /* 0x000fc800000006ff */
[----:B------:R-:W-:-:S13]  /*a9b0*/  ISETP.GT.AND P0, PT, R20, 0x13f, PT ;  /* 0x0000013f1400780c */ /* 0x000fda0003f04270 */
[----:B------:R-:W-:Y:S05]  /*a9c0*/  @P0 EXIT ;  /* 0x000000000000094d */ /* 0x000fea0003800000 */
[----:B------:R-:W0:Y:S01]  /*a9d0*/  S2R R6, SR_TID.X ;  /* 0x0000000000067919 */ /* 0x000e220000002100 */
[----:B------:R-:W-:Y:S01]  /*a9e0*/  LOP3.LUT R3, RZ, UR16, RZ, 0x33, !PT ;  /* 0x00000010ff037c12 */ /* 0x000fe2000f8e33ff */
[----:B------:R-:W2:Y:S01]  /*a9f0*/  S2UR UR5, SR_CgaCtaId ;  /* 0x00000000000579c3 */ /* 0x000ea20000008800 */
        /* <DEDUP_REMOVED lines=15> */
[----:B--2---:R-:W-:-:S03]  /*aaf0*/  ULEA UR8, UR5, UR4, 0x18 ;  /* 0x0000000405087291 */ /* 0x004fc6000f8ec03f */
[----:B------:R-:W-:Y:S02]  /*ab00*/  ULDC.64 UR4, c[0x0][0x260] ;  /* 0x0000980000047ab9 */ /* 0x000fe40000000a00 */
[----:B------:R-:W-:Y:S01]  /*ab10*/  UIADD3 UR4, UP1, UR4, 0xe400, URZ ;  /* 0x0000e40004047890 */ /* 0x000fe2000ff3e03f */
[--C-:B0-----:R-:W-:Y:S02]  /*ab20*/  SHF.R.U32.HI R5, RZ, 0x5, R6.reuse ;  /* 0x00000005ff057819 */ /* 0x101fe40000011606 */
[----:B------:R-:W-:Y:S01]  /*ab30*/  SHF.R.U32.HI R2, RZ, 0x4, R6 ;  /* 0x00000004ff027819 */ /* 0x000fe20000011606 */
[----:B------:R-:W-:Y:S01]  /*ab40*/  UIADD3.X UR5, URZ, UR5, URZ, UP1, !UPT ;  /* 0x000000053f057290 */ /* 0x000fe20008ffe43f */
[----:B------:R-:W-:Y:S02]  /*ab50*/  IADD3 R4, P0, P1, -R4, -0x41, -R5 ;  /* 0xffffffbf04047810 */ /* 0x000fe4000791e905 */
[----:B------:R-:W-:Y:S02]  /*ab60*/  SHF.L.U32 R7, R5, 0x1, RZ ;  /* 0x0000000105077819 */ /* 0x000fe400000006ff */
[----:B------:R-:W-:-:S02]  /*ab70*/  IADD3.X R3, ~R3, -0x1, R0, P0, P1 ;  /* 0xffffffff03037810 */ /* 0x000fc400007e2500 */
[----:B------:R-:W-:Y:S02]  /*ab80*/  IADD3 R0, R2, 0x14, RZ ;  /* 0x0000001402007810 */ /* 0x000fe40007ffe0ff */
[----:B-1----:R-:W-:Y:S01]  /*ab90*/  LEA R12, R5, UR8, 0x7 ;  /* 0x00000008050c7c11 */ /* 0x002fe2000f8e38ff */
        /* <DEDUP_REMOVED lines=9> */
[----:B------:R-:W-:Y:S02]  /*ac30*/  IADD3 R8, R13, R14, RZ ;  /* 0x0000000e0d087210 */ /* 0x000fe40007ffe0ff */
[----:B------:R-:W-:Y:S02]  /*ac40*/  SHF.L.U32 R13, R6, 0x1, RZ ;  /* 0x00000001060d7819 */ /* 0x000fe400000006ff */
[----:B------:R-:W-:Y:S01]  /*ac50*/  IADD3 RZ, P0, R9, R10, RZ ;  /* 0x0000000a09ff7210 */ /* 0x000fe20007f1e0ff */
[----:B------:R-:W-:Y:S01]  /*ac60*/  IMAD.WIDE.U32 R14, R8, -0x33333333, RZ ;  /* 0xcccccccd080e7825 */ /* 0x000fe200078e00ff */
[----:B------:R-:W-:-:S02]  /*ac70*/  MOV R16, R11 ;  /* 0x0000000b00107202 */ /* 0x000fc40000000f00 */
[----:B------:R-:W-:Y:S02]  /*ac80*/  LOP3.LUT R12, R12, 0x780, RZ, 0xc0, !PT ;  /* 0x000007800c0c7812 */ /* 0x000fe400078ec0ff */
[----:B------:R-:W-:Y:S01]  /*ac90*/  LOP3.LUT R11, R13, 0x1e, RZ, 0xc0, !PT ;  /* 0x0000001e0d0b7812 */ /* 0x000fe200078ec0ff */
[----:B------:R-:W-:Y:S01]  /*aca0*/  IMAD.WIDE.U32.X R16, R3, -0x33333334, R16, P0 ;  /* 0xcccccccc03107825 */ /* 0x000fe200000e0410 */
[----:B------:R-:W-:Y:S02]  /*acb0*/  IADD3 R9, R2, 0x28, RZ ;  /* 0x0000002802097810 */ /* 0x000fe40007ffe0ff */
[----:B------:R-:W-:Y:S02]  /*acc0*/  IADD3 R13, R12, UR8, RZ ;  /* 0x000000080c0d7c10 */ /* 0x000fe4000fffe0ff */
[-C--:B------:R-:W-:Y:S02]  /*acd0*/  LOP3.LUT R10, R2, R11.reuse, RZ, 0x3c, !PT ;  /* 0x0000000b020a7212 */ /* 0x080fe400078e3cff */
[----:B------:R-:W-:-:S02]  /*ace0*/  LOP3.LUT R12, R0, R11, RZ, 0x3c, !PT ;  /* 0x0000000b000c7212 */ /* 0x000fc400078e3cff */
[----:B------:R-:W-:Y:S02]  /*acf0*/  LOP3.LUT R18, R9, R11, RZ, 0x3c, !PT ;  /* 0x0000000b09127212 */ /* 0x000fe400078e3cff */
[----:B------:R-:W-:Y:S02]  /*ad00*/  SHF.R.U64 R21, R16, 0x3, R17 ;  /* 0x0000000310157819 */ /* 0x000fe40000001211 */
[-C--:B------:R-:W-:Y:S02]  /*ad10*/  LEA R10, R10, R13.reuse, 0x2 ;  /* 0x0000000d0a0a7211 */ /* 0x080fe400078e10ff */
[-C--:B------:R-:W-:Y:S02]  /*ad20*/  LEA R12, R12, R13.reuse, 0x2 ;  /* 0x0000000d0c0c7211 */ /* 0x080fe400078e10ff */
[----:B------:R-:W-:Y:S02]  /*ad30*/  LEA R13, R18, R13, 0x2 ;  /* 0x0000000d120d7211 */ /* 0x000fe400078e10ff */
[----:B------:R-:W-:-:S02]  /*ad40*/  LEA.HI R22, R15, 0x1, RZ, 0x1c ;  /* 0x000000010f167811 */ /* 0x000fc400078fe0ff */
[C---:B------:R-:W-:Y:S02]  /*ad50*/  IADD3 R18, P0, R5.reuse, 0xa, RZ ;  /* 0x0000000a05127810 */ /* 0x040fe40007f1e0ff */
[C---:B------:R-:W-:Y:S02]  /*ad60*/  IADD3 R17, P1, R5.reuse, 0x14, RZ ;  /* 0x0000001405117810 */ /* 0x040fe40007f3e0ff */
[----:B------:R-:W-:Y:S02]  /*ad70*/  IADD3 R37, P2, R5, 0x1e, RZ ;  /* 0x0000001e05257810 */ /* 0x000fe40007f5e0ff */
[----:B------:R-:W-:Y:S02]  /*ad80*/  IADD3 R21, R21, 0x1, RZ ;  /* 0x0000000115157810 */ /* 0x000fe40007ffe0ff */
        /* <DEDUP_REMOVED lines=8> */
.L_x_840:
        /* <DEDUP_REMOVED lines=43> */
.L_x_827:
[----:B------:R-:W-:Y:S05]  /*b0c0*/  BSYNC B1 ;  /* 0x0000000000017941 */ /* 0x000fea0003800000 */
.L_x_826:
        /* <DEDUP_REMOVED lines=20> */
.L_x_830:
        /* <DEDUP_REMOVED lines=55> */
.L_x_829:
[----:B------:R-:W-:Y:S05]  /*b580*/  BSYNC B1 ;  /* 0x0000000000017941 */ /* 0x000fea0003800000 */
.L_x_828:
        /* <DEDUP_REMOVED lines=35> */
.L_x_832:
[----:B------:R-:W-:Y:S05]  /*b7c0*/  BSYNC B1 ;  /* 0x0000000000017941 */ /* 0x000fea0003800000 */
.L_x_831:
        /* <DEDUP_REMOVED lines=15> */
.L_x_825:
[----:B------:R-:W-:Y:S05]  /*b8c0*/  BSYNC B0 ;  /* 0x0000000000007941 */ /* 0x000fea0003800000 */
.L_x_824:
        /* <DEDUP_REMOVED lines=39> */
.L_x_849:
        /* <DEDUP_REMOVED lines=43> */
.L_x_859:
        /* <DEDUP_REMOVED lines=38> */
.L_x_869:
[----:B0-----:R-:W-:Y:S01]  /*c050*/  FADD.FTZ R28, R23, R28 ;  /* 0x0000001c171c7221 */ /* 0x001fe20000010000 */
[----:B------:R-:W-:-:S04]  /*c060*/  @!P2 F2FP.BF16.F32.PACK_AB R23, RZ, R33 ;  /* 0x00000021ff17a23e */ /* 0x000fc800000010ff */
[----:B------:R-:W-:Y:S02]  /*c070*/  PRMT R29, R23, 0x7610, R29 ;  /* 0x00007610171d7816 */ /* 0x000fe4000000001d */
[----:B------:R-:W-:Y:S02]  /*c080*/  @!P2 F2FP.BF16.F32.PACK_AB R28, RZ, R28 ;  /* 0x0000001cff1ca23e */ /* 0x000fe400000010ff */
[----:B------:R-:W-:Y:S01]  /*c090*/  MOV R23, R16 ;  /* 0x0000001000177202 */ /* 0x000fe20000000f00 */
[----:B------:R3:W-:Y:S04]  /*c0a0*/  @!P2 STG.E.U16 desc[UR14][R24.64+0x50], R29 ;  /* 0x0000501d1800a986 */ /* 0x0007e8000c10150e */
[----:B------:R3:W-:Y:S02]  /*c0b0*/  @!P2 STG.E.U16 desc[UR14][R26.64+0x50], R28 ;  /* 0x0000501c1a00a986 */ /* 0x0007e4000c10150e */
.L_x_835:
[----:B------:R-:W-:Y:S05]  /*c0c0*/  BSYNC B0 ;  /* 0x0000000000007941 */ /* 0x000fea0003800000 */
.L_x_834:
        /* <DEDUP_REMOVED lines=145> */
.L_x_903:
[----:B-12---:R-:W-:Y:S01]  /*c9e0*/  FADD.FTZ R28, R44, R23 ;  /* 0x000000172c1c7221 */ /* 0x006fe20000010000 */
[----:B------:R-:W-:-:S04]  /*c9f0*/  @!P0 F2FP.BF16.F32.PACK_AB R23, RZ, R32 ;  /* 0x00000020ff17823e */ /* 0x000fc800000010ff */
[----:B------:R-:W-:Y:S01]  /*ca00*/  @!P0 F2FP.BF16.F32.PACK_AB R28, RZ, R28 ;  /* 0x0000001cff1c823e */ /* 0x000fe200000010ff */
[----:B------:R4:W-:Y:S04]  /*ca10*/  @!P0 STG.E.U16 desc[UR14][R24.64+0x78], R23 ;  /* 0x0000781718008986 */ /* 0x0009e8000c10150e */
[----:B------:R4:W-:Y:S02]  /*ca20*/  @!P0 STG.E.U16 desc[UR14][R26.64+0x78], R28 ;  /* 0x0000781c1a008986 */ /* 0x0009e4000c10150e */
.L_x_833:
[----:B------:R-:W-:Y:S05]  /*ca30*/  WARPSYNC.ALL ;  /* 0x0000000000007948 */ /* 0x000fea0003800000 */
[----:B------:R-:W-:Y:S01]  /*ca40*/  BAR.SYNC.DEFER_BLOCKING 0x0 ;  /* 0x0000000000007b1d */ /* 0x000fe20000010000 */
[C---:B------:R-:W-:Y:S02]  /*ca50*/  ISETP.GE.AND P0, PT, R20.reuse, -0xec0, PT ;  /* 0xfffff1401400780c */ /* 0x040fe40003f06270 */
[----:B------:R-:W-:-:S11]  /*ca60*/  IADD3 R20, R20, 0x1000, RZ ;  /* 0x0000100014147810 */ /* 0x000fd60007ffe0ff */
[----:B------:R-:W-:Y:S05]  /*ca70*/  @!P0 BRA `(.L_x_840) ;  /* 0xffffffe000e48947 */ /* 0x000fea000383ffff */
[----:B------:R-:W-:Y:S05]  /*ca80*/  EXIT ;  /* 0x000000000000794d */ /* 0x000fea0003800000 */
.L_x_836:
[----:B-1----:R-:W-:Y:S02]  /*ca90*/  MOV R50, R23 ;  /* 0x0000001700327202 */ /* 0x002fe40000000f00 */
[----:B------:R-:W-:Y:S02]  /*caa0*/  MOV R51, 0x8 ;  /* 0x0000000800337802 */ /* 0x000fe40000000f00 */
[----:B------:R-:W-:Y:S02]  /*cab0*/  MOV R52, 0x101f ;  /* 0x0000101f00347802 */ /* 0x000fe40000000f00 */
[----:B------:R-:W-:-:S07]  /*cac0*/  MOV R49, 0xffff ;  /* 0x0000ffff00317802 */ /* 0x000fce0000000f00 */
[----:B0-2---:R-:W-:Y:S05]  /*cad0*/  WARPSYNC.COLLECTIVE R49, `(.L_x_841) ;  /* 0x0000000031087348 */ /* 0x005fea0003c00000 */
[----:B------:R1:W3:Y:S02]  /*cae0*/  SHFL.BFLY P3, R47, R50, R51, R52 ;  /* 0x0c000033322f7389 */ /* 0x0002e40000060034 */
[----:B0123--:R-:W-:Y:S01]  /*caf0*/  ENDCOLLECTIVE ;  /* 0x000000000000791b */ /* 0x00ffe20003800000 */
.L_x_841:
[----:B------:R-:W-:Y:S02]  /*cb00*/  MOV R50, R24 ;  /* 0x0000001800327202 */ /* 0x000fe40000000f00 */
[----:B------:R-:W-:-:S07]  /*cb10*/  MOV R26, R47 ;  /* 0x0000002f001a7202 */ /* 0x000fce0000000f00 */
[----:B------:R-:W-:Y:S05]  /*cb20*/  WARPSYNC.COLLECTIVE R49, `(.L_x_842) ;  /* 0x0000000031087348 */ /* 0x000fea0003c00000 */
[----:B------:R0:W1:Y:S02]  /*cb30*/  SHFL.BFLY P3, R47, R50, R51, R52 ;  /* 0x0c000033322f7389 */ /* 0x0000640000060034 */
[----:B01----:R-:W-:Y:S01]  /*cb40*/  ENDCOLLECTIVE ;  /* 0x000000000000791b */ /* 0x003fe20003800000 */
.L_x_842:
[----:B------:R-:W-:-:S05]  /*cb50*/  FADD.FTZ R26, R26, R23 ;  /* 0x000000171a1a7221 */ /* 0x000fca0000010000 */
[----:B------:R-:W-:Y:S02]  /*cb60*/  MOV R50, R26 ;  /* 0x0000001a00327202 */ /* 0x000fe40000000f00 */
[----:B------:R-:W-:Y:S02]  /*cb70*/  MOV R51, 0x4 ;  /* 0x0000000400337802 */ /* 0x000fe40000000f00 */
[----:B------:R-:W-:-:S07]  /*cb80*/  MOV R25, R47 ;  /* 0x0000002f00197202 */ /* 0x000fce0000000f00 */
[----:B------:R-:W-:Y:S05]  /*cb90*/  WARPSYNC.COLLECTIVE R49, `(.L_x_843) ;  /* 0x0000000031087348 */ /* 0x000fea0003c00000 */
[----:B------:R0:W1:Y:S02]  /*cba0*/  SHFL.BFLY P3, R47, R50, R51, R52 ;  /* 0x0c000033322f7389 */ /* 0x0000640000060034 */
[----:B01----:R-:W-:Y:S01]  /*cbb0*/  ENDCOLLECTIVE ;  /* 0x000000000000791b */ /* 0x003fe20003800000 */
.L_x_843:
[----:B------:R-:W-:-:S05]  /*cbc0*/  FADD.FTZ R25, R25, R24 ;  /* 0x0000001819197221 */ /* 0x000fca0000010000 */
[----:B------:R-:W-:Y:S02]  /*cbd0*/  MOV R50, R25 ;  /* 0x0000001900327202 */ /* 0x000fe40000000f00 */
[----:B------:R-:W-:-:S07]  /*cbe0*/  MOV R27, R47 ;  /* 0x0000002f001b7202 */ /* 0x000fce0000000f00 */
[----:B------:R-:W-:Y:S05]  /*cbf0*/  WARPSYNC.COLLECTIVE R49, `(.L_x_844) ;  /* 0x0000000031087348 */ /* 0x000fea0003c00000 */
[----:B------:R0:W1:Y:S02]  /*cc00*/  SHFL.BFLY P3, R47, R50, R51, R52 ;  /* 0x0c000033322f7389 */ /* 0x0000640000060034 */
[----:B01----:R-:W-:Y:S01]  /*cc10*/  ENDCOLLECTIVE ;  /* 0x000000000000791b */ /* 0x003fe20003800000 */
.L_x_844:
[----:B------:R-:W-:-:S05]  /*cc20*/  FADD.FTZ R27, R26, R27 ;  /* 0x0000001b1a1b7221 */ /* 0x000fca0000010000 */
[----:B------:R-:W-:Y:S02]  /*cc30*/  MOV R50, R27 ;  /* 0x0000001b00327202 */ /* 0x000fe40000000f00 */
[----:B------:R-:W-:Y:S02]  /*cc40*/  MOV R51, 0x2 ;  /* 0x0000000200337802 */ /* 0x000fe40000000f00 */
[----:B------:R-:W-:-:S07]  /*cc50*/  MOV R28, R47 ;  /* 0x0000002f001c7202 */ /* 0x000fce0000000f00 */
[----:B------:R-:W-:Y:S05]  /*cc60*/  WARPSYNC.COLLECTIVE R49, `(.L_x_845) ;  /* 0x0000000031087348 */ /* 0x000fea0003c00000 */
[----:B------:R0:W1:Y:S02]  /*cc70*/  SHFL.BFLY P3, R47, R50, R51, R52 ;  /* 0x0c000033322f7389 */ /* 0x0000640000060034 */
[----:B01----:R-:W-:Y:S01]  /*cc80*/  ENDCOLLECTIVE ;  /* 0x000000000000791b */ /* 0x003fe20003800000 */
.L_x_845:
[----:B------:R-:W-:-:S05]  /*cc90*/  FADD.FTZ R28, R25, R28 ;  /* 0x0000001c191c7221 */ /* 0x000fca0000010000 */
[----:B------:R-:W-:Y:S02]  /*cca0*/  MOV R50, R28 ;  /* 0x0000001c00327202 */ /* 0x000fe40000000f00 */
[----:B------:R-:W-:-:S07]  /*ccb0*/  MOV R30, R47 ;  /* 0x0000002f001e7202 */ /* 0x000fce0000000f00 */
[----:B------:R-:W-:Y:S05]  /*ccc0*/  WARPSYNC.COLLECTIVE R49, `(.L_x_846) ;  /* 0x0000000031087348 */ /* 0x000fea0003c00000 */
[----:B------:R0:W1:Y:S02]  /*ccd0*/  SHFL.BFLY P3, R47, R50, R51, R52 ;  /* 0x0c000033322f7389 */ /* 0x0000640000060034 */
[----:B01----:R-:W-:Y:S01]  /*cce0*/  ENDCOLLECTIVE ;  /* 0x000000000000791b */ /* 0x003fe20003800000 */
.L_x_846:
[----:B------:R-:W-:-:S05]  /*ccf0*/  FADD.FTZ R30, R27, R30 ;  /* 0x0000001e1b1e7221 */ /* 0x000fca0000010000 */
[----:B------:R-:W-:Y:S02]  /*cd00*/  MOV R50, R30 ;  /* 0x0000001e00327202 */ /* 0x000fe40000000f00 */
[----:B------:R-:W-:Y:S02]  /*cd10*/  MOV R51, 0x1 ;  /* 0x0000000100337802 */ /* 0x000fe40000000f00 */
[----:B------:R-:W-:-:S07]  /*cd20*/  MOV R23, R47 ;  /* 0x0000002f00177202 */ /* 0x000fce0000000f00 */
[----:B------:R-:W-:Y:S05]  /*cd30*/  WARPSYNC.COLLECTIVE R49, `(.L_x_847) ;  /* 0x0000000031087348 */ /* 0x000fea0003c00000 */
[----:B------:R0:W1:Y:S02]  /*cd40*/  SHFL.BFLY P3, R47, R50, R51, R52 ;  /* 0x0c000033322f7389 */ /* 0x0000640000060034 */
[----:B01----:R-:W-:Y:S01]  /*cd50*/  ENDCOLLECTIVE ;  /* 0x000000000000791b */ /* 0x003fe20003800000 */
.L_x_847:
[----:B------:R-:W-:-:S05]  /*cd60*/  FADD.FTZ R23, R28, R23 ;  /* 0x000000171c177221 */ /* 0x000fca0000010000 */
[----:B------:R-:W-:Y:S02]  /*cd70*/  MOV R50, R23 ;  /* 0x0000001700327202 */ /* 0x000fe40000000f00 */
[----:B------:R-:W-:-:S07]  /*cd80*/  MOV R29, R47 ;  /* 0x0000002f001d7202 */ /* 0x000fce0000000f00 */
[----:B------:R-:W-:Y:S05]  /*cd90*/  WARPSYNC.COLLECTIVE R49, `(.L_x_848) ;  /* 0x0000000031087348 */ /* 0x000fea0003c00000 */
[----:B------:R0:W1:Y:S02]  /*cda0*/  SHFL.BFLY P3, R47, R50, R51, R52 ;  /* 0x0c000033322f7389 */ /* 0x0000640000060034 */
[----:B01----:R-:W-:Y:S01]  /*cdb0*/  ENDCOLLECTIVE ;  /* 0x000000000000791b */ /* 0x003fe20003800000 */
.L_x_848:
[----:B------:R-:W-:Y:S01]  /*cdc0*/  FADD.FTZ R29, R30, R29 ;  /* 0x0000001d1e1d7221 */ /* 0x000fe20000010000 */
[----:B------:R-:W-:Y:S01]  /*cdd0*/  MOV R32, R47 ;  /* 0x0000002f00207202 */ /* 0x000fe20000000f00 */
[----:B------:R-:W-:Y:S06]  /*cde0*/  BRA `(.L_x_849) ;  /* 0xffffffec00547947 */ /* 0x000fec000383ffff */
.L_x_837:
        /* <DEDUP_REMOVED lines=8> */
.L_x_851:
[----:B------:R-:W-:Y:S05]  /*ce70*/  BSYNC B1 ;  /* 0x0000000000017941 */ /* 0x000fea0003800000 */
.L_x_850:
        /* <DEDUP_REMOVED lines=8> */
.L_x_852:
[----:B------:R-:W-:Y:S01]  /*cf00*/  FADD.FTZ R30, R30, R23 ;  /* 0x000000171e1e7221 */ /* 0x000fe20000010000 */
[----:B------:R-:W-:-:S04]  /*cf10*/  HFMA2.MMA R51, -RZ, RZ, 0, 2.384185791015625e-07 ;  /* 0x00000004ff337435 */ /* 0x000fc800000001ff */
[----:B------:R-:W-:Y:S02]  /*cf20*/  MOV R50, R30 ;  /* 0x0000001e00327202 */ /* 0x000fe40000000f00 */
[----:B------:R-:W-:-:S07]  /*cf30*/  MOV R29, R47 ;  /* 0x0000002f001d7202 */ /* 0x000fce0000000f00 */
[----:B------:R-:W-:Y:S05]  /*cf40*/  WARPSYNC.COLLECTIVE R49, `(.L_x_853) ;  /* 0x0000000031087348 */ /* 0x000fea0003c00000 */
[----:B------:R0:W1:Y:S02]  /*cf50*/  SHFL.BFLY P3, R47, R50, R51, R52 ;  /* 0x0c000033322f7389 */ /* 0x0000640000060034 */
[----:B01----:R-:W-:Y:S01]  /*cf60*/  ENDCOLLECTIVE ;  /* 0x000000000000791b */ /* 0x003fe20003800000 */
.L_x_853:
[----:B------:R-:W-:-:S05]  /*cf70*/  FADD.FTZ R29, R29, R28 ;  /* 0x0000001c1d1d7221 */ /* 0x000fca0000010000 */
[----:B------:R-:W-:Y:S02]  /*cf80*/  MOV R50, R29 ;  /* 0x0000001d00327202 */ /* 0x000fe40000000f00 */
[----:B------:R-:W-:-:S07]  /*cf90*/  MOV R31, R47 ;  /* 0x0000002f001f7202 */ /* 0x000fce0000000f00 */
[----:B------:R-:W-:Y:S05]  /*cfa0*/  WARPSYNC.COLLECTIVE R49, `(.L_x_854) ;  /* 0x0000000031087348 */ /* 0x000fea0003c00000 */
[----:B------:R0:W1:Y:S02]  /*cfb0*/  SHFL.BFLY P3, R47, R50, R51, R52 ;  /* 0x0c000033322f7389 */ /* 0x0000640000060034 */
[----:B01----:R-:W-:Y:S01]  /*cfc0*/  ENDCOLLECTIVE ;  /* 0x000000000000791b */ /* 0x003fe20003800000 */
.L_x_854:
[----:B------:R-:W-:Y:S01]  /*cfd0*/  FADD.FTZ R31, R30, R31 ;  /* 0x0000001f1e1f7221 */ /* 0x000fe20000010000 */
[----:B------:R-:W-:-:S04]  /*cfe0*/  HFMA2.MMA R51, -RZ, RZ, 0, 1.1920928955078125e-07 ;  /* 0x00000002ff337435 */ /* 0x000fc800000001ff */
[----:B------:R-:W-:Y:S02]  /*cff0*/  MOV R50, R31 ;  /* 0x0000001f00327202 */ /* 0x000fe40000000f00 */
[----:B------:R-:W-:-:S07]  /*d000*/  MOV R32, R47 ;  /* 0x0000002f00207202 */ /* 0x000fce0000000f00 */
[----:B------:R-:W-:Y:S05]  /*d010*/  WARPSYNC.COLLECTIVE R49, `(.L_x_855) ;  /* 0x0000000031087348 */ /* 0x000fea0003c00000 */
[----:B------:R0:W1:Y:S02]  /*d020*/  SHFL.BFLY P3, R47, R50, R51, R52 ;  /* 0x0c000033322f7389 */ /* 0x0000640000060034 */
[----:B01----:R-:W-:Y:S01]  /*d030*/  ENDCOLLECTIVE ;  /* 0x000000000000791b */ /* 0x003fe20003800000 */
.L_x_855:
[----:B------:R-:W-:-:S05]  /*d040*/  FADD.FTZ R32, R29, R32 ;  /* 0x000000201d207221 */ /* 0x000fca0000010000 */
[----:B------:R-:W-:Y:S02]  /*d050*/  MOV R50, R32 ;  /* 0x0000002000327202 */ /* 0x000fe40000000f00 */
[----:B------:R-:W-:-:S07]  /*d060*/  MOV R34, R47 ;  /* 0x0000002f00227202 */ /* 0x000fce0000000f00 */
[----:B------:R-:W-:Y:S05]  /*d070*/  WARPSYNC.COLLECTIVE R49, `(.L_x_856) ;  /* 0x0000000031087348 */ /* 0x000fea0003c00000 */
[----:B------:R0:W1:Y:S02]  /*d080*/  SHFL.BFLY P3, R47, R50, R51, R52 ;  /* 0x0c000033322f7389 */ /* 0x0000640000060034 */
[----:B01----:R-:W-:Y:S01]  /*d090*/  ENDCOLLECTIVE ;  /* 0x000000000000791b */ /* 0x003fe20003800000 */
.L_x_856:
[----:B------:R-:W-:Y:S01]  /*d0a0*/  FADD.FTZ R34, R31, R34 ;  /* 0x000000221f227221 */ /* 0x000fe20000010000 */
[----:B------:R-:W-:-:S04]  /*d0b0*/  HFMA2.MMA R51, -RZ, RZ, 0, 5.9604644775390625e-08 ;  /* 0x00000001ff337435 */ /* 0x000fc800000001ff */
[----:B------:R-:W-:Y:S02]  /*d0c0*/  MOV R50, R34 ;  /* 0x0000002200327202 */ /* 0x000fe40000000f00 */
[----:B------:R-:W-:-:S07]  /*d0d0*/  MOV R23, R47 ;  /* 0x0000002f00177202 */ /* 0x000fce0000000f00 */
[----:B------:R-:W-:Y:S05]  /*d0e0*/  WARPSYNC.COLLECTIVE R49, `(.L_x_857) ;  /* 0x0000000031087348 */ /* 0x000fea0003c00000 */
[----:B------:R0:W1:Y:S02]  /*d0f0*/  SHFL.BFLY P3, R47, R50, R51, R52 ;  /* 0x0c000033322f7389 */ /* 0x0000640000060034 */
[----:B01----:R-:W-:Y:S01]  /*d100*/  ENDCOLLECTIVE ;  /* 0x000000000000791b */ /* 0x003fe20003800000 */
.L_x_857:
[----:B------:R-:W-:-:S05]  /*d110*/  FADD.FTZ R23, R32, R23 ;  /* 0x0000001720177221 */ /* 0x000fca0000010000 */
[----:B------:R-:W-:Y:S02]  /*d120*/  MOV R50, R23 ;  /* 0x0000001700327202 */ /* 0x000fe40000000f00 */
[----:B------:R-:W-:-:S07]  /*d130*/  MOV R33, R47 ;  /* 0x0000002f00217202 */ /* 0x000fce0000000f00 */
[----:B------:R-:W-:Y:S05]  /*d140*/  WARPSYNC.COLLECTIVE R49, `(.L_x_858) ;  /* 0x0000000031087348 */ /* 0x000fea0003c00000 */
[----:B------:R0:W1:Y:S02]  /*d150*/  SHFL.BFLY P3, R47, R50, R51, R52 ;  /* 0x0c000033322f7389 */ /* 0x0000640000060034 */
[----:B01----:R-:W-:Y:S01]  /*d160*/  ENDCOLLECTIVE ;  /* 0x000000000000791b */ /* 0x003fe20003800000 */
.L_x_858:
[----:B------:R-:W-:Y:S01]  /*d170*/  FADD.FTZ R33, R34, R33 ;  /* 0x0000002122217221 */ /* 0x000fe20000010000 */
[----:B------:R-:W-:Y:S01]  /*d180*/  MOV R28, R47 ;  /* 0x0000002f001c7202 */ /* 0x000fe20000000f00 */
[----:B------:R-:W-:Y:S06]  /*d190*/  BRA `(.L_x_859) ;  /* 0xffffffec00147947 */ /* 0x000fec000383ffff */
.L_x_838:
        /* <DEDUP_REMOVED lines=8> */
.L_x_861:
[----:B------:R-:W-:Y:S05]  /*d220*/  BSYNC B1 ;  /* 0x0000000000017941 */ /* 0x000fea0003800000 */
.L_x_860:
        /* <DEDUP_REMOVED lines=8> */
.L_x_862:
[----:B------:R-:W-:Y:S01]  /*d2b0*/  FADD.FTZ R30, R30, R23 ;  /* 0x000000171e1e7221 */ /* 0x000fe20000010000 */
[----:B------:R-:W-:-:S04]  /*d2c0*/  HFMA2.MMA R51, -RZ, RZ, 0, 2.384185791015625e-07 ;  /* 0x00000004ff337435 */ /* 0x000fc800000001ff */
[----:B------:R-:W-:Y:S02]  /*d2d0*/  MOV R50, R30 ;  /* 0x0000001e00327202 */ /* 0x000fe40000000f00 */
[----:B------:R-:W-:-:S07]  /*d2e0*/  MOV R29, R47 ;  /* 0x0000002f001d7202 */ /* 0x000fce0000000f00 */
[----:B------:R-:W-:Y:S05]  /*d2f0*/  WARPSYNC.COLLECTIVE R49, `(.L_x_863) ;  /* 0x0000000031087348 */ /* 0x000fea0003c00000 */
[----:B------:R0:W1:Y:S02]  /*d300*/  SHFL.BFLY P3, R47, R50, R51, R52 ;  /* 0x0c000033322f7389 */ /* 0x0000640000060034 */
[----:B01----:R-:W-:Y:S01]  /*d310*/  ENDCOLLECTIVE ;  /* 0x000000000000791b */ /* 0x003fe20003800000 */
.L_x_863:
[----:B------:R-:W-:-:S05]  /*d320*/  FADD.FTZ R29, R29, R28 ;  /* 0x0000001c1d1d7221 */ /* 0x000fca0000010000 */
[----:B------:R-:W-:Y:S02]  /*d330*/  MOV R50, R29 ;  /* 0x0000001d00327202 */ /* 0x000fe40000000f00 */
[----:B------:R-:W-:-:S07]  /*d340*/  MOV R31, R47 ;  /* 0x0000002f001f7202 */ /* 0x000fce0000000f00 */
[----:B------:R-:W-:Y:S05]  /*d350*/  WARPSYNC.COLLECTIVE R49, `(.L_x_864) ;  /* 0x0000000031087348 */ /* 0x000fea0003c00000 */
[----:B------:R0:W1:Y:S02]  /*d360*/  SHFL.BFLY P3, R47, R50, R51, R52 ;  /* 0x0c000033322f7389 */ /* 0x0000640000060034 */
[----:B01----:R-:W-:Y:S01]  /*d370*/  ENDCOLLECTIVE ;  /* 0x000000000000791b */ /* 0x003fe20003800000 */
.L_x_864:
[----:B------:R-:W-:Y:S01]  /*d380*/  FADD.FTZ R31, R30, R31 ;  /* 0x0000001f1e1f7221 */ /* 0x000fe20000010000 */
[----:B------:R-:W-:-:S04]  /*d390*/  HFMA2.MMA R51, -RZ, RZ, 0, 1.1920928955078125e-07 ;  /* 0x00000002ff337435 */ /* 0x000fc800000001ff */
[----:B------:R-:W-:Y:S02]  /*d3a0*/  MOV R50, R31 ;  /* 0x0000001f00327202 */ /* 0x000fe40000000f00 */
[----:B------:R-:W-:-:S07]  /*d3b0*/  MOV R32, R47 ;  /* 0x0000002f00207202 */ /* 0x000fce0000000f00 */
[----:B------:R-:W-:Y:S05]  /*d3c0*/  WARPSYNC.COLLECTIVE R49, `(.L_x_865) ;  /* 0x0000000031087348 */ /* 0x000fea0003c00000 */
[----:B------:R0:W1:Y:S02]  /*d3d0*/  SHFL.BFLY P3, R47, R50, R51, R52 ;  /* 0x0c000033322f7389 */ /* 0x0000640000060034 */
[----:B01----:R-:W-:Y:S01]  /*d3e0*/  ENDCOLLECTIVE ;  /* 0x000000000000791b */ /* 0x003fe20003800000 */
.L_x_865:
[----:B------:R-:W-:-:S05]  /*d3f0*/  FADD.FTZ R32, R29, R32 ;  /* 0x000000201d207221 */ /* 0x000fca0000010000 */
[----:B------:R-:W-:Y:S02]  /*d400*/  MOV R50, R32 ;  /* 0x0000002000327202 */ /* 0x000fe40000000f00 */
[----:B------:R-:W-:-:S07]  /*d410*/  MOV R34, R47 ;  /* 0x0000002f00227202 */ /* 0x000fce0000000f00 */
[----:B------:R-:W-:Y:S05]  /*d420*/  WARPSYNC.COLLECTIVE R49, `(.L_x_866) ;  /* 0x0000000031087348 */ /* 0x000fea0003c00000 */
[----:B------:R0:W1:Y:S02]  /*d430*/  SHFL.BFLY P3, R47, R50, R51, R52 ;  /* 0x0c000033322f7389 */ /* 0x0000640000060034 */
[----:B01----:R-:W-:Y:S01]  /*d440*/  ENDCOLLECTIVE ;  /* 0x000000000000791b */ /* 0x003fe20003800000 */
.L_x_866:
[----:B------:R-:W-:Y:S01]  /*d450*/  FADD.FTZ R34, R31, R34 ;  /* 0x000000221f227221 */ /* 0x000fe20000010000 */
[----:B------:R-:W-:-:S04]  /*d460*/  HFMA2.MMA R51, -RZ, RZ, 0, 5.9604644775390625e-08 ;  /* 0x00000001ff337435 */ /* 0x000fc800000001ff */
[----:B------:R-:W-:Y:S02]  /*d470*/  MOV R50, R34 ;  /* 0x0000002200327202 */ /* 0x000fe40000000f00 */
[----:B------:R-:W-:-:S07]  /*d480*/  MOV R23, R47 ;  /* 0x0000002f00177202 */ /* 0x000fce0000000f00 */
[----:B------:R-:W-:Y:S05]  /*d490*/  WARPSYNC.COLLECTIVE R49, `(.L_x_867) ;  /* 0x0000000031087348 */ /* 0x000fea0003c00000 */
[----:B------:R0:W1:Y:S02]  /*d4a0*/  SHFL.BFLY P3, R47, R50, R51, R52 ;  /* 0x0c000033322f7389 */ /* 0x0000640000060034 */
[----:B01----:R-:W-:Y:S01]  /*d4b0*/  ENDCOLLECTIVE ;  /* 0x000000000000791b */ /* 0x003fe20003800000 */
.L_x_867:
[----:B------:R-:W-:-:S05]  /*d4c0*/  FADD.FTZ R23, R32, R23 ;  /* 0x0000001720177221 */ /* 0x000fca0000010000 */
[----:B------:R-:W-:Y:S02]  /*d4d0*/  MOV R50, R23 ;  /* 0x0000001700327202 */ /* 0x000fe40000000f00 */
[----:B------:R-:W-:-:S07]  /*d4e0*/  MOV R33, R47 ;  /* 0x0000002f00217202 */ /* 0x000fce0000000f00 */
[----:B------:R-:W-:Y:S05]  /*d4f0*/  WARPSYNC.COLLECTIVE R49, `(.L_x_868) ;  /* 0x0000000031087348 */ /* 0x000fea0003c00000 */
[----:B------:R0:W1:Y:S02]  /*d500*/  SHFL.BFLY P3, R47, R50, R51, R52 ;  /* 0x0c000033322f7389 */ /* 0x0000640000060034 */
[----:B01----:R-:W-:Y:S01]  /*d510*/  ENDCOLLECTIVE ;  /* 0x000000000000791b */ /* 0x003fe20003800000 */
.L_x_868:
[----:B------:R-:W-:Y:S01]  /*d520*/  FADD.FTZ R33, R34, R33 ;  /* 0x0000002122217221 */ /* 0x000fe20000010000 */
[----:B------:R-:W-:Y:S01]  /*d530*/  MOV R28, R47 ;  /* 0x0000002f001c7202 */ /* 0x000fe20000000f00 */
[----:B------:R-:W-:Y:S06]  /*d540*/  BRA `(.L_x_869) ;  /* 0xffffffe800c07947 */ /* 0x000fec000383ffff */
.L_x_839:
        /* <DEDUP_REMOVED lines=8> */
.L_x_871:
[----:B------:R-:W-:Y:S05]  /*d5d0*/  BSYNC B0 ;  /* 0x0000000000007941 */ /* 0x000fea0003800000 */
.L_x_870:
        /* <DEDUP_REMOVED lines=11> */
.L_x_872:
        /* <DEDUP_REMOVED lines=19> */
.L_x_873:
        /* <DEDUP_REMOVED lines=8> */
.L_x_874:
        /* <DEDUP_REMOVED lines=11> */
.L_x_875:
[----:B------:R-:W-:-:S05]  /*d8f0*/  FADD.FTZ R25, R26, R25 ;  /* 0x000000191a197221 */ /* 0x000fca0000010000 */
[----:B------:R-:W-:Y:S02]  /*d900*/  MOV R50, R25 ;  /* 0x0000001900327202 */ /* 0x000fe40000000f00 */
[----:B------:R-:W-:-:S07]  /*d910*/  MOV R27, R47 ;  /* 0x0000002f001b7202 */ /* 0x000fce0000000f00 */
[----:B------:R-:W-:Y:S05]  /*d920*/  WARPSYNC.COLLECTIVE R49, `(.L_x_876) ;  /* 0x0000000031087348 */ /* 0x000fea0003c00000 */
[----:B------:R0:W1:Y:S02]  /*d930*/  SHFL.BFLY P3, R47, R50, R51, R52 ;  /* 0x0c000033322f7389 */ /* 0x0000640000060034 */
[----:B01----:R-:W-:Y:S01]  /*d940*/  ENDCOLLECTIVE ;  /* 0x000000000000791b */ /* 0x003fe20003800000 */
.L_x_876:
        /* <DEDUP_REMOVED lines=8> */
.L_x_877:
        /* <DEDUP_REMOVED lines=13> */
.L_x_878:
        /* <DEDUP_REMOVED lines=8> */
.L_x_879:
        /* <DEDUP_REMOVED lines=10> */
.L_x_880:
        /* <DEDUP_REMOVED lines=12> */
.L_x_881:
[----:B------:R-:W-:-:S05]  /*dc80*/  FADD.FTZ R34, R34, R33 ;  /* 0x0000002122227221 */ /* 0x000fca0000010000 */
[----:B------:R-:W-:Y:S02]  /*dc90*/  MOV R50, R34 ;  /* 0x0000002200327202 */ /* 0x000fe40000000f00 */
[----:B------:R-:W-:-:S07]  /*dca0*/  MOV R32, R47 ;  /* 0x0000002f00207202 */ /* 0x000fce0000000f00 */
[----:B------:R-:W-:Y:S05]  /*dcb0*/  WARPSYNC.COLLECTIVE R49, `(.L_x_882) ;  /* 0x0000000031087348 */ /* 0x000fea0003c00000 */
[----:B------:R0:W1:Y:S02]  /*dcc0*/  SHFL.BFLY P3, R47, R50, R51, R52 ;  /* 0x0c000033322f7389 */ /* 0x0000640000060034 */
[----:B01----:R-:W-:Y:S01]  /*dcd0*/  ENDCOLLECTIVE ;  /* 0x000000000000791b */ /* 0x003fe20003800000 */
.L_x_882:
[----:B------:R-:W-:Y:S01]  /*dce0*/  FADD.FTZ R32, R35, R32 ;  /* 0x0000002023207221 */ /* 0x000fe20000010000 */
[----:B------:R-:W-:-:S04]  /*dcf0*/  HFMA2.MMA R51, -RZ, RZ, 0, 1.1920928955078125e-07 ;  /* 0x00000002ff337435 */ /* 0x000fc800000001ff */
[----:B------:R-:W-:Y:S02]  /*dd00*/  MOV R50, R32 ;  /* 0x0000002000327202 */ /* 0x000fe40000000f00 */
[----:B------:R-:W-:-:S07]  /*dd10*/  MOV R33, R47 ;  /* 0x0000002f00217202 */ /* 0x000fce0000000f00 */
[----:B------:R-:W-:Y:S05]  /*dd20*/  WARPSYNC.COLLECTIVE R49, `(.L_x_883) ;  /* 0x0000000031087348 */ /* 0x000fea0003c00000 */
[----:B------:R0:W1:Y:S02]  /*dd30*/  SHFL.BFLY P3, R47, R50, R51, R52 ;  /* 0x0c000033322f7389 */ /* 0x0000640000060034 */
[----:B01----:R-:W-:Y:S01]  /*dd40*/  ENDCOLLECTIVE ;  /* 0x000000000000791b */ /* 0x003fe20003800000 */
.L_x_883:
[----:B------:R-:W-:-:S05]  /*dd50*/  FADD.FTZ R33, R34, R33 ;  /* 0x0000002122217221 */ /* 0x000fca0000010000 */
[----:B------:R-:W-:Y:S02]  /*dd60*/  MOV R50, R33 ;  /* 0x0000002100327202 */ /* 0x000fe40000000f00 */
[----:B------:R-:W-:-:S07]  /*dd70*/  MOV R35, R47 ;  /* 0x0000002f00237202 */ /* 0x000fce0000000f00 */
[----:B------:R-:W-:Y:S05]  /*dd80*/  WARPSYNC.COLLECTIVE R49, `(.L_x_884) ;  /* 0x0000000031087348 */ /* 0x000fea0003c00000 */
[----:B------:R0:W1:Y:S02]  /*dd90*/  SHFL.BFLY P3, R47, R50, R51, R52 ;  /* 0x0c000033322f7389 */ /* 0x0000640000060034 */
[----:B01----:R-:W-:Y:S01]  /*dda0*/  ENDCOLLECTIVE ;  /* 0x000000000000791b */ /* 0x003fe20003800000 */
.L_x_884:
[----:B------:R-:W-:Y:S01]  /*ddb0*/  FADD.FTZ R35, R32, R35 ;  /* 0x0000002320237221 */ /* 0x000fe20000010000 */
[----:B------:R-:W-:-:S04]  /*ddc0*/  HFMA2.MMA R51, -RZ, RZ, 0, 5.9604644775390625e-08 ;  /* 0x00000001ff337435 */ /* 0x000fc800000001ff */
[----:B------:R-:W-:Y:S02]  /*ddd0*/  MOV R50, R35 ;  /* 0x0000002300327202 */ /* 0x000fe40000000f00 */
[----:B------:R-:W-:-:S07]  /*dde0*/  MOV R34, R47 ;  /* 0x0000002f00227202 */ /* 0x000fce0000000f00 */
[----:B------:R-:W-:Y:S05]  /*ddf0*/  WARPSYNC.COLLECTIVE R49, `(.L_x_885) ;  /* 0x0000000031087348 */ /* 0x000fea0003c00000 */
[----:B------:R0:W1:Y:S02]  /*de00*/  SHFL.BFLY P3, R47, R50, R51, R52 ;  /* 0x0c000033322f7389 */ /* 0x0000640000060034 */
[----:B01----:R-:W-:Y:S01]  /*de10*/  ENDCOLLECTIVE ;  /* 0x000000000000791b */ /* 0x003fe20003800000 */
.L_x_885:
[----:B------:R-:W-:-:S05]  /*de20*/  FADD.FTZ R34, R33, R34 ;  /* 0x0000002221227221 */ /* 0x000fca0000010000 */
[----:B------:R-:W-:Y:S02]  /*de30*/  MOV R50, R34 ;  /* 0x0000002200327202 */ /* 0x000fe40000000f00 */
[----:B------:R-:W-:-:S07]  /*de40*/  MOV R32, R47 ;  /* 0x0000002f00207202 */ /* 0x000fce0000000f00 */
[----:B------:R-:W-:Y:S05]  /*de50*/  WARPSYNC.COLLECTIVE R49, `(.L_x_886) ;  /* 0x0000000031087348 */ /* 0x000fea0003c00000 */
[----:B------:R0:W1:Y:S02]  /*de60*/  SHFL.BFLY P3, R47, R50, R51, R52 ;  /* 0x0c000033322f7389 */ /* 0x0000640000060034 */
[----:B01----:R-:W-:Y:S01]  /*de70*/  ENDCOLLECTIVE ;  /* 0x000000000000791b */ /* 0x003fe20003800000 */
.L_x_886:
        /* <DEDUP_REMOVED lines=8> */
.L_x_887:
        /* <DEDUP_REMOVED lines=8> */
.L_x_888:
[----:B------:R-:W-:Y:S01]  /*df80*/  FADD.FTZ R42, R42, R39 ;  /* 0x000000272a2a7221 */ /* 0x000fe20000010000 */
[----:B------:R-:W-:-:S04]  /*df90*/  HFMA2.MMA R51, -RZ, RZ, 0, 2.384185791015625e-07 ;  /* 0x00000004ff337435 */ /* 0x000fc800000001ff */
[----:B------:R-:W-:Y:S02]  /*dfa0*/  MOV R50, R42 ;  /* 0x0000002a00327202 */ /* 0x000fe40000000f00 */
[----:B------:R-:W-:-:S07]  /*dfb0*/  MOV R41, R47 ;  /* 0x0000002f00297202 */ /* 0x000fce0000000f00 */
[----:B------:R-:W-:Y:S05]  /*dfc0*/  WARPSYNC.COLLECTIVE R49, `(.L_x_889) ;  /* 0x0000000031087348 */ /* 0x000fea0003c00000 */
[----:B------:R0:W1:Y:S02]  /*dfd0*/  SHFL.BFLY P3, R47, R50, R51, R52 ;  /* 0x0c000033322f7389 */ /* 0x0000640000060034 */
[----:B01----:R-:W-:Y:S01]  /*dfe0*/  ENDCOLLECTIVE ;  /* 0x000000000000791b */ /* 0x003fe20003800000 */
.L_x_889:
[----:B------:R-:W-:-:S05]  /*dff0*/  FADD.FTZ R41, R41, R40 ;  /* 0x0000002829297221 */ /* 0x000fca0000010000 */
[----:B------:R-:W-:Y:S02]  /*e000*/  MOV R50, R41 ;  /* 0x0000002900327202 */ /* 0x000fe40000000f00 */
[----:B------:R-:W-:-:S07]  /*e010*/  MOV R39, R47 ;  /* 0x0000002f00277202 */ /* 0x000fce0000000f00 */
[----:B------:R-:W-:Y:S05]  /*e020*/  WARPSYNC.COLLECTIVE R49, `(.L_x_890) ;  /* 0x0000000031087348 */ /* 0x000fea0003c00000 */
[----:B------:R0:W1:Y:S02]  /*e030*/  SHFL.BFLY P3, R47, R50, R51, R52 ;  /* 0x0c000033322f7389 */ /* 0x0000640000060034 */
[----:B01----:R-:W-:Y:S01]  /*e040*/  ENDCOLLECTIVE ;  /* 0x000000000000791b */ /* 0x003fe20003800000 */
.L_x_890:
[----:B------:R-:W-:Y:S01]  /*e050*/  FADD.FTZ R39, R42, R39 ;  /* 0x000000272a277221 */ /* 0x000fe20000010000 */
[----:B------:R-:W-:-:S04]  /*e060*/  HFMA2.MMA R51, -RZ, RZ, 0, 1.1920928955078125e-07 ;  /* 0x00000002ff337435 */ /* 0x000fc800000001ff */
[----:B------:R-:W-:Y:S02]  /*e070*/  MOV R50, R39 ;  /* 0x0000002700327202 */ /* 0x000fe40000000f00 */
[----:B------:R-:W-:-:S07]  /*e080*/  MOV R40, R47 ;  /* 0x0000002f00287202 */ /* 0x000fce0000000f00 */
[----:B------:R-:W-:Y:S05]  /*e090*/  WARPSYNC.COLLECTIVE R49, `(.L_x_891) ;  /* 0x0000000031087348 */ /* 0x000fea0003c00000 */
[----:B------:R0:W1:Y:S02]  /*e0a0*/  SHFL.BFLY P3, R47, R50, R51, R52 ;  /* 0x0c000033322f7389 */ /* 0x0000640000060034 */
[----:B01----:R-:W-:Y:S01]  /*e0b0*/  ENDCOLLECTIVE ;  /* 0x000000000000791b */ /* 0x003fe20003800000 */
.L_x_891:
[----:B------:R-:W-:-:S05]  /*e0c0*/  FADD.FTZ R40, R41, R40 ;  /* 0x0000002829287221 */ /* 0x000fca0000010000 */
[----:B------:R-:W-:Y:S02]  /*e0d0*/  MOV R50, R40 ;  /* 0x0000002800327202 */ /* 0x000fe40000000f00 */
[----:B------:R-:W-:-:S07]  /*e0e0*/  MOV R42, R47 ;  /* 0x0000002f002a7202 */ /* 0x000fce0000000f00 */
[----:B------:R-:W-:Y:S05]  /*e0f0*/  WARPSYNC.COLLECTIVE R49, `(.L_x_892) ;  /* 0x0000000031087348 */ /* 0x000fea0003c00000 */
[----:B------:R0:W1:Y:S02]  /*e100*/  SHFL.BFLY P3, R47, R50, R51, R52 ;  /* 0x0c000033322f7389 */ /* 0x0000640000060034 */
[----:B01----:R-:W-:Y:S01]  /*e110*/  ENDCOLLECTIVE ;  /* 0x000000000000791b */ /* 0x003fe20003800000 */
.L_x_892:
[----:B------:R-:W-:Y:S01]  /*e120*/  FADD.FTZ R42, R39, R42 ;  /* 0x0000002a272a7221 */ /* 0x000fe20000010000 */
[----:B------:R-:W-:-:S04]  /*e130*/  HFMA2.MMA R51, -RZ, RZ, 0, 5.9604644775390625e-08 ;  /* 0x00000001ff337435 */ /* 0x000fc800000001ff */
[----:B------:R-:W-:Y:S02]  /*e140*/  MOV R50, R42 ;  /* 0x0000002a00327202 */ /* 0x000fe40000000f00 */
[----:B------:R-:W-:-:S07]  /*e150*/  MOV R41, R47 ;  /* 0x0000002f00297202 */ /* 0x000fce0000000f00 */
[----:B------:R-:W-:Y:S05]  /*e160*/  WARPSYNC.COLLECTIVE R49, `(.L_x_893) ;  /* 0x0000000031087348 */ /* 0x000fea0003c00000 */
[----:B------:R0:W1:Y:S02]  /*e170*/  SHFL.BFLY P3, R47, R50, R51, R52 ;  /* 0x0c000033322f7389 */ /* 0x0000640000060034 */
[----:B01----:R-:W-:Y:S01]  /*e180*/  ENDCOLLECTIVE ;  /* 0x000000000000791b */ /* 0x003fe20003800000 */
.L_x_893:
[----:B------:R-:W-:-:S05]  /*e190*/  FADD.FTZ R40, R40, R41 ;  /* 0x0000002928287221 */ /* 0x000fca0000010000 */
[----:B------:R-:W-:Y:S02]  /*e1a0*/  MOV R50, R40 ;  /* 0x0000002800327202 */ /* 0x000fe40000000f00 */
[----:B------:R-:W-:-:S07]  /*e1b0*/  MOV R39, R47 ;  /* 0x0000002f00277202 */ /* 0x000fce0000000f00 */
[----:B------:R-:W-:Y:S05]  /*e1c0*/  WARPSYNC.COLLECTIVE R49, `(.L_x_894) ;  /* 0x0000000031087348 */ /* 0x000fea0003c00000 */
[----:B------:R0:W1:Y:S02]  /*e1d0*/  SHFL.BFLY P3, R47, R50, R51, R52 ;  /* 0x0c000033322f7389 */ /* 0x0000640000060034 */
[----:B01----:R-:W-:Y:S01]  /*e1e0*/  ENDCOLLECTIVE ;  /* 0x000000000000791b */ /* 0x003fe20003800000 */
.L_x_894:
[----:B------:R-:W-:Y:S01]  /*e1f0*/  HFMA2.MMA R51, -RZ, RZ, 0, 4.76837158203125e-07 ;  /* 0x00000008ff337435 */ /* 0x000fe200000001ff */
[----:B------:R-:W-:Y:S02]  /*e200*/  MOV R50, R43 ;  /* 0x0000002b00327202 */ /* 0x000fe40000000f00 */
[----:B------:R-:W-:-:S08]  /*e210*/  MOV R41, R47 ;  /* 0x0000002f00297202 */ /* 0x000fd00000000f00 */
[----:B------:R-:W-:Y:S05]  /*e220*/  WARPSYNC.COLLECTIVE R49, `(.L_x_895) ;  /* 0x0000000031087348 */ /* 0x000fea0003c00000 */
[----:B------:R0:W1:Y:S02]  /*e230*/  SHFL.BFLY P3, R47, R50, R51, R52 ;  /* 0x0c000033322f7389 */ /* 0x0000640000060034 */
[----:B01----:R-:W-:Y:S01]  /*e240*/  ENDCOLLECTIVE ;  /* 0x000000000000791b */ /* 0x003fe20003800000 */
.L_x_895:
[----:B------:R-:W-:-:S05]  /*e250*/  FADD.FTZ R30, R40, R41 ;  /* 0x00000029281e7221 */ /* 0x000fca0000010000 */
[----:B------:R-:W-:Y:S02]  /*e260*/  @!P0 F2FP.BF16.F32.PACK_AB R30, RZ, R30 ;  /* 0x0000001eff1e823e */ /* 0x000fe400000010ff */
[----:B------:R-:W-:Y:S02]  /*e270*/  MOV R50, R44 ;  /* 0x0000002c00327202 */ /* 0x000fe40000000f00 */
[----:B------:R-:W-:-:S07]  /*e280*/  MOV R48, R47 ;  /* 0x0000002f00307202 */ /* 0x000fce0000000f00 */
[----:B------:R-:W-:Y:S05]  /*e290*/  WARPSYNC.COLLECTIVE R49, `(.L_x_896) ;  /* 0x0000000031087348 */ /* 0x000fea0003c00000 */
[----:B------:R0:W1:Y:S02]  /*e2a0*/  SHFL.BFLY P3, R47, R50, R51, R52 ;  /* 0x0c000033322f7389 */ /* 0x0000640000060034 */
[----:B01----:R-:W-:Y:S01]  /*e2b0*/  ENDCOLLECTIVE ;  /* 0x000000000000791b */ /* 0x003fe20003800000 */
.L_x_896:
[----:B------:R-:W-:Y:S01]  /*e2c0*/  FADD.FTZ R48, R48, R43 ;  /* 0x0000002b30307221 */ /* 0x000fe20000010000 */
[----:B------:R-:W-:-:S04]  /*e2d0*/  HFMA2.MMA R51, -RZ, RZ, 0, 2.384185791015625e-07 ;  /* 0x00000004ff337435 */ /* 0x000fc800000001ff */
[----:B------:R-:W-:Y:S02]  /*e2e0*/  MOV R50, R48 ;  /* 0x0000003000327202 */ /* 0x000fe40000000f00 */
[----:B------:R-:W-:-:S07]  /*e2f0*/  MOV R45, R47 ;  /* 0x0000002f002d7202 */ /* 0x000fce0000000f00 */
[----:B------:R-:W-:Y:S05]  /*e300*/  WARPSYNC.COLLECTIVE R49, `(.L_x_897) ;  /* 0x0000000031087348 */ /* 0x000fea0003c00000 */
[----:B------:R0:W1:Y:S02]  /*e310*/  SHFL.BFLY P3, R47, R50, R51, R52 ;  /* 0x0c000033322f7389 */ /* 0x0000640000060034 */
[----:B01----:R-:W-:Y:S01]  /*e320*/  ENDCOLLECTIVE ;  /* 0x000000000000791b */ /* 0x003fe20003800000 */
.L_x_897:
[----:B------:R-:W-:-:S05]  /*e330*/  FADD.FTZ R45, R45, R44 ;  /* 0x0000002c2d2d7221 */ /* 0x000fca0000010000 */
[----:B------:R-:W-:Y:S02]  /*e340*/  MOV R50, R45 ;  /* 0x0000002d00327202 */ /* 0x000fe40000000f00 */
[----:B------:R-:W-:-:S07]  /*e350*/  MOV R43, R47 ;  /* 0x0000002f002b7202 */ /* 0x000fce0000000f00 */
[----:B------:R-:W-:Y:S05]  /*e360*/  WARPSYNC.COLLECTIVE R49, `(.L_x_898) ;  /* 0x0000000031087348 */ /* 0x000fea0003c00000 */
[----:B------:R0:W1:Y:S02]  /*e370*/  SHFL.BFLY P3, R47, R50, R51, R52 ;  /* 0x0c000033322f7389 */ /* 0x0000640000060034 */
[----:B01----:R-:W-:Y:S01]  /*e380*/  ENDCOLLECTIVE ;  /* 0x000000000000791b */ /* 0x003fe20003800000 */
.L_x_898:
[----:B------:R-:W-:Y:S01]  /*e390*/  FADD.FTZ R43, R48, R43 ;  /* 0x0000002b302b7221 */ /* 0x000fe20000010000 */
[----:B------:R-:W-:-:S04]  /*e3a0*/  HFMA2.MMA R51, -RZ, RZ, 0, 1.1920928955078125e-07 ;  /* 0x00000002ff337435 */ /* 0x000fc800000001ff */
[----:B------:R-:W-:Y:S02]  /*e3b0*/  MOV R50, R43 ;  /* 0x0000002b00327202 */ /* 0x000fe40000000f00 */
[----:B------:R-:W-:-:S07]  /*e3c0*/  MOV R44, R47 ;  /* 0x0000002f002c7202 */ /* 0x000fce0000000f00 */
[----:B------:R-:W-:Y:S05]  /*e3d0*/  WARPSYNC.COLLECTIVE R49, `(.L_x_899) ;  /* 0x0000000031087348 */ /* 0x000fea0003c00000 */
[----:B------:R0:W1:Y:S02]  /*e3e0*/  SHFL.BFLY P3, R47, R50, R51, R52 ;  /* 0x0c000033322f7389 */ /* 0x0000640000060034 */
[----:B01----:R-:W-:Y:S01]  /*e3f0*/  ENDCOLLECTIVE ;  /* 0x000000000000791b */ /* 0x003fe20003800000 */
.L_x_899:
[----:B------:R-:W-:-:S05]  /*e400*/  FADD.FTZ R44, R45, R44 ;  /* 0x0000002c2d2c7221 */ /* 0x000fca0000010000 */
[----:B------:R-:W-:Y:S02]  /*e410*/  MOV R50, R44 ;  /* 0x0000002c00327202 */ /* 0x000fe40000000f00 */
[----:B------:R-:W-:-:S07]  /*e420*/  MOV R46, R47 ;  /* 0x0000002f002e7202 */ /* 0x000fce0000000f00 */
[----:B------:R-:W-:Y:S05]  /*e430*/  WARPSYNC.COLLECTIVE R49, `(.L_x_900) ;  /* 0x0000000031087348 */ /* 0x000fea0003c00000 */
[----:B------:R0:W1:Y:S02]  /*e440*/  SHFL.BFLY P3, R47, R50, R51, R52 ;  /* 0x0c000033322f7389 */ /* 0x0000640000060034 */
[----:B01----:R-:W-:Y:S01]  /*e450*/  ENDCOLLECTIVE ;  /* 0x000000000000791b */ /* 0x003fe20003800000 */
.L_x_900:
        /* <DEDUP_REMOVED lines=12> */
.L_x_901:
        /* <DEDUP_REMOVED lines=9> */
.L_x_902:
[----:B------:R-:W-:Y:S01]  /*e5b0*/  FADD.FTZ R32, R43, R32 ;  /* 0x000000202b207221 */ /* 0x000fe20000010000 */
[----:B------:R-:W-:Y:S01]  /*e5c0*/  MOV R23, R47 ;  /* 0x0000002f00177202 */ /* 0x000fe20000000f00 */
[----:B------:R-:W-:Y:S06]  /*e5d0*/  BRA `(.L_x_903) ;  /* 0xffffffe400007947 */ /* 0x000fec000383ffff */
.L_x_904:
        /* <DEDUP_REMOVED lines=10> */
.L_x_2760:


//--------------------- .text._ZN13group_norm_v218gn_bwd_cuda_kernelI13__nv_bfloat16Li320ELi2ELi16ELi20ELi4096ELb1ELb1ELi32ELi320ELi320ELi4ELb1ELi2ELb0ELb0ELNS_15WgradSyncMethodE3ENS_16CompileConditionILi900EEEEEvPT_S6_S6_PKS5_S8_S8_S8_PKfflPfPj --------------------------
	.section	.text._ZN13group_norm_v218gn_bwd_cuda_kernelI13__nv_bfloat16Li320ELi2ELi16ELi20ELi4096ELb1ELb1ELi32ELi320ELi320ELi4ELb1ELi2ELb0ELb0ELNS_15WgradSyncMethodE3ENS_16CompileConditionILi900EEEEEvPT_S6_S6_PKS5_S8_S8_S8_PKfflPfPj,"ax",@progbits
	.align	128
        .global         _ZN13group_norm_v218gn_bwd_cuda_kernelI13__nv_bfloat16Li320ELi2ELi16ELi20ELi4096ELb1ELb1ELi32ELi320ELi320ELi4ELb1ELi2ELb0ELb0ELNS_15WgradSyncMethodE3ENS_16CompileConditionILi900EEEEEvPT_S6_S6_PKS5_S8_S8_S8_PKfflPfPj
        .type           _ZN13group_norm_v218gn_bwd_cuda_kernelI13__nv_bfloat16Li320ELi2ELi16ELi20ELi4096ELb1ELb1ELi32ELi320ELi320ELi4ELb1ELi2ELb0ELb0ELNS_15WgradSyncMethodE3ENS_16CompileConditionILi900EEEEEvPT_S6_S6_PKS5_S8_S8_S8_PKfflPfPj,@function
        .size           _ZN13group_norm_v218gn_bwd_cuda_kernelI13__nv_bfloat16Li320ELi2ELi16ELi20ELi4096ELb1ELb1ELi32ELi320ELi320ELi4ELb1ELi2ELb0ELb0ELNS_15WgradSyncMethodE3ENS_16CompileConditionILi900EEEEEvPT_S6_S6_PKS5_S8_S8_S8_PKfflPfPj,(.L_x_2761 - _ZN13group_norm_v218gn_bwd_cuda_kernelI13__nv_bfloat16Li320ELi2ELi16ELi20ELi4096ELb1ELb1ELi32ELi320ELi320ELi4ELb1ELi2ELb0ELb0ELNS_15WgradSyncMethodE3ENS_16CompileConditionILi900EEEEEvPT_S6_S6_PKS5_S8_S8_S8_PKfflPfPj)
        .other          _ZN13group_norm_v218gn_bwd_cuda_kernelI13__nv_bfloat16Li320ELi2ELi16ELi20ELi4096ELb1ELb1ELi32ELi320ELi320ELi4ELb1ELi2ELb0ELb0ELNS_15WgradSyncMethodE3ENS_16CompileConditionILi900EEEEEvPT_S6_S6_PKS5_S8_S8_S8_PKfflPfPj,@"STO_CUDA_ENTRY STV_DEFAULT"
_ZN13group_norm_v218gn_bwd_cuda_kernelI13__nv_bfloat16Li320ELi2ELi16ELi20ELi4096ELb1ELb1ELi32ELi320ELi320ELi4ELb1ELi2ELb0ELb0ELNS_15WgradSyncMethodE3ENS_16CompileConditionILi900EEEEEvPT_S6_S6_PKS5_S8_S8_S8_PKfflPfPj:
.text._ZN13group_norm_v218gn_bwd_cuda_kernelI13__nv_bfloat16Li320ELi2ELi16ELi20ELi4096ELb1ELb1ELi32ELi320ELi320ELi4ELb1ELi2ELb0ELb0ELNS_15WgradSyncMethodE3ENS_16CompileConditionILi900EEEEEvPT_S6_S6_PKS5_S8_S8_S8_PKfflPfPj:
        /* <DEDUP_REMOVED lines=29> */
.L_x_907:
[----:B------:R-:W2:Y:S04]  /*01d0*/  LD.E.STRONG.GPU R0, desc[UR10][R2.64] ;  /* 0x0000000a02007980 */ /* 0x000ea8000c10f900 */
[----:B--2---:R-:W-:Y:S01]  /*01e0*/  CCTL.IVALL ;  /* 0x00000000ff00798f */ /* 0x004fe20002000000 */
[----:B------:R-:W-:Y:S05]  /*01f0*/  YIELD ;  /* 0x0000000000007946 */ /* 0x000fea0003800000 */
[----:B-----5:R-:W-:-:S04]  /*0200*/  LOP3.LUT R0, R0, R5, RZ, 0x3c, !PT ;  /* 0x0000000500007212 */ /* 0x020fc800078e3cff */
[----:B------:R-:W-:-:S13]  /*0210*/  ISETP.GT.AND P0, PT, R0, -0x1, PT ;  /* 0xffffffff0000780c */ /* 0x000fda0003f04270 */
[----:B------:R-:W-:Y:S05]  /*0220*/  @P0 BRA `(.L_x_907) ;  /* 0xfffffffc00e80947 */ /* 0x000fea000383ffff */
.L_x_906:
[----:B------:R-:W-:Y:S05]  /*0230*/  WARPSYNC.ALL ;  /* 0x0000000000007948 */ /* 0x000fea0003800000 */
[----:B------:R-:W-:Y:S06]  /*0240*/  BAR.SYNC.DEFER_BLOCKING 0x0 ;  /* 0x0000000000007b1d */ /* 0x000fec0000010000 */
[----:B------:R-:W-:Y:S05]  /*0250*/  BRA `(.L_x_908) ;  /* 0x0000006000107947 */ /* 0x000fea0003800000 */
.L_x_905:
        /* <DEDUP_REMOVED lines=11> */
[----:B------:R-:W-:Y:S01]  /*0310*/  SHF.R.S32.HI R0, RZ, 0x1f, R13 ;  /* 0x0000001fff007819 */ /* 0x000fe2000001140d */
[----:B------:R-:W-:Y:S01]  /*0320*/  IMAD.WIDE.U32 R2, R2, -0x33333333, RZ ;  /* 0xcccccccd02027825 */ /* 0x000fe200078e00ff */
[----:B------:R-:W4:Y:S01]  /*0330*/  S2UR UR6, SR_CgaCtaId ;  /* 0x00000000000679c3 */ /* 0x000f220000008800 */
[----:B------:R-:W-:Y:S01]  /*0340*/  UMOV UR4, 0x400 ;  /* 0x0000040000047882 */ /* 0x000fe20000000000 */
[----:B------:R-:W-:Y:S01]  /*0350*/  LEA.HI R8, R0, R13, RZ, 0x2 ;  /* 0x0000000d00087211 */ /* 0x000fe200078f10ff */
[----:B------:R-:W-:Y:S01]  /*0360*/  UIADD3 UR4, UR4, 0x2800, URZ ;  /* 0x0000280004047890 */ /* 0x000fe2000fffe03f */
[----:B0-----:R-:W-:-:S02]  /*0370*/  SHF.R.U32.HI R5, RZ, 0x2, R3 ;  /* 0x00000002ff057819 */ /* 0x001fc40000011603 */
[----:B------:R-:W-:Y:S02]  /*0380*/  CS2R R24, SRZ ;  /* 0x0000000000187805 */ /* 0x000fe4000001ff00 */
[----:B------:R-:W-:Y:S02]  /*0390*/  SHF.R.S32.HI R11, RZ, 0x2, R8 ;  /* 0x00000002ff0b7819 */ /* 0x000fe40000011408 */
[----:B------:R-:W-:Y:S02]  /*03a0*/  CS2R R26, SRZ ;  /* 0x00000000001a7805 */ /* 0x000fe4000001ff00 */
[----:B------:R-:W-:Y:S01]  /*03b0*/  LEA.HI R0, R0, R13, RZ, 0x4 ;  /* 0x0000000d00007211 */ /* 0x000fe200078f20ff */
[----:B------:R0:W-:Y:S01]  /*03c0*/  STL [R1+0x3c], R5 ;  /* 0x00003c0501007387 */ /* 0x0001e20000100800 */
[----:B------:R-:W-:Y:S02]  /*03d0*/  IADD3 R12, R11, 0xf0, RZ ;  /* 0x000000f00b0c7810 */ /* 0x000fe40007ffe0ff */
[----:B------:R-:W-:-:S02]  /*03e0*/  CS2R R28, SRZ ;  /* 0x00000000001c7805 */ /* 0x000fc4000001ff00 */
[C---:B------:R-:W-:Y:S02]  /*03f0*/  IADD3 R9, R11.reuse, 0x50, RZ ;  /* 0x000000500b097810 */ /* 0x040fe40007ffe0ff */
[----:B------:R-:W-:Y:S02]  /*0400*/  CS2R R30, SRZ ;  /* 0x00000000001e7805 */ /* 0x000fe4000001ff00 */
[----:B------:R-:W-:Y:S02]  /*0410*/  IADD3 R10, R11, 0xa0, RZ ;  /* 0x000000a00b0a7810 */ /* 0x000fe40007ffe0ff */
[----:B------:R-:W-:Y:S02]  /*0420*/  SHF.R.S32.HI R3, RZ, 0x1f, R12 ;  /* 0x0000001fff037819 */ /* 0x000fe4000001140c */
[----:B------:R-:W-:Y:S02]  /*0430*/  SHF.R.S32.HI R2, RZ, 0x1f, R9 ;  /* 0x0000001fff027819 */ /* 0x000fe40000011409 */
[----:B------:R-:W-:-:S02]  /*0440*/  LOP3.LUT R8, R8, 0xfffffffc, RZ, 0xc0, !PT ;  /* 0xfffffffc08087812 */ /* 0x000fc400078ec0ff */
[----:B------:R-:W-:Y:S02]  /*0450*/  SHF.R.S32.HI R11, RZ, 0x1f, R10 ;  /* 0x0000001fff0b7819 */ /* 0x000fe4000001140a */
[----:B------:R-:W-:Y:S01]  /*0460*/  LEA.HI R12, R3, R12, RZ, 0x2 ;  /* 0x0000000c030c7211 */ /* 0x000fe200078f10ff */
[----:B----4-:R-:W-:Y:S01]  /*0470*/  ULEA UR6, UR6, UR4, 0x18 ;  /* 0x0000000406067291 */ /* 0x010fe2000f8ec03f */
[----:B------:R-:W-:Y:S02]  /*0480*/  LEA.HI R2, R2, R9, RZ, 0x2 ;  /* 0x0000000902027211 */ /* 0x000fe400078f10ff */
[----:B------:R-:W-:Y:S01]  /*0490*/  SHF.R.U32.HI R3, RZ, 0x4, R0 ;  /* 0x00000004ff037819 */ /* 0x000fe20000011600 */
[----:B------:R-:W-:Y:S01]  /*04a0*/  UMOV UR4, URZ ;  /* 0x0000003f00047c82 */ /* 0x000fe20008000000 */
[----:B------:R-:W-:Y:S02]  /*04b0*/  IADD3 R8, -R8, R13, RZ ;  /* 0x0000000d08087210 */ /* 0x000fe40007ffe1ff */
[----:B------:R-:W-:-:S02]  /*04c0*/  LEA.HI R11, R11, R10, RZ, 0x2 ;  /* 0x0000000a0b0b7211 */ /* 0x000fc400078f10ff */
[----:B0-----:R-:W-:Y:S02]  /*04d0*/  SHF.R.U32.HI R5, RZ, 0x2, R2 ;  /* 0x00000002ff057819 */ /* 0x001fe40000011602 */
[C---:B-1----:R-:W-:Y:S02]  /*04e0*/  LOP3.LUT R6, R8.reuse, 0x3, R3, 0x78, !PT ;  /* 0x0000000308067812 */ /* 0x042fe400078e7803 */
[----:B------:R-:W-:Y:S02]  /*04f0*/  SHF.R.U32.HI R11, RZ, 0x2, R11 ;  /* 0x00000002ff0b7819 */ /* 0x000fe4000001160b */
[----:B------:R-:W-:Y:S01]  /*0500*/  SHF.R.U32.HI R7, RZ, 0x2, R12 ;  /* 0x00000002ff077819 */ /* 0x000fe2000001160c */
[----:B------:R0:W-:Y:S01]  /*0510*/  STL [R1+0x4c], R6 ;  /* 0x00004c0601007387 */ /* 0x0001e20000100800 */
[C---:B------:R-:W-:Y:S02]  /*0520*/  LOP3.LUT R9, R8.reuse, 0x3, R5, 0x78, !PT ;  /* 0x0000000308097812 */ /* 0x040fe400078e7805 */
[----:B------:R-:W-:-:S03]  /*0530*/  LOP3.LUT R0, R8, 0x3, R11, 0x78, !PT ;  /* 0x0000000308007812 */ /* 0x000fc600078e780b */
[----:B------:R-:W-:Y:S01]  /*0540*/  STL [R1+0x48], R9 ;  /* 0x0000480901007387 */ /* 0x000fe20000100800 */
[----:B0-----:R-:W-:-:S03]  /*0550*/  LOP3.LUT R6, R8, 0x3, R7, 0x78, !PT ;  /* 0x0000000308067812 */ /* 0x001fc600078e7807 */
[----:B------:R0:W-:Y:S04]  /*0560*/  STL [R1+0x44], R0 ;  /* 0x0000440001007387 */ /* 0x0001e80000100800 */
[----:B------:R1:W-:Y:S01]  /*0570*/  STL [R1+0x40], R6 ;  /* 0x0000400601007387 */ /* 0x0003e20000100800 */
[----:B--2---:R-:W-:Y:S02]  /*0580*/  PRMT R4, R14, 0x7632, R4 ;  /* 0x000076320e047816 */ /* 0x004fe40000000004 */
[----:B------:R-:W-:Y:S02]  /*0590*/  PRMT R5, R15, 0x7632, R5 ;  /* 0x000076320f057816 */ /* 0x000fe40000000005 */
[----:B---3--:R-:W-:Y:S02]  /*05a0*/  PRMT R3, R16, 0x7632, R3 ;  /* 0x0000763210037816 */ /* 0x008fe40000000003 */
[----:B------:R-:W-:-:S02]  /*05b0*/  PRMT R2, R17, 0x7632, R2 ;  /* 0x0000763211027816 */ /* 0x000fc40000000002 */
[----:B0-----:R-:W-:Y:S02]  /*05c0*/  SHF.L.U32 R0, R14, 0x10, RZ ;  /* 0x000000100e007819 */ /* 0x001fe400000006ff */
[----:B------:R-:W-:Y:S02]  /*05d0*/  SHF.L.U32 R8, R15, 0x10, RZ ;  /* 0x000000100f087819 */ /* 0x000fe400000006ff */
[----:B------:R-:W-:Y:S02]  /*05e0*/  SHF.L.U32 R7, R16, 0x10, RZ ;  /* 0x0000001010077819 */ /* 0x000fe400000006ff */
[----:B-1----:R-:W-:Y:S02]  /*05f0*/  SHF.L.U32 R6, R17, 0x10, RZ ;  /* 0x0000001011067819 */ /* 0x002fe400000006ff */
[----:B------:R-:W-:Y:S02]  /*0600*/  SHF.L.U32 R4, R4, 0x10, RZ ;  /* 0x0000001004047819 */ /* 0x000fe400000006ff */
[----:B------:R-:W-:-:S02]  /*0610*/  SHF.L.U32 R5, R5, 0x10, RZ ;  /* 0x0000001005057819 */ /* 0x000fc400000006ff */
[----:B------:R-:W-:Y:S02]  /*0620*/  SHF.L.U32 R3, R3, 0x10, RZ ;  /* 0x0000001003037819 */ /* 0x000fe400000006ff */
[----:B------:R-:W-:-:S07]  /*0630*/  SHF.L.U32 R2, R2, 0x10, RZ ;  /* 0x0000001002027819 */ /* 0x000fce00000006ff */
.L_x_924:
[----:B------:R-:W2:Y:S01]  /*0640*/  LDL R17, [R1+0x3c] ;  /* 0x00003c0001117983 */ /* 0x000ea20000100800 */
[----:B------:R-:W-:Y:S01]  /*0650*/  USHF.L.U32 UR7, UR16, 0x5, URZ ;  /* 0x0000000510077899 */ /* 0x000fe2000800063f */
[----:B-1----:R-:W-:Y:S01]  /*0660*/  HFMA2.MMA R11, -RZ, RZ, 0, 0 ;  /* 0x00000000ff0b7435 */ /* 0x002fe200000001ff */
[----:B------:R-:W-:Y:S01]  /*0670*/  MOV R15, UR9 ;  /* 0x00000009000f7c02 */ /* 0x000fe20008000f00 */
[----:B------:R-:W0:Y:S01]  /*0680*/  S2R R9, SR_TID.X ;  /* 0x0000000000097919 */ /* 0x000e220000002100 */
[----:B------:R-:W-:Y:S01]  /*0690*/  ULOP3.LUT UR7, UR7, 0xfe0, URZ, 0xc0, !UPT ;  /* 0x00000fe007077892 */ /* 0x000fe2000f8ec03f */
[----:B------:R-:W-:Y:S01]  /*06a0*/  MOV R16, UR9 ;  /* 0x0000000900107c02 */ /* 0x000fe20008000f00 */
[----:B------:R-:W-:Y:S01]  /*06b0*/  ULDC.64 UR12, c[0x0][0x248] ;  /* 0x00009200000c7ab9 */ /* 0x000fe20000000a00 */
[----:B------:R-:W-:Y:S01]  /*06c0*/  ULDC.64 UR14, c[0x0][0x228] ;  /* 0x00008a00000e7ab9 */ /* 0x000fe20000000a00 */
[----:B------:R-:W-:Y:S04]  /*06d0*/  STL [R1+0x64], R24 ;  /* 0x0000641801007387 */ /* 0x000fe80000100800 */
[----:B------:R1:W-:Y:S04]  /*06e0*/  STL [R1+0x60], R25 ;  /* 0x0000601901007387 */ /* 0x0003e80000100800 */
[----:B------:R-:W-:Y:S04]  /*06f0*/  STL [R1+0x5c], R28 ;  /* 0x00005c1c01007387 */ /* 0x000fe80000100800 */
[----:B------:R3:W-:Y:S01]  /*0700*/  STL [R1+0x58], R29 ;  /* 0x0000581d01007387 */ /* 0x0007e20000100800 */
        /* <DEDUP_REMOVED lines=8> */
[----:B------:R-:W-:Y:S01]  /*0790*/  IMAD.WIDE.U32 R10, R9, 0x140000, R10 ;  /* 0x00140000090a7825 */ /* 0x000fe200078e000a */
[----:B------:R-:W-:Y:S02]  /*07a0*/  MOV R9, UR5 ;  /* 0x0000000500097c02 */ /* 0x000fe40008000f00 */
[----:B--2---:R-:W-:-:S04]  /*07b0*/  LEA R15, P0, R15, R17, 0x4 ;  /* 0x000000110f0f7211 */ /* 0x004fc800078020ff */
[----:B------:R-:W-:Y:S02]  /*07c0*/  LEA.HI.X R16, R16, RZ, R9, 0x4, P0 ;  /* 0x000000ff10107211 */ /* 0x000fe400000f2409 */
[----:B------:R-:W-:Y:S02]  /*07d0*/  LEA R32, P0, R15, UR12, 0x3 ;  /* 0x0000000c0f207c11 */ /* 0x000fe4000f8018ff */
[----:B------:R-:W-:Y:S01]  /*07e0*/  IADD3 R9, R11, UR7, RZ ;  /* 0x000000070b097c10 */ /* 0x000fe2000fffe0ff */
[----:B------:R-:W-:Y:S01]  /*07f0*/  ULDC UR7, c[0x0][0x250] ;  /* 0x0000940000077ab9 */ /* 0x000fe20000000800 */
[----:B------:R-:W-:Y:S02]  /*0800*/  IADD3 R11, P1, R13, R10, RZ ;  /* 0x0000000a0d0b7210 */ /* 0x000fe40007f3e0ff */
[----:B------:R-:W-:Y:S01]  /*0810*/  LEA.HI.X R33, R15, UR13, R16, 0x3, P0 ;  /* 0x0000000d0f217c11 */ /* 0x000fe200080f1c10 */
[----:B------:R-:W-:Y:S01]  /*0820*/  ULDC.64 UR12, c[0x0][0x230] ;  /* 0x00008c00000c7ab9 */ /* 0x000fe20000000a00 */
[----:B------:R-:W-:-:S02]  /*0830*/  IADD3.X R16, RZ, R9, RZ, P1, !PT ;  /* 0x00000009ff107210 */ /* 0x000fc40000ffe4ff */
[C---:B------:R-:W-:Y:S02]  /*0840*/  SHF.L.U32 R22, R11.reuse, 0x1, RZ ;  /* 0x000000010b167819 */ /* 0x040fe400000006ff */
[----:B------:R-:W-:Y:S01]  /*0850*/  SHF.L.U64.HI R21, R11, 0x1, R16 ;  /* 0x000000010b157819 */ /* 0x000fe20000010210 */
[----:B------:R-:W2:Y:S01]  /*0860*/  LDG.E.64.CONSTANT R32, desc[UR10][R32.64] ;  /* 0x0000000a20207981 */ /* 0x000ea2000c1e9b00 */
[----:B------:R-:W-:-:S03]  /*0870*/  IADD3 R34, P0, R22, UR12, RZ ;  /* 0x0000000c16227c10 */ /* 0x000fc6000ff1e0ff */
[----:B------:R-:W-:Y:S01]  /*0880*/  STL [R1+0x34], R22 ;  /* 0x0000341601007387 */ /* 0x000fe20000100800 */
[----:B------:R-:W-:Y:S02]  /*0890*/  IADD3.X R35, R21, UR13, RZ, P0, !PT ;  /* 0x0000000d15237c10 */ /* 0x000fe400087fe4ff */
[----:B------:R-:W-:Y:S01]  /*08a0*/  IADD3 R11, R13, 0x500, RZ ;  /* 0x000005000d0b7810 */ /* 0x000fe20007ffe0ff */
[----:B------:R-:W-:Y:S04]  /*08b0*/  STL [R1+0x38], R21 ;  /* 0x0000381501007387 */ /* 0x000fe80000100800 */
[----:B------:R-:W4:Y:S01]  /*08c0*/  LDG.E.64.CONSTANT R34, desc[UR10][R34.64] ;  /* 0x0000000a22227981 */ /* 0x000f22000c1e9b00 */
[----:B------:R-:W-:-:S04]  /*08d0*/  IADD3 R11, P0, R11, R10, RZ ;  /* 0x0000000a0b0b7210 */ /* 0x000fc80007f1e0ff */
[----:B------:R-:W-:Y:S02]  /*08e0*/  IADD3.X R16, RZ, R9, RZ, P0, !PT ;  /* 0x00000009ff107210 */ /* 0x000fe400007fe4ff */
[C---:B------:R-:W-:Y:S02]  /*08f0*/  SHF.L.U32 R20, R11.reuse, 0x1, RZ ;  /* 0x000000010b147819 */ /* 0x040fe400000006ff */
[----:B------:R-:W-:Y:S02]  /*0900*/  SHF.L.U64.HI R19, R11, 0x1, R16 ;  /* 0x000000010b137819 */ /* 0x000fe40000010210 */
[----:B------:R-:W-:Y:S01]  /*0910*/  IADD3 R11, R13, 0xa00, RZ ;  /* 0x00000a000d0b7810 */ /* 0x000fe20007ffe0ff */
[----:B------:R-:W-:Y:S01]  /*0920*/  STL [R1+0x2c], R20 ;  /* 0x00002c1401007387 */ /* 0x000fe20000100800 */
[----:B------:R-:W-:Y:S02]  /*0930*/  IADD3 R36, P0, R20, UR12, RZ ;  /* 0x0000000c14247c10 */ /* 0x000fe4000ff1e0ff */
[----:B------:R-:W-:Y:S01]  /*0940*/  IADD3 R11, P1, R11, R10, RZ ;  /* 0x0000000a0b0b7210 */ /* 0x000fe20007f3e0ff */
[----:B------:R-:W-:Y:S01]  /*0950*/  STL [R1+0x30], R19 ;  /* 0x0000301301007387 */ /* 0x000fe20000100800 */
[----:B------:R-:W-:-:S02]  /*0960*/  IADD3.X R37, R19, UR13, RZ, P0, !PT ;  /* 0x0000000d13257c10 */ /* 0x000fc400087fe4ff */
[----:B------:R-:W-:Y:S02]  /*0970*/  IADD3.X R16, RZ, R9, RZ, P1, !PT ;  /* 0x00000009ff107210 */ /* 0x000fe40000ffe4ff */
[C---:B------:R-:W-:Y:S02]  /*0980*/  SHF.L.U32 R18, R11.reuse, 0x1, RZ ;  /* 0x000000010b127819 */ /* 0x040fe400000006ff */
[----:B------:R-:W-:Y:S01]  /*0990*/  SHF.L.U64.HI R17, R11, 0x1, R16 ;  /* 0x000000010b117819 */ /* 0x000fe20000010210 */
[----:B------:R-:W4:Y:S01]  /*09a0*/  LDG.E.64.CONSTANT R36, desc[UR10][R36.64] ;  /* 0x0000000a24247981 */ /* 0x000f22000c1e9b00 */
[----:B------:R-:W-:-:S03]  /*09b0*/  IADD3 R38, P0, R18, UR12, RZ ;  /* 0x0000000c12267c10 */ /* 0x000fc6000ff1e0ff */
[----:B------:R-:W-:Y:S01]  /*09c0*/  STL [R1+0x24], R18 ;  /* 0x0000241201007387 */ /* 0x000fe20000100800 */
[----:B------:R-:W-:Y:S02]  /*09d0*/  IADD3.X R39, R17, UR13, RZ, P0, !PT ;  /* 0x0000000d11277c10 */ /* 0x000fe400087fe4ff */
[----:B------:R-:W-:Y:S01]  /*09e0*/  IADD3 R11, R13, 0xf00, RZ ;  /* 0x00000f000d0b7810 */ /* 0x000fe20007ffe0ff */
[----:B------:R-:W-:Y:S04]  /*09f0*/  STL [R1+0x28], R17 ;  /* 0x0000281101007387 */ /* 0x000fe80000100800 */
[----:B------:R-:W4:Y:S01]  /*0a00*/  LDG.E.64.CONSTANT R38, desc[UR10][R38.64] ;  /* 0x0000000a26267981 */ /* 0x000f22000c1e9b00 */
[----:B------:R-:W-:-:S04]  /*0a10*/  IADD3 R40, P0, R22, UR14, RZ ;  /* 0x0000000e16287c10 */ /* 0x000fc8000ff1e0ff */
[----:B------:R-:W-:-:S06]  /*0a20*/  IADD3.X R41, R21, UR15, RZ, P0, !PT ;  /* 0x0000000f15297c10 */ /* 0x000fcc00087fe4ff */
[----:B------:R-:W4:Y:S01]  /*0a30*/  LDG.E.64.CONSTANT R40, desc[UR10][R40.64] ;  /* 0x0000000a28287981 */ /* 0x000f22000c1e9b00 */
[----:B------:R-:W-:-:S04]  /*0a40*/  IADD3 R42, P0, R20, UR14, RZ ;  /* 0x0000000e142a7c10 */ /* 0x000fc8000ff1e0ff */
[----:B------:R-:W-:-:S06]  /*0a50*/  IADD3.X R43, R19, UR15, RZ, P0, !PT ;  /* 0x0000000f132b7c10 */ /* 0x000fcc00087fe4ff */
[----:B------:R-:W4:Y:S01]  /*0a60*/  LDG.E.64.CONSTANT R42, desc[UR10][R42.64] ;  /* 0x0000000a2a2a7981 */ /* 0x000f22000c1e9b00 */
[----:B------:R-:W-:Y:S02]  /*0a70*/  IADD3 R15, P0, R11, R10, RZ ;  /* 0x0000000a0b0f7210 */ /* 0x000fe40007f1e0ff */
[----:B------:R-:W-:Y:S02]  /*0a80*/  IADD3 R11, R13, 0x1400, RZ ;  /* 0x000014000d0b7810 */ /* 0x000fe40007ffe0ff */
[----:B------:R-:W-:Y:S02]  /*0a90*/  IADD3.X R16, RZ, R9, RZ, P0, !PT ;  /* 0x00000009ff107210 */ /* 0x000fe400007fe4ff */
[C---:B-1----:R-:W-:Y:S02]  /*0aa0*/  SHF.L.U32 R25, R15.reuse, 0x1, RZ ;  /* 0x000000010f197819 */ /* 0x042fe400000006ff */
[----:B------:R-:W-:Y:S02]  /*0ab0*/  IADD3 R46, P0, R18, UR14, RZ ;  /* 0x0000000e122e7c10 */ /* 0x000fe4000ff1e0ff */
[----:B------:R-:W-:Y:S01]  /*0ac0*/  SHF.L.U64.HI R24, R15, 0x1, R16 ;  /* 0x000000010f187819 */ /* 0x000fe20000010210 */
[----:B------:R-:W-:Y:S01]  /*0ad0*/  STL [R1+0x1c], R25 ;  /* 0x00001c1901007387 */ /* 0x000fe20000100800 */
[----:B------:R-:W-:-:S02]  /*0ae0*/  IADD3 R44, P1, R25, UR12, RZ ;  /* 0x0000000c192c7c10 */ /* 0x000fc4000ff3e0ff */
[----:B------:R-:W-:Y:S01]  /*0af0*/  IADD3.X R47, R17, UR15, RZ, P0, !PT ;  /* 0x0000000f112f7c10 */ /* 0x000fe200087fe4ff */
[----:B------:R0:W-:Y:S01]  /*0b00*/  STL [R1+0x20], R24 ;  /* 0x0000201801007387 */ /* 0x0001e20000100800 */
[----:B------:R-:W-:Y:S02]  /*0b10*/  IADD3.X R45, R24, UR13, RZ, P1, !PT ;  /* 0x0000000d182d7c10 */ /* 0x000fe40008ffe4ff */
[----:B------:R-:W-:Y:S02]  /*0b20*/  IADD3 R11, P2, R11, R10, RZ ;  /* 0x0000000a0b0b7210 */ /* 0x000fe40007f5e0ff */
[----:B------:R-:W4:Y:S02]  /*0b30*/  LDG.E.64.CONSTANT R46, desc[UR10][R46.64] ;  /* 0x0000000a2e2e7981 */ /* 0x000f24000c1e9b00 */
[----:B------:R-:W-:Y:S02]  /*0b40*/  IADD3.X R16, RZ, R9, RZ, P2, !PT ;  /* 0x00000009ff107210 */ /* 0x000fe400017fe4ff */
[----:B------:R-:W4:Y:S01]  /*0b50*/  LDG.E.64.CONSTANT R44, desc[UR10][R44.64] ;  /* 0x0000000a2c2c7981 */ /* 0x000f22000c1e9b00 */
[----:B------:R-:W-:-:S02]  /*0b60*/  SHF.L.U32 R54, R11, 0x1, RZ ;  /* 0x000000010b367819 */ /* 0x000fc400000006ff */
[----:B---3--:R-:W-:Y:S02]  /*0b70*/  SHF.L.U64.HI R29, R11, 0x1, R16 ;  /* 0x000000010b1d7819 */ /* 0x008fe40000010210 */
[----:B------:R-:W-:-:S04]  /*0b80*/  IADD3 R48, P0, R54, UR12, RZ ;  /* 0x0000000c36307c10 */ /* 0x000fc8000ff1e0ff */
[----:B------:R-:W-:-:S06]  /*0b90*/  IADD3.X R49, R29, UR13, RZ, P0, !PT ;  /* 0x0000000d1d317c10 */ /* 0x000fcc00087fe4ff */
[----:B------:R-:W3:Y:S01]  /*0ba0*/  LDG.E.64.CONSTANT R48, desc[UR10][R48.64] ;  /* 0x0000000a30307981 */ /* 0x000ee2000c1e9b00 */
[----:B------:R-:W-:-:S04]  /*0bb0*/  IADD3 R50, P0, R25, UR14, RZ ;  /* 0x0000000e19327c10 */ /* 0x000fc8000ff1e0ff */
[----:B------:R-:W-:-:S06]  /*0bc0*/  IADD3.X R51, R24, UR15, RZ, P0, !PT ;  /* 0x0000000f18337c10 */ /* 0x000fcc00087fe4ff */
[----:B------:R-:W3:Y:S01]  /*0bd0*/  LDG.E.64.CONSTANT R50, desc[UR10][R50.64] ;  /* 0x0000000a32327981 */ /* 0x000ee2000c1e9b00 */
[----:B------:R-:W-:-:S05]  /*0be0*/  MOV R53, 0x28 ;  /* 0x0000002800357802 */ /* 0x000fca0000000f00 */
[----:B------:R-:W-:Y:S01]  /*0bf0*/  IMAD R53, R14, R53, UR6 ;  /* 0x000000060e357e24 */ /* 0x000fe2000f8e0235 */
[C---:B------:R-:W-:Y:S02]  /*0c00*/  IADD3 R89, R13.reuse, 0x1e00, RZ ;  /* 0x00001e000d597810 */ /* 0x040fe40007ffe0ff */
[----:B------:R-:W-:Y:S02]  /*0c10*/  IADD3 R87, R13, 0x2300, RZ ;  /* 0x000023000d577810 */ /* 0x000fe40007ffe0ff */
[----:B0-----:R-:W-:Y:S02]  /*0c20*/  LEA R24, R12, R53, 0x3 ;  /* 0x000000350c187211 */ /* 0x001fe400078e18ff */
[-C--:B------:R-:W-:Y:S02]  /*0c30*/  IADD3 R89, P1, R89, R10.reuse, RZ ;  /* 0x0000000a59597210 */ /* 0x080fe40007f3e0ff */
[----:B------:R-:W-:Y:S01]  /*0c40*/  IADD3 R87, P0, R87, R10, RZ ;  /* 0x0000000a57577210 */ /* 0x000fe20007f1e0ff */
[----:B------:R0:W-:Y:S04]  /*0c50*/  STL [R1+0x14], R54 ;  /* 0x0000143601007387 */ /* 0x0001e80000100800 */
[----:B------:R-:W-:Y:S01]  /*0c60*/  STL [R1+0x18], R29 ;  /* 0x0000181d01007387 */ /* 0x000fe20000100800 */
[----:B--2---:R-:W-:-:S06]  /*0c70*/  FADD.FTZ R19, R33, UR7 ;  /* 0x0000000721137e21 */ /* 0x004fcc0008010000 */
[----:B------:R-:W1:Y:S01]  /*0c80*/  MUFU.RSQ R19, R19 ;  /* 0x0000001300137308 */ /* 0x000e620000001400 */
[----:B----4-:R-:W-:-:S05]  /*0c90*/  SHF.L.U32 R11, R34, 0x10, RZ ;  /* 0x00000010220b7819 */ /* 0x010fca00000006ff */
[--C-:B------:R-:W-:Y:S01]  /*0ca0*/  FADD.FTZ R86, -R32, R11.reuse ;  /* 0x0000000b20567221 */ /* 0x100fe20000010100 */
[----:B------:R-:W-:Y:S02]  /*0cb0*/  PRMT R11, R34, 0x7632, R11 ;  /* 0x00007632220b7816 */ /* 0x000fe4000000000b */
[----:B------:R-:W-:Y:S02]  /*0cc0*/  SHF.L.U32 R15, R35, 0x10, RZ ;  /* 0x00000010230f7819 */ /* 0x000fe400000006ff */
[----:B------:R-:W-:Y:S02]  /*0cd0*/  SHF.L.U32 R11, R11, 0x10, RZ ;  /* 0x000000100b0b7819 */ /* 0x000fe400000006ff */
[----:B------:R-:W-:Y:S01]  /*0ce0*/  PRMT R16, R35, 0x7632, R16 ;  /* 0x0000763223107816 */ /* 0x000fe20000000010 */
[C---:B------:R-:W-:Y:S02]  /*0cf0*/  FADD.FTZ R18, -R32.reuse, R15 ;  /* 0x0000000f20127221 */ /* 0x040fe40000010100 */
[----:B------:R-:W-:Y:S01]  /*0d00*/  FADD.FTZ R20, -R32, R11 ;  /* 0x0000000b20147221 */ /* 0x000fe20000010100 */
[----:B------:R-:W-:Y:S01]  /*0d10*/  SHF.L.U32 R17, R16, 0x10, RZ ;  /* 0x0000001010117819 */ /* 0x000fe200000006ff */
[C---:B-1----:R-:W-:Y:S01]  /*0d20*/  FMUL.FTZ R86, R19.reuse, R86 ;  /* 0x0000005613567220 */ /* 0x042fe20000410000 */
[C---:B------:R-:W-:Y:S01]  /*0d30*/  FMUL.FTZ R85, R19.reuse, R18 ;  /* 0x0000001213557220 */ /* 0x040fe20000410000 */
[----:B------:R-:W-:-:S02]  /*0d40*/  FMUL.FTZ R23, R19, R20 ;  /* 0x0000001413177220 */ /* 0x000fc40000410000 */
[----:B------:R-:W-:Y:S01]  /*0d50*/  FFMA.FTZ R15, R0, R86, R7 ;  /* 0x00000056000f7223 */ /* 0x000fe20000010007 */
[----:B------:R-:W-:Y:S01]  /*0d60*/  FADD.FTZ R22, -R32, R17 ;  /* 0x0000001120167221 */ /* 0x000fe20000010100 */
[----:B------:R-:W-:Y:S01]  /*0d70*/  FFMA.FTZ R17, R4, R23, R3 ;  /* 0x0000001704117223 */ /* 0x000fe20000010003 */
[----:B------:R-:W-:Y:S01]  /*0d80*/  FFMA.FTZ R16, R8, R85, R6 ;  /* 0x0000005508107223 */ /* 0x000fe20000010006 */
[----:B------:R-:W-:Y:S01]  /*0d90*/  FMUL.FTZ R18, R15, -1.4426950216293334961 ;  /* 0xbfb8aa3b0f127820 */ /* 0x000fe20000410000 */
[----:B------:R-:W-:Y:S01]  /*0da0*/  FMUL.FTZ R22, R19, R22 ;  /* 0x0000001613167220 */ /* 0x000fe20000410000 */
[----:B------:R-:W-:Y:S01]  /*0db0*/  FMUL.FTZ R21, R17, -1.4426950216293334961 ;  /* 0xbfb8aa3b11157820 */ /* 0x000fe20000410000 */
[----:B------:R-:W-:Y:S02]  /*0dc0*/  FMUL.FTZ R20, R16, -1.4426950216293334961 ;  /* 0xbfb8aa3b10147820 */ /* 0x000fe40000410000 */
[----:B------:R-:W-:Y:S01]  /*0dd0*/  FFMA.FTZ R11, R5, R22, R2 ;  /* 0x00000016050b7223 */ /* 0x000fe20000010002 */
[----:B------:R-:W1:Y:S03]  /*0de0*/  MUFU.EX2 R18, R18 ;  /* 0x0000001200127308 */ /* 0x000e660000000800 */
[----:B------:R-:W-:-:S05]  /*0df0*/  FMUL.FTZ R52, R11, -1.4426950216293334961 ;  /* 0xbfb8aa3b0b347820 */ /* 0x000fca0000410000 */
[----:B------:R-:W2:Y:S08]  /*0e00*/  MUFU.EX2 R21, R21 ;  /* 0x0000001500157308 */ /* 0x000eb00000000800 */
[----:B------:R-:W4:Y:S08]  /*0e10*/  MUFU.EX2 R20, R20 ;  /* 0x0000001400147308 */ /* 0x000f300000000800 */
[----:B------:R-:W0:Y:S01]  /*0e20*/  MUFU.EX2 R52, R52 ;  /* 0x0000003400347308 */ /* 0x000e220000000800 */
[----:B-1----:R-:W-:Y:S01]  /*0e30*/  FADD.FTZ R18, R18, 1 ;  /* 0x3f80000012127421 */ /* 0x002fe20000010000 */
[----:B--2---:R-:W-:Y:S01]  /*0e40*/  FADD.FTZ R66, R21, 1 ;  /* 0x3f80000015427421 */ /* 0x004fe20000010000 */
[----:B----4-:R-:W-:-:S05]  /*0e50*/  FADD.FTZ R33, R20, 1 ;  /* 0x3f80000014217421 */ /* 0x010fca0000010000 */
[----:B------:R-:W1:Y:S08]  /*0e60*/  MUFU.RCP R18, R18 ;  /* 0x0000001200127308 */ /* 0x000e700000001000 */
[----:B------:R2:W4:Y:S01]  /*0e70*/  MUFU.RCP R20, R33 ;  /* 0x0000002100147308 */ /* 0x0005220000001000 */
[----:B0-----:R-:W-:-:S07]  /*0e80*/  FADD.FTZ R52, R52, 1 ;  /* 0x3f80000034347421 */ /* 0x001fce0000010000 */
[----:B------:R-:W0:Y:S01]  /*0e90*/  MUFU.RCP R66, R66 ;  /* 0x0000004200427308 */ /* 0x000e220000001000 */
[----:B------:R-:W-:-:S07]  /*0ea0*/  IADD3 R21, R13, 0x1900, RZ ;  /* 0x000019000d157810 */ /* 0x000fce0007ffe0ff */
[----:B------:R-:W3:Y:S01]  /*0eb0*/  MUFU.RCP R14, R52 ;  /* 0x00000034000e7308 */ /* 0x000ee20000001000 */
[----:B--2---:R-:W-:Y:S01]  /*0ec0*/  IADD3 R33, P2, R21, R10, RZ ;  /* 0x0000000a15217210 */ /* 0x004fe20007f5e0ff */
[----:B-1----:R-:W-:Y:S01]  /*0ed0*/  FADD.FTZ R12, -R18, 1 ;  /* 0x3f800000120c7421 */ /* 0x002fe20000010100 */
[----:B----4-:R-:W-:-:S03]  /*0ee0*/  FADD.FTZ R13, -R20, 1 ;  /* 0x3f800000140d7421 */ /* 0x010fc60000010100 */
[----:B------:R-:W-:Y:S01]  /*0ef0*/  FFMA.FTZ R15, R15, R12, 1 ;  /* 0x3f8000000f0f7423 */ /* 0x000fe2000001000c */
[----:B0-----:R-:W-:Y:S01]  /*0f00*/  FADD.FTZ R10, -R66, 1 ;  /* 0x3f800000420a7421 */ /* 0x001fe20000010100 */
[----:B------:R-:W-:Y:S01]  /*0f10*/  FFMA.FTZ R21, R16, R13, 1 ;  /* 0x3f80000010157423 */ /* 0x000fe2000001000d */
[----:B------:R-:W-:Y:S02]  /*0f20*/  IADD3.X R12, RZ, R9, RZ, P2, !PT ;  /* 0x00000009ff0c7210 */ /* 0x000fe400017fe4ff */
[----:B------:R-:W-:Y:S01]  /*0f30*/  FFMA.FTZ R13, R17, R10, 1 ;  /* 0x3f800000110d7423 */ /* 0x000fe2000001000a */
[C---:B------:R-:W-:Y:S01]  /*0f40*/  SHF.L.U32 R28, R33.reuse, 0x1, RZ ;  /* 0x00000001211c7819 */ /* 0x040fe200000006ff */
[----:B------:R-:W-:Y:S01]  /*0f50*/  FMUL.FTZ R18, R18, R15 ;  /* 0x0000000f12127220 */ /* 0x000fe20000410000 */
[----:B---3--:R-:W-:Y:S01]  /*0f60*/  FADD.FTZ R10, -R14, 1 ;  /* 0x3f8000000e0a7421 */ /* 0x008fe20000010100 */
[----:B------:R-:W-:Y:S02]  /*0f70*/  SHF.L.U32 R15, R36, 0x10, RZ ;  /* 0x00000010240f7819 */ /* 0x000fe400000006ff */
[----:B------:R-:W-:Y:S01]  /*0f80*/  SHF.L.U64.HI R25, R33, 0x1, R12 ;  /* 0x0000000121197819 */ /* 0x000fe2000001020c */
[----:B------:R-:W-:Y:S01]  /*0f90*/  FFMA.FTZ R11, R11, R10, 1 ;  /* 0x3f8000000b0b7423 */ /* 0x000fe2000001000a */
[----:B------:R-:W-:Y:S01]  /*0fa0*/  IADD3 R52, P3, R28, UR12, RZ ;  /* 0x0000000c1c347c10 */ /* 0x000fe2000ff7e0ff */
[----:B------:R-:W-:Y:S01]  /*0fb0*/  FMUL.FTZ R66, R66, R13 ;  /* 0x0000000d42427220 */ /* 0x000fe20000410000 */
[----:B------:R-:W-:Y:S01]  /*0fc0*/  FADD.FTZ R84, -R32, R15 ;  /* 0x0000000f20547221 */ /* 0x000fe20000010100 */
[----:B------:R-:W-:Y:S01]  /*0fd0*/  FMUL.FTZ R13, R14, R11 ;  /* 0x0000000b0e0d7220 */ /* 0x000fe20000410000 */
[----:B------:R-:W-:-:S02]  /*0fe0*/  IADD3.X R53, R25, UR13, RZ, P3, !PT ;  /* 0x0000000d19357c10 */ /* 0x000fc40009ffe4ff */
[----:B------:R-:W-:Y:S02]  /*0ff0*/  SHF.L.U32 R15, R37, 0x10, RZ ;  /* 0x00000010250f7819 */ /* 0x000fe400000006ff */
[----:B------:R-:W-:Y:S02]  /*1000*/  SHF.L.U32 R11, R38, 0x10, RZ ;  /* 0x00000010260b7819 */ /* 0x000fe400000006ff */
[----:B------:R-:W2:Y:S01]  /*1010*/  LDG.E.64.CONSTANT R52, desc[UR10][R52.64] ;  /* 0x0000000a34347981 */ /* 0x000ea2000c1e9b00 */
[C---:B------:R-:W-:Y:S02]  /*1020*/  FADD.FTZ R10, -R32.reuse, R15 ;  /* 0x0000000f200a7221 */ /* 0x040fe40000010100 */
[----:B------:R-:W-:Y:S01]  /*1030*/  FADD.FTZ R82, -R32, R11 ;  /* 0x0000000b20527221 */ /* 0x000fe20000010100 */
[----:B------:R-:W-:Y:S01]  /*1040*/  SHF.L.U32 R11, R39, 0x10, RZ ;  /* 0x00000010270b7819 */ /* 0x000fe200000006ff */
[C---:B------:R-:W-:Y:S01]  /*1050*/  FMUL.FTZ R83, R19.reuse, R10 ;  /* 0x0000000a13537220 */ /* 0x040fe20000410000 */
[----:B------:R-:W-:Y:S01]  /*1060*/  IADD3 R54, P2, R54, UR14, RZ ;  /* 0x0000000e36367c10 */ /* 0x000fe2000ff5e0ff */
[----:B------:R-:W-:Y:S01]  /*1070*/  FMUL.FTZ R84, R19, R84 ;  /* 0x0000005413547220 */ /* 0x000fe20000410000 */
[----:B------:R-:W-:Y:S01]  /*1080*/  PRMT R10, R36, 0x7632, R10 ;  /* 0x00007632240a7816 */ /* 0x000fe2000000000a */
[----:B------:R-:W-:Y:S01]  /*1090*/  FADD.FTZ R12, -R32, R11 ;  /* 0x0000000b200c7221 */ /* 0x000fe20000010100 */
[----:B------:R-:W-:Y:S01]  /*10a0*/  IADD3.X R55, R29, UR15, RZ, P2, !PT ;  /* 0x0000000f1d377c10 */ /* 0x000fe200097fe4ff */
[----:B------:R-:W-:Y:S01]  /*10b0*/  FMUL.FTZ R17, R20, R21 ;  /* 0x0000001514117220 */ /* 0x000fe20000410000 */
[----:B------:R-:W-:Y:S01]  /*10c0*/  SHF.L.U32 R21, R10, 0x10, RZ ;  /* 0x000000100a157819 */ /* 0x000fe200000006ff */
[----:B------:R-:W-:Y:S01]  /*10d0*/  FFMA.FTZ R59, R0, R84, R7 ;  /* 0x00000054003b7223 */ /* 0x000fe20000010007 */
[----:B------:R-:W-:Y:S01]  /*10e0*/  FFMA.FTZ R67, R8, R83, R6 ;  /* 0x0000005308437223 */ /* 0x000fe20000010006 */
[----:B------:R-:W-:Y:S01]  /*10f0*/  FMUL.FTZ R81, R19, R12 ;  /* 0x0000000c13517220 */ /* 0x000fe20000410000 */
[----:B------:R-:W-:Y:S01]  /*1100*/  PRMT R12, R37, 0x7632, R12 ;  /* 0x00007632250c7816 */ /* 0x000fe2000000000c */
[----:B------:R-:W3:Y:S01]  /*1110*/  LDG.E.64.CONSTANT R54, desc[UR10][R54.64] ;  /* 0x0000000a36367981 */ /* 0x000ee2000c1e9b00 */
[----:B------:R-:W-:Y:S01]  /*1120*/  FMUL.FTZ R33, R59, -1.4426950216293334961 ;  /* 0xbfb8aa3b3b217820 */ /* 0x000fe20000410000 */
[----:B------:R-:W-:Y:S01]  /*1130*/  FMUL.FTZ R56, R67, -1.4426950216293334961 ;  /* 0xbfb8aa3b43387820 */ /* 0x000fe20000410000 */
[----:B------:R-:W-:Y:S01]  /*1140*/  FADD.FTZ R14, -R32, R21 ;  /* 0x00000015200e7221 */ /* 0x000fe20000010100 */
[----:B------:R-:W-:-:S02]  /*1150*/  SHF.L.U32 R21, R12, 0x10, RZ ;  /* 0x000000100c157819 */ /* 0x000fc400000006ff */
[C---:B------:R-:W-:Y:S01]  /*1160*/  SHF.L.U32 R15, R40.reuse, 0x10, RZ ;  /* 0x00000010280f7819 */ /* 0x040fe200000006ff */
[----:B------:R-:W0:Y:S01]  /*1170*/  MUFU.EX2 R33, R33 ;  /* 0x0000002100217308 */ /* 0x000e220000000800 */
[----:B------:R-:W-:Y:S01]  /*1180*/  FMUL.FTZ R91, R19, R14 ;  /* 0x0000000e135b7220 */ /* 0x000fe20000410000 */
[----:B------:R-:W-:Y:S01]  /*1190*/  PRMT R61, R40, 0x7632, R61 ;  /* 0x00007632283d7816 */ /* 0x000fe2000000003d */
[----:B------:R-:W-:Y:S01]  /*11a0*/  FADD.FTZ R62, -R32, R21 ;  /* 0x00000015203e7221 */ /* 0x000fe20000010100 */
[----:B------:R-:W-:-:S04]  /*11b0*/  PRMT R58, R41, 0x7632, R58 ;  /* 0x00007632293a7816 */ /* 0x000fc8000000003a */
[----:B------:R-:W1:Y:S01]  /*11c0*/  MUFU.EX2 R56, R56 ;  /* 0x0000003800387308 */ /* 0x000e620000000800 */
[----:B------:R-:W-:Y:S01]  /*11d0*/  FFMA.FTZ R20, R4, R91, R3 ;  /* 0x0000005b04147223 */ /* 0x000fe20000010003 */
[----:B------:R-:W-:Y:S01]  /*11e0*/  FMUL.FTZ R62, R19, R62 ;  /* 0x0000003e133e7220 */ /* 0x000fe20000410000 */
[----:B------:R-:W-:Y:S01]  /*11f0*/  SHF.L.U32 R61, R61, 0x10, RZ ;  /* 0x000000103d3d7819 */ /* 0x000fe200000006ff */
[----:B------:R-:W-:Y:S01]  /*1200*/  FMUL.FTZ R18, R15, R18 ;  /* 0x000000120f127220 */ /* 0x000fe20000410000 */
[----:B------:R-:W-:Y:S01]  /*1210*/  SHF.L.U32 R12, R41, 0x10, RZ ;  /* 0x00000010290c7819 */ /* 0x000fe200000006ff */
[----:B------:R-:W-:Y:S01]  /*1220*/  FMUL.FTZ R21, R20, -1.4426950216293334961 ;  /* 0xbfb8aa3b14157820 */ /* 0x000fe20000410000 */
[----:B------:R-:W-:Y:S01]  /*1230*/  SHF.L.U32 R58, R58, 0x10, RZ ;  /* 0x000000103a3a7819 */ /* 0x000fe200000006ff */
[----:B------:R-:W-:Y:S01]  /*1240*/  FFMA.FTZ R14, R5, R62, R2 ;  /* 0x0000003e050e7223 */ /* 0x000fe20000010002 */
[----:B------:R-:W-:Y:S01]  /*1250*/  FMUL.FTZ R57, R0, R18 ;  /* 0x0000001200397220 */ /* 0x000fe20000410000 */
[----:B------:R-:W-:Y:S01]  /*1260*/  FMUL.FTZ R66, R61, R66 ;  /* 0x000000423d427220 */ /* 0x000fe20000410000 */
[----:B------:R-:W-:Y:S01]  /*1270*/  FMUL.FTZ R17, R12, R17 ;  /* 0x000000110c117220 */ /* 0x000fe20000410000 */
[----:B------:R-:W-:Y:S01]  /*1280*/  FMUL.FTZ R12, R14, -1.4426950216293334961 ;  /* 0xbfb8aa3b0e0c7820 */ /* 0x000fe20000410000 */
[----:B------:R-:W-:Y:S01]  /*1290*/  FMUL.FTZ R13, R58, R13 ;  /* 0x0000000d3a0d7220 */ /* 0x000fe20000410000 */
[----:B------:R-:W-:Y:S01]  /*12a0*/  FFMA.FTZ R58, R86, R57, RZ ;  /* 0x00000039563a7223 */ /* 0x000fe200000100ff */
[-C--:B------:R-:W-:Y:S01]  /*12b0*/  FMUL.FTZ R61, R4, R66.reuse ;  /* 0x00000042043d7220 */ /* 0x080fe20000410000 */
[----:B------:R-:W4:Y:S01]  /*12c0*/  MUFU.EX2 R21, R21 ;  /* 0x0000001500157308 */ /* 0x000f220000000800 */
[----:B------:R-:W-:Y:S01]  /*12d0*/  FFMA.FTZ R26, R23, R66, R26 ;  /* 0x00000042171a7223 */ /* 0x000fe2000001001a */
[----:B0-----:R-:W-:Y:S01]  /*12e0*/  FADD.FTZ R63, R33, 1 ;  /* 0x3f800000213f7421 */ /* 0x001fe20000010000 */
[----:B------:R-:W-:Y:S01]  /*12f0*/  FFMA.FTZ R23, R23, R61, R58 ;  /* 0x0000003d17177223 */ /* 0x000fe2000001003a */
[----:B-1----:R-:W-:Y:S01]  /*1300*/  FADD.FTZ R65, R56, 1 ;  /* 0x3f80000038417421 */ /* 0x002fe20000010000 */
[----:B------:R-:W-:Y:S01]  /*1310*/  FMUL.FTZ R58, R8, R17 ;  /* 0x00000011083a7220 */ /* 0x000fe20000410000 */
[----:B------:R-:W-:-:S02]  /*1320*/  FFMA.FTZ R57, R0, R18, RZ ;  /* 0x0000001200397223 */ /* 0x000fc400000100ff */
[----:B------:R-:W0:Y:S01]  /*1330*/  MUFU.EX2 R12, R12 ;  /* 0x0000000c000c7308 */ /* 0x000e220000000800 */
[----:B------:R-:W-:Y:S01]  /*1340*/  PRMT R56, R38, 0x7632, R56 ;  /* 0x0000763226387816 */ /* 0x000fe20000000038 */
[----:B------:R-:W-:Y:S01]  /*1350*/  FFMA.FTZ R23, R85, R58, R23 ;  /* 0x0000003a55177223 */ /* 0x000fe20000010017 */
[----:B------:R-:W-:Y:S01]  /*1360*/  IADD3.X R58, RZ, R9, RZ, P1, !PT ;  /* 0x00000009ff3a7210 */ /* 0x000fe20000ffe4ff */
[----:B------:R-:W-:Y:S01]  /*1370*/  STL [R1+0x50], R34 ;  /* 0x0000502201007387 */ /* 0x000fe20000100800 */
[----:B------:R-:W-:Y:S01]  /*1380*/  FFMA.FTZ R33, R4, R66, R57 ;  /* 0x0000004204217223 */ /* 0x000fe20000010039 */
[----:B------:R-:W-:Y:S02]  /*1390*/  SHF.L.U32 R56, R56, 0x10, RZ ;  /* 0x0000001038387819 */ /* 0x000fe400000006ff */
[----:B------:R-:W-:Y:S01]  /*13a0*/  MUFU.RCP R63, R63 ;  /* 0x0000003f003f7308 */ /* 0x000fe20000001000 */
[----:B------:R-:W-:Y:S04]  /*13b0*/  STL [R1+0x68], R35 ;  /* 0x0000682301007387 */ /* 0x000fe80000100800 */
[----:B------:R1:W-:Y:S03]  /*13c0*/  STL [R1+0x6c], R24 ;  /* 0x00006c1801007387 */ /* 0x0003e60000100800 */
[----:B------:R-:W0:Y:S01]  /*13d0*/  MUFU.RCP R65, R65 ;  /* 0x0000004100417308 */ /* 0x000e220000001000 */
[----:B------:R-:W-:Y:S01]  /*13e0*/  FADD.FTZ R66, R66, R27 ;  /* 0x0000001b42427221 */ /* 0x000fe20000010000 */
[----:B------:R-:W-:Y:S01]  /*13f0*/  FADD.FTZ R56, -R32, R56 ;  /* 0x0000003820387221 */ /* 0x000fe20000010100 */
[----:B----4-:R-:W-:Y:S01]  /*1400*/  FADD.FTZ R27, R21, 1 ;  /* 0x3f800000151b7421 */ /* 0x010fe20000010000 */
[----:B-1----:R-:W-:Y:S01]  /*1410*/  SHF.L.U64.HI R24, R89, 0x1, R58 ;  /* 0x0000000159187819 */ /* 0x002fe2000001023a */
[--C-:B------:R-:W-:Y:S01]  /*1420*/  FFMA.FTZ R58, R8, R17, R33.reuse ;  /* 0x00000011083a7223 */ /* 0x100fe20000010021 */
[----:B------:R-:W-:Y:S01]  /*1430*/  PRMT R33, R39, 0x7632, R33 ;  /* 0x0000763227217816 */ /* 0x000fe20000000021 */
[-C--:B------:R-:W-:Y:S01]  /*1440*/  FFMA.FTZ R30, R22, R13.reuse, R30 ;  /* 0x0000000d161e7223 */ /* 0x080fe2000001001e */
[----:B------:R-:W-:Y:S01]  /*1450*/  SHF.L.U32 R89, R89, 0x1, RZ ;  /* 0x0000000159597819 */ /* 0x000fe200000006ff */
[----:B------:R-:W-:Y:S01]  /*1460*/  FADD.FTZ R31, R13, R31 ;  /* 0x0000001f0d1f7221 */ /* 0x000fe20000010000 */
[CC--:B------:R-:W-:Y:S01]  /*1470*/  FFMA.FTZ R21, R5.reuse, R13.reuse, R58 ;  /* 0x0000000d05157223 */ /* 0x0c0fe2000001003a */
[----:B------:R-:W-:Y:S01]  /*1480*/  FMUL.FTZ R57, R5, R13 ;  /* 0x0000000d05397220 */ /* 0x000fe20000410000 */
[----:B------:R-:W-:Y:S01]  /*1490*/  SHF.L.U32 R13, R33, 0x10, RZ ;  /* 0x00000010210d7819 */ /* 0x000fe200000006ff */
[----:B------:R-:W-:Y:S01]  /*14a0*/  FMUL.FTZ R33, R19, R56 ;  /* 0x0000003813217220 */ /* 0x000fe20000410000 */
[----:B0-----:R-:W-:Y:S01]  /*14b0*/  FADD.FTZ R12, R12, 1 ;  /* 0x3f8000000c0c7421 */ /* 0x001fe20000010000 */
[----:B------:R-:W-:Y:S01]  /*14c0*/  IADD3 R56, P1, R89, UR12, RZ ;  /* 0x0000000c59387c10 */ /* 0x000fe2000ff3e0ff */
[----:B------:R-:W-:Y:S01]  /*14d0*/  FFMA.FTZ R22, R22, R57, R23 ;  /* 0x0000003916167223 */ /* 0x000fe20000010017 */
[----:B------:R-:W-:Y:S01]  /*14e0*/  FADD.FTZ R58, -R65, 1 ;  /* 0x3f800000413a7421 */ /* 0x000fe20000010100 */
[----:B------:R0:W-:Y:S01]  /*14f0*/  MUFU.RCP R60, R12 ;  /* 0x0000000c003c7308 */ /* 0x0001e20000001000 */
[----:B------:R-:W-:-:S02]  /*1500*/  IADD3.X R57, R24, UR13, RZ, P1, !PT ;  /* 0x0000000d18397c10 */ /* 0x000fc40008ffe4ff */
[----:B------:R-:W-:Y:S01]  /*1510*/  FFMA.FTZ R67, R67, R58, 1 ;  /* 0x3f80000043437423 */ /* 0x000fe2000001003a */
[----:B------:R-:W-:-:S03]  /*1520*/  IADD3 R58, P1, R28, UR14, RZ ;  /* 0x0000000e1c3a7c10 */ /* 0x000fc6000ff3e0ff */
[----:B------:R-:W4:Y:S01]  /*1530*/  LDG.E.64.CONSTANT R56, desc[UR10][R56.64] ;  /* 0x0000000a38387981 */ /* 0x000f22000c1e9b00 */
[----:B0-----:R-:W-:-:S04]  /*1540*/  FADD.FTZ R12, -R63, 1 ;  /* 0x3f8000003f0c7421 */ /* 0x001fc80000010100 */
[----:B------:R-:W-:-:S04]  /*1550*/  FFMA.FTZ R59, R59, R12, 1 ;  /* 0x3f8000003b3b7423 */ /* 0x000fc8000001000c */
[----:B------:R-:W-:Y:S01]  /*1560*/  FMUL.FTZ R63, R63, R59 ;  /* 0x0000003b3f3f7220 */ /* 0x000fe20000410000 */
[----:B------:R-:W-:-:S06]  /*1570*/  IADD3.X R59, R25, UR15, RZ, P1, !PT ;  /* 0x0000000f193b7c10 */ /* 0x000fcc0008ffe4ff */
[----:B------:R-:W4:Y:S01]  /*1580*/  LDG.E.64.CONSTANT R58, desc[UR10][R58.64] ;  /* 0x0000000a3a3a7981 */ /* 0x000f22000c1e9b00 */
[----:B------:R-:W-:-:S04]  /*1590*/  FMUL.FTZ R82, R19, R82 ;  /* 0x0000005213527220 */ /* 0x000fc80000410000 */
[----:B------:R-:W-:-:S04]  /*15a0*/  FFMA.FTZ R11, R0, R82, R7 ;  /* 0x00000052000b7223 */ /* 0x000fc80000010007 */
[----:B------:R-:W-:Y:S01]  /*15b0*/  FMUL.FTZ R16, R11, -1.4426950216293334961 ;  /* 0xbfb8aa3b0b107820 */ /* 0x000fe20000410000 */
[----:B------:R-:W-:Y:S01]  /*15c0*/  FFMA.FTZ R10, R8, R81, R6 ;  /* 0x00000051080a7223 */ /* 0x000fe20000010006 */
[----:B------:R-:W0:Y:S01]  /*15d0*/  MUFU.RCP R27, R27 ;  /* 0x0000001b001b7308 */ /* 0x000e220000001000 */
[----:B------:R-:W-:Y:S01]  /*15e0*/  FADD.FTZ R72, -R32, R13 ;  /* 0x0000000d20487221 */ /* 0x000fe20000010100 */
[----:B------:R-:W-:Y:S01]  /*15f0*/  FFMA.FTZ R13, R4, R33, R3 ;  /* 0x00000021040d7223 */ /* 0x000fe20000010003 */
[----:B------:R-:W-:-:S05]  /*1600*/  FMUL.FTZ R15, R10, -1.4426950216293334961 ;  /* 0xbfb8aa3b0a0f7820 */ /* 0x000fca0000410000 */
[----:B------:R-:W1:Y:S01]  /*1610*/  MUFU.EX2 R16, R16 ;  /* 0x0000001000107308 */ /* 0x000e620000000800 */
[----:B------:R-:W-:Y:S01]  /*1620*/  FMUL.FTZ R72, R19, R72 ;  /* 0x0000004813487220 */ /* 0x000fe20000410000 */
[----:B------:R-:W-:-:S03]  /*1630*/  FMUL.FTZ R23, R13, -1.4426950216293334961 ;  /* 0xbfb8aa3b0d177820 */ /* 0x000fc60000410000 */
[----:B------:R-:W-:-:S03]  /*1640*/  FFMA.FTZ R12, R5, R72, R2 ;  /* 0x00000048050c7223 */ /* 0x000fc60000010002 */
[----:B------:R-:W1:Y:S01]  /*1650*/  MUFU.EX2 R15, R15 ;  /* 0x0000000f000f7308 */ /* 0x000e620000000800 */
[----:B------:R-:W-:Y:S01]  /*1660*/  FMUL.FTZ R61, R12, -1.4426950216293334961 ;  /* 0xbfb8aa3b0c3d7820 */ /* 0x000fe20000410000 */
[----:B0-----:R-:W-:-:S06]  /*1670*/  FADD.FTZ R64, -R27, 1 ;  /* 0x3f8000001b407421 */ /* 0x001fcc0000010100 */
[----:B------:R-:W0:Y:S01]  /*1680*/  MUFU.EX2 R23, R23 ;  /* 0x0000001700177308 */ /* 0x000e220000000800 */
[----:B------:R-:W-:Y:S01]  /*1690*/  FMUL.FTZ R67, R65, R67 ;  /* 0x0000004341437220 */ /* 0x000fe20000410000 */
[----:B-1----:R-:W-:Y:S01]  /*16a0*/  FADD.FTZ R16, R16, 1 ;  /* 0x3f80000010107421 */ /* 0x002fe20000010000 */
[----:B------:R-:W-:Y:S01]  /*16b0*/  FADD.FTZ R65, -R60, 1 ;  /* 0x3f8000003c417421 */ /* 0x000fe20000010100 */
[----:B------:R-:W-:-:S04]  /*16c0*/  FFMA.FTZ R64, R20, R64, 1 ;  /* 0x3f80000014407423 */ /* 0x000fc80000010040 */
[----:B------:R-:W1:Y:S01]  /*16d0*/  MUFU.EX2 R61, R61 ;  /* 0x0000003d003d7308 */ /* 0x000e620000000800 */
[----:B------:R-:W-:Y:S01]  /*16e0*/  FFMA.FTZ R65, R14, R65, 1 ;  /* 0x3f8000000e417423 */ /* 0x000fe20000010041 */
[----:B------:R-:W-:Y:S01]  /*16f0*/  PRMT R14, R42, 0x7632, R14 ;  /* 0x000076322a0e7816 */ /* 0x000fe2000000000e */
[----:B------:R-:W-:-:S05]  /*1700*/  FADD.FTZ R15, R15, 1 ;  /* 0x3f8000000f0f7421 */ /* 0x000fca0000010000 */
[----:B------:R1:W1:Y:S01]  /*1710*/  MUFU.RCP R20, R16 ;  /* 0x0000001000147308 */ /* 0x0002620000001000 */
[----:B------:R-:W-:Y:S01]  /*1720*/  FMUL.FTZ R64, R27, R64 ;  /* 0x000000401b407220 */ /* 0x000fe20000410000 */
[----:B------:R-:W-:Y:S01]  /*1730*/  SHF.L.U32 R27, R14, 0x10, RZ ;  /* 0x000000100e1b7819 */ /* 0x000fe200000006ff */
[----:B0-----:R-:W-:Y:S01]  /*1740*/  FADD.FTZ R23, R23, 1 ;  /* 0x3f80000017177421 */ /* 0x001fe20000010000 */
[----:B-1----:R-:W-:-:S04]  /*1750*/  SHF.L.U32 R16, R42, 0x10, RZ ;  /* 0x000000102a107819 */ /* 0x002fc800000006ff */
[----:B------:R0:W1:Y:S01]  /*1760*/  MUFU.RCP R14, R15 ;  /* 0x0000000f000e7308 */ /* 0x0000620000001000 */
[----:B------:R-:W-:Y:S01]  /*1770*/  FMUL.FTZ R16, R16, R63 ;  /* 0x0000003f10107220 */ /* 0x000fe20000410000 */
[----:B------:R-:W-:Y:S01]  /*1780*/  FMUL.FTZ R65, R60, R65 ;  /* 0x000000413c417220 */ /* 0x000fe20000410000 */
[----:B------:R-:W-:Y:S02]  /*1790*/  FMUL.FTZ R27, R27, R64 ;  /* 0x000000401b1b7220 */ /* 0x000fe40000410000 */
[-C--:B------:R-:W-:Y:S01]  /*17a0*/  FMUL.FTZ R63, R0, R16.reuse ;  /* 0x00000010003f7220 */ /* 0x080fe20000410000 */
[C---:B0-----:R-:W-:Y:S02]  /*17b0*/  SHF.L.U32 R15, R43.reuse, 0x10, RZ ;  /* 0x000000102b0f7819 */ /* 0x041fe400000006ff */
[----:B------:R-:W0:Y:S01]  /*17c0*/  MUFU.RCP R23, R23 ;  /* 0x0000001700177308 */ /* 0x000e220000001000 */
[----:B------:R-:W-:Y:S01]  /*17d0*/  PRMT R60, R43, 0x7632, R60 ;  /* 0x000076322b3c7816 */ /* 0x000fe2000000003c */
[----:B------:R-:W-:Y:S01]  /*17e0*/  FFMA.FTZ R22, R84, R63, R22 ;  /* 0x0000003f54167223 */ /* 0x000fe20000010016 */
[----:B------:R-:W-:Y:S01]  /*17f0*/  FADD.FTZ R61, R61, 1 ;  /* 0x3f8000003d3d7421 */ /* 0x000fe20000010000 */
[----:B------:R-:W-:Y:S01]  /*1800*/  FMUL.FTZ R15, R15, R67 ;  /* 0x000000430f0f7220 */ /* 0x000fe20000410000 */
[----:B------:R-:W-:Y:S01]  /*1810*/  FMUL.FTZ R63, R4, R27 ;  /* 0x0000001b043f7220 */ /* 0x000fe20000410000 */
[----:B------:R-:W-:Y:S01]  /*1820*/  SHF.L.U32 R60, R60, 0x10, RZ ;  /* 0x000000103c3c7819 */ /* 0x000fe200000006ff */
[----:B------:R-:W-:-:S02]  /*1830*/  FFMA.FTZ R64, R0, R16, R21 ;  /* 0x0000001000407223 */ /* 0x000fc40000010015 */
[----:B------:R1:W0:Y:S01]  /*1840*/  MUFU.RCP R21, R61 ;  /* 0x0000003d00157308 */ /* 0x0002220000001000 */
[C---:B------:R-:W-:Y:S01]  /*1850*/  FFMA.FTZ R22, R91.reuse, R63, R22 ;  /* 0x0000003f5b167223 */ /* 0x040fe20000010016 */
[----:B------:R-:W-:Y:S01]  /*1860*/  FMUL.FTZ R60, R60, R65 ;  /* 0x000000413c3c7220 */ /* 0x000fe20000410000 */
[-C--:B------:R-:W-:Y:S01]  /*1870*/  FFMA.FTZ R64, R4, R27.reuse, R64 ;  /* 0x0000001b04407223 */ /* 0x080fe20000010040 */
[----:B------:R-:W-:Y:S01]  /*1880*/  FFMA.FTZ R91, R91, R27, R26 ;  /* 0x0000001b5b5b7223 */ /* 0x000fe2000001001a */
[----:B-1----:R-:W-:Y:S01]  /*1890*/  FMUL.FTZ R61, R8, R15 ;  /* 0x0000000f083d7220 */ /* 0x002fe20000410000 */
[----:B------:R-:W-:-:S03]  /*18a0*/  FADD.FTZ R26, R31, R60 ;  /* 0x0000003c1f1a7221 */ /* 0x000fc60000010000 */
[----:B------:R-:W-:Y:S01]  /*18b0*/  FFMA.FTZ R22, R83, R61, R22 ;  /* 0x0000003d53167223 */ /* 0x000fe20000010016 */
[----:B------:R-:W-:Y:S01]  /*18c0*/  FADD.FTZ R61, -R20, 1 ;  /* 0x3f800000143d7421 */ /* 0x000fe20000010100 */
[----:B------:R-:W-:Y:S01]  /*18d0*/  FADD.FTZ R66, R66, R27 ;  /* 0x0000001b42427221 */ /* 0x000fe20000010000 */
[----:B------:R-:W-:Y:S01]  /*18e0*/  FADD.FTZ R31, -R14, 1 ;  /* 0x3f8000000e1f7421 */ /* 0x000fe20000010100 */
[----:B------:R-:W-:Y:S01]  /*18f0*/  FFMA.FTZ R27, R8, R15, R64 ;  /* 0x0000000f081b7223 */ /* 0x000fe20000010040 */
[----:B------:R-:W-:Y:S01]  /*1900*/  FFMA.FTZ R61, R11, R61, 1 ;  /* 0x3f8000000b3d7423 */ /* 0x000fe2000001003d */
[----:B------:R-:W-:Y:S01]  /*1910*/  IADD3.X R88, RZ, R9, RZ, P0, !PT ;  /* 0x00000009ff587210 */ /* 0x000fe200007fe4ff */
[----:B0-----:R-:W-:Y:S01]  /*1920*/  FADD.FTZ R11, -R23, 1 ;  /* 0x3f800000170b7421 */ /* 0x001fe20000010100 */
[----:B------:R-:W-:Y:S01]  /*1930*/  FFMA.FTZ R31, R10, R31, 1 ;  /* 0x3f8000000a1f7423 */ /* 0x000fe2000001001f */
[-C--:B------:R-:W-:Y:S01]  /*1940*/  FFMA.FTZ R30, R62, R60.reuse, R30 ;  /* 0x0000003c3e1e7223 */ /* 0x080fe2000001001e */
[CC--:B------:R-:W-:Y:S01]  /*1950*/  FFMA.FTZ R27, R5.reuse, R60.reuse, R27 ;  /* 0x0000003c051b7223 */ /* 0x0c0fe2000001001b */
[----:B------:R-:W-:Y:S01]  /*1960*/  FMUL.FTZ R60, R5, R60 ;  /* 0x0000003c053c7220 */ /* 0x000fe20000410000 */
[----:B------:R-:W-:Y:S01]  /*1970*/  FMUL.FTZ R61, R20, R61 ;  /* 0x0000003d143d7220 */ /* 0x000fe20000410000 */
[----:B------:R-:W-:Y:S01]  /*1980*/  SHF.L.U64.HI R88, R87, 0x1, R88 ;  /* 0x0000000157587819 */ /* 0x000fe20000010258 */
[----:B------:R-:W-:Y:S01]  /*1990*/  FFMA.FTZ R20, R13, R11, 1 ;  /* 0x3f8000000d147423 */ /* 0x000fe2000001000b */
[----:B------:R-:W-:Y:S01]  /*19a0*/  SHF.L.U32 R87, R87, 0x1, RZ ;  /* 0x0000000157577819 */ /* 0x000fe200000006ff */
[----:B------:R-:W-:Y:S01]  /*19b0*/  FMUL.FTZ R13, R14, R31 ;  /* 0x0000001f0e0d7220 */ /* 0x000fe20000410000 */
[----:B------:R-:W-:Y:S01]  /*19c0*/  SHF.L.U32 R14, R46, 0x10, RZ ;  /* 0x000000102e0e7819 */ /* 0x000fe200000006ff */
[----:B------:R-:W-:Y:S01]  /*19d0*/  FFMA.FTZ R62, R62, R60, R22 ;  /* 0x0000003c3e3e7223 */ /* 0x000fe20000010016 */
[----:B------:R-:W-:Y:S01]  /*19e0*/  SHF.L.U32 R9, R44, 0x10, RZ ;  /* 0x000000102c097819 */ /* 0x000fe200000006ff */
[----:B------:R-:W-:Y:S01]  /*19f0*/  FADD.FTZ R11, -R21, 1 ;  /* 0x3f800000150b7421 */ /* 0x000fe20000010100 */
[----:B------:R-:W-:Y:S01]  /*1a00*/  IADD3 R60, P0, R87, UR12, RZ ;  /* 0x0000000c573c7c10 */ /* 0x000fe2000ff1e0ff */
[----:B------:R-:W-:-:S02]  /*1a10*/  FMUL.FTZ R14, R14, R61 ;  /* 0x0000003d0e0e7220 */ /* 0x000fc40000410000 */
[----:B------:R-:W-:Y:S01]  /*1a20*/  FADD.FTZ R80, -R32, R9 ;  /* 0x0000000920507221 */ /* 0x000fe20000010100 */
[----:B------:R-:W-:Y:S01]  /*1a30*/  IADD3.X R61, R88, UR13, RZ, P0, !PT ;  /* 0x0000000d583d7c10 */ /* 0x000fe200087fe4ff */
[----:B------:R-:W-:Y:S01]  /*1a40*/  FFMA.FTZ R10, R12, R11, 1 ;  /* 0x3f8000000c0a7423 */ /* 0x000fe2000001000b */
[----:B------:R-:W-:Y:S01]  /*1a50*/  SHF.L.U32 R9, R45, 0x10, RZ ;  /* 0x000000102d097819 */ /* 0x000fe200000006ff */
[----:B------:R-:W-:Y:S01]  /*1a60*/  FMUL.FTZ R12, R23, R20 ;  /* 0x00000014170c7220 */ /* 0x000fe20000410000 */
[----:B------:R-:W-:Y:S01]  /*1a70*/  PRMT R69, R45, 0x7632, R69 ;  /* 0x000076322d457816 */ /* 0x000fe20000000045 */
[----:B------:R-:W-:Y:S01]  /*1a80*/  FMUL.FTZ R23, R21, R10 ;  /* 0x0000000a15177220 */ /* 0x000fe20000410000 */
[----:B------:R-:W-:Y:S01]  /*1a90*/  FMUL.FTZ R80, R19, R80 ;  /* 0x0000005013507220 */ /* 0x000fe20000410000 */
[--C-:B------:R-:W-:Y:S01]  /*1aa0*/  FADD.FTZ R10, -R32, R9.reuse ;  /* 0x00000009200a7221 */ /* 0x100fe20000010100 */
[----:B------:R-:W4:Y:S01]  /*1ab0*/  LDG.E.64.CONSTANT R60, desc[UR10][R60.64] ;  /* 0x0000000a3c3c7981 */ /* 0x000f22000c1e9b00 */
[----:B------:R-:W-:Y:S01]  /*1ac0*/  PRMT R9, R44, 0x7632, R9 ;  /* 0x000076322c097816 */ /* 0x000fe20000000009 */
[----:B------:R-:W-:Y:S01]  /*1ad0*/  FMUL.FTZ R63, R0, R14 ;  /* 0x0000000e003f7220 */ /* 0x000fe20000410000 */
[----:B------:R-:W-:-:S02]  /*1ae0*/  SHF.L.U32 R69, R69, 0x10, RZ ;  /* 0x0000001045457819 */ /* 0x000fc400000006ff */
[----:B------:R-:W-:Y:S02]  /*1af0*/  SHF.L.U32 R78, R48, 0x10, RZ ;  /* 0x00000010304e7819 */ /* 0x000fe400000006ff */
[----:B------:R-:W-:Y:S01]  /*1b00*/  SHF.L.U32 R77, R49, 0x10, RZ ;  /* 0x00000010314d7819 */ /* 0x000fe200000006ff */
[----:B------:R0:W-:Y:S01]  /*1b10*/  STL [R1+0x10], R25 ;  /* 0x0000101901007387 */ /* 0x0001e20000100800 */
[----:B------:R-:W-:Y:S01]  /*1b20*/  PRMT R20, R46, 0x7632, R20 ;  /* 0x000076322e147816 */ /* 0x000fe20000000014 */
[----:B------:R-:W-:Y:S01]  /*1b30*/  FFMA.FTZ R64, R0, R80, R7 ;  /* 0x0000005000407223 */ /* 0x000fe20000010007 */
[----:B------:R-:W-:Y:S01]  /*1b40*/  SHF.L.U32 R9, R9, 0x10, RZ ;  /* 0x0000001009097819 */ /* 0x000fe200000006ff */
[----:B------:R-:W-:Y:S01]  /*1b50*/  FADD.FTZ R69, -R32, R69 ;  /* 0x0000004520457221 */ /* 0x000fe20000010100 */
[----:B------:R-:W-:Y:S01]  /*1b60*/  SHF.L.U32 R20, R20, 0x10, RZ ;  /* 0x0000001014147819 */ /* 0x000fe200000006ff */
[----:B------:R-:W-:Y:S01]  /*1b70*/  FMUL.FTZ R31, R64, -1.4426950216293334961 ;  /* 0xbfb8aa3b401f7820 */ /* 0x000fe20000410000 */
[C---:B------:R-:W-:Y:S01]  /*1b80*/  FMUL.FTZ R79, R19.reuse, R10 ;  /* 0x0000000a134f7220 */ /* 0x040fe20000410000 */
[----:B------:R-:W-:Y:S01]  /*1b90*/  FADD.FTZ R9, -R32, R9 ;  /* 0x0000000920097221 */ /* 0x000fe20000010100 */
[----:B------:R-:W-:Y:S01]  /*1ba0*/  FMUL.FTZ R69, R19, R69 ;  /* 0x0000004513457220 */ /* 0x000fe20000410000 */
[----:B------:R-:W-:Y:S01]  /*1bb0*/  FMUL.FTZ R12, R20, R12 ;  /* 0x0000000c140c7220 */ /* 0x000fe20000410000 */
[----:B------:R-:W-:Y:S01]  /*1bc0*/  SHF.L.U32 R20, R47, 0x10, RZ ;  /* 0x000000102f147819 */ /* 0x000fe200000006ff */
[----:B------:R-:W-:Y:S01]  /*1bd0*/  FFMA.FTZ R73, R8, R79, R6 ;  /* 0x0000004f08497223 */ /* 0x000fe20000010006 */
[----:B------:R-:W1:Y:S01]  /*1be0*/  MUFU.EX2 R31, R31 ;  /* 0x0000001f001f7308 */ /* 0x000e620000000800 */
[----:B------:R-:W-:Y:S01]  /*1bf0*/  FMUL.FTZ R9, R19, R9 ;  /* 0x0000000913097220 */ /* 0x000fe20000410000 */
[----:B------:R-:W-:Y:S01]  /*1c00*/  FFMA.FTZ R74, R5, R69, R2 ;  /* 0x00000045054a7223 */ /* 0x000fe20000010002 */
[----:B------:R-:W-:Y:S01]  /*1c10*/  FMUL.FTZ R13, R20, R13 ;  /* 0x0000000d140d7220 */ /* 0x000fe20000410000 */
[----:B------:R-:W-:Y:S01]  /*1c20*/  FMUL.FTZ R22, R73, -1.4426950216293334961 ;  /* 0xbfb8aa3b49167820 */ /* 0x000fe20000410000 */
[----:B------:R-:W-:Y:S01]  /*1c30*/  FFMA.FTZ R75, R4, R9, R3 ;  /* 0x00000009044b7223 */ /* 0x000fe20000010003 */
[----:B------:R-:W-:Y:S01]  /*1c40*/  FMUL.FTZ R20, R74, -1.4426950216293334961 ;  /* 0xbfb8aa3b4a147820 */ /* 0x000fe20000410000 */
[----:B------:R-:W-:Y:S01]  /*1c50*/  PRMT R65, R47, 0x7632, R65 ;  /* 0x000076322f417816 */ /* 0x000fe20000000041 */
[----:B------:R-:W-:Y:S01]  /*1c60*/  UIADD3 UR7, UP0, UR9, 0x2, URZ ;  /* 0x0000000209077890 */ /* 0x000fe2000ff1e03f */
[----:B------:R-:W-:Y:S01]  /*1c70*/  FMUL.FTZ R21, R75, -1.4426950216293334961 ;  /* 0xbfb8aa3b4b157820 */ /* 0x000fe20000410000 */
[----:B------:R-:W0:Y:S01]  /*1c80*/  MUFU.EX2 R22, R22 ;  /* 0x0000001600167308 */ /* 0x000e220000000800 */
[----:B------:R-:W-:Y:S01]  /*1c90*/  FFMA.FTZ R62, R82, R63, R62 ;  /* 0x0000003f523e7223 */ /* 0x000fe2000001003e */
[----:B------:R-:W-:Y:S01]  /*1ca0*/  FMUL.FTZ R63, R4, R12 ;  /* 0x0000000c043f7220 */ /* 0x000fe20000410000 */
[----:B------:R-:W-:Y:S01]  /*1cb0*/  SHF.L.U32 R65, R65, 0x10, RZ ;  /* 0x0000001041417819 */ /* 0x000fe200000006ff */
[----:B------:R-:W-:-:S04]  /*1cc0*/  ULDC.64 UR12, c[0x0][0x258] ;  /* 0x00009600000c7ab9 */ /* 0x000fc80000000a00 */
[----:B------:R-:W2:Y:S01]  /*1cd0*/  MUFU.EX2 R20, R20 ;  /* 0x0000001400147308 */ /* 0x000ea20000000800 */
[C---:B------:R-:W-:Y:S01]  /*1ce0*/  FFMA.FTZ R91, R33.reuse, R12, R91 ;  /* 0x0000000c215b7223 */ /* 0x040fe2000001005b */
[----:B------:R-:W-:Y:S01]  /*1cf0*/  FFMA.FTZ R62, R33, R63, R62 ;  /* 0x0000003f213e7223 */ /* 0x000fe2000001003e */
[----:B------:R-:W-:Y:S01]  /*1d00*/  FFMA.FTZ R33, R0, R14, R27 ;  /* 0x0000000e00217223 */ /* 0x000fe2000001001b */
[----:B-1----:R-:W-:-:S04]  /*1d10*/  FADD.FTZ R31, R31, 1 ;  /* 0x3f8000001f1f7421 */ /* 0x002fc80000010000 */
[----:B------:R-:W1:Y:S01]  /*1d20*/  MUFU.EX2 R21, R21 ;  /* 0x0000001500157308 */ /* 0x000e620000000800 */
[----:B------:R-:W-:Y:S01]  /*1d30*/  FMUL.FTZ R23, R65, R23 ;  /* 0x0000001741177220 */ /* 0x000fe20000410000 */
[----:B------:R-:W-:Y:S01]  /*1d40*/  FMUL.FTZ R27, R8, R13 ;  /* 0x0000000d081b7220 */ /* 0x000fe20000410000 */
[----:B------:R-:W-:Y:S01]  /*1d50*/  FADD.FTZ R66, R66, R12 ;  /* 0x0000000c42427221 */ /* 0x000fe20000010000 */
[----:B------:R-:W-:Y:S02]  /*1d60*/  FFMA.FTZ R33, R4, R12, R33 ;  /* 0x0000000c04217223 */ /* 0x000fe40000010021 */
[----:B------:R-:W-:Y:S02]  /*1d70*/  FFMA.FTZ R62, R81, R27, R62 ;  /* 0x0000001b513e7223 */ /* 0x000fe4000001003e */
[----:B------:R2:W3:Y:S01]  /*1d80*/  MUFU.RCP R12, R31 ;  /* 0x0000001f000c7308 */ /* 0x0004e20000001000 */
[----:B------:R-:W-:Y:S01]  /*1d90*/  FADD.FTZ R78, -R32, R78 ;  /* 0x0000004e204e7221 */ /* 0x000fe20000010100 */
[-C--:B------:R-:W-:Y:S01]  /*1da0*/  FFMA.FTZ R30, R72, R23.reuse, R30 ;  /* 0x00000017481e7223 */ /* 0x080fe2000001001e */
[----:B0-----:R-:W-:Y:S01]  /*1db0*/  FADD.FTZ R22, R22, 1 ;  /* 0x3f80000016167421 */ /* 0x001fe20000010000 */
[----:B--2---:R-:W-:Y:S01]  /*1dc0*/  FMUL.FTZ R31, R5, R23 ;  /* 0x00000017051f7220 */ /* 0x004fe20000410000 */
[----:B------:R-:W-:-:S03]  /*1dd0*/  FMUL.FTZ R78, R19, R78 ;  /* 0x0000004e134e7220 */ /* 0x000fc60000410000 */
[----:B------:R-:W-:Y:S01]  /*1de0*/  FFMA.FTZ R72, R72, R31, R62 ;  /* 0x0000001f48487223 */ /* 0x000fe2000001003e */
[----:B------:R-:W-:Y:S01]  /*1df0*/  FADD.FTZ R31, R20, 1 ;  /* 0x3f800000141f7421 */ /* 0x000fe20000010000 */
[----:B------:R-:W-:Y:S01]  /*1e00*/  IADD3 R62, P0, R89, UR14, RZ ;  /* 0x0000000e593e7c10 */ /* 0x000fe2000ff1e0ff */
[----:B------:R-:W-:Y:S01]  /*1e10*/  FADD.FTZ R77, -R32, R77 ;  /* 0x0000004d204d7221 */ /* 0x000fe20000010100 */
[----:B------:R-:W0:Y:S01]  /*1e20*/  MUFU.RCP R27, R22 ;  /* 0x00000016001b7308 */ /* 0x000e220000001000 */
[----:B-1----:R-:W-:Y:S01]  /*1e30*/  FADD.FTZ R71, R21, 1 ;  /* 0x3f80000015477421 */ /* 0x002fe20000010000 */
[----:B------:R-:W-:Y:S01]  /*1e40*/  FFMA.FTZ R10, R0, R78, R7 ;  /* 0x0000004e000a7223 */ /* 0x000fe20000010007 */
[----:B------:R-:W-:Y:S01]  /*1e50*/  PRMT R21, R49, 0x7632, R21 ;  /* 0x0000763231157816 */ /* 0x000fe20000000015 */
[----:B------:R-:W-:Y:S01]  /*1e60*/  FMUL.FTZ R77, R19, R77 ;  /* 0x0000004d134d7220 */ /* 0x000fe20000410000 */
[----:B------:R-:W-:-:S03]  /*1e70*/  IADD3.X R63, R24, UR15, RZ, P0, !PT ;  /* 0x0000000f183f7c10 */ /* 0x000fc600087fe4ff */
[----:B------:R-:W1:Y:S01]  /*1e80*/  MUFU.RCP R31, R31 ;  /* 0x0000001f001f7308 */ /* 0x000e620000001000 */
[----:B------:R-:W-:Y:S01]  /*1e90*/  FMUL.FTZ R11, R10, -1.4426950216293334961 ;  /* 0xbfb8aa3b0a0b7820 */ /* 0x000fe20000410000 */
[----:B------:R-:W-:Y:S01]  /*1ea0*/  SHF.L.U32 R20, R21, 0x10, RZ ;  /* 0x0000001015147819 */ /* 0x000fe200000006ff */
[----:B------:R-:W-:Y:S01]  /*1eb0*/  FFMA.FTZ R21, R8, R77, R6 ;  /* 0x0000004d08157223 */ /* 0x000fe20000010006 */
[----:B------:R-:W2:Y:S01]  /*1ec0*/  LDG.E.64.CONSTANT R62, desc[UR10][R62.64] ;  /* 0x0000000a3e3e7981 */ /* 0x000ea2000c1e9b00 */
[----:B---3--:R-:W-:Y:S02]  /*1ed0*/  FADD.FTZ R67, -R12, 1 ;  /* 0x3f8000000c437421 */ /* 0x008fe40000010100 */
[----:B------:R-:W-:Y:S01]  /*1ee0*/  FMUL.FTZ R65, R21, -1.4426950216293334961 ;  /* 0xbfb8aa3b15417820 */ /* 0x000fe20000410000 */
[----:B------:R-:W3:Y:S01]  /*1ef0*/  MUFU.EX2 R11, R11 ;  /* 0x0000000b000b7308 */ /* 0x000ee20000000800 */
[----:B------:R-:W-:Y:S01]  /*1f00*/  FFMA.FTZ R64, R64, R67, 1 ;  /* 0x3f80000040407423 */ /* 0x000fe20000010043 */
[----:B------:R-:W-:Y:S01]  /*1f10*/  FFMA.FTZ R33, R8, R13, R33 ;  /* 0x0000000d08217223 */ /* 0x000fe20000010021 */
[----:B0-----:R-:W-:Y:S01]  /*1f20*/  FADD.FTZ R68, -R27, 1 ;  /* 0x3f8000001b447421 */ /* 0x001fe20000010100 */
[----:B------:R-:W-:Y:S01]  /*1f30*/  FADD.FTZ R26, R26, R23 ;  /* 0x000000171a1a7221 */ /* 0x000fe20000010000 */
[----:B------:R-:W-:-:S03]  /*1f40*/  FMUL.FTZ R12, R12, R64 ;  /* 0x000000400c0c7220 */ /* 0x000fc60000410000 */
[----:B------:R-:W0:Y:S01]  /*1f50*/  MUFU.EX2 R65, R65 ;  /* 0x0000004100417308 */ /* 0x000e220000000800 */
[--C-:B------:R-:W-:Y:S01]  /*1f60*/  FFMA.FTZ R23, R5, R23, R33.reuse ;  /* 0x0000001705177223 */ /* 0x100fe20000010021 */
[----:B-1----:R-:W-:Y:S01]  /*1f70*/  FADD.FTZ R64, -R31, 1 ;  /* 0x3f8000001f407421 */ /* 0x002fe20000010100 */
[----:B------:R-:W-:Y:S01]  /*1f80*/  PRMT R33, R48, 0x7632, R33 ;  /* 0x0000763230217816 */ /* 0x000fe20000000021 */
[----:B------:R-:W-:Y:S02]  /*1f90*/  FFMA.FTZ R73, R73, R68, 1 ;  /* 0x3f80000049497423 */ /* 0x000fe40000010044 */
[----:B------:R-:W-:Y:S01]  /*1fa0*/  FFMA.FTZ R74, R74, R64, 1 ;  /* 0x3f8000004a4a7423 */ /* 0x000fe20000010040 */
[----:B------:R-:W-:Y:S01]  /*1fb0*/  SHF.L.U32 R33, R33, 0x10, RZ ;  /* 0x0000001021217819 */ /* 0x000fe200000006ff */
[----:B------:R-:W-:Y:S01]  /*1fc0*/  FMUL.FTZ R27, R27, R73 ;  /* 0x000000491b1b7220 */ /* 0x000fe20000410000 */
[----:B------:R-:W-:Y:S01]  /*1fd0*/  SHF.L.U32 R64, R51, 0x10, RZ ;  /* 0x0000001033407819 */ /* 0x000fe200000006ff */
[----:B------:R-:W1:Y:S01]  /*1fe0*/  MUFU.RCP R71, R71 ;  /* 0x0000004700477308 */ /* 0x000e620000001000 */
[----:B------:R-:W-:Y:S01]  /*1ff0*/  FMUL.FTZ R31, R31, R74 ;  /* 0x0000004a1f1f7220 */ /* 0x000fe20000410000 */
[----:B---3--:R-:W-:Y:S01]  /*2000*/  FADD.FTZ R74, R11, 1 ;  /* 0x3f8000000b4a7421 */ /* 0x008fe20000010000 */
[----:B------:R-:W-:Y:S01]  /*2010*/  FADD.FTZ R33, -R32, R33 ;  /* 0x0000002120217221 */ /* 0x000fe20000010100 */
[----:B------:R-:W-:Y:S01]  /*2020*/  FMUL.FTZ R11, R64, R27 ;  /* 0x0000001b400b7220 */ /* 0x000fe20000410000 */
[----:B------:R-:W-:-:S02]  /*2030*/  IADD3 R64, P0, R87, UR14, RZ ;  /* 0x0000000e57407c10 */ /* 0x000fc4000ff1e0ff */
[----:B------:R-:W-:Y:S01]  /*2040*/  FMUL.FTZ R33, R19, R33 ;  /* 0x0000002113217220 */ /* 0x000fe20000410000 */
[----:B0-----:R-:W-:Y:S01]  /*2050*/  FADD.FTZ R90, R65, 1 ;  /* 0x3f800000415a7421 */ /* 0x001fe20000010000 */
[----:B------:R-:W-:Y:S01]  /*2060*/  IADD3.X R65, R88, UR15, RZ, P0, !PT ;  /* 0x0000000f58417c10 */ /* 0x000fe200087fe4ff */
[----:B------:R-:W-:Y:S01]  /*2070*/  FADD.FTZ R20, -R32, R20 ;  /* 0x0000001420147221 */ /* 0x000fe20000010100 */
[----:B------:R-:W-:-:S03]  /*2080*/  FFMA.FTZ R22, R4, R33, R3 ;  /* 0x0000002104167223 */ /* 0x000fc60000010003 */
[----:B------:R-:W-:Y:S01]  /*2090*/  FMUL.FTZ R20, R19, R20 ;  /* 0x0000001413147220 */ /* 0x000fe20000410000 */
[----:B------:R-:W3:Y:S01]  /*20a0*/  LDG.E.64.CONSTANT R64, desc[UR10][R64.64] ;  /* 0x0000000a40407981 */ /* 0x000ee2000c1e9b00 */
[----:B------:R-:W-:Y:S01]  /*20b0*/  FMUL.FTZ R67, R22, -1.4426950216293334961 ;  /* 0xbfb8aa3b16437820 */ /* 0x000fe20000410000 */
[----:B-1----:R-:W-:Y:S01]  /*20c0*/  FADD.FTZ R68, -R71, 1 ;  /* 0x3f80000047447421 */ /* 0x002fe20000010100 */
[----:B------:R-:W-:-:S03]  /*20d0*/  FFMA.FTZ R70, R5, R20, R2 ;  /* 0x0000001405467223 */ /* 0x000fc60000010002 */
[----:B------:R-:W-:Y:S01]  /*20e0*/  FFMA.FTZ R75, R75, R68, 1 ;  /* 0x3f8000004b4b7423 */ /* 0x000fe20000010044 */
[----:B------:R-:W0:Y:S01]  /*20f0*/  MUFU.EX2 R67, R67 ;  /* 0x0000004300437308 */ /* 0x000e220000000800 */
[----:B------:R-:W-:Y:S01]  /*2100*/  FMUL.FTZ R68, R70, -1.4426950216293334961 ;  /* 0xbfb8aa3b46447820 */ /* 0x000fe20000410000 */
[C---:B------:R-:W-:Y:S01]  /*2110*/  SHF.L.U32 R73, R50.reuse, 0x10, RZ ;  /* 0x0000001032497819 */ /* 0x040fe200000006ff */
[----:B------:R-:W-:Y:S01]  /*2120*/  FMUL.FTZ R71, R71, R75 ;  /* 0x0000004b47477220 */ /* 0x000fe20000410000 */
[----:B------:R-:W-:-:S04]  /*2130*/  PRMT R75, R50, 0x7632, R75 ;  /* 0x00007632324b7816 */ /* 0x000fc8000000004b */
[----:B------:R-:W1:Y:S01]  /*2140*/  MUFU.EX2 R68, R68 ;  /* 0x0000004400447308 */ /* 0x000e620000000800 */
[----:B------:R-:W-:Y:S01]  /*2150*/  FMUL.FTZ R12, R73, R12 ;  /* 0x0000000c490c7220 */ /* 0x000fe20000410000 */
[----:B------:R-:W-:-:S03]  /*2160*/  SHF.L.U32 R75, R75, 0x10, RZ ;  /* 0x000000104b4b7819 */ /* 0x000fc600000006ff */
[-C--:B------:R-:W-:Y:S02]  /*2170*/  FMUL.FTZ R73, R0, R12.reuse ;  /* 0x0000000c00497220 */ /* 0x080fe40000410000 */
[----:B------:R-:W-:Y:S01]  /*2180*/  FMUL.FTZ R71, R75, R71 ;  /* 0x000000474b477220 */ /* 0x000fe20000410000 */
[----:B0-----:R-:W-:Y:S01]  /*2190*/  FADD.FTZ R67, R67, 1 ;  /* 0x3f80000043437421 */ /* 0x001fe20000010000 */
[----:B------:R-:W-:Y:S01]  /*21a0*/  FFMA.FTZ R72, R80, R73, R72 ;  /* 0x0000004950487223 */ /* 0x000fe20000010048 */
[----:B------:R0:W0:Y:S01]  /*21b0*/  MUFU.RCP R27, R74 ;  /* 0x0000004a001b7308 */ /* 0x0000220000001000 */
[-C--:B------:R-:W-:Y:S01]  /*21c0*/  FMUL.FTZ R73, R4, R71.reuse ;  /* 0x0000004704497220 */ /* 0x080fe20000410000 */
[----:B------:R-:W-:Y:S01]  /*21d0*/  FFMA.FTZ R23, R0, R12, R23 ;  /* 0x0000000c00177223 */ /* 0x000fe20000010017 */
[C---:B------:R-:W-:Y:S02]  /*21e0*/  FFMA.FTZ R91, R9.reuse, R71, R91 ;  /* 0x00000047095b7223 */ /* 0x040fe4000001005b */
[----:B------:R-:W-:Y:S01]  /*21f0*/  FFMA.FTZ R72, R9, R73, R72 ;  /* 0x0000004909487223 */ /* 0x000fe20000010048 */
[----:B-1----:R-:W-:Y:S01]  /*2200*/  FADD.FTZ R73, R68, 1 ;  /* 0x3f80000044497421 */ /* 0x002fe20000010000 */
[----:B0-----:R-:W-:Y:S01]  /*2210*/  PRMT R74, R51, 0x7632, R74 ;  /* 0x00007632334a7816 */ /* 0x001fe2000000004a */
[----:B------:R-:W0:Y:S01]  /*2220*/  MUFU.RCP R67, R67 ;  /* 0x0000004300437308 */ /* 0x000e220000001000 */
[----:B------:R-:W-:Y:S01]  /*2230*/  FMUL.FTZ R9, R8, R11 ;  /* 0x0000000b08097220 */ /* 0x000fe20000410000 */
[----:B------:R-:W-:Y:S01]  /*2240*/  FFMA.FTZ R68, R4, R71, R23 ;  /* 0x0000004704447223 */ /* 0x000fe20000010017 */
[----:B------:R-:W-:Y:S01]  /*2250*/  SHF.L.U32 R74, R74, 0x10, RZ ;  /* 0x000000104a4a7819 */ /* 0x000fe200000006ff */
[----:B------:R-:W-:Y:S01]  /*2260*/  FADD.FTZ R23, R66, R71 ;  /* 0x0000004742177221 */ /* 0x000fe20000010000 */
[----:B------:R-:W-:Y:S01]  /*2270*/  FFMA.FTZ R72, R79, R9, R72 ;  /* 0x000000094f487223 */ /* 0x000fe20000010048 */
[----:B------:R-:W-:-:S02]  /*2280*/  FFMA.FTZ R9, R8, R11, R68 ;  /* 0x0000000b08097223 */ /* 0x000fc40000010044 */
[----:B------:R-:W1:Y:S01]  /*2290*/  MUFU.RCP R71, R73 ;  /* 0x0000004900477308 */ /* 0x000e620000001000 */
[----:B------:R-:W-:Y:S01]  /*22a0*/  FMUL.FTZ R31, R74, R31 ;  /* 0x0000001f4a1f7220 */ /* 0x000fe20000410000 */
[----:B------:R-:W-:-:S03]  /*22b0*/  FADD.FTZ R66, -R27, 1 ;  /* 0x3f8000001b427421 */ /* 0x000fc60000010100 */
[-C--:B------:R-:W-:Y:S01]  /*22c0*/  FFMA.FTZ R30, R69, R31.reuse, R30 ;  /* 0x0000001f451e7223 */ /* 0x080fe2000001001e */
[----:B------:R-:W-:Y:S01]  /*22d0*/  FADD.FTZ R26, R26, R31 ;  /* 0x0000001f1a1a7221 */ /* 0x000fe20000010000 */
[CC--:B------:R-:W-:Y:S01]  /*22e0*/  FFMA.FTZ R9, R5.reuse, R31.reuse, R9 ;  /* 0x0000001f05097223 */ /* 0x0c0fe20000010009 */
[----:B------:R-:W-:Y:S01]  /*22f0*/  FMUL.FTZ R31, R5, R31 ;  /* 0x0000001f051f7220 */ /* 0x000fe20000410000 */
[----:B------:R-:W-:Y:S01]  /*2300*/  FFMA.FTZ R10, R10, R66, 1 ;  /* 0x3f8000000a0a7423 */ /* 0x000fe20000010042 */
[----:B------:R-:W1:Y:S02]  /*2310*/  MUFU.RCP R90, R90 ;  /* 0x0000005a005a7308 */ /* 0x000e640000001000 */
[----:B------:R-:W-:Y:S01]  /*2320*/  FFMA.FTZ R69, R69, R31, R72 ;  /* 0x0000001f45457223 */ /* 0x000fe20000010048 */
[----:B0-----:R-:W-:Y:S01]  /*2330*/  FADD.FTZ R31, -R67, 1 ;  /* 0x3f800000431f7421 */ /* 0x001fe20000010100 */
[----:B------:R-:W-:Y:S01]  /*2340*/  FMUL.FTZ R10, R27, R10 ;  /* 0x0000000a1b0a7220 */ /* 0x000fe20000410000 */
[----:B------:R-:W-:-:S02]  /*2350*/  SHF.L.U32 R75, R53, 0x10, RZ ;  /* 0x00000010354b7819 */ /* 0x000fc400000006ff */
[----:B------:R-:W-:Y:S01]  /*2360*/  FFMA.FTZ R22, R22, R31, 1 ;  /* 0x3f80000016167423 */ /* 0x000fe2000001001f */
[C---:B------:R-:W-:Y:S01]  /*2370*/  PRMT R31, R52.reuse, 0x7632, R31 ;  /* 0x00007632341f7816 */ /* 0x040fe2000000001f */
[----:B-1----:R-:W-:Y:S01]  /*2380*/  FADD.FTZ R27, -R71, 1 ;  /* 0x3f800000471b7421 */ /* 0x002fe20000010100 */
[----:B------:R-:W-:Y:S01]  /*2390*/  SHF.L.U32 R66, R52, 0x10, RZ ;  /* 0x0000001034427819 */ /* 0x000fe200000006ff */
[----:B------:R-:W-:Y:S01]  /*23a0*/  FADD.FTZ R75, -R32, R75 ;  /* 0x0000004b204b7221 */ /* 0x000fe20000010100 */
[----:B------:R-:W-:Y:S01]  /*23b0*/  SHF.L.U32 R31, R31, 0x10, RZ ;  /* 0x000000101f1f7819 */ /* 0x000fe200000006ff */
[----:B------:R-:W-:Y:S01]  /*23c0*/  FFMA.FTZ R70, R70, R27, 1 ;  /* 0x3f80000046467423 */ /* 0x000fe2000001001b */
[----:B------:R-:W-:Y:S01]  /*23d0*/  PRMT R27, R53, 0x7632, R27 ;  /* 0x00007632351b7816 */ /* 0x000fe2000000001b */
[C---:B------:R-:W-:Y:S01]  /*23e0*/  FADD.FTZ R66, -R32.reuse, R66 ;  /* 0x0000004220427221 */ /* 0x040fe20000010100 */
[----:B------:R-:W-:Y:S01]  /*23f0*/  FMUL.FTZ R75, R19, R75 ;  /* 0x0000004b134b7220 */ /* 0x000fe20000410000 */
[----:B------:R-:W-:Y:S01]  /*2400*/  FADD.FTZ R31, -R32, R31 ;  /* 0x0000001f201f7221 */ /* 0x000fe20000010100 */
[----:B------:R-:W-:Y:S01]  /*2410*/  SHF.L.U32 R27, R27, 0x10, RZ ;  /* 0x000000101b1b7819 */ /* 0x000fe200000006ff */
[C---:B------:R-:W-:Y:S01]  /*2420*/  FMUL.FTZ R76, R19.reuse, R66 ;  /* 0x00000042134c7220 */ /* 0x040fe20000410000 */
[----:B------:R-:W-:Y:S01]  /*2430*/  PRMT R72, R54, 0x7632, R72 ;  /* 0x0000763236487816 */ /* 0x000fe20000000048 */
[----:B------:R-:W-:Y:S01]  /*2440*/  FADD.FTZ R68, -R90, 1 ;  /* 0x3f8000005a447421 */ /* 0x000fe20000010100 */
[----:B------:R-:W-:Y:S01]  /*2450*/  FFMA.FTZ R66, R8, R75, R6 ;  /* 0x0000004b08427223 */ /* 0x000fe20000010006 */
[----:B------:R-:W-:Y:S01]  /*2460*/  FMUL.FTZ R31, R19, R31 ;  /* 0x0000001f131f7220 */ /* 0x000fe20000410000 */
[----:B------:R-:W-:Y:S01]  /*2470*/  FADD.FTZ R27, -R32, R27 ;  /* 0x0000001b201b7221 */ /* 0x000fe20000010100 */
[----:B------:R-:W-:Y:S01]  /*2480*/  FMUL.FTZ R67, R67, R22 ;  /* 0x0000001643437220 */ /* 0x000fe20000410000 */
[----:B------:R-:W-:Y:S01]  /*2490*/  SHF.L.U32 R72, R72, 0x10, RZ ;  /* 0x0000001048487819 */ /* 0x000fe200000006ff */
[----:B------:R-:W-:Y:S01]  /*24a0*/  FFMA.FTZ R68, R21, R68, 1 ;  /* 0x3f80000015447423 */ /* 0x000fe20000010044 */
[----:B------:R-:W-:Y:S01]  /*24b0*/  FMUL.FTZ R73, R66, -1.4426950216293334961 ;  /* 0xbfb8aa3b42497820 */ /* 0x000fe20000410000 */
[----:B------:R-:W-:Y:S01]  /*24c0*/  FFMA.FTZ R22, R4, R31, R3 ;  /* 0x0000001f04167223 */ /* 0x000fe20000010003 */
[----:B------:R-:W-:Y:S01]  /*24d0*/  FFMA.FTZ R21, R0, R76, R7 ;  /* 0x0000004c00157223 */ /* 0x000fe20000010007 */
[----:B------:R-:W-:Y:S01]  /*24e0*/  FMUL.FTZ R27, R19, R27 ;  /* 0x0000001b131b7220 */ /* 0x000fe20000410000 */
[----:B------:R-:W-:Y:S01]  /*24f0*/  FMUL.FTZ R71, R71, R70 ;  /* 0x0000004647477220 */ /* 0x000fe20000410000 */
[----:B------:R-:W-:Y:S01]  /*2500*/  SHF.L.U32 R74, R54, 0x10, RZ ;  /* 0x00000010364a7819 */ /* 0x000fe200000006ff */
[----:B------:R-:W-:Y:S01]  /*2510*/  FMUL.FTZ R90, R90, R68 ;  /* 0x000000445a5a7220 */ /* 0x000fe20000410000 */
[----:B------:R-:W-:Y:S01]  /*2520*/  FMUL.FTZ R70, R22, -1.4426950216293334961 ;  /* 0xbfb8aa3b16467820 */ /* 0x000fe20000410000 */
[----:B------:R-:W-:Y:S01]  /*2530*/  FMUL.FTZ R72, R72, R67 ;  /* 0x0000004348487220 */ /* 0x000fe20000410000 */
[----:B------:R-:W-:Y:S01]  /*2540*/  FMUL.FTZ R68, R21, -1.4426950216293334961 ;  /* 0xbfb8aa3b15447820 */ /* 0x000fe20000410000 */
[----:B------:R-:W-:Y:S01]  /*2550*/  FFMA.FTZ R67, R5, R27, R2 ;  /* 0x0000001b05437223 */ /* 0x000fe20000010002 */
[----:B------:R-:W0:Y:S01]  /*2560*/  MUFU.EX2 R73, R73 ;  /* 0x0000004900497308 */ /* 0x000e220000000800 */
[----:B------:R-:W-:Y:S01]  /*2570*/  FMUL.FTZ R10, R74, R10 ;  /* 0x0000000a4a0a7220 */ /* 0x000fe20000410000 */
[----:B------:R-:W-:Y:S01]  /*2580*/  PRMT R92, R55, 0x7632, R92 ;  /* 0x00007632375c7816 */ /* 0x000fe2000000005c */
[----:B------:R-:W-:-:S03]  /*2590*/  FMUL.FTZ R74, R67, -1.4426950216293334961 ;  /* 0xbfb8aa3b434a7820 */ /* 0x000fc60000410000 */
[----:B------:R-:W-:Y:S02]  /*25a0*/  SHF.L.U32 R92, R92, 0x10, RZ ;  /* 0x000000105c5c7819 */ /* 0x000fe400000006ff */
[----:B------:R-:W1:Y:S08]  /*25b0*/  MUFU.EX2 R70, R70 ;  /* 0x0000004600467308 */ /* 0x000e700000000800 */
[----:B------:R-:W1:Y:S01]  /*25c0*/  MUFU.EX2 R68, R68 ;  /* 0x0000004400447308 */ /* 0x000e620000000800 */
[----:B------:R-:W-:Y:S01]  /*25d0*/  FMUL.FTZ R71, R92, R71 ;  /* 0x000000475c477220 */ /* 0x000fe20000410000 */
[----:B------:R-:W-:-:S06]  /*25e0*/  FMUL.FTZ R92, R0, R10 ;  /* 0x0000000a005c7220 */ /* 0x000fcc0000410000 */
[----:B------:R-:W1:Y:S01]  /*25f0*/  MUFU.EX2 R74, R74 ;  /* 0x0000004a004a7308 */ /* 0x000e620000000800 */
[----:B------:R-:W-:Y:S01]  /*2600*/  FFMA.FTZ R92, R78, R92, R69 ;  /* 0x0000005c4e5c7223 */ /* 0x000fe20000010045 */
[----:B0-----:R-:W-:Y:S01]  /*2610*/  FADD.FTZ R69, R73, 1 ;  /* 0x3f80000049457421 */ /* 0x001fe20000010000 */
[----:B------:R-:W-:Y:S01]  /*2620*/  FMUL.FTZ R73, R4, R72 ;  /* 0x0000004804497220 */ /* 0x000fe20000410000 */
[----:B-1----:R-:W-:-:S03]  /*2630*/  FADD.FTZ R70, R70, 1 ;  /* 0x3f80000046467421 */ /* 0x002fc60000010000 */
[----:B------:R-:W-:Y:S01]  /*2640*/  FFMA.FTZ R73, R33, R73, R92 ;  /* 0x0000004921497223 */ /* 0x000fe2000001005c */
[----:B------:R-:W-:Y:S01]  /*2650*/  SHF.L.U32 R92, R55, 0x10, RZ ;  /* 0x00000010375c7819 */ /* 0x000fe200000006ff */
[----:B------:R-:W-:Y:S01]  /*2660*/  FADD.FTZ R68, R68, 1 ;  /* 0x3f80000044447421 */ /* 0x000fe20000010000 */
[----:B------:R-:W0:Y:S01]  /*2670*/  MUFU.RCP R69, R69 ;  /* 0x0000004500457308 */ /* 0x000e220000001000 */
[----:B------:R-:W-:Y:S01]  /*2680*/  FFMA.FTZ R33, R33, R72, R91 ;  /* 0x0000004821217223 */ /* 0x000fe2000001005b */
[----:B------:R-:W-:Y:S01]  /*2690*/  FFMA.FTZ R91, R0, R10, R9 ;  /* 0x0000000a005b7223 */ /* 0x000fe20000010009 */
[----:B------:R-:W-:Y:S01]  /*26a0*/  FMUL.FTZ R9, R92, R90 ;  /* 0x0000005a5c097220 */ /* 0x000fe20000410000 */
[----:B------:R-:W-:Y:S01]  /*26b0*/  FADD.FTZ R23, R23, R72 ;  /* 0x0000004817177221 */ /* 0x000fe20000010000 */
[----:B------:R-:W-:-:S03]  /*26c0*/  FADD.FTZ R74, R74, 1 ;  /* 0x3f8000004a4a7421 */ /* 0x000fc60000010000 */
[----:B------:R-:W1:Y:S01]  /*26d0*/  MUFU.RCP R70, R70 ;  /* 0x0000004600467308 */ /* 0x000e620000001000 */
[----:B------:R-:W-:Y:S01]  /*26e0*/  FFMA.FTZ R91, R4, R72, R91 ;  /* 0x00000048045b7223 */ /* 0x000fe2000001005b */
[----:B------:R-:W-:-:S06]  /*26f0*/  FMUL.FTZ R90, R8, R9 ;  /* 0x00000009085a7220 */ /* 0x000fcc0000410000 */
[----:B------:R-:W1:Y:S01]  /*2700*/  MUFU.RCP R68, R68 ;  /* 0x0000004400447308 */ /* 0x000e620000001000 */
[----:B------:R-:W-:Y:S01]  /*2710*/  FFMA.FTZ R91, R8, R9, R91 ;  /* 0x00000009085b7223 */ /* 0x000fe2000001005b */
[----:B------:R-:W-:-:S06]  /*2720*/  FFMA.FTZ R73, R77, R90, R73 ;  /* 0x0000005a4d497223 */ /* 0x000fcc0000010049 */
[----:B------:R0:W1:Y:S01]  /*2730*/  MUFU.RCP R72, R74 ;  /* 0x0000004a00487308 */ /* 0x0000620000001000 */
[----:B------:R-:W-:Y:S01]  /*2740*/  FADD.FTZ R25, R26, R71 ;  /* 0x000000471a197221 */ /* 0x000fe20000010000 */
[-C--:B------:R-:W-:Y:S01]  /*2750*/  FFMA.FTZ R30, R20, R71.reuse, R30 ;  /* 0x00000047141e7223 */ /* 0x080fe2000001001e */
[CC--:B------:R-:W-:Y:S01]  /*2760*/  FFMA.FTZ R26, R5.reuse, R71.reuse, R91 ;  /* 0x00000047051a7223 */ /* 0x0c0fe2000001005b */
[----:B0-----:R-:W-:-:S04]  /*2770*/  FMUL.FTZ R74, R5, R71 ;  /* 0x00000047054a7220 */ /* 0x001fc80000410000 */
[----:B------:R-:W-:Y:S01]  /*2780*/  FFMA.FTZ R71, R20, R74, R73 ;  /* 0x0000004a14477223 */ /* 0x000fe20000010049 */
[----:B------:R-:W-:Y:S01]  /*2790*/  FADD.FTZ R20, -R69, 1 ;  /* 0x3f80000045147421 */ /* 0x000fe20000010100 */
[----:B----4-:R-:W-:Y:S01]  /*27a0*/  SHF.L.U32 R74, R56, 0x10, RZ ;  /* 0x00000010384a7819 */ /* 0x010fe200000006ff */
[----:B-1----:R-:W-:Y:S01]  /*27b0*/  FADD.FTZ R73, -R70, 1 ;  /* 0x3f80000046497421 */ /* 0x002fe20000010100 */
[----:B------:R-:W-:Y:S01]  /*27c0*/  FADD.FTZ R90, -R68, 1 ;  /* 0x3f800000445a7421 */ /* 0x000fe20000010100 */
[----:B------:R-:W-:Y:S01]  /*27d0*/  FFMA.FTZ R20, R66, R20, 1 ;  /* 0x3f80000042147423 */ /* 0x000fe20000010014 */
[----:B------:R-:W-:Y:S01]  /*27e0*/  FADD.FTZ R66, -R72, 1 ;  /* 0x3f80000048427421 */ /* 0x000fe20000010100 */
[----:B------:R-:W-:Y:S01]  /*27f0*/  FADD.FTZ R74, -R32, R74 ;  /* 0x0000004a204a7221 */ /* 0x000fe20000010100 */
[----:B------:R-:W-:Y:S01]  /*2800*/  FFMA.FTZ R73, R22, R73, 1 ;  /* 0x3f80000016497423 */ /* 0x000fe20000010049 */
[----:B------:R-:W-:Y:S01]  /*2810*/  FFMA.FTZ R21, R21, R90, 1 ;  /* 0x3f80000015157423 */ /* 0x000fe2000001005a */
[----:B------:R-:W-:Y:S01]  /*2820*/  FMUL.FTZ R22, R69, R20 ;  /* 0x0000001445167220 */ /* 0x000fe20000410000 */
[----:B------:R-:W-:Y:S01]  /*2830*/  FMUL.FTZ R74, R19, R74 ;  /* 0x0000004a134a7220 */ /* 0x000fe20000410000 */
[----:B------:R-:W-:Y:S01]  /*2840*/  SHF.L.U32 R20, R57, 0x10, RZ ;  /* 0x0000001039147819 */ /* 0x000fe200000006ff */
[----:B------:R-:W-:Y:S01]  /*2850*/  FFMA.FTZ R66, R67, R66, 1 ;  /* 0x3f80000043427423 */ /* 0x000fe20000010042 */
[----:B------:R-:W-:Y:S01]  /*2860*/  PRMT R92, R59, 0x7632, R92 ;  /* 0x000076323b5c7816 */ /* 0x000fe2000000005c */
[----:B------:R-:W-:Y:S01]  /*2870*/  FMUL.FTZ R21, R68, R21 ;  /* 0x0000001544157220 */ /* 0x000fe20000410000 */
[----:B------:R-:W-:Y:S01]  /*2880*/  PRMT R67, R58, 0x7632, R67 ;  /* 0x000076323a437816 */ /* 0x000fe20000000043 */
[----:B------:R-:W-:Y:S01]  /*2890*/  FFMA.FTZ R68, R0, R74, R7 ;  /* 0x0000004a00447223 */ /* 0x000fe20000010007 */
[----:B------:R-:W-:Y:S01]  /*28a0*/  SHF.L.U32 R92, R92, 0x10, RZ ;  /* 0x000000105c5c7819 */ /* 0x000fe200000006ff */
[----:B------:R-:W-:Y:S01]  /*28b0*/  FADD.FTZ R20, -R32, R20 ;  /* 0x0000001420147221 */ /* 0x000fe20000010100 */
[----:B------:R-:W-:Y:S01]  /*28c0*/  SHF.L.U32 R67, R67, 0x10, RZ ;  /* 0x0000001043437819 */ /* 0x000fe200000006ff */
[----:B------:R-:W-:Y:S01]  /*28d0*/  FMUL.FTZ R72, R72, R66 ;  /* 0x0000004248487220 */ /* 0x000fe20000410000 */
[----:B------:R-:W-:Y:S01]  /*28e0*/  FMUL.FTZ R73, R70, R73 ;  /* 0x0000004946497220 */ /* 0x000fe20000410000 */
[----:B------:R-:W-:Y:S01]  /*28f0*/  FMUL.FTZ R69, R68, -1.4426950216293334961 ;  /* 0xbfb8aa3b44457820 */ /* 0x000fe20000410000 */
[----:B------:R-:W-:Y:S01]  /*2900*/  FMUL.FTZ R20, R19, R20 ;  /* 0x0000001413147220 */ /* 0x000fe20000410000 */
[----:B------:R-:W-:Y:S01]  /*2910*/  FMUL.FTZ R92, R92, R72 ;  /* 0x000000485c5c7220 */ /* 0x000fe20000410000 */
[----:B------:R-:W-:Y:S01]  /*2920*/  FMUL.FTZ R66, R67, R73 ;  /* 0x0000004943427220 */ /* 0x000fe20000410000 */
[----:B------:R-:W-:Y:S01]  /*2930*/  SHF.L.U32 R72, R58, 0x10, RZ ;  /* 0x000000103a487819 */ /* 0x000fe200000006ff */
[----:B------:R0:W1:Y:S01]  /*2940*/  MUFU.EX2 R67, R69 ;  /* 0x0000004500437308 */ /* 0x0000620000000800 */
[----:B------:R-:W-:-:S03]  /*2950*/  SHF.L.U32 R73, R59, 0x10, RZ ;  /* 0x000000103b497819 */ /* 0x000fc600000006ff */
[----:B------:R-:W-:Y:S01]  /*2960*/  FMUL.FTZ R21, R72, R21 ;  /* 0x0000001548157220 */ /* 0x000fe20000410000 */
[----:B0-----:R-:W-:Y:S01]  /*2970*/  FFMA.FTZ R69, R8, R20, R6 ;  /* 0x0000001408457223 */ /* 0x001fe20000010006 */
[----:B------:R-:W-:-:S03]  /*2980*/  PRMT R70, R56, 0x7632, R70 ;  /* 0x0000763238467816 */ /* 0x000fc60000000046 */
[----:B------:R-:W-:Y:S01]  /*2990*/  FMUL.FTZ R72, R69, -1.4426950216293334961 ;  /* 0xbfb8aa3b45487820 */ /* 0x000fe20000410000 */
[----:B------:R-:W-:Y:S01]  /*29a0*/  SHF.L.U32 R70, R70, 0x10, RZ ;  /* 0x0000001046467819 */ /* 0x000fe200000006ff */
[----:B------:R-:W-:Y:S01]  /*29b0*/  FMUL.FTZ R22, R73, R22 ;  /* 0x0000001649167220 */ /* 0x000fe20000410000 */
[----:B------:R-:W-:-:S03]  /*29c0*/  FMUL.FTZ R73, R0, R21 ;  /* 0x0000001500497220 */ /* 0x000fc60000410000 */
[----:B------:R-:W0:Y:S01]  /*29d0*/  MUFU.EX2 R72, R72 ;  /* 0x0000004800487308 */ /* 0x000e220000000800 */
[----:B------:R-:W-:Y:S01]  /*29e0*/  FADD.FTZ R70, -R32, R70 ;  /* 0x0000004620467221 */ /* 0x000fe20000010100 */
[----:B------:R-:W-:Y:S01]  /*29f0*/  FFMA.FTZ R71, R76, R73, R71 ;  /* 0x000000494c477223 */ /* 0x000fe20000010047 */
[----:B------:R-:W-:Y:S01]  /*2a00*/  FMUL.FTZ R73, R4, R66 ;  /* 0x0000004204497220 */ /* 0x000fe20000410000 */
[----:B-1----:R-:W-:Y:S01]  /*2a10*/  FADD.FTZ R67, R67, 1 ;  /* 0x3f80000043437421 */ /* 0x002fe20000010000 */
[----:B------:R1:W-:Y:S01]  /*2a20*/  STL [R1+0xc], R28 ;  /* 0x00000c1c01007387 */ /* 0x0003e20000100800 */
[----:B------:R-:W-:Y:S01]  /*2a30*/  FMUL.FTZ R91, R19, R70 ;  /* 0x00000046135b7220 */ /* 0x000fe20000410000 */
[C---:B------:R-:W-:Y:S01]  /*2a40*/  FFMA.FTZ R71, R31.reuse, R73, R71 ;  /* 0x000000491f477223 */ /* 0x040fe20000010047 */
[----:B------:R4:W0:Y:S01]  /*2a50*/  MUFU.RCP R70, R67 ;  /* 0x0000004300467308 */ /* 0x0008220000001000 */
[----:B-1----:R-:W-:Y:S01]  /*2a60*/  FFMA.FTZ R28, R31, R66, R33 ;  /* 0x000000421f1c7223 */ /* 0x002fe20000010021 */
[----:B------:R-:W-:Y:S01]  /*2a70*/  FMUL.FTZ R31, R8, R22 ;  /* 0x00000016081f7220 */ /* 0x000fe20000410000 */
[----:B----4-:R-:W-:-:S03]  /*2a80*/  FFMA.FTZ R67, R4, R91, R3 ;  /* 0x0000005b04437223 */ /* 0x010fc60000010003 */
[----:B------:R-:W-:Y:S01]  /*2a90*/  FFMA.FTZ R31, R75, R31, R71 ;  /* 0x0000001f4b1f7223 */ /* 0x000fe20000010047 */
[----:B0-----:R-:W-:Y:S01]  /*2aa0*/  FADD.FTZ R71, R72, 1 ;  /* 0x3f80000048477421 */ /* 0x001fe20000010000 */
[----:B------:R-:W-:Y:S01]  /*2ab0*/  FMUL.FTZ R33, R67, -1.4426950216293334961 ;  /* 0xbfb8aa3b43217820 */ /* 0x000fe20000410000 */
[-C--:B------:R-:W-:Y:S01]  /*2ac0*/  FMUL.FTZ R72, R5, R92.reuse ;  /* 0x0000005c05487220 */ /* 0x080fe20000410000 */
[----:B------:R-:W-:-:S03]  /*2ad0*/  FFMA.FTZ R34, R27, R92, R30 ;  /* 0x0000005c1b227223 */ /* 0x000fc6000001001e */
[----:B------:R-:W-:Y:S01]  /*2ae0*/  FFMA.FTZ R31, R27, R72, R31 ;  /* 0x000000481b1f7223 */ /* 0x000fe2000001001f */
[----:B------:R-:W0:Y:S01]  /*2af0*/  MUFU.RCP R71, R71 ;  /* 0x0000004700477308 */ /* 0x000e220000001000 */
[----:B------:R-:W-:-:S07]  /*2b00*/  PRMT R27, R57, 0x7632, R27 ;  /* 0x00007632391b7816 */ /* 0x000fce000000001b */
[----:B------:R-:W1:Y:S01]  /*2b10*/  MUFU.EX2 R33, R33 ;  /* 0x0000002100217308 */ /* 0x000e620000000800 */
[----:B------:R-:W-:-:S05]  /*2b20*/  SHF.L.U32 R27, R27, 0x10, RZ ;  /* 0x000000101b1b7819 */ /* 0x000fca00000006ff */
[----:B------:R-:W-:Y:S01]  /*2b30*/  FADD.FTZ R27, -R32, R27 ;  /* 0x0000001b201b7221 */ /* 0x000fe20000010100 */
[----:B------:R-:W-:-:S03]  /*2b40*/  FADD.FTZ R30, -R70, 1 ;  /* 0x3f800000461e7421 */ /* 0x000fc60000010100 */
[----:B------:R-:W-:Y:S01]  /*2b50*/  FMUL.FTZ R90, R19, R27 ;  /* 0x0000001b135a7220 */ /* 0x000fe20000410000 */
[----:B0-----:R-:W-:-:S03]  /*2b60*/  FADD.FTZ R27, -R71, 1 ;  /* 0x3f800000471b7421 */ /* 0x001fc60000010100 */
[----:B------:R-:W-:Y:S01]  /*2b70*/  FFMA.FTZ R93, R5, R90, R2 ;  /* 0x0000005a055d7223 */ /* 0x000fe20000010002 */
[----:B-1----:R-:W-:Y:S01]  /*2b80*/  FADD.FTZ R33, R33, 1 ;  /* 0x3f80000021217421 */ /* 0x002fe20000010000 */
[----:B------:R-:W-:Y:S01]  /*2b90*/  FFMA.FTZ R30, R68, R30, 1 ;  /* 0x3f800000441e7423 */ /* 0x000fe2000001001e */
[----:B------:R-:W-:Y:S01]  /*2ba0*/  FFMA.FTZ R69, R69, R27, 1 ;  /* 0x3f80000045457423 */ /* 0x000fe2000001001b */
[----:B------:R-:W-:Y:S01]  /*2bb0*/  FMUL.FTZ R27, R93, -1.4426950216293334961 ;  /* 0xbfb8aa3b5d1b7820 */ /* 0x000fe20000410000 */
[----:B------:R-:W0:Y:S08]  /*2bc0*/  MUFU.RCP R68, R33 ;  /* 0x0000002100447308 */ /* 0x000e300000001000 */
[----:B------:R-:W1:Y:S01]  /*2bd0*/  MUFU.EX2 R27, R27 ;  /* 0x0000001b001b7308 */ /* 0x000e620000000800 */
[----:B------:R-:W-:Y:S01]  /*2be0*/  FADD.FTZ R29, R23, R66 ;  /* 0x00000042171d7221 */ /* 0x000fe20000010000 */
[----:B------:R-:W-:Y:S01]  /*2bf0*/  FMUL.FTZ R71, R71, R69 ;  /* 0x0000004547477220 */ /* 0x000fe20000410000 */
[----:B------:R-:W-:Y:S01]  /*2c00*/  SHF.L.U32 R23, R60, 0x10, RZ ;  /* 0x000000103c177819 */ /* 0x000fe200000006ff */
[----:B0-----:R-:W-:Y:S01]  /*2c10*/  FADD.FTZ R33, -R68, 1 ;  /* 0x3f80000044217421 */ /* 0x001fe20000010100 */
[----:B------:R-:W-:-:S03]  /*2c20*/  PRMT R69, R60, 0x7632, R69 ;  /* 0x000076323c457816 */ /* 0x000fc60000000045 */
[----:B------:R-:W-:Y:S01]  /*2c30*/  FFMA.FTZ R67, R67, R33, 1 ;  /* 0x3f80000043437423 */ /* 0x000fe20000010021 */
[----:B-1----:R-:W-:-:S03]  /*2c40*/  FADD.FTZ R27, R27, 1 ;  /* 0x3f8000001b1b7421 */ /* 0x002fc60000010000 */
[----:B------:R-:W-:Y:S01]  /*2c50*/  FMUL.FTZ R68, R68, R67 ;  /* 0x0000004344447220 */ /* 0x000fe20000410000 */
[----:B------:R-:W-:Y:S01]  /*2c60*/  SHF.L.U32 R69, R69, 0x10, RZ ;  /* 0x0000001045457819 */ /* 0x000fe200000006ff */
[----:B------:R-:W-:Y:S01]  /*2c70*/  FADD.FTZ R23, -R32, R23 ;  /* 0x0000001720177221 */ /* 0x000fe20000010100 */
[----:B------:R0:W1:Y:S01]  /*2c80*/  MUFU.RCP R67, R27 ;  /* 0x0000001b00437308 */ /* 0x0000620000001000 */
[----:B------:R-:W-:Y:S02]  /*2c90*/  FFMA.FTZ R26, R0, R21, R26 ;  /* 0x00000015001a7223 */ /* 0x000fe4000001001a */
[----:B------:R-:W-:Y:S01]  /*2ca0*/  FMUL.FTZ R23, R19, R23 ;  /* 0x0000001713177220 */ /* 0x000fe20000410000 */
[----:B------:R-:W-:Y:S01]  /*2cb0*/  FADD.FTZ R69, -R32, R69 ;  /* 0x0000004520457221 */ /* 0x000fe20000010100 */
[----:B------:R4:W-:Y:S01]  /*2cc0*/  STL [R1], R24 ;  /* 0x0000001801007387 */ /* 0x0009e20000100800 */
[----:B------:R-:W-:Y:S02]  /*2cd0*/  SHF.L.U32 R33, R61, 0x10, RZ ;  /* 0x000000103d217819 */ /* 0x000fe400000006ff */
[----:B------:R-:W-:Y:S01]  /*2ce0*/  FMUL.FTZ R69, R19, R69 ;  /* 0x0000004513457220 */ /* 0x000fe20000410000 */
[----:B------:R-:W-:Y:S01]  /*2cf0*/  FMUL.FTZ R70, R70, R30 ;  /* 0x0000001e46467220 */ /* 0x000fe20000410000 */
[----:B----4-:R-:W-:Y:S01]  /*2d00*/  FFMA.FTZ R24, R4, R66, R26 ;  /* 0x0000004204187223 */ /* 0x010fe2000001001a */
[----:B------:R-:W-:Y:S01]  /*2d10*/  FFMA.FTZ R66, R0, R23, R7 ;  /* 0x0000001700427223 */ /* 0x000fe20000010007 */
[----:B------:R-:W-:Y:S01]  /*2d20*/  FFMA.FTZ R30, R4, R69, R3 ;  /* 0x00000045041e7223 */ /* 0x000fe20000010003 */
[----:B------:R-:W-:-:S02]  /*2d30*/  FADD.FTZ R33, -R32, R33 ;  /* 0x0000002120217221 */ /* 0x000fc40000010100 */
[----:B------:R-:W-:Y:S01]  /*2d40*/  FMUL.FTZ R72, R66, -1.4426950216293334961 ;  /* 0xbfb8aa3b42487820 */ /* 0x000fe20000410000 */
[----:B0-----:R-:W-:Y:S01]  /*2d50*/  FMUL.FTZ R27, R30, -1.4426950216293334961 ;  /* 0xbfb8aa3b1e1b7820 */ /* 0x001fe20000410000 */
[----:B-1----:R-:W-:Y:S01]  /*2d60*/  FADD.FTZ R26, -R67, 1 ;  /* 0x3f800000431a7421 */ /* 0x002fe20000010100 */
[----:B------:R-:W-:-:S03]  /*2d70*/  FMUL.FTZ R33, R19, R33 ;  /* 0x0000002113217220 */ /* 0x000fc60000410000 */
[----:B------:R-:W0:Y:S01]  /*2d80*/  MUFU.EX2 R72, R72 ;  /* 0x0000004800487308 */ /* 0x000e220000000800 */
[----:B------:R-:W-:Y:S01]  /*2d90*/  FFMA.FTZ R93, R93, R26, 1 ;  /* 0x3f8000005d5d7423 */ /* 0x000fe2000001001a */
[----:B------:R-:W-:-:S06]  /*2da0*/  FFMA.FTZ R26, R8, R33, R6 ;  /* 0x00000021081a7223 */ /* 0x000fcc0000010006 */
[----:B------:R-:W1:Y:S01]  /*2db0*/  MUFU.EX2 R27, R27 ;  /* 0x0000001b001b7308 */ /* 0x000e620000000800 */
[----:B------:R-:W-:-:S07]  /*2dc0*/  FMUL.FTZ R73, R26, -1.4426950216293334961 ;  /* 0xbfb8aa3b1a497820 */ /* 0x000fce0000410000 */
[----:B------:R-:W4:Y:S01]  /*2dd0*/  MUFU.EX2 R73, R73 ;  /* 0x0000004900497308 */ /* 0x000f220000000800 */
[----:B0-----:R-:W-:Y:S01]  /*2de0*/  FADD.FTZ R72, R72, 1 ;  /* 0x3f80000048487421 */ /* 0x001fe20000010000 */
[----:B------:R-:W-:-:S06]  /*2df0*/  FMUL.FTZ R67, R67, R93 ;  /* 0x0000005d43437220 */ /* 0x000fcc0000410000 */
[----:B------:R-:W0:Y:S01]  /*2e00*/  MUFU.RCP R72, R72 ;  /* 0x0000004800487308 */ /* 0x000e220000001000 */
[----:B-1----:R-:W-:Y:S01]  /*2e10*/  FADD.FTZ R27, R27, 1 ;  /* 0x3f8000001b1b7421 */ /* 0x002fe20000010000 */
[----:B--2---:R-:W-:-:S06]  /*2e20*/  PRMT R93, R62, 0x7632, R93 ;  /* 0x000076323e5d7816 */ /* 0x004fcc000000005d */
[----:B------:R-:W1:Y:S01]  /*2e30*/  MUFU.RCP R27, R27 ;  /* 0x0000001b001b7308 */ /* 0x000e620000001000 */
[----:B----4-:R-:W-:Y:S01]  /*2e40*/  FADD.FTZ R73, R73, 1 ;  /* 0x3f80000049497421 */ /* 0x010fe20000010000 */
[----:B------:R-:W-:-:S06]  /*2e50*/  SHF.L.U32 R93, R93, 0x10, RZ ;  /* 0x000000105d5d7819 */ /* 0x000fcc00000006ff */
[----:B------:R-:W2:Y:S01]  /*2e60*/  MUFU.RCP R73, R73 ;  /* 0x0000004900497308 */ /* 0x000ea20000001000 */
[----:B------:R-:W-:Y:S01]  /*2e70*/  FMUL.FTZ R68, R93, R68 ;  /* 0x000000445d447220 */ /* 0x000fe20000410000 */
[----:B0-----:R-:W-:-:S04]  /*2e80*/  FADD.FTZ R93, -R72, 1 ;  /* 0x3f800000485d7421 */ /* 0x001fc80000010100 */
[----:B------:R-:W-:Y:S01]  /*2e90*/  FFMA.FTZ R66, R66, R93, 1 ;  /* 0x3f80000042427423 */ /* 0x000fe2000001005d */
[----:B-1----:R-:W-:-:S04]  /*2ea0*/  FADD.FTZ R93, -R27, 1 ;  /* 0x3f8000001b5d7421 */ /* 0x002fc80000010100 */
[----:B------:R-:W-:-:S04]  /*2eb0*/  FFMA.FTZ R30, R30, R93, 1 ;  /* 0x3f8000001e1e7423 */ /* 0x000fc8000001005d */
[----:B------:R-:W-:Y:S01]  /*2ec0*/  FMUL.FTZ R30, R27, R30 ;  /* 0x0000001e1b1e7220 */ /* 0x000fe20000410000 */
[----:B--2---:R-:W-:Y:S01]  /*2ed0*/  FADD.FTZ R27, -R73, 1 ;  /* 0x3f800000491b7421 */ /* 0x004fe20000010100 */
[----:B------:R-:W-:-:S03]  /*2ee0*/  FMUL.FTZ R72, R72, R66 ;  /* 0x0000004248487220 */ /* 0x000fc60000410000 */
[----:B------:R-:W-:Y:S01]  /*2ef0*/  FFMA.FTZ R27, R26, R27, 1 ;  /* 0x3f8000001a1b7423 */ /* 0x000fe2000001001b */
[----:B------:R-:W-:Y:S02]  /*2f00*/  PRMT R93, R63, 0x7632, R93 ;  /* 0x000076323f5d7816 */ /* 0x000fe4000000005d */
[----:B---3--:R-:W-:Y:S01]  /*2f10*/  PRMT R66, R64, 0x7632, R66 ;  /* 0x0000763240427816 */ /* 0x008fe20000000042 */
[----:B------:R-:W-:Y:S01]  /*2f20*/  FMUL.FTZ R73, R73, R27 ;  /* 0x0000001b49497220 */ /* 0x000fe20000410000 */
[----:B------:R-:W-:Y:S02]  /*2f30*/  PRMT R26, R61, 0x7632, R26 ;  /* 0x000076323d1a7816 */ /* 0x000fe4000000001a */
[----:B------:R-:W-:Y:S02]  /*2f40*/  SHF.L.U32 R27, R62, 0x10, RZ ;  /* 0x000000103e1b7819 */ /* 0x000fe400000006ff */
[----:B------:R-:W-:Y:S02]  /*2f50*/  SHF.L.U32 R93, R93, 0x10, RZ ;  /* 0x000000105d5d7819 */ /* 0x000fe400000006ff */
[----:B------:R-:W-:Y:S01]  /*2f60*/  SHF.L.U32 R66, R66, 0x10, RZ ;  /* 0x0000001042427819 */ /* 0x000fe200000006ff */
[----:B------:R-:W-:Y:S01]  /*2f70*/  FMUL.FTZ R70, R27, R70 ;  /* 0x000000461b467220 */ /* 0x000fe20000410000 */
[----:B------:R-:W-:Y:S01]  /*2f80*/  SHF.L.U32 R26, R26, 0x10, RZ ;  /* 0x000000101a1a7819 */ /* 0x000fe200000006ff */
[----:B------:R-:W-:-:S02]  /*2f90*/  FMUL.FTZ R67, R93, R67 ;  /* 0x000000435d437220 */ /* 0x000fc40000410000 */
[----:B------:R-:W-:Y:S01]  /*2fa0*/  FMUL.FTZ R66, R66, R30 ;  /* 0x0000001e42427220 */ /* 0x000fe20000410000 */
[----:B------:R-:W-:Y:S01]  /*2fb0*/  FMUL.FTZ R93, R0, R70 ;  /* 0x00000046005d7220 */ /* 0x000fe20000410000 */
[----:B------:R-:W-:Y:S01]  /*2fc0*/  FADD.FTZ R30, -R32, R26 ;  /* 0x0000001a201e7221 */ /* 0x000fe20000010100 */
[----:B------:R-:W-:Y:S02]  /*2fd0*/  SHF.L.U32 R26, R63, 0x10, RZ ;  /* 0x000000103f1a7819 */ /* 0x000fe400000006ff */
[----:B------:R-:W-:Y:S01]  /*2fe0*/  FFMA.FTZ R31, R74, R93, R31 ;  /* 0x0000005d4a1f7223 */ /* 0x000fe2000001001f */
[----:B------:R-:W-:Y:S02]  /*2ff0*/  FMUL.FTZ R93, R4, R68 ;  /* 0x00000044045d7220 */ /* 0x000fe40000410000 */
[----:B------:R-:W-:Y:S02]  /*3000*/  FMUL.FTZ R71, R26, R71 ;  /* 0x000000471a477220 */ /* 0x000fe40000410000 */
[----:B------:R-:W-:-:S02]  /*3010*/  FFMA.FTZ R31, R91, R93, R31 ;  /* 0x0000005d5b1f7223 */ /* 0x000fc4000001001f */
[----:B------:R-:W-:-:S04]  /*3020*/  FMUL.FTZ R93, R8, R71 ;  /* 0x00000047085d7220 */ /* 0x000fc80000410000 */
[----:B------:R-:W-:Y:S01]  /*3030*/  FFMA.FTZ R31, R20, R93, R31 ;  /* 0x0000005d141f7223 */ /* 0x000fe2000001001f */
[----:B------:R-:W-:-:S05]  /*3040*/  SHF.L.U32 R93, R64, 0x10, RZ ;  /* 0x00000010405d7819 */ /* 0x000fca00000006ff */
[----:B------:R-:W-:Y:S01]  /*3050*/  FMUL.FTZ R72, R93, R72 ;  /* 0x000000485d487220 */ /* 0x000fe20000410000 */
[----:B------:R-:W-:-:S04]  /*3060*/  FMUL.FTZ R93, R5, R67 ;  /* 0x00000043055d7220 */ /* 0x000fc80000410000 */
[----:B------:R-:W-:Y:S01]  /*3070*/  FFMA.FTZ R31, R90, R93, R31 ;  /* 0x0000005d5a1f7223 */ /* 0x000fe2000001001f */
[----:B------:R-:W-:-:S04]  /*3080*/  FMUL.FTZ R93, R0, R72 ;  /* 0x00000048005d7220 */ /* 0x000fc80000410000 */
[----:B------:R-:W-:Y:S01]  /*3090*/  FFMA.FTZ R31, R23, R93, R31 ;  /* 0x0000005d171f7223 */ /* 0x000fe2000001001f */
[----:B------:R-:W-:-:S04]  /*30a0*/  FMUL.FTZ R93, R4, R66 ;  /* 0x00000042045d7220 */ /* 0x000fc80000410000 */
[----:B------:R-:W-:Y:S01]  /*30b0*/  FFMA.FTZ R35, R69, R93, R31 ;  /* 0x0000005d45237223 */ /* 0x000fe2000001001f */
[----:B------:R-:W-:Y:S02]  /*30c0*/  FFMA.FTZ R31, R8, R22, R24 ;  /* 0x00000016081f7223 */ /* 0x000fe40000010018 */
[----:B------:R-:W2:Y:S01]  /*30d0*/  LDL.LU R24, [R1+0x6c] ;  /* 0x00006c0001187983 */ /* 0x000ea20000300800 */
[----:B------:R-:W-:-:S04]  /*30e0*/  FMUL.FTZ R30, R19, R30 ;  /* 0x0000001e131e7220 */ /* 0x000fc80000410000 */
[----:B------:R-:W-:-:S04]  /*30f0*/  FFMA.FTZ R26, R5, R30, R2 ;  /* 0x0000001e051a7223 */ /* 0x000fc80000010002 */
[----:B------:R-:W-:-:S06]  /*3100*/  FMUL.FTZ R27, R26, -1.4426950216293334961 ;  /* 0xbfb8aa3b1a1b7820 */ /* 0x000fcc0000410000 */
[----:B------:R-:W0:Y:S02]  /*3110*/  MUFU.EX2 R27, R27 ;  /* 0x0000001b001b7308 */ /* 0x000e240000000800 */
[----:B0-----:R-:W-:-:S06]  /*3120*/  FADD.FTZ R27, R27, 1 ;  /* 0x3f8000001b1b7421 */ /* 0x001fcc0000010000 */
[----:B------:R-:W0:Y:S01]  /*3130*/  MUFU.RCP R27, R27 ;  /* 0x0000001b001b7308 */ /* 0x000e220000001000 */
[----:B------:R-:W-:Y:S01]  /*3140*/  FFMA.FTZ R31, R5, R92, R31 ;  /* 0x0000005c051f7223 */ /* 0x000fe2000001001f */
[----:B0-----:R-:W-:-:S04]  /*3150*/  FADD.FTZ R93, -R27, 1 ;  /* 0x3f8000001b5d7421 */ /* 0x001fc80000010100 */
[----:B------:R-:W-:Y:S01]  /*3160*/  FFMA.FTZ R93, R26, R93, 1 ;  /* 0x3f8000001a5d7423 */ /* 0x000fe2000001005d */
[----:B------:R-:W-:-:S04]  /*3170*/  FFMA.FTZ R26, R0, R70, R31 ;  /* 0x00000046001a7223 */ /* 0x000fc8000001001f */
[----:B------:R-:W-:Y:S01]  /*3180*/  FFMA.FTZ R26, R4, R68, R26 ;  /* 0x00000044041a7223 */ /* 0x000fe2000001001a */
[----:B------:R-:W-:-:S03]  /*3190*/  FMUL.FTZ R93, R27, R93 ;  /* 0x0000005d1b5d7220 */ /* 0x000fc60000410000 */
[----:B------:R-:W-:Y:S01]  /*31a0*/  FFMA.FTZ R26, R8, R71, R26 ;  /* 0x00000047081a7223 */ /* 0x000fe2000001001a */
[C---:B------:R-:W-:Y:S02]  /*31b0*/  SHF.L.U32 R27, R65.reuse, 0x10, RZ ;  /* 0x00000010411b7819 */ /* 0x040fe400000006ff */
[----:B------:R-:W-:Y:S01]  /*31c0*/  PRMT R31, R65, 0x7632, R31 ;  /* 0x00007632411f7816 */ /* 0x000fe2000000001f */
[----:B------:R-:W-:Y:S02]  /*31d0*/  FFMA.FTZ R26, R5, R67, R26 ;  /* 0x00000043051a7223 */ /* 0x000fe4000001001a */
[----:B------:R-:W-:Y:S01]  /*31e0*/  FMUL.FTZ R73, R27, R73 ;  /* 0x000000491b497220 */ /* 0x000fe20000410000 */
[----:B------:R-:W-:Y:S01]  /*31f0*/  SHF.L.U32 R31, R31, 0x10, RZ ;  /* 0x000000101f1f7819 */ /* 0x000fe200000006ff */
[----:B------:R-:W-:Y:S02]  /*3200*/  FFMA.FTZ R26, R0, R72, R26 ;  /* 0x00000048001a7223 */ /* 0x000fe4000001001a */
[----:B------:R-:W-:-:S02]  /*3210*/  FMUL.FTZ R27, R8, R73 ;  /* 0x00000049081b7220 */ /* 0x000fc40000410000 */
[----:B------:R-:W-:Y:S01]  /*3220*/  FMUL.FTZ R31, R31, R93 ;  /* 0x0000005d1f1f7220 */ /* 0x000fe20000410000 */
[----:B------:R-:W-:Y:S01]  /*3230*/  FFMA.FTZ R26, R4, R66, R26 ;  /* 0x00000042041a7223 */ /* 0x000fe2000001001a */
[----:B------:R-:W-:Y:S02]  /*3240*/  FFMA.FTZ R27, R33, R27, R35 ;  /* 0x0000001b211b7223 */ /* 0x000fe40000010023 */
[C---:B------:R-:W-:Y:S01]  /*3250*/  FMUL.FTZ R93, R5.reuse, R31 ;  /* 0x0000001f055d7220 */ /* 0x040fe20000410000 */
[----:B------:R-:W-:Y:S01]  /*3260*/  FFMA.FTZ R26, R8, R73, R26 ;  /* 0x00000049081a7223 */ /* 0x000fe2000001001a */
[----:B------:R0:W5:Y:S02]  /*3270*/  LDL.LU R35, [R1+0x68] ;  /* 0x0000680001237983 */ /* 0x0001640000300800 */
[----:B------:R-:W-:Y:S01]  /*3280*/  FFMA.FTZ R27, R30, R93, R27 ;  /* 0x0000005d1e1b7223 */ /* 0x000fe2000001001b */
[----:B------:R-:W-:Y:S01]  /*3290*/  FFMA.FTZ R26, R5, R31, R26 ;  /* 0x0000001f051a7223 */ /* 0x000fe2000001001a */
[----:B------:R-:W-:Y:S01]  /*32a0*/  FADD.FTZ R92, R25, R92 ;  /* 0x0000005c195c7221 */ /* 0x000fe20000010000 */
[----:B------:R-:W-:-:S03]  /*32b0*/  FFMA.FTZ R90, R90, R67, R34 ;  /* 0x000000435a5a7223 */ /* 0x000fc60000010022 */
[----:B--2---:R1:W-:Y:S04]  /*32c0*/  STS.64 [R24], R26 ;  /* 0x0000001a18007388 */ /* 0x0043e80000000a00 */
[----:B-1----:R-:W2:Y:S01]  /*32d0*/  LDL.LU R24, [R1+0x64] ;  /* 0x0000640001187983 */ /* 0x002ea20000300800 */
[----:B------:R-:W-:Y:S01]  /*32e0*/  FFMA.FTZ R26, R91, R68, R28 ;  /* 0x000000445b1a7223 */ /* 0x000fe2000001001c */
[----:B------:R-:W-:Y:S02]  /*32f0*/  FADD.FTZ R27, R29, R68 ;  /* 0x000000441d1b7221 */ /* 0x000fe40000010000 */
[----:B------:R-:W3:Y:S04]  /*3300*/  LDL.LU R25, [R1+0x60] ;  /* 0x0000600001197983 */ /* 0x000ee80000300800 */
[----:B------:R-:W4:Y:S04]  /*3310*/  LDL.LU R28, [R1+0x5c] ;  /* 0x00005c00011c7983 */ /* 0x000f280000300800 */
[----:B------:R-:W4:Y:S04]  /*3320*/  LDL.LU R29, [R1+0x58] ;  /* 0x00005800011d7983 */ /* 0x000f280000300800 */
[----:B------:R0:W5:Y:S01]  /*3330*/  LDL.LU R34, [R1+0x50] ;  /* 0x0000500001227983 */ /* 0x0001620000300800 */
[----:B------:R-:W1:Y:S01]  /*3340*/  S2R R93, SR_TID.X ;  /* 0x00000000005d7919 */ /* 0x000e620000002100 */
[----:B------:R-:W-:-:S02]  /*3350*/  UIADD3.X UR9, URZ, UR5, URZ, UP0, !UPT ;  /* 0x000000053f097290 */ /* 0x000fc400087fe43f */
[----:B------:R-:W-:-:S04]  /*3360*/  UISETP.GE.U32.AND UP0, UPT, UR7, UR12, UPT ;  /* 0x0000000c0700728c */ /* 0x000fc8000bf06070 */
[----:B------:R-:W-:-:S06]  /*3370*/  UISETP.GE.AND.EX UP0, UPT, UR9, UR13, UPT, UP0 ;  /* 0x0000000d0900728c */ /* 0x000fcc000bf06300 */
[----:B------:R-:W-:Y:S01]  /*3380*/  PLOP3.LUT P0, PT, PT, PT, UP0, 0x80, 0x0 ;  /* 0x000000000000781c */ /* 0x000fe20003f0f008 */
[----:B------:R-:W-:Y:S01]  /*3390*/  FADD.FTZ R67, R92, R67 ;  /* 0x000000435c437221 */ /* 0x000fe20000010000 */
[----:B------:R-:W-:Y:S01]  /*33a0*/  FFMA.FTZ R30, R30, R31, R90 ;  /* 0x0000001f1e1e7223 */ /* 0x000fe2000001005a */
[----:B------:R-:W-:Y:S01]  /*33b0*/  FFMA.FTZ R26, R69, R66, R26 ;  /* 0x00000042451a7223 */ /* 0x000fe2000001001a */
[----:B------:R-:W-:Y:S01]  /*33c0*/  FADD.FTZ R27, R27, R66 ;  /* 0x000000421b1b7221 */ /* 0x000fe20000010000 */
[----:B------:R-:W-:Y:S01]  /*33d0*/  FADD.FTZ R31, R67, R31 ;  /* 0x0000001f431f7221 */ /* 0x000fe20000010000 */
[----:B------:R-:W-:Y:S01]  /*33e0*/  BAR.SYNC.DEFER_BLOCKING 0x0 ;  /* 0x0000000000007b1d */ /* 0x000fe20000010000 */
[----:B-1----:R-:W-:Y:S01]  /*33f0*/  ISETP.GT.U32.AND P1, PT, R93, 0x3f, PT ;  /* 0x0000003f5d00780c */ /* 0x002fe20003f24070 */
        /* <DEDUP_REMOVED lines=32> */
[----:B0-----:R-:W-:Y:S06]  /*3600*/  @!P0 BRA `(.L_x_909) ;  /* 0x0000000000d48947 */ /* 0x001fec0003800000 */
[----:B------:R-:W0:Y:S01]  /*3610*/  S2UR UR14, SR_CgaCtaId ;  /* 0x00000000000e79c3 */ /* 0x000e220000008800 */
[----:B------:R-:W-:Y:S01]  /*3620*/  UMOV UR5, 0x400 ;  /* 0x0000040000057882 */ /* 0x000fe20000000000 */
[----:B------:R-:W-:Y:S01]  /*3630*/  SHF.L.U32 R67, R93, 0x1, RZ ;  /* 0x000000015d437819 */ /* 0x000fe200000006ff */
[----:B------:R1:W-:Y:S03]  /*3640*/  STL [R1+0x50], R0 ;  /* 0x0000500001007387 */ /* 0x0003e60000100800 */
[----:B------:R-:W-:Y:S01]  /*3650*/  LOP3.LUT R67, R67, 0x18, RZ, 0xc0, !PT ;  /* 0x0000001843437812 */ /* 0x000fe200078ec0ff */
[----:B------:R-:W2:Y:S04]  /*3660*/  LDL R69, [R1+0x48] ;  /* 0x0000480001457983 */ /* 0x000ea80000100800 */
[----:B------:R-:W3:Y:S04]  /*3670*/  LDL R92, [R1+0x44] ;  /* 0x00004400015c7983 */ /* 0x000ee80000100800 */
[----:B------:R-:W4:Y:S01]  /*3680*/  LDL R91, [R1+0x40] ;  /* 0x00004000015b7983 */ /* 0x000f220000100800 */
[----:B-1----:R-:W1:Y:S01]  /*3690*/  S2R R0, SR_TID.X ;  /* 0x0000000000007919 */ /* 0x002e620000002100 */
[----:B0-----:R-:W-:-:S06]  /*36a0*/  ULEA UR5, UR14, UR5, 0x18 ;  /* 0x000000050e057291 */ /* 0x001fcc000f8ec03f */
[----:B------:R-:W-:-:S04]  /*36b0*/  LEA R66, R93, UR5, 0x5 ;  /* 0x000000055d427c11 */ /* 0x000fc8000f8e28ff */
[----:B------:R-:W-:-:S05]  /*36c0*/  IADD3 R68, R66, R67, RZ ;  /* 0x0000004342447210 */ /* 0x000fca0007ffe0ff */
[----:B------:R0:W-:Y:S02]  /*36d0*/  STS.64 [R68], R24 ;  /* 0x0000001844007388 */ /* 0x0001e40000000a00 */
[----:B0-----:R-:W-:-:S04]  /*36e0*/  LOP3.LUT R68, R67, 0x8, RZ, 0x3c, !PT ;  /* 0x0000000843447812 */ /* 0x001fc800078e3cff */
[----:B------:R-:W-:-:S05]  /*36f0*/  IADD3 R68, R66, R68, RZ ;  /* 0x0000004442447210 */ /* 0x000fca0007ffe0ff */
[----:B------:R0:W-:Y:S02]  /*3700*/  STS.64 [R68], R26 ;  /* 0x0000001a44007388 */ /* 0x0001e40000000a00 */
[----:B0-----:R-:W-:-:S04]  /*3710*/  LOP3.LUT R68, R67, 0x10, RZ, 0x3c, !PT ;  /* 0x0000001043447812 */ /* 0x001fc800078e3cff */
[----:B------:R-:W-:-:S05]  /*3720*/  IADD3 R68, R66, R68, RZ ;  /* 0x0000004442447210 */ /* 0x000fca0007ffe0ff */
[----:B------:R0:W-:Y:S04]  /*3730*/  STS.64 [R68], R28 ;  /* 0x0000001c44007388 */ /* 0x0001e80000000a00 */
[----:B0-----:R-:W2:Y:S01]  /*3740*/  LDL R68, [R1+0x4c] ;  /* 0x00004c0001447983 */ /* 0x001ea20000100800 */
[----:B-1----:R-:W-:-:S04]  /*3750*/  SHF.R.S32.HI R90, RZ, 0x1f, R0 ;  /* 0x0000001fff5a7819 */ /* 0x002fc80000011400 */
[----:B------:R-:W-:Y:S02]  /*3760*/  LEA.HI R90, R90, R0, RZ, 0x2 ;  /* 0x000000005a5a7211 */ /* 0x000fe400078f10ff */
[----:B------:R0:W5:Y:S01]  /*3770*/  LDL.LU R0, [R1+0x50] ;  /* 0x0000500001007983 */ /* 0x0001620000300800 */
[----:B------:R-:W-:Y:S02]  /*3780*/  LOP3.LUT R67, R67, 0x18, RZ, 0x3c, !PT ;  /* 0x0000001843437812 */ /* 0x000fe400078e3cff */
[----:B------:R-:W-:Y:S02]  /*3790*/  SHF.R.S32.HI R90, RZ, 0x2, R90 ;  /* 0x00000002ff5a7819 */ /* 0x000fe4000001145a */
[----:B------:R-:W-:Y:S02]  /*37a0*/  IADD3 R67, R66, R67, RZ ;  /* 0x0000004342437210 */ /* 0x000fe40007ffe0ff */
[----:B------:R-:W-:Y:S01]  /*37b0*/  LEA R90, R90, UR5, 0x5 ;  /* 0x000000055a5a7c11 */ /* 0x000fe2000f8e28ff */
[----:B------:R-:W-:-:S02]  /*37c0*/  USHF.L.U32 UR5, UR8, 0x7, URZ ;  /* 0x0000000708057899 */ /* 0x000fc4000800063f */
[----:B------:R-:W-:Y:S02]  /*37d0*/  STS.64 [R67], R30 ;  /* 0x0000001e43007388 */ /* 0x000fe40000000a00 */
[----:B------:R-:W-:Y:S01]  /*37e0*/  ULOP3.LUT UR5, UR5, 0xffffff80, UR16, 0xe2, !UPT ;  /* 0xffffff8005057892 */ /* 0x000fe2000f8ee210 */
[----:B------:R-:W-:Y:S01]  /*37f0*/  BAR.SYNC.DEFER_BLOCKING 0x0 ;  /* 0x0000000000007b1d */ /* 0x000fe20000010000 */
[-C--:B--2---:R-:W-:Y:S02]  /*3800*/  LEA R66, R68, R90.reuse, 0x3 ;  /* 0x0000005a44427211 */ /* 0x084fe400078e18ff */
[----:B------:R-:W-:-:S04]  /*3810*/  LEA R68, R69, R90, 0x3 ;  /* 0x0000005a45447211 */ /* 0x000fc800078e18ff */
[----:B------:R-:W1:Y:S04]  /*3820*/  LDS.64 R66, [R66] ;  /* 0x0000000042427984 */ /* 0x000e680000000a00 */
[----:B------:R-:W2:Y:S01]  /*3830*/  LDS.64 R68, [R68+0xa00] ;  /* 0x000a000044447984 */ /* 0x000ea20000000a00 */
[----:B-1----:R-:W-:Y:S01]  /*3840*/  FADD.FTZ R66, RZ, R66 ;  /* 0x00000042ff427221 */ /* 0x002fe20000010000 */
[----:B------:R-:W-:-:S03]  /*3850*/  FADD.FTZ R67, RZ, R67 ;  /* 0x00000043ff437221 */ /* 0x000fc60000010000 */
[----:B--2---:R-:W-:Y:S01]  /*3860*/  FADD.FTZ R68, R66, R68 ;  /* 0x0000004442447221 */ /* 0x004fe20000010000 */
[----:B---3--:R-:W-:Y:S01]  /*3870*/  LEA R66, R92, R90, 0x3 ;  /* 0x0000005a5c427211 */ /* 0x008fe200078e18ff */
[----:B------:R-:W-:-:S05]  /*3880*/  FADD.FTZ R69, R67, R69 ;  /* 0x0000004543457221 */ /* 0x000fca0000010000 */
[----:B------:R-:W1:Y:S02]  /*3890*/  LDS.64 R66, [R66+0x1400] ;  /* 0x0014000042427984 */ /* 0x000e640000000a00 */
[----:B-1----:R-:W-:Y:S01]  /*38a0*/  FADD.FTZ R68, R68, R66 ;  /* 0x0000004244447221 */ /* 0x002fe20000010000 */
[----:B----4-:R-:W-:Y:S01]  /*38b0*/  LEA R66, R91, R90, 0x3 ;  /* 0x0000005a5b427211 */ /* 0x010fe200078e18ff */
[----:B------:R-:W-:Y:S01]  /*38c0*/  FADD.FTZ R69, R69, R67 ;  /* 0x0000004345457221 */ /* 0x000fe20000010000 */
[----:B------:R-:W1:Y:S04]  /*38d0*/  LDC.64 R90, c[0x0][0x260] ;  /* 0x00009800ff5a7b82 */ /* 0x000e680000000a00 */
[----:B------:R-:W2:Y:S02]  /*38e0*/  LDS.64 R66, [R66+0x1e00] ;  /* 0x001e000042427984 */ /* 0x000ea40000000a00 */
[----:B--2---:R-:W-:Y:S01]  /*38f0*/  FADD.FTZ R66, R68, R66 ;  /* 0x0000004244427221 */ /* 0x004fe20000010000 */
[----:B------:R-:W-:Y:S01]  /*3900*/  MOV R68, UR5 ;  /* 0x0000000500447c02 */ /* 0x000fe20008000f00 */
[----:B------:R-:W-:-:S04]  /*3910*/  FADD.FTZ R67, R69, R67 ;  /* 0x0000004345437221 */ /* 0x000fc80000010000 */
[----:B------:R-:W-:-:S05]  /*3920*/  IMAD R68, R68, 0x140, R93 ;  /* 0x0000014044447824 */ /* 0x000fca00078e025d */
[----:B------:R-:W-:-:S05]  /*3930*/  SHF.L.U32 R68, R68, 0x1, RZ ;  /* 0x0000000144447819 */ /* 0x000fca00000006ff */
[----:B-1----:R-:W-:-:S05]  /*3940*/  IMAD.WIDE.U32 R68, R68, 0x4, R90 ;  /* 0x0000000444447825 */ /* 0x002fca00078e005a */
[----:B------:R0:W-:Y:S02]  /*3950*/  STG.E.64 desc[UR10][R68.64+0x10000], R66 ;  /* 0x0100004244007986 */ /* 0x0001e4000c101b0a */
.L_x_909:
        /* <DEDUP_REMOVED lines=13> */
[----:B------:R-:W-:-:S04]  /*3a30*/  SHF.R.U32.HI R66, RZ, 0x2, R90 ;  /* 0x00000002ff427819 */ /* 0x000fc8000001165a */
[----:B------:R-:W-:Y:S01]  /*3a40*/  IADD3 R68, R91, R68, RZ ;  /* 0x000000445b447210 */ /* 0x000fe20007ffe0ff */
[----:B------:R-:W-:-:S05]  /*3a50*/  IMAD R66, R66, R67, UR6 ;  /* 0x0000000642427e24 */ /* 0x000fca000f8e0243 */
[----:B------:R-:W-:Y:S01]  /*3a60*/  IADD3 R66, R66, R91, RZ ;  /* 0x0000005b42427210 */ /* 0x000fe20007ffe0ff */
[----:B------:R-:W-:Y:S05]  /*3a70*/  LDS.64 R68, [R68] ;  /* 0x0000000044447984 */ /* 0x000fea0000000a00 */
[----:B------:R-:W0:Y:S02]  /*3a80*/  LDS.64 R66, [R66] ;  /* 0x0000000042427984 */ /* 0x000e240000000a00 */
[----:B0-----:R-:W-:Y:S01]  /*3a90*/  FADD.FTZ R67, RZ, R67 ;  /* 0x00000043ff437221 */ /* 0x001fe20000010000 */
[----:B------:R-:W-:-:S03]  /*3aa0*/  FADD.FTZ R66, RZ, R66 ;  /* 0x00000042ff427221 */ /* 0x000fc60000010000 */
[----:B------:R-:W-:Y:S01]  /*3ab0*/  FADD.FTZ R69, R67, R69 ;  /* 0x0000004543457221 */ /* 0x000fe20000010000 */
[----:B------:R-:W-:Y:S01]  /*3ac0*/  FADD.FTZ R68, R66, R68 ;  /* 0x0000004442447221 */ /* 0x000fe20000010000 */
[----:B------:R-:W-:Y:S01]  /*3ad0*/  HFMA2.MMA R67, -RZ, RZ, 0, 2.384185791015625e-06 ;  /* 0x00000028ff437435 */ /* 0x000fe200000001ff */
[----:B------:R-:W-:-:S04]  /*3ae0*/  IADD3 R66, R90, 0x8, RZ ;  /* 0x000000085a427810 */ /* 0x000fc80007ffe0ff */
[----:B------:R-:W-:-:S05]  /*3af0*/  SHF.R.U32.HI R66, RZ, 0x2, R66 ;  /* 0x00000002ff427819 */ /* 0x000fca0000011642 */
[----:B------:R-:W-:-:S05]  /*3b00*/  IMAD R66, R66, R67, UR6 ;  /* 0x0000000642427e24 */ /* 0x000fca000f8e0243 */
[----:B------:R-:W-:-:S06]  /*3b10*/  IADD3 R66, R91, R66, RZ ;  /* 0x000000425b427210 */ /* 0x000fcc0007ffe0ff */
[----:B------:R-:W0:Y:S02]  /*3b20*/  LDS.64 R66, [R66] ;  /* 0x0000000042427984 */ /* 0x000e240000000a00 */
[----:B0-----:R-:W-:Y:S01]  /*3b30*/  FADD.FTZ R68, R68, R66 ;  /* 0x0000004244447221 */ /* 0x001fe20000010000 */
[C---:B------:R-:W-:Y:S01]  /*3b40*/  IADD3 R66, R90.reuse, 0xc, RZ ;  /* 0x0000000c5a427810 */ /* 0x040fe20007ffe0ff */
[----:B------:R-:W-:Y:S01]  /*3b50*/  FADD.FTZ R69, R69, R67 ;  /* 0x0000004345457221 */ /* 0x000fe20000010000 */
[----:B------:R-:W-:Y:S02]  /*3b60*/  MOV R67, 0x28 ;  /* 0x0000002800437802 */ /* 0x000fe40000000f00 */
[----:B------:R-:W-:Y:S02]  /*3b70*/  SHF.R.U32.HI R66, RZ, 0x2, R66 ;  /* 0x00000002ff427819 */ /* 0x000fe40000011642 */
[----:B------:R-:W-:-:S03]  /*3b80*/  IADD3 R90, R90, 0x10, RZ ;  /* 0x000000105a5a7810 */ /* 0x000fc60007ffe0ff */
[----:B------:R-:W-:Y:S01]  /*3b90*/  IMAD R66, R66, R67, UR6 ;  /* 0x0000000642427e24 */ /* 0x000fe2000f8e0243 */
[----:B------:R-:W-:-:S04]  /*3ba0*/  SHF.R.U32.HI R90, RZ, 0x2, R90 ;  /* 0x00000002ff5a7819 */ /* 0x000fc8000001165a */
[----:B------:R-:W-:-:S06]  /*3bb0*/  IADD3 R66, R91, R66, RZ ;  /* 0x000000425b427210 */ /* 0x000fcc0007ffe0ff */
[----:B------:R-:W0:Y:S02]  /*3bc0*/  LDS.64 R66, [R66] ;  /* 0x0000000042427984 */ /* 0x000e240000000a00 */
[----:B0-----:R-:W-:Y:S01]  /*3bd0*/  FADD.FTZ R68, R68, R66 ;  /* 0x0000004244447221 */ /* 0x001fe20000010000 */
[----:B------:R-:W-:Y:S01]  /*3be0*/  HFMA2.MMA R66, -RZ, RZ, 0, 2.384185791015625e-06 ;  /* 0x00000028ff427435 */ /* 0x000fe200000001ff */
[----:B------:R-:W-:-:S09]  /*3bf0*/  FADD.FTZ R69, R69, R67 ;  /* 0x0000004345457221 */ /* 0x000fd20000010000 */
[----:B------:R-:W-:-:S05]  /*3c00*/  IMAD R90, R90, R66, UR6 ;  /* 0x000000065a5a7e24 */ /* 0x000fca000f8e0242 */
[----:B------:R-:W-:-:S06]  /*3c10*/  IADD3 R66, R91, R90, RZ ;  /* 0x0000005a5b427210 */ /* 0x000fcc0007ffe0ff */
[----:B------:R-:W0:Y:S02]  /*3c20*/  LDS.64 R66, [R66] ;  /* 0x0000000042427984 */ /* 0x000e240000000a00 */
[----:B0-----:R-:W-:Y:S01]  /*3c30*/  FADD.FTZ R68, R68, R66 ;  /* 0x0000004244447221 */ /* 0x001fe20000010000 */
[----:B------:R-:W-:-:S07]  /*3c40*/  FADD.FTZ R66, R69, R67 ;  /* 0x0000004345427221 */ /* 0x000fce0000010000 */
.L_x_911:
[----:B------:R-:W-:Y:S05]  /*3c50*/  BSYNC B0 ;  /* 0x0000000000007941 */ /* 0x000fea0003800000 */
.L_x_910:
[----:B------:R-:W0:Y:S01]  /*3c60*/  SHFL.BFLY PT, R69, R68, 0x2, 0x1f ;  /* 0x0c401f0044457f89 */ /* 0x000e2200000e0000 */
[----:B-----5:R-:W-:Y:S01]  /*3c70*/  PRMT R91, R34, 0x7632, R91 ;  /* 0x00007632225b7816 */ /* 0x020fe2000000005b */
        /* <DEDUP_REMOVED lines=19> */
[----:B------:R-:W-:Y:S02]  /*3db0*/  LOP3.LUT R66, R67, 0xffffff80, R66, 0xe2, !PT ;  /* 0xffffff8043427812 */ /* 0x000fe400078ee242 */
[----:B------:R-:W-:-:S04]  /*3dc0*/  MOV R67, UR5 ;  /* 0x0000000500437c02 */ /* 0x000fc80008000f00 */
[----:B------:R-:W-:-:S04]  /*3dd0*/  LEA R66, R67, R66, 0xb ;  /* 0x0000004243427211 */ /* 0x000fc800078e58ff */
[----:B------:R-:W-:-:S05]  /*3de0*/  SHF.L.U32 R66, R66, 0x1, RZ ;  /* 0x0000000142427819 */ /* 0x000fca00000006ff */
[----:B0-----:R-:W-:-:S05]  /*3df0*/  IMAD.WIDE.U32 R66, R66, 0x4, R68 ;  /* 0x0000000442427825 */ /* 0x001fca00078e0044 */
[----:B------:R0:W-:Y:S02]  /*3e00*/  STG.E.64 desc[UR10][R66.64], R34 ;  /* 0x0000002242007986 */ /* 0x0001e4000c101b0a */
.L_x_913:
[----:B------:R-:W-:Y:S05]  /*3e10*/  BSYNC B0 ;  /* 0x0000000000007941 */ /* 0x000fea0003800000 */
.L_x_912:
[----:B------:R-:W-:Y:S01]  /*3e20*/  UISETP.GE.U32.AND UP0, UPT, UR7, UR12, UPT ;  /* 0x0000000c0700728c */ /* 0x000fe2000bf06070 */
[----:B------:R-:W-:Y:S02]  /*3e30*/  PRMT R44, R40, 0x7632, R44 ;  /* 0x00007632282c7816 */ /* 0x000fe4000000002c */
[----:B0-----:R-:W-:Y:S01]  /*3e40*/  PRMT R66, R46, 0x7632, R66 ;  /* 0x000076322e427816 */ /* 0x001fe20000000042 */
        /* <DEDUP_REMOVED lines=45> */
.L_x_916:
[----:B------:R-:W2:Y:S04]  /*4120*/  LD.E.STRONG.GPU R37, desc[UR10][R34.64] ;  /* 0x0000000a22257980 */ /* 0x000ea8000c10f900 */
[----:B--2---:R-:W-:Y:S01]  /*4130*/  CCTL.IVALL ;  /* 0x00000000ff00798f */ /* 0x004fe20002000000 */
[----:B------:R-:W-:Y:S05]  /*4140*/  YIELD ;  /* 0x0000000000007946 */ /* 0x000fea0003800000 */
[----:B-----5:R-:W-:-:S04]  /*4150*/  LOP3.LUT R37, R37, R36, RZ, 0x3c, !PT ;  /* 0x0000002425257212 */ /* 0x020fc800078e3cff */
[----:B------:R-:W-:-:S13]  /*4160*/  ISETP.GT.AND P1, PT, R37, -0x1, PT ;  /* 0xffffffff2500780c */ /* 0x000fda0003f24270 */
[----:B------:R-:W-:Y:S05]  /*4170*/  @P1 BRA `(.L_x_916) ;  /* 0xfffffffc00e81947 */ /* 0x000fea000383ffff */
.L_x_915:
[----:B------:R-:W-:Y:S05]  /*4180*/  WARPSYNC.ALL ;  /* 0x0000000000007948 */ /* 0x000fea0003800000 */
[----:B------:R-:W-:Y:S06]  /*4190*/  BAR.SYNC.DEFER_BLOCKING 0x0 ;  /* 0x0000000000007b1d */ /* 0x000fec0000010000 */
[----:B------:R-:W-:Y:S05]  /*41a0*/  BRA `(.L_x_917) ;  /* 0x0000000000647947 */ /* 0x000fea0003800000 */
.L_x_914:
        /* <DEDUP_REMOVED lines=17> */
.L_x_919:
[----:B------:R-:W2:Y:S04]  /*42c0*/  LD.E.STRONG.GPU R37, desc[UR10][R34.64] ;  /* 0x0000000a22257980 */ /* 0x000ea8000c10f900 */
[----:B--2---:R-:W-:Y:S01]  /*42d0*/  CCTL.IVALL ;  /* 0x00000000ff00798f */ /* 0x004fe20002000000 */
[----:B------:R-:W-:Y:S05]  /*42e0*/  YIELD ;  /* 0x0000000000007946 */ /* 0x000fea0003800000 */
[----:B-----5:R-:W-:-:S04]  /*42f0*/  LOP3.LUT R37, R37, R36, RZ, 0x3c, !PT ;  /* 0x0000002425257212 */ /* 0x020fc800078e3cff */
[----:B------:R-:W-:-:S13]  /*4300*/  ISETP.GT.AND P1, PT, R37, -0x1, PT ;  /* 0xffffffff2500780c */ /* 0x000fda0003f24270 */
[----:B------:R-:W-:Y:S05]  /*4310*/  @P1 BRA `(.L_x_919) ;  /* 0xfffffffc00e81947 */ /* 0x000fea000383ffff */
.L_x_918:
[----:B------:R-:W-:Y:S05]  /*4320*/  WARPSYNC.ALL ;  /* 0x0000000000007948 */ /* 0x000fea0003800000 */
[----:B------:R-:W-:Y:S06]  /*4330*/  BAR.SYNC.DEFER_BLOCKING 0x0 ;  /* 0x0000000000007b1d */ /* 0x000fec0000010000 */
.L_x_917:
        /* <DEDUP_REMOVED lines=8> */
[----:B------:R-:W-:Y:S02]  /*43c0*/  SHF.L.U32 R35, R36, 0x3, RZ ;  /* 0x0000000324237819 */ /* 0x000fe400000006ff */
[----:B------:R1:W-:Y:S02]  /*43d0*/  STL [R1+0x50], R0 ;  /* 0x0000500001007387 */ /* 0x0003e40000100800 */
[----:B------:R-:W-:Y:S02]  /*43e0*/  LOP3.LUT R35, R35, 0x7fffff80, RZ, 0xc0, !PT ;  /* 0x7fffff8023237812 */ /* 0x000fe400078ec0ff */
[----:B------:R-:W-:Y:S01]  /*43f0*/  MOV R34, UR5 ;  /* 0x0000000500227c02 */ /* 0x000fe20008000f00 */
[----:B0-----:R-:W0:Y:S03]  /*4400*/  LDC.64 R2, c[0x0][0x260] ;  /* 0x00009800ff027b82 */ /* 0x001e260000000a00 */
[----:B------:R-:W-:-:S02]  /*4410*/  LEA R34, R34, R35, 0xb ;  /* 0x0000002322227211 */ /* 0x000fc400078e58ff */
        /* <DEDUP_REMOVED lines=13> */
[----:B------:R-:W4:Y:S01]  /*44f0*/  LDG.E.64 R34, desc[UR10][R34.64] ;  /* 0x0000000a22227981 */ /* 0x000f22000c1e1b00 */
[----:B--2---:R-:W-:Y:S01]  /*4500*/  FADD.FTZ R36, RZ, R36 ;  /* 0x00000024ff247221 */ /* 0x004fe20000010000 */
[----:B------:R-:W-:-:S03]  /*4510*/  FADD.FTZ R37, RZ, R37 ;  /* 0x00000025ff257221 */ /* 0x000fc60000010000 */
[----:B---3--:R-:W-:Y:S01]  /*4520*/  FADD.FTZ R36, R38, R36 ;  /* 0x0000002426247221 */ /* 0x008fe20000010000 */
[----:B------:R-:W-:Y:S01]  /*4530*/  FADD.FTZ R37, R39, R37 ;  /* 0x0000002527257221 */ /* 0x000fe20000010000 */
[----:B------:R-:W-:Y:S02]  /*4540*/  IADD3 R38, R42, 0xa0, RZ ;  /* 0x000000a02a267810 */ /* 0x000fe40007ffe0ff */
[----:B----4-:R-:W-:Y:S01]  /*4550*/  FADD.FTZ R36, R40, R36 ;  /* 0x0000002428247221 */ /* 0x010fe20000010000 */
[----:B-1----:R-:W-:Y:S01]  /*4560*/  FADD.FTZ R0, R41, R37 ;  /* 0x0000002529007221 */ /* 0x002fe20000010000 */
[----:B------:R-:W-:Y:S01]  /*4570*/  IADD3 R40, R42, 0xc0, RZ ;  /* 0x000000c02a287810 */ /* 0x000fe20007ffe0ff */
[----:B------:R-:W-:-:S04]  /*4580*/  IMAD.WIDE.U32 R38, R38, 0x4, R2 ;  /* 0x0000000426267825 */ /* 0x000fc800078e0002 */
[----:B------:R-:W-:Y:S01]  /*4590*/  FADD.FTZ R34, R34, R36 ;  /* 0x0000002422227221 */ /* 0x000fe20000010000 */
[----:B------:R-:W-:Y:S01]  /*45a0*/  IADD3 R36, R42, 0x80, RZ ;  /* 0x000000802a247810 */ /* 0x000fe20007ffe0ff */
[--C-:B------:R-:W-:Y:S01]  /*45b0*/  IMAD.WIDE.U32 R40, R40, 0x4, R2.reuse ;  /* 0x0000000428287825 */ /* 0x100fe200078e0002 */
[----:B------:R-:W2:Y:S03]  /*45c0*/  LDG.E.64 R38, desc[UR10][R38.64] ;  /* 0x0000000a26267981 */ /* 0x000ea6000c1e1b00 */
[--C-:B------:R-:W-:Y:S01]  /*45d0*/  IMAD.WIDE.U32 R36, R36, 0x4, R2.reuse ;  /* 0x0000000424247825 */ /* 0x100fe200078e0002 */
[----:B------:R-:W-:Y:S01]  /*45e0*/  IADD3 R42, R42, 0xe0, RZ ;  /* 0x000000e02a2a7810 */ /* 0x000fe20007ffe0ff */
[----:B------:R-:W3:Y:S04]  /*45f0*/  LDG.E.64 R40, desc[UR10][R40.64] ;  /* 0x0000000a28287981 */ /* 0x000ee8000c1e1b00 */
[----:B------:R-:W4:Y:S01]  /*4600*/  LDG.E.64 R36, desc[UR10][R36.64] ;  /* 0x0000000a24247981 */ /* 0x000f22000c1e1b00 */
[----:B------:R-:W-:-:S04]  /*4610*/  IMAD.WIDE.U32 R42, R42, 0x4, R2 ;  /* 0x000000042a2a7825 */ /* 0x000fc800078e0002 */
[----:B------:R-:W-:Y:S01]  /*4620*/  FADD.FTZ R35, R35, R0 ;  /* 0x0000000023237221 */ /* 0x000fe20000010000 */
[----:B------:R0:W5:Y:S04]  /*4630*/  LDL.LU.64 R2, [R1+0x58] ;  /* 0x0000580001027983 */ /* 0x0001680000300a00 */
[----:B------:R-:W3:Y:S04]  /*4640*/  LDG.E.64 R42, desc[UR10][R42.64] ;  /* 0x0000000a2a2a7981 */ /* 0x000ee8000c1e1b00 */
[----:B------:R0:W5:Y:S01]  /*4650*/  LDL.LU R0, [R1+0x50] ;  /* 0x0000500001007983 */ /* 0x0001620000300800 */
[----:B----4-:R-:W-:Y:S01]  /*4660*/  FADD.FTZ R34, R36, R34 ;  /* 0x0000002224227221 */ /* 0x010fe20000010000 */
[----:B------:R-:W-:-:S03]  /*4670*/  FADD.FTZ R35, R37, R35 ;  /* 0x0000002325237221 */ /* 0x000fc60000010000 */
[----:B--2---:R-:W-:Y:S01]  /*4680*/  FADD.FTZ R34, R38, R34 ;  /* 0x0000002226227221 */ /* 0x004fe20000010000 */
[----:B------:R-:W-:-:S03]  /*4690*/  FADD.FTZ R35, R39, R35 ;  /* 0x0000002327237221 */ /* 0x000fc60000010000 */
[----:B---3--:R-:W-:Y:S01]  /*46a0*/  FADD.FTZ R34, R40, R34 ;  /* 0x0000002228227221 */ /* 0x008fe20000010000 */
[----:B------:R-:W-:-:S03]  /*46b0*/  FADD.FTZ R35, R41, R35 ;  /* 0x0000002329237221 */ /* 0x000fc60000010000 */
[----:B------:R-:W-:Y:S01]  /*46c0*/  FADD.FTZ R34, R42, R34 ;  /* 0x000000222a227221 */ /* 0x000fe20000010000 */
[----:B0-----:R-:W-:-:S07]  /*46d0*/  FADD.FTZ R35, R43, R35 ;  /* 0x000000232b237221 */ /* 0x001fce0000010000 */
.L_x_921:
[----:B------:R-:W-:Y:S05]  /*46e0*/  BSYNC B0 ;  /* 0x0000000000007941 */ /* 0x000fea0003800000 */
.L_x_920:
        /* <DEDUP_REMOVED lines=29> */
.L_x_923:
[----:B------:R-:W-:Y:S05]  /*48c0*/  BSYNC B0 ;  /* 0x0000000000007941 */ /* 0x000fea0003800000 */
.L_x_922:
[----:B0-----:R-:W2:Y:S04]  /*48d0*/  LDL.LU R34, [R1+0x4] ;  /* 0x0000040001227983 */ /* 0x001ea80000300800 */
[----:B------:R-:W3:Y:S04]  /*48e0*/  LDL R39, [R1+0x3c] ;  /* 0x00003c0001277983 */ /* 0x000ee80000100800 */
[----:B------:R-:W4:Y:S01]  /*48f0*/  LDL.LU R38, [R1+0x8] ;  /* 0x0000080001267983 */ /* 0x000f220000300800 */
[----:B------:R-:W0:Y:S01]  /*4900*/  S2UR UR14, SR_CgaCtaId ;  /* 0x00000000000e79c3 */ /* 0x000e220000008800 */
[----:B------:R-:W-:Y:S01]  /*4910*/  UMOV UR5, 0x400 ;  /* 0x0000040000057882 */ /* 0x000fe20000000000 */
[----:B------:R-:W-:Y:S01]  /*4920*/  SHF.L.U32 R44, R44, 0x10, RZ ;  /* 0x000000102c2c7819 */ /* 0x000fe200000006ff */
[----:B------:R-:W-:-:S04]  /*4930*/  UIADD3 UR5, UR5, 0x3480, URZ ;  /* 0x0000348005057890 */ /* 0x000fc8000fffe03f */
[----:B0-----:R-:W-:Y:S01]  /*4940*/  ULEA UR5, UR14, UR5, 0x18 ;  /* 0x000000050e057291 */ /* 0x001fe2000f8ec03f */
[----:B------:R-:W-:Y:S02]  /*4950*/  SHF.L.U32 R92, R92, 0x10, RZ ;  /* 0x000000105c5c7819 */ /* 0x000fe400000006ff */
[----:B------:R-:W-:Y:S01]  /*4960*/  SHF.L.U32 R91, R91, 0x10, RZ ;  /* 0x000000105b5b7819 */ /* 0x000fe200000006ff */
[----:B------:R-:W-:Y:S01]  /*4970*/  ULDC.64 UR14, c[0x0][0x210] ;  /* 0x00008400000e7ab9 */ /* 0x000fe20000000a00 */
[----:B------:R-:W-:Y:S01]  /*4980*/  BAR.SYNC.DEFER_BLOCKING 0x0 ;  /* 0x0000000000007b1d */ /* 0x000fe20000010000 */
[----:B--2---:R-:W-:-:S05]  /*4990*/  SHF.L.U32 R34, R34, 0x10, RZ ;  /* 0x0000001022227819 */ /* 0x004fca00000006ff */
[----:B------:R-:W-:-:S04]  /*49a0*/  FADD.FTZ R34, -R32, R34 ;  /* 0x0000002220227221 */ /* 0x000fc80000010100 */
[----:B------:R-:W-:-:S04]  /*49b0*/  FMUL.FTZ R36, R19, R34 ;  /* 0x0000002213247220 */ /* 0x000fc80000410000 */
[----:B-----5:R-:W-:-:S04]  /*49c0*/  FFMA.FTZ R34, R4, R36, R3 ;  /* 0x0000002404227223 */ /* 0x020fc80000010003 */
[----:B------:R-:W-:-:S06]  /*49d0*/  FMUL.FTZ R35, R34, -1.4426950216293334961 ;  /* 0xbfb8aa3b22237820 */ /* 0x000fcc0000410000 */
[----:B------:R-:W0:Y:S02]  /*49e0*/  MUFU.EX2 R35, R35 ;  /* 0x0000002300237308 */ /* 0x000e240000000800 */
[----:B0-----:R-:W-:-:S06]  /*49f0*/  FADD.FTZ R35, R35, 1 ;  /* 0x3f80000023237421 */ /* 0x001fcc0000010000 */
[----:B------:R-:W0:Y:S02]  /*4a00*/  MUFU.RCP R35, R35 ;  /* 0x0000002300237308 */ /* 0x000e240000001000 */
[----:B0-----:R-:W-:-:S04]  /*4a10*/  FADD.FTZ R37, -R35, 1 ;  /* 0x3f80000023257421 */ /* 0x001fc80000010100 */
[----:B------:R-:W-:Y:S01]  /*4a20*/  FFMA.FTZ R37, R34, R37, 1 ;  /* 0x3f80000022257423 */ /* 0x000fe20000010025 */
[----:B---3--:R-:W-:-:S03]  /*4a30*/  LEA R34, R39, UR5, 0x3 ;  /* 0x0000000527227c11 */ /* 0x008fc6000f8e18ff */
[----:B------:R-:W-:-:S03]  /*4a40*/  FMUL.FTZ R37, R35, R37 ;  /* 0x0000002523257220 */ /* 0x000fc60000410000 */
[----:B------:R-:W0:Y:S01]  /*4a50*/  LDS.64 R34, [R34] ;  /* 0x0000000022227984 */ /* 0x000e220000000a00 */
[----:B------:R-:W-:-:S04]  /*4a60*/  FMUL.FTZ R37, R44, R37 ;  /* 0x000000252c257220 */ /* 0x000fc80000410000 */
[--C-:B0-----:R-:W-:Y:S01]  /*4a70*/  FFMA.FTZ R37, R4, R37, -R34.reuse ;  /* 0x0000002504257223 */ /* 0x101fe20000010822 */
[--C-:B------:R-:W-:Y:S01]  /*4a80*/  FFMA.FTZ R17, R8, R17, -R34.reuse ;  /* 0x0000001108117223 */ /* 0x100fe20000010822 */
[----:B------:R-:W-:Y:S02]  /*4a90*/  FFMA.FTZ R18, R0, R18, -R34 ;  /* 0x0000001200127223 */ /* 0x000fe40000010822 */
[----:B------:R-:W-:Y:S01]  /*4aa0*/  FFMA.FTZ R37, -R35, R36, R37 ;  /* 0x0000002423257223 */ /* 0x000fe20000010125 */
[----:B----4-:R-:W-:Y:S01]  /*4ab0*/  SHF.L.U32 R36, R38, 0x10, RZ ;  /* 0x0000001026247819 */ /* 0x010fe200000006ff */
[-C--:B------:R-:W-:Y:S01]  /*4ac0*/  FFMA.FTZ R85, R85, -R35.reuse, R17 ;  /* 0x8000002355557223 */ /* 0x080fe20000010011 */
[----:B------:R-:W-:Y:S01]  /*4ad0*/  FFMA.FTZ R18, R86, -R35, R18 ;  /* 0x8000002356127223 */ /* 0x000fe20000010012 */
[C---:B------:R-:W-:Y:S01]  /*4ae0*/  FMUL.FTZ R37, R19.reuse, R37 ;  /* 0x0000002513257220 */ /* 0x040fe20000410000 */
[----:B------:R-:W-:Y:S01]  /*4af0*/  FFMA.FTZ R16, R0, R16, -R34 ;  /* 0x0000001000107223 */ /* 0x000fe20000010822 */
[----:B------:R-:W-:Y:S01]  /*4b00*/  FADD.FTZ R17, -R32, R36 ;  /* 0x0000002420117221 */ /* 0x000fe20000010100 */
[C---:B------:R-:W-:Y:S01]  /*4b10*/  FMUL.FTZ R18, R19.reuse, R18 ;  /* 0x0000001213127220 */ /* 0x040fe20000410000 */
[----:B------:R-:W-:Y:S01]  /*4b20*/  SHF.L.U32 R68, R68, 0x10, RZ ;  /* 0x0000001044447819 */ /* 0x000fe200000006ff */
[----:B------:R-:W2:Y:S01]  /*4b30*/  LDL.LU R86, [R1+0x38] ;  /* 0x0000380001567983 */ /* 0x000ea20000300800 */
[----:B------:R-:W-:-:S02]  /*4b40*/  FMUL.FTZ R17, R19, R17 ;  /* 0x0000001113117220 */ /* 0x000fc40000410000 */
[----:B------:R-:W-:Y:S02]  /*4b50*/  F2FP.BF16.F32.PACK_AB R18, R37, R18 ;  /* 0x000000122512723e */ /* 0x000fe400000010ff */
[----:B------:R-:W-:-:S04]  /*4b60*/  FFMA.FTZ R36, R5, R17, R2 ;  /* 0x0000001105247223 */ /* 0x000fc80000010002 */
        /* <DEDUP_REMOVED lines=9> */
[----:B------:R-:W-:Y:S01]  /*4c00*/  FADD.FTZ R68, -R32, R68 ;  /* 0x0000004420447221 */ /* 0x000fe20000010100 */
[----:B------:R-:W-:Y:S01]  /*4c10*/  SHF.L.U32 R67, R67, 0x10, RZ ;  /* 0x0000001043437819 */ /* 0x000fe200000006ff */
[C---:B------:R-:W-:Y:S01]  /*4c20*/  FMUL.FTZ R38, R19.reuse, R38 ;  /* 0x0000002613267220 */ /* 0x040fe20000410000 */
[----:B------:R-:W-:Y:S01]  /*4c30*/  SHF.L.U32 R66, R66, 0x10, RZ ;  /* 0x0000001042427819 */ /* 0x000fe200000006ff */
[----:B------:R-:W3:Y:S01]  /*4c40*/  LDL.LU R92, [R1+0x34] ;  /* 0x00003400015c7983 */ /* 0x000ee20000300800 */
[----:B------:R-:W-:Y:S01]  /*4c50*/  FADD.FTZ R16, -R32, R91 ;  /* 0x0000005b20107221 */ /* 0x000fe20000010100 */
[----:B------:R-:W-:Y:S01]  /*4c60*/  FFMA.FTZ R37, R4, R38, R3 ;  /* 0x0000002604257223 */ /* 0x000fe20000010003 */
[----:B------:R-:W-:Y:S01]  /*4c70*/  FADD.FTZ R67, -R32, R67 ;  /* 0x0000004320437221 */ /* 0x000fe20000010100 */
[----:B------:R-:W-:Y:S01]  /*4c80*/  SHF.L.U32 R46, R46, 0x10, RZ ;  /* 0x000000102e2e7819 */ /* 0x000fe200000006ff */
[----:B------:R-:W-:Y:S01]  /*4c90*/  FMUL.FTZ R16, R19, R16 ;  /* 0x0000001013107220 */ /* 0x000fe20000410000 */
[----:B------:R-:W-:Y:S01]  /*4ca0*/  FMUL.FTZ R39, R37, -1.4426950216293334961 ;  /* 0xbfb8aa3b25277820 */ /* 0x000fe20000410000 */
[----:B------:R-:W-:Y:S01]  /*4cb0*/  SHF.L.U32 R45, R45, 0x10, RZ ;  /* 0x000000102d2d7819 */ /* 0x000fe200000006ff */
[----:B------:R-:W-:Y:S01]  /*4cc0*/  FFMA.FTZ R72, R0, R72, -R34 ;  /* 0x0000004800487223 */ /* 0x000fe20000010822 */
[----:B------:R-:W-:Y:S01]  /*4cd0*/  FADD.FTZ R46, -R32, R46 ;  /* 0x0000002e202e7221 */ /* 0x000fe20000010100 */
[----:B------:R-:W-:Y:S01]  /*4ce0*/  SHF.L.U32 R47, R47, 0x10, RZ ;  /* 0x000000102f2f7819 */ /* 0x000fe200000006ff */
[----:B------:R-:W-:Y:S01]  /*4cf0*/  FFMA.FTZ R15, R8, R15, -R34 ;  /* 0x0000000f080f7223 */ /* 0x000fe20000010822 */
[----:B------:R-:W0:Y:S01]  /*4d00*/  MUFU.EX2 R39, R39 ;  /* 0x0000002700277308 */ /* 0x000e220000000800 */
[----:B------:R-:W-:Y:S01]  /*4d10*/  FADD.FTZ R45, -R32, R45 ;  /* 0x0000002d202d7221 */ /* 0x000fe20000010100 */
[----:B------:R-:W-:Y:S01]  /*4d20*/  SHF.L.U32 R50, R50, 0x10, RZ ;  /* 0x0000001032327819 */ /* 0x000fe200000006ff */
[----:B------:R-:W-:Y:S01]  /*4d30*/  FFMA.FTZ R72, R23, -R35, R72 ;  /* 0x8000002317487223 */ /* 0x000fe20000010048 */
[----:B------:R-:W-:Y:S01]  /*4d40*/  SHF.L.U32 R48, R48, 0x10, RZ ;  /* 0x0000001030307819 */ /* 0x000fe200000006ff */
[----:B------:R-:W-:Y:S01]  /*4d50*/  FMUL.FTZ R45, R19, R45 ;  /* 0x0000002d132d7220 */ /* 0x000fe20000410000 */
[----:B------:R-:W-:Y:S01]  /*4d60*/  SHF.L.U32 R51, R51, 0x10, RZ ;  /* 0x0000001033337819 */ /* 0x000fe200000006ff */
[----:B------:R-:W-:Y:S01]  /*4d70*/  FFMA.FTZ R11, R8, R11, -R34 ;  /* 0x0000000b080b7223 */ /* 0x000fe20000010822 */
[----:B------:R-:W-:Y:S01]  /*4d80*/  SHF.L.U32 R49, R49, 0x10, RZ ;  /* 0x0000001031317819 */ /* 0x000fe200000006ff */
[----:B------:R-:W-:Y:S01]  /*4d90*/  FADD.FTZ R48, -R32, R48 ;  /* 0x0000003020307221 */ /* 0x000fe20000010100 */
[----:B------:R-:W-:Y:S01]  /*4da0*/  SHF.L.U32 R54, R54, 0x10, RZ ;  /* 0x0000001036367819 */ /* 0x000fe200000006ff */
[--C-:B------:R-:W-:Y:S01]  /*4db0*/  FFMA.FTZ R10, R0, R10, -R34.reuse ;  /* 0x0000000a000a7223 */ /* 0x100fe20000010822 */
[----:B------:R-:W-:Y:S01]  /*4dc0*/  SHF.L.U32 R52, R52, 0x10, RZ ;  /* 0x0000001034347819 */ /* 0x000fe200000006ff */
[----:B------:R-:W-:Y:S01]  /*4dd0*/  FADD.FTZ R49, -R32, R49 ;  /* 0x0000003120317221 */ /* 0x000fe20000010100 */
[----:B------:R-:W-:Y:S01]  /*4de0*/  SHF.L.U32 R55, R55, 0x10, RZ ;  /* 0x0000001037377819 */ /* 0x000fe200000006ff */
[----:B------:R-:W-:Y:S01]  /*4df0*/  FFMA.FTZ R14, R0, R14, -R34 ;  /* 0x0000000e000e7223 */ /* 0x000fe20000010822 */
[----:B------:R-:W-:Y:S01]  /*4e00*/  SHF.L.U32 R53, R53, 0x10, RZ ;  /* 0x0000001035357819 */ /* 0x000fe200000006ff */
[----:B0-----:R-:W-:Y:S01]  /*4e10*/  FADD.FTZ R39, R39, 1 ;  /* 0x3f80000027277421 */ /* 0x001fe20000010000 */
[----:B------:R-:W-:Y:S01]  /*4e20*/  FADD.FTZ R52, -R32, R52 ;  /* 0x0000003420347221 */ /* 0x000fe20000010100 */
[----:B------:R-:W-:Y:S01]  /*4e30*/  SHF.L.U32 R58, R58, 0x10, RZ ;  /* 0x000000103a3a7819 */ /* 0x000fe200000006ff */
[--C-:B------:R-:W-:Y:S01]  /*4e40*/  FFMA.FTZ R13, R8, R13, -R34.reuse ;  /* 0x0000000d080d7223 */ /* 0x100fe20000010822 */
[----:B------:R-:W-:Y:S01]  /*4e50*/  FADD.FTZ R53, -R32, R53 ;  /* 0x0000003520357221 */ /* 0x000fe20000010100 */
[----:B------:R-:W-:Y:S01]  /*4e60*/  SHF.L.U32 R56, R56, 0x10, RZ ;  /* 0x0000001038387819 */ /* 0x000fe200000006ff */
[----:B------:R-:W0:Y:S01]  /*4e70*/  MUFU.RCP R39, R39 ;  /* 0x0000002700277308 */ /* 0x000e220000001000 */
        /* <DEDUP_REMOVED lines=9> */
[--C-:B------:R-:W-:Y:S01]  /*4f10*/  FFMA.FTZ R21, R0, R21, -R34.reuse ;  /* 0x0000001500157223 */ /* 0x100fe20000010822 */
[----:B------:R-:W-:Y:S01]  /*4f20*/  SHF.L.U32 R61, R61, 0x10, RZ ;  /* 0x000000103d3d7819 */ /* 0x000fe200000006ff */
[----:B------:R-:W-:Y:S01]  /*4f30*/  FFMA.FTZ R22, R8, R22, -R34 ;  /* 0x0000001608167223 */ /* 0x000fe20000010822 */
[----:B------:R-:W-:Y:S01]  /*4f40*/  SHF.L.U32 R93, R93, 0x10, RZ ;  /* 0x000000105d5d7819 */ /* 0x000fe200000006ff */
[C---:B------:R-:W-:Y:S01]  /*4f50*/  FADD.FTZ R60, -R32.reuse, R60 ;  /* 0x0000003c203c7221 */ /* 0x040fe20000010100 */
[----:B------:R-:W-:Y:S01]  /*4f60*/  SHF.L.U32 R69, R69, 0x10, RZ ;  /* 0x0000001045457819 */ /* 0x000fe200000006ff */
[----:B------:R-:W-:Y:S01]  /*4f70*/  FADD.FTZ R32, -R32, R61 ;  /* 0x0000003d20207221 */ /* 0x000fe20000010100 */
[----:B0-----:R-:W-:Y:S01]  /*4f80*/  FADD.FTZ R40, -R39, 1 ;  /* 0x3f80000027287421 */ /* 0x001fe20000010100 */
[----:B------:R-:W-:Y:S01]  /*4f90*/  SHF.L.U32 R64, R64, 0x10, RZ ;  /* 0x0000001040407819 */ /* 0x000fe200000006ff */
[----:B------:R-:W-:Y:S01]  /*4fa0*/  FMUL.FTZ R36, R93, R36 ;  /* 0x000000245d247220 */ /* 0x000fe20000410000 */
[----:B------:R-:W-:Y:S01]  /*4fb0*/  FMUL.FTZ R32, R19, R32 ;  /* 0x0000002013207220 */ /* 0x000fe20000410000 */
[----:B------:R-:W-:Y:S01]  /*4fc0*/  FFMA.FTZ R40, R37, R40, 1 ;  /* 0x3f80000025287423 */ /* 0x000fe20000010028 */
[C---:B------:R-:W-:Y:S01]  /*4fd0*/  FFMA.FTZ R37, R5.reuse, R16, R2 ;  /* 0x0000001005257223 */ /* 0x040fe20000010002 */
[----:B------:R-:W-:Y:S01]  /*4fe0*/  SHF.L.U32 R90, R90, 0x10, RZ ;  /* 0x000000105a5a7819 */ /* 0x000fe200000006ff */
[----:B------:R-:W-:Y:S01]  /*4ff0*/  FFMA.FTZ R36, R5, R36, -R34 ;  /* 0x0000002405247223 */ /* 0x000fe20000010822 */
[----:B------:R-:W-:Y:S01]  /*5000*/  FMUL.FTZ R39, R39, R40 ;  /* 0x0000002827277220 */ /* 0x000fe20000410000 */
[----:B------:R-:W-:Y:S01]  /*5010*/  FMUL.FTZ R40, R37, -1.4426950216293334961 ;  /* 0xbfb8aa3b25287820 */ /* 0x000fe20000410000 */
[----:B------:R-:W-:Y:S01]  /*5020*/  SHF.L.U32 R65, R65, 0x10, RZ ;  /* 0x0000001041417819 */ /* 0x000fe200000006ff */
[----:B------:R-:W-:Y:S01]  /*5030*/  FFMA.FTZ R36, -R35, R17, R36 ;  /* 0x0000001123247223 */ /* 0x000fe20000010124 */
[----:B------:R-:W-:Y:S01]  /*5040*/  FMUL.FTZ R39, R90, R39 ;  /* 0x000000275a277220 */ /* 0x000fe20000410000 */
[--C-:B------:R-:W-:Y:S01]  /*5050*/  FFMA.FTZ R71, R8, R71, -R34.reuse ;  /* 0x0000004708477223 */ /* 0x100fe20000010822 */
[----:B------:R-:W-:Y:S01]  /*5060*/  FFMA.FTZ R15, R83, -R35, R15 ;  /* 0x80000023530f7223 */ /* 0x000fe2000001000f */
[----:B------:R-:W0:Y:S01]  /*5070*/  MUFU.EX2 R40, R40 ;  /* 0x0000002800287308 */ /* 0x000e220000000800 */
[----:B------:R-:W-:Y:S01]  /*5080*/  FFMA.FTZ R39, R4, R39, -R34 ;  /* 0x0000002704277223 */ /* 0x000fe20000010822 */
[-C--:B------:R-:W-:Y:S01]  /*5090*/  FFMA.FTZ R11, R79, -R35.reuse, R11 ;  /* 0x800000234f0b7223 */ /* 0x080fe2000001000b */
[-C--:B------:R-:W-:Y:S01]  /*50a0*/  FFMA.FTZ R10, R78, -R35.reuse, R10 ;  /* 0x800000234e0a7223 */ /* 0x080fe2000001000a */
[-C--:B------:R-:W-:Y:S01]  /*50b0*/  FFMA.FTZ R14, R82, -R35.reuse, R14 ;  /* 0x80000023520e7223 */ /* 0x080fe2000001000e */
[----:B------:R-:W-:Y:S01]  /*50c0*/  FFMA.FTZ R38, -R35, R38, R39 ;  /* 0x0000002623267223 */ /* 0x000fe20000010127 */
[-C--:B------:R-:W-:Y:S01]  /*50d0*/  FFMA.FTZ R13, R81, -R35.reuse, R13 ;  /* 0x80000023510d7223 */ /* 0x080fe2000001000d */
[-C--:B------:R-:W-:Y:S01]  /*50e0*/  FFMA.FTZ R12, R80, -R35.reuse, R12 ;  /* 0x80000023500c7223 */ /* 0x080fe2000001000c */
[-C--:B------:R-:W-:Y:S01]  /*50f0*/  FFMA.FTZ R9, R77, -R35.reuse, R9 ;  /* 0x800000234d097223 */ /* 0x080fe20000010009 */
[-C--:B------:R-:W-:Y:S01]  /*5100*/  FFMA.FTZ R21, R76, -R35.reuse, R21 ;  /* 0x800000234c157223 */ /* 0x080fe20000010015 */
[-C--:B------:R-:W-:Y:S01]  /*5110*/  FFMA.FTZ R22, R75, -R35.reuse, R22 ;  /* 0x800000234b167223 */ /* 0x080fe20000010016 */
[----:B------:R-:W-:Y:S01]  /*5120*/  FFMA.FTZ R20, R20, -R35, R71 ;  /* 0x8000002314147223 */ /* 0x000fe20000010047 */
        /* <DEDUP_REMOVED lines=8> */
[----:B------:R-:W-:-:S03]  /*51b0*/  FMUL.FTZ R42, R41, -1.4426950216293334961 ;  /* 0xbfb8aa3b292a7820 */ /* 0x000fc60000410000 */
[----:B------:R-:W-:-:S03]  /*51c0*/  FFMA.FTZ R23, R5, R40, -R34 ;  /* 0x0000002805177223 */ /* 0x000fc60000010822 */
        /* <DEDUP_REMOVED lines=11> */
[----:B------:R-:W0:Y:S01]  /*5280*/  MUFU.EX2 R44, R44 ;  /* 0x0000002c002c7308 */ /* 0x000e220000000800 */
[----:B------:R-:W-:Y:S01]  /*5290*/  FFMA.FTZ R42, -R35, R37, R42 ;  /* 0x00000025232a7223 */ /* 0x000fe2000001012a */
        /* <DEDUP_REMOVED lines=20> */
[----:B------:R-:W0:Y:S01]  /*53e0*/  MUFU.EX2 R47, R47 ;  /* 0x0000002f002f7308 */ /* 0x000e220000000800 */
[----:B------:R-:W-:Y:S01]  /*53f0*/  FFMA.FTZ R50, R4, R50, -R34 ;  /* 0x0000003204327223 */ /* 0x000fe20000010822 */
[----:B------:R-:W-:-:S03]  /*5400*/  FMUL.FTZ R84, R19, R84 ;  /* 0x0000005413547220 */ /* 0x000fc60000410000 */
        /* <DEDUP_REMOVED lines=82> */
[----:B------:R-:W-:Y:S02]  /*5930*/  FFMA.FTZ R66, -R35, R56, R66 ;  /* 0x0000003823427223 */ /* 0x000fe40000010142 */
[----:B------:R-:W4:Y:S04]  /*5940*/  LDL.LU R56, [R1+0x2c] ;  /* 0x00002c0001387983 */ /* 0x000f280000300800 */
[----:B------:R-:W4:Y:S04]  /*5950*/  LDL.LU R55, [R1+0x30] ;  /* 0x0000300001377983 */ /* 0x000f280000300800 */
[----:B------:R-:W4:Y:S04]  /*5960*/  LDL.LU R53, [R1+0x24] ;  /* 0x0000240001357983 */ /* 0x000f280000300800 */
[----:B------:R-:W4:Y:S01]  /*5970*/  LDL.LU R51, [R1+0x28] ;  /* 0x0000280001337983 */ /* 0x000f220000300800 */
[----:B0-----:R-:W-:-:S03]  /*5980*/  FADD.FTZ R60, R60, 1 ;  /* 0x3f8000003c3c7421 */ /* 0x001fc60000010000 */
[----:B------:R-:W4:Y:S03]  /*5990*/  LDL.LU R49, [R1+0x1c] ;  /* 0x00001c0001317983 */ /* 0x000f260000300800 */
[----:B------:R-:W0:Y:S02]  /*59a0*/  MUFU.RCP R60, R60 ;  /* 0x0000003c003c7308 */ /* 0x000e240000001000 */
[----:B0-----:R-:W-:-:S04]  /*59b0*/  FADD.FTZ R61, -R60, 1 ;  /* 0x3f8000003c3d7421 */ /* 0x001fc80000010100 */
[----:B------:R-:W-:Y:S01]  /*59c0*/  FFMA.FTZ R61, R59, R61, 1 ;  /* 0x3f8000003b3d7423 */ /* 0x000fe2000001003d */
[----:B------:R-:W-:-:S03]  /*59d0*/  FFMA.FTZ R59, R5, R32, R2 ;  /* 0x00000020053b7223 */ /* 0x000fc60000010002 */
[----:B------:R-:W-:Y:S01]  /*59e0*/  FMUL.FTZ R61, R60, R61 ;  /* 0x0000003d3c3d7220 */ /* 0x000fe20000410000 */
[----:B------:R-:W-:-:S03]  /*59f0*/  FMUL.FTZ R63, R59, -1.4426950216293334961 ;  /* 0xbfb8aa3b3b3f7820 */ /* 0x000fc60000410000 */
[----:B------:R-:W-:Y:S01]  /*5a00*/  FMUL.FTZ R61, R64, R61 ;  /* 0x0000003d403d7220 */ /* 0x000fe20000410000 */
[----:B------:R-:W-:Y:S02]  /*5a10*/  FFMA.FTZ R64, R8, R73, -R34 ;  /* 0x0000004908407223 */ /* 0x000fe40000010822 */
[----:B------:R-:W0:Y:S02]  /*5a20*/  MUFU.EX2 R63, R63 ;  /* 0x0000003f003f7308 */ /* 0x000e240000000800 */
[----:B------:R-:W-:Y:S01]  /*5a30*/  FFMA.FTZ R64, R33, -R35, R64 ;  /* 0x8000002321407223 */ /* 0x000fe20000010040 */
[C-C-:B------:R-:W-:Y:S01]  /*5a40*/  FFMA.FTZ R33, R4.reuse, R54, -R34.reuse ;  /* 0x0000003604217223 */ /* 0x140fe20000010822 */
[----:B------:R-:W-:-:S03]  /*5a50*/  FFMA.FTZ R54, R4, R61, -R34 ;  /* 0x0000003d04367223 */ /* 0x000fc60000010822 */
[C---:B------:R-:W-:Y:S01]  /*5a60*/  FFMA.FTZ R46, -R35.reuse, R46, R33 ;  /* 0x0000002e232e7223 */ /* 0x040fe20000010121 */
[----:B------:R-:W-:Y:S01]  /*5a70*/  FFMA.FTZ R54, -R35, R57, R54 ;  /* 0x0000003923367223 */ /* 0x000fe20000010136 */
[----:B0-----:R-:W-:-:S06]  /*5a80*/  FADD.FTZ R63, R63, 1 ;  /* 0x3f8000003f3f7421 */ /* 0x001fcc0000010000 */
[----:B------:R-:W0:Y:S02]  /*5a90*/  MUFU.RCP R63, R63 ;  /* 0x0000003f003f7308 */ /* 0x000e240000001000 */
[----:B0-----:R-:W-:-:S04]  /*5aa0*/  FADD.FTZ R60, -R63, 1 ;  /* 0x3f8000003f3c7421 */ /* 0x001fc80000010100 */
[----:B------:R-:W-:Y:S01]  /*5ab0*/  FFMA.FTZ R60, R59, R60, 1 ;  /* 0x3f8000003b3c7423 */ /* 0x000fe2000001003c */
[----:B------:R-:W-:-:S03]  /*5ac0*/  FFMA.FTZ R59, R0, R70, -R34 ;  /* 0x00000046003b7223 */ /* 0x000fc60000010822 */
[----:B------:R-:W-:Y:S01]  /*5ad0*/  FMUL.FTZ R60, R63, R60 ;  /* 0x0000003c3f3c7220 */ /* 0x000fe20000410000 */
[----:B------:R-:W-:-:S03]  /*5ae0*/  FFMA.FTZ R74, R74, -R35, R59 ;  /* 0x800000234a4a7223 */ /* 0x000fc6000001003b */
[----:B------:R-:W-:-:S04]  /*5af0*/  FMUL.FTZ R60, R65, R60 ;  /* 0x0000003c413c7220 */ /* 0x000fc80000410000 */
[----:B------:R-:W-:Y:S01]  /*5b00*/  FFMA.FTZ R47, R5, R60, -R34 ;  /* 0x0000003c052f7223 */ /* 0x000fe20000010822 */
[----:B------:R-:W-:Y:S01]  /*5b10*/  FFMA.FTZ R34, -R35, R16, R23 ;  /* 0x0000001023227223 */ /* 0x000fe20000010117 */
[C---:B------:R-:W-:Y:S01]  /*5b20*/  FMUL.FTZ R23, R19.reuse, R85 ;  /* 0x0000005513177220 */ /* 0x040fe20000410000 */
[----:B------:R-:W-:Y:S01]  /*5b30*/  FMUL.FTZ R60, R19, R36 ;  /* 0x00000024133c7220 */ /* 0x000fe20000410000 */
[----:B---3--:R-:W-:Y:S01]  /*5b40*/  IADD3 R16, P1, R92, UR14, RZ ;  /* 0x0000000e5c107c10 */ /* 0x008fe2000ff3e0ff */
[----:B------:R-:W-:Y:S01]  /*5b50*/  FFMA.FTZ R36, -R35, R32, R47 ;  /* 0x0000002023247223 */ /* 0x000fe2000001012f */
[C---:B------:R-:W-:Y:S01]  /*5b60*/  FMUL.FTZ R35, R19.reuse, R15 ;  /* 0x0000000f13237220 */ /* 0x040fe20000410000 */
[C---:B------:R-:W-:Y:S01]  /*5b70*/  FMUL.FTZ R33, R19.reuse, R11 ;  /* 0x0000000b13217220 */ /* 0x040fe20000410000 */
[C---:B------:R-:W-:Y:S01]  /*5b80*/  FMUL.FTZ R34, R19.reuse, R34 ;  /* 0x0000002213227220 */ /* 0x040fe20000410000 */
[C---:B------:R-:W-:Y:S01]  /*5b90*/  FMUL.FTZ R11, R19.reuse, R38 ;  /* 0x00000026130b7220 */ /* 0x040fe20000410000 */
[----:B------:R-:W-:Y:S01]  /*5ba0*/  F2FP.BF16.F32.PACK_AB R23, R60, R23 ;  /* 0x000000173c17723e */ /* 0x000fe200000010ff */
[C---:B------:R-:W-:Y:S01]  /*5bb0*/  FMUL.FTZ R32, R19.reuse, R10 ;  /* 0x0000000a13207220 */ /* 0x040fe20000410000 */
[----:B--2---:R-:W-:Y:S01]  /*5bc0*/  IADD3.X R17, R86, UR15, RZ, P1, !PT ;  /* 0x0000000f56117c10 */ /* 0x004fe20008ffe4ff */
[C---:B------:R-:W-:Y:S01]  /*5bd0*/  FMUL.FTZ R15, R19.reuse, R12 ;  /* 0x0000000c130f7220 */ /* 0x040fe20000410000 */
[----:B------:R-:W-:Y:S01]  /*5be0*/  F2FP.BF16.F32.PACK_AB R35, R34, R35 ;  /* 0x000000232223723e */ /* 0x000fe200000010ff */
[C---:B------:R-:W-:Y:S01]  /*5bf0*/  FMUL.FTZ R45, R19.reuse, R46 ;  /* 0x0000002e132d7220 */ /* 0x040fe20000410000 */
[----:B------:R-:W-:Y:S01]  /*5c00*/  PRMT R12, R18, 0x7632, R12 ;  /* 0x00007632120c7816 */ /* 0x000fe2000000000c */
[----:B------:R-:W-:Y:S01]  /*5c10*/  FMUL.FTZ R14, R19, R14 ;  /* 0x0000000e130e7220 */ /* 0x000fe20000410000 */
[----:B------:R-:W-:Y:S01]  /*5c20*/  F2FP.BF16.F32.PACK_AB R84, R11, R84 ;  /* 0x000000540b54723e */ /* 0x000fe200000010ff */
[----:B------:R-:W-:Y:S01]  /*5c30*/  FMUL.FTZ R47, R19, R42 ;  /* 0x0000002a132f7220 */ /* 0x000fe20000410000 */
[----:B------:R-:W-:Y:S01]  /*5c40*/  PRMT R34, R23, 0x7632, R34 ;  /* 0x0000763217227816 */ /* 0x000fe20000000022 */
[----:B------:R-:W2:Y:S01]  /*5c50*/  LDL.LU R46, [R1+0x20] ;  /* 0x00002000012e7983 */ /* 0x000ea20000300800 */
[C---:B------:R-:W-:Y:S01]  /*5c60*/  FMUL.FTZ R13, R19.reuse, R13 ;  /* 0x0000000d130d7220 */ /* 0x040fe20000410000 */
[----:B------:R-:W-:-:S02]  /*5c70*/  FMUL.FTZ R44, R19, R44 ;  /* 0x0000002c132c7220 */ /* 0x000fc40000410000 */
[----:B------:R-:W3:Y:S01]  /*5c80*/  LDL.LU R42, [R1+0x14] ;  /* 0x00001400012a7983 */ /* 0x000ee20000300800 */
[----:B------:R-:W-:Y:S01]  /*5c90*/  F2FP.BF16.F32.PACK_AB R14, R47, R14 ;  /* 0x0000000e2f0e723e */ /* 0x000fe200000010ff */
[C---:B------:R-:W-:Y:S02]  /*5ca0*/  FMUL.FTZ R9, R19.reuse, R9 ;  /* 0x0000000913097220 */ /* 0x040fe40000410000 */
[----:B------:R-:W-:Y:S01]  /*5cb0*/  STG.E.U16 desc[UR10][R16.64], R18 ;  /* 0x0000001210007986 */ /* 0x000fe2000c10150a */
[C---:B------:R-:W-:Y:S01]  /*5cc0*/  FMUL.FTZ R21, R19.reuse, R21 ;  /* 0x0000001513157220 */ /* 0x040fe20000410000 */
[C---:B------:R-:W-:Y:S02]  /*5cd0*/  FMUL.FTZ R22, R19.reuse, R22 ;  /* 0x0000001613167220 */ /* 0x040fe40000410000 */
[----:B------:R-:W-:Y:S01]  /*5ce0*/  STG.E.U16 desc[UR10][R16.64+0x2], R12 ;  /* 0x0000020c10007986 */ /* 0x000fe2000c10150a */
[C---:B------:R-:W-:Y:S01]  /*5cf0*/  FMUL.FTZ R74, R19.reuse, R74 ;  /* 0x0000004a134a7220 */ /* 0x040fe20000410000 */
[----:B------:R-:W-:-:S02]  /*5d00*/  FMUL.FTZ R20, R19, R20 ;  /* 0x0000001413147220 */ /* 0x000fc40000410000 */
[----:B------:R-:W-:Y:S01]  /*5d10*/  STG.E.U16 desc[UR10][R16.64+0x4], R23 ;  /* 0x0000041710007986 */ /* 0x000fe2000c10150a */
[C---:B------:R-:W-:Y:S01]  /*5d20*/  FMUL.FTZ R72, R19.reuse, R72 ;  /* 0x0000004813487220 */ /* 0x040fe20000410000 */
[C---:B------:R-:W-:Y:S02]  /*5d30*/  FMUL.FTZ R64, R19.reuse, R64 ;  /* 0x0000004013407220 */ /* 0x040fe40000410000 */
[----:B------:R0:W-:Y:S01]  /*5d40*/  STG.E.U16 desc[UR10][R16.64+0x6], R34 ;  /* 0x0000062210007986 */ /* 0x0001e2000c10150a */
[C---:B------:R-:W-:Y:S01]  /*5d50*/  FMUL.FTZ R50, R19.reuse, R50 ;  /* 0x0000003213327220 */ /* 0x040fe20000410000 */
        /* <DEDUP_REMOVED lines=8> */
[----:B------:R-:W-:Y:S01]  /*5de0*/  FMUL.FTZ R19, R19, R36 ;  /* 0x0000002413137220 */ /* 0x000fe20000410000 */
[----:B0-----:R-:W-:-:S02]  /*5df0*/  PRMT R17, R35, 0x7632, R17 ;  /* 0x0000763223117816 */ /* 0x001fc40000000011 */
[----:B------:R-:W-:Y:S02]  /*5e00*/  PRMT R36, R84, 0x7632, R36 ;  /* 0x0000763254247816 */ /* 0x000fe40000000024 */
[----:B------:R-:W-:Y:S02]  /*5e10*/  F2FP.BF16.F32.PACK_AB R44, R44, R13 ;  /* 0x0000000d2c2c723e */ /* 0x000fe400000010ff */
[----:B------:R-:W-:Y:S02]  /*5e20*/  PRMT R18, R14, 0x7610, R18 ;  /* 0x000076100e127816 */ /* 0x000fe40000000012 */
[----:B----4-:R-:W-:-:S04]  /*5e30*/  IADD3 R10, P1, R56, UR14, RZ ;  /* 0x0000000e380a7c10 */ /* 0x010fc8000ff3e0ff */
[----:B------:R-:W-:Y:S02]  /*5e40*/  IADD3.X R11, R55, UR15, RZ, P1, !PT ;  /* 0x0000000f370b7c10 */ /* 0x000fe40008ffe4ff */
[----:B------:R-:W-:-:S03]  /*5e50*/  IADD3 R12, P1, R53, UR14, RZ ;  /* 0x0000000e350c7c10 */ /* 0x000fc6000ff3e0ff */
[----:B------:R0:W-:Y:S01]  /*5e60*/  STG.E.U16 desc[UR10][R10.64+0x4], R35 ;  /* 0x000004230a007986 */ /* 0x0001e2000c10150a */
[----:B------:R-:W-:-:S03]  /*5e70*/  IADD3.X R13, R51, UR15, RZ, P1, !PT ;  /* 0x0000000f330d7c10 */ /* 0x000fc60008ffe4ff */
[----:B------:R-:W-:Y:S04]  /*5e80*/  STG.E.U16 desc[UR10][R10.64], R84 ;  /* 0x000000540a007986 */ /* 0x000fe8000c10150a */
[----:B0-----:R-:W4:Y:S04]  /*5e90*/  LDL.LU R35, [R1+0xc] ;  /* 0x00000c0001237983 */ /* 0x001f280000300800 */
[----:B------:R-:W4:Y:S04]  /*5ea0*/  LDL.LU R34, [R1+0x10] ;  /* 0x0000100001227983 */ /* 0x000f280000300800 */
[----:B------:R-:W-:Y:S04]  /*5eb0*/  STG.E.U16 desc[UR10][R10.64+0x2], R36 ;  /* 0x000002240a007986 */ /* 0x000fe8000c10150a */
[----:B------:R-:W-:Y:S04]  /*5ec0*/  STG.E.U16 desc[UR10][R10.64+0x6], R17 ;  /* 0x000006110a007986 */ /* 0x000fe8000c10150a */
[----:B------:R0:W-:Y:S04]  /*5ed0*/  STG.E.U16 desc[UR10][R12.64], R18 ;  /* 0x000000120c007986 */ /* 0x0001e8000c10150a */
[----:B0-----:R-:W4:Y:S01]  /*5ee0*/  LDL.LU R18, [R1] ;  /* 0x0000000001127983 */ /* 0x001f220000300800 */
[----:B------:R-:W-:-:S02]  /*5ef0*/  PRMT R23, R14, 0x7632, R23 ;  /* 0x000076320e177816 */ /* 0x000fc40000000017 */
[----:B------:R-:W-:Y:S02]  /*5f00*/  IADD3 R14, P1, R49, UR14, RZ ;  /* 0x0000000e310e7c10 */ /* 0x000fe4000ff3e0ff */
[----:B------:R-:W-:Y:S02]  /*5f10*/  PRMT R11, R44, 0x7632, R11 ;  /* 0x000076322c0b7816 */ /* 0x000fe4000000000b */
[----:B------:R-:W-:Y:S02]  /*5f20*/  F2FP.BF16.F32.PACK_AB R50, R50, R15 ;  /* 0x0000000f3232723e */ /* 0x000fe400000010ff */
[----:B------:R-:W-:Y:S01]  /*5f30*/  F2FP.BF16.F32.PACK_AB R33, R40, R33 ;  /* 0x000000212821723e */ /* 0x000fe200000010ff */
[----:B------:R-:W-:Y:S01]  /*5f40*/  STG.E.U16 desc[UR10][R12.64+0x2], R23 ;  /* 0x000002170c007986 */ /* 0x000fe2000c10150a */
[----:B------:R-:W-:-:S03]  /*5f50*/  PRMT R16, R50, 0x7632, R16 ;  /* 0x0000763232107816 */ /* 0x000fc60000000010 */
[----:B------:R-:W-:Y:S01]  /*5f60*/  STG.E.U16 desc[UR10][R12.64+0x4], R44 ;  /* 0x0000042c0c007986 */ /* 0x000fe2000c10150a */
[----:B------:R-:W-:-:S03]  /*5f70*/  F2FP.BF16.F32.PACK_AB R32, R45, R32 ;  /* 0x000000202d20723e */ /* 0x000fc600000010ff */
[----:B------:R0:W-:Y:S01]  /*5f80*/  STG.E.U16 desc[UR10][R12.64+0x6], R11 ;  /* 0x0000060b0c007986 */ /* 0x0001e2000c10150a */
[----:B------:R-:W-:Y:S02]  /*5f90*/  F2FP.BF16.F32.PACK_AB R9, R48, R9 ;  /* 0x000000093009723e */ /* 0x000fe400000010ff */
[----:B------:R-:W-:Y:S02]  /*5fa0*/  PRMT R17, R32, 0x7632, R17 ;  /* 0x0000763220117816 */ /* 0x000fe40000000011 */
[----:B------:R-:W-:Y:S02]  /*5fb0*/  F2FP.BF16.F32.PACK_AB R21, R58, R21 ;  /* 0x000000153a15723e */ /* 0x000fe400000010ff */
[----:B0-----:R-:W-:Y:S02]  /*5fc0*/  PRMT R13, R33, 0x7632, R13 ;  /* 0x00007632210d7816 */ /* 0x001fe4000000000d */
[----:B------:R-:W-:Y:S02]  /*5fd0*/  F2FP.BF16.F32.PACK_AB R22, R43, R22 ;  /* 0x000000162b16723e */ /* 0x000fe400000010ff */
[----:B------:R-:W-:-:S02]  /*5fe0*/  F2FP.BF16.F32.PACK_AB R41, R41, R74 ;  /* 0x0000004a2929723e */ /* 0x000fc400000010ff */
[----:B------:R-:W-:Y:S02]  /*5ff0*/  F2FP.BF16.F32.PACK_AB R20, R39, R20 ;  /* 0x000000142714723e */ /* 0x000fe400000010ff */
[----:B------:R-:W-:Y:S02]  /*6000*/  F2FP.BF16.F32.PACK_AB R37, R37, R72 ;  /* 0x000000482525723e */ /* 0x000fe400000010ff */
[----:B------:R-:W-:Y:S02]  /*6010*/  F2FP.BF16.F32.PACK_AB R19, R19, R64 ;  /* 0x000000401313723e */ /* 0x000fe400000010ff */
[----:B--2---:R-:W-:Y:S02]  /*6020*/  IADD3.X R15, R46, UR15, RZ, P1, !PT ;  /* 0x0000000f2e0f7c10 */ /* 0x004fe40008ffe4ff */
[----:B---3--:R-:W-:-:S03]  /*6030*/  IADD3 R10, P1, R42, UR14, RZ ;  /* 0x0000000e2a0a7c10 */ /* 0x008fc6000ff3e0ff */
[----:B------:R-:W-:Y:S04]  /*6040*/  STG.E.U16 desc[UR10][R14.64], R50 ;  /* 0x000000320e007986 */ /* 0x000fe8000c10150a */
[----:B------:R-:W-:Y:S04]  /*6050*/  STG.E.U16 desc[UR10][R14.64+0x2], R16 ;  /* 0x000002100e007986 */ /* 0x000fe8000c10150a */
[----:B------:R-:W-:Y:S04]  /*6060*/  STG.E.U16 desc[UR10][R14.64+0x4], R33 ;  /* 0x000004210e007986 */ /* 0x000fe8000c10150a */
[----:B------:R0:W-:Y:S01]  /*6070*/  STG.E.U16 desc[UR10][R14.64+0x6], R13 ;  /* 0x0000060d0e007986 */ /* 0x0001e2000c10150a */
[----:B------:R-:W-:-:S02]  /*6080*/  IADD3.X R11, R38, UR15, RZ, P1, !PT ;  /* 0x0000000f260b7c10 */ /* 0x000fc40008ffe4ff */
[----:B0-----:R-:W-:-:S03]  /*6090*/  PRMT R15, R9, 0x7632, R15 ;  /* 0x00007632090f7816 */ /* 0x001fc6000000000f */
[----:B------:R0:W-:Y:S01]  /*60a0*/  STG.E.U16 desc[UR10][R10.64+0x4], R9 ;  /* 0x000004090a007986 */ /* 0x0001e2000c10150a */
[----:B------:R-:W-:-:S03]  /*60b0*/  PRMT R16, R21, 0x7632, R16 ;  /* 0x0000763215107816 */ /* 0x000fc60000000010 */
[----:B------:R-:W-:Y:S04]  /*60c0*/  STG.E.U16 desc[UR10][R10.64], R32 ;  /* 0x000000200a007986 */ /* 0x000fe8000c10150a */
[----:B------:R-:W-:Y:S04]  /*60d0*/  STG.E.U16 desc[UR10][R10.64+0x2], R17 ;  /* 0x000002110a007986 */ /* 0x000fe8000c10150a */
[----:B------:R1:W-:Y:S01]  /*60e0*/  STG.E.U16 desc[UR10][R10.64+0x6], R15 ;  /* 0x0000060f0a007986 */ /* 0x0003e2000c10150a */
[----:B0-----:R-:W-:Y:S02]  /*60f0*/  PRMT R9, R22, 0x7632, R9 ;  /* 0x0000763216097816 */ /* 0x001fe40000000009 */
[----:B-1----:R-:W-:Y:S01]  /*6100*/  PRMT R11, R41, 0x7632, R11 ;  /* 0x00007632290b7816 */ /* 0x002fe2000000000b */
[----:B------:R-:W-:Y:S01]  /*6110*/  UMOV UR5, UR9 ;  /* 0x0000000900057c82 */ /* 0x000fe20008000000 */
[----:B------:R-:W-:Y:S01]  /*6120*/  ULOP3.LUT UR4, UR4, 0x1, URZ, 0x3c, !UPT ;  /* 0x0000000104047892 */ /* 0x000fe2000f8e3c3f */
[----:B------:R-:W-:Y:S01]  /*6130*/  UMOV UR9, UR7 ;  /* 0x0000000700097c82 */ /* 0x000fe20008000000 */
[----:B----4-:R-:W-:-:S04]  /*6140*/  IADD3 R12, P1, R35, UR14, RZ ;  /* 0x0000000e230c7c10 */ /* 0x010fc8000ff3e0ff */
[----:B------:R-:W-:Y:S02]  /*6150*/  IADD3.X R13, R34, UR15, RZ, P1, !PT ;  /* 0x0000000f220d7c10 */ /* 0x000fe40008ffe4ff */
[----:B------:R-:W-:-:S03]  /*6160*/  IADD3 R14, P1, R89, UR14, RZ ;  /* 0x0000000e590e7c10 */ /* 0x000fc6000ff3e0ff */
[----:B------:R-:W-:Y:S04]  /*6170*/  STG.E.U16 desc[UR10][R12.64], R21 ;  /* 0x000000150c007986 */ /* 0x000fe8000c10150a */
[----:B------:R-:W-:Y:S04]  /*6180*/  STG.E.U16 desc[UR10][R12.64+0x2], R16 ;  /* 0x000002100c007986 */ /* 0x000fe8000c10150a */
[----:B------:R-:W-:Y:S04]  /*6190*/  STG.E.U16 desc[UR10][R12.64+0x4], R22 ;  /* 0x000004160c007986 */ /* 0x000fe8000c10150a */
[----:B------:R0:W-:Y:S01]  /*61a0*/  STG.E.U16 desc[UR10][R12.64+0x6], R9 ;  /* 0x000006090c007986 */ /* 0x0001e2000c10150a */
[----:B------:R-:W-:-:S02]  /*61b0*/  IADD3.X R15, R18, UR15, RZ, P1, !PT ;  /* 0x0000000f120f7c10 */ /* 0x000fc40008ffe4ff */
[----:B------:R-:W-:Y:S02]  /*61c0*/  IADD3 R10, P1, R87, UR14, RZ ;  /* 0x0000000e570a7c10 */ /* 0x000fe4000ff3e0ff */
[----:B0-----:R-:W-:Y:S01]  /*61d0*/  PRMT R13, R20, 0x7632, R13 ;  /* 0x00007632140d7816 */ /* 0x001fe2000000000d */
[----:B------:R0:W-:Y:S01]  /*61e0*/  STG.E.U16 desc[UR10][R14.64+0x2], R11 ;  /* 0x0000020b0e007986 */ /* 0x0001e2000c10150a */
[----:B------:R-:W-:Y:S02]  /*61f0*/  PRMT R9, R37, 0x7632, R9 ;  /* 0x0000763225097816 */ /* 0x000fe40000000009 */
[----:B------:R-:W-:Y:S01]  /*6200*/  PRMT R12, R19, 0x7632, R12 ;  /* 0x00007632130c7816 */ /* 0x000fe2000000000c */
        /* <DEDUP_REMOVED lines=9> */
.L_x_908:
        /* <DEDUP_REMOVED lines=12> */
[----:B------:R-:W-:Y:S02]  /*6360*/  MOV R48, UR7 ;  /* 0x0000000700307c02 */ /* 0x000fe40008000f00 */
[----:B------:R-:W-:Y:S01]  /*6370*/  ISETP.GT.AND.EX P0, PT, R3, -0x1, PT, P0 ;  /* 0xffffffff0300780c */ /* 0x000fe20003f04300 */
[----:B------:R-:W-:-:S03]  /*6380*/  UISETP.LT.AND.EX UP0, UPT, UR13, URZ, UPT, UP0 ;  /* 0x0000003f0d00728c */ /* 0x000fc6000bf01300 */
[----:B------:R-:W-:Y:S01]  /*6390*/  SEL R38, R38, 0xfffffffd, P0 ;  /* 0xfffffffd26267807 */ /* 0x000fe20000000000 */
[----:B------:R-:W-:Y:S01]  /*63a0*/  USEL UR6, UR12, 0x2, UP0 ;  /* 0x000000020c067887 */ /* 0x000fe20008000000 */
[----:B------:R-:W-:Y:S01]  /*63b0*/  SEL R3, R3, 0xffffffff, P0 ;  /* 0xffffffff03037807 */ /* 0x000fe20000000000 */
[----:B------:R-:W-:Y:S01]  /*63c0*/  USEL UR7, UR13, URZ, UP0 ;  /* 0x0000003f0d077287 */ /* 0x000fe20008000000 */
[C---:B-1----:R-:W-:Y:S02]  /*63d0*/  SHF.L.U32 R37, R38.reuse, 0x7, RZ ;  /* 0x0000000726257819 */ /* 0x042fe400000006ff */
        /* <DEDUP_REMOVED lines=13> */
[----:B------:R-:W-:Y:S02]  /*64b0*/  LOP3.LUT R41, R5, 0x1f, R0, 0x78, !PT ;  /* 0x0000001f05297812 */ /* 0x000fe400078e7800 */
[----:B------:R-:W-:Y:S01]  /*64c0*/  SHF.L.U32 R43, R0, 0x1, RZ ;  /* 0x00000001002b7819 */ /* 0x000fe200000006ff */
[----:B------:R-:W-:Y:S01]  /*64d0*/  IMAD.WIDE.U32 R2, R38, -0x33333333, RZ ;  /* 0xcccccccd26027825 */ /* 0x000fe200078e00ff */
[----:B------:R-:W-:Y:S02]  /*64e0*/  LEA R6, R36, UR8, 0x7 ;  /* 0x0000000824067c11 */ /* 0x000fe4000f8e38ff */
[----:B------:R-:W-:Y:S02]  /*64f0*/  IADD3 R40, R39, 0x14, RZ ;  /* 0x0000001427287810 */ /* 0x000fe40007ffe0ff */
[----:B------:R-:W-:Y:S01]  /*6500*/  LOP3.LUT R43, R43, 0x1e, RZ, 0xc0, !PT ;  /* 0x0000001e2b2b7812 */ /* 0x000fe200078ec0ff */
[----:B------:R-:W-:Y:S01]  /*6510*/  IMAD.WIDE.U32 R4, P0, R37, -0x33333334, R2 ;  /* 0xcccccccc25047825 */ /* 0x000fe20007800002 */
[----:B------:R-:W-:-:S02]  /*6520*/  LEA R41, R41, R6, 0x2 ;  /* 0x0000000629297211 */ /* 0x000fc400078e10ff */
[----:B------:R-:W-:Y:S01]  /*6530*/  LOP3.LUT R9, RZ, R39, RZ, 0x33, !PT ;  /* 0x00000027ff097212 */ /* 0x000fe200078e33ff */
[----:B------:R-:W-:Y:S01]  /*6540*/  IMAD.WIDE.U32 R2, R37, -0x33333333, RZ ;  /* 0xcccccccd25027825 */ /* 0x000fe200078e00ff */
[----:B------:R-:W-:Y:S02]  /*6550*/  SHF.L.U32 R2, R0, 0x7, RZ ;  /* 0x0000000700027819 */ /* 0x000fe400000006ff */
[----:B------:R-:W-:Y:S02]  /*6560*/  IADD3.X R7, RZ, RZ, RZ, P0, !PT ;  /* 0x000000ffff077210 */ /* 0x000fe400007fe4ff */
[----:B------:R-:W-:Y:S02]  /*6570*/  LOP3.LUT R2, R2, 0x780, RZ, 0xc0, !PT ;  /* 0x0000078002027812 */ /* 0x000fe400078ec0ff */
[----:B------:R-:W-:Y:S02]  /*6580*/  MOV R6, R5 ;  /* 0x0000000500067202 */ /* 0x000fe40000000f00 */
[----:B------:R-:W-:-:S02]  /*6590*/  VIMNMX.U32 R42, R40, 0x20, !PT ;  /* 0x00000020282a7848 */ /* 0x000fc40007fe0000 */
[----:B------:R-:W-:Y:S02]  /*65a0*/  IADD3 RZ, P0, R3, R4, RZ ;  /* 0x0000000403ff7210 */ /* 0x000fe40007f1e0ff */
[----:B------:R-:W-:Y:S02]  /*65b0*/  IADD3 R8, R2, UR8, RZ ;  /* 0x0000000802087c10 */ /* 0x000fe4000fffe0ff */
[----:B------:R-:W-:Y:S02]  /*65c0*/  LOP3.LUT R5, R40, R43, RZ, 0x3c, !PT ;  /* 0x0000002b28057212 */ /* 0x000fe400078e3cff */
[----:B------:R-:W-:Y:S02]  /*65d0*/  IADD3 R42, R42, R9, RZ ;  /* 0x000000092a2a7210 */ /* 0x000fe40007ffe0ff */
[----:B------:R-:W-:Y:S01]  /*65e0*/  LEA R46, R5, R8, 0x2 ;  /* 0x00000008052e7211 */ /* 0x000fe200078e10ff */
[----:B------:R-:W-:Y:S01]  /*65f0*/  IMAD.WIDE.U32.X R4, R38, -0x33333334, R6, P0 ;  /* 0xcccccccc26047825 */ /* 0x000fe200000e0406 */
[----:B------:R-:W-:-:S02]  /*6600*/  IADD3 R44, R39, 0x28, RZ ;  /* 0x00000028272c7810 */ /* 0x000fc40007ffe0ff */
[-C--:B------:R-:W-:Y:S01]  /*6610*/  LOP3.LUT R45, R39, R43.reuse, RZ, 0x3c, !PT ;  /* 0x0000002b272d7212 */ /* 0x080fe200078e3cff */
[----:B------:R-:W-:Y:S01]  /*6620*/  IMAD.WIDE.U32 R2, R42, -0x33333333, RZ ;  /* 0xcccccccd2a027825 */ /* 0x000fe200078e00ff */
[----:B------:R-:W-:Y:S02]  /*6630*/  SHF.R.U64 R56, R4, 0x3, R5 ;  /* 0x0000000304387819 */ /* 0x000fe40000001205 */
[----:B------:R-:W-:Y:S02]  /*6640*/  LOP3.LUT R47, R44, R43, RZ, 0x3c, !PT ;  /* 0x0000002b2c2f7212 */ /* 0x000fe400078e3cff */
[----:B------:R-:W-:Y:S02]  /*6650*/  LEA.HI R2, R3, 0x1, RZ, 0x1c ;  /* 0x0000000103027811 */ /* 0x000fe400078fe0ff */
[C---:B------:R-:W-:Y:S02]  /*6660*/  IADD3 R50, P0, R36.reuse, 0xa, RZ ;  /* 0x0000000a24327810 */ /* 0x040fe40007f1e0ff */
[----:B------:R-:W-:-:S02]  /*6670*/  IADD3 R51, P1, R36, 0x14, RZ ;  /* 0x0000001424337810 */ /* 0x000fc40007f3e0ff */
[----:B------:R-:W-:Y:S02]  /*6680*/  IADD3 R64, P2, R36, 0x1e, RZ ;  /* 0x0000001e24407810 */ /* 0x000fe40007f5e0ff */
[----:B------:R-:W-:Y:S02]  /*6690*/  IADD3 R56, R56, 0x1, RZ ;  /* 0x0000000138387810 */ /* 0x000fe40007ffe0ff */
[-C--:B------:R-:W-:Y:S02]  /*66a0*/  LEA R45, R45, R8.reuse, 0x2 ;  /* 0x000000082d2d7211 */ /* 0x080fe400078e10ff */
[----:B------:R-:W-:Y:S02]  /*66b0*/  LEA R47, R47, R8, 0x2 ;  /* 0x000000082f2f7211 */ /* 0x000fe400078e10ff */
        /* <DEDUP_REMOVED lines=8> */
.L_x_941:
[----:B------:R-:W-:Y:S01]  /*6740*/  ISETP.LT.U32.AND P0, PT, R36, UR6, PT ;  /* 0x0000000624007c0c */ /* 0x000fe2000bf01070 */
[----:B------:R-:W-:Y:S01]  /*6750*/  BSSY B0, `(.L_x_925) ;  /* 0x00000a9000007945 */ /* 0x000fe20003800000 */
[----:B0-2-4-:R-:W-:Y:S01]  /*6760*/  MOV R2, UR7 ;  /* 0x0000000700027c02 */ /* 0x015fe20008000f00 */
[----:B------:R-:W-:Y:S01]  /*6770*/  HFMA2.MMA R57, -RZ, RZ, 0, 0 ;  /* 0x00000000ff397435 */ /* 0x000fe200000001ff */
[----:B------:R-:W-:Y:S02]  /*6780*/  MOV R58, RZ ;  /* 0x000000ff003a7202 */ /* 0x000fe40000000f00 */
[----:B------:R-:W-:-:S13]  /*6790*/  ISETP.GT.AND.EX P0, PT, R2, RZ, PT, P0 ;  /* 0x000000ff0200720c */ /* 0x000fda0003f04300 */
[----:B-1-3--:R-:W-:Y:S05]  /*67a0*/  @!P0 BRA `(.L_x_926) ;  /* 0x00000008008c8947 */ /* 0x00afea0003800000 */
[----:B------:R-:W-:Y:S01]  /*67b0*/  ISETP.NE.U32.AND P1, PT, R56, RZ, PT ;  /* 0x000000ff3800720c */ /* 0x000fe20003f25070 */
[----:B------:R-:W-:Y:S01]  /*67c0*/  BSSY B1, `(.L_x_927) ;  /* 0x0000022000017945 */ /* 0x000fe20003800000 */
[----:B------:R-:W-:Y:S02]  /*67d0*/  ISETP.GE.U32.AND P0, PT, R37, 0x1e, PT ;  /* 0x0000001e2500780c */ /* 0x000fe40003f06070 */
[----:B------:R-:W-:Y:S02]  /*67e0*/  CS2R R58, SRZ ;  /* 0x00000000003a7805 */ /* 0x000fe4000001ff00 */
[----:B------:R-:W-:Y:S02]  /*67f0*/  ISETP.NE.AND.EX P1, PT, RZ, RZ, PT, P1 ;  /* 0x000000ffff00720c */ /* 0x000fe40003f25310 */
[----:B------:R-:W-:Y:S02]  /*6800*/  IADD3 R2, P2, R49, R48, RZ ;  /* 0x0000003031027210 */ /* 0x000fe40007f5e0ff */
[----:B------:R-:W-:-:S02]  /*6810*/  ISETP.GE.U32.AND.EX P0, PT, R38, RZ, PT, P0 ;  /* 0x000000ff2600720c */ /* 0x000fc40003f06100 */
[----:B------:R-:W-:Y:S02]  /*6820*/  MOV R60, R36 ;  /* 0x00000024003c7202 */ /* 0x000fe40000000f00 */
[----:B------:R-:W-:Y:S02]  /*6830*/  MOV R57, RZ ;  /* 0x000000ff00397202 */ /* 0x000fe40000000f00 */
[----:B------:R-:W-:-:S03]  /*6840*/  LEA.HI.X.SX32 R3, R48, RZ, 0x1, P2 ;  /* 0x000000ff30037211 */ /* 0x000fc600010f0eff */
[----:B------:R-:W-:Y:S05]  /*6850*/  @!P1 BRA `(.L_x_928) ;  /* 0x0000000000609947 */ /* 0x000fea0003800000 */
        /* <DEDUP_REMOVED lines=24> */
.L_x_928:
[----:B------:R-:W-:Y:S05]  /*69e0*/  BSYNC B1 ;  /* 0x0000000000017941 */ /* 0x000fea0003800000 */
.L_x_927:
[----:B------:R-:W-:Y:S05]  /*69f0*/  @!P0 BRA `(.L_x_926) ;  /* 0x0000000400f88947 */ /* 0x000fea0003800000 */
[C---:B------:R-:W-:Y:S01]  /*6a00*/  SHF.L.U64.HI R5, R2.reuse, 0x1, R3 ;  /* 0x0000000102057819 */ /* 0x040fe20000010203 */
        /* <DEDUP_REMOVED lines=18> */
.L_x_931:
        /* <DEDUP_REMOVED lines=55> */
.L_x_930:
[----:B------:R-:W-:Y:S05]  /*6ea0*/  BSYNC B1 ;  /* 0x0000000000017941 */ /* 0x000fea0003800000 */
.L_x_929:
        /* <DEDUP_REMOVED lines=35> */
.L_x_933:
[----:B------:R-:W-:Y:S05]  /*70e0*/  BSYNC B1 ;  /* 0x0000000000017941 */ /* 0x000fea0003800000 */
.L_x_932:
        /* <DEDUP_REMOVED lines=15> */
.L_x_926:
[----:B------:R-:W-:Y:S05]  /*71e0*/  BSYNC B0 ;  /* 0x0000000000007941 */ /* 0x000fea0003800000 */
.L_x_925:
        /* <DEDUP_REMOVED lines=15> */
[----:B------:R-:W-:Y:S02]  /*72e0*/  MOV R7, 0xffff ;  /* 0x0000ffff00077802 */ /* 0x000fe40000000f00 */
[----:B------:R-:W-:Y:S02]  /*72f0*/  MOV R6, 0xffff ;  /* 0x0000ffff00067802 */ /* 0x000fe40000000f00 */
        /* <DEDUP_REMOVED lines=20> */
.L_x_950:
        /* <DEDUP_REMOVED lines=15> */
[----:B------:R-:W-:Y:S01]  /*7530*/  MOV R12, RZ ;  /* 0x000000ff000c7202 */ /* 0x000fe20000000f00 */
[----:B------:R-:W-:-:S05]  /*7540*/  UMOV UR9, 0xffff ;  /* 0x0000ffff00097882 */ /* 0x000fca0000000000 */
[----:B------:R3:W4:Y:S04]  /*7550*/  @!P0 LDS R12, [R46+0x500] ;  /* 0x000500002e0c8984 */ /* 0x0007280000000800 */
[----:B------:R3:W0:Y:S01]  /*7560*/  @!P0 LDS R10, [R46] ;  /* 0x000000002e0a8984 */ /* 0x0006220000000800 */
[----:B------:R-:W-:Y:S05]  /*7570*/  BRA.DIV UR9, `(.L_x_938) ;  /* 0x0000001209507947 */ /* 0x000fea000b800000 */
[----:B------:R-:W-:Y:S02]  /*7580*/  MOV R7, 0xffff ;  /* 0x0000ffff00077802 */ /* 0x000fe40000000f00 */
[----:B------:R-:W-:Y:S02]  /*7590*/  MOV R9, 0xffff ;  /* 0x0000ffff00097802 */ /* 0x000fe40000000f00 */
[----:B--2---:R-:W-:Y:S01]  /*75a0*/  MOV R6, 0xffff ;  /* 0x0000ffff00067802 */ /* 0x004fe20000000f00 */
[----:B0-----:R-:W0:Y:S01]  /*75b0*/  SHFL.BFLY PT, R13, R10, 0x8, 0x101f ;  /* 0x0d101f000a0d7f89 */ /* 0x001e2200000e0000 */
[----:B------:R-:W-:Y:S02]  /*75c0*/  MOV R8, 0xffff ;  /* 0x0000ffff00087802 */ /* 0x000fe40000000f00 */
[----:B------:R-:W-:Y:S01]  /*75d0*/  MOV R11, 0xffff ;  /* 0x0000ffff000b7802 */ /* 0x000fe20000000f00 */
[----:B----4-:R-:W2:Y:S01]  /*75e0*/  SHFL.BFLY PT, R15, R12, 0x8, 0x101f ;  /* 0x0d101f000c0f7f89 */ /* 0x010ea200000e0000 */
[----:B0-----:R-:W-:Y:S01]  /*75f0*/  FADD.FTZ R13, R13, R10 ;  /* 0x0000000a0d0d7221 */ /* 0x001fe20000010000 */
[----:B--2---:R-:W-:-:S04]  /*7600*/  FADD.FTZ R15, R15, R12 ;  /* 0x0000000c0f0f7221 */ /* 0x004fc80000010000 */
        /* <DEDUP_REMOVED lines=12> */
.L_x_960:
[----:B----4-:R-:W-:Y:S01]  /*76d0*/  FADD.FTZ R7, R19, R9 ;  /* 0x0000000913077221 */ /* 0x010fe20000010000 */
[----:B------:R-:W-:Y:S02]  /*76e0*/  @!P1 F2FP.BF16.F32.PACK_AB R6, RZ, R10 ;  /* 0x0000000aff06923e */ /* 0x000fe400000010ff */
[----:B------:R-:W-:Y:S02]  /*76f0*/  ISETP.NE.AND P2, PT, R55, 0x2, PT ;  /* 0x000000023700780c */ /* 0x000fe40003f45270 */
[----:B------:R-:W-:Y:S01]  /*7700*/  @!P1 F2FP.BF16.F32.PACK_AB R7, RZ, R7 ;  /* 0x00000007ff07923e */ /* 0x000fe200000010ff */
[----:B------:R4:W-:Y:S01]  /*7710*/  @!P1 STG.E.U16 desc[UR10][R2.64+0x28], R6 ;  /* 0x0000280602009986 */ /* 0x0009e2000c10150a */
[----:B------:R-:W-:-:S03]  /*7720*/  MOV R13, R44 ;  /* 0x0000002c000d7202 */ /* 0x000fc60000000f00 */
        /* <DEDUP_REMOVED lines=8> */
[----:B----4-:R-:W-:Y:S02]  /*77b0*/  MOV R7, 0xffff ;  /* 0x0000ffff00077802 */ /* 0x010fe40000000f00 */
[----:B------:R-:W-:Y:S02]  /*77c0*/  MOV R9, 0xffff ;  /* 0x0000ffff00097802 */ /* 0x000fe40000000f00 */
[----:B------:R-:W-:Y:S01]  /*77d0*/  MOV R6, 0xffff ;  /* 0x0000ffff00067802 */ /* 0x000fe20000000f00 */
[----:B0-----:R-:W0:Y:S01]  /*77e0*/  SHFL.BFLY PT, R13, R10, 0x8, 0x101f ;  /* 0x0d101f000a0d7f89 */ /* 0x001e2200000e0000 */
[----:B------:R-:W-:Y:S02]  /*77f0*/  MOV R8, 0xffff ;  /* 0x0000ffff00087802 */ /* 0x000fe40000000f00 */
[----:B------:R-:W-:Y:S01]  /*7800*/  MOV R11, 0xffff ;  /* 0x0000ffff000b7802 */ /* 0x000fe20000000f00 */
[----:B--2---:R-:W2:Y:S01]  /*7810*/  SHFL.BFLY PT, R15, R12, 0x8, 0x101f ;  /* 0x0d101f000c0f7f89 */ /* 0x004ea200000e0000 */
        /* <DEDUP_REMOVED lines=14> */
.L_x_970:
[----:B----4-:R-:W-:Y:S01]  /*7900*/  FADD.FTZ R7, R19, R9 ;  /* 0x0000000913077221 */ /* 0x010fe20000010000 */
[----:B------:R-:W-:Y:S02]  /*7910*/  @!P1 F2FP.BF16.F32.PACK_AB R6, RZ, R10 ;  /* 0x0000000aff06923e */ /* 0x000fe400000010ff */
[----:B------:R-:W-:Y:S02]  /*7920*/  MOV R13, R52 ;  /* 0x00000034000d7202 */ /* 0x000fe40000000f00 */
[----:B------:R-:W-:Y:S01]  /*7930*/  @!P1 F2FP.BF16.F32.PACK_AB R7, RZ, R7 ;  /* 0x00000007ff07923e */ /* 0x000fe200000010ff */
[----:B------:R0:W-:Y:S04]  /*7940*/  @!P1 STG.E.U16 desc[UR10][R2.64+0x50], R6 ;  /* 0x0000500602009986 */ /* 0x0001e8000c10150a */
[----:B------:R0:W-:Y:S02]  /*7950*/  @!P1 STG.E.U16 desc[UR10][R4.64+0x50], R7 ;  /* 0x0000500704009986 */ /* 0x0001e4000c10150a */
.L_x_936:
[----:B------:R-:W-:Y:S05]  /*7960*/  BSYNC B0 ;  /* 0x0000000000007941 */ /* 0x000fea0003800000 */
.L_x_935:
        /* <DEDUP_REMOVED lines=12> */
[----:B------:R-:W-:Y:S01]  /*7a30*/  HFMA2.MMA R14, -RZ, RZ, 0, 0 ;  /* 0x00000000ff0e7435 */ /* 0x000fe200000001ff */
[----:B0-----:R-:W-:Y:S01]  /*7a40*/  @!P0 IADD3 R4, R13, 0x28, RZ ;  /* 0x000000280d048810 */ /* 0x001fe20007ffe0ff */
[----:B------:R-:W-:Y:S01]  /*7a50*/  HFMA2.MMA R20, -RZ, RZ, 0, 0 ;  /* 0x00000000ff147435 */ /* 0x000fe200000001ff */
[C---:B------:R-:W-:Y:S01]  /*7a60*/  @!P0 LEA R15, R63.reuse, UR8, 0x7 ;  /* 0x000000083f0f8c11 */ /* 0x040fe2000f8e38ff */
[----:B------:R-:W-:Y:S01]  /*7a70*/  HFMA2.MMA R24, -RZ, RZ, 0, 0 ;  /* 0x00000000ff187435 */ /* 0x000fe200000001ff */
[-C--:B------:R-:W-:Y:S02]  /*7a80*/  @!P0 LOP3.LUT R10, R10, R43.reuse, RZ, 0x3c, !PT ;  /* 0x0000002b0a0a8212 */ /* 0x080fe400078e3cff */
[----:B------:R-:W-:Y:S02]  /*7a90*/  @!P0 LEA R5, R63, UR8, 0x7 ;  /* 0x000000083f058c11 */ /* 0x000fe4000f8e38ff */
[----:B------:R-:W-:-:S02]  /*7aa0*/  @!P0 LOP3.LUT R4, R4, R43, RZ, 0x3c, !PT ;  /* 0x0000002b04048212 */ /* 0x000fc400078e3cff */
[----:B------:R-:W-:Y:S02]  /*7ab0*/  @!P0 LEA R10, R10, R15, 0x2 ;  /* 0x0000000f0a0a8211 */ /* 0x000fe400078e10ff */
[----:B------:R-:W-:Y:S02]  /*7ac0*/  @!P0 LEA R4, R4, R5, 0x2 ;  /* 0x0000000504048211 */ /* 0x000fe400078e10ff */
[----:B------:R-:W-:Y:S01]  /*7ad0*/  @!P0 IADD3 R18, R13, 0x3c, RZ ;  /* 0x0000003c0d128810 */ /* 0x000fe20007ffe0ff */
[----:B------:R-:W0:Y:S01]  /*7ae0*/  @!P0 LDS R15, [R10] ;  /* 0x000000000a0f8984 */ /* 0x000e220000000800 */
[----:B------:R-:W-:Y:S02]  /*7af0*/  @!P0 LEA R9, R63, UR8, 0x7 ;  /* 0x000000083f098c11 */ /* 0x000fe4000f8e38ff */
[----:B------:R-:W-:Y:S01]  /*7b00*/  @!P0 LOP3.LUT R18, R18, R43, RZ, 0x3c, !PT ;  /* 0x0000002b12128212 */ /* 0x000fe200078e3cff */
[----:B------:R-:W5:Y:S01]  /*7b10*/  @!P0 LDS R5, [R4] ;  /* 0x0000000004058984 */ /* 0x000f620000000800 */
[----:B------:R-:W-:-:S02]  /*7b20*/  MOV R7, 0xffff ;  /* 0x0000ffff00077802 */ /* 0x000fc40000000f00 */
[----:B------:R-:W-:Y:S01]  /*7b30*/  @!P0 LEA R18, R18, R9, 0x2 ;  /* 0x0000000912128211 */ /* 0x000fe200078e10ff */
[----:B------:R1:W3:Y:S01]  /*7b40*/  @!P0 LDS R17, [R10+0x500] ;  /* 0x000500000a118984 */ /* 0x0002e20000000800 */
[----:B------:R-:W-:Y:S02]  /*7b50*/  MOV R6, 0xffff ;  /* 0x0000ffff00067802 */ /* 0x000fe40000000f00 */
[----:B------:R-:W-:Y:S01]  /*7b60*/  MOV R11, 0xffff ;  /* 0x0000ffff000b7802 */ /* 0x000fe20000000f00 */
[----:B------:R-:W-:Y:S01]  /*7b70*/  @!P0 LDS R23, [R4+0x500] ;  /* 0x0005000004178984 */ /* 0x000fe20000000800 */
[----:B------:R-:W-:Y:S02]  /*7b80*/  MOV R16, RZ ;  /* 0x000000ff00107202 */ /* 0x000fe40000000f00 */
[----:B------:R-:W-:Y:S01]  /*7b90*/  MOV R22, RZ ;  /* 0x000000ff00167202 */ /* 0x000fe20000000f00 */
[----:B------:R-:W-:Y:S01]  /*7ba0*/  @!P0 LDS R27, [R18] ;  /* 0x00000000121b8984 */ /* 0x000fe20000000800 */
[----:B------:R-:W-:-:S02]  /*7bb0*/  MOV R29, 0xffff ;  /* 0x0000ffff001d7802 */ /* 0x000fc40000000f00 */
[----:B------:R-:W-:Y:S01]  /*7bc0*/  MOV R8, 0xffff ;  /* 0x0000ffff00087802 */ /* 0x000fe20000000f00 */
[----:B------:R-:W-:Y:S01]  /*7bd0*/  @!P0 LDS R28, [R18+0x500] ;  /* 0x00050000121c8984 */ /* 0x000fe20000000800 */
[----:B------:R-:W-:Y:S02]  /*7be0*/  MOV R12, 0xffff ;  /* 0x0000ffff000c7802 */ /* 0x000fe40000000f00 */
[----:B-1----:R-:W-:Y:S01]  /*7bf0*/  MOV R10, 0xffff ;  /* 0x0000ffff000a7802 */ /* 0x002fe20000000f00 */
[----:B----4-:R-:W1:Y:S01]  /*7c00*/  SHFL.BFLY PT, R9, R3, 0x8, 0x101f ;  /* 0x0d101f0003097f89 */ /* 0x010e6200000e0000 */
[----:B------:R-:W-:Y:S02]  /*7c10*/  MOV R26, RZ ;  /* 0x000000ff001a7202 */ /* 0x000fe40000000f00 */
[----:B0-----:R-:W-:Y:S02]  /*7c20*/  @!P0 MOV R14, R15 ;  /* 0x0000000f000e8202 */ /* 0x001fe40000000f00 */
[----:B------:R-:W-:-:S02]  /*7c30*/  MOV R15, 0xffff ;  /* 0x0000ffff000f7802 */ /* 0x000fc40000000f00 */
[----:B-----5:R-:W-:Y:S01]  /*7c40*/  @!P0 MOV R20, R5 ;  /* 0x0000000500148202 */ /* 0x020fe20000000f00 */
[----:B------:R-:W0:Y:S01]  /*7c50*/  SHFL.BFLY PT, R19, R14, 0x8, 0x101f ;  /* 0x0d101f000e137f89 */ /* 0x000e2200000e0000 */
[----:B---3--:R-:W-:-:S03]  /*7c60*/  @!P0 MOV R16, R17 ;  /* 0x0000001100108202 */ /* 0x008fc60000000f00 */
[----:B--2---:R-:W2:Y:S01]  /*7c70*/  SHFL.BFLY PT, R5, R2, 0x8, 0x101f ;  /* 0x0d101f0002057f89 */ /* 0x004ea200000e0000 */
[----:B------:R-:W-:Y:S01]  /*7c80*/  MOV R17, 0xffff ;  /* 0x0000ffff00117802 */ /* 0x000fe20000000f00 */
[----:B-1----:R-:W-:Y:S01]  /*7c90*/  FADD.FTZ R4, R9, R3 ;  /* 0x0000000309047221 */ /* 0x002fe20000010000 */
[----:B------:R-:W-:Y:S01]  /*7ca0*/  @!P0 MOV R22, R23 ;  /* 0x0000001700168202 */ /* 0x000fe20000000f00 */
[----:B------:R-:W1:Y:S01]  /*7cb0*/  SHFL.BFLY PT, R21, R16, 0x8, 0x101f ;  /* 0x0d101f0010157f89 */ /* 0x000e6200000e0000 */
[----:B------:R-:W-:Y:S02]  /*7cc0*/  MOV R9, 0xffff ;  /* 0x0000ffff00097802 */ /* 0x000fe40000000f00 */
[----:B------:R-:W-:Y:S01]  /*7cd0*/  @!P0 MOV R24, R27 ;  /* 0x0000001b00188202 */ /* 0x000fe20000000f00 */
        /* <DEDUP_REMOVED lines=32> */
[----:B------:R-:W-:-:S02]  /*7ee0*/  MOV R21, 0xffff ;  /* 0x0000ffff00157802 */ /* 0x000fc40000000f00 */
        /* <DEDUP_REMOVED lines=17> */
[----:B------:R-:W-:Y:S01]  /*8000*/  IADD3 R7, R13, R48, RZ ;  /* 0x000000300d077210 */ /* 0x000fe20007ffe0ff */
[----:B----4-:R-:W-:Y:S01]  /*8010*/  FADD.FTZ R14, R16, R19 ;  /* 0x00000013100e7221 */ /* 0x010fe20000010000 */
[----:B------:R-:W4:Y:S01]  /*8020*/  SHFL.BFLY PT, R17, R10, 0x1, 0x101f ;  /* 0x0c301f000a117f89 */ /* 0x000f2200000e0000 */
[----:B------:R-:W-:Y:S01]  /*8030*/  MOV R19, 0xffff ;  /* 0x0000ffff00137802 */ /* 0x000fe20000000f00 */
[----:B-----5:R-:W-:Y:S01]  /*8040*/  FADD.FTZ R16, R18, R21 ;  /* 0x0000001512107221 */ /* 0x020fe20000010000 */
[----:B------:R-:W-:-:S02]  /*8050*/  MOV R21, 0xffff ;  /* 0x0000ffff00157802 */ /* 0x000fc40000000f00 */
[----:B------:R-:W5:Y:S01]  /*8060*/  LDC.64 R2, c[0x0][0x220] ;  /* 0x00008800ff027b82 */ /* 0x000f620000000a00 */
[----:B------:R-:W-:Y:S01]  /*8070*/  MOV R18, 0xffff ;  /* 0x0000ffff00127802 */ /* 0x000fe20000000f00 */
[----:B0-----:R-:W-:Y:S01]  /*8080*/  FADD.FTZ R22, R22, R25 ;  /* 0x0000001916167221 */ /* 0x001fe20000010000 */
[----:B------:R-:W-:Y:S01]  /*8090*/  MOV R25, 0xffff ;  /* 0x0000ffff00197802 */ /* 0x000fe20000000f00 */
[----:B------:R-:W0:Y:S01]  /*80a0*/  SHFL.BFLY PT, R19, R16, 0x1, 0x101f ;  /* 0x0c301f0010137f89 */ /* 0x000e2200000e0000 */
[----:B------:R-:W-:Y:S01]  /*80b0*/  MOV R13, 0xffff ;  /* 0x0000ffff000d7802 */ /* 0x000fe20000000f00 */
[----:B------:R-:W-:Y:S02]  /*80c0*/  FADD.FTZ R23, R20, R23 ;  /* 0x0000001714177221 */ /* 0x000fe40000010000 */
        /* <DEDUP_REMOVED lines=31> */
.L_x_1004:
[----:B01----:R-:W-:Y:S01]  /*82c0*/  FADD.FTZ R7, R26, R9 ;  /* 0x000000091a077221 */ /* 0x003fe20000010000 */
[----:B------:R-:W-:-:S04]  /*82d0*/  @!P0 F2FP.BF16.F32.PACK_AB R6, RZ, R13 ;  /* 0x0000000dff06823e */ /* 0x000fc800000010ff */
[----:B------:R-:W-:Y:S01]  /*82e0*/  @!P0 F2FP.BF16.F32.PACK_AB R7, RZ, R7 ;  /* 0x00000007ff07823e */ /* 0x000fe200000010ff */
[----:B------:R0:W-:Y:S04]  /*82f0*/  @!P0 STG.E.U16 desc[UR10][R4.64+0x78], R6 ;  /* 0x0000780604008986 */ /* 0x0001e8000c10150a */
[----:B------:R0:W-:Y:S02]  /*8300*/  @!P0 STG.E.U16 desc[UR10][R2.64+0x78], R7 ;  /* 0x0000780702008986 */ /* 0x0001e4000c10150a */
.L_x_934:
[----:B------:R-:W-:Y:S05]  /*8310*/  WARPSYNC.ALL ;  /* 0x0000000000007948 */ /* 0x000fea0003800000 */
[----:B------:R-:W-:Y:S01]  /*8320*/  BAR.SYNC.DEFER_BLOCKING 0x0 ;  /* 0x0000000000007b1d */ /* 0x000fe20000010000 */
[C---:B------:R-:W-:Y:S02]  /*8330*/  ISETP.GE.AND P0, PT, R48.reuse, -0x1ec0, PT ;  /* 0xffffe1403000780c */ /* 0x040fe40003f06270 */
[----:B------:R-:W-:-:S11]  /*8340*/  IADD3 R48, R48, 0x2000, RZ ;  /* 0x0000200030307810 */ /* 0x000fd60007ffe0ff */
[----:B------:R-:W-:Y:S05]  /*8350*/  @!P0 BRA `(.L_x_941) ;  /* 0xffffffe000f88947 */ /* 0x000fea000383ffff */
[----:B------:R-:W-:Y:S05]  /*8360*/  EXIT ;  /* 0x000000000000794d */ /* 0x000fea0003800000 */
.L_x_937:
[----:B------:R-:W-:Y:S01]  /*8370*/  HFMA2.MMA R8, -RZ, RZ, 0, 4.76837158203125e-07 ;  /* 0x00000008ff087435 */ /* 0x000fe200000001ff */
[----:B--2---:R-:W-:Y:S02]  /*8380*/  MOV R11, R2 ;  /* 0x00000002000b7202 */ /* 0x004fe40000000f00 */
[----:B------:R-:W-:Y:S02]  /*8390*/  MOV R7, 0x101f ;  /* 0x0000101f00077802 */ /* 0x000fe40000000f00 */
[----:B------:R-:W-:-:S07]  /*83a0*/  MOV R6, 0xffff ;  /* 0x0000ffff00067802 */ /* 0x000fce0000000f00 */
[----:B01-3--:R-:W-:Y:S05]  /*83b0*/  WARPSYNC.COLLECTIVE R6, `(.L_x_942) ;  /* 0x0000000006087348 */ /* 0x00bfea0003c00000 */
[----:B------:R2:W4:Y:S02]  /*83c0*/  SHFL.BFLY P2, R9, R11, R8, R7 ;  /* 0x0c0000080b097389 */ /* 0x0005240000040007 */
[----:B01234-:R-:W-:Y:S01]  /*83d0*/  ENDCOLLECTIVE ;  /* 0x000000000000791b */ /* 0x01ffe20003800000 */
.L_x_942:
[----:B------:R-:W-:Y:S02]  /*83e0*/  MOV R11, R3 ;  /* 0x00000003000b7202 */ /* 0x000fe40000000f00 */
[----:B------:R-:W-:-:S07]  /*83f0*/  MOV R5, R9 ;  /* 0x0000000900057202 */ /* 0x000fce0000000f00 */
[----:B------:R-:W-:Y:S05]  /*8400*/  WARPSYNC.COLLECTIVE R6, `(.L_x_943) ;  /* 0x0000000006087348 */ /* 0x000fea0003c00000 */
[----:B------:R0:W1:Y:S02]  /*8410*/  SHFL.BFLY P2, R9, R11, R8, R7 ;  /* 0x0c0000080b097389 */ /* 0x0000640000040007 */
[----:B01----:R-:W-:Y:S01]  /*8420*/  ENDCOLLECTIVE ;  /* 0x000000000000791b */ /* 0x003fe20003800000 */
.L_x_943:
[----:B------:R-:W-:Y:S01]  /*8430*/  FADD.FTZ R5, R5, R2 ;  /* 0x0000000205057221 */ /* 0x000fe20000010000 */
[----:B------:R-:W-:-:S04]  /*8440*/  HFMA2.MMA R8, -RZ, RZ, 0, 2.384185791015625e-07 ;  /* 0x00000004ff087435 */ /* 0x000fc800000001ff */
[----:B------:R-:W-:Y:S02]  /*8450*/  MOV R11, R5 ;  /* 0x00000005000b7202 */ /* 0x000fe40000000f00 */
[----:B------:R-:W-:-:S07]  /*8460*/  MOV R4, R9 ;  /* 0x0000000900047202 */ /* 0x000fce0000000f00 */
[----:B------:R-:W-:Y:S05]  /*8470*/  WARPSYNC.COLLECTIVE R6, `(.L_x_944) ;  /* 0x0000000006087348 */ /* 0x000fea0003c00000 */
[----:B------:R0:W1:Y:S02]  /*8480*/  SHFL.BFLY P2, R9, R11, R8, R7 ;  /* 0x0c0000080b097389 */ /* 0x0000640000040007 */
[----:B01----:R-:W-:Y:S01]  /*8490*/  ENDCOLLECTIVE ;  /* 0x000000000000791b */ /* 0x003fe20003800000 */
.L_x_944:
[----:B------:R-:W-:-:S05]  /*84a0*/  FADD.FTZ R4, R4, R3 ;  /* 0x0000000304047221 */ /* 0x000fca0000010000 */
[----:B------:R-:W-:Y:S02]  /*84b0*/  MOV R11, R4 ;  /* 0x00000004000b7202 */ /* 0x000fe40000000f00 */
[----:B------:R-:W-:-:S07]  /*84c0*/  MOV R10, R9 ;  /* 0x00000009000a7202 */ /* 0x000fce0000000f00 */
[----:B------:R-:W-:Y:S05]  /*84d0*/  WARPSYNC.COLLECTIVE R6, `(.L_x_945) ;  /* 0x0000000006087348 */ /* 0x000fea0003c00000 */
[----:B------:R0:W1:Y:S02]  /*84e0*/  SHFL.BFLY P2, R9, R11, R8, R7 ;  /* 0x0c0000080b097389 */ /* 0x0000640000040007 */
[----:B01----:R-:W-:Y:S01]  /*84f0*/  ENDCOLLECTIVE ;  /* 0x000000000000791b */ /* 0x003fe20003800000 */
.L_x_945:
[----:B------:R-:W-:Y:S01]  /*8500*/  FADD.FTZ R10, R5, R10 ;  /* 0x0000000a050a7221 */ /* 0x000fe20000010000 */
[----:B------:R-:W-:-:S04]  /*8510*/  HFMA2.MMA R8, -RZ, RZ, 0, 1.1920928955078125e-07 ;  /* 0x00000002ff087435 */ /* 0x000fc800000001ff */
[----:B------:R-:W-:Y:S02]  /*8520*/  MOV R11, R10 ;  /* 0x0000000a000b7202 */ /* 0x000fe40000000f00 */
[----:B------:R-:W-:-:S07]  /*8530*/  MOV R13, R9 ;  /* 0x00000009000d7202 */ /* 0x000fce0000000f00 */
[----:B------:R-:W-:Y:S05]  /*8540*/  WARPSYNC.COLLECTIVE R6, `(.L_x_946) ;  /* 0x0000000006087348 */ /* 0x000fea0003c00000 */
[----:B------:R0:W1:Y:S02]  /*8550*/  SHFL.BFLY P2, R9, R11, R8, R7 ;  /* 0x0c0000080b097389 */ /* 0x0000640000040007 */
[----:B01----:R-:W-:Y:S01]  /*8560*/  ENDCOLLECTIVE ;  /* 0x000000000000791b */ /* 0x003fe20003800000 */
.L_x_946:
[----:B------:R-:W-:-:S05]  /*8570*/  FADD.FTZ R13, R4, R13 ;  /* 0x0000000d040d7221 */ /* 0x000fca0000010000 */
[----:B------:R-:W-:Y:S02]  /*8580*/  MOV R11, R13 ;  /* 0x0000000d000b7202 */ /* 0x000fe40000000f00 */
[----:B------:R-:W-:-:S07]  /*8590*/  MOV R15, R9 ;  /* 0x00000009000f7202 */ /* 0x000fce0000000f00 */
[----:B------:R-:W-:Y:S05]  /*85a0*/  WARPSYNC.COLLECTIVE R6, `(.L_x_947) ;  /* 0x0000000006087348 */ /* 0x000fea0003c00000 */
[----:B------:R0:W1:Y:S02]  /*85b0*/  SHFL.BFLY P2, R9, R11, R8, R7 ;  /* 0x0c0000080b097389 */ /* 0x0000640000040007 */
[----:B01----:R-:W-:Y:S01]  /*85c0*/  ENDCOLLECTIVE ;  /* 0x000000000000791b */ /* 0x003fe20003800000 */
.L_x_947:
[----:B------:R-:W-:Y:S01]  /*85d0*/  FADD.FTZ R15, R10, R15 ;  /* 0x0000000f0a0f7221 */ /* 0x000fe20000010000 */
[----:B------:R-:W-:-:S04]  /*85e0*/  HFMA2.MMA R8, -RZ, RZ, 0, 5.9604644775390625e-08 ;  /* 0x00000001ff087435 */ /* 0x000fc800000001ff */
[----:B------:R-:W-:Y:S02]  /*85f0*/  MOV R11, R15 ;  /* 0x0000000f000b7202 */ /* 0x000fe40000000f00 */
[----:B------:R-:W-:-:S07]  /*8600*/  MOV R2, R9 ;  /* 0x0000000900027202 */ /* 0x000fce0000000f00 */
[----:B------:R-:W-:Y:S05]  /*8610*/  WARPSYNC.COLLECTIVE R6, `(.L_x_948) ;  /* 0x0000000006087348 */ /* 0x000fea0003c00000 */
[----:B------:R0:W1:Y:S02]  /*8620*/  SHFL.BFLY P2, R9, R11, R8, R7 ;  /* 0x0c0000080b097389 */ /* 0x0000640000040007 */
[----:B01----:R-:W-:Y:S01]  /*8630*/  ENDCOLLECTIVE ;  /* 0x000000000000791b */ /* 0x003fe20003800000 */
.L_x_948:
[----:B------:R-:W-:-:S05]  /*8640*/  FADD.FTZ R12, R13, R2 ;  /* 0x000000020d0c7221 */ /* 0x000fca0000010000 */
[----:B------:R-:W-:Y:S02]  /*8650*/  MOV R11, R12 ;  /* 0x0000000c000b7202 */ /* 0x000fe40000000f00 */
[----:B------:R-:W-:-:S07]  /*8660*/  MOV R14, R9 ;  /* 0x00000009000e7202 */ /* 0x000fce0000000f00 */
[----:B------:R-:W-:Y:S05]  /*8670*/  WARPSYNC.COLLECTIVE R6, `(.L_x_949) ;  /* 0x0000000006087348 */ /* 0x000fea0003c00000 */
[----:B------:R0:W1:Y:S02]  /*8680*/  SHFL.BFLY P2, R9, R11, R8, R7 ;  /* 0x0c0000080b097389 */ /* 0x0000640000040007 */
[----:B01----:R-:W-:Y:S01]  /*8690*/  ENDCOLLECTIVE ;  /* 0x000000000000791b */ /* 0x003fe20003800000 */
.L_x_949:
[----:B------:R-:W-:Y:S01]  /*86a0*/  FADD.FTZ R14, R15, R14 ;  /* 0x0000000e0f0e7221 */ /* 0x000fe20000010000 */
[----:B------:R-:W-:Y:S06]  /*86b0*/  BRA `(.L_x_950) ;  /* 0xffffffec00607947 */ /* 0x000fec000383ffff */
.L_x_938:
[----:B------:R-:W-:Y:S01]  /*86c0*/  BSSY B1, `(.L_x_951) ;  /* 0x0000008000017945 */ /* 0x000fe20003800000 */
[----:B0-----:R-:W-:Y:S02]  /*86d0*/  MOV R11, R10 ;  /* 0x0000000a000b7202 */ /* 0x001fe40000000f00 */
[----:B--2---:R-:W-:Y:S02]  /*86e0*/  MOV R8, 0x8 ;  /* 0x0000000800087802 */ /* 0x004fe40000000f00 */
[----:B------:R-:W-:Y:S02]  /*86f0*/  MOV R7, 0x101f ;  /* 0x0000101f00077802 */ /* 0x000fe40000000f00 */
[----:B------:R-:W-:-:S07]  /*8700*/  MOV R6, 0xffff ;  /* 0x0000ffff00067802 */ /* 0x000fce0000000f00 */
[----:B-1-34-:R-:W-:Y:S05]  /*8710*/  WARPSYNC.COLLECTIVE R6, `(.L_x_952) ;  /* 0x0000000006087348 */ /* 0x01afea0003c00000 */
[----:B------:R0:W2:Y:S02]  /*8720*/  SHFL.BFLY P2, R9, R11, R8, R7 ;  /* 0x0c0000080b097389 */ /* 0x0000a40000040007 */
[----:B01234-:R-:W-:Y:S01]  /*8730*/  ENDCOLLECTIVE ;  /* 0x000000000000791b */ /* 0x01ffe20003800000 */
.L_x_952:
[----:B------:R-:W-:Y:S05]  /*8740*/  BSYNC B1 ;  /* 0x0000000000017941 */ /* 0x000fea0003800000 */
.L_x_951:
        /* <DEDUP_REMOVED lines=8> */
.L_x_953:
[----:B------:R-:W-:Y:S01]  /*87d0*/  FADD.FTZ R13, R13, R10 ;  /* 0x0000000a0d0d7221 */ /* 0x000fe20000010000 */
[----:B------:R-:W-:-:S04]  /*87e0*/  HFMA2.MMA R8, -RZ, RZ, 0, 2.384185791015625e-07 ;  /* 0x00000004ff087435 */ /* 0x000fc800000001ff */
[----:B------:R-:W-:Y:S02]  /*87f0*/  MOV R11, R13 ;  /* 0x0000000d000b7202 */ /* 0x000fe40000000f00 */
[----:B------:R-:W-:-:S07]  /*8800*/  MOV R15, R9 ;  /* 0x00000009000f7202 */ /* 0x000fce0000000f00 */
[----:B------:R-:W-:Y:S05]  /*8810*/  WARPSYNC.COLLECTIVE R6, `(.L_x_954) ;  /* 0x0000000006087348 */ /* 0x000fea0003c00000 */
[----:B------:R0:W1:Y:S02]  /*8820*/  SHFL.BFLY P2, R9, R11, R8, R7 ;  /* 0x0c0000080b097389 */ /* 0x0000640000040007 */
[----:B01----:R-:W-:Y:S01]  /*8830*/  ENDCOLLECTIVE ;  /* 0x000000000000791b */ /* 0x003fe20003800000 */
.L_x_954:
[----:B------:R-:W-:-:S05]  /*8840*/  FADD.FTZ R15, R15, R12 ;  /* 0x0000000c0f0f7221 */ /* 0x000fca0000010000 */
[----:B------:R-:W-:Y:S02]  /*8850*/  MOV R11, R15 ;  /* 0x0000000f000b7202 */ /* 0x000fe40000000f00 */
[----:B------:R-:W-:-:S07]  /*8860*/  MOV R14, R9 ;  /* 0x00000009000e7202 */ /* 0x000fce0000000f00 */
[----:B------:R-:W-:Y:S05]  /*8870*/  WARPSYNC.COLLECTIVE R6, `(.L_x_955) ;  /* 0x0000000006087348 */ /* 0x000fea0003c00000 */
[----:B------:R0:W1:Y:S02]  /*8880*/  SHFL.BFLY P2, R9, R11, R8, R7 ;  /* 0x0c0000080b097389 */ /* 0x0000640000040007 */
[----:B01----:R-:W-:Y:S01]  /*8890*/  ENDCOLLECTIVE ;  /* 0x000000000000791b */ /* 0x003fe20003800000 */
.L_x_955:
[----:B------:R-:W-:Y:S01]  /*88a0*/  FADD.FTZ R14, R13, R14 ;  /* 0x0000000e0d0e7221 */ /* 0x000fe20000010000 */
[----:B------:R-:W-:-:S04]  /*88b0*/  HFMA2.MMA R8, -RZ, RZ, 0, 1.1920928955078125e-07 ;  /* 0x00000002ff087435 */ /* 0x000fc800000001ff */
[----:B------:R-:W-:Y:S02]  /*88c0*/  MOV R11, R14 ;  /* 0x0000000e000b7202 */ /* 0x000fe40000000f00 */
[----:B------:R-:W-:-:S07]  /*88d0*/  MOV R16, R9 ;  /* 0x0000000900107202 */ /* 0x000fce0000000f00 */
[----:B------:R-:W-:Y:S05]  /*88e0*/  WARPSYNC.COLLECTIVE R6, `(.L_x_956) ;  /* 0x0000000006087348 */ /* 0x000fea0003c00000 */
[----:B------:R0:W1:Y:S02]  /*88f0*/  SHFL.BFLY P2, R9, R11, R8, R7 ;  /* 0x0c0000080b097389 */ /* 0x0000640000040007 */
[----:B01----:R-:W-:Y:S01]  /*8900*/  ENDCOLLECTIVE ;  /* 0x000000000000791b */ /* 0x003fe20003800000 */
.L_x_956:
[----:B------:R-:W-:-:S05]  /*8910*/  FADD.FTZ R16, R15, R16 ;  /* 0x000000100f107221 */ /* 0x000fca0000010000 */
[----:B------:R-:W-:Y:S02]  /*8920*/  MOV R11, R16 ;  /* 0x00000010000b7202 */ /* 0x000fe40000000f00 */
[----:B------:R-:W-:-:S07]  /*8930*/  MOV R17, R9 ;  /* 0x0000000900117202 */ /* 0x000fce0000000f00 */
[----:B------:R-:W-:Y:S05]  /*8940*/  WARPSYNC.COLLECTIVE R6, `(.L_x_957) ;  /* 0x0000000006087348 */ /* 0x000fea0003c00000 */
[----:B------:R0:W1:Y:S02]  /*8950*/  SHFL.BFLY P2, R9, R11, R8, R7 ;  /* 0x0c0000080b097389 */ /* 0x0000640000040007 */
[----:B01----:R-:W-:Y:S01]  /*8960*/  ENDCOLLECTIVE ;  /* 0x000000000000791b */ /* 0x003fe20003800000 */
.L_x_957:
[----:B------:R-:W-:Y:S01]  /*8970*/  FADD.FTZ R17, R14, R17 ;  /* 0x000000110e117221 */ /* 0x000fe20000010000 */
[----:B------:R-:W-:-:S04]  /*8980*/  HFMA2.MMA R8, -RZ, RZ, 0, 5.9604644775390625e-08 ;  /* 0x00000001ff087435 */ /* 0x000fc800000001ff */
[----:B------:R-:W-:Y:S02]  /*8990*/  MOV R11, R17 ;  /* 0x00000011000b7202 */ /* 0x000fe40000000f00 */
[----:B------:R-:W-:-:S07]  /*89a0*/  MOV R19, R9 ;  /* 0x0000000900137202 */ /* 0x000fce0000000f00 */
[----:B------:R-:W-:Y:S05]  /*89b0*/  WARPSYNC.COLLECTIVE R6, `(.L_x_958) ;  /* 0x0000000006087348 */ /* 0x000fea0003c00000 */
[----:B------:R0:W1:Y:S02]  /*89c0*/  SHFL.BFLY P2, R9, R11, R8, R7 ;  /* 0x0c0000080b097389 */ /* 0x0000640000040007 */
[----:B01----:R-:W-:Y:S01]  /*89d0*/  ENDCOLLECTIVE ;  /* 0x000000000000791b */ /* 0x003fe20003800000 */
.L_x_958:
[----:B------:R-:W-:-:S05]  /*89e0*/  FADD.FTZ R19, R16, R19 ;  /* 0x0000001310137221 */ /* 0x000fca0000010000 */
[----:B------:R-:W-:Y:S02]  /*89f0*/  MOV R11, R19 ;  /* 0x00000013000b7202 */ /* 0x000fe40000000f00 */
[----:B------:R-:W-:-:S07]  /*8a00*/  MOV R10, R9 ;  /* 0x00000009000a7202 */ /* 0x000fce0000000f00 */
[----:B------:R-:W-:Y:S05]  /*8a10*/  WARPSYNC.COLLECTIVE R6, `(.L_x_959) ;  /* 0x0000000006087348 */ /* 0x000fea0003c00000 */
[----:B------:R0:W1:Y:S02]  /*8a20*/  SHFL.BFLY P2, R9, R11, R8, R7 ;  /* 0x0c0000080b097389 */ /* 0x0000640000040007 */
[----:B01----:R-:W-:Y:S01]  /*8a30*/  ENDCOLLECTIVE ;  /* 0x000000000000791b */ /* 0x003fe20003800000 */
.L_x_959:
[----:B------:R-:W-:Y:S01]  /*8a40*/  FADD.FTZ R10, R17, R10 ;  /* 0x0000000a110a7221 */ /* 0x000fe20000010000 */
[----:B------:R-:W-:Y:S06]  /*8a50*/  BRA `(.L_x_960) ;  /* 0xffffffec001c7947 */ /* 0x000fec000383ffff */
.L_x_939:
[----:B------:R-:W-:Y:S01]  /*8a60*/  BSSY B1, `(.L_x_961) ;  /* 0x0000008000017945 */ /* 0x000fe20003800000 */
[----:B0-----:R-:W-:Y:S02]  /*8a70*/  MOV R11, R10 ;  /* 0x0000000a000b7202 */ /* 0x001fe40000000f00 */
[----:B------:R-:W-:Y:S02]  /*8a80*/  MOV R8, 0x8 ;  /* 0x0000000800087802 */ /* 0x000fe40000000f00 */
[----:B----4-:R-:W-:Y:S02]  /*8a90*/  MOV R7, 0x101f ;  /* 0x0000101f00077802 */ /* 0x010fe40000000f00 */
[----:B------:R-:W-:-:S07]  /*8aa0*/  MOV R6, 0xffff ;  /* 0x0000ffff00067802 */ /* 0x000fce0000000f00 */
[----:B-123--:R-:W-:Y:S05]  /*8ab0*/  WARPSYNC.COLLECTIVE R6, `(.L_x_962) ;  /* 0x0000000006087348 */ /* 0x00efea0003c00000 */
[----:B------:R0:W4:Y:S02]  /*8ac0*/  SHFL.BFLY P2, R9, R11, R8, R7 ;  /* 0x0c0000080b097389 */ /* 0x0001240000040007 */
[----:B01234-:R-:W-:Y:S01]  /*8ad0*/  ENDCOLLECTIVE ;  /* 0x000000000000791b */ /* 0x01ffe20003800000 */
.L_x_962:
[----:B------:R-:W-:Y:S05]  /*8ae0*/  BSYNC B1 ;  /* 0x0000000000017941 */ /* 0x000fea0003800000 */
.L_x_961:
        /* <DEDUP_REMOVED lines=8> */
.L_x_963:
[----:B------:R-:W-:Y:S01]  /*8b70*/  FADD.FTZ R13, R13, R10 ;  /* 0x0000000a0d0d7221 */ /* 0x000fe20000010000 */
[----:B------:R-:W-:-:S04]  /*8b80*/  HFMA2.MMA R8, -RZ, RZ, 0, 2.384185791015625e-07 ;  /* 0x00000004ff087435 */ /* 0x000fc800000001ff */
[----:B------:R-:W-:Y:S02]  /*8b90*/  MOV R11, R13 ;  /* 0x0000000d000b7202 */ /* 0x000fe40000000f00 */
[----:B------:R-:W-:-:S07]  /*8ba0*/  MOV R15, R9 ;  /* 0x00000009000f7202 */ /* 0x000fce0000000f00 */
[----:B------:R-:W-:Y:S05]  /*8bb0*/  WARPSYNC.COLLECTIVE R6, `(.L_x_964) ;  /* 0x0000000006087348 */ /* 0x000fea0003c00000 */
[----:B------:R0:W1:Y:S02]  /*8bc0*/  SHFL.BFLY P2, R9, R11, R8, R7 ;  /* 0x0c0000080b097389 */ /* 0x0000640000040007 */
[----:B01----:R-:W-:Y:S01]  /*8bd0*/  ENDCOLLECTIVE ;  /* 0x000000000000791b */ /* 0x003fe20003800000 */
.L_x_964:
[----:B------:R-:W-:-:S05]  /*8be0*/  FADD.FTZ R15, R15, R12 ;  /* 0x0000000c0f0f7221 */ /* 0x000fca0000010000 */
[----:B------:R-:W-:Y:S02]  /*8bf0*/  MOV R11, R15 ;  /* 0x0000000f000b7202 */ /* 0x000fe40000000f00 */
[----:B------:R-:W-:-:S07]  /*8c00*/  MOV R14, R9 ;  /* 0x00000009000e7202 */ /* 0x000fce0000000f00 */
[----:B------:R-:W-:Y:S05]  /*8c10*/  WARPSYNC.COLLECTIVE R6, `(.L_x_965) ;  /* 0x0000000006087348 */ /* 0x000fea0003c00000 */
[----:B------:R0:W1:Y:S02]  /*8c20*/  SHFL.BFLY P2, R9, R11, R8, R7 ;  /* 0x0c0000080b097389 */ /* 0x0000640000040007 */
[----:B01----:R-:W-:Y:S01]  /*8c30*/  ENDCOLLECTIVE ;  /* 0x000000000000791b */ /* 0x003fe20003800000 */
.L_x_965:
[----:B------:R-:W-:Y:S01]  /*8c40*/  FADD.FTZ R14, R13, R14 ;  /* 0x0000000e0d0e7221 */ /* 0x000fe20000010000 */
[----:B------:R-:W-:-:S04]  /*8c50*/  HFMA2.MMA R8, -RZ, RZ, 0, 1.1920928955078125e-07 ;  /* 0x00000002ff087435 */ /* 0x000fc800000001ff */
[----:B------:R-:W-:Y:S02]  /*8c60*/  MOV R11, R14 ;  /* 0x0000000e000b7202 */ /* 0x000fe40000000f00 */
[----:B------:R-:W-:-:S07]  /*8c70*/  MOV R16, R9 ;  /* 0x0000000900107202 */ /* 0x000fce0000000f00 */
[----:B------:R-:W-:Y:S05]  /*8c80*/  WARPSYNC.COLLECTIVE R6, `(.L_x_966) ;  /* 0x0000000006087348 */ /* 0x000fea0003c00000 */
[----:B------:R0:W1:Y:S02]  /*8c90*/  SHFL.BFLY P2, R9, R11, R8, R7 ;  /* 0x0c0000080b097389 */ /* 0x0000640000040007 */
[----:B01----:R-:W-:Y:S01]  /*8ca0*/  ENDCOLLECTIVE ;  /* 0x000000000000791b */ /* 0x003fe20003800000 */
.L_x_966:
[----:B------:R-:W-:-:S05]  /*8cb0*/  FADD.FTZ R16, R15, R16 ;  /* 0x000000100f107221 */ /* 0x000fca0000010000 */
[----:B------:R-:W-:Y:S02]  /*8cc0*/  MOV R11, R16 ;  /* 0x00000010000b7202 */ /* 0x000fe40000000f00 */
[----:B------:R-:W-:-:S07]  /*8cd0*/  MOV R17, R9 ;  /* 0x0000000900117202 */ /* 0x000fce0000000f00 */
[----:B------:R-:W-:Y:S05]  /*8ce0*/  WARPSYNC.COLLECTIVE R6, `(.L_x_967) ;  /* 0x0000000006087348 */ /* 0x000fea0003c00000 */
[----:B------:R0:W1:Y:S02]  /*8cf0*/  SHFL.BFLY P2, R9, R11, R8, R7 ;  /* 0x0c0000080b097389 */ /* 0x0000640000040007 */
[----:B01----:R-:W-:Y:S01]  /*8d00*/  ENDCOLLECTIVE ;  /* 0x000000000000791b */ /* 0x003fe20003800000 */
.L_x_967:
[----:B------:R-:W-:Y:S01]  /*8d10*/  FADD.FTZ R17, R14, R17 ;  /* 0x000000110e117221 */ /* 0x000fe20000010000 */
[----:B------:R-:W-:-:S04]  /*8d20*/  HFMA2.MMA R8, -RZ, RZ, 0, 5.9604644775390625e-08 ;  /* 0x00000001ff087435 */ /* 0x000fc800000001ff */
[----:B------:R-:W-:Y:S02]  /*8d30*/  MOV R11, R17 ;  /* 0x00000011000b7202 */ /* 0x000fe40000000f00 */
[----:B------:R-:W-:-:S07]  /*8d40*/  MOV R19, R9 ;  /* 0x0000000900137202 */ /* 0x000fce0000000f00 */
[----:B------:R-:W-:Y:S05]  /*8d50*/  WARPSYNC.COLLECTIVE R6, `(.L_x_968) ;  /* 0x0000000006087348 */ /* 0x000fea0003c00000 */
[----:B------:R0:W1:Y:S02]  /*8d60*/  SHFL.BFLY P2, R9, R11, R8, R7 ;  /* 0x0c0000080b097389 */ /* 0x0000640000040007 */
[----:B01----:R-:W-:Y:S01]  /*8d70*/  ENDCOLLECTIVE ;  /* 0x000000000000791b */ /* 0x003fe20003800000 */
.L_x_968:
[----:B------:R-:W-:-:S05]  /*8d80*/  FADD.FTZ R19, R16, R19 ;  /* 0x0000001310137221 */ /* 0x000fca0000010000 */
[----:B------:R-:W-:Y:S02]  /*8d90*/  MOV R11, R19 ;  /* 0x00000013000b7202 */ /* 0x000fe40000000f00 */
[----:B------:R-:W-:-:S07]  /*8da0*/  MOV R10, R9 ;  /* 0x00000009000a7202 */ /* 0x000fce0000000f00 */
[----:B------:R-:W-:Y:S05]  /*8db0*/  WARPSYNC.COLLECTIVE R6, `(.L_x_969) ;  /* 0x0000000006087348 */ /* 0x000fea0003c00000 */
[----:B------:R0:W1:Y:S02]  /*8dc0*/  SHFL.BFLY P2, R9, R11, R8, R7 ;  /* 0x0c0000080b097389 */ /* 0x0000640000040007 */
[----:B01----:R-:W-:Y:S01]  /*8dd0*/  ENDCOLLECTIVE ;  /* 0x000000000000791b */ /* 0x003fe20003800000 */
.L_x_969:
[----:B------:R-:W-:Y:S01]  /*8de0*/  FADD.FTZ R10, R17, R10 ;  /* 0x0000000a110a7221 */ /* 0x000fe20000010000 */
[----:B------:R-:W-:Y:S06]  /*8df0*/  BRA `(.L_x_970) ;  /* 0xffffffe800c07947 */ /* 0x000fec000383ffff */
.L_x_940:
[----:B------:R-:W-:Y:S01]  /*8e00*/  HFMA2.MMA R8, -RZ, RZ, 0, 4.76837158203125e-07 ;  /* 0x00000008ff087435 */ /* 0x000fe200000001ff */
[----:B------:R-:W-:Y:S01]  /*8e10*/  BSSY B0, `(.L_x_971) ;  /* 0x0000007000007945 */ /* 0x000fe20003800000 */
[----:B--2---:R-:W-:Y:S02]  /*8e20*/  MOV R11, R2 ;  /* 0x00000002000b7202 */ /* 0x004fe40000000f00 */
[----:B------:R-:W-:Y:S02]  /*8e30*/  MOV R7, 0x101f ;  /* 0x0000101f00077802 */ /* 0x000fe40000000f00 */
[----:B------:R-:W-:-:S07]  /*8e40*/  MOV R6, 0xffff ;  /* 0x0000ffff00067802 */ /* 0x000fce0000000f00 */
[----:B01-34-:R-:W-:Y:S05]  /*8e50*/  WARPSYNC.COLLECTIVE R6, `(.L_x_972) ;  /* 0x0000000006087348 */ /* 0x01bfea0003c00000 */
[----:B------:R2:W0:Y:S02]  /*8e60*/  SHFL.BFLY P2, R9, R11, R8, R7 ;  /* 0x0c0000080b097389 */ /* 0x0004240000040007 */
[----:B01234-:R-:W-:Y:S01]  /*8e70*/  ENDCOLLECTIVE ;  /* 0x000000000000791b */ /* 0x01ffe20003800000 */
.L_x_972:
[----:B------:R-:W-:Y:S05]  /*8e80*/  BSYNC B0 ;  /* 0x0000000000007941 */ /* 0x000fea0003800000 */
.L_x_971:
[----:B------:R-:W-:Y:S01]  /*8e90*/  HFMA2.MMA R8, -RZ, RZ, 0, 4.76837158203125e-07 ;  /* 0x00000008ff087435 */ /* 0x000fe200000001ff */
[----:B------:R-:W-:Y:S01]  /*8ea0*/  MOV R11, R3 ;  /* 0x00000003000b7202 */ /* 0x000fe20000000f00 */
[----:B------:R-:W-:Y:S01]  /*8eb0*/  HFMA2.MMA R14, -RZ, RZ, 0, 0 ;  /* 0x00000000ff0e7435 */ /* 0x000fe200000001ff */
[----:B------:R-:W-:Y:S01]  /*8ec0*/  MOV R7, 0x101f ;  /* 0x0000101f00077802 */ /* 0x000fe20000000f00 */
[----:B------:R-:W-:Y:S01]  /*8ed0*/  HFMA2.MMA R20, -RZ, RZ, 0, 0 ;  /* 0x00000000ff147435 */ /* 0x000fe200000001ff */
        /* <DEDUP_REMOVED lines=8> */
.L_x_973:
[----:B------:R-:W-:Y:S01]  /*8f60*/  @!P0 LEA R15, R63, UR8, 0x7 ;  /* 0x000000083f0f8c11 */ /* 0x000fe2000f8e38ff */
[----:B------:R-:W-:Y:S01]  /*8f70*/  FADD.FTZ R5, R5, R2 ;  /* 0x0000000205057221 */ /* 0x000fe20000010000 */
[----:B------:R-:W-:Y:S02]  /*8f80*/  @!P0 LOP3.LUT R10, R10, R43, RZ, 0x3c, !PT ;  /* 0x0000002b0a0a8212 */ /* 0x000fe400078e3cff */
[----:B------:R-:W-:Y:S02]  /*8f90*/  MOV R16, RZ ;  /* 0x000000ff00107202 */ /* 0x000fe40000000f00 */
        /* <DEDUP_REMOVED lines=10> */
.L_x_974:
[----:B------:R-:W-:Y:S02]  /*9040*/  MOV R11, R4 ;  /* 0x00000004000b7202 */ /* 0x000fe40000000f00 */
[----:B------:R-:W-:-:S07]  /*9050*/  MOV R2, R9 ;  /* 0x0000000900027202 */ /* 0x000fce0000000f00 */
[----:B------:R-:W-:Y:S05]  /*9060*/  WARPSYNC.COLLECTIVE R6, `(.L_x_975) ;  /* 0x0000000006087348 */ /* 0x000fea0003c00000 */
[----:B------:R0:W1:Y:S02]  /*9070*/  SHFL.BFLY P2, R9, R11, R8, R7 ;  /* 0x0c0000080b097389 */ /* 0x0000640000040007 */
[----:B01----:R-:W-:Y:S01]  /*9080*/  ENDCOLLECTIVE ;  /* 0x000000000000791b */ /* 0x003fe20003800000 */
.L_x_975:
[----:B------:R-:W-:Y:S01]  /*9090*/  @!P0 MOV R16, R17 ;  /* 0x0000001100108202 */ /* 0x000fe20000000f00 */
        /* <DEDUP_REMOVED lines=9> */
.L_x_976:
[----:B------:R-:W-:Y:S02]  /*9130*/  @!P0 LOP3.LUT R4, R4, R43, RZ, 0x3c, !PT ;  /* 0x0000002b04048212 */ /* 0x000fe400078e3cff */
[----:B------:R-:W-:Y:S02]  /*9140*/  MOV R11, R3 ;  /* 0x00000003000b7202 */ /* 0x000fe40000000f00 */
[----:B------:R-:W-:-:S07]  /*9150*/  MOV R5, R9 ;  /* 0x0000000900057202 */ /* 0x000fce0000000f00 */
[----:B------:R-:W-:Y:S05]  /*9160*/  WARPSYNC.COLLECTIVE R6, `(.L_x_977) ;  /* 0x0000000006087348 */ /* 0x000fea0003c00000 */
[----:B------:R0:W1:Y:S02]  /*9170*/  SHFL.BFLY P2, R9, R11, R8, R7 ;  /* 0x0c0000080b097389 */ /* 0x0000640000040007 */
[----:B01----:R-:W-:Y:S01]  /*9180*/  ENDCOLLECTIVE ;  /* 0x000000000000791b */ /* 0x003fe20003800000 */
.L_x_977:
        /* <DEDUP_REMOVED lines=11> */
.L_x_978:
[----:B------:R-:W0:Y:S01]  /*9240*/  LDC.64 R2, c[0x0][0x220] ;  /* 0x00008800ff027b82 */ /* 0x000e220000000a00 */
[----:B------:R-:W-:Y:S02]  /*9250*/  MOV R11, R12 ;  /* 0x0000000c000b7202 */ /* 0x000fe40000000f00 */
[----:B------:R-:W-:-:S07]  /*9260*/  MOV R17, R9 ;  /* 0x0000000900117202 */ /* 0x000fce0000000f00 */
[----:B0-----:R-:W-:Y:S05]  /*9270*/  WARPSYNC.COLLECTIVE R6, `(.L_x_979) ;  /* 0x0000000006087348 */ /* 0x001fea0003c00000 */
[----:B------:R1:W2:Y:S02]  /*9280*/  SHFL.BFLY P2, R9, R11, R8, R7 ;  /* 0x0c0000080b097389 */ /* 0x0002a40000040007 */
[----:B012---:R-:W-:Y:S01]  /*9290*/  ENDCOLLECTIVE ;  /* 0x000000000000791b */ /* 0x007fe20003800000 */
.L_x_979:
[----:B------:R-:W-:Y:S02]  /*92a0*/  @!P0 MOV R20, R5 ;  /* 0x0000000500148202 */ /* 0x000fe40000000f00 */
[----:B------:R-:W0:Y:S01]  /*92b0*/  LDC.64 R4, c[0x0][0x218] ;  /* 0x00008600ff047b82 */ /* 0x000e220000000a00 */
[----:B------:R-:W-:Y:S01]  /*92c0*/  FADD.FTZ R10, R10, R17 ;  /* 0x000000110a0a7221 */ /* 0x000fe20000010000 */
[----:B------:R-:W-:Y:S01]  /*92d0*/  @!P0 MOV R22, R23 ;  /* 0x0000001700168202 */ /* 0x000fe20000000f00 */
[----:B------:R-:W-:Y:S01]  /*92e0*/  HFMA2.MMA R8, -RZ, RZ, 0, 4.76837158203125e-07 ;  /* 0x00000008ff087435 */ /* 0x000fe200000001ff */
[----:B------:R-:W-:Y:S02]  /*92f0*/  MOV R11, R14 ;  /* 0x0000000e000b7202 */ /* 0x000fe40000000f00 */
[----:B------:R-:W-:-:S08]  /*9300*/  MOV R15, R9 ;  /* 0x00000009000f7202 */ /* 0x000fd00000000f00 */
[----:B0-----:R-:W-:Y:S05]  /*9310*/  WARPSYNC.COLLECTIVE R6, `(.L_x_980) ;  /* 0x0000000006087348 */ /* 0x001fea0003c00000 */
[----:B------:R1:W2:Y:S02]  /*9320*/  SHFL.BFLY P2, R9, R11, R8, R7 ;  /* 0x0c0000080b097389 */ /* 0x0002a40000040007 */
[----:B012---:R-:W-:Y:S01]  /*9330*/  ENDCOLLECTIVE ;  /* 0x000000000000791b */ /* 0x007fe20003800000 */
.L_x_980:
[----:B------:R-:W-:Y:S01]  /*9340*/  FADD.FTZ R12, R12, R15 ;  /* 0x0000000f0c0c7221 */ /* 0x000fe20000010000 */
[----:B------:R-:W-:Y:S02]  /*9350*/  MOV R11, R16 ;  /* 0x00000010000b7202 */ /* 0x000fe40000000f00 */
[----:B------:R-:W-:-:S07]  /*9360*/  MOV R19, R9 ;  /* 0x0000000900137202 */ /* 0x000fce0000000f00 */
[----:B------:R-:W-:Y:S05]  /*9370*/  WARPSYNC.COLLECTIVE R6, `(.L_x_981) ;  /* 0x0000000006087348 */ /* 0x000fea0003c00000 */
[----:B------:R0:W1:Y:S02]  /*9380*/  SHFL.BFLY P2, R9, R11, R8, R7 ;  /* 0x0c0000080b097389 */ /* 0x0000640000040007 */
[----:B01----:R-:W-:Y:S01]  /*9390*/  ENDCOLLECTIVE ;  /* 0x000000000000791b */ /* 0x003fe20003800000 */
.L_x_981:
[----:B------:R-:W-:Y:S01]  /*93a0*/  FADD.FTZ R19, R19, R14 ;  /* 0x0000000e13137221 */ /* 0x000fe20000010000 */
[----:B------:R-:W-:-:S04]  /*93b0*/  HFMA2.MMA R8, -RZ, RZ, 0, 2.384185791015625e-07 ;  /* 0x00000004ff087435 */ /* 0x000fc800000001ff */
[----:B------:R-:W-:Y:S02]  /*93c0*/  MOV R11, R19 ;  /* 0x00000013000b7202 */ /* 0x000fe40000000f00 */
[----:B------:R-:W-:-:S07]  /*93d0*/  MOV R21, R9 ;  /* 0x0000000900157202 */ /* 0x000fce0000000f00 */
[----:B------:R-:W-:Y:S05]  /*93e0*/  WARPSYNC.COLLECTIVE R6, `(.L_x_982) ;  /* 0x0000000006087348 */ /* 0x000fea0003c00000 */
[----:B------:R0:W1:Y:S02]  /*93f0*/  SHFL.BFLY P2, R9, R11, R8, R7 ;  /* 0x0c0000080b097389 */ /* 0x0000640000040007 */
[----:B01----:R-:W-:Y:S01]  /*9400*/  ENDCOLLECTIVE ;  /* 0x000000000000791b */ /* 0x003fe20003800000 */
.L_x_982:
[----:B------:R-:W-:-:S05]  /*9410*/  FADD.FTZ R21, R21, R16 ;  /* 0x0000001015157221 */ /* 0x000fca0000010000 */
[----:B------:R-:W-:Y:S02]  /*9420*/  MOV R11, R21 ;  /* 0x00000015000b7202 */ /* 0x000fe40000000f00 */
[----:B------:R-:W-:-:S07]  /*9430*/  MOV R14, R9 ;  /* 0x00000009000e7202 */ /* 0x000fce0000000f00 */
[----:B------:R-:W-:Y:S05]  /*9440*/  WARPSYNC.COLLECTIVE R6, `(.L_x_983) ;  /* 0x0000000006087348 */ /* 0x000fea0003c00000 */
[----:B------:R0:W1:Y:S02]  /*9450*/  SHFL.BFLY P2, R9, R11, R8, R7 ;  /* 0x0c0000080b097389 */ /* 0x0000640000040007 */
[----:B01----:R-:W-:Y:S01]  /*9460*/  ENDCOLLECTIVE ;  /* 0x000000000000791b */ /* 0x003fe20003800000 */
.L_x_983:
[----:B------:R-:W-:Y:S01]  /*9470*/  FADD.FTZ R16, R19, R14 ;  /* 0x0000000e13107221 */ /* 0x000fe20000010000 */
[----:B------:R-:W-:-:S04]  /*9480*/  HFMA2.MMA R8, -RZ, RZ, 0, 1.1920928955078125e-07 ;  /* 0x00000002ff087435 */ /* 0x000fc800000001ff */
[----:B------:R-:W-:Y:S02]  /*9490*/  MOV R11, R16 ;  /* 0x00000010000b7202 */ /* 0x000fe40000000f00 */
[----:B------:R-:W-:-:S07]  /*94a0*/  MOV R18, R9 ;  /* 0x0000000900127202 */ /* 0x000fce0000000f00 */
[----:B------:R-:W-:Y:S05]  /*94b0*/  WARPSYNC.COLLECTIVE R6, `(.L_x_984) ;  /* 0x0000000006087348 */ /* 0x000fea0003c00000 */
[----:B------:R0:W1:Y:S02]  /*94c0*/  SHFL.BFLY P2, R9, R11, R8, R7 ;  /* 0x0c0000080b097389 */ /* 0x0000640000040007 */
[----:B01----:R-:W-:Y:S01]  /*94d0*/  ENDCOLLECTIVE ;  /* 0x000000000000791b */ /* 0x003fe20003800000 */
.L_x_984:
[----:B------:R-:W-:-:S05]  /*94e0*/  FADD.FTZ R18, R21, R18 ;  /* 0x0000001215127221 */ /* 0x000fca0000010000 */
[----:B------:R-:W-:Y:S02]  /*94f0*/  MOV R11, R18 ;  /* 0x00000012000b7202 */ /* 0x000fe40000000f00 */
[----:B------:R-:W-:-:S07]  /*9500*/  MOV R19, R9 ;  /* 0x0000000900137202 */ /* 0x000fce0000000f00 */
[----:B------:R-:W-:Y:S05]  /*9510*/  WARPSYNC.COLLECTIVE R6, `(.L_x_985) ;  /* 0x0000000006087348 */ /* 0x000fea0003c00000 */
[----:B------:R0:W1:Y:S02]  /*9520*/  SHFL.BFLY P2, R9, R11, R8, R7 ;  /* 0x0c0000080b097389 */ /* 0x0000640000040007 */
[----:B01----:R-:W-:Y:S01]  /*9530*/  ENDCOLLECTIVE ;  /* 0x000000000000791b */ /* 0x003fe20003800000 */
.L_x_985:
[----:B------:R-:W-:Y:S01]  /*9540*/  FADD.FTZ R14, R16, R19 ;  /* 0x00000013100e7221 */ /* 0x000fe20000010000 */
[----:B------:R-:W-:-:S04]  /*9550*/  HFMA2.MMA R8, -RZ, RZ, 0, 5.9604644775390625e-08 ;  /* 0x00000001ff087435 */ /* 0x000fc800000001ff */
[----:B------:R-:W-:Y:S02]  /*9560*/  MOV R11, R14 ;  /* 0x0000000e000b7202 */ /* 0x000fe40000000f00 */
[----:B------:R-:W-:-:S07]  /*9570*/  MOV R21, R9 ;  /* 0x0000000900157202 */ /* 0x000fce0000000f00 */
[----:B------:R-:W-:Y:S05]  /*9580*/  WARPSYNC.COLLECTIVE R6, `(.L_x_986) ;  /* 0x0000000006087348 */ /* 0x000fea0003c00000 */
[----:B------:R0:W1:Y:S02]  /*9590*/  SHFL.BFLY P2, R9, R11, R8, R7 ;  /* 0x0c0000080b097389 */ /* 0x0000640000040007 */
[----:B01----:R-:W-:Y:S01]  /*95a0*/  ENDCOLLECTIVE ;  /* 0x000000000000791b */ /* 0x003fe20003800000 */
.L_x_986:
[----:B------:R-:W-:Y:S01]  /*95b0*/  FADD.FTZ R16, R18, R21 ;  /* 0x0000001512107221 */ /* 0x000fe20000010000 */
[C---:B------:R-:W-:Y:S02]  /*95c0*/  @!P0 IADD3 R18, R13.reuse, 0x3c, RZ ;  /* 0x0000003c0d128810 */ /* 0x040fe40007ffe0ff */
[----:B------:R-:W-:Y:S02]  /*95d0*/  IADD3 R13, R13, R48, RZ ;  /* 0x000000300d0d7210 */ /* 0x000fe40007ffe0ff */
[----:B------:R-:W-:-:S03]  /*95e0*/  @!P0 LOP3.LUT R18, R18, R43, RZ, 0x3c, !PT ;  /* 0x0000002b12128212 */ /* 0x000fc600078e3cff */
[----:B------:R-:W-:Y:S01]  /*95f0*/  IMAD.WIDE R4, R13, 0x2, R4 ;  /* 0x000000020d047825 */ /* 0x000fe200078e0204 */
[----:B------:R-:W-:-:S03]  /*9600*/  MOV R11, R16 ;  /* 0x00000010000b7202 */ /* 0x000fc60000000f00 */
[----:B------:R-:W-:Y:S01]  /*9610*/  IMAD.WIDE R2, R13, 0x2, R2 ;  /* 0x000000020d027825 */ /* 0x000fe200078e0202 */
[----:B------:R-:W-:-:S07]  /*9620*/  MOV R21, R9 ;  /* 0x0000000900157202 */ /* 0x000fce0000000f00 */
[----:B------:R-:W-:Y:S05]  /*9630*/  WARPSYNC.COLLECTIVE R6, `(.L_x_987) ;  /* 0x0000000006087348 */ /* 0x000fea0003c00000 */
[----:B------:R0:W1:Y:S02]  /*9640*/  SHFL.BFLY P2, R9, R11, R8, R7 ;  /* 0x0c0000080b097389 */ /* 0x0000640000040007 */
[----:B01----:R-:W-:Y:S01]  /*9650*/  ENDCOLLECTIVE ;  /* 0x000000000000791b */ /* 0x003fe20003800000 */
.L_x_987:
[----:B------:R-:W-:Y:S01]  /*9660*/  FADD.FTZ R14, R14, R21 ;  /* 0x000000150e0e7221 */ /* 0x000fe20000010000 */
[----:B------:R-:W-:Y:S01]  /*9670*/  HFMA2.MMA R8, -RZ, RZ, 0, 4.76837158203125e-07 ;  /* 0x00000008ff087435 */ /* 0x000fe200000001ff */
[----:B------:R-:W-:Y:S02]  /*9680*/  MOV R11, R20 ;  /* 0x00000014000b7202 */ /* 0x000fe40000000f00 */
[----:B------:R-:W-:-:S08]  /*9690*/  MOV R19, R9 ;  /* 0x0000000900137202 */ /* 0x000fd00000000f00 */
[----:B------:R-:W-:Y:S05]  /*96a0*/  WARPSYNC.COLLECTIVE R6, `(.L_x_988) ;  /* 0x0000000006087348 */ /* 0x000fea0003c00000 */
[----:B------:R0:W1:Y:S02]  /*96b0*/  SHFL.BFLY P2, R9, R11, R8, R7 ;  /* 0x0c0000080b097389 */ /* 0x0000640000040007 */
[----:B01----:R-:W-:Y:S01]  /*96c0*/  ENDCOLLECTIVE ;  /* 0x000000000000791b */ /* 0x003fe20003800000 */
.L_x_988:
[----:B------:R-:W-:Y:S01]  /*96d0*/  FADD.FTZ R16, R16, R19 ;  /* 0x0000001310107221 */ /* 0x000fe20000010000 */
[----:B------:R-:W-:Y:S02]  /*96e0*/  MOV R11, R22 ;  /* 0x00000016000b7202 */ /* 0x000fe40000000f00 */
[----:B------:R-:W-:-:S07]  /*96f0*/  MOV R23, R9 ;  /* 0x0000000900177202 */ /* 0x000fce0000000f00 */
[----:B------:R-:W-:Y:S05]  /*9700*/  WARPSYNC.COLLECTIVE R6, `(.L_x_989) ;  /* 0x0000000006087348 */ /* 0x000fea0003c00000 */
[----:B------:R0:W1:Y:S02]  /*9710*/  SHFL.BFLY P2, R9, R11, R8, R7 ;  /* 0x0c0000080b097389 */ /* 0x0000640000040007 */
[----:B01----:R-:W-:Y:S01]  /*9720*/  ENDCOLLECTIVE ;  /* 0x000000000000791b */ /* 0x003fe20003800000 */
.L_x_989:
[----:B------:R-:W-:Y:S01]  /*9730*/  FADD.FTZ R23, R23, R20 ;  /* 0x0000001417177221 */ /* 0x000fe20000010000 */
[----:B------:R-:W-:-:S04]  /*9740*/  HFMA2.MMA R8, -RZ, RZ, 0, 2.384185791015625e-07 ;  /* 0x00000004ff087435 */ /* 0x000fc800000001ff */
[----:B------:R-:W-:Y:S02]  /*9750*/  MOV R11, R23 ;  /* 0x00000017000b7202 */ /* 0x000fe40000000f00 */
[----:B------:R-:W-:-:S07]  /*9760*/  MOV R25, R9 ;  /* 0x0000000900197202 */ /* 0x000fce0000000f00 */
[----:B------:R-:W-:Y:S05]  /*9770*/  WARPSYNC.COLLECTIVE R6, `(.L_x_990) ;  /* 0x0000000006087348 */ /* 0x000fea0003c00000 */
[----:B------:R0:W1:Y:S02]  /*9780*/  SHFL.BFLY P2, R9, R11, R8, R7 ;  /* 0x0c0000080b097389 */ /* 0x0000640000040007 */
[----:B01----:R-:W-:Y:S01]  /*9790*/  ENDCOLLECTIVE ;  /* 0x000000000000791b */ /* 0x003fe20003800000 */
.L_x_990:
[----:B------:R-:W-:-:S05]  /*97a0*/  FADD.FTZ R25, R25, R22 ;  /* 0x0000001619197221 */ /* 0x000fca0000010000 */
[----:B------:R-:W-:Y:S02]  /*97b0*/  MOV R11, R25 ;  /* 0x00000019000b7202 */ /* 0x000fe40000000f00 */
[----:B------:R-:W-:-:S07]  /*97c0*/  MOV R20, R9 ;  /* 0x0000000900147202 */ /* 0x000fce0000000f00 */
[----:B------:R-:W-:Y:S05]  /*97d0*/  WARPSYNC.COLLECTIVE R6, `(.L_x_991) ;  /* 0x0000000006087348 */ /* 0x000fea0003c00000 */
[----:B------:R0:W1:Y:S02]  /*97e0*/  SHFL.BFLY P2, R9, R11, R8, R7 ;  /* 0x0c0000080b097389 */ /* 0x0000640000040007 */
[----:B01----:R-:W-:Y:S01]  /*97f0*/  ENDCOLLECTIVE ;  /* 0x000000000000791b */ /* 0x003fe20003800000 */
.L_x_991:
[----:B------:R-:W-:Y:S01]  /*9800*/  FADD.FTZ R20, R23, R20 ;  /* 0x0000001417147221 */ /* 0x000fe20000010000 */
[----:B------:R-:W-:-:S04]  /*9810*/  HFMA2.MMA R8, -RZ, RZ, 0, 1.1920928955078125e-07 ;  /* 0x00000002ff087435 */ /* 0x000fc800000001ff */
[----:B------:R-:W-:Y:S02]  /*9820*/  MOV R11, R20 ;  /* 0x00000014000b7202 */ /* 0x000fe40000000f00 */
[----:B------:R-:W-:Y:S02]  /*9830*/  MOV R22, R9 ;  /* 0x0000000900167202 */ /* 0x000fe40000000f00 */
[----:B------:R-:W-:-:S03]  /*9840*/  @!P0 LEA R9, R63, UR8, 0x7 ;  /* 0x000000083f098c11 */ /* 0x000fc6000f8e38ff */
[----:B------:R-:W-:Y:S01]  /*9850*/  FADD.FTZ R22, R25, R22 ;  /* 0x0000001619167221 */ /* 0x000fe20000010000 */
[----:B------:R-:W-:-:S07]  /*9860*/  @!P0 LEA R18, R18, R9, 0x2 ;  /* 0x0000000912128211 */ /* 0x000fce00078e10ff */
[----:B------:R-:W-:Y:S05]  /*9870*/  WARPSYNC.COLLECTIVE R6, `(.L_x_992) ;  /* 0x0000000006087348 */ /* 0x000fea0003c00000 */
[----:B------:R0:W1:Y:S02]  /*9880*/  SHFL.BFLY P2, R9, R11, R8, R7 ;  /* 0x0c0000080b097389 */ /* 0x0000640000040007 */
[----:B01----:R-:W-:Y:S01]  /*9890*/  ENDCOLLECTIVE ;  /* 0x000000000000791b */ /* 0x003fe20003800000 */
.L_x_992:
[----:B------:R0:W1:Y:S04]  /*98a0*/  @!P0 LDS R27, [R18] ;  /* 0x00000000121b8984 */ /* 0x0000680000000800 */
[----:B------:R0:W2:Y:S01]  /*98b0*/  @!P0 LDS R28, [R18+0x500] ;  /* 0x00050000121c8984 */ /* 0x0000a20000000800 */
[----:B------:R-:W-:Y:S02]  /*98c0*/  MOV R11, R22 ;  /* 0x00000016000b7202 */ /* 0x000fe40000000f00 */
[----:B------:R-:W-:-:S07]  /*98d0*/  MOV R23, R9 ;  /* 0x0000000900177202 */ /* 0x000fce0000000f00 */
[----:B012---:R-:W-:Y:S05]  /*98e0*/  WARPSYNC.COLLECTIVE R6, `(.L_x_993) ;  /* 0x0000000006087348 */ /* 0x007fea0003c00000 */
[----:B------:R3:W4:Y:S02]  /*98f0*/  SHFL.BFLY P2, R9, R11, R8, R7 ;  /* 0x0c0000080b097389 */ /* 0x0007240000040007 */
[----:B01234-:R-:W-:Y:S01]  /*9900*/  ENDCOLLECTIVE ;  /* 0x000000000000791b */ /* 0x01ffe20003800000 */
.L_x_993:
[----:B------:R-:W-:Y:S01]  /*9910*/  FADD.FTZ R23, R20, R23 ;  /* 0x0000001714177221 */ /* 0x000fe20000010000 */
[----:B------:R-:W-:-:S04]  /*9920*/  HFMA2.MMA R8, -RZ, RZ, 0, 5.9604644775390625e-08 ;  /* 0x00000001ff087435 */ /* 0x000fc800000001ff */
[----:B------:R-:W-:Y:S02]  /*9930*/  MOV R11, R23 ;  /* 0x00000017000b7202 */ /* 0x000fe40000000f00 */
[----:B------:R-:W-:Y:S02]  /*9940*/  @!P0 MOV R24, R27 ;  /* 0x0000001b00188202 */ /* 0x000fe40000000f00 */
[----:B------:R-:W-:Y:S02]  /*9950*/  @!P0 MOV R26, R28 ;  /* 0x0000001c001a8202 */ /* 0x000fe40000000f00 */
[----:B------:R-:W-:-:S07]  /*9960*/  MOV R25, R9 ;  /* 0x0000000900197202 */ /* 0x000fce0000000f00 */
[----:B------:R-:W-:Y:S05]  /*9970*/  WARPSYNC.COLLECTIVE R6, `(.L_x_994) ;  /* 0x0000000006087348 */ /* 0x000fea0003c00000 */
[----:B------:R0:W1:Y:S02]  /*9980*/  SHFL.BFLY P2, R9, R11, R8, R7 ;  /* 0x0c0000080b097389 */ /* 0x0000640000040007 */
[----:B01----:R-:W-:Y:S01]  /*9990*/  ENDCOLLECTIVE ;  /* 0x000000000000791b */ /* 0x003fe20003800000 */
.L_x_994:
[----:B------:R-:W-:Y:S01]  /*99a0*/  ISETP.NE.AND P0, PT, R63, RZ, PT ;  /* 0x000000ff3f00720c */ /* 0x000fe20003f05270 */
[----:B------:R-:W-:-:S05]  /*99b0*/  FADD.FTZ R22, R22, R25 ;  /* 0x0000001916167221 */ /* 0x000fca0000010000 */
[----:B------:R-:W-:Y:S02]  /*99c0*/  MOV R11, R22 ;  /* 0x00000016000b7202 */ /* 0x000fe40000000f00 */
[----:B------:R-:W-:-:S07]  /*99d0*/  MOV R18, R9 ;  /* 0x0000000900127202 */ /* 0x000fce0000000f00 */
[----:B------:R-:W-:Y:S05]  /*99e0*/  WARPSYNC.COLLECTIVE R6, `(.L_x_995) ;  /* 0x0000000006087348 */ /* 0x000fea0003c00000 */
[----:B------:R0:W1:Y:S02]  /*99f0*/  SHFL.BFLY P2, R9, R11, R8, R7 ;  /* 0x0c0000080b097389 */ /* 0x0000640000040007 */
[----:B01----:R-:W-:Y:S01]  /*9a00*/  ENDCOLLECTIVE ;  /* 0x000000000000791b */ /* 0x003fe20003800000 */
.L_x_995:
[----:B------:R-:W-:Y:S01]  /*9a10*/  HFMA2.MMA R8, -RZ, RZ, 0, 4.76837158203125e-07 ;  /* 0x00000008ff087435 */ /* 0x000fe200000001ff */
[----:B------:R-:W-:Y:S02]  /*9a20*/  MOV R11, R24 ;  /* 0x00000018000b7202 */ /* 0x000fe40000000f00 */
[----:B------:R-:W-:-:S08]  /*9a30*/  MOV R25, R9 ;  /* 0x0000000900197202 */ /* 0x000fd00000000f00 */
[----:B------:R-:W-:Y:S05]  /*9a40*/  WARPSYNC.COLLECTIVE R6, `(.L_x_996) ;  /* 0x0000000006087348 */ /* 0x000fea0003c00000 */
[----:B------:R0:W1:Y:S02]  /*9a50*/  SHFL.BFLY P2, R9, R11, R8, R7 ;  /* 0x0c0000080b097389 */ /* 0x0000640000040007 */
[----:B01----:R-:W-:Y:S01]  /*9a60*/  ENDCOLLECTIVE ;  /* 0x000000000000791b */ /* 0x003fe20003800000 */
.L_x_996:
[----:B------:R-:W-:Y:S02]  /*9a70*/  MOV R11, R26 ;  /* 0x0000001a000b7202 */ /* 0x000fe40000000f00 */
[----:B------:R-:W-:-:S07]  /*9a80*/  MOV R27, R9 ;  /* 0x00000009001b7202 */ /* 0x000fce0000000f00 */
[----:B------:R-:W-:Y:S05]  /*9a90*/  WARPSYNC.COLLECTIVE R6, `(.L_x_997) ;  /* 0x0000000006087348 */ /* 0x000fea0003c00000 */
[----:B------:R0:W1:Y:S02]  /*9aa0*/  SHFL.BFLY P2, R9, R11, R8, R7 ;  /* 0x0c0000080b097389 */ /* 0x0000640000040007 */
[----:B01----:R-:W-:Y:S01]  /*9ab0*/  ENDCOLLECTIVE ;  /* 0x000000000000791b */ /* 0x003fe20003800000 */
.L_x_997:
[----:B------:R-:W-:Y:S01]  /*9ac0*/  FADD.FTZ R27, R27, R24 ;  /* 0x000000181b1b7221 */ /* 0x000fe20000010000 */
[----:B------:R-:W-:-:S04]  /*9ad0*/  HFMA2.MMA R8, -RZ, RZ, 0, 2.384185791015625e-07 ;  /* 0x00000004ff087435 */ /* 0x000fc800000001ff */
[----:B------:R-:W-:Y:S02]  /*9ae0*/  MOV R11, R27 ;  /* 0x0000001b000b7202 */ /* 0x000fe40000000f00 */
[----:B------:R-:W-:-:S07]  /*9af0*/  MOV R29, R9 ;  /* 0x00000009001d7202 */ /* 0x000fce0000000f00 */
[----:B------:R-:W-:Y:S05]  /*9b00*/  WARPSYNC.COLLECTIVE R6, `(.L_x_998) ;  /* 0x0000000006087348 */ /* 0x000fea0003c00000 */
[----:B------:R0:W1:Y:S02]  /*9b10*/  SHFL.BFLY P2, R9, R11, R8, R7 ;  /* 0x0c0000080b097389 */ /* 0x0000640000040007 */
[----:B01----:R-:W-:Y:S01]  /*9b20*/  ENDCOLLECTIVE ;  /* 0x000000000000791b */ /* 0x003fe20003800000 */
.L_x_998:
[----:B------:R-:W-:-:S05]  /*9b30*/  FADD.FTZ R29, R29, R26 ;  /* 0x0000001a1d1d7221 */ /* 0x000fca0000010000 */
[----:B------:R-:W-:Y:S02]  /*9b40*/  MOV R11, R29 ;  /* 0x0000001d000b7202 */ /* 0x000fe40000000f00 */
[----:B------:R-:W-:-:S07]  /*9b50*/  MOV R24, R9 ;  /* 0x0000000900187202 */ /* 0x000fce0000000f00 */
[----:B------:R-:W-:Y:S05]  /*9b60*/  WARPSYNC.COLLECTIVE R6, `(.L_x_999) ;  /* 0x0000000006087348 */ /* 0x000fea0003c00000 */
[----:B------:R0:W1:Y:S02]  /*9b70*/  SHFL.BFLY P2, R9, R11, R8, R7 ;  /* 0x0c0000080b097389 */ /* 0x0000640000040007 */
[----:B01----:R-:W-:Y:S01]  /*9b80*/  ENDCOLLECTIVE ;  /* 0x000000000000791b */ /* 0x003fe20003800000 */
.L_x_999:
[----:B------:R-:W-:Y:S01]  /*9b90*/  FADD.FTZ R24, R27, R24 ;  /* 0x000000181b187221 */ /* 0x000fe20000010000 */
[----:B------:R-:W-:-:S04]  /*9ba0*/  HFMA2.MMA R8, -RZ, RZ, 0, 1.1920928955078125e-07 ;  /* 0x00000002ff087435 */ /* 0x000fc800000001ff */
[----:B------:R-:W-:Y:S02]  /*9bb0*/  MOV R11, R24 ;  /* 0x00000018000b7202 */ /* 0x000fe40000000f00 */
[----:B------:R-:W-:-:S07]  /*9bc0*/  MOV R26, R9 ;  /* 0x00000009001a7202 */ /* 0x000fce0000000f00 */
[----:B------:R-:W-:Y:S05]  /*9bd0*/  WARPSYNC.COLLECTIVE R6, `(.L_x_1000) ;  /* 0x0000000006087348 */ /* 0x000fea0003c00000 */
[----:B------:R0:W1:Y:S02]  /*9be0*/  SHFL.BFLY P2, R9, R11, R8, R7 ;  /* 0x0c0000080b097389 */ /* 0x0000640000040007 */
[----:B01----:R-:W-:Y:S01]  /*9bf0*/  ENDCOLLECTIVE ;  /* 0x000000000000791b */ /* 0x003fe20003800000 */
.L_x_1000:
[----:B------:R-:W-:-:S05]  /*9c00*/  FADD.FTZ R26, R29, R26 ;  /* 0x0000001a1d1a7221 */ /* 0x000fca0000010000 */
[----:B------:R-:W-:Y:S02]  /*9c10*/  MOV R11, R26 ;  /* 0x0000001a000b7202 */ /* 0x000fe40000000f00 */
[----:B------:R-:W-:-:S07]  /*9c20*/  MOV R27, R9 ;  /* 0x00000009001b7202 */ /* 0x000fce0000000f00 */
[----:B------:R-:W-:Y:S05]  /*9c30*/  WARPSYNC.COLLECTIVE R6, `(.L_x_1001) ;  /* 0x0000000006087348 */ /* 0x000fea0003c00000 */
[----:B------:R0:W1:Y:S02]  /*9c40*/  SHFL.BFLY P2, R9, R11, R8, R7 ;  /* 0x0c0000080b097389 */ /* 0x0000640000040007 */
[----:B01----:R-:W-:Y:S01]  /*9c50*/  ENDCOLLECTIVE ;  /* 0x000000000000791b */ /* 0x003fe20003800000 */
.L_x_1001:
[----:B------:R-:W-:Y:S01]  /*9c60*/  FADD.FTZ R24, R24, R27 ;  /* 0x0000001b18187221 */ /* 0x000fe20000010000 */
[----:B------:R-:W-:Y:S01]  /*9c70*/  FADD.FTZ R8, R23, R18 ;  /* 0x0000001217087221 */ /* 0x000fe20000010000 */
[----:B------:R-:W-:Y:S02]  /*9c80*/  @!P0 F2FP.BF16.F32.PACK_AB R6, RZ, R14 ;  /* 0x0000000eff06823e */ /* 0x000fe400000010ff */
[----:B------:R-:W-:Y:S02]  /*9c90*/  @!P0 F2FP.BF16.F32.PACK_AB R7, RZ, R16 ;  /* 0x00000010ff07823e */ /* 0x000fe400000010ff */
[----:B------:R-:W-:Y:S02]  /*9ca0*/  @!P0 F2FP.BF16.F32.PACK_AB R8, RZ, R8 ;  /* 0x00000008ff08823e */ /* 0x000fe400000010ff */
[----:B------:R-:W-:Y:S02]  /*9cb0*/  PRMT R14, R6, 0x7610, R14 ;  /* 0x00007610060e7816 */ /* 0x000fe4000000000e */
[----:B------:R-:W-:Y:S01]  /*9cc0*/  PRMT R16, R8, 0x7610, R16 ;  /* 0x0000761008107816 */ /* 0x000fe20000000010 */
[----:B------:R-:W-:Y:S01]  /*9cd0*/  HFMA2.MMA R8, -RZ, RZ, 0, 5.9604644775390625e-08 ;  /* 0x00000001ff087435 */ /* 0x000fe200000001ff */
[----:B------:R-:W-:-:S02]  /*9ce0*/  MOV R29, R9 ;  /* 0x00000009001d7202 */ /* 0x000fc40000000f00 */
[----:B------:R-:W-:Y:S02]  /*9cf0*/  @!P0 F2FP.BF16.F32.PACK_AB R9, RZ, R10 ;  /* 0x0000000aff09823e */ /* 0x000fe400000010ff */
[----:B------:R-:W-:Y:S01]  /*9d00*/  PRMT R15, R7, 0x7610, R15 ;  /* 0x00007610070f7816 */ /* 0x000fe2000000000f */
[----:B------:R-:W-:Y:S01]  /*9d10*/  FADD.FTZ R26, R26, R29 ;  /* 0x0000001d1a1a7221 */ /* 0x000fe20000010000 */
[----:B------:R-:W-:Y:S01]  /*9d20*/  MOV R11, R24 ;  /* 0x00000018000b7202 */ /* 0x000fe20000000f00 */
[----:B------:R0:W-:Y:S01]  /*9d30*/  @!P0 STG.E.U16 desc[UR10][R4.64], R9 ;  /* 0x0000000904008986 */ /* 0x0001e2000c10150a */
[----:B------:R-:W-:Y:S02]  /*9d40*/  MOV R7, 0x101f ;  /* 0x0000101f00077802 */ /* 0x000fe40000000f00 */
[----:B------:R-:W-:Y:S02]  /*9d50*/  MOV R6, 0xffff ;  /* 0x0000ffff00067802 */ /* 0x000fe40000000f00 */
[----:B------:R-:W-:-:S07]  /*9d60*/  @!P0 F2FP.BF16.F32.PACK_AB R10, RZ, R12 ;  /* 0x0000000cff0a823e */ /* 0x000fce00000010ff */
[----:B0-----:R-:W-:Y:S05]  /*9d70*/  WARPSYNC.COLLECTIVE R6, `(.L_x_1002) ;  /* 0x0000000006087348 */ /* 0x001fea0003c00000 */
[----:B0-----:R0:W1:Y:S02]  /*9d80*/  SHFL.BFLY P2, R9, R11, R8, R7 ;  /* 0x0c0000080b097389 */ /* 0x0010640000040007 */
[----:B01----:R-:W-:Y:S01]  /*9d90*/  ENDCOLLECTIVE ;  /* 0x000000000000791b */ /* 0x003fe20003800000 */
.L_x_1002:
        /* <DEDUP_REMOVED lines=13> */
.L_x_1003:
[----:B------:R-:W-:Y:S01]  /*9e70*/  FADD.FTZ R13, R24, R13 ;  /* 0x0000000d180d7221 */ /* 0x000fe20000010000 */
[----:B------:R-:W-:Y:S06]  /*9e80*/  BRA `(.L_x_1004) ;  /* 0xffffffe4000c7947 */ /* 0x000fec000383ffff */
.L_x_1005:
        /* <DEDUP_REMOVED lines=15> */
.L_x_2761:


//--------------------- .text._ZN13group_norm_v218gn_bwd_cuda_kernelI13__nv_bfloat16Li320ELi3ELi16ELi20ELi4096ELb1ELb1ELi32ELi320ELi320ELi4ELb1ELi2ELb0ELb0ELNS_15WgradSyncMethodE3ENS_16CompileConditionILi900EEEEEvPT_S6_S6_PKS5_S8_S8_S8_PKfflPfPj --------------------------
	.section	.text._ZN13group_norm_v218gn_bwd_cuda_kernelI13__nv_bfloat16Li320ELi3ELi16ELi20ELi4096ELb1ELb1ELi32ELi320ELi320ELi4ELb1ELi2ELb0ELb0ELNS_15WgradSyncMethodE3ENS_16CompileConditionILi900EEEEEvPT_S6_S6_PKS5_S8_S8_S8_PKfflPfPj,"ax",@progbits
	.align	128
        .global         _ZN13group_norm_v218gn_bwd_cuda_kernelI13__nv_bfloat16Li320ELi3ELi16ELi20ELi4096ELb1ELb1ELi32ELi320ELi320ELi4ELb1ELi2ELb0ELb0ELNS_15WgradSyncMethodE3ENS_16CompileConditionILi900EEEEEvPT_S6_S6_PKS5_S8_S8_S8_PKfflPfPj
        .type           _ZN13group_norm_v218gn_bwd_cuda_kernelI13__nv_bfloat16Li320ELi3ELi16ELi20ELi4096ELb1ELb1ELi32ELi320ELi320ELi4ELb1ELi2ELb0ELb0ELNS_15WgradSyncMethodE3ENS_16CompileConditionILi900EEEEEvPT_S6_S6_PKS5_S8_S8_S8_PKfflPfPj,@function
        .size           _ZN13group_norm_v218gn_bwd_cuda_kernelI13__nv_bfloat16Li320ELi3ELi16ELi20ELi4096ELb1ELb1ELi32ELi320ELi320ELi4ELb1ELi2ELb0ELb0ELNS_15WgradSyncMethodE3ENS_16CompileConditionILi900EEEEEvPT_S6_S6_PKS5_S8_S8_S8_PKfflPfPj,(.L_x_2762 - _ZN13group_norm_v218gn_bwd_cuda_kernelI13__nv_bfloat16Li320ELi3ELi16ELi20ELi4096ELb1ELb1ELi32ELi320ELi320ELi4ELb1ELi2ELb0ELb0ELNS_15WgradSyncMethodE3ENS_16CompileConditionILi900EEEEEvPT_S6_S6_PKS5_S8_S8_S8_PKfflPfPj)
        .other          _ZN13group_norm_v218gn_bwd_cuda_kernelI13__nv_bfloat16Li320ELi3ELi16ELi20ELi4096ELb1ELb1ELi32ELi320ELi320ELi4ELb1ELi2ELb0ELb0ELNS_15WgradSyncMethodE3ENS_16CompileConditionILi900EEEEEvPT_S6_S6_PKS5_S8_S8_S8_PKfflPfPj,@"STO_CUDA_ENTRY STV_DEFAULT"
_ZN13group_norm_v218gn_bwd_cuda_kernelI13__nv_bfloat16Li320ELi3ELi16ELi20ELi4096ELb1ELb1ELi32ELi320ELi320ELi4ELb1ELi2ELb0ELb0ELNS_15WgradSyncMethodE3ENS_16CompileConditionILi900EEEEEvPT_S6_S6_PKS5_S8_S8_S8_PKfflPfPj:
.text._ZN13group_norm_v218gn_bwd_cuda_kernelI13__nv_bfloat16Li320ELi3ELi16ELi20ELi4096ELb1ELb1ELi32ELi320ELi320ELi4ELb1ELi2ELb0ELb0ELNS_15WgradSyncMethodE3ENS_16CompileConditionILi900EEEEEvPT_S6_S6_PKS5_S8_S8_S8_PKfflPfPj:
        /* <DEDUP_REMOVED lines=29> */
.L_x_1008:
[----:B------:R-:W2:Y:S04]  /*01d0*/  LD.E.STRONG.GPU R0, desc[UR10][R2.64] ;  /* 0x0000000a02007980 */ /* 0x000ea8000c10f900 */
[----:B--2---:R-:W-:Y:S01]  /*01e0*/  CCTL.IVALL ;  /* 0x00000000ff00798f */ /* 0x004fe20002000000 */
[----:B------:R-:W-:Y:S05]  /*01f0*/  YIELD ;  /* 0x0000000000007946 */ /* 0x000fea0003800000 */
[----:B-----5:R-:W-:-:S04]  /*0200*/  LOP3.LUT R0, R0, R5, RZ, 0x3c, !PT ;  /* 0x0000000500007212 */ /* 0x020fc800078e3cff */
[----:B------:R-:W-:-:S13]  /*0210*/  ISETP.GT.AND P0, PT, R0, -0x1, PT ;  /* 0xffffffff0000780c */ /* 0x000fda0003f04270 */
[----:B------:R-:W-:Y:S05]  /*0220*/  @P0 BRA `(.L_x_1008) ;  /* 0xfffffffc00e80947 */ /* 0x000fea000383ffff */
.L_x_1007:
[----:B------:R-:W-:Y:S05]  /*0230*/  WARPSYNC.ALL ;  /* 0x0000000000007948 */ /* 0x000fea0003800000 */
[----:B------:R-:W-:Y:S06]  /*0240*/  BAR.SYNC.DEFER_BLOCKING 0x0 ;  /* 0x0000000000007b1d */ /* 0x000fec0000010000 */
[----:B------:R-:W-:Y:S05]  /*0250*/  BRA `(.L_x_1009) ;  /* 0x0000006800847947 */ /* 0x000fea0003800000 */
.L_x_1006:
        /* <DEDUP_REMOVED lines=18> */
[----:B------:R-:W-:Y:S02]  /*0380*/  SHF.R.S32.HI R13, RZ, 0x2, R9 ;  /* 0x00000002ff0d7819 */ /* 0x000fe40000011409 */
[----:B------:R-:W-:Y:S01]  /*0390*/  LEA.HI R8, R8, R14, RZ, 0x4 ;  /* 0x0000000e08087211 */ /* 0x000fe200078f20ff */
[----:B------:R1:W-:Y:S01]  /*03a0*/  STL [R1+0xd0], R6 ;  /* 0x0000d00601007387 */ /* 0x0003e20000100800 */
[C---:B------:R-:W-:Y:S02]  /*03b0*/  IADD3 R10, R13.reuse, 0x50, RZ ;  /* 0x000000500d0a7810 */ /* 0x040fe40007ffe0ff */
[C---:B------:R-:W-:Y:S02]  /*03c0*/  IADD3 R12, R13.reuse, 0xa0, RZ ;  /* 0x000000a00d0c7810 */ /* 0x040fe40007ffe0ff */
[----:B------:R-:W-:Y:S02]  /*03d0*/  IADD3 R0, R13, 0xf0, RZ ;  /* 0x000000f00d007810 */ /* 0x000fe40007ffe0ff */
[----:B------:R-:W-:-:S02]  /*03e0*/  SHF.R.S32.HI R11, RZ, 0x1f, R10 ;  /* 0x0000001fff0b7819 */ /* 0x000fc4000001140a */
[----:B------:R-:W-:Y:S02]  /*03f0*/  SHF.R.S32.HI R13, RZ, 0x1f, R12 ;  /* 0x0000001fff0d7819 */ /* 0x000fe4000001140c */
[----:B------:R-:W-:Y:S02]  /*0400*/  SHF.R.S32.HI R7, RZ, 0x1f, R0 ;  /* 0x0000001fff077819 */ /* 0x000fe40000011400 */
[----:B------:R-:W-:Y:S02]  /*0410*/  LOP3.LUT R9, R9, 0xfffffffc, RZ, 0xc0, !PT ;  /* 0xfffffffc09097812 */ /* 0x000fe400078ec0ff */
[----:B------:R-:W-:Y:S01]  /*0420*/  LEA.HI R11, R11, R10, RZ, 0x2 ;  /* 0x0000000a0b0b7211 */ /* 0x000fe200078f10ff */
[----:B0-----:R-:W-:Y:S01]  /*0430*/  ULEA UR6, UR6, UR4, 0x18 ;  /* 0x0000000406067291 */ /* 0x001fe2000f8ec03f */
[----:B------:R-:W-:Y:S02]  /*0440*/  LEA.HI R13, R13, R12, RZ, 0x2 ;  /* 0x0000000c0d0d7211 */ /* 0x000fe400078f10ff */
[----:B------:R-:W-:Y:S01]  /*0450*/  LEA.HI R7, R7, R0, RZ, 0x2 ;  /* 0x0000000007077211 */ /* 0x000fe200078f10ff */
[----:B------:R-:W-:Y:S01]  /*0460*/  UMOV UR4, URZ ;  /* 0x0000003f00047c82 */ /* 0x000fe20008000000 */
[----:B------:R-:W-:-:S02]  /*0470*/  SHF.R.U32.HI R8, RZ, 0x4, R8 ;  /* 0x00000004ff087819 */ /* 0x000fc40000011608 */
[----:B------:R-:W-:Y:S02]  /*0480*/  IADD3 R9, -R9, R14, RZ ;  /* 0x0000000e09097210 */ /* 0x000fe40007ffe1ff */
[----:B------:R-:W-:Y:S02]  /*0490*/  SHF.R.U32.HI R0, RZ, 0x2, R11 ;  /* 0x00000002ff007819 */ /* 0x000fe4000001160b */
[----:B-1----:R-:W-:Y:S02]  /*04a0*/  SHF.R.U32.HI R6, RZ, 0x2, R13 ;  /* 0x00000002ff067819 */ /* 0x002fe4000001160d */
[C---:B------:R-:W-:Y:S02]  /*04b0*/  LOP3.LUT R12, R9.reuse, 0x3, R8, 0x78, !PT ;  /* 0x00000003090c7812 */ /* 0x040fe400078e7808 */
[C---:B------:R-:W-:Y:S02]  /*04c0*/  LOP3.LUT R11, R9.reuse, 0x3, R0, 0x78, !PT ;  /* 0x00000003090b7812 */ /* 0x040fe400078e7800 */
[----:B------:R-:W-:Y:S01]  /*04d0*/  LOP3.LUT R0, R9, 0x3, R6, 0x78, !PT ;  /* 0x0000000309007812 */ /* 0x000fe200078e7806 */
[----:B------:R0:W-:Y:S01]  /*04e0*/  STL [R1+0xe0], R12 ;  /* 0x0000e00c01007387 */ /* 0x0001e20000100800 */
[----:B------:R-:W-:-:S03]  /*04f0*/  SHF.R.U32.HI R10, RZ, 0x2, R7 ;  /* 0x00000002ff0a7819 */ /* 0x000fc60000011607 */
[----:B------:R-:W-:Y:S01]  /*0500*/  STL [R1+0xdc], R11 ;  /* 0x0000dc0b01007387 */ /* 0x000fe20000100800 */
[----:B------:R-:W-:-:S03]  /*0510*/  LOP3.LUT R10, R9, 0x3, R10, 0x78, !PT ;  /* 0x00000003090a7812 */ /* 0x000fc600078e780a */
[----:B------:R-:W-:Y:S01]  /*0520*/  STL [R1+0xd8], R0 ;  /* 0x0000d80001007387 */ /* 0x000fe20000100800 */
[----:B0-----:R-:W-:-:S03]  /*0530*/  CS2R R12, SRZ ;  /* 0x00000000000c7805 */ /* 0x001fc6000001ff00 */
[----:B------:R0:W-:Y:S02]  /*0540*/  STL [R1+0xd4], R10 ;  /* 0x0000d40a01007387 */ /* 0x0001e40000100800 */
[----:B0-----:R-:W-:Y:S02]  /*0550*/  CS2R R10, SRZ ;  /* 0x00000000000a7805 */ /* 0x001fe4000001ff00 */
[C---:B--2---:R-:W-:Y:S02]  /*0560*/  PRMT R6, R2.reuse, 0x7632, R6 ;  /* 0x0000763202067816 */ /* 0x044fe40000000006 */
[----:B------:R-:W-:Y:S02]  /*0570*/  SHF.L.U32 R0, R2, 0x10, RZ ;  /* 0x0000001002007819 */ /* 0x000fe400000006ff */
[----:B---3--:R-:W-:Y:S02]  /*0580*/  PRMT R8, R4, 0x7632, R8 ;  /* 0x0000763204087816 */ /* 0x008fe40000000008 */
[----:B------:R-:W-:-:S02]  /*0590*/  PRMT R7, R3, 0x7632, R7 ;  /* 0x0000763203077816 */ /* 0x000fc40000000007 */
[----:B------:R-:W-:Y:S02]  /*05a0*/  SHF.L.U32 R2, R3, 0x10, RZ ;  /* 0x0000001003027819 */ /* 0x000fe400000006ff */
[----:B------:R-:W-:Y:S02]  /*05b0*/  SHF.L.U32 R4, R4, 0x10, RZ ;  /* 0x0000001004047819 */ /* 0x000fe400000006ff */
[C---:B------:R-:W-:Y:S02]  /*05c0*/  SHF.L.U32 R3, R5.reuse, 0x10, RZ ;  /* 0x0000001005037819 */ /* 0x040fe400000006ff */
[----:B------:R-:W-:Y:S01]  /*05d0*/  PRMT R9, R5, 0x7632, R9 ;  /* 0x0000763205097816 */ /* 0x000fe20000000009 */
[----:B------:R0:W-:Y:S01]  /*05e0*/  STL [R1+0x1c], R4 ;  /* 0x00001c0401007387 */ /* 0x0001e20000100800 */
[----:B------:R-:W-:-:S03]  /*05f0*/  SHF.L.U32 R5, R8, 0x10, RZ ;  /* 0x0000001008057819 */ /* 0x000fc600000006ff */
[----:B------:R1:W-:Y:S04]  /*0600*/  STL [R1+0x14], R3 ;  /* 0x0000140301007387 */ /* 0x0003e80000100800 */
[----:B------:R2:W-:Y:S01]  /*0610*/  STL [R1+0x8c], RZ ;  /* 0x00008cff01007387 */ /* 0x0005e20000100800 */
[----:B0-----:R-:W-:-:S03]  /*0620*/  SHF.L.U32 R4, R7, 0x10, RZ ;  /* 0x0000001007047819 */ /* 0x001fc600000006ff */
[----:B------:R2:W-:Y:S01]  /*0630*/  STL [R1+0x84], RZ ;  /* 0x000084ff01007387 */ /* 0x0005e20000100800 */
[----:B-1----:R-:W-:-:S03]  /*0640*/  SHF.L.U32 R3, R6, 0x10, RZ ;  /* 0x0000001006037819 */ /* 0x002fc600000006ff */
[----:B------:R2:W-:Y:S01]  /*0650*/  STL [R1+0x88], RZ ;  /* 0x000088ff01007387 */ /* 0x0005e20000100800 */
[----:B------:R-:W-:-:S03]  /*0660*/  SHF.L.U32 R6, R9, 0x10, RZ ;  /* 0x0000001009067819 */ /* 0x000fc600000006ff */
[----:B------:R2:W-:Y:S04]  /*0670*/  STL [R1+0x80], RZ ;  /* 0x000080ff01007387 */ /* 0x0005e80000100800 */
.L_x_1025:
[----:B-1----:R-:W3:Y:S01]  /*0680*/  LDL R14, [R1+0xd0] ;  /* 0x0000d000010e7983 */ /* 0x002ee20000100800 */
[----:B------:R-:W0:Y:S01]  /*0690*/  S2R R7, SR_TID.X ;  /* 0x0000000000077919 */ /* 0x000e220000002100 */
[----:B------:R-:W-:Y:S01]  /*06a0*/  USHF.L.U32 UR7, UR16, 0x5, URZ ;  /* 0x0000000510077899 */ /* 0x000fe2000800063f */
[----:B------:R-:W-:Y:S01]  /*06b0*/  HFMA2.MMA R45, -RZ, RZ, 0, 0 ;  /* 0x00000000ff2d7435 */ /* 0x000fe200000001ff */
[----:B------:R-:W-:Y:S01]  /*06c0*/  MOV R16, UR9 ;  /* 0x0000000900107c02 */ /* 0x000fe20008000f00 */
[----:B------:R-:W-:Y:S01]  /*06d0*/  ULDC.64 UR12, c[0x0][0x248] ;  /* 0x00009200000c7ab9 */ /* 0x000fe20000000a00 */
[----:B------:R-:W-:Y:S01]  /*06e0*/  ULOP3.LUT UR7, UR7, 0xfe0, URZ, 0xc0, !UPT ;  /* 0x00000fe007077892 */ /* 0x000fe2000f8ec03f */
[----:B------:R-:W-:Y:S01]  /*06f0*/  ULDC.64 UR14, c[0x0][0x228] ;  /* 0x00008a00000e7ab9 */ /* 0x000fe20000000a00 */
[----:B0-----:R-:W-:-:S05]  /*0700*/  IMAD.WIDE.U32 R8, R7, -0x33333333, RZ ;  /* 0xcccccccd07087825 */ /* 0x001fca00078e00ff */
[----:B------:R-:W-:-:S05]  /*0710*/  SHF.R.U32.HI R41, RZ, 0x6, R9 ;  /* 0x00000006ff297819 */ /* 0x000fca0000011609 */
[----:B------:R-:W-:Y:S01]  /*0720*/  IMAD R39, R41, -0x50, R7 ;  /* 0xffffffb029277824 */ /* 0x000fe200078e0207 */
[----:B------:R-:W-:Y:S02]  /*0730*/  MOV R7, UR9 ;  /* 0x0000000900077c02 */ /* 0x000fe40008000f00 */
[----:B------:R-:W-:Y:S02]  /*0740*/  MOV R9, UR9 ;  /* 0x0000000900097c02 */ /* 0x000fe40008000f00 */
[----:B------:R-:W-:Y:S02]  /*0750*/  SHF.L.U32 R44, R39, 0x2, RZ ;  /* 0x00000002272c7819 */ /* 0x000fe400000006ff */
[----:B------:R-:W-:Y:S01]  /*0760*/  IADD3 R40, R41, UR7, RZ ;  /* 0x0000000729287c10 */ /* 0x000fe2000fffe0ff */
[----:B------:R-:W-:Y:S02]  /*0770*/  UIMAD UR7, UR5, 0x140000, URZ ;  /* 0x00140000050778a4 */ /* 0x000fe4000f8e023f */
[----:B------:R-:W-:Y:S01]  /*0780*/  IMAD.WIDE.U32 R44, R7, 0x140000, R44 ;  /* 0x00140000072c7825 */ /* 0x000fe200078e002c */
[----:B------:R-:W-:-:S03]  /*0790*/  MOV R7, UR5 ;  /* 0x0000000500077c02 */ /* 0x000fc60008000f00 */
[----:B------:R-:W-:Y:S01]  /*07a0*/  IMAD R40, R40, 0x140, RZ ;  /* 0x0000014028287824 */ /* 0x000fe200078e02ff */
[----:B------:R-:W-:Y:S01]  /*07b0*/  IADD3 R8, R45, UR7, RZ ;  /* 0x000000072d087c10 */ /* 0x000fe2000fffe0ff */
[----:B-----5:R0:W-:Y:S01]  /*07c0*/  STL [R1+0x154], R13 ;  /* 0x0001540d01007387 */ /* 0x0201e20000100800 */
[----:B------:R-:W-:Y:S01]  /*07d0*/  ULDC UR7, c[0x0][0x250] ;  /* 0x0000940000077ab9 */ /* 0x000fe20000000800 */
[----:B---3--:R-:W-:-:S04]  /*07e0*/  LEA R9, P0, R9, R14, 0x4 ;  /* 0x0000000e09097211 */ /* 0x008fc800078020ff */
[----:B------:R-:W-:Y:S02]  /*07f0*/  LEA.HI.X R16, R16, RZ, R7, 0x4, P0 ;  /* 0x000000ff10107211 */ /* 0x000fe400000f2407 */
[C---:B------:R-:W-:Y:S02]  /*0800*/  LEA R14, P0, R9.reuse, UR12, 0x3 ;  /* 0x0000000c090e7c11 */ /* 0x040fe4000f8018ff */
[----:B------:R-:W-:Y:S02]  /*0810*/  IADD3 R7, P1, R40, R44, RZ ;  /* 0x0000002c28077210 */ /* 0x000fe40007f3e0ff */
[----:B------:R-:W-:Y:S01]  /*0820*/  LEA.HI.X R15, R9, UR13, R16, 0x3, P0 ;  /* 0x0000000d090f7c11 */ /* 0x000fe200080f1c10 */
[----:B------:R-:W-:Y:S01]  /*0830*/  ULDC.64 UR12, c[0x0][0x230] ;  /* 0x00008c00000c7ab9 */ /* 0x000fe20000000a00 */
[----:B------:R-:W-:Y:S02]  /*0840*/  IADD3.X R16, RZ, R8, RZ, P1, !PT ;  /* 0x00000008ff107210 */ /* 0x000fe40000ffe4ff */
[----:B------:R-:W-:-:S02]  /*0850*/  SHF.L.U32 R22, R7, 0x1, RZ ;  /* 0x0000000107167819 */ /* 0x000fc400000006ff */
[----:B------:R-:W-:Y:S01]  /*0860*/  SHF.L.U64.HI R25, R7, 0x1, R16 ;  /* 0x0000000107197819 */ /* 0x000fe20000010210 */
[----:B------:R-:W3:Y:S01]  /*0870*/  LDG.E.64.CONSTANT R14, desc[UR10][R14.64] ;  /* 0x0000000a0e0e7981 */ /* 0x000ee2000c1e9b00 */
[----:B------:R-:W-:Y:S02]  /*0880*/  IADD3 R16, P0, R22, UR12, RZ ;  /* 0x0000000c16107c10 */ /* 0x000fe4000ff1e0ff */
[----:B------:R-:W-:Y:S02]  /*0890*/  IADD3 R7, R40, 0x500, RZ ;  /* 0x0000050028077810 */ /* 0x000fe40007ffe0ff */
[----:B------:R-:W-:Y:S02]  /*08a0*/  IADD3.X R17, R25, UR13, RZ, P0, !PT ;  /* 0x0000000d19117c10 */ /* 0x000fe400087fe4ff */
[----:B------:R-:W-:-:S04]  /*08b0*/  IADD3 R7, P0, R7, R44, RZ ;  /* 0x0000002c07077210 */ /* 0x000fc80007f1e0ff */
[----:B------:R-:W-:Y:S01]  /*08c0*/  IADD3.X R18, RZ, R8, RZ, P0, !PT ;  /* 0x00000008ff127210 */ /* 0x000fe200007fe4ff */
[----:B------:R1:W-:Y:S01]  /*08d0*/  STL [R1+0x9c], R22 ;  /* 0x00009c1601007387 */ /* 0x0003e20000100800 */
[C---:B------:R-:W-:Y:S02]  /*08e0*/  SHF.L.U32 R24, R7.reuse, 0x1, RZ ;  /* 0x0000000107187819 */ /* 0x040fe400000006ff */
[----:B------:R-:W-:Y:S01]  /*08f0*/  SHF.L.U64.HI R26, R7, 0x1, R18 ;  /* 0x00000001071a7819 */ /* 0x000fe20000010212 */
[----:B------:R-:W4:Y:S01]  /*0900*/  LDG.E.64.CONSTANT R16, desc[UR10][R16.64] ;  /* 0x0000000a10107981 */ /* 0x000f22000c1e9b00 */
[----:B------:R-:W-:-:S04]  /*0910*/  IADD3 R7, R40, 0xa00, RZ ;  /* 0x00000a0028077810 */ /* 0x000fc80007ffe0ff */
[----:B------:R-:W-:Y:S02]  /*0920*/  IADD3 R7, P1, R7, R44, RZ ;  /* 0x0000002c07077210 */ /* 0x000fe40007f3e0ff */
[----:B------:R-:W-:Y:S02]  /*0930*/  IADD3 R18, P0, R24, UR12, RZ ;  /* 0x0000000c18127c10 */ /* 0x000fe4000ff1e0ff */
[----:B------:R-:W-:Y:S02]  /*0940*/  IADD3.X R20, RZ, R8, RZ, P1, !PT ;  /* 0x00000008ff147210 */ /* 0x000fe40000ffe4ff */
[C---:B------:R-:W-:Y:S02]  /*0950*/  SHF.L.U32 R28, R7.reuse, 0x1, RZ ;  /* 0x00000001071c7819 */ /* 0x040fe400000006ff */
[----:B------:R-:W-:Y:S02]  /*0960*/  IADD3.X R19, R26, UR13, RZ, P0, !PT ;  /* 0x0000000d1a137c10 */ /* 0x000fe400087fe4ff */
[----:B0-----:R-:W-:-:S02]  /*0970*/  SHF.L.U64.HI R13, R7, 0x1, R20 ;  /* 0x00000001070d7819 */ /* 0x001fc40000010214 */
[----:B------:R-:W-:Y:S01]  /*0980*/  IADD3 R20, P0, R28, UR12, RZ ;  /* 0x0000000c1c147c10 */ /* 0x000fe2000ff1e0ff */
[----:B------:R-:W-:Y:S03]  /*0990*/  STL [R1+0xa0], R25 ;  /* 0x0000a01901007387 */ /* 0x000fe60000100800 */
[----:B------:R-:W-:Y:S01]  /*09a0*/  IADD3.X R21, R13, UR13, RZ, P0, !PT ;  /* 0x0000000d0d157c10 */ /* 0x000fe200087fe4ff */
[----:B------:R-:W2:Y:S01]  /*09b0*/  LDG.E.64.CONSTANT R18, desc[UR10][R18.64] ;  /* 0x0000000a12127981 */ /* 0x000ea2000c1e9b00 */
[----:B-1----:R-:W-:-:S03]  /*09c0*/  IADD3 R22, P0, R22, UR14, RZ ;  /* 0x0000000e16167c10 */ /* 0x002fc6000ff1e0ff */
[----:B------:R0:W-:Y:S01]  /*09d0*/  STL [R1+0xa4], R24 ;  /* 0x0000a41801007387 */ /* 0x0001e20000100800 */
[----:B------:R-:W-:Y:S02]  /*09e0*/  IADD3.X R23, R25, UR15, RZ, P0, !PT ;  /* 0x0000000f19177c10 */ /* 0x000fe400087fe4ff */
[C---:B------:R-:W-:Y:S01]  /*09f0*/  IADD3 R7, R40.reuse, 0xf00, RZ ;  /* 0x00000f0028077810 */ /* 0x040fe20007ffe0ff */
[----:B------:R1:W-:Y:S01]  /*0a00*/  STL [R1+0xb4], R26 ;  /* 0x0000b41a01007387 */ /* 0x0003e20000100800 */
[----:B------:R-:W-:-:S03]  /*0a10*/  IADD3 R48, R40, 0x1e00, RZ ;  /* 0x00001e0028307810 */ /* 0x000fc60007ffe0ff */
[----:B------:R-:W2:Y:S01]  /*0a20*/  LDG.E.64.CONSTANT R20, desc[UR10][R20.64] ;  /* 0x0000000a14147981 */ /* 0x000ea2000c1e9b00 */
[----:B0-----:R-:W-:-:S03]  /*0a30*/  IADD3 R24, P0, R24, UR14, RZ ;  /* 0x0000000e18187c10 */ /* 0x001fc6000ff1e0ff */
[----:B------:R-:W2:Y:S01]  /*0a40*/  LDG.E.64.CONSTANT R22, desc[UR10][R22.64] ;  /* 0x0000000a16167981 */ /* 0x000ea2000c1e9b00 */
[----:B------:R-:W-:Y:S02]  /*0a50*/  IADD3.X R25, R26, UR15, RZ, P0, !PT ;  /* 0x0000000f1a197c10 */ /* 0x000fe400087fe4ff */
[----:B------:R-:W-:Y:S02]  /*0a60*/  IADD3 R9, P0, R7, R44, RZ ;  /* 0x0000002c07097210 */ /* 0x000fe40007f1e0ff */
[----:B------:R-:W-:Y:S02]  /*0a70*/  IADD3 R7, R40, 0x1400, RZ ;  /* 0x0000140028077810 */ /* 0x000fe40007ffe0ff */
[----:B-1----:R-:W-:Y:S01]  /*0a80*/  IADD3.X R26, RZ, R8, RZ, P0, !PT ;  /* 0x00000008ff1a7210 */ /* 0x002fe200007fe4ff */
[----:B------:R0:W-:Y:S01]  /*0a90*/  STL [R1+0xa8], R28 ;  /* 0x0000a81c01007387 */ /* 0x0001e20000100800 */
[C---:B------:R-:W-:Y:S02]  /*0aa0*/  SHF.L.U32 R38, R9.reuse, 0x1, RZ ;  /* 0x0000000109267819 */ /* 0x040fe400000006ff */
[----:B------:R-:W-:Y:S01]  /*0ab0*/  SHF.L.U64.HI R42, R9, 0x1, R26 ;  /* 0x00000001092a7819 */ /* 0x000fe2000001021a */
[----:B------:R-:W2:Y:S01]  /*0ac0*/  LDG.E.64.CONSTANT R24, desc[UR10][R24.64] ;  /* 0x0000000a18187981 */ /* 0x000ea2000c1e9b00 */
[----:B------:R-:W-:-:S02]  /*0ad0*/  IADD3 R26, P1, R38, UR12, RZ ;  /* 0x0000000c261a7c10 */ /* 0x000fc4000ff3e0ff */
[----:B------:R-:W-:Y:S02]  /*0ae0*/  IADD3 R7, P2, R7, R44, RZ ;  /* 0x0000002c07077210 */ /* 0x000fe40007f5e0ff */
[----:B0-----:R-:W-:Y:S02]  /*0af0*/  IADD3 R28, P0, R28, UR14, RZ ;  /* 0x0000000e1c1c7c10 */ /* 0x001fe4000ff1e0ff */
[----:B------:R-:W-:Y:S02]  /*0b00*/  IADD3.X R27, R42, UR13, RZ, P1, !PT ;  /* 0x0000000d2a1b7c10 */ /* 0x000fe40008ffe4ff */
[----:B------:R-:W-:Y:S02]  /*0b10*/  IADD3.X R30, RZ, R8, RZ, P2, !PT ;  /* 0x00000008ff1e7210 */ /* 0x000fe400017fe4ff */
[----:B------:R-:W-:Y:S02]  /*0b20*/  SHF.L.U32 R51, R7, 0x1, RZ ;  /* 0x0000000107337819 */ /* 0x000fe400000006ff */
[----:B------:R-:W-:Y:S01]  /*0b30*/  IADD3.X R29, R13, UR15, RZ, P0, !PT ;  /* 0x0000000f0d1d7c10 */ /* 0x000fe200087fe4ff */
[----:B------:R-:W3:Y:S01]  /*0b40*/  LDG.E.64.CONSTANT R26, desc[UR10][R26.64] ;  /* 0x0000000a1a1a7981 */ /* 0x000ee2000c1e9b00 */
[----:B------:R-:W-:-:S02]  /*0b50*/  SHF.L.U64.HI R47, R7, 0x1, R30 ;  /* 0x00000001072f7819 */ /* 0x000fc4000001021e */
[----:B------:R-:W-:Y:S02]  /*0b60*/  IADD3 R30, P0, R51, UR12, RZ ;  /* 0x0000000c331e7c10 */ /* 0x000fe4000ff1e0ff */
[----:B------:R-:W4:Y:S02]  /*0b70*/  LDG.E.64.CONSTANT R28, desc[UR10][R28.64] ;  /* 0x0000000a1c1c7981 */ /* 0x000f24000c1e9b00 */
[----:B------:R-:W-:-:S06]  /*0b80*/  IADD3.X R31, R47, UR13, RZ, P0, !PT ;  /* 0x0000000d2f1f7c10 */ /* 0x000fcc00087fe4ff */
[----:B------:R-:W2:Y:S04]  /*0b90*/  LDG.E.64.CONSTANT R30, desc[UR10][R30.64] ;  /* 0x0000000a1e1e7981 */ /* 0x000ea8000c1e9b00 */
[----:B------:R-:W-:Y:S04]  /*0ba0*/  STL [R1+0xbc], R13 ;  /* 0x0000bc0d01007387 */ /* 0x000fe80000100800 */
[----:B------:R-:W-:Y:S04]  /*0bb0*/  STL [R1+0xb8], R38 ;  /* 0x0000b82601007387 */ /* 0x000fe80000100800 */
[----:B------:R-:W-:Y:S04]  /*0bc0*/  STL [R1+0xc8], R42 ;  /* 0x0000c82a01007387 */ /* 0x000fe80000100800 */
[----:B---3--:R-:W-:Y:S04]  /*0bd0*/  STL [R1+0x150], R27 ;  /* 0x0001501b01007387 */ /* 0x008fe80000100800 */
[----:B------:R-:W-:Y:S04]  /*0be0*/  STL [R1+0xc0], R51 ;  /* 0x0000c03301007387 */ /* 0x000fe80000100800 */
[----:B----4-:R0:W-:Y:S04]  /*0bf0*/  STL [R1+0x148], R29 ;  /* 0x0001481d01007387 */ /* 0x0101e80000100800 */
[----:B------:R-:W-:Y:S04]  /*0c00*/  STL [R1+0xc4], R47 ;  /* 0x0000c42f01007387 */ /* 0x000fe80000100800 */
[----:B0-----:R-:W3:Y:S04]  /*0c10*/  LDL R29, [R1+0x1c] ;  /* 0x00001c00011d7983 */ /* 0x001ee80000100800 */
[----:B--2---:R0:W-:Y:S04]  /*0c20*/  STL [R1+0x14c], R31 ;  /* 0x00014c1f01007387 */ /* 0x0041e80000100800 */
[----:B0-----:R-:W2:Y:S01]  /*0c30*/  LDL R31, [R1+0x14] ;  /* 0x00001400011f7983 */ /* 0x001ea20000100800 */
[----:B------:R-:W-:-:S06]  /*0c40*/  FADD.FTZ R7, R15, UR7 ;  /* 0x000000070f077e21 */ /* 0x000fcc0008010000 */
[----:B------:R-:W0:Y:S01]  /*0c50*/  MUFU.RSQ R7, R7 ;  /* 0x0000000700077308 */ /* 0x000e220000001400 */
[C---:B------:R-:W-:Y:S02]  /*0c60*/  SHF.L.U32 R9, R16.reuse, 0x10, RZ ;  /* 0x0000001010097819 */ /* 0x040fe400000006ff */
[C---:B------:R-:W-:Y:S02]  /*0c70*/  SHF.L.U32 R15, R17.reuse, 0x10, RZ ;  /* 0x00000010110f7819 */ /* 0x040fe400000006ff */
[----:B------:R-:W-:Y:S01]  /*0c80*/  PRMT R46, R16, 0x7632, R46 ;  /* 0x00007632102e7816 */ /* 0x000fe2000000002e */
[C---:B------:R-:W-:Y:S02]  /*0c90*/  FADD.FTZ R32, -R14.reuse, R9 ;  /* 0x000000090e207221 */ /* 0x040fe40000010100 */
[----:B------:R-:W-:Y:S01]  /*0ca0*/  FADD.FTZ R15, -R14, R15 ;  /* 0x0000000f0e0f7221 */ /* 0x000fe20000010100 */
[----:B------:R-:W-:Y:S02]  /*0cb0*/  SHF.L.U32 R46, R46, 0x10, RZ ;  /* 0x000000102e2e7819 */ /* 0x000fe400000006ff */
[----:B------:R-:W-:Y:S01]  /*0cc0*/  PRMT R49, R17, 0x7632, R49 ;  /* 0x0000763211317816 */ /* 0x000fe20000000031 */
[C---:B0-----:R-:W-:Y:S01]  /*0cd0*/  FMUL.FTZ R13, R7.reuse, R32 ;  /* 0x00000020070d7220 */ /* 0x041fe20000410000 */
[----:B------:R-:W-:Y:S01]  /*0ce0*/  FMUL.FTZ R57, R7, R15 ;  /* 0x0000000f07397220 */ /* 0x000fe20000410000 */
[----:B------:R-:W-:Y:S01]  /*0cf0*/  FADD.FTZ R46, -R14, R46 ;  /* 0x0000002e0e2e7221 */ /* 0x000fe20000010100 */
[----:B------:R-:W-:-:S03]  /*0d00*/  SHF.L.U32 R49, R49, 0x10, RZ ;  /* 0x0000001031317819 */ /* 0x000fc600000006ff */
[----:B------:R-:W-:Y:S02]  /*0d10*/  FMUL.FTZ R46, R7, R46 ;  /* 0x0000002e072e7220 */ /* 0x000fe40000410000 */
[----:B------:R-:W-:Y:S02]  /*0d20*/  FADD.FTZ R49, -R14, R49 ;  /* 0x000000310e317221 */ /* 0x000fe40000010100 */
[----:B------:R-:W-:Y:S02]  /*0d30*/  FFMA.FTZ R35, R3, R46, R5 ;  /* 0x0000002e03237223 */ /* 0x000fe40000010005 */
[----:B------:R-:W-:Y:S02]  /*0d40*/  FMUL.FTZ R49, R7, R49 ;  /* 0x0000003107317220 */ /* 0x000fe40000410000 */
[----:B------:R-:W-:Y:S02]  /*0d50*/  FMUL.FTZ R60, R35, -1.4426950216293334961 ;  /* 0xbfb8aa3b233c7820 */ /* 0x000fe40000410000 */
[----:B------:R-:W-:-:S04]  /*0d60*/  FFMA.FTZ R37, R4, R49, R6 ;  /* 0x0000003104257223 */ /* 0x000fc80000010006 */
[----:B------:R-:W0:Y:S01]  /*0d70*/  MUFU.EX2 R60, R60 ;  /* 0x0000003c003c7308 */ /* 0x000e220000000800 */
[----:B------:R-:W-:-:S07]  /*0d80*/  FMUL.FTZ R15, R37, -1.4426950216293334961 ;  /* 0xbfb8aa3b250f7820 */ /* 0x000fce0000410000 */
[----:B------:R-:W1:Y:S01]  /*0d90*/  MUFU.EX2 R15, R15 ;  /* 0x0000000f000f7308 */ /* 0x000e620000000800 */
[----:B0-----:R-:W-:-:S07]  /*0da0*/  FADD.FTZ R60, R60, 1 ;  /* 0x3f8000003c3c7421 */ /* 0x001fce0000010000 */
[----:B------:R-:W-:Y:S01]  /*0db0*/  MUFU.RCP R60, R60 ;  /* 0x0000003c003c7308 */ /* 0x000fe20000001000 */
[----:B-1----:R-:W-:Y:S01]  /*0dc0*/  FADD.FTZ R15, R15, 1 ;  /* 0x3f8000000f0f7421 */ /* 0x002fe20000010000 */
[----:B------:R0:W-:Y:S01]  /*0dd0*/  STL [R1+0xe4], R16 ;  /* 0x0000e41001007387 */ /* 0x0001e20000100800 */
[----:B------:R-:W-:Y:S01]  /*0de0*/  IADD3 R48, P1, R48, R44, RZ ;  /* 0x0000002c30307210 */ /* 0x000fe20007f3e0ff */
[----:B---3--:R-:W-:-:S04]  /*0df0*/  FFMA.FTZ R9, R0, R13, R29 ;  /* 0x0000000d00097223 */ /* 0x008fc8000001001d */
[----:B------:R-:W-:-:S06]  /*0e00*/  FMUL.FTZ R32, R9, -1.4426950216293334961 ;  /* 0xbfb8aa3b09207820 */ /* 0x000fcc0000410000 */
[----:B------:R-:W1:Y:S01]  /*0e10*/  MUFU.EX2 R32, R32 ;  /* 0x0000002000207308 */ /* 0x000e620000000800 */
[----:B--2---:R-:W-:-:S04]  /*0e20*/  FFMA.FTZ R34, R2, R57, R31 ;  /* 0x0000003902227223 */ /* 0x004fc8000001001f */
[----:B------:R-:W-:-:S06]  /*0e30*/  FMUL.FTZ R33, R34, -1.4426950216293334961 ;  /* 0xbfb8aa3b22217820 */ /* 0x000fcc0000410000 */
[----:B------:R-:W2:Y:S01]  /*0e40*/  MUFU.EX2 R33, R33 ;  /* 0x0000002100217308 */ /* 0x000ea20000000800 */
[----:B-1----:R-:W-:-:S07]  /*0e50*/  FADD.FTZ R32, R32, 1 ;  /* 0x3f80000020207421 */ /* 0x002fce0000010000 */
[----:B------:R1:W3:Y:S02]  /*0e60*/  MUFU.RCP R36, R32 ;  /* 0x0000002000247308 */ /* 0x0002e40000001000 */
[----:B-1----:R-:W-:Y:S01]  /*0e70*/  IADD3 R32, P0, R38, UR14, RZ ;  /* 0x0000000e26207c10 */ /* 0x002fe2000ff1e0ff */
[----:B--2---:R-:W-:-:S03]  /*0e80*/  FADD.FTZ R38, R33, 1 ;  /* 0x3f80000021267421 */ /* 0x004fc60000010000 */
[----:B------:R-:W-:Y:S02]  /*0e90*/  IADD3.X R33, R42, UR15, RZ, P0, !PT ;  /* 0x0000000f2a217c10 */ /* 0x000fe400087fe4ff */
[----:B------:R-:W-:Y:S01]  /*0ea0*/  MOV R42, 0x28 ;  /* 0x00000028002a7802 */ /* 0x000fe20000000f00 */
[----:B------:R-:W1:Y:S01]  /*0eb0*/  MUFU.RCP R38, R38 ;  /* 0x0000002600267308 */ /* 0x000e620000001000 */
[----:B------:R2:W-:Y:S03]  /*0ec0*/  STL [R1+0xe8], R17 ;  /* 0x0000e81101007387 */ /* 0x0005e60000100800 */
[----:B------:R-:W-:Y:S01]  /*0ed0*/  IMAD R42, R39, R42, UR6 ;  /* 0x00000006272a7e24 */ /* 0x000fe2000f8e022a */
[----:B------:R-:W-:Y:S01]  /*0ee0*/  SHF.L.U32 R53, R23, 0x10, RZ ;  /* 0x0000001017357819 */ /* 0x000fe200000006ff */
[----:B------:R-:W4:Y:S02]  /*0ef0*/  LDG.E.64.CONSTANT R32, desc[UR10][R32.64] ;  /* 0x0000000a20207981 */ /* 0x000f24000c1e9b00 */
[----:B------:R3:W2:Y:S01]  /*0f00*/  MUFU.RCP R39, R15 ;  /* 0x0000000f00277308 */ /* 0x0006a20000001000 */
[----:B0-----:R-:W-:-:S02]  /*0f10*/  LEA R16, R41, R42, 0x3 ;  /* 0x0000002a29107211 */ /* 0x001fc400078e18ff */
[C---:B------:R-:W-:Y:S02]  /*0f20*/  IADD3 R41, R40.reuse, 0x2300, RZ ;  /* 0x0000230028297810 */ /* 0x040fe40007ffe0ff */
[----:B---3--:R-:W-:Y:S01]  /*0f30*/  IADD3 R15, R40, 0x1900, RZ ;  /* 0x00001900280f7810 */ /* 0x008fe20007ffe0ff */
[----:B------:R-:W-:-:S03]  /*0f40*/  FADD.FTZ R40, -R36, 1 ;  /* 0x3f80000024287421 */ /* 0x000fc60000010100 */
[-C--:B------:R-:W-:Y:S02]  /*0f50*/  IADD3 R15, P2, R15, R44.reuse, RZ ;  /* 0x0000002c0f0f7210 */ /* 0x080fe40007f5e0ff */
[----:B------:R-:W-:Y:S01]  /*0f60*/  IADD3 R44, P0, R41, R44, RZ ;  /* 0x0000002c292c7210 */ /* 0x000fe20007f1e0ff */
[----:B-1----:R-:W-:Y:S01]  /*0f70*/  FADD.FTZ R41, -R38, 1 ;  /* 0x3f80000026297421 */ /* 0x002fe20000010100 */
[----:B------:R-:W-:Y:S01]  /*0f80*/  FFMA.FTZ R9, R9, R40, 1 ;  /* 0x3f80000009097423 */ /* 0x000fe20000010028 */
[----:B------:R-:W-:Y:S01]  /*0f90*/  FADD.FTZ R42, -R60, 1 ;  /* 0x3f8000003c2a7421 */ /* 0x000fe20000010100 */
[----:B------:R-:W-:Y:S01]  /*0fa0*/  IADD3.X R40, RZ, R8, RZ, P2, !PT ;  /* 0x00000008ff287210 */ /* 0x000fe200017fe4ff */
[----:B------:R-:W-:Y:S01]  /*0fb0*/  FFMA.FTZ R34, R34, R41, 1 ;  /* 0x3f80000022227423 */ /* 0x000fe20000010029 */
[----:B------:R-:W-:Y:S01]  /*0fc0*/  SHF.L.U32 R58, R15, 0x1, RZ ;  /* 0x000000010f3a7819 */ /* 0x000fe200000006ff */
[----:B------:R-:W-:Y:S01]  /*0fd0*/  FFMA.FTZ R35, R35, R42, 1 ;  /* 0x3f80000023237423 */ /* 0x000fe2000001002a */
[----:B------:R-:W-:Y:S01]  /*0fe0*/  SHF.L.U64.HI R61, R15, 0x1, R40 ;  /* 0x000000010f3d7819 */ /* 0x000fe20000010228 */
[----:B------:R-:W-:Y:S01]  /*0ff0*/  FMUL.FTZ R38, R38, R34 ;  /* 0x0000002226267220 */ /* 0x000fe20000410000 */
[----:B------:R-:W-:Y:S01]  /*1000*/  IADD3 R34, P3, R58, UR12, RZ ;  /* 0x0000000c3a227c10 */ /* 0x000fe2000ff7e0ff */
[----:B------:R-:W-:-:S03]  /*1010*/  FMUL.FTZ R60, R60, R35 ;  /* 0x000000233c3c7220 */ /* 0x000fc60000410000 */
[----:B------:R-:W-:-:S06]  /*1020*/  IADD3.X R35, R61, UR13, RZ, P3, !PT ;  /* 0x0000000d3d237c10 */ /* 0x000fcc0009ffe4ff */
[----:B------:R-:W3:Y:S01]  /*1030*/  LDG.E.64.CONSTANT R34, desc[UR10][R34.64] ;  /* 0x0000000a22227981 */ /* 0x000ee2000c1e9b00 */
[----:B------:R-:W-:Y:S02]  /*1040*/  SHF.L.U32 R15, R18, 0x10, RZ ;  /* 0x00000010120f7819 */ /* 0x000fe400000006ff */
[----:B------:R-:W-:-:S03]  /*1050*/  SHF.L.U32 R40, R19, 0x10, RZ ;  /* 0x0000001013287819 */ /* 0x000fc600000006ff */
[----:B------:R-:W-:Y:S01]  /*1060*/  FADD.FTZ R15, -R14, R15 ;  /* 0x0000000f0e0f7221 */ /* 0x000fe20000010100 */
[----:B------:R-:W-:Y:S03]  /*1070*/  STL [R1+0x54], R13 ;  /* 0x0000540d01007387 */ /* 0x000fe60000100800 */
[----:B------:R-:W-:Y:S01]  /*1080*/  FMUL.FTZ R27, R7, R15 ;  /* 0x0000000f071b7220 */ /* 0x000fe20000410000 */
[----:B------:R-:W-:Y:S01]  /*1090*/  SHF.L.U32 R15, R20, 0x10, RZ ;  /* 0x00000010140f7819 */ /* 0x000fe200000006ff */
[----:B------:R-:W-:Y:S01]  /*10a0*/  STL [R1+0x58], R57 ;  /* 0x0000583901007387 */ /* 0x000fe20000100800 */
[----:B------:R-:W-:Y:S01]  /*10b0*/  SHF.L.U32 R41, R21, 0x10, RZ ;  /* 0x0000001015297819 */ /* 0x000fe200000006ff */
[C---:B------:R-:W-:Y:S02]  /*10c0*/  FADD.FTZ R40, -R14.reuse, R40 ;  /* 0x000000280e287221 */ /* 0x040fe40000010100 */
[----:B------:R0:W-:Y:S01]  /*10d0*/  STL [R1+0xcc], R16 ;  /* 0x0000cc1001007387 */ /* 0x0001e20000100800 */
[----:B------:R-:W-:-:S03]  /*10e0*/  FADD.FTZ R15, -R14, R15 ;  /* 0x0000000f0e0f7221 */ /* 0x000fc60000010100 */
[----:B------:R-:W-:Y:S01]  /*10f0*/  STL [R1+0xb0], R61 ;  /* 0x0000b03d01007387 */ /* 0x000fe20000100800 */
[----:B------:R-:W-:-:S03]  /*1100*/  FADD.FTZ R41, -R14, R41 ;  /* 0x000000290e297221 */ /* 0x000fc60000010100 */
[----:B------:R-:W-:Y:S04]  /*1110*/  STL [R1+0xac], R58 ;  /* 0x0000ac3a01007387 */ /* 0x000fe80000100800 */
[----:B------:R-:W-:Y:S01]  /*1120*/  STL [R1+0x5c], R27 ;  /* 0x00005c1b01007387 */ /* 0x000fe20000100800 */
[C---:B--2---:R-:W-:Y:S01]  /*1130*/  FMUL.FTZ R17, R7.reuse, R15 ;  /* 0x0000000f07117220 */ /* 0x044fe20000410000 */
[----:B------:R-:W-:Y:S01]  /*1140*/  FMUL.FTZ R9, R36, R9 ;  /* 0x0000000924097220 */ /* 0x000fe20000410000 */
[----:B0-----:R-:W-:Y:S01]  /*1150*/  FMUL.FTZ R16, R7, R41 ;  /* 0x0000002907107220 */ /* 0x001fe20000410000 */
[----:B------:R-:W-:Y:S01]  /*1160*/  FADD.FTZ R36, -R39, 1 ;  /* 0x3f80000027247421 */ /* 0x000fe20000010100 */
[----:B------:R-:W-:Y:S02]  /*1170*/  PRMT R50, R23, 0x7632, R50 ;  /* 0x0000763217327816 */ /* 0x000fe40000000032 */
[----:B------:R-:W-:Y:S01]  /*1180*/  FFMA.FTZ R45, R2, R16, R31 ;  /* 0x00000010022d7223 */ /* 0x000fe2000001001f */
[----:B------:R-:W-:Y:S01]  /*1190*/  FFMA.FTZ R37, R37, R36, 1 ;  /* 0x3f80000025257423 */ /* 0x000fe20000010024 */
[----:B------:R-:W-:Y:S01]  /*11a0*/  SHF.L.U32 R50, R50, 0x10, RZ ;  /* 0x0000001032327819 */ /* 0x000fe200000006ff */
[----:B------:R-:W-:-:S02]  /*11b0*/  FMUL.FTZ R59, R53, R38 ;  /* 0x00000026353b7220 */ /* 0x000fc40000410000 */
[----:B------:R-:W-:-:S04]  /*11c0*/  FMUL.FTZ R39, R39, R37 ;  /* 0x0000002527277220 */ /* 0x000fc80000410000 */
[----:B------:R-:W-:Y:S01]  /*11d0*/  FMUL.FTZ R39, R50, R39 ;  /* 0x0000002732277220 */ /* 0x000fe20000410000 */
[----:B---3--:R0:W-:Y:S02]  /*11e0*/  STL [R1+0x144], R35 ;  /* 0x0001442301007387 */ /* 0x0081e40000100800 */
[----:B0-----:R-:W-:Y:S01]  /*11f0*/  FMUL.FTZ R35, R7, R40 ;  /* 0x0000002807237220 */ /* 0x001fe20000410000 */
[----:B------:R-:W-:-:S04]  /*1200*/  SHF.L.U32 R40, R22, 0x10, RZ ;  /* 0x0000001016287819 */ /* 0x000fc800000006ff */
[----:B------:R-:W-:Y:S04]  /*1210*/  STL [R1+0x74], R35 ;  /* 0x0000742301007387 */ /* 0x000fe80000100800 */
[----:B------:R-:W-:Y:S04]  /*1220*/  STL [R1+0xec], R18 ;  /* 0x0000ec1201007387 */ /* 0x000fe80000100800 */
[----:B------:R-:W-:Y:S04]  /*1230*/  STL [R1+0x70], R17 ;  /* 0x0000701101007387 */ /* 0x000fe80000100800 */
[----:B------:R-:W-:Y:S04]  /*1240*/  STL [R1+0xf0], R19 ;  /* 0x0000f01301007387 */ /* 0x000fe80000100800 */
[----:B------:R0:W-:Y:S02]  /*1250*/  STL [R1+0x78], R16 ;  /* 0x0000781001007387 */ /* 0x0001e40000100800 */
[----:B0-----:R-:W-:-:S04]  /*1260*/  FMUL.FTZ R16, R40, R9 ;  /* 0x0000000928107220 */ /* 0x001fc80000410000 */
[----:B------:R-:W-:Y:S01]  /*1270*/  FMUL.FTZ R53, R0, R16 ;  /* 0x0000001000357220 */ /* 0x000fe20000410000 */
[----:B------:R-:W-:Y:S04]  /*1280*/  STL [R1+0x40], R16 ;  /* 0x0000401001007387 */ /* 0x000fe80000100800 */
[----:B------:R0:W-:Y:S01]  /*1290*/  STL [R1+0xf4], R22 ;  /* 0x0000f41601007387 */ /* 0x0001e20000100800 */
[----:B------:R-:W-:-:S03]  /*12a0*/  FFMA.FTZ R50, R13, R53, RZ ;  /* 0x000000350d327223 */ /* 0x000fc600000100ff */
[----:B------:R-:W-:Y:S04]  /*12b0*/  STL [R1+0xf8], R23 ;  /* 0x0000f81701007387 */ /* 0x000fe80000100800 */
[----:B------:R-:W-:Y:S04]  /*12c0*/  STL [R1+0x44], R59 ;  /* 0x0000443b01007387 */ /* 0x000fe80000100800 */
[----:B------:R-:W2:Y:S01]  /*12d0*/  LDL.LU R13, [R1+0x154] ;  /* 0x00015400010d7983 */ /* 0x000ea20000300800 */
[----:B------:R-:W-:Y:S02]  /*12e0*/  PRMT R42, R18, 0x7632, R42 ;  /* 0x00007632122a7816 */ /* 0x000fe4000000002a */
[----:B------:R-:W-:-:S02]  /*12f0*/  PRMT R43, R19, 0x7632, R43 ;  /* 0x00007632132b7816 */ /* 0x000fc4000000002b */
[----:B------:R-:W-:Y:S02]  /*1300*/  SHF.L.U32 R42, R42, 0x10, RZ ;  /* 0x000000102a2a7819 */ /* 0x000fe400000006ff */
[----:B------:R-:W-:Y:S01]  /*1310*/  SHF.L.U32 R43, R43, 0x10, RZ ;  /* 0x000000102b2b7819 */ /* 0x000fe200000006ff */
[----:B------:R-:W-:Y:S02]  /*1320*/  FFMA.FTZ R54, R0, R27, R29 ;  /* 0x0000001b00367223 */ /* 0x000fe4000001001d */
[----:B------:R-:W-:Y:S01]  /*1330*/  FADD.FTZ R42, -R14, R42 ;  /* 0x0000002a0e2a7221 */ /* 0x000fe20000010100 */
[----:B------:R-:W-:Y:S01]  /*1340*/  FFMA.FTZ R56, R2, R35, R31 ;  /* 0x0000002302387223 */ /* 0x000fe2000001001f */
[----:B------:R-:W-:Y:S01]  /*1350*/  FADD.FTZ R43, -R14, R43 ;  /* 0x0000002b0e2b7221 */ /* 0x000fe20000010100 */
[----:B------:R-:W-:Y:S01]  /*1360*/  FMUL.FTZ R52, R54, -1.4426950216293334961 ;  /* 0xbfb8aa3b36347820 */ /* 0x000fe20000410000 */
[----:B------:R-:W-:Y:S01]  /*1370*/  FMUL.FTZ R42, R7, R42 ;  /* 0x0000002a072a7220 */ /* 0x000fe20000410000 */
[----:B------:R-:W-:Y:S01]  /*1380*/  IADD3 R36, P2, R51, UR14, RZ ;  /* 0x0000000e33247c10 */ /* 0x000fe2000ff5e0ff */
[----:B------:R-:W-:Y:S01]  /*1390*/  FMUL.FTZ R9, R45, -1.4426950216293334961 ;  /* 0xbfb8aa3b2d097820 */ /* 0x000fe20000410000 */
[----:B------:R-:W-:Y:S01]  /*13a0*/  FMUL.FTZ R51, R56, -1.4426950216293334961 ;  /* 0xbfb8aa3b38337820 */ /* 0x000fe20000410000 */
[----:B------:R-:W-:Y:S01]  /*13b0*/  FMUL.FTZ R43, R7, R43 ;  /* 0x0000002b072b7220 */ /* 0x000fe20000410000 */
[----:B------:R-:W-:Y:S01]  /*13c0*/  FFMA.FTZ R40, R3, R42, R5 ;  /* 0x0000002a03287223 */ /* 0x000fe20000010005 */
[----:B------:R1:W-:Y:S01]  /*13d0*/  MUFU.EX2 R18, R9 ;  /* 0x0000000900127308 */ /* 0x0003e20000000800 */
[----:B------:R-:W-:-:S02]  /*13e0*/  PRMT R55, R22, 0x7632, R55 ;  /* 0x0000763216377816 */ /* 0x000fc40000000037 */
[----:B------:R-:W-:Y:S01]  /*13f0*/  IADD3.X R37, R47, UR15, RZ, P2, !PT ;  /* 0x0000000f2f257c10 */ /* 0x000fe200097fe4ff */
[----:B------:R-:W-:-:S04]  /*1400*/  FMUL.FTZ R47, R40, -1.4426950216293334961 ;  /* 0xbfb8aa3b282f7820 */ /* 0x000fc80000410000 */
[----:B------:R-:W3:Y:S01]  /*1410*/  MUFU.EX2 R52, R52 ;  /* 0x0000003400347308 */ /* 0x000ee20000000800 */
[----:B-1----:R-:W-:Y:S01]  /*1420*/  FFMA.FTZ R9, R4, R43, R6 ;  /* 0x0000002b04097223 */ /* 0x002fe20000010006 */
[----:B------:R-:W-:Y:S01]  /*1430*/  SHF.L.U32 R55, R55, 0x10, RZ ;  /* 0x0000001037377819 */ /* 0x000fe200000006ff */
[----:B------:R-:W-:-:S05]  /*1440*/  FFMA.FTZ R53, R0, R16, RZ ;  /* 0x0000001000357223 */ /* 0x000fca00000100ff */
[----:B------:R-:W1:Y:S01]  /*1450*/  MUFU.EX2 R51, R51 ;  /* 0x0000003300337308 */ /* 0x000e620000000800 */
[----:B------:R-:W-:Y:S01]  /*1460*/  FMUL.FTZ R38, R9, -1.4426950216293334961 ;  /* 0xbfb8aa3b09267820 */ /* 0x000fe20000410000 */
[----:B------:R-:W-:Y:S01]  /*1470*/  FMUL.FTZ R60, R55, R60 ;  /* 0x0000003c373c7220 */ /* 0x000fe20000410000 */
[----:B0-----:R-:W-:Y:S01]  /*1480*/  SHF.L.U32 R22, R48, 0x1, RZ ;  /* 0x0000000130167819 */ /* 0x001fe200000006ff */
[----:B------:R-:W-:Y:S01]  /*1490*/  FFMA.FTZ R15, R0, R17, R29 ;  /* 0x00000011000f7223 */ /* 0x000fe2000001001d */
[----:B------:R0:W-:Y:S03]  /*14a0*/  STL [R1+0xfc], R20 ;  /* 0x0000fc1401007387 */ /* 0x0001e60000100800 */
[----:B------:R-:W4:Y:S01]  /*14b0*/  MUFU.EX2 R47, R47 ;  /* 0x0000002f002f7308 */ /* 0x000f220000000800 */
[CC--:B------:R-:W-:Y:S01]  /*14c0*/  FMUL.FTZ R55, R3.reuse, R60.reuse ;  /* 0x0000003c03377220 */ /* 0x0c0fe20000410000 */
[CC--:B------:R-:W-:Y:S01]  /*14d0*/  FFMA.FTZ R19, R46.reuse, R60.reuse, R10 ;  /* 0x0000003c2e137223 */ /* 0x0c0fe2000001000a */
[----:B------:R-:W2:Y:S05]  /*14e0*/  LDG.E.64.CONSTANT R36, desc[UR10][R36.64] ;  /* 0x0000000a24247981 */ /* 0x000eaa000c1e9b00 */
[----:B------:R-:W0:Y:S01]  /*14f0*/  MUFU.EX2 R38, R38 ;  /* 0x0000002600267308 */ /* 0x000e220000000800 */
[----:B------:R-:W-:Y:S01]  /*1500*/  FFMA.FTZ R10, R46, R55, R50 ;  /* 0x000000372e0a7223 */ /* 0x000fe20000010032 */
[----:B---3--:R-:W-:Y:S01]  /*1510*/  FADD.FTZ R52, R52, 1 ;  /* 0x3f80000034347421 */ /* 0x008fe20000010000 */
[-C--:B------:R-:W-:Y:S01]  /*1520*/  FMUL.FTZ R46, R2, R59.reuse ;  /* 0x0000003b022e7220 */ /* 0x080fe20000410000 */
[----:B------:R-:W-:Y:S01]  /*1530*/  FFMA.FTZ R53, R3, R60, R53 ;  /* 0x0000003c03357223 */ /* 0x000fe20000010035 */
[----:B------:R-:W-:Y:S01]  /*1540*/  FADD.FTZ R60, R60, R11 ;  /* 0x0000000b3c3c7221 */ /* 0x000fe20000010000 */
[----:B-1----:R-:W-:Y:S01]  /*1550*/  FADD.FTZ R51, R51, 1 ;  /* 0x3f80000033337421 */ /* 0x002fe20000010000 */
[----:B------:R-:W-:Y:S01]  /*1560*/  IADD3.X R11, RZ, R8, RZ, P1, !PT ;  /* 0x00000008ff0b7210 */ /* 0x000fe20000ffe4ff */
[----:B------:R-:W-:Y:S01]  /*1570*/  FFMA.FTZ R10, R57, R46, R10 ;  /* 0x0000002e390a7223 */ /* 0x000fe2000001000a */
[----:B------:R-:W-:Y:S01]  /*1580*/  FFMA.FTZ R53, R2, R59, R53 ;  /* 0x0000003b02357223 */ /* 0x000fe20000010035 */
[----:B------:R-:W1:Y:S01]  /*1590*/  MUFU.RCP R52, R52 ;  /* 0x0000003400347308 */ /* 0x000e620000001000 */
[----:B------:R-:W-:Y:S01]  /*15a0*/  SHF.L.U64.HI R16, R48, 0x1, R11 ;  /* 0x0000000130107819 */ /* 0x000fe2000001020b */
[-CC-:B------:R-:W-:Y:S01]  /*15b0*/  FFMA.FTZ R46, R49, R39.reuse, R12.reuse ;  /* 0x00000027312e7223 */ /* 0x180fe2000001000c */
[----:B----4-:R-:W-:Y:S01]  /*15c0*/  FADD.FTZ R48, R47, 1 ;  /* 0x3f8000002f307421 */ /* 0x010fe20000010000 */
[----:B------:R-:W-:Y:S01]  /*15d0*/  PRMT R12, R20, 0x7632, R12 ;  /* 0x00007632140c7816 */ /* 0x000fe2000000000c */
[----:B------:R-:W-:-:S03]  /*15e0*/  FFMA.FTZ R47, R4, R39, R53 ;  /* 0x00000027042f7223 */ /* 0x000fc60000010035 */
[----:B------:R-:W3:Y:S01]  /*15f0*/  MUFU.RCP R57, R51 ;  /* 0x0000003300397308 */ /* 0x000ee20000001000 */
[----:B0-----:R-:W-:Y:S01]  /*1600*/  FADD.FTZ R53, R38, 1 ;  /* 0x3f80000026357421 */ /* 0x001fe20000010000 */
[----:B------:R-:W-:Y:S01]  /*1610*/  SHF.L.U32 R12, R12, 0x10, RZ ;  /* 0x000000100c0c7819 */ /* 0x000fe200000006ff */
[----:B------:R-:W-:-:S05]  /*1620*/  FMUL.FTZ R41, R15, -1.4426950216293334961 ;  /* 0xbfb8aa3b0f297820 */ /* 0x000fca0000410000 */
[----:B------:R-:W0:Y:S01]  /*1630*/  MUFU.RCP R48, R48 ;  /* 0x0000003000307308 */ /* 0x000e220000001000 */
[----:B------:R-:W-:-:S07]  /*1640*/  FADD.FTZ R12, -R14, R12 ;  /* 0x0000000c0e0c7221 */ /* 0x000fce0000010100 */
[----:B------:R-:W4:Y:S01]  /*1650*/  MUFU.RCP R53, R53 ;  /* 0x0000003500357308 */ /* 0x000f220000001000 */
[----:B------:R-:W-:-:S07]  /*1660*/  IADD3 R38, P1, R22, UR12, RZ ;  /* 0x0000000c16267c10 */ /* 0x000fce000ff3e0ff */
[----:B------:R-:W4:Y:S01]  /*1670*/  MUFU.EX2 R41, R41 ;  /* 0x0000002900297308 */ /* 0x000f220000000800 */
[----:B------:R-:W-:Y:S04]  /*1680*/  STL [R1+0x98], R16 ;  /* 0x0000981001007387 */ /* 0x000fe80000100800 */
[----:B------:R-:W-:Y:S04]  /*1690*/  STL [R1+0x94], R22 ;  /* 0x0000941601007387 */ /* 0x000fe80000100800 */
[----:B------:R-:W-:Y:S04]  /*16a0*/  STL [R1+0x100], R21 ;  /* 0x0001001501007387 */ /* 0x000fe80000100800 */
[----:B------:R-:W-:Y:S04]  /*16b0*/  STL [R1+0x104], R24 ;  /* 0x0001041801007387 */ /* 0x000fe80000100800 */
[----:B------:R4:W-:Y:S01]  /*16c0*/  STL [R1+0x108], R25 ;  /* 0x0001081901007387 */ /* 0x0009e20000100800 */
[----:B--2---:R-:W-:Y:S01]  /*16d0*/  FADD.FTZ R50, R39, R13 ;  /* 0x0000000d27327221 */ /* 0x004fe20000010000 */
[----:B------:R-:W-:Y:S01]  /*16e0*/  FMUL.FTZ R39, R4, R39 ;  /* 0x0000002704277220 */ /* 0x000fe20000410000 */
[----:B-1----:R-:W-:-:S03]  /*16f0*/  FADD.FTZ R13, -R52, 1 ;  /* 0x3f800000340d7421 */ /* 0x002fc60000010100 */
[----:B------:R-:W-:Y:S01]  /*1700*/  FFMA.FTZ R49, R49, R39, R10 ;  /* 0x0000002731317223 */ /* 0x000fe2000001000a */
[----:B------:R-:W-:Y:S01]  /*1710*/  FMUL.FTZ R10, R7, R12 ;  /* 0x0000000c070a7220 */ /* 0x000fe20000410000 */
[----:B---3--:R-:W-:Y:S01]  /*1720*/  FADD.FTZ R12, -R57, 1 ;  /* 0x3f800000390c7421 */ /* 0x008fe20000010100 */
[----:B------:R-:W-:Y:S01]  /*1730*/  IADD3.X R39, R16, UR13, RZ, P1, !PT ;  /* 0x0000000d10277c10 */ /* 0x000fe20008ffe4ff */
[----:B------:R-:W-:Y:S02]  /*1740*/  FFMA.FTZ R13, R54, R13, 1 ;  /* 0x3f800000360d7423 */ /* 0x000fe4000001000d */
[----:B------:R-:W-:Y:S01]  /*1750*/  FFMA.FTZ R56, R56, R12, 1 ;  /* 0x3f80000038387423 */ /* 0x000fe2000001000c */
[----:B------:R-:W-:Y:S01]  /*1760*/  IADD3 R12, P1, R58, UR14, RZ ;  /* 0x0000000e3a0c7c10 */ /* 0x000fe2000ff3e0ff */
[----:B------:R-:W-:Y:S01]  /*1770*/  FMUL.FTZ R52, R52, R13 ;  /* 0x0000000d34347220 */ /* 0x000fe20000410000 */
[----:B0-----:R-:W-:Y:S01]  /*1780*/  FADD.FTZ R58, -R48, 1 ;  /* 0x3f800000303a7421 */ /* 0x001fe20000010100 */
[----:B------:R-:W-:Y:S01]  /*1790*/  FFMA.FTZ R51, R3, R10, R5 ;  /* 0x0000000a03337223 */ /* 0x000fe20000010005 */
[----:B------:R-:W-:Y:S01]  /*17a0*/  IADD3.X R13, R61, UR15, RZ, P1, !PT ;  /* 0x0000000f3d0d7c10 */ /* 0x000fe20008ffe4ff */
[----:B----4-:R-:W-:Y:S01]  /*17b0*/  FADD.FTZ R61, -R53, 1 ;  /* 0x3f800000353d7421 */ /* 0x010fe20000010100 */
[----:B------:R-:W-:Y:S01]  /*17c0*/  FMUL.FTZ R56, R57, R56 ;  /* 0x0000003839387220 */ /* 0x000fe20000410000 */
[----:B------:R-:W-:Y:S01]  /*17d0*/  FFMA.FTZ R58, R40, R58, 1 ;  /* 0x3f800000283a7423 */ /* 0x000fe2000001003a */
[----:B------:R-:W-:Y:S01]  /*17e0*/  FADD.FTZ R57, R41, 1 ;  /* 0x3f80000029397421 */ /* 0x000fe20000010000 */
[----:B------:R-:W-:Y:S01]  /*17f0*/  FFMA.FTZ R61, R9, R61, 1 ;  /* 0x3f800000093d7423 */ /* 0x000fe2000001003d */
[----:B------:R0:W2:Y:S01]  /*1800*/  LDG.E.64.CONSTANT R40, desc[UR10][R12.64] ;  /* 0x0000000a0c287981 */ /* 0x0000a2000c1e9b00 */
[----:B------:R-:W-:Y:S01]  /*1810*/  PRMT R9, R24, 0x7632, R9 ;  /* 0x0000763218097816 */ /* 0x000fe20000000009 */
[----:B------:R-:W-:Y:S01]  /*1820*/  FMUL.FTZ R58, R48, R58 ;  /* 0x0000003a303a7220 */ /* 0x000fe20000410000 */
[----:B------:R-:W-:Y:S01]  /*1830*/  PRMT R11, R21, 0x7632, R11 ;  /* 0x00007632150b7816 */ /* 0x000fe2000000000b */
[----:B------:R-:W3:Y:S01]  /*1840*/  LDG.E.64.CONSTANT R38, desc[UR10][R38.64] ;  /* 0x0000000a26267981 */ /* 0x000ee2000c1e9b00 */
[----:B------:R-:W-:-:S02]  /*1850*/  SHF.L.U32 R9, R9, 0x10, RZ ;  /* 0x0000001009097819 */ /* 0x000fc400000006ff */
[----:B0-----:R-:W-:-:S03]  /*1860*/  SHF.L.U32 R12, R24, 0x10, RZ ;  /* 0x00000010180c7819 */ /* 0x001fc600000006ff */
[----:B------:R-:W-:Y:S02]  /*1870*/  FMUL.FTZ R58, R9, R58 ;  /* 0x0000003a093a7220 */ /* 0x000fe40000410000 */
[----:B------:R-:W-:-:S04]  /*1880*/  FMUL.FTZ R20, R12, R52 ;  /* 0x000000340c147220 */ /* 0x000fc80000410000 */
[----:B------:R-:W-:Y:S01]  /*1890*/  FMUL.FTZ R9, R0, R20 ;  /* 0x0000001400097220 */ /* 0x000fe20000410000 */
[----:B------:R-:W-:Y:S03]  /*18a0*/  STL [R1+0x30], R20 ;  /* 0x0000301401007387 */ /* 0x000fe60000100800 */
[----:B------:R-:W-:Y:S02]  /*18b0*/  FFMA.FTZ R9, R27, R9, R49 ;  /* 0x000000091b097223 */ /* 0x000fe40000010031 */
[----:B------:R-:W4:Y:S01]  /*18c0*/  LDL.LU R27, [R1+0x150] ;  /* 0x00015000011b7983 */ /* 0x000f220000300800 */
[----:B------:R-:W-:Y:S01]  /*18d0*/  FMUL.FTZ R55, R51, -1.4426950216293334961 ;  /* 0xbfb8aa3b33377820 */ /* 0x000fe20000410000 */
[----:B------:R-:W-:-:S05]  /*18e0*/  SHF.L.U32 R11, R11, 0x10, RZ ;  /* 0x000000100b0b7819 */ /* 0x000fca00000006ff */
[----:B------:R-:W0:Y:S01]  /*18f0*/  MUFU.EX2 R55, R55 ;  /* 0x0000003700377308 */ /* 0x000e220000000800 */
[----:B------:R-:W-:-:S04]  /*1900*/  FADD.FTZ R11, -R14, R11 ;  /* 0x0000000b0e0b7221 */ /* 0x000fc80000010100 */
[----:B------:R-:W-:Y:S01]  /*1910*/  FMUL.FTZ R11, R7, R11 ;  /* 0x0000000b070b7220 */ /* 0x000fe20000410000 */
[----:B------:R-:W-:Y:S02]  /*1920*/  PRMT R12, R25, 0x7632, R12 ;  /* 0x00007632190c7816 */ /* 0x000fe4000000000c */
[----:B------:R-:W1:Y:S01]  /*1930*/  MUFU.RCP R57, R57 ;  /* 0x0000003900397308 */ /* 0x000e620000001000 */
[----:B------:R-:W-:Y:S01]  /*1940*/  FFMA.FTZ R54, R4, R11, R6 ;  /* 0x0000000b04367223 */ /* 0x000fe20000010006 */
[----:B------:R-:W-:-:S03]  /*1950*/  SHF.L.U32 R52, R12, 0x10, RZ ;  /* 0x000000100c347819 */ /* 0x000fc600000006ff */
[----:B------:R-:W-:Y:S01]  /*1960*/  FMUL.FTZ R59, R54, -1.4426950216293334961 ;  /* 0xbfb8aa3b363b7820 */ /* 0x000fe20000410000 */
[----:B0-----:R-:W-:Y:S01]  /*1970*/  FADD.FTZ R55, R55, 1 ;  /* 0x3f80000037377421 */ /* 0x001fe20000010000 */
[----:B------:R-:W-:Y:S01]  /*1980*/  SHF.L.U32 R48, R25, 0x10, RZ ;  /* 0x0000001019307819 */ /* 0x000fe200000006ff */
[----:B------:R-:W-:Y:S02]  /*1990*/  FADD.FTZ R13, R18, 1 ;  /* 0x3f800000120d7421 */ /* 0x000fe40000010000 */
[----:B------:R-:W0:Y:S02]  /*19a0*/  MUFU.RCP R12, R55 ;  /* 0x00000037000c7308 */ /* 0x000e240000001000 */
[----:B------:R-:W-:Y:S01]  /*19b0*/  FMUL.FTZ R18, R48, R56 ;  /* 0x0000003830127220 */ /* 0x000fe20000410000 */
[----:B------:R-:W-:-:S05]  /*19c0*/  FMUL.FTZ R48, R3, R58 ;  /* 0x0000003a03307220 */ /* 0x000fca0000410000 */
[----:B------:R-:W0:Y:S01]  /*19d0*/  MUFU.EX2 R59, R59 ;  /* 0x0000003b003b7308 */ /* 0x000e220000000800 */
[----:B------:R-:W-:Y:S01]  /*19e0*/  FFMA.FTZ R48, R42, R48, R9 ;  /* 0x000000302a307223 */ /* 0x000fe20000010009 */
[----:B------:R-:W-:Y:S01]  /*19f0*/  FFMA.FTZ R47, R0, R20, R47 ;  /* 0x00000014002f7223 */ /* 0x000fe2000001002f */
[----:B------:R-:W-:-:S05]  /*1a00*/  FFMA.FTZ R9, R42, R58, R19 ;  /* 0x0000003a2a097223 */ /* 0x000fca0000010013 */
[----:B------:R-:W0:Y:S01]  /*1a10*/  MUFU.RCP R13, R13 ;  /* 0x0000000d000d7308 */ /* 0x000e220000001000 */
[----:B-1----:R-:W-:Y:S01]  /*1a20*/  FADD.FTZ R42, -R57, 1 ;  /* 0x3f800000392a7421 */ /* 0x002fe20000010100 */
[----:B------:R-:W-:Y:S01]  /*1a30*/  FMUL.FTZ R61, R53, R61 ;  /* 0x0000003d353d7220 */ /* 0x000fe20000410000 */
[----:B------:R-:W-:Y:S02]  /*1a40*/  FFMA.FTZ R47, R3, R58, R47 ;  /* 0x0000003a032f7223 */ /* 0x000fe4000001002f */
[----:B------:R-:W-:Y:S01]  /*1a50*/  FFMA.FTZ R42, R15, R42, 1 ;  /* 0x3f8000000f2a7423 */ /* 0x000fe2000001002a */
[----:B0-----:R-:W-:Y:S01]  /*1a60*/  FADD.FTZ R15, -R12, 1 ;  /* 0x3f8000000c0f7421 */ /* 0x001fe20000010100 */
[-C--:B------:R-:W-:Y:S01]  /*1a70*/  FMUL.FTZ R49, R2, R18.reuse ;  /* 0x0000001202317220 */ /* 0x080fe20000410000 */
[----:B------:R-:W-:Y:S01]  /*1a80*/  FMUL.FTZ R52, R52, R61 ;  /* 0x0000003d34347220 */ /* 0x000fe20000410000 */
[----:B------:R-:W-:Y:S01]  /*1a90*/  FFMA.FTZ R47, R2, R18, R47 ;  /* 0x00000012022f7223 */ /* 0x000fe2000001002f */
[----:B------:R-:W-:Y:S01]  /*1aa0*/  FADD.FTZ R53, R59, 1 ;  /* 0x3f8000003b357421 */ /* 0x000fe20000010000 */
[----:B------:R-:W-:Y:S01]  /*1ab0*/  FFMA.FTZ R15, R51, R15, 1 ;  /* 0x3f800000330f7423 */ /* 0x000fe2000001000f */
[----:B------:R-:W-:Y:S01]  /*1ac0*/  FFMA.FTZ R49, R35, R49, R48 ;  /* 0x0000003123317223 */ /* 0x000fe20000010030 */
[----:B------:R-:W-:Y:S01]  /*1ad0*/  FFMA.FTZ R48, R4, R52, R47 ;  /* 0x0000003404307223 */ /* 0x000fe2000001002f */
[----:B------:R-:W-:Y:S01]  /*1ae0*/  IADD3.X R8, RZ, R8, RZ, P0, !PT ;  /* 0x00000008ff087210 */ /* 0x000fe200007fe4ff */
[----:B------:R-:W-:Y:S01]  /*1af0*/  FMUL.FTZ R55, R12, R15 ;  /* 0x0000000f0c377220 */ /* 0x000fe20000410000 */
[----:B------:R-:W-:Y:S01]  /*1b00*/  FADD.FTZ R47, -R13, 1 ;  /* 0x3f8000000d2f7421 */ /* 0x000fe20000010100 */
[----:B------:R-:W-:Y:S01]  /*1b10*/  SHF.L.U32 R12, R28, 0x10, RZ ;  /* 0x000000101c0c7819 */ /* 0x000fe200000006ff */
[----:B------:R-:W0:Y:S01]  /*1b20*/  MUFU.RCP R53, R53 ;  /* 0x0000003500357308 */ /* 0x000e220000001000 */
[----:B------:R-:W-:Y:S01]  /*1b30*/  FMUL.FTZ R42, R57, R42 ;  /* 0x0000002a392a7220 */ /* 0x000fe20000410000 */
[----:B------:R-:W-:Y:S01]  /*1b40*/  FFMA.FTZ R47, R45, R47, 1 ;  /* 0x3f8000002d2f7423 */ /* 0x000fe2000001002f */
[----:B------:R-:W-:-:S02]  /*1b50*/  SHF.L.U32 R45, R26, 0x10, RZ ;  /* 0x000000101a2d7819 */ /* 0x000fc400000006ff */
[----:B------:R-:W-:Y:S01]  /*1b60*/  SHF.L.U64.HI R19, R44, 0x1, R8 ;  /* 0x000000012c137819 */ /* 0x000fe20000010208 */
[----:B------:R-:W-:Y:S01]  /*1b70*/  FMUL.FTZ R15, R12, R42 ;  /* 0x0000002a0c0f7220 */ /* 0x000fe20000410000 */
[----:B------:R-:W-:Y:S01]  /*1b80*/  SHF.L.U32 R35, R44, 0x1, RZ ;  /* 0x000000012c237819 */ /* 0x000fe200000006ff */
[----:B------:R-:W-:Y:S01]  /*1b90*/  STL [R1+0x50], R18 ;  /* 0x0000501201007387 */ /* 0x000fe20000100800 */
[----:B------:R-:W-:-:S03]  /*1ba0*/  FADD.FTZ R45, -R14, R45 ;  /* 0x0000002d0e2d7221 */ /* 0x000fc60000010100 */
[----:B------:R-:W-:Y:S01]  /*1bb0*/  STL [R1+0x90], R19 ;  /* 0x0000901301007387 */ /* 0x000fe20000100800 */
[----:B------:R-:W-:-:S03]  /*1bc0*/  FFMA.FTZ R46, R43, R52, R46 ;  /* 0x000000342b2e7223 */ /* 0x000fc6000001002e */
[----:B------:R-:W-:Y:S01]  /*1bd0*/  STL [R1+0x7c], R35 ;  /* 0x00007c2301007387 */ /* 0x000fe20000100800 */
[----:B------:R-:W-:Y:S01]  /*1be0*/  FADD.FTZ R50, R50, R52 ;  /* 0x0000003432327221 */ /* 0x000fe20000010000 */
[----:B------:R-:W-:Y:S02]  /*1bf0*/  FMUL.FTZ R25, R7, R45 ;  /* 0x0000002d07197220 */ /* 0x000fe40000410000 */
[----:B------:R1:W-:Y:S01]  /*1c00*/  STL [R1+0x38], R15 ;  /* 0x0000380f01007387 */ /* 0x0003e20000100800 */
[----:B------:R-:W-:-:S03]  /*1c10*/  FMUL.FTZ R52, R4, R52 ;  /* 0x0000003404347220 */ /* 0x000fc60000410000 */
[----:B------:R-:W-:Y:S01]  /*1c20*/  STL [R1+0x6c], R25 ;  /* 0x00006c1901007387 */ /* 0x000fe20000100800 */
[----:B-1----:R-:W-:Y:S01]  /*1c30*/  SHF.L.U32 R15, R30, 0x10, RZ ;  /* 0x000000101e0f7819 */ /* 0x002fe200000006ff */
[----:B------:R-:W-:Y:S01]  /*1c40*/  FFMA.FTZ R52, R43, R52, R49 ;  /* 0x000000342b347223 */ /* 0x000fe20000010031 */
[----:B0-----:R-:W-:Y:S01]  /*1c50*/  FADD.FTZ R43, -R53, 1 ;  /* 0x3f800000352b7421 */ /* 0x001fe20000010100 */
[----:B------:R-:W-:Y:S02]  /*1c60*/  STL [R1+0x10c], R28 ;  /* 0x00010c1c01007387 */ /* 0x000fe40000100800 */
[----:B------:R-:W-:Y:S01]  /*1c70*/  FADD.FTZ R15, -R14, R15 ;  /* 0x0000000f0e0f7221 */ /* 0x000fe20000010100 */
[----:B------:R-:W-:Y:S01]  /*1c80*/  FMUL.FTZ R13, R13, R47 ;  /* 0x0000002f0d0d7220 */ /* 0x000fe20000410000 */
[----:B------:R0:W-:Y:S02]  /*1c90*/  STL [R1+0x110], R26 ;  /* 0x0001101a01007387 */ /* 0x0001e40000100800 */
[----:B------:R-:W-:Y:S01]  /*1ca0*/  FMUL.FTZ R23, R7, R15 ;  /* 0x0000000f07177220 */ /* 0x000fe20000410000 */
[----:B------:R-:W-:Y:S01]  /*1cb0*/  FFMA.FTZ R43, R54, R43, 1 ;  /* 0x3f800000362b7423 */ /* 0x000fe2000001002b */
[----:B------:R-:W-:-:S02]  /*1cc0*/  FFMA.FTZ R49, R0, R25, R29 ;  /* 0x0000001900317223 */ /* 0x000fc4000001001d */
[----:B------:R-:W-:Y:S01]  /*1cd0*/  FFMA.FTZ R15, R0, R23, R29 ;  /* 0x00000017000f7223 */ /* 0x000fe2000001001d */
[----:B----4-:R-:W-:-:S05]  /*1ce0*/  SHF.L.U32 R8, R27, 0x10, RZ ;  /* 0x000000101b087819 */ /* 0x010fca00000006ff */
[----:B------:R-:W-:-:S04]  /*1cf0*/  FADD.FTZ R12, -R14, R8 ;  /* 0x000000080e0c7221 */ /* 0x000fc80000010100 */
[----:B------:R-:W-:Y:S01]  /*1d00*/  FMUL.FTZ R21, R7, R12 ;  /* 0x0000000c07157220 */ /* 0x000fe20000410000 */
[----:B------:R-:W-:Y:S02]  /*1d10*/  PRMT R12, R26, 0x7632, R12 ;  /* 0x000076321a0c7816 */ /* 0x000fe4000000000c */
[----:B0-----:R-:W4:Y:S01]  /*1d20*/  LDL R26, [R1+0x78] ;  /* 0x00007800011a7983 */ /* 0x001f220000100800 */
[----:B------:R-:W-:Y:S01]  /*1d30*/  FFMA.FTZ R47, R2, R21, R31 ;  /* 0x00000015022f7223 */ /* 0x000fe2000001001f */
[----:B------:R-:W-:Y:S02]  /*1d40*/  PRMT R54, R27, 0x7632, R54 ;  /* 0x000076321b367816 */ /* 0x000fe40000000036 */
[----:B------:R-:W-:Y:S04]  /*1d50*/  STL [R1+0x64], R21 ;  /* 0x0000641501007387 */ /* 0x000fe80000100800 */
[----:B------:R-:W2:Y:S04]  /*1d60*/  LDL.LU R31, [R1+0x14c] ;  /* 0x00014c00011f7983 */ /* 0x000ea80000300800 */
[----:B------:R0:W-:Y:S04]  /*1d70*/  STL [R1+0x114], R27 ;  /* 0x0001141b01007387 */ /* 0x0001e80000100800 */
[----:B0-----:R-:W3:Y:S04]  /*1d80*/  LDL R27, [R1+0x38] ;  /* 0x00003800011b7983 */ /* 0x001ee80000100800 */
[----:B------:R-:W-:Y:S04]  /*1d90*/  STL [R1+0x68], R23 ;  /* 0x0000681701007387 */ /* 0x000fe80000100800 */
[----:B------:R-:W4:Y:S01]  /*1da0*/  LDL.LU R29, [R1+0x148] ;  /* 0x00014800011d7983 */ /* 0x000f220000300800 */
[----:B------:R-:W-:-:S02]  /*1db0*/  SHF.L.U32 R12, R12, 0x10, RZ ;  /* 0x000000100c0c7819 */ /* 0x000fc400000006ff */
[----:B------:R-:W-:Y:S02]  /*1dc0*/  PRMT R8, R28, 0x7632, R8 ;  /* 0x000076321c087816 */ /* 0x000fe40000000008 */
[----:B------:R-:W-:Y:S01]  /*1dd0*/  SHF.L.U32 R54, R54, 0x10, RZ ;  /* 0x0000001036367819 */ /* 0x000fe200000006ff */
[----:B------:R-:W-:Y:S01]  /*1de0*/  FADD.FTZ R12, -R14, R12 ;  /* 0x0000000c0e0c7221 */ /* 0x000fe20000010100 */
[----:B------:R-:W-:Y:S01]  /*1df0*/  SHF.L.U32 R8, R8, 0x10, RZ ;  /* 0x0000001008087819 */ /* 0x000fe200000006ff */
[----:B------:R-:W-:Y:S02]  /*1e00*/  FMUL.FTZ R56, R49, -1.4426950216293334961 ;  /* 0xbfb8aa3b31387820 */ /* 0x000fe40000410000 */
[----:B------:R-:W-:Y:S01]  /*1e10*/  FMUL.FTZ R12, R7, R12 ;  /* 0x0000000c070c7220 */ /* 0x000fe20000410000 */
[----:B------:R-:W-:Y:S01]  /*1e20*/  FADD.FTZ R54, -R14, R54 ;  /* 0x000000360e367221 */ /* 0x000fe20000010100 */
[----:B------:R-:W-:Y:S01]  /*1e30*/  FMUL.FTZ R55, R8, R55 ;  /* 0x0000003708377220 */ /* 0x000fe20000410000 */
[----:B------:R-:W-:Y:S01]  /*1e40*/  FMUL.FTZ R44, R47, -1.4426950216293334961 ;  /* 0xbfb8aa3b2f2c7820 */ /* 0x000fe20000410000 */
[----:B------:R-:W-:Y:S01]  /*1e50*/  FFMA.FTZ R8, R3, R12, R5 ;  /* 0x0000000c03087223 */ /* 0x000fe20000010005 */
[----:B------:R-:W-:Y:S01]  /*1e60*/  FMUL.FTZ R54, R7, R54 ;  /* 0x0000003607367220 */ /* 0x000fe20000410000 */
[----:B------:R-:W-:Y:S02]  /*1e70*/  MUFU.EX2 R56, R56 ;  /* 0x0000003800387308 */ /* 0x000fe40000000800 */
[----:B------:R-:W-:Y:S01]  /*1e80*/  FMUL.FTZ R45, R8, -1.4426950216293334961 ;  /* 0xbfb8aa3b082d7820 */ /* 0x000fe20000410000 */
[----:B------:R-:W-:Y:S01]  /*1e90*/  FFMA.FTZ R51, R4, R54, R6 ;  /* 0x0000003604337223 */ /* 0x000fe20000010006 */
[----:B------:R-:W-:Y:S01]  /*1ea0*/  FMUL.FTZ R53, R53, R43 ;  /* 0x0000002b35357220 */ /* 0x000fe20000410000 */
[----:B------:R-:W-:-:S03]  /*1eb0*/  FADD.FTZ R60, R60, R58 ;  /* 0x0000003a3c3c7221 */ /* 0x000fc60000010000 */
[----:B------:R-:W0:Y:S08]  /*1ec0*/  MUFU.EX2 R44, R44 ;  /* 0x0000002c002c7308 */ /* 0x000e300000000800 */
[----:B------:R-:W1:Y:S01]  /*1ed0*/  MUFU.EX2 R45, R45 ;  /* 0x0000002d002d7308 */ /* 0x000e620000000800 */
[----:B------:R-:W-:Y:S01]  /*1ee0*/  FFMA.FTZ R18, R10, R55, R9 ;  /* 0x000000370a127223 */ /* 0x000fe20000010009 */
[----:B0-----:R-:W-:Y:S01]  /*1ef0*/  FADD.FTZ R44, R44, 1 ;  /* 0x3f8000002c2c7421 */ /* 0x001fe20000010000 */
[----:B-1----:R-:W-:Y:S01]  /*1f00*/  FADD.FTZ R45, R45, 1 ;  /* 0x3f8000002d2d7421 */ /* 0x002fe20000010000 */
[----:B------:R-:W-:-:S04]  /*1f10*/  IADD3 R42, P0, R35, UR12, RZ ;  /* 0x0000000c232a7c10 */ /* 0x000fc8000ff1e0ff */
[----:B------:R-:W-:Y:S01]  /*1f20*/  IADD3.X R43, R19, UR13, RZ, P0, !PT ;  /* 0x0000000d132b7c10 */ /* 0x000fe200087fe4ff */
[----:B------:R-:W-:Y:S01]  /*1f30*/  FMUL.FTZ R61, R15, -1.4426950216293334961 ;  /* 0xbfb8aa3b0f3d7820 */ /* 0x000fe20000410000 */
[----:B------:R-:W-:Y:S01]  /*1f40*/  UIADD3 UR7, UP0, UR9, 0x2, URZ ;  /* 0x0000000209077890 */ /* 0x000fe2000ff1e03f */
[----:B------:R-:W-:-:S03]  /*1f50*/  ULDC.64 UR12, c[0x0][0x258] ;  /* 0x00009600000c7ab9 */ /* 0x000fc60000000a00 */
[----:B------:R-:W2:Y:S01]  /*1f60*/  LDG.E.64.CONSTANT R42, desc[UR10][R42.64] ;  /* 0x0000000a2a2a7981 */ /* 0x000ea2000c1e9b00 */
[----:B---3--:R-:W-:Y:S01]  /*1f70*/  FMUL.FTZ R58, R0, R27 ;  /* 0x0000001b003a7220 */ /* 0x008fe20000410000 */
[C---:B----4-:R-:W-:Y:S02]  /*1f80*/  SHF.L.U32 R59, R29.reuse, 0x10, RZ ;  /* 0x000000101d3b7819 */ /* 0x050fe400000006ff */
[----:B------:R-:W-:-:S03]  /*1f90*/  PRMT R57, R29, 0x7632, R57 ;  /* 0x000076321d397816 */ /* 0x000fc60000000039 */
[----:B------:R-:W-:Y:S01]  /*1fa0*/  FMUL.FTZ R28, R59, R13 ;  /* 0x0000000d3b1c7220 */ /* 0x000fe20000410000 */
[----:B------:R-:W-:Y:S01]  /*1fb0*/  SHF.L.U32 R57, R57, 0x10, RZ ;  /* 0x0000001039397819 */ /* 0x000fe200000006ff */
[----:B------:R-:W-:Y:S01]  /*1fc0*/  FMUL.FTZ R13, R51, -1.4426950216293334961 ;  /* 0xbfb8aa3b330d7820 */ /* 0x000fe20000410000 */
[----:B------:R0:W-:Y:S01]  /*1fd0*/  STL [R1+0x118], R29 ;  /* 0x0001181d01007387 */ /* 0x0001e20000100800 */
[----:B------:R-:W-:Y:S01]  /*1fe0*/  FFMA.FTZ R52, R17, R58, R52 ;  /* 0x0000003a11347223 */ /* 0x000fe20000010034 */
[----:B------:R-:W-:Y:S01]  /*1ff0*/  FFMA.FTZ R48, R0, R27, R48 ;  /* 0x0000001b00307223 */ /* 0x000fe20000010030 */
[----:B------:R-:W-:Y:S01]  /*2000*/  FMUL.FTZ R57, R57, R53 ;  /* 0x0000003539397220 */ /* 0x000fe20000410000 */
[CC--:B------:R-:W-:Y:S01]  /*2010*/  FMUL.FTZ R58, R3.reuse, R55.reuse ;  /* 0x00000037033a7220 */ /* 0x0c0fe20000410000 */
[----:B------:R1:W3:Y:S01]  /*2020*/  MUFU.EX2 R53, R13 ;  /* 0x0000000d00357308 */ /* 0x0002e20000000800 */
[----:B0-----:R-:W4:Y:S01]  /*2030*/  LDL R29, [R1+0x14] ;  /* 0x00001400011d7983 */ /* 0x001f220000100800 */
[----:B------:R-:W-:Y:S01]  /*2040*/  FFMA.FTZ R48, R3, R55, R48 ;  /* 0x0000003703307223 */ /* 0x000fe20000010030 */
[----:B------:R-:W-:Y:S01]  /*2050*/  FFMA.FTZ R58, R10, R58, R52 ;  /* 0x0000003a0a3a7223 */ /* 0x000fe20000010034 */
[----:B------:R-:W-:Y:S01]  /*2060*/  FADD.FTZ R52, R56, 1 ;  /* 0x3f80000038347421 */ /* 0x000fe20000010000 */
[CC--:B------:R-:W-:Y:S01]  /*2070*/  FMUL.FTZ R9, R2.reuse, R28.reuse ;  /* 0x0000001c02097220 */ /* 0x0c0fe20000410000 */
[----:B------:R-:W-:Y:S01]  /*2080*/  FFMA.FTZ R48, R2, R28, R48 ;  /* 0x0000001c02307223 */ /* 0x000fe20000010030 */
[----:B-1----:R-:W-:-:S02]  /*2090*/  FADD.FTZ R13, R50, R57 ;  /* 0x00000039320d7221 */ /* 0x002fc40000010000 */
[----:B------:R-:W-:Y:S01]  /*20a0*/  FFMA.FTZ R58, R26, R9, R58 ;  /* 0x000000091a3a7223 */ /* 0x000fe2000001003a */
[CC--:B------:R-:W-:Y:S01]  /*20b0*/  FMUL.FTZ R9, R4.reuse, R57.reuse ;  /* 0x0000003904097220 */ /* 0x0c0fe20000410000 */
[----:B------:R-:W0:Y:S01]  /*20c0*/  MUFU.RCP R52, R52 ;  /* 0x0000003400347308 */ /* 0x000e220000001000 */
[CC--:B------:R-:W-:Y:S01]  /*20d0*/  FFMA.FTZ R59, R11.reuse, R57.reuse, R46 ;  /* 0x000000390b3b7223 */ /* 0x0c0fe2000001002e */
[----:B------:R-:W-:Y:S01]  /*20e0*/  FFMA.FTZ R50, R4, R57, R48 ;  /* 0x0000003904327223 */ /* 0x000fe20000010030 */
[----:B------:R-:W-:Y:S01]  /*20f0*/  FFMA.FTZ R11, R11, R9, R58 ;  /* 0x000000090b0b7223 */ /* 0x000fe2000001003a */
[----:B------:R-:W-:-:S04]  /*2100*/  PRMT R9, R30, 0x7632, R9 ;  /* 0x000076321e097816 */ /* 0x000fc80000000009 */
[----:B------:R1:W0:Y:S01]  /*2110*/  MUFU.RCP R57, R44 ;  /* 0x0000002c00397308 */ /* 0x0002220000001000 */
[--C-:B------:R-:W-:Y:S01]  /*2120*/  FADD.FTZ R17, R60, R55.reuse ;  /* 0x000000373c117221 */ /* 0x100fe20000010000 */
[----:B---3--:R-:W-:Y:S01]  /*2130*/  FADD.FTZ R53, R53, 1 ;  /* 0x3f80000035357421 */ /* 0x008fe20000010000 */
[----:B--2---:R-:W-:Y:S02]  /*2140*/  PRMT R55, R31, 0x7632, R55 ;  /* 0x000076321f377816 */ /* 0x004fe40000000037 */
[----:B------:R-:W-:-:S03]  /*2150*/  SHF.L.U32 R9, R9, 0x10, RZ ;  /* 0x0000001009097819 */ /* 0x000fc600000006ff */
[----:B------:R2:W3:Y:S01]  /*2160*/  MUFU.RCP R46, R45 ;  /* 0x0000002d002e7308 */ /* 0x0004e20000001000 */
[----:B------:R-:W-:Y:S01]  /*2170*/  SHF.L.U32 R55, R55, 0x10, RZ ;  /* 0x0000001037377819 */ /* 0x000fe200000006ff */
[----:B------:R-:W-:Y:S01]  /*2180*/  FADD.FTZ R9, -R14, R9 ;  /* 0x000000090e097221 */ /* 0x000fe20000010100 */
[----:B-1----:R-:W-:-:S05]  /*2190*/  IADD3 R44, P0, R22, UR14, RZ ;  /* 0x0000000e162c7c10 */ /* 0x002fca000ff1e0ff */
[----:B------:R-:W1:Y:S01]  /*21a0*/  MUFU.RCP R56, R53 ;  /* 0x0000003500387308 */ /* 0x000e620000001000 */
[----:B------:R-:W-:Y:S01]  /*21b0*/  FADD.FTZ R55, -R14, R55 ;  /* 0x000000370e377221 */ /* 0x000fe20000010100 */
[----:B------:R-:W-:Y:S01]  /*21c0*/  FMUL.FTZ R60, R7, R9 ;  /* 0x00000009073c7220 */ /* 0x000fe20000410000 */
[----:B0-----:R-:W-:Y:S01]  /*21d0*/  FADD.FTZ R58, -R52, 1 ;  /* 0x3f800000343a7421 */ /* 0x001fe20000010100 */
[----:B--2---:R-:W-:Y:S01]  /*21e0*/  IADD3.X R45, R16, UR15, RZ, P0, !PT ;  /* 0x0000000f102d7c10 */ /* 0x004fe200087fe4ff */
[----:B------:R-:W-:Y:S01]  /*21f0*/  FADD.FTZ R9, -R57, 1 ;  /* 0x3f80000039097421 */ /* 0x000fe20000010100 */
[----:B------:R-:W-:Y:S01]  /*2200*/  FMUL.FTZ R16, R7, R55 ;  /* 0x0000003707107220 */ /* 0x000fe20000410000 */
[----:B------:R-:W-:Y:S02]  /*2210*/  FFMA.FTZ R49, R49, R58, 1 ;  /* 0x3f80000031317423 */ /* 0x000fe4000001003a */
[----:B------:R-:W-:Y:S01]  /*2220*/  FFMA.FTZ R47, R47, R9, 1 ;  /* 0x3f8000002f2f7423 */ /* 0x000fe20000010009 */
[----:B---3--:R-:W-:Y:S01]  /*2230*/  FADD.FTZ R58, -R46, 1 ;  /* 0x3f8000002e3a7421 */ /* 0x008fe20000010100 */
[----:B------:R-:W-:Y:S01]  /*2240*/  FFMA.FTZ R9, R4, R16, R6 ;  /* 0x0000001004097223 */ /* 0x000fe20000010006 */
[----:B------:R-:W-:Y:S01]  /*2250*/  FMUL.FTZ R52, R52, R49 ;  /* 0x0000003134347220 */ /* 0x000fe20000410000 */
[----:B------:R-:W-:Y:S01]  /*2260*/  SHF.L.U32 R10, R31, 0x10, RZ ;  /* 0x000000101f0a7819 */ /* 0x000fe200000006ff */
[----:B------:R-:W-:Y:S01]  /*2270*/  FFMA.FTZ R8, R8, R58, 1 ;  /* 0x3f80000008087423 */ /* 0x000fe2000001003a */
[----:B------:R-:W-:Y:S01]  /*2280*/  FMUL.FTZ R58, R9, -1.4426950216293334961 ;  /* 0xbfb8aa3b093a7820 */ /* 0x000fe20000410000 */
[----:B------:R-:W-:Y:S01]  /*2290*/  STL [R1+0x34], R28 ;  /* 0x0000341c01007387 */ /* 0x000fe20000100800 */
[----:B-1----:R-:W-:Y:S01]  /*22a0*/  FADD.FTZ R49, -R56, 1 ;  /* 0x3f80000038317421 */ /* 0x002fe20000010100 */
[----:B------:R-:W-:Y:S01]  /*22b0*/  FMUL.FTZ R47, R57, R47 ;  /* 0x0000002f392f7220 */ /* 0x000fe20000410000 */
[----:B------:R-:W-:Y:S01]  /*22c0*/  FADD.FTZ R10, -R14, R10 ;  /* 0x0000000a0e0a7221 */ /* 0x000fe20000010100 */
[----:B------:R-:W2:Y:S01]  /*22d0*/  LDG.E.64.CONSTANT R44, desc[UR10][R44.64] ;  /* 0x0000000a2c2c7981 */ /* 0x000ea2000c1e9b00 */
[----:B------:R-:W-:Y:S01]  /*22e0*/  FFMA.FTZ R57, R51, R49, 1 ;  /* 0x3f80000033397423 */ /* 0x000fe20000010031 */
[----:B------:R-:W-:Y:S01]  /*22f0*/  SHF.L.U32 R49, R32, 0x10, RZ ;  /* 0x0000001020317819 */ /* 0x000fe200000006ff */
[----:B------:R0:W-:Y:S01]  /*2300*/  MUFU.EX2 R51, R58 ;  /* 0x0000003a00337308 */ /* 0x0001e20000000800 */
[----:B------:R-:W-:Y:S01]  /*2310*/  FMUL.FTZ R22, R7, R10 ;  /* 0x0000000a07167220 */ /* 0x000fe20000410000 */
[----:B------:R1:W-:Y:S02]  /*2320*/  STL [R1+0x11c], R27 ;  /* 0x00011c1b01007387 */ /* 0x0003e40000100800 */
[----:B------:R-:W-:Y:S01]  /*2330*/  FMUL.FTZ R24, R49, R52 ;  /* 0x0000003431187220 */ /* 0x000fe20000410000 */
[----:B0-----:R-:W-:Y:S01]  /*2340*/  SHF.L.U32 R58, R33, 0x10, RZ ;  /* 0x00000010213a7819 */ /* 0x001fe200000006ff */
[----:B------:R-:W-:Y:S04]  /*2350*/  STL [R1+0x120], R26 ;  /* 0x0001201a01007387 */ /* 0x000fe80000100800 */
[----:B------:R-:W-:Y:S01]  /*2360*/  FMUL.FTZ R20, R58, R47 ;  /* 0x0000002f3a147220 */ /* 0x000fe20000410000 */
[----:B------:R-:W-:Y:S01]  /*2370*/  STL [R1+0x124], R28 ;  /* 0x0001241c01007387 */ /* 0x000fe20000100800 */
[----:B------:R-:W-:Y:S01]  /*2380*/  FMUL.FTZ R8, R46, R8 ;  /* 0x000000082e087220 */ /* 0x000fe20000410000 */
[----:B------:R-:W-:-:S02]  /*2390*/  IADD3 R46, P0, R35, UR14, RZ ;  /* 0x0000000e232e7c10 */ /* 0x000fc4000ff1e0ff */
[----:B------:R-:W-:Y:S04]  /*23a0*/  STL [R1+0x60], R22 ;  /* 0x0000601601007387 */ /* 0x000fe80000100800 */
[----:B------:R-:W-:Y:S04]  /*23b0*/  STL [R1+0x2c], R24 ;  /* 0x00002c1801007387 */ /* 0x000fe80000100800 */
[----:B------:R-:W-:Y:S04]  /*23c0*/  STL [R1+0x28], R20 ;  /* 0x0000281401007387 */ /* 0x000fe80000100800 */
[----:B------:R-:W3:Y:S04]  /*23d0*/  LDL.LU R35, [R1+0x144] ;  /* 0x0001440001237983 */ /* 0x000ee80000300800 */
[----:B-1----:R-:W2:Y:S01]  /*23e0*/  LDL R27, [R1+0x1c] ;  /* 0x00001c00011b7983 */ /* 0x002ea20000100800 */
[----:B------:R-:W-:Y:S01]  /*23f0*/  FFMA.FTZ R10, R3, R60, R5 ;  /* 0x0000003c030a7223 */ /* 0x000fe20000010005 */
[----:B------:R-:W-:-:S03]  /*2400*/  IADD3.X R47, R19, UR15, RZ, P0, !PT ;  /* 0x0000000f132f7c10 */ /* 0x000fc600087fe4ff */
[----:B------:R-:W-:Y:S01]  /*2410*/  FMUL.FTZ R55, R10, -1.4426950216293334961 ;  /* 0xbfb8aa3b0a377820 */ /* 0x000fe20000410000 */
[----:B------:R-:W0:Y:S02]  /*2420*/  MUFU.EX2 R61, R61 ;  /* 0x0000003d003d7308 */ /* 0x000e240000000800 */
[----:B------:R-:W2:Y:S06]  /*2430*/  LDG.E.64.CONSTANT R46, desc[UR10][R46.64] ;  /* 0x0000000a2e2e7981 */ /* 0x000eac000c1e9b00 */
[----:B------:R-:W1:Y:S01]  /*2440*/  MUFU.EX2 R55, R55 ;  /* 0x0000003700377308 */ /* 0x000e620000000800 */
[----:B------:R-:W-:-:S04]  /*2450*/  PRMT R52, R32, 0x7632, R52 ;  /* 0x0000763220347816 */ /* 0x000fc80000000034 */
[----:B------:R-:W-:Y:S01]  /*2460*/  SHF.L.U32 R52, R52, 0x10, RZ ;  /* 0x0000001034347819 */ /* 0x000fe200000006ff */
[----:B------:R-:W-:Y:S01]  /*2470*/  FMUL.FTZ R57, R56, R57 ;  /* 0x0000003938397220 */ /* 0x000fe20000410000 */
[----:B0-----:R-:W-:-:S03]  /*2480*/  FADD.FTZ R56, R61, 1 ;  /* 0x3f8000003d387421 */ /* 0x001fc60000010000 */
[----:B------:R-:W-:Y:S01]  /*2490*/  FMUL.FTZ R52, R52, R8 ;  /* 0x0000000834347220 */ /* 0x000fe20000410000 */
[----:B------:R-:W-:Y:S01]  /*24a0*/  PRMT R49, R33, 0x7632, R49 ;  /* 0x0000763221317816 */ /* 0x000fe20000000031 */
[----:B------:R-:W-:Y:S01]  /*24b0*/  FFMA.FTZ R50, R0, R24, R50 ;  /* 0x0000001800327223 */ /* 0x000fe20000010032 */
[----:B-1----:R-:W-:Y:S01]  /*24c0*/  FADD.FTZ R8, R55, 1 ;  /* 0x3f80000037087421 */ /* 0x002fe20000010000 */
[----:B------:R-:W-:Y:S01]  /*24d0*/  MUFU.RCP R56, R56 ;  /* 0x0000003800387308 */ /* 0x000fe20000001000 */
[-C--:B------:R-:W-:Y:S01]  /*24e0*/  FMUL.FTZ R55, R3, R52.reuse ;  /* 0x0000003403377220 */ /* 0x080fe20000410000 */
[----:B------:R-:W-:Y:S01]  /*24f0*/  SHF.L.U32 R49, R49, 0x10, RZ ;  /* 0x0000001031317819 */ /* 0x000fe200000006ff */
[----:B------:R-:W-:Y:S01]  /*2500*/  FFMA.FTZ R50, R3, R52, R50 ;  /* 0x0000003403327223 */ /* 0x000fe20000010032 */
[----:B------:R-:W-:-:S04]  /*2510*/  FADD.FTZ R51, R51, 1 ;  /* 0x3f80000033337421 */ /* 0x000fc80000010000 */
[----:B------:R-:W-:Y:S01]  /*2520*/  MUFU.RCP R8, R8 ;  /* 0x0000000800087308 */ /* 0x000fe20000001000 */
[----:B------:R-:W-:Y:S01]  /*2530*/  FMUL.FTZ R49, R49, R57 ;  /* 0x0000003931317220 */ /* 0x000fe20000410000 */
[----:B------:R-:W-:-:S03]  /*2540*/  FADD.FTZ R17, R17, R52 ;  /* 0x0000003411117221 */ /* 0x000fc60000010000 */
[----:B------:R-:W-:Y:S01]  /*2550*/  FADD.FTZ R13, R13, R49 ;  /* 0x000000310d0d7221 */ /* 0x000fe20000010000 */
[----:B------:R-:W-:-:S04]  /*2560*/  PRMT R61, R37, 0x7632, R61 ;  /* 0x00007632253d7816 */ /* 0x000fc8000000003d */
[----:B------:R-:W-:Y:S01]  /*2570*/  SHF.L.U32 R61, R61, 0x10, RZ ;  /* 0x000000103d3d7819 */ /* 0x000fe200000006ff */
[----:B----4-:R-:W-:-:S04]  /*2580*/  FFMA.FTZ R48, R2, R22, R29 ;  /* 0x0000001602307223 */ /* 0x010fc8000001001d */
[----:B------:R-:W-:-:S06]  /*2590*/  FMUL.FTZ R53, R48, -1.4426950216293334961 ;  /* 0xbfb8aa3b30357820 */ /* 0x000fcc0000410000 */
[----:B------:R-:W0:Y:S02]  /*25a0*/  MUFU.EX2 R53, R53 ;  /* 0x0000003500357308 */ /* 0x000e240000000800 */
[----:B0-----:R-:W-:Y:S01]  /*25b0*/  FADD.FTZ R58, R53, 1 ;  /* 0x3f800000353a7421 */ /* 0x001fe20000010000 */
[----:B------:R-:W-:-:S05]  /*25c0*/  FMUL.FTZ R53, R0, R24 ;  /* 0x0000001800357220 */ /* 0x000fca0000410000 */
[----:B------:R-:W0:Y:S01]  /*25d0*/  MUFU.RCP R58, R58 ;  /* 0x0000003a003a7308 */ /* 0x000e220000001000 */
[----:B------:R-:W-:Y:S01]  /*25e0*/  FFMA.FTZ R53, R25, R53, R11 ;  /* 0x0000003519357223 */ /* 0x000fe2000001000b */
[----:B------:R-:W-:-:S03]  /*25f0*/  FFMA.FTZ R11, R12, R52, R18 ;  /* 0x000000340c0b7223 */ /* 0x000fc60000010012 */
[----:B------:R-:W-:Y:S01]  /*2600*/  FFMA.FTZ R53, R12, R55, R53 ;  /* 0x000000370c357223 */ /* 0x000fe20000010035 */
[CC--:B------:R-:W-:Y:S01]  /*2610*/  FMUL.FTZ R12, R2.reuse, R20.reuse ;  /* 0x00000014020c7220 */ /* 0x0c0fe20000410000 */
[----:B------:R-:W-:Y:S01]  /*2620*/  FFMA.FTZ R55, R2, R20, R50 ;  /* 0x0000001402377223 */ /* 0x000fe20000010032 */
[----:B------:R0:W1:Y:S02]  /*2630*/  MUFU.RCP R52, R51 ;  /* 0x0000003300347308 */ /* 0x0000640000001000 */
[----:B------:R-:W-:Y:S01]  /*2640*/  FFMA.FTZ R53, R21, R12, R53 ;  /* 0x0000000c15357223 */ /* 0x000fe20000010035 */
[-C--:B------:R-:W-:Y:S01]  /*2650*/  FFMA.FTZ R12, R54, R49.reuse, R59 ;  /* 0x00000031360c7223 */ /* 0x080fe2000001003b */
[CC--:B------:R-:W-:Y:S01]  /*2660*/  FFMA.FTZ R55, R4.reuse, R49.reuse, R55 ;  /* 0x0000003104377223 */ /* 0x0c0fe20000010037 */
[----:B------:R-:W-:Y:S01]  /*2670*/  FMUL.FTZ R49, R4, R49 ;  /* 0x0000003104317220 */ /* 0x000fe20000410000 */
[----:B------:R-:W-:Y:S01]  /*2680*/  FADD.FTZ R50, -R56, 1 ;  /* 0x3f80000038327421 */ /* 0x000fe20000010100 */
[----:B0-----:R-:W-:-:S02]  /*2690*/  FADD.FTZ R51, -R58, 1 ;  /* 0x3f8000003a337421 */ /* 0x001fc40000010100 */
[----:B------:R-:W-:Y:S01]  /*26a0*/  FFMA.FTZ R54, R54, R49, R53 ;  /* 0x0000003136367223 */ /* 0x000fe20000010035 */
[----:B------:R-:W-:Y:S01]  /*26b0*/  FADD.FTZ R49, -R8, 1 ;  /* 0x3f80000008317421 */ /* 0x000fe20000010100 */
[----:B------:R-:W-:Y:S01]  /*26c0*/  FFMA.FTZ R50, R15, R50, 1 ;  /* 0x3f8000000f327423 */ /* 0x000fe20000010032 */
[----:B------:R-:W-:Y:S01]  /*26d0*/  FFMA.FTZ R51, R48, R51, 1 ;  /* 0x3f80000030337423 */ /* 0x000fe20000010033 */
[----:B------:R-:W-:Y:S01]  /*26e0*/  SHF.L.U32 R15, R34, 0x10, RZ ;  /* 0x00000010220f7819 */ /* 0x000fe200000006ff */
[----:B------:R-:W-:Y:S02]  /*26f0*/  FFMA.FTZ R49, R10, R49, 1 ;  /* 0x3f8000000a317423 */ /* 0x000fe40000010031 */
[----:B------:R-:W-:Y:S01]  /*2700*/  FMUL.FTZ R58, R58, R51 ;  /* 0x000000333a3a7220 */ /* 0x000fe20000410000 */
[----:B-1----:R-:W-:Y:S01]  /*2710*/  FADD.FTZ R51, -R52, 1 ;  /* 0x3f80000034337421 */ /* 0x002fe20000010100 */
[----:B------:R-:W-:Y:S01]  /*2720*/  FADD.FTZ R15, -R14, R15 ;  /* 0x0000000f0e0f7221 */ /* 0x000fe20000010100 */
[----:B------:R-:W-:Y:S01]  /*2730*/  FMUL.FTZ R56, R56, R50 ;  /* 0x0000003238387220 */ /* 0x000fe20000410000 */
[----:B------:R-:W-:Y:S01]  /*2740*/  PRMT R50, R34, 0x7632, R50 ;  /* 0x0000763222327816 */ /* 0x000fe20000000032 */
[----:B------:R-:W-:Y:S01]  /*2750*/  FFMA.FTZ R51, R9, R51, 1 ;  /* 0x3f80000009337423 */ /* 0x000fe20000010033 */
[----:B------:R-:W-:Y:S01]  /*2760*/  FMUL.FTZ R19, R7, R15 ;  /* 0x0000000f07137220 */ /* 0x000fe20000410000 */
[----:B------:R-:W-:Y:S01]  /*2770*/  FMUL.FTZ R8, R8, R49 ;  /* 0x0000003108087220 */ /* 0x000fe20000410000 */
[----:B---3--:R-:W-:-:S02]  /*2780*/  SHF.L.U32 R10, R35, 0x10, RZ ;  /* 0x00000010230a7819 */ /* 0x008fc400000006ff */
[----:B------:R-:W-:-:S03]  /*2790*/  PRMT R9, R35, 0x7632, R9 ;  /* 0x0000763223097816 */ /* 0x000fc60000000009 */
[----:B------:R-:W-:Y:S01]  /*27a0*/  FADD.FTZ R48, -R14, R10 ;  /* 0x0000000a0e307221 */ /* 0x000fe20000010100 */
[----:B------:R-:W-:-:S03]  /*27b0*/  SHF.L.U32 R10, R50, 0x10, RZ ;  /* 0x00000010320a7819 */ /* 0x000fc600000006ff */
[----:B------:R-:W-:Y:S01]  /*27c0*/  FMUL.FTZ R18, R7, R48 ;  /* 0x0000003007127220 */ /* 0x000fe20000410000 */
[----:B--2---:R-:W-:Y:S01]  /*27d0*/  FFMA.FTZ R15, R0, R19, R27 ;  /* 0x00000013000f7223 */ /* 0x004fe2000001001b */
[----:B------:R-:W-:Y:S02]  /*27e0*/  SHF.L.U32 R9, R9, 0x10, RZ ;  /* 0x0000001009097819 */ /* 0x000fe400000006ff */
[----:B------:R-:W-:Y:S01]  /*27f0*/  FFMA.FTZ R48, R2, R18, R29 ;  /* 0x0000001202307223 */ /* 0x000fe2000001001d */
[----:B------:R-:W-:Y:S01]  /*2800*/  PRMT R50, R36, 0x7632, R50 ;  /* 0x0000763224327816 */ /* 0x000fe20000000032 */
[----:B------:R-:W-:Y:S01]  /*2810*/  FMUL.FTZ R53, R15, -1.4426950216293334961 ;  /* 0xbfb8aa3b0f357820 */ /* 0x000fe20000410000 */
[----:B------:R-:W-:Y:S01]  /*2820*/  FADD.FTZ R10, -R14, R10 ;  /* 0x0000000a0e0a7221 */ /* 0x000fe20000010100 */
[----:B------:R-:W-:Y:S01]  /*2830*/  FMUL.FTZ R57, R48, -1.4426950216293334961 ;  /* 0xbfb8aa3b30397820 */ /* 0x000fe20000410000 */
[----:B------:R-:W-:Y:S01]  /*2840*/  SHF.L.U32 R50, R50, 0x10, RZ ;  /* 0x0000001032327819 */ /* 0x000fe200000006ff */
[----:B------:R-:W-:Y:S01]  /*2850*/  FADD.FTZ R9, -R14, R9 ;  /* 0x000000090e097221 */ /* 0x000fe20000010100 */
[C---:B------:R-:W-:Y:S01]  /*2860*/  FMUL.FTZ R10, R7.reuse, R10 ;  /* 0x0000000a070a7220 */ /* 0x040fe20000410000 */
[----:B------:R-:W0:Y:S02]  /*2870*/  MUFU.EX2 R53, R53 ;  /* 0x0000003500357308 */ /* 0x000e240000000800 */
[----:B------:R-:W-:Y:S01]  /*2880*/  FMUL.FTZ R9, R7, R9 ;  /* 0x0000000907097220 */ /* 0x000fe20000410000 */
[----:B------:R-:W-:Y:S01]  /*2890*/  FMUL.FTZ R50, R50, R8 ;  /* 0x0000000832327220 */ /* 0x000fe20000410000 */
[----:B------:R-:W-:Y:S01]  /*28a0*/  SHF.L.U32 R8, R36, 0x10, RZ ;  /* 0x0000001024087819 */ /* 0x000fe200000006ff */
[----:B------:R-:W-:Y:S01]  /*28b0*/  FFMA.FTZ R49, R3, R10, R5 ;  /* 0x0000000a03317223 */ /* 0x000fe20000010005 */
[----:B------:R-:W-:-:S02]  /*28c0*/  FMUL.FTZ R52, R52, R51 ;  /* 0x0000003334347220 */ /* 0x000fc40000410000 */
[----:B------:R-:W1:Y:S01]  /*28d0*/  MUFU.EX2 R57, R57 ;  /* 0x0000003900397308 */ /* 0x000e620000000800 */
[----:B------:R-:W-:Y:S01]  /*28e0*/  FFMA.FTZ R51, R4, R9, R6 ;  /* 0x0000000904337223 */ /* 0x000fe20000010006 */
[----:B------:R-:W-:Y:S01]  /*28f0*/  FMUL.FTZ R59, R49, -1.4426950216293334961 ;  /* 0xbfb8aa3b313b7820 */ /* 0x000fe20000410000 */
[----:B------:R-:W-:Y:S02]  /*2900*/  FMUL.FTZ R56, R8, R56 ;  /* 0x0000003808387220 */ /* 0x000fe40000410000 */
[----:B------:R-:W-:Y:S01]  /*2910*/  FMUL.FTZ R8, R51, -1.4426950216293334961 ;  /* 0xbfb8aa3b33087820 */ /* 0x000fe20000410000 */
[----:B------:R-:W-:Y:S01]  /*2920*/  FMUL.FTZ R52, R61, R52 ;  /* 0x000000343d347220 */ /* 0x000fe20000410000 */
[----:B------:R-:W-:Y:S01]  /*2930*/  FMUL.FTZ R61, R0, R56 ;  /* 0x00000038003d7220 */ /* 0x000fe20000410000 */
[----:B------:R-:W2:Y:S01]  /*2940*/  MUFU.EX2 R59, R59 ;  /* 0x0000003b003b7308 */ /* 0x000ea20000000800 */
[----:B0-----:R-:W-:Y:S02]  /*2950*/  FADD.FTZ R53, R53, 1 ;  /* 0x3f80000035357421 */ /* 0x001fe40000010000 */
[----:B------:R-:W-:-:S05]  /*2960*/  FFMA.FTZ R61, R23, R61, R54 ;  /* 0x0000003d173d7223 */ /* 0x000fca0000010036 */
[----:B------:R-:W0:Y:S01]  /*2970*/  MUFU.EX2 R8, R8 ;  /* 0x0000000800087308 */ /* 0x000e220000000800 */
[----:B-1----:R-:W-:Y:S01]  /*2980*/  FADD.FTZ R54, R57, 1 ;  /* 0x3f80000039367421 */ /* 0x002fe20000010000 */
[----:B------:R-:W-:-:S04]  /*2990*/  FMUL.FTZ R57, R3, R50 ;  /* 0x0000003203397220 */ /* 0x000fc80000410000 */
[C---:B------:R-:W-:Y:S01]  /*29a0*/  FFMA.FTZ R57, R60.reuse, R57, R61 ;  /* 0x000000393c397223 */ /* 0x040fe2000001003d */
[----:B------:R-:W-:Y:S01]  /*29b0*/  SHF.L.U32 R61, R37, 0x10, RZ ;  /* 0x00000010253d7819 */ /* 0x000fe200000006ff */
[----:B------:R-:W1:Y:S01]  /*29c0*/  MUFU.RCP R53, R53 ;  /* 0x0000003500357308 */ /* 0x000e620000001000 */
[----:B------:R-:W-:Y:S01]  /*29d0*/  FFMA.FTZ R11, R60, R50, R11 ;  /* 0x000000323c0b7223 */ /* 0x000fe2000001000b */
[----:B------:R-:W-:Y:S01]  /*29e0*/  FFMA.FTZ R60, R0, R56, R55 ;  /* 0x00000038003c7223 */ /* 0x000fe20000010037 */
[----:B--2---:R-:W-:Y:S01]  /*29f0*/  FADD.FTZ R59, R59, 1 ;  /* 0x3f8000003b3b7421 */ /* 0x004fe20000010000 */
[----:B------:R-:W-:-:S04]  /*2a00*/  FMUL.FTZ R55, R61, R58 ;  /* 0x0000003a3d377220 */ /* 0x000fc80000410000 */
[----:B------:R-:W2:Y:S01]  /*2a10*/  MUFU.RCP R54, R54 ;  /* 0x0000003600367308 */ /* 0x000ea20000001000 */
[----:B0-----:R-:W-:Y:S01]  /*2a20*/  FADD.FTZ R58, R8, 1 ;  /* 0x3f800000083a7421 */ /* 0x001fe20000010000 */
[----:B------:R-:W-:Y:S01]  /*2a30*/  FFMA.FTZ R60, R3, R50, R60 ;  /* 0x00000032033c7223 */ /* 0x000fe2000001003c */
[----:B------:R-:W-:Y:S01]  /*2a40*/  FADD.FTZ R8, R17, R50 ;  /* 0x0000003211087221 */ /* 0x000fe20000010000 */
[----:B------:R-:W-:-:S04]  /*2a50*/  FMUL.FTZ R50, R2, R55 ;  /* 0x0000003702327220 */ /* 0x000fc80000410000 */
[----:B------:R-:W0:Y:S01]  /*2a60*/  MUFU.RCP R59, R59 ;  /* 0x0000003b003b7308 */ /* 0x000e220000001000 */
[----:B------:R-:W-:Y:S01]  /*2a70*/  FFMA.FTZ R60, R2, R55, R60 ;  /* 0x00000037023c7223 */ /* 0x000fe2000001003c */
[----:B------:R-:W-:Y:S01]  /*2a80*/  FADD.FTZ R17, R13, R52 ;  /* 0x000000340d117221 */ /* 0x000fe20000010000 */
[----:B-1----:R-:W-:-:S05]  /*2a90*/  FADD.FTZ R13, -R53, 1 ;  /* 0x3f800000350d7421 */ /* 0x002fca0000010100 */
[----:B------:R-:W1:Y:S01]  /*2aa0*/  MUFU.RCP R58, R58 ;  /* 0x0000003a003a7308 */ /* 0x000e620000001000 */
[----:B------:R-:W-:Y:S01]  /*2ab0*/  FFMA.FTZ R57, R22, R50, R57 ;  /* 0x0000003216397223 */ /* 0x000fe20000010039 */
[-C--:B------:R-:W-:Y:S01]  /*2ac0*/  FMUL.FTZ R50, R4, R52.reuse ;  /* 0x0000003404327220 */ /* 0x080fe20000410000 */
[-C--:B------:R-:W-:Y:S01]  /*2ad0*/  FFMA.FTZ R12, R16, R52.reuse, R12 ;  /* 0x00000034100c7223 */ /* 0x080fe2000001000c */
[----:B------:R-:W-:Y:S01]  /*2ae0*/  FFMA.FTZ R52, R4, R52, R60 ;  /* 0x0000003404347223 */ /* 0x000fe2000001003c */
[----:B------:R-:W-:Y:S01]  /*2af0*/  FFMA.FTZ R60, R15, R13, 1 ;  /* 0x3f8000000f3c7423 */ /* 0x000fe2000001000d */
[----:B------:R-:W-:Y:S01]  /*2b00*/  SHF.L.U32 R15, R38, 0x10, RZ ;  /* 0x00000010260f7819 */ /* 0x000fe200000006ff */
[----:B------:R-:W-:Y:S01]  /*2b10*/  FFMA.FTZ R50, R16, R50, R57 ;  /* 0x0000003210327223 */ /* 0x000fe20000010039 */
[----:B--2---:R-:W-:Y:S01]  /*2b20*/  FADD.FTZ R57, -R54, 1 ;  /* 0x3f80000036397421 */ /* 0x004fe20000010100 */
[----:B------:R-:W-:Y:S02]  /*2b30*/  STL [R1+0x4c], R19 ;  /* 0x00004c1301007387 */ /* 0x000fe40000100800 */
[----:B------:R-:W-:Y:S01]  /*2b40*/  FADD.FTZ R15, -R14, R15 ;  /* 0x0000000f0e0f7221 */ /* 0x000fe20000010100 */
[----:B0-----:R-:W-:Y:S01]  /*2b50*/  FADD.FTZ R13, -R59, 1 ;  /* 0x3f8000003b0d7421 */ /* 0x001fe20000010100 */
[----:B------:R-:W-:Y:S01]  /*2b60*/  STL [R1+0x3c], R18 ;  /* 0x00003c1201007387 */ /* 0x000fe20000100800 */
[----:B------:R-:W-:-:S03]  /*2b70*/  FFMA.FTZ R57, R48, R57, 1 ;  /* 0x3f80000030397423 */ /* 0x000fc60000010039 */
[----:B------:R0:W-:Y:S01]  /*2b80*/  STL [R1+0x48], R17 ;  /* 0x0000481101007387 */ /* 0x0001e20000100800 */
[----:B-1----:R-:W-:Y:S01]  /*2b90*/  FADD.FTZ R48, -R58, 1 ;  /* 0x3f8000003a307421 */ /* 0x002fe20000010100 */
[----:B------:R-:W-:Y:S01]  /*2ba0*/  FFMA.FTZ R49, R49, R13, 1 ;  /* 0x3f80000031317423 */ /* 0x000fe2000001000d */
[----:B------:R-:W-:Y:S02]  /*2bb0*/  FMUL.FTZ R13, R54, R57 ;  /* 0x00000039360d7220 */ /* 0x000fe40000410000 */
[----:B------:R-:W-:Y:S01]  /*2bc0*/  FFMA.FTZ R48, R51, R48, 1 ;  /* 0x3f80000033307423 */ /* 0x000fe20000010030 */
[----:B0-----:R-:W-:Y:S01]  /*2bd0*/  FMUL.FTZ R17, R7, R15 ;  /* 0x0000000f07117220 */ /* 0x001fe20000410000 */
[----:B------:R-:W-:-:S03]  /*2be0*/  SHF.L.U32 R51, R39, 0x10, RZ ;  /* 0x0000001027337819 */ /* 0x000fc600000006ff */
[----:B------:R-:W-:Y:S01]  /*2bf0*/  FFMA.FTZ R57, R0, R17, R27 ;  /* 0x0000001100397223 */ /* 0x000fe2000001001b */
[----:B------:R-:W-:Y:S01]  /*2c00*/  FMUL.FTZ R58, R58, R48 ;  /* 0x000000303a3a7220 */ /* 0x000fe20000410000 */
[----:B------:R-:W-:Y:S01]  /*2c10*/  FMUL.FTZ R53, R53, R60 ;  /* 0x0000003c35357220 */ /* 0x000fe20000410000 */
[----:B------:R-:W-:Y:S01]  /*2c20*/  PRMT R15, R40, 0x7632, R15 ;  /* 0x00007632280f7816 */ /* 0x000fe2000000000f */
[----:B------:R-:W-:Y:S01]  /*2c30*/  FMUL.FTZ R48, R57, -1.4426950216293334961 ;  /* 0xbfb8aa3b39307820 */ /* 0x000fe20000410000 */
[----:B------:R-:W-:Y:S01]  /*2c40*/  PRMT R60, R41, 0x7632, R60 ;  /* 0x00007632293c7816 */ /* 0x000fe2000000003c */
[----:B------:R-:W-:Y:S01]  /*2c50*/  FADD.FTZ R51, -R14, R51 ;  /* 0x000000330e337221 */ /* 0x000fe20000010100 */
[----:B------:R-:W-:Y:S01]  /*2c60*/  SHF.L.U32 R15, R15, 0x10, RZ ;  /* 0x000000100f0f7819 */ /* 0x000fe200000006ff */
[----:B------:R-:W-:Y:S01]  /*2c70*/  FMUL.FTZ R49, R59, R49 ;  /* 0x000000313b317220 */ /* 0x000fe20000410000 */
[----:B------:R-:W-:Y:S01]  /*2c80*/  SHF.L.U32 R60, R60, 0x10, RZ ;  /* 0x000000103c3c7819 */ /* 0x000fe200000006ff */
[----:B------:R-:W0:Y:S01]  /*2c90*/  MUFU.EX2 R48, R48 ;  /* 0x0000003000307308 */ /* 0x000e220000000800 */
[----:B------:R-:W-:Y:S01]  /*2ca0*/  FMUL.FTZ R16, R7, R51 ;  /* 0x0000003307107220 */ /* 0x000fe20000410000 */
[----:B------:R-:W-:Y:S01]  /*2cb0*/  SHF.L.U32 R54, R40, 0x10, RZ ;  /* 0x0000001028367819 */ /* 0x000fe200000006ff */
[----:B------:R-:W-:Y:S01]  /*2cc0*/  FMUL.FTZ R15, R15, R49 ;  /* 0x000000310f0f7220 */ /* 0x000fe20000410000 */
[----:B------:R-:W-:Y:S01]  /*2cd0*/  FMUL.FTZ R60, R60, R58 ;  /* 0x0000003a3c3c7220 */ /* 0x000fe20000410000 */
[----:B------:R-:W-:Y:S01]  /*2ce0*/  SHF.L.U32 R58, R41, 0x10, RZ ;  /* 0x00000010293a7819 */ /* 0x000fe200000006ff */
[----:B------:R-:W-:Y:S01]  /*2cf0*/  FFMA.FTZ R51, R2, R16, R29 ;  /* 0x0000001002337223 */ /* 0x000fe2000001001d */
[----:B------:R-:W-:Y:S01]  /*2d00*/  PRMT R49, R38, 0x7632, R49 ;  /* 0x0000763226317816 */ /* 0x000fe20000000031 */
[----:B------:R-:W-:-:S02]  /*2d10*/  FMUL.FTZ R54, R54, R53 ;  /* 0x0000003536367220 */ /* 0x000fc40000410000 */
[----:B------:R-:W-:Y:S01]  /*2d20*/  FMUL.FTZ R59, R51, -1.4426950216293334961 ;  /* 0xbfb8aa3b333b7820 */ /* 0x000fe20000410000 */
[----:B------:R-:W-:Y:S01]  /*2d30*/  SHF.L.U32 R49, R49, 0x10, RZ ;  /* 0x0000001031317819 */ /* 0x000fe200000006ff */
[----:B------:R-:W-:Y:S01]  /*2d40*/  FMUL.FTZ R53, R58, R13 ;  /* 0x0000000d3a357220 */ /* 0x000fe20000410000 */
[----:B------:R-:W-:Y:S01]  /*2d50*/  FMUL.FTZ R58, R0, R54 ;  /* 0x00000036003a7220 */ /* 0x000fe20000410000 */
[----:B------:R-:W1:Y:S02]  /*2d60*/  MUFU.EX2 R13, R59 ;  /* 0x0000003b000d7308 */ /* 0x000e640000000800 */
[----:B------:R-:W-:Y:S01]  /*2d70*/  FADD.FTZ R49, -R14, R49 ;  /* 0x000000310e317221 */ /* 0x000fe20000010100 */
[----:B------:R-:W-:Y:S01]  /*2d80*/  FFMA.FTZ R50, R19, R58, R50 ;  /* 0x0000003a13327223 */ /* 0x000fe20000010032 */
[----:B------:R-:W-:Y:S01]  /*2d90*/  FMUL.FTZ R58, R3, R15 ;  /* 0x0000000f033a7220 */ /* 0x000fe20000410000 */
[----:B0-----:R-:W-:Y:S01]  /*2da0*/  FADD.FTZ R48, R48, 1 ;  /* 0x3f80000030307421 */ /* 0x001fe20000010000 */
[----:B------:R-:W-:-:S02]  /*2db0*/  FMUL.FTZ R49, R7, R49 ;  /* 0x0000003107317220 */ /* 0x000fc40000410000 */
[C---:B------:R-:W-:Y:S02]  /*2dc0*/  FFMA.FTZ R58, R10.reuse, R58, R50 ;  /* 0x0000003a0a3a7223 */ /* 0x040fe40000010032 */
[----:B------:R0:W-:Y:S01]  /*2dd0*/  MUFU.RCP R50, R48 ;  /* 0x0000003000327308 */ /* 0x0001e20000001000 */
[----:B------:R-:W-:Y:S01]  /*2de0*/  FFMA.FTZ R26, R10, R15, R11 ;  /* 0x0000000f0a1a7223 */ /* 0x000fe2000001000b */
[----:B------:R-:W-:Y:S01]  /*2df0*/  FMUL.FTZ R10, R2, R53 ;  /* 0x00000035020a7220 */ /* 0x000fe20000410000 */
[----:B0-----:R-:W-:-:S04]  /*2e00*/  FFMA.FTZ R48, R3, R49, R5 ;  /* 0x0000003103307223 */ /* 0x001fc80000010005 */
[----:B------:R-:W-:Y:S01]  /*2e10*/  FMUL.FTZ R11, R48, -1.4426950216293334961 ;  /* 0xbfb8aa3b300b7820 */ /* 0x000fe20000410000 */
[----:B------:R-:W-:Y:S01]  /*2e20*/  FFMA.FTZ R58, R18, R10, R58 ;  /* 0x0000000a123a7223 */ /* 0x000fe2000001003a */
[----:B-1----:R-:W-:Y:S01]  /*2e30*/  FADD.FTZ R10, R13, 1 ;  /* 0x3f8000000d0a7421 */ /* 0x002fe20000010000 */
[----:B------:R-:W-:Y:S01]  /*2e40*/  FMUL.FTZ R13, R4, R60 ;  /* 0x0000003c040d7220 */ /* 0x000fe20000410000 */
[----:B------:R-:W-:Y:S02]  /*2e50*/  STL [R1+0x10], R17 ;  /* 0x0000101101007387 */ /* 0x000fe40000100800 */
[----:B------:R-:W0:Y:S02]  /*2e60*/  MUFU.EX2 R11, R11 ;  /* 0x0000000b000b7308 */ /* 0x000e240000000800 */
[----:B------:R-:W-:Y:S01]  /*2e70*/  STL [R1+0x8], R16 ;  /* 0x0000081001007387 */ /* 0x000fe20000100800 */
[----:B------:R-:W-:-:S03]  /*2e80*/  FFMA.FTZ R13, R9, R13, R58 ;  /* 0x0000000d090d7223 */ /* 0x000fc6000001003a */
[----:B------:R1:W-:Y:S02]  /*2e90*/  STL [R1+0x24], R26 ;  /* 0x0000241a01007387 */ /* 0x0003e40000100800 */
[----:B------:R-:W2:Y:S01]  /*2ea0*/  MUFU.RCP R10, R10 ;  /* 0x0000000a000a7308 */ /* 0x000ea20000001000 */
[----:B-1----:R-:W-:Y:S01]  /*2eb0*/  FFMA.FTZ R26, R9, R60, R12 ;  /* 0x0000003c091a7223 */ /* 0x002fe2000001000c */
[----:B------:R-:W-:-:S04]  /*2ec0*/  PRMT R9, R39, 0x7632, R9 ;  /* 0x0000763227097816 */ /* 0x000fc80000000009 */
[----:B------:R-:W-:Y:S01]  /*2ed0*/  SHF.L.U32 R9, R9, 0x10, RZ ;  /* 0x0000001009097819 */ /* 0x000fe200000006ff */
[----:B0-----:R-:W-:-:S04]  /*2ee0*/  FADD.FTZ R11, R11, 1 ;  /* 0x3f8000000b0b7421 */ /* 0x001fc80000010000 */
[----:B------:R-:W-:Y:S02]  /*2ef0*/  FADD.FTZ R59, -R14, R9 ;  /* 0x000000090e3b7221 */ /* 0x000fe40000010100 */
[----:B------:R2:W0:Y:S02]  /*2f00*/  MUFU.RCP R9, R11 ;  /* 0x0000000b00097308 */ /* 0x0004240000001000 */
[----:B------:R-:W-:-:S04]  /*2f10*/  FMUL.FTZ R59, R7, R59 ;  /* 0x0000003b073b7220 */ /* 0x000fc80000410000 */
[----:B------:R-:W-:Y:S01]  /*2f20*/  FFMA.FTZ R61, R4, R59, R6 ;  /* 0x0000003b043d7223 */ /* 0x000fe20000010006 */
[----:B--2---:R-:W-:-:S04]  /*2f30*/  FADD.FTZ R11, -R10, 1 ;  /* 0x3f8000000a0b7421 */ /* 0x004fc80000010100 */
[----:B------:R-:W-:Y:S01]  /*2f40*/  FFMA.FTZ R51, R51, R11, 1 ;  /* 0x3f80000033337423 */ /* 0x000fe2000001000b */
[----:B------:R-:W-:Y:S01]  /*2f50*/  FMUL.FTZ R11, R61, -1.4426950216293334961 ;  /* 0xbfb8aa3b3d0b7820 */ /* 0x000fe20000410000 */
[----:B------:R-:W-:-:S05]  /*2f60*/  FADD.FTZ R12, -R50, 1 ;  /* 0x3f800000320c7421 */ /* 0x000fca0000010100 */
[----:B------:R-:W1:Y:S01]  /*2f70*/  MUFU.EX2 R11, R11 ;  /* 0x0000000b000b7308 */ /* 0x000e620000000800 */
[----:B------:R-:W-:Y:S01]  /*2f80*/  FFMA.FTZ R57, R57, R12, 1 ;  /* 0x3f80000039397423 */ /* 0x000fe2000001000c */
[----:B0-----:R-:W-:Y:S01]  /*2f90*/  FADD.FTZ R12, -R9, 1 ;  /* 0x3f800000090c7421 */ /* 0x001fe20000010100 */
[----:B------:R-:W-:-:S03]  /*2fa0*/  FADD.FTZ R8, R8, R15 ;  /* 0x0000000f08087221 */ /* 0x000fc60000010000 */
[----:B------:R-:W-:Y:S01]  /*2fb0*/  FFMA.FTZ R48, R48, R12, 1 ;  /* 0x3f80000030307423 */ /* 0x000fe2000001000c */
[C---:B------:R-:W-:Y:S01]  /*2fc0*/  SHF.L.U32 R58, R42.reuse, 0x10, RZ ;  /* 0x000000102a3a7819 */ /* 0x040fe200000006ff */
[----:B------:R-:W-:Y:S02]  /*2fd0*/  STL [R1+0x20], R26 ;  /* 0x0000201a01007387 */ /* 0x000fe40000100800 */
[----:B------:R-:W-:Y:S01]  /*2fe0*/  FMUL.FTZ R48, R9, R48 ;  /* 0x0000003009307220 */ /* 0x000fe20000410000 */
[----:B------:R-:W-:Y:S01]  /*2ff0*/  PRMT R9, R42, 0x7632, R9 ;  /* 0x000076322a097816 */ /* 0x000fe20000000009 */
[----:B------:R0:W-:Y:S01]  /*3000*/  STL [R1+0x18], R8 ;  /* 0x0000180801007387 */ /* 0x0001e20000100800 */
[----:B------:R-:W-:Y:S01]  /*3010*/  FADD.FTZ R58, -R14, R58 ;  /* 0x0000003a0e3a7221 */ /* 0x000fe20000010100 */
[----:B-1----:R-:W-:Y:S01]  /*3020*/  FADD.FTZ R11, R11, 1 ;  /* 0x3f8000000b0b7421 */ /* 0x002fe20000010000 */
[----:B------:R-:W-:Y:S01]  /*3030*/  SHF.L.U32 R9, R9, 0x10, RZ ;  /* 0x0000001009097819 */ /* 0x000fe200000006ff */
[----:B------:R-:W-:Y:S01]  /*3040*/  FFMA.FTZ R52, R0, R54, R52 ;  /* 0x0000003600347223 */ /* 0x000fe20000010034 */
[----:B0-----:R-:W-:-:S02]  /*3050*/  FMUL.FTZ R8, R10, R51 ;  /* 0x000000330a087220 */ /* 0x001fc40000410000 */
[----:B------:R0:W1:Y:S01]  /*3060*/  MUFU.RCP R51, R11 ;  /* 0x0000000b00337308 */ /* 0x0000620000001000 */
[----:B------:R-:W-:Y:S01]  /*3070*/  FMUL.FTZ R58, R7, R58 ;  /* 0x0000003a073a7220 */ /* 0x000fe20000410000 */
[----:B------:R-:W-:Y:S01]  /*3080*/  FADD.FTZ R9, -R14, R9 ;  /* 0x000000090e097221 */ /* 0x000fe20000010100 */
[----:B------:R-:W-:Y:S01]  /*3090*/  FFMA.FTZ R26, R3, R15, R52 ;  /* 0x0000000f031a7223 */ /* 0x000fe20000010034 */
[----:B------:R-:W-:Y:S01]  /*30a0*/  FMUL.FTZ R52, R50, R57 ;  /* 0x0000003932347220 */ /* 0x000fe20000410000 */
[----:B------:R-:W-:Y:S01]  /*30b0*/  FFMA.FTZ R50, R0, R58, R27 ;  /* 0x0000003a00327223 */ /* 0x000fe2000001001b */
[----:B------:R-:W-:Y:S01]  /*30c0*/  FMUL.FTZ R28, R7, R9 ;  /* 0x00000009071c7220 */ /* 0x000fe20000410000 */
[----:B------:R-:W-:Y:S01]  /*30d0*/  SHF.L.U32 R57, R43, 0x10, RZ ;  /* 0x000000102b397819 */ /* 0x000fe200000006ff */
[----:B------:R-:W2:Y:S01]  /*30e0*/  LDL R27, [R1+0x30] ;  /* 0x00003000011b7983 */ /* 0x000ea20000100800 */
[----:B------:R-:W-:Y:S01]  /*30f0*/  FMUL.FTZ R9, R50, -1.4426950216293334961 ;  /* 0xbfb8aa3b32097820 */ /* 0x000fe20000410000 */
[----:B------:R-:W-:-:S02]  /*3100*/  FFMA.FTZ R12, R3, R28, R5 ;  /* 0x0000001c030c7223 */ /* 0x000fc40000010005 */
[----:B------:R-:W-:Y:S02]  /*3110*/  FADD.FTZ R57, -R14, R57 ;  /* 0x000000390e397221 */ /* 0x000fe40000010100 */
[----:B0-----:R-:W-:Y:S01]  /*3120*/  FMUL.FTZ R11, R12, -1.4426950216293334961 ;  /* 0xbfb8aa3b0c0b7820 */ /* 0x001fe20000410000 */
[----:B------:R-:W0:Y:S01]  /*3130*/  MUFU.EX2 R9, R9 ;  /* 0x0000000900097308 */ /* 0x000e220000000800 */
[----:B------:R-:W-:Y:S01]  /*3140*/  FMUL.FTZ R57, R7, R57 ;  /* 0x0000003907397220 */ /* 0x000fe20000410000 */
[----:B-1----:R-:W-:-:S04]  /*3150*/  FADD.FTZ R10, -R51, 1 ;  /* 0x3f800000330a7421 */ /* 0x002fc80000010100 */
[----:B------:R-:W-:Y:S01]  /*3160*/  FFMA.FTZ R61, R61, R10, 1 ;  /* 0x3f8000003d3d7423 */ /* 0x000fe2000001000a */
[----:B------:R-:W-:Y:S01]  /*3170*/  FFMA.FTZ R10, R2, R57, R29 ;  /* 0x00000039020a7223 */ /* 0x000fe2000001001d */
[----:B------:R-:W1:Y:S03]  /*3180*/  MUFU.EX2 R11, R11 ;  /* 0x0000000b000b7308 */ /* 0x000e660000000800 */
[----:B------:R-:W-:-:S06]  /*3190*/  FMUL.FTZ R15, R10, -1.4426950216293334961 ;  /* 0xbfb8aa3b0a0f7820 */ /* 0x000fcc0000410000 */
[----:B------:R-:W3:Y:S01]  /*31a0*/  MUFU.EX2 R15, R15 ;  /* 0x0000000f000f7308 */ /* 0x000ee20000000800 */
[----:B0-----:R-:W-:Y:S01]  /*31b0*/  FADD.FTZ R9, R9, 1 ;  /* 0x3f80000009097421 */ /* 0x001fe20000010000 */
[----:B-1----:R-:W-:-:S06]  /*31c0*/  FADD.FTZ R11, R11, 1 ;  /* 0x3f8000000b0b7421 */ /* 0x002fcc0000010000 */
[----:B------:R-:W0:Y:S01]  /*31d0*/  MUFU.RCP R9, R9 ;  /* 0x0000000900097308 */ /* 0x000e220000001000 */
[----:B------:R-:W-:Y:S01]  /*31e0*/  FMUL.FTZ R51, R51, R61 ;  /* 0x0000003d33337220 */ /* 0x000fe20000410000 */
[----:B------:R-:W-:-:S06]  /*31f0*/  PRMT R61, R44, 0x7632, R61 ;  /* 0x000076322c3d7816 */ /* 0x000fcc000000003d */
[----:B------:R-:W1:Y:S01]  /*3200*/  MUFU.RCP R11, R11 ;  /* 0x0000000b000b7308 */ /* 0x000e620000001000 */
[----:B---3--:R-:W-:Y:S01]  /*3210*/  FADD.FTZ R15, R15, 1 ;  /* 0x3f8000000f0f7421 */ /* 0x008fe20000010000 */
[----:B------:R-:W-:-:S06]  /*3220*/  SHF.L.U32 R61, R61, 0x10, RZ ;  /* 0x000000103d3d7819 */ /* 0x000fcc00000006ff */
[----:B------:R-:W3:Y:S01]  /*3230*/  MUFU.RCP R15, R15 ;  /* 0x0000000f000f7308 */ /* 0x000ee20000001000 */
[----:B------:R-:W-:Y:S01]  /*3240*/  FMUL.FTZ R48, R61, R48 ;  /* 0x000000303d307220 */ /* 0x000fe20000410000 */
[----:B0-----:R-:W-:-:S04]  /*3250*/  FADD.FTZ R61, -R9, 1 ;  /* 0x3f800000093d7421 */ /* 0x001fc80000010100 */
[----:B------:R-:W-:Y:S01]  /*3260*/  FFMA.FTZ R50, R50, R61, 1 ;  /* 0x3f80000032327423 */ /* 0x000fe2000001003d */
[----:B-1----:R-:W-:-:S04]  /*3270*/  FADD.FTZ R61, -R11, 1 ;  /* 0x3f8000000b3d7421 */ /* 0x002fc80000010100 */
[----:B------:R-:W-:-:S04]  /*3280*/  FFMA.FTZ R12, R12, R61, 1 ;  /* 0x3f8000000c0c7423 */ /* 0x000fc8000001003d */
[----:B------:R-:W-:Y:S01]  /*3290*/  FMUL.FTZ R12, R11, R12 ;  /* 0x0000000c0b0c7220 */ /* 0x000fe20000410000 */
[----:B---3--:R-:W-:Y:S01]  /*32a0*/  FADD.FTZ R11, -R15, 1 ;  /* 0x3f8000000f0b7421 */ /* 0x008fe20000010100 */
[----:B------:R-:W-:-:S03]  /*32b0*/  FMUL.FTZ R9, R9, R50 ;  /* 0x0000003209097220 */ /* 0x000fc60000410000 */
[----:B------:R-:W-:Y:S01]  /*32c0*/  FFMA.FTZ R11, R10, R11, 1 ;  /* 0x3f8000000a0b7423 */ /* 0x000fe2000001000b */
[----:B------:R-:W-:Y:S02]  /*32d0*/  PRMT R61, R45, 0x7632, R61 ;  /* 0x000076322d3d7816 */ /* 0x000fe4000000003d */
[----:B------:R-:W-:Y:S01]  /*32e0*/  PRMT R50, R46, 0x7632, R50 ;  /* 0x000076322e327816 */ /* 0x000fe20000000032 */
        /* <DEDUP_REMOVED lines=27> */
[----:B------:R-:W2:Y:S04]  /*34a0*/  LDL R26, [R1+0x5c] ;  /* 0x00005c00011a7983 */ /* 0x000ea80000100800 */
[----:B------:R0:W-:Y:S04]  /*34b0*/  STL [R1+0x140], R30 ;  /* 0x0001401e01007387 */ /* 0x0001e80000100800 */
[----:B0-----:R-:W3:Y:S01]  /*34c0*/  LDL.LU R30, [R1+0xcc] ;  /* 0x0000cc00011e7983 */ /* 0x001ee20000300800 */
        /* <DEDUP_REMOVED lines=18> */
[----:B------:R-:W-:Y:S01]  /*35f0*/  FFMA.FTZ R10, R0, R9, R10 ;  /* 0x00000009000a7223 */ /* 0x000fe2000001000a */
[----:B------:R0:W-:Y:S01]  /*3600*/  STL [R1+0x13c], R14 ;  /* 0x00013c0e01007387 */ /* 0x0001e20000100800 */
[----:B------:R-:W-:-:S02]  /*3610*/  FMUL.FTZ R11, R2, R15 ;  /* 0x0000000f020b7220 */ /* 0x000fc40000410000 */
[----:B------:R-:W-:Y:S01]  /*3620*/  FMUL.FTZ R13, R13, R61 ;  /* 0x0000003d0d0d7220 */ /* 0x000fe20000410000 */
[----:B------:R-:W-:Y:S01]  /*3630*/  FFMA.FTZ R10, R3, R50, R10 ;  /* 0x00000032030a7223 */ /* 0x000fe2000001000a */
[----:B------:R-:W-:Y:S02]  /*3640*/  FFMA.FTZ R11, R57, R11, R29 ;  /* 0x0000000b390b7223 */ /* 0x000fe4000001001d */
[----:B------:R-:W-:Y:S01]  /*3650*/  FMUL.FTZ R61, R4, R13 ;  /* 0x0000000d043d7220 */ /* 0x000fe20000410000 */
[----:B------:R-:W-:Y:S01]  /*3660*/  FFMA.FTZ R10, R2, R15, R10 ;  /* 0x0000000f020a7223 */ /* 0x000fe2000001000a */
[----:B0-----:R-:W4:Y:S04]  /*3670*/  LDL.LU R14, [R1+0x48] ;  /* 0x00004800010e7983 */ /* 0x001f280000300800 */
[----:B------:R0:W-:Y:S01]  /*3680*/  STL [R1+0x138], R7 ;  /* 0x0001380701007387 */ /* 0x0001e20000100800 */
[----:B------:R-:W-:Y:S01]  /*3690*/  FFMA.FTZ R11, R12, R61, R11 ;  /* 0x0000003d0c0b7223 */ /* 0x000fe2000001000b */
[----:B------:R-:W-:-:S02]  /*36a0*/  FFMA.FTZ R10, R4, R13, R10 ;  /* 0x0000000d040a7223 */ /* 0x000fc4000001000a */
[----:B0-----:R-:W2:Y:S04]  /*36b0*/  LDL.LU R7, [R1+0x20] ;  /* 0x0000200001077983 */ /* 0x001ea80000300800 */
[----:B------:R0:W-:Y:S04]  /*36c0*/  STL [R1+0x134], R6 ;  /* 0x0001340601007387 */ /* 0x0001e80000100800 */
[----:B0-----:R-:W2:Y:S04]  /*36d0*/  LDL.LU R6, [R1+0x88] ;  /* 0x0000880001067983 */ /* 0x001ea80000300800 */
[----:B------:R0:W-:Y:S04]  /*36e0*/  STL [R1+0x130], R5 ;  /* 0x0001300501007387 */ /* 0x0001e80000100800 */
[----:B0-----:R-:W2:Y:S04]  /*36f0*/  LDL.LU R5, [R1+0x8c] ;  /* 0x00008c0001057983 */ /* 0x001ea80000300800 */
[----:B------:R0:W-:Y:S04]  /*3700*/  STL [R1+0x12c], R3 ;  /* 0x00012c0301007387 */ /* 0x0001e80000100800 */
[----:B0-----:R-:W2:Y:S04]  /*3710*/  LDL.LU R3, [R1+0x80] ;  /* 0x0000800001037983 */ /* 0x001ea80000300800 */
[----:B------:R0:W-:Y:S04]  /*3720*/  STL [R1+0x128], R0 ;  /* 0x0001280001007387 */ /* 0x0001e80000100800 */
[----:B0-----:R-:W2:Y:S04]  /*3730*/  LDL.LU R0, [R1+0x84] ;  /* 0x0000840001007983 */ /* 0x001ea80000300800 */
[----:B------:R-:W2:Y:S04]  /*3740*/  LDL R29, [R1+0x74] ;  /* 0x00007400011d7983 */ /* 0x000ea80000100800 */
[----:B------:R-:W2:Y:S04]  /*3750*/  LDL R61, [R1+0x54] ;  /* 0x00005400013d7983 */ /* 0x000ea80000100800 */
[----:B---3--:R0:W-:Y:S04]  /*3760*/  STS.64 [R30], R10 ;  /* 0x0000000a1e007388 */ /* 0x0081e80000000a00 */
[----:B0-----:R0:W5:Y:S04]  /*3770*/  LDL.LU R30, [R1+0x140] ;  /* 0x00014000011e7983 */ /* 0x0011680000300800 */
[----:B------:R-:W3:Y:S04]  /*3780*/  LDL.LU R10, [R1+0x24] ;  /* 0x00002400010a7983 */ /* 0x000ee80000300800 */
[----:B------:R-:W3:Y:S01]  /*3790*/  LDL.LU R11, [R1+0x18] ;  /* 0x00001800010b7983 */ /* 0x000ee20000300800 */
[----:B----4-:R-:W-:-:S03]  /*37a0*/  FADD.FTZ R60, R14, R60 ;  /* 0x0000003c0e3c7221 */ /* 0x010fc60000010000 */
[----:B------:R0:W5:Y:S01]  /*37b0*/  LDL.LU R14, [R1+0x13c] ;  /* 0x00013c00010e7983 */ /* 0x0001620000300800 */
[----:B--2---:R-:W-:Y:S01]  /*37c0*/  FFMA.FTZ R59, R59, R51, R7 ;  /* 0x000000333b3b7223 */ /* 0x004fe20000010007 */
[----:B------:R-:W-:Y:S01]  /*37d0*/  FADD.FTZ R51, R60, R51 ;  /* 0x000000333c337221 */ /* 0x000fe20000010000 */
[----:B------:R-:W-:Y:S01]  /*37e0*/  UIADD3.X UR9, URZ, UR5, URZ, UP0, !UPT ;  /* 0x000000053f097290 */ /* 0x000fe200087fe43f */
[----:B------:R-:W-:Y:S01]  /*37f0*/  BAR.SYNC.DEFER_BLOCKING 0x0 ;  /* 0x0000000000007b1d */ /* 0x000fe20000010000 */
[----:B---3--:R-:W-:-:S05]  /*3800*/  FFMA.FTZ R10, R49, R48, R10 ;  /* 0x00000030310a7223 */ /* 0x008fca000001000a */
[----:B------:R-:W2:Y:S01]  /*3810*/  LDL R49, [R1+0x44] ;  /* 0x0000440001317983 */ /* 0x000ea20000100800 */
[----:B------:R-:W-:-:S03]  /*3820*/  FADD.FTZ R11, R11, R48 ;  /* 0x000000300b0b7221 */ /* 0x000fc60000010000 */
[----:B------:R-:W2:Y:S04]  /*3830*/  LDL R48, [R1+0x58] ;  /* 0x0000580001307983 */ /* 0x000ea80000100800 */
[----:B------:R0:W5:Y:S04]  /*3840*/  LDL.LU R7, [R1+0x138] ;  /* 0x0001380001077983 */ /* 0x0001680000300800 */
[----:B------:R-:W3:Y:S01]  /*3850*/  LDL R60, [R1+0x40] ;  /* 0x00004000013c7983 */ /* 0x000ee20000100800 */
[----:B------:R-:W-:Y:S01]  /*3860*/  FFMA.FTZ R10, R28, R50, R10 ;  /* 0x000000321c0a7223 */ /* 0x000fe2000001000a */
[----:B------:R-:W-:Y:S01]  /*3870*/  FFMA.FTZ R12, R12, R13, R59 ;  /* 0x0000000d0c0c7223 */ /* 0x000fe2000001003b */
[----:B------:R-:W-:Y:S01]  /*3880*/  FADD.FTZ R13, R51, R13 ;  /* 0x0000000d330d7221 */ /* 0x000fe20000010000 */
[----:B--2---:R-:W-:Y:S01]  /*3890*/  FFMA.FTZ R48, R48, R49, R3 ;  /* 0x0000003130307223 */ /* 0x004fe20000010003 */
[----:B------:R-:W-:Y:S01]  /*38a0*/  FADD.FTZ R49, R49, R0 ;  /* 0x0000000031317221 */ /* 0x000fe20000010000 */
[----:B---3--:R-:W-:Y:S01]  /*38b0*/  FFMA.FTZ R61, R61, R60, R6 ;  /* 0x0000003c3d3d7223 */ /* 0x008fe20000010006 */
[----:B------:R-:W-:Y:S01]  /*38c0*/  FADD.FTZ R60, R60, R5 ;  /* 0x000000053c3c7221 */ /* 0x000fe20000010000 */
[----:B------:R0:W5:Y:S04]  /*38d0*/  LDL.LU R6, [R1+0x134] ;  /* 0x0001340001067983 */ /* 0x0001680000300800 */
[----:B------:R0:W5:Y:S01]  /*38e0*/  LDL.LU R5, [R1+0x130] ;  /* 0x0001300001057983 */ /* 0x0001620000300800 */
[----:B------:R-:W-:-:S03]  /*38f0*/  FFMA.FTZ R61, R26, R27, R61 ;  /* 0x0000001b1a3d7223 */ /* 0x000fc6000001003d */
[----:B------:R0:W5:Y:S01]  /*3900*/  LDL.LU R3, [R1+0x12c] ;  /* 0x00012c0001037983 */ /* 0x0001620000300800 */
[----:B------:R-:W-:-:S03]  /*3910*/  FADD.FTZ R60, R60, R27 ;  /* 0x0000001b3c3c7221 */ /* 0x000fc60000010000 */
[----:B------:R0:W5:Y:S04]  /*3920*/  LDL.LU R0, [R1+0x128] ;  /* 0x0001280001007983 */ /* 0x0001680000300800 */
[----:B------:R-:W2:Y:S04]  /*3930*/  LDL.LU R28, [R1+0x124] ;  /* 0x00012400011c7983 */ /* 0x000ea80000300800 */
[----:B------:R-:W3:Y:S04]  /*3940*/  LDL R59, [R1+0x70] ;  /* 0x00007000013b7983 */ /* 0x000ee80000100800 */
[----:B------:R-:W4:Y:S04]  /*3950*/  LDL R51, [R1+0x50] ;  /* 0x0000500001337983 */ /* 0x000f280000100800 */
[----:B------:R-:W2:Y:S04]  /*3960*/  LDL.LU R26, [R1+0x120] ;  /* 0x00012000011a7983 */ /* 0x000ea80000300800 */
[----:B------:R-:W3:Y:S01]  /*3970*/  LDL.LU R27, [R1+0x11c] ;  /* 0x00011c00011b7983 */ /* 0x000ee20000300800 */
[----:B------:R-:W-:-:S02]  /*3980*/  FADD.FTZ R11, R11, R50 ;  /* 0x000000320b0b7221 */ /* 0x000fc40000010000 */
[----:B------:R-:W1:Y:S01]  /*3990*/  S2R R50, SR_TID.X ;  /* 0x0000000000327919 */ /* 0x000e620000002100 */
[----:B------:R-:W-:-:S04]  /*39a0*/  UISETP.GE.U32.AND UP0, UPT, UR7, UR12, UPT ;  /* 0x0000000c0700728c */ /* 0x000fc8000bf06070 */
[----:B------:R-:W-:-:S06]  /*39b0*/  UISETP.GE.AND.EX UP0, UPT, UR9, UR13, UPT, UP0 ;  /* 0x0000000d0900728c */ /* 0x000fcc000bf06300 */
[----:B------:R-:W-:Y:S02]  /*39c0*/  PLOP3.LUT P0, PT, PT, PT, UP0, 0x80, 0x0 ;  /* 0x000000000000781c */ /* 0x000fe40003f0f008 */
[----:B-1----:R-:W-:Y:S01]  /*39d0*/  ISETP.GT.U32.AND P1, PT, R50, 0x3f, PT ;  /* 0x0000003f3200780c */ /* 0x002fe20003f24070 */
[----:B----4-:R-:W-:Y:S01]  /*39e0*/  FFMA.FTZ R48, R29, R51, R48 ;  /* 0x000000331d307223 */ /* 0x010fe20000010030 */
[----:B------:R-:W-:Y:S01]  /*39f0*/  FADD.FTZ R49, R49, R51 ;  /* 0x0000003331317221 */ /* 0x000fe20000010000 */
[----:B------:R0:W5:Y:S01]  /*3a00*/  LDL.LU R29, [R1+0x118] ;  /* 0x00011800011d7983 */ /* 0x0001620000300800 */
[----:B---3--:R-:W-:Y:S01]  /*3a10*/  FFMA.FTZ R61, R59, R27, R61 ;  /* 0x0000001b3b3d7223 */ /* 0x008fe2000001003d */
[----:B------:R-:W-:Y:S01]  /*3a20*/  FADD.FTZ R60, R60, R27 ;  /* 0x0000001b3c3c7221 */ /* 0x000fe20000010000 */
[----:B--2---:R-:W-:Y:S01]  /*3a30*/  FFMA.FTZ R48, R26, R28, R48 ;  /* 0x0000001c1a307223 */ /* 0x004fe20000010030 */
[----:B------:R-:W-:Y:S01]  /*3a40*/  FADD.FTZ R49, R49, R28 ;  /* 0x0000001c31317221 */ /* 0x000fe20000010000 */
[----:B------:R-:W-:Y:S01]  /*3a50*/  FFMA.FTZ R61, R25, R24, R61 ;  /* 0x00000018193d7223 */ /* 0x000fe2000001003d */
[----:B------:R-:W-:Y:S01]  /*3a60*/  FADD.FTZ R60, R60, R24 ;  /* 0x000000183c3c7221 */ /* 0x000fe20000010000 */
[----:B------:R-:W-:Y:S01]  /*3a70*/  FFMA.FTZ R48, R21, R20, R48 ;  /* 0x0000001415307223 */ /* 0x000fe20000010030 */
[----:B------:R0:W5:Y:S01]  /*3a80*/  LDL.LU R27, [R1+0x114] ;  /* 0x00011400011b7983 */ /* 0x0001620000300800 */
[----:B------:R-:W-:Y:S01]  /*3a90*/  FFMA.FTZ R61, R23, R56, R61 ;  /* 0x00000038173d7223 */ /* 0x000fe2000001003d */
[----:B------:R-:W-:Y:S01]  /*3aa0*/  FADD.FTZ R49, R49, R20 ;  /* 0x0000001431317221 */ /* 0x000fe20000010000 */
[----:B------:R-:W-:Y:S01]  /*3ab0*/  FADD.FTZ R60, R60, R56 ;  /* 0x000000383c3c7221 */ /* 0x000fe20000010000 */
[----:B------:R0:W5:Y:S01]  /*3ac0*/  LDL.LU R26, [R1+0x110] ;  /* 0x00011000011a7983 */ /* 0x0001620000300800 */
[----:B------:R-:W-:Y:S01]  /*3ad0*/  FFMA.FTZ R61, R19, R54, R61 ;  /* 0x00000036133d7223 */ /* 0x000fe2000001003d */
[----:B------:R-:W-:Y:S01]  /*3ae0*/  FFMA.FTZ R48, R22, R55, R48 ;  /* 0x0000003716307223 */ /* 0x000fe20000010030 */
[----:B------:R-:W-:Y:S01]  /*3af0*/  FADD.FTZ R49, R49, R55 ;  /* 0x0000003731317221 */ /* 0x000fe20000010000 */
[----:B------:R0:W5:Y:S01]  /*3b00*/  LDL.LU R28, [R1+0x10c] ;  /* 0x00010c00011c7983 */ /* 0x0001620000300800 */
[----:B------:R-:W-:Y:S01]  /*3b10*/  FADD.FTZ R60, R60, R54 ;  /* 0x000000363c3c7221 */ /* 0x000fe20000010000 */
[----:B------:R-:W-:-:S02]  /*3b20*/  FFMA.FTZ R61, R17, R52, R61 ;  /* 0x00000034113d7223 */ /* 0x000fc4000001003d */
[----:B------:R0:W5:Y:S01]  /*3b30*/  LDL.LU R25, [R1+0x108] ;  /* 0x0001080001197983 */ /* 0x0001620000300800 */
[----:B------:R-:W-:Y:S01]  /*3b40*/  FFMA.FTZ R48, R18, R53, R48 ;  /* 0x0000003512307223 */ /* 0x000fe20000010030 */
[----:B------:R-:W-:Y:S02]  /*3b50*/  FADD.FTZ R49, R49, R53 ;  /* 0x0000003531317221 */ /* 0x000fe40000010000 */
[----:B------:R0:W5:Y:S01]  /*3b60*/  LDL.LU R24, [R1+0x104] ;  /* 0x0001040001187983 */ /* 0x0001620000300800 */
[----:B------:R-:W-:-:S03]  /*3b70*/  FADD.FTZ R60, R60, R52 ;  /* 0x000000343c3c7221 */ /* 0x000fc60000010000 */
[----:B------:R0:W5:Y:S01]  /*3b80*/  LDL.LU R21, [R1+0x100] ;  /* 0x0001000001157983 */ /* 0x0001620000300800 */
[----:B------:R-:W-:-:S03]  /*3b90*/  FFMA.FTZ R51, R58, R9, R61 ;  /* 0x000000093a337223 */ /* 0x000fc6000001003d */
[----:B------:R0:W5:Y:S01]  /*3ba0*/  LDL.LU R20, [R1+0xfc] ;  /* 0x0000fc0001147983 */ /* 0x0001620000300800 */
[----:B------:R-:W-:-:S03]  /*3bb0*/  FFMA.FTZ R48, R16, R8, R48 ;  /* 0x0000000810307223 */ /* 0x000fc60000010030 */
[----:B------:R0:W5:Y:S01]  /*3bc0*/  LDL.LU R23, [R1+0xf8] ;  /* 0x0000f80001177983 */ /* 0x0001620000300800 */
[----:B------:R-:W-:-:S03]  /*3bd0*/  FADD.FTZ R49, R49, R8 ;  /* 0x0000000831317221 */ /* 0x000fc60000010000 */
[----:B------:R0:W5:Y:S01]  /*3be0*/  LDL.LU R22, [R1+0xf4] ;  /* 0x0000f40001167983 */ /* 0x0001620000300800 */
[----:B------:R-:W-:-:S03]  /*3bf0*/  FADD.FTZ R61, R60, R9 ;  /* 0x000000093c3d7221 */ /* 0x000fc60000010000 */
[----:B------:R0:W5:Y:S01]  /*3c00*/  LDL.LU R19, [R1+0xf0] ;  /* 0x0000f00001137983 */ /* 0x0001620000300800 */
[----:B------:R-:W-:-:S03]  /*3c10*/  FFMA.FTZ R59, R57, R15, R48 ;  /* 0x0000000f393b7223 */ /* 0x000fc60000010030 */
[----:B------:R0:W5:Y:S04]  /*3c20*/  LDL.LU R18, [R1+0xec] ;  /* 0x0000ec0001127983 */ /* 0x0001680000300800 */
[----:B------:R0:W5:Y:S04]  /*3c30*/  LDL.LU R17, [R1+0xe8] ;  /* 0x0000e80001117983 */ /* 0x0001680000300800 */
[----:B------:R0:W5:Y:S04]  /*3c40*/  LDL.LU R16, [R1+0xe4] ;  /* 0x0000e40001107983 */ /* 0x0001680000300800 */
[----:B------:R1:W-:Y:S04]  /*3c50*/  STL [R1+0x88], R51 ;  /* 0x0000883301007387 */ /* 0x0003e80000100800 */
[----:B------:R0:W-:Y:S01]  /*3c60*/  STL [R1+0x8c], R61 ;  /* 0x00008c3d01007387 */ /* 0x0001e20000100800 */
[----:B-1----:R-:W-:-:S03]  /*3c70*/  FADD.FTZ R51, R49, R15 ;  /* 0x0000000f31337221 */ /* 0x002fc60000010000 */
[----:B------:R0:W-:Y:S04]  /*3c80*/  STL [R1+0x80], R59 ;  /* 0x0000803b01007387 */ /* 0x0001e80000100800 */
[----:B------:R0:W-:Y:S01]  /*3c90*/  STL [R1+0x84], R51 ;  /* 0x0000843301007387 */ /* 0x0001e20000100800 */
[----:B------:R-:W-:Y:S05]  /*3ca0*/  @!P0 BRA `(.L_x_1010) ;  /* 0x0000000000ec8947 */ /* 0x000fea0003800000 */
[----:B------:R-:W2:Y:S01]  /*3cb0*/  LDL R60, [R1+0x88] ;  /* 0x00008800013c7983 */ /* 0x000ea20000100800 */
[----:B------:R-:W1:Y:S01]  /*3cc0*/  S2UR UR14, SR_CgaCtaId ;  /* 0x00000000000e79c3 */ /* 0x000e620000008800 */
[----:B------:R-:W-:Y:S01]  /*3cd0*/  UMOV UR5, 0x400 ;  /* 0x0000040000057882 */ /* 0x000fe20000000000 */
[----:B------:R-:W-:Y:S01]  /*3ce0*/  SHF.L.U32 R49, R50, 0x1, RZ ;  /* 0x0000000132317819 */ /* 0x000fe200000006ff */
[----:B-----5:R3:W-:Y:S03]  /*3cf0*/  STL.64 [R1+0xe8], R2 ;  /* 0x0000e80201007387 */ /* 0x0207e60000100a00 */
[----:B------:R-:W-:Y:S02]  /*3d00*/  LOP3.LUT R49, R49, 0x18, RZ, 0xc0, !PT ;  /* 0x0000001831317812 */ /* 0x000fe400078ec0ff */
[----:B---3--:R-:W-:Y:S02]  /*3d10*/  MOV R2, R59 ;  /* 0x0000003b00027202 */ /* 0x008fe40000000f00 */
[----:B------:R-:W-:-:S02]  /*3d20*/  MOV R3, R51 ;  /* 0x0000003300037202 */ /* 0x000fc40000000f00 */
[----:B0-----:R-:W3:Y:S01]  /*3d30*/  LDL R51, [R1+0xdc] ;  /* 0x0000dc0001337983 */ /* 0x001ee20000100800 */
[----:B-1----:R-:W-:-:S06]  /*3d40*/  ULEA UR5, UR14, UR5, 0x18 ;  /* 0x000000050e057291 */ /* 0x002fcc000f8ec03f */
[----:B------:R-:W-:-:S04]  /*3d50*/  LEA R48, R50, UR5, 0x5 ;  /* 0x0000000532307c11 */ /* 0x000fc8000f8e28ff */
[----:B------:R-:W-:-:S05]  /*3d60*/  IADD3 R50, R48, R49, RZ ;  /* 0x0000003130327210 */ /* 0x000fca0007ffe0ff */
[----:B--2---:R0:W-:Y:S02]  /*3d70*/  STS.64 [R50], R60 ;  /* 0x0000003c32007388 */ /* 0x0041e40000000a00 */
[----:B0-----:R-:W-:Y:S02]  /*3d80*/  LOP3.LUT R50, R49, 0x8, RZ, 0x3c, !PT ;  /* 0x0000000831327812 */ /* 0x001fe400078e3cff */
[----:B------:R-:W2:Y:S02]  /*3d90*/  LDL R61, [R1+0xd8] ;  /* 0x0000d800013d7983 */ /* 0x000ea40000100800 */
[----:B------:R-:W-:-:S05]  /*3da0*/  IADD3 R50, R48, R50, RZ ;  /* 0x0000003230327210 */ /* 0x000fca0007ffe0ff */
[----:B------:R0:W-:Y:S02]  /*3db0*/  STS.64 [R50], R10 ;  /* 0x0000000a32007388 */ /* 0x0001e40000000a00 */
[----:B0-----:R-:W-:-:S04]  /*3dc0*/  LOP3.LUT R50, R49, 0x10, RZ, 0x3c, !PT ;  /* 0x0000001031327812 */ /* 0x001fc800078e3cff */
[----:B------:R-:W-:-:S05]  /*3dd0*/  IADD3 R50, R48, R50, RZ ;  /* 0x0000003230327210 */ /* 0x000fca0007ffe0ff */
[----:B------:R0:W-:Y:S04]  /*3de0*/  STS.64 [R50], R2 ;  /* 0x0000000232007388 */ /* 0x0001e80000000a00 */
[----:B0-----:R1:W5:Y:S04]  /*3df0*/  LDL.LU.64 R2, [R1+0xe8] ;  /* 0x0000e80001027983 */ /* 0x0013680000300a00 */
[----:B------:R-:W4:Y:S04]  /*3e00*/  LDL R50, [R1+0xe0] ;  /* 0x0000e00001327983 */ /* 0x000f280000100800 */
[----:B------:R-:W2:Y:S01]  /*3e10*/  LDL R60, [R1+0xd4] ;  /* 0x0000d400013c7983 */ /* 0x000ea20000100800 */
[----:B------:R-:W0:Y:S02]  /*3e20*/  S2R R49, SR_TID.X ;  /* 0x0000000000317919 */ /* 0x000e240000002100 */
[----:B0-----:R-:W-:-:S04]  /*3e30*/  SHF.R.S32.HI R59, RZ, 0x1f, R49 ;  /* 0x0000001fff3b7819 */ /* 0x001fc80000011431 */
[----:B------:R-:W-:Y:S02]  /*3e40*/  LEA.HI R59, R59, R49, RZ, 0x2 ;  /* 0x000000313b3b7211 */ /* 0x000fe400078f10ff */
[----:B------:R-:W-:-:S04]  /*3e50*/  SHF.L.U32 R49, R49, 0x1, RZ ;  /* 0x0000000131317819 */ /* 0x000fc800000006ff */
[----:B------:R-:W-:-:S04]  /*3e60*/  LOP3.LUT R49, R49, 0x18, RZ, 0xc0, !PT ;  /* 0x0000001831317812 */ /* 0x000fc800078ec0ff */
[----:B------:R-:W-:-:S04]  /*3e70*/  LOP3.LUT R49, R49, 0x18, RZ, 0x3c, !PT ;  /* 0x0000001831317812 */ /* 0x000fc800078e3cff */
[----:B------:R-:W-:-:S05]  /*3e80*/  IADD3 R49, R48, R49, RZ ;  /* 0x0000003130317210 */ /* 0x000fca0007ffe0ff */
[----:B------:R-:W-:Y:S01]  /*3e90*/  STS.64 [R49], R12 ;  /* 0x0000000c31007388 */ /* 0x000fe20000000a00 */
[----:B------:R-:W-:-:S04]  /*3ea0*/  SHF.R.S32.HI R59, RZ, 0x2, R59 ;  /* 0x00000002ff3b7819 */ /* 0x000fc8000001143b */
[----:B------:R-:W-:Y:S01]  /*3eb0*/  LEA R59, R59, UR5, 0x5 ;  /* 0x000000053b3b7c11 */ /* 0x000fe2000f8e28ff */
[----:B------:R-:W-:-:S04]  /*3ec0*/  USHF.L.U32 UR5, UR8, 0x7, URZ ;  /* 0x0000000708057899 */ /* 0x000fc8000800063f */
[----:B------:R-:W-:Y:S01]  /*3ed0*/  ULOP3.LUT UR5, UR5, 0xffffff80, UR16, 0xe2, !UPT ;  /* 0xffffff8005057892 */ /* 0x000fe2000f8ee210 */
[----:B------:R-:W-:Y:S01]  /*3ee0*/  BAR.SYNC.DEFER_BLOCKING 0x0 ;  /* 0x0000000000007b1d */ /* 0x000fe20000010000 */
[-C--:B----4-:R-:W-:Y:S02]  /*3ef0*/  LEA R48, R50, R59.reuse, 0x3 ;  /* 0x0000003b32307211 */ /* 0x090fe400078e18ff */
[----:B---3--:R-:W-:-:S04]  /*3f00*/  LEA R50, R51, R59, 0x3 ;  /* 0x0000003b33327211 */ /* 0x008fc800078e18ff */
[----:B------:R-:W0:Y:S04]  /*3f10*/  LDS.64 R48, [R48] ;  /* 0x0000000030307984 */ /* 0x000e280000000a00 */
[----:B------:R-:W3:Y:S01]  /*3f20*/  LDS.64 R50, [R50+0xa00] ;  /* 0x000a000032327984 */ /* 0x000ee20000000a00 */
[----:B0-----:R-:W-:Y:S01]  /*3f30*/  FADD.FTZ R48, RZ, R48 ;  /* 0x00000030ff307221 */ /* 0x001fe20000010000 */
[----:B------:R-:W-:-:S03]  /*3f40*/  FADD.FTZ R49, RZ, R49 ;  /* 0x00000031ff317221 */ /* 0x000fc60000010000 */
[----:B---3--:R-:W-:Y:S01]  /*3f50*/  FADD.FTZ R50, R48, R50 ;  /* 0x0000003230327221 */ /* 0x008fe20000010000 */
[----:B--2---:R-:W-:Y:S01]  /*3f60*/  LEA R48, R61, R59, 0x3 ;  /* 0x0000003b3d307211 */ /* 0x004fe200078e18ff */
[----:B------:R-:W-:-:S05]  /*3f70*/  FADD.FTZ R51, R49, R51 ;  /* 0x0000003331337221 */ /* 0x000fca0000010000 */
[----:B------:R-:W0:Y:S02]  /*3f80*/  LDS.64 R48, [R48+0x1400] ;  /* 0x0014000030307984 */ /* 0x000e240000000a00 */
[----:B0-----:R-:W-:Y:S01]  /*3f90*/  FADD.FTZ R50, R50, R48 ;  /* 0x0000003032327221 */ /* 0x001fe20000010000 */
[----:B------:R-:W-:Y:S01]  /*3fa0*/  LEA R48, R60, R59, 0x3 ;  /* 0x0000003b3c307211 */ /* 0x000fe200078e18ff */
[----:B------:R-:W-:Y:S01]  /*3fb0*/  FADD.FTZ R51, R51, R49 ;  /* 0x0000003133337221 */ /* 0x000fe20000010000 */
[----:B------:R-:W0:Y:S04]  /*3fc0*/  LDC.64 R60, c[0x0][0x260] ;  /* 0x00009800ff3c7b82 */ /* 0x000e280000000a00 */
[----:B------:R-:W2:Y:S01]  /*3fd0*/  LDS.64 R48, [R48+0x1e00] ;  /* 0x001e000030307984 */ /* 0x000ea20000000a00 */
[----:B------:R-:W3:Y:S01]  /*3fe0*/  S2R R59, SR_TID.X ;  /* 0x00000000003b7919 */ /* 0x000ee20000002100 */
[----:B--2---:R-:W-:Y:S01]  /*3ff0*/  FADD.FTZ R48, R50, R48 ;  /* 0x0000003032307221 */ /* 0x004fe20000010000 */
[----:B------:R-:W-:-:S05]  /*4000*/  MOV R50, UR5 ;  /* 0x0000000500327c02 */ /* 0x000fca0008000f00 */
[----:B---3--:R-:W-:Y:S02]  /*4010*/  IMAD R50, R50, 0x140, R59 ;  /* 0x0000014032327824 */ /* 0x008fe400078e023b */
[----:B------:R-:W-:-:S03]  /*4020*/  FADD.FTZ R49, R51, R49 ;  /* 0x0000003133317221 */ /* 0x000fc60000010000 */
[----:B------:R-:W-:-:S05]  /*4030*/  SHF.L.U32 R50, R50, 0x1, RZ ;  /* 0x0000000132327819 */ /* 0x000fca00000006ff */
[----:B0-----:R-:W-:-:S05]  /*4040*/  IMAD.WIDE.U32 R50, R50, 0x4, R60 ;  /* 0x0000000432327825 */ /* 0x001fca00078e003c */
[----:B------:R1:W-:Y:S02]  /*4050*/  STG.E.64 desc[UR10][R50.64+0x10000], R48 ;  /* 0x0100003032007986 */ /* 0x0003e4000c101b0a */
.L_x_1010:
[----:B0-----:R-:W0:Y:S01]  /*4060*/  S2R R61, SR_TID.X ;  /* 0x00000000003d7919 */ /* 0x001e220000002100 */
[----:B------:R-:W-:Y:S01]  /*4070*/  BSSY B0, `(.L_x_1011) ;  /* 0x000002e000007945 */ /* 0x000fe20003800000 */
[----:B-1----:R-:W-:-:S03]  /*4080*/  CS2R R48, SRZ ;  /* 0x0000000000307805 */ /* 0x002fc6000001ff00 */
[----:B------:R-:W-:Y:S05]  /*4090*/  @P1 BRA `(.L_x_1012) ;  /* 0x0000000000ac1947 */ /* 0x000fea0003800000 */
[----:B0-----:R-:W-:Y:S01]  /*40a0*/  SHF.R.U32.HI R59, RZ, 0x2, R61 ;  /* 0x00000002ff3b7819 */ /* 0x001fe2000001163d */
        /* <DEDUP_REMOVED lines=25> */
[----:B------:R-:W-:Y:S01]  /*4240*/  IADD3 R48, R59, 0xc, RZ ;  /* 0x0000000c3b307810 */ /* 0x000fe20007ffe0ff */
        /* <DEDUP_REMOVED lines=16> */
.L_x_1012:
[----:B------:R-:W-:Y:S05]  /*4350*/  BSYNC B0 ;  /* 0x0000000000007941 */ /* 0x000fea0003800000 */
.L_x_1011:
[----:B------:R-:W1:Y:S01]  /*4360*/  SHFL.BFLY PT, R59, R48, 0x2, 0x1f ;  /* 0x0c401f00303b7f89 */ /* 0x000e6200000e0000 */
[----:B0-----:R-:W-:Y:S01]  /*4370*/  LOP3.LUT P1, RZ, R61, 0xffffffc3, RZ, 0xc0, !PT ;  /* 0xffffffc33dff7812 */ /* 0x001fe2000782c0ff */
[----:B------:R-:W-:Y:S01]  /*4380*/  BSSY B0, `(.L_x_1013) ;  /* 0x0000017000007945 */ /* 0x000fe20003800000 */
[----:B-----5:R-:W-:Y:S01]  /*4390*/  PRMT R51, R17, 0x7632, R51 ;  /* 0x0000763211337816 */ /* 0x020fe20000000033 */
[----:B------:R-:W0:Y:S01]  /*43a0*/  SHFL.BFLY PT, R50, R49, 0x2, 0x1f ;  /* 0x0c401f0031327f89 */ /* 0x000e2200000e0000 */
[----:B-1----:R-:W-:Y:S01]  /*43b0*/  FADD.FTZ R59, R59, R48 ;  /* 0x000000303b3b7221 */ /* 0x002fe20000010000 */
[----:B0-----:R-:W-:-:S04]  /*43c0*/  FADD.FTZ R48, R50, R49 ;  /* 0x0000003132307221 */ /* 0x001fc80000010000 */
[----:B------:R-:W0:Y:S01]  /*43d0*/  SHFL.BFLY PT, R60, R59, 0x1, 0x1f ;  /* 0x0c201f003b3c7f89 */ /* 0x000e2200000e0000 */
[----:B------:R-:W-:-:S03]  /*43e0*/  PRMT R50, R16, 0x7632, R50 ;  /* 0x0000763210327816 */ /* 0x000fc60000000032 */
[----:B------:R-:W1:Y:S01]  /*43f0*/  SHFL.BFLY PT, R49, R48, 0x1, 0x1f ;  /* 0x0c201f0030317f89 */ /* 0x000e6200000e0000 */
[----:B0-----:R-:W-:Y:S01]  /*4400*/  FADD.FTZ R16, R59, R60 ;  /* 0x0000003c3b107221 */ /* 0x001fe20000010000 */
[----:B-1----:R-:W-:Y:S01]  /*4410*/  FADD.FTZ R17, R48, R49 ;  /* 0x0000003130117221 */ /* 0x002fe20000010000 */
[----:B------:R-:W-:Y:S06]  /*4420*/  @P1 BRA `(.L_x_1014) ;  /* 0x0000000000301947 */ /* 0x000fec0003800000 */
[----:B------:R-:W-:Y:S01]  /*4430*/  SHF.R.U32.HI R49, RZ, 0x2, R61 ;  /* 0x00000002ff317819 */ /* 0x000fe2000001163d */
[----:B------:R-:W-:Y:S01]  /*4440*/  ULDC UR5, c[0x0][0x10] ;  /* 0x0000040000057ab9 */ /* 0x000fe20000000800 */
[----:B------:R-:W0:Y:S01]  /*4450*/  LDC.64 R60, c[0x0][0x260] ;  /* 0x00009800ff3c7b82 */ /* 0x000e220000000a00 */
[----:B------:R-:W-:Y:S01]  /*4460*/  UIMAD UR5, UR5, UR4, UR8 ;  /* 0x00000004050572a4 */ /* 0x000fe2000f8e0208 */
[----:B------:R-:W-:Y:S02]  /*4470*/  SHF.L.U32 R49, R49, 0x7, RZ ;  /* 0x0000000731317819 */ /* 0x000fe400000006ff */
[----:B------:R-:W-:-:S04]  /*4480*/  MOV R48, UR16 ;  /* 0x0000001000307c02 */ /* 0x000fc80008000f00 */
[----:B------:R-:W-:Y:S02]  /*4490*/  LOP3.LUT R48, R49, 0xffffff80, R48, 0xe2, !PT ;  /* 0xffffff8031307812 */ /* 0x000fe400078ee230 */
[----:B------:R-:W-:-:S04]  /*44a0*/  MOV R49, UR5 ;  /* 0x0000000500317c02 */ /* 0x000fc80008000f00 */
[----:B------:R-:W-:-:S04]  /*44b0*/  LEA R48, R49, R48, 0xb ;  /* 0x0000003031307211 */ /* 0x000fc800078e58ff */
[----:B------:R-:W-:-:S05]  /*44c0*/  SHF.L.U32 R48, R48, 0x1, RZ ;  /* 0x0000000130307819 */ /* 0x000fca00000006ff */
[----:B0-----:R-:W-:-:S05]  /*44d0*/  IMAD.WIDE.U32 R48, R48, 0x4, R60 ;  /* 0x0000000430307825 */ /* 0x001fca00078e003c */
[----:B------:R0:W-:Y:S02]  /*44e0*/  STG.E.64 desc[UR10][R48.64], R16 ;  /* 0x0000001030007986 */ /* 0x0001e4000c101b0a */
.L_x_1014:
[----:B------:R-:W-:Y:S05]  /*44f0*/  BSYNC B0 ;  /* 0x0000000000007941 */ /* 0x000fea0003800000 */
.L_x_1013:
[----:B------:R-:W-:Y:S01]  /*4500*/  PRMT R45, R18, 0x7632, R45 ;  /* 0x00007632122d7816 */ /* 0x000fe2000000002d */
[----:B------:R-:W-:Y:S01]  /*4510*/  UISETP.GE.U32.AND UP0, UPT, UR7, UR12, UPT ;  /* 0x0000000c0700728c */ /* 0x000fe2000bf06070 */
[----:B------:R-:W-:Y:S02]  /*4520*/  PRMT R43, R24, 0x7632, R43 ;  /* 0x00007632182b7816 */ /* 0x000fe4000000002b */
[----:B------:R-:W-:Y:S01]  /*4530*/  PRMT R46, R23, 0x7632, R46 ;  /* 0x00007632172e7816 */ /* 0x000fe2000000002e */
[----:B------:R-:W-:Y:S01]  /*4540*/  UISETP.GE.AND.EX UP0, UPT, UR9, UR13, UPT, UP0 ;  /* 0x0000000d0900728c */ /* 0x000fe2000bf06300 */
[----:B------:R-:W-:Y:S02]  /*4550*/  PRMT R44, R19, 0x7632, R44 ;  /* 0x00007632132c7816 */ /* 0x000fe4000000002c */
[----:B------:R-:W-:Y:S02]  /*4560*/  PRMT R19, R45, 0x7632, R19 ;  /* 0x000076322d137816 */ /* 0x000fe40000000013 */
[----:B------:R-:W-:-:S02]  /*4570*/  PRMT R18, R43, 0x7632, R18 ;  /* 0x000076322b127816 */ /* 0x000fc40000000012 */
[----:B0-----:R-:W-:Y:S01]  /*4580*/  PRMT R16, R47, 0x7632, R16 ;  /* 0x000076322f107816 */ /* 0x001fe20000000010 */
[----:B------:R0:W-:Y:S01]  /*4590*/  STL.S16 [R1+0x4], R19 ;  /* 0x0000041301007387 */ /* 0x0001e20000100600 */
[----:B------:R-:W-:Y:S02]  /*45a0*/  PRMT R17, R46, 0x7632, R17 ;  /* 0x000076322e117816 */ /* 0x000fe40000000011 */
[----:B------:R-:W-:Y:S01]  /*45b0*/  PLOP3.LUT P1, PT, PT, PT, UP0, 0x80, 0x0 ;  /* 0x000000000000781c */ /* 0x000fe20003f2f008 */
[----:B------:R0:W-:Y:S01]  /*45c0*/  STL.S16 [R1], R18 ;  /* 0x0000001201007387 */ /* 0x0001e20000100600 */
[----:B------:R-:W-:Y:S02]  /*45d0*/  PRMT R26, R22, 0x7632, R26 ;  /* 0x00007632161a7816 */ /* 0x000fe4000000001a */
[----:B------:R-:W-:Y:S01]  /*45e0*/  PRMT R42, R25, 0x7632, R42 ;  /* 0x00007632192a7816 */ /* 0x000fe2000000002a */
[----:B------:R0:W-:Y:S01]  /*45f0*/  STL.S16 [R1+0x18], R16 ;  /* 0x0000181001007387 */ /* 0x0001e20000100600 */
[----:B------:R-:W-:-:S02]  /*4600*/  PRMT R41, R20, 0x7632, R41 ;  /* 0x0000763214297816 */ /* 0x000fc40000000029 */
[----:B------:R-:W-:Y:S01]  /*4610*/  PRMT R39, R21, 0x7632, R39 ;  /* 0x0000763215277816 */ /* 0x000fe20000000027 */
[----:B------:R0:W-:Y:S01]  /*4620*/  STL.S16 [R1+0xc], R17 ;  /* 0x00000c1101007387 */ /* 0x0001e20000100600 */
        /* <DEDUP_REMOVED lines=33> */
.L_x_1017:
[----:B------:R-:W2:Y:S04]  /*4840*/  LD.E.STRONG.GPU R19, desc[UR10][R16.64] ;  /* 0x0000000a10137980 */ /* 0x000ea8000c10f900 */
[----:B--2---:R-:W-:Y:S01]  /*4850*/  CCTL.IVALL ;  /* 0x00000000ff00798f */ /* 0x004fe20002000000 */
[----:B------:R-:W-:Y:S05]  /*4860*/  YIELD ;  /* 0x0000000000007946 */ /* 0x000fea0003800000 */
[----:B-----5:R-:W-:-:S04]  /*4870*/  LOP3.LUT R19, R19, R18, RZ, 0x3c, !PT ;  /* 0x0000001213137212 */ /* 0x020fc800078e3cff */
[----:B------:R-:W-:-:S13]  /*4880*/  ISETP.GT.AND P1, PT, R19, -0x1, PT ;  /* 0xffffffff1300780c */ /* 0x000fda0003f24270 */
[----:B------:R-:W-:Y:S05]  /*4890*/  @P1 BRA `(.L_x_1017) ;  /* 0xfffffffc00e81947 */ /* 0x000fea000383ffff */
.L_x_1016:
[----:B------:R-:W-:Y:S05]  /*48a0*/  WARPSYNC.ALL ;  /* 0x0000000000007948 */ /* 0x000fea0003800000 */
[----:B------:R-:W-:Y:S06]  /*48b0*/  BAR.SYNC.DEFER_BLOCKING 0x0 ;  /* 0x0000000000007b1d */ /* 0x000fec0000010000 */
[----:B------:R-:W-:Y:S05]  /*48c0*/  BRA `(.L_x_1018) ;  /* 0x0000000000647947 */ /* 0x000fea0003800000 */
.L_x_1015:
        /* <DEDUP_REMOVED lines=17> */
.L_x_1020:
[----:B------:R-:W2:Y:S04]  /*49e0*/  LD.E.STRONG.GPU R19, desc[UR10][R16.64] ;  /* 0x0000000a10137980 */ /* 0x000ea8000c10f900 */
[----:B--2---:R-:W-:Y:S01]  /*49f0*/  CCTL.IVALL ;  /* 0x00000000ff00798f */ /* 0x004fe20002000000 */
[----:B------:R-:W-:Y:S05]  /*4a00*/  YIELD ;  /* 0x0000000000007946 */ /* 0x000fea0003800000 */
[----:B-----5:R-:W-:-:S04]  /*4a10*/  LOP3.LUT R19, R19, R18, RZ, 0x3c, !PT ;  /* 0x0000001213137212 */ /* 0x020fc800078e3cff */
[----:B------:R-:W-:-:S13]  /*4a20*/  ISETP.GT.AND P1, PT, R19, -0x1, PT ;  /* 0xffffffff1300780c */ /* 0x000fda0003f24270 */
[----:B------:R-:W-:Y:S05]  /*4a30*/  @P1 BRA `(.L_x_1020) ;  /* 0xfffffffc00e81947 */ /* 0x000fea000383ffff */
.L_x_1019:
[----:B------:R-:W-:Y:S05]  /*4a40*/  WARPSYNC.ALL ;  /* 0x0000000000007948 */ /* 0x000fea0003800000 */
[----:B------:R-:W-:Y:S06]  /*4a50*/  BAR.SYNC.DEFER_BLOCKING 0x0 ;  /* 0x0000000000007b1d */ /* 0x000fec0000010000 */
.L_x_1018:
        /* <DEDUP_REMOVED lines=27> */
[----:B------:R-:W-:Y:S01]  /*4c10*/  IADD3 R25, R24, 0xc0, RZ ;  /* 0x000000c018197810 */ /* 0x000fe20007ffe0ff */
[----:B--2---:R-:W-:Y:S01]  /*4c20*/  FADD.FTZ R18, RZ, R18 ;  /* 0x00000012ff127221 */ /* 0x004fe20000010000 */
[----:B------:R-:W-:-:S03]  /*4c30*/  FADD.FTZ R19, RZ, R19 ;  /* 0x00000013ff137221 */ /* 0x000fc60000010000 */
[----:B---3--:R-:W-:Y:S01]  /*4c40*/  FADD.FTZ R18, R22, R18 ;  /* 0x0000001216127221 */ /* 0x008fe20000010000 */
[----:B------:R-:W-:-:S03]  /*4c50*/  FADD.FTZ R19, R23, R19 ;  /* 0x0000001317137221 */ /* 0x000fc60000010000 */
[----:B----4-:R-:W-:Y:S01]  /*4c60*/  FADD.FTZ R18, R20, R18 ;  /* 0x0000001214127221 */ /* 0x010fe20000010000 */
[----:B------:R-:W-:Y:S01]  /*4c70*/  IADD3 R20, R24, 0x80, RZ ;  /* 0x0000008018147810 */ /* 0x000fe20007ffe0ff */
[----:B------:R-:W-:Y:S02]  /*4c80*/  FADD.FTZ R47, R21, R19 ;  /* 0x00000013152f7221 */ /* 0x000fe40000010000 */
[----:B------:R-:W-:Y:S01]  /*4c90*/  FADD.FTZ R16, R16, R18 ;  /* 0x0000001210107221 */ /* 0x000fe20000010000 */
[----:B------:R-:W-:Y:S01]  /*4ca0*/  IADD3 R18, R24, 0xa0, RZ ;  /* 0x000000a018127810 */ /* 0x000fe20007ffe0ff */
[----:B------:R-:W-:Y:S01]  /*4cb0*/  IMAD.WIDE.U32 R20, R20, 0x4, R2 ;  /* 0x0000000414147825 */ /* 0x000fe200078e0002 */
        /* <DEDUP_REMOVED lines=9> */
[----:B------:R-:W-:Y:S01]  /*4d50*/  FADD.FTZ R17, R17, R47 ;  /* 0x0000002f11117221 */ /* 0x000fe20000010000 */
[----:B--2---:R-:W-:-:S03]  /*4d60*/  FADD.FTZ R16, R20, R16 ;  /* 0x0000001014107221 */ /* 0x004fc60000010000 */
[----:B------:R-:W-:Y:S01]  /*4d70*/  FADD.FTZ R17, R21, R17 ;  /* 0x0000001115117221 */ /* 0x000fe20000010000 */
[----:B---3--:R-:W-:-:S03]  /*4d80*/  FADD.FTZ R16, R18, R16 ;  /* 0x0000001012107221 */ /* 0x008fc60000010000 */
[----:B------:R-:W-:Y:S01]  /*4d90*/  FADD.FTZ R17, R19, R17 ;  /* 0x0000001113117221 */ /* 0x000fe20000010000 */
[----:B----4-:R-:W-:-:S03]  /*4da0*/  FADD.FTZ R16, R24, R16 ;  /* 0x0000001018107221 */ /* 0x010fc60000010000 */
[----:B------:R-:W-:Y:S01]  /*4db0*/  FADD.FTZ R17, R25, R17 ;  /* 0x0000001119117221 */ /* 0x000fe20000010000 */
[----:B------:R-:W-:-:S03]  /*4dc0*/  FADD.FTZ R16, R22, R16 ;  /* 0x0000001016107221 */ /* 0x000fc60000010000 */
[----:B0-----:R-:W-:-:S07]  /*4dd0*/  FADD.FTZ R17, R23, R17 ;  /* 0x0000001117117221 */ /* 0x001fce0000010000 */
.L_x_1022:
[----:B------:R-:W-:Y:S05]  /*4de0*/  BSYNC B0 ;  /* 0x0000000000007941 */ /* 0x000fea0003800000 */
.L_x_1021:
        /* <DEDUP_REMOVED lines=29> */
.L_x_1024:
[----:B------:R-:W-:Y:S05]  /*4fc0*/  BSYNC B0 ;  /* 0x0000000000007941 */ /* 0x000fea0003800000 */
.L_x_1023:
[----:B------:R-:W2:Y:S04]  /*4fd0*/  LDL R24, [R1+0xd0] ;  /* 0x0000d00001187983 */ /* 0x000ea80000100800 */
[----:B------:R-:W3:Y:S04]  /*4fe0*/  LDL.LU R20, [R1+0x40] ;  /* 0x0000400001147983 */ /* 0x000ee80000300800 */
[----:B------:R-:W4:Y:S04]  /*4ff0*/  LDL.LU R22, [R1+0x54] ;  /* 0x0000540001167983 */ /* 0x000f280000300800 */
[----:B------:R-:W4:Y:S04]  /*5000*/  LDL.LU R23, [R1+0x44] ;  /* 0x0000440001177983 */ /* 0x000f280000300800 */
[----:B------:R-:W4:Y:S01]  /*5010*/  LDL.LU R21, [R1+0x58] ;  /* 0x0000580001157983 */ /* 0x000f220000300800 */
[----:B------:R-:W-:Y:S01]  /*5020*/  SHF.L.U32 R50, R50, 0x10, RZ ;  /* 0x0000001032327819 */ /* 0x000fe200000006ff */
[----:B------:R-:W1:Y:S01]  /*5030*/  S2UR UR14, SR_CgaCtaId ;  /* 0x00000000000e79c3 */ /* 0x000e620000008800 */
[----:B------:R-:W-:Y:S01]  /*5040*/  UMOV UR5, 0x400 ;  /* 0x0000040000057882 */ /* 0x000fe20000000000 */
[----:B------:R-:W-:Y:S01]  /*5050*/  SHF.L.U32 R26, R26, 0x10, RZ ;  /* 0x000000101a1a7819 */ /* 0x000fe200000006ff */
[----:B------:R-:W-:Y:S01]  /*5060*/  UIADD3 UR5, UR5, 0x3480, URZ ;  /* 0x0000348005057890 */ /* 0x000fe2000fffe03f */
[----:B0-----:R-:W-:Y:S01]  /*5070*/  FADD.FTZ R18, -R14, R50 ;  /* 0x000000320e127221 */ /* 0x001fe20000010100 */
[----:B------:R-:W-:Y:S01]  /*5080*/  SHF.L.U32 R45, R45, 0x10, RZ ;  /* 0x000000102d2d7819 */ /* 0x000fe200000006ff */
[----:B------:R-:W-:Y:S02]  /*5090*/  STL [R1+0x104], R8 ;  /* 0x0001040801007387 */ /* 0x000fe40000100800 */
[----:B------:R-:W-:Y:S01]  /*50a0*/  FMUL.FTZ R18, R7, R18 ;  /* 0x0000001207127220 */ /* 0x000fe20000410000 */
[----:B------:R-:W-:Y:S01]  /*50b0*/  SHF.L.U32 R44, R44, 0x10, RZ ;  /* 0x000000102c2c7819 */ /* 0x000fe200000006ff */
[----:B------:R0:W-:Y:S02]  /*50c0*/  STL [R1+0x100], R9 ;  /* 0x0001000901007387 */ /* 0x0001e40000100800 */
[----:B-----5:R-:W-:Y:S01]  /*50d0*/  FFMA.FTZ R16, R3, R18, R5 ;  /* 0x0000001203107223 */ /* 0x020fe20000010005 */
[----:B-1----:R-:W-:-:S03]  /*50e0*/  ULEA UR5, UR14, UR5, 0x18 ;  /* 0x000000050e057291 */ /* 0x002fc6000f8ec03f */
[----:B------:R-:W-:Y:S01]  /*50f0*/  FMUL.FTZ R17, R16, -1.4426950216293334961 ;  /* 0xbfb8aa3b10117820 */ /* 0x000fe20000410000 */
[----:B------:R-:W-:Y:S01]  /*5100*/  FADD.FTZ R44, -R14, R44 ;  /* 0x0000002c0e2c7221 */ /* 0x000fe20000010100 */
[----:B------:R-:W-:Y:S06]  /*5110*/  BAR.SYNC.DEFER_BLOCKING 0x0 ;  /* 0x0000000000007b1d */ /* 0x000fec0000010000 */
[----:B------:R-:W1:Y:S01]  /*5120*/  MUFU.EX2 R17, R17 ;  /* 0x0000001100117308 */ /* 0x000e620000000800 */
[----:B------:R-:W-:Y:S01]  /*5130*/  SHF.L.U32 R43, R43, 0x10, RZ ;  /* 0x000000102b2b7819 */ /* 0x000fe200000006ff */
[----:B------:R-:W-:Y:S01]  /*5140*/  STL [R1+0xfc], R15 ;  /* 0x0000fc0f01007387 */ /* 0x000fe20000100800 */
[----:B------:R-:W-:Y:S01]  /*5150*/  SHF.L.U32 R41, R41, 0x10, RZ ;  /* 0x0000001029297819 */ /* 0x000fe200000006ff */
[----:B------:R-:W-:Y:S01]  /*5160*/  ULDC.64 UR14, c[0x0][0x210] ;  /* 0x00008400000e7ab9 */ /* 0x000fe20000000a00 */
[----:B------:R-:W-:Y:S01]  /*5170*/  SHF.L.U32 R42, R42, 0x10, RZ ;  /* 0x000000102a2a7819 */ /* 0x000fe200000006ff */
[----:B------:R-:W-:Y:S01]  /*5180*/  STL [R1+0xf8], R58 ;  /* 0x0000f83a01007387 */ /* 0x000fe20000100800 */
[----:B-1----:R-:W-:Y:S01]  /*5190*/  FADD.FTZ R17, R17, 1 ;  /* 0x3f80000011117421 */ /* 0x002fe20000010000 */
[----:B------:R-:W-:-:S02]  /*51a0*/  FADD.FTZ R41, -R14, R41 ;  /* 0x000000290e297221 */ /* 0x000fc40000010100 */
[----:B------:R-:W-:Y:S03]  /*51b0*/  STL [R1+0xf4], R57 ;  /* 0x0000f43901007387 */ /* 0x000fe60000100800 */
[----:B------:R-:W1:Y:S01]  /*51c0*/  MUFU.RCP R17, R17 ;  /* 0x0000001100117308 */ /* 0x000e620000001000 */
[----:B------:R-:W-:Y:S04]  /*51d0*/  STL [R1+0xf0], R13 ;  /* 0x0000f00d01007387 */ /* 0x000fe80000100800 */
[----:B------:R-:W-:Y:S04]  /*51e0*/  STL [R1+0xec], R12 ;  /* 0x0000ec0c01007387 */ /* 0x000fe80000100800 */
[----:B------:R0:W-:Y:S04]  /*51f0*/  STL [R1+0xe8], R11 ;  /* 0x0000e80b01007387 */ /* 0x0001e80000100800 */
[----:B------:R0:W-:Y:S01]  /*5200*/  STL [R1+0xe4], R10 ;  /* 0x0000e40a01007387 */ /* 0x0001e20000100800 */
[----:B-1----:R-:W-:-:S03]  /*5210*/  FADD.FTZ R19, -R17, 1 ;  /* 0x3f80000011137421 */ /* 0x002fc60000010100 */
[----:B0-----:R-:W4:Y:S01]  /*5220*/  LDL.LU R9, [R1+0x30] ;  /* 0x0000300001097983 */ /* 0x001f220000300800 */
[----:B------:R-:W-:-:S03]  /*5230*/  FFMA.FTZ R19, R16, R19, 1 ;  /* 0x3f80000010137423 */ /* 0x000fc60000010013 */
[----:B------:R-:W4:Y:S01]  /*5240*/  LDL.LU R8, [R1+0x5c] ;  /* 0x00005c0001087983 */ /* 0x000f220000300800 */
[----:B------:R-:W-:Y:S01]  /*5250*/  FMUL.FTZ R19, R17, R19 ;  /* 0x0000001311137220 */ /* 0x000fe20000410000 */
[----:B------:R-:W-:Y:S02]  /*5260*/  SHF.L.U32 R38, R38, 0x10, RZ ;  /* 0x0000001026267819 */ /* 0x000fe400000006ff */
[----:B------:R-:W4:Y:S01]  /*5270*/  LDL.LU R11, [R1] ;  /* 0x00000000010b7983 */ /* 0x000f220000300800 */
[----:B------:R-:W-:Y:S01]  /*5280*/  FMUL.FTZ R19, R26, R19 ;  /* 0x000000131a137220 */ /* 0x000fe20000410000 */
[----:B------:R-:W-:Y:S02]  /*5290*/  SHF.L.U32 R29, R29, 0x10, RZ ;  /* 0x000000101d1d7819 */ /* 0x000fe400000006ff */
[----:B------:R-:W4:Y:S01]  /*52a0*/  LDL.LU R10, [R1+0x4] ;  /* 0x00000400010a7983 */ /* 0x000f220000300800 */
[----:B--2---:R-:W-:-:S06]  /*52b0*/  LEA R16, R24, UR5, 0x3 ;  /* 0x0000000518107c11 */ /* 0x004fcc000f8e18ff */
[----:B------:R-:W3:Y:S02]  /*52c0*/  LDS.64 R16, [R16] ;  /* 0x0000000010107984 */ /* 0x000ee40000000a00 */
[--C-:B---3--:R-:W-:Y:S01]  /*52d0*/  FFMA.FTZ R20, R0, R20, -R16.reuse ;  /* 0x0000001400147223 */ /* 0x108fe20000010810 */
[----:B------:R-:W-:-:S03]  /*52e0*/  FFMA.FTZ R19, R3, R19, -R16 ;  /* 0x0000001303137223 */ /* 0x000fc60000010810 */
[----:B----4-:R-:W-:Y:S01]  /*52f0*/  FFMA.FTZ R20, R22, -R17, R20 ;  /* 0x8000001116147223 */ /* 0x010fe20000010014 */
[----:B------:R-:W-:Y:S01]  /*5300*/  SHF.L.U32 R22, R51, 0x10, RZ ;  /* 0x0000001033167819 */ /* 0x000fe200000006ff */
[----:B------:R-:W-:Y:S01]  /*5310*/  FFMA.FTZ R18, -R17, R18, R19 ;  /* 0x0000001211127223 */ /* 0x000fe20000010113 */
[----:B------:R-:W-:-:S03]  /*5320*/  FFMA.FTZ R19, R2, R23, -R16 ;  /* 0x0000001702137223 */ /* 0x000fc60000010810 */
[----:B------:R-:W-:Y:S01]  /*5330*/  FADD.FTZ R22, -R14, R22 ;  /* 0x000000160e167221 */ /* 0x000fe20000010100 */
[----:B------:R-:W-:Y:S01]  /*5340*/  FFMA.FTZ R19, R21, -R17, R19 ;  /* 0x8000001115137223 */ /* 0x000fe20000010013 */
[C---:B------:R-:W-:Y:S01]  /*5350*/  FMUL.FTZ R21, R7.reuse, R20 ;  /* 0x0000001407157220 */ /* 0x040fe20000410000 */
[C---:B------:R-:W-:Y:S01]  /*5360*/  FMUL.FTZ R18, R7.reuse, R18 ;  /* 0x0000001207127220 */ /* 0x040fe20000410000 */
[----:B------:R-:W-:-:S04]  /*5370*/  FMUL.FTZ R20, R7, R22 ;  /* 0x0000001607147220 */ /* 0x000fc80000410000 */
[----:B------:R-:W-:Y:S01]  /*5380*/  F2FP.BF16.F32.PACK_AB R18, R18, R21 ;  /* 0x000000151212723e */ /* 0x000fe200000010ff */
        /* <DEDUP_REMOVED lines=8> */
[----:B------:R-:W-:-:S04]  /*5410*/  FADD.FTZ R22, -R14, R45 ;  /* 0x0000002d0e167221 */ /* 0x000fc80000010100 */
[----:B------:R-:W-:-:S04]  /*5420*/  FMUL.FTZ R22, R7, R22 ;  /* 0x0000001607167220 */ /* 0x000fc80000410000 */
        /* <DEDUP_REMOVED lines=14> */
[----:B------:R-:W-:Y:S01]  /*5510*/  FMUL.FTZ R25, R43, R25 ;  /* 0x000000192b197220 */ /* 0x000fe20000410000 */
[----:B0-----:R-:W-:-:S04]  /*5520*/  FADD.FTZ R43, -R44, 1 ;  /* 0x3f8000002c2b7421 */ /* 0x001fc80000010100 */
[----:B------:R-:W-:Y:S01]  /*5530*/  FFMA.FTZ R43, R26, R43, 1 ;  /* 0x3f8000001a2b7423 */ /* 0x000fe2000001002b */
[----:B------:R-:W-:-:S04]  /*5540*/  FMUL.FTZ R26, R7, R41 ;  /* 0x00000029071a7220 */ /* 0x000fc80000410000 */
[----:B------:R-:W-:Y:S01]  /*5550*/  FFMA.FTZ R41, R3, R26, R5 ;  /* 0x0000001a03297223 */ /* 0x000fe20000010005 */
[----:B------:R-:W-:-:S03]  /*5560*/  FMUL.FTZ R44, R44, R43 ;  /* 0x0000002b2c2c7220 */ /* 0x000fc60000410000 */
[----:B------:R-:W-:-:S06]  /*5570*/  FMUL.FTZ R43, R41, -1.4426950216293334961 ;  /* 0xbfb8aa3b292b7820 */ /* 0x000fcc0000410000 */
[----:B------:R-:W0:Y:S02]  /*5580*/  MUFU.EX2 R43, R43 ;  /* 0x0000002b002b7308 */ /* 0x000e240000000800 */
[----:B0-----:R-:W-:-:S06]  /*5590*/  FADD.FTZ R43, R43, 1 ;  /* 0x3f8000002b2b7421 */ /* 0x001fcc0000010000 */
[----:B------:R-:W0:Y:S01]  /*55a0*/  MUFU.RCP R43, R43 ;  /* 0x0000002b002b7308 */ /* 0x000e220000001000 */
[----:B------:R-:W-:Y:S01]  /*55b0*/  SHF.L.U32 R45, R39, 0x10, RZ ;  /* 0x00000010272d7819 */ /* 0x000fe200000006ff */
[----:B------:R-:W-:-:S04]  /*55c0*/  FMUL.FTZ R39, R42, R44 ;  /* 0x0000002c2a277220 */ /* 0x000fc80000410000 */
[----:B------:R-:W-:Y:S01]  /*55d0*/  FADD.FTZ R45, -R14, R45 ;  /* 0x0000002d0e2d7221 */ /* 0x000fe20000010100 */
[----:B0-----:R-:W-:-:S04]  /*55e0*/  FADD.FTZ R42, -R43, 1 ;  /* 0x3f8000002b2a7421 */ /* 0x001fc80000010100 */
[----:B------:R-:W-:Y:S01]  /*55f0*/  FFMA.FTZ R42, R41, R42, 1 ;  /* 0x3f800000292a7423 */ /* 0x000fe2000001002a */
[----:B------:R-:W-:-:S03]  /*5600*/  FMUL.FTZ R41, R7, R45 ;  /* 0x0000002d07297220 */ /* 0x000fc60000410000 */
[----:B------:R-:W-:Y:S01]  /*5610*/  FMUL.FTZ R44, R43, R42 ;  /* 0x0000002a2b2c7220 */ /* 0x000fe20000410000 */
[----:B------:R-:W-:-:S04]  /*5620*/  FFMA.FTZ R43, R4, R41, R6 ;  /* 0x00000029042b7223 */ /* 0x000fc80000010006 */
[----:B------:R-:W-:-:S06]  /*5630*/  FMUL.FTZ R42, R43, -1.4426950216293334961 ;  /* 0xbfb8aa3b2b2a7820 */ /* 0x000fcc0000410000 */
[----:B------:R-:W0:Y:S01]  /*5640*/  MUFU.EX2 R42, R42 ;  /* 0x0000002a002a7308 */ /* 0x000e220000000800 */
[----:B------:R-:W-:Y:S01]  /*5650*/  SHF.L.U32 R45, R28, 0x10, RZ ;  /* 0x000000101c2d7819 */ /* 0x000fe200000006ff */
[----:B0-----:R-:W-:-:S06]  /*5660*/  FADD.FTZ R42, R42, 1 ;  /* 0x3f8000002a2a7421 */ /* 0x001fcc0000010000 */
[----:B------:R-:W0:Y:S01]  /*5670*/  MUFU.RCP R42, R42 ;  /* 0x0000002a002a7308 */ /* 0x000e220000001000 */
[----:B------:R-:W-:Y:S01]  /*5680*/  FMUL.FTZ R28, R38, R44 ;  /* 0x0000002c261c7220 */ /* 0x000fe20000410000 */
[----:B------:R-:W-:-:S04]  /*5690*/  FADD.FTZ R38, -R14, R45 ;  /* 0x0000002d0e267221 */ /* 0x000fc80000010100 */
[----:B------:R-:W-:Y:S01]  /*56a0*/  FMUL.FTZ R38, R7, R38 ;  /* 0x0000002607267220 */ /* 0x000fe20000410000 */
[----:B0-----:R-:W-:-:S04]  /*56b0*/  FADD.FTZ R44, -R42, 1 ;  /* 0x3f8000002a2c7421 */ /* 0x001fc80000010100 */
[----:B------:R-:W-:Y:S01]  /*56c0*/  FFMA.FTZ R44, R43, R44, 1 ;  /* 0x3f8000002b2c7423 */ /* 0x000fe2000001002c */
[----:B------:R-:W-:-:S03]  /*56d0*/  FFMA.FTZ R43, R3, R38, R5 ;  /* 0x00000026032b7223 */ /* 0x000fc60000010005 */
[----:B------:R-:W-:Y:S01]  /*56e0*/  FMUL.FTZ R44, R42, R44 ;  /* 0x0000002c2a2c7220 */ /* 0x000fe20000410000 */
        /* <DEDUP_REMOVED lines=17> */
[----:B------:R-:W-:Y:S01]  /*5800*/  SHF.L.U32 R45, R30, 0x10, RZ ;  /* 0x000000101e2d7819 */ /* 0x000fe200000006ff */
[----:B------:R-:W-:-:S04]  /*5810*/  FMUL.FTZ R30, R32, R44 ;  /* 0x0000002c201e7220 */ /* 0x000fc80000410000 */
        /* <DEDUP_REMOVED lines=23> */
[----:B------:R-:W-:Y:S02]  /*5990*/  SHF.L.U32 R36, R36, 0x10, RZ ;  /* 0x0000001024247819 */ /* 0x000fe400000006ff */
[----:B------:R-:W-:-:S03]  /*59a0*/  SHF.L.U32 R45, R34, 0x10, RZ ;  /* 0x00000010222d7819 */ /* 0x000fc600000006ff */
[----:B------:R-:W-:Y:S02]  /*59b0*/  FMUL.FTZ R34, R36, R44 ;  /* 0x0000002c24227220 */ /* 0x000fe40000410000 */
[----:B------:R-:W-:-:S04]  /*59c0*/  FADD.FTZ R36, -R14, R45 ;  /* 0x0000002d0e247221 */ /* 0x000fc80000010100 */
[----:B------:R-:W-:Y:S01]  /*59d0*/  FMUL.FTZ R36, R7, R36 ;  /* 0x0000002407247220 */ /* 0x000fe20000410000 */
[----:B0-----:R-:W-:-:S04]  /*59e0*/  FADD.FTZ R44, -R42, 1 ;  /* 0x3f8000002a2c7421 */ /* 0x001fc80000010100 */
[----:B------:R-:W-:-:S04]  /*59f0*/  FFMA.FTZ R44, R43, R44, 1 ;  /* 0x3f8000002b2c7423 */ /* 0x000fc8000001002c */
[----:B------:R-:W-:Y:S01]  /*5a00*/  FMUL.FTZ R44, R42, R44 ;  /* 0x0000002c2a2c7220 */ /* 0x000fe20000410000 */
[----:B------:R-:W-:-:S04]  /*5a10*/  FFMA.FTZ R42, R3, R36, R5 ;  /* 0x00000024032a7223 */ /* 0x000fc80000010005 */
[----:B------:R-:W-:-:S06]  /*5a20*/  FMUL.FTZ R43, R42, -1.4426950216293334961 ;  /* 0xbfb8aa3b2a2b7820 */ /* 0x000fcc0000410000 */
[----:B------:R-:W0:Y:S01]  /*5a30*/  MUFU.EX2 R43, R43 ;  /* 0x0000002b002b7308 */ /* 0x000e220000000800 */
[----:B------:R-:W-:Y:S02]  /*5a40*/  FFMA.FTZ R23, R0, R9, -R16 ;  /* 0x0000000900177223 */ /* 0x000fe40000010810 */
[----:B------:R-:W2:Y:S02]  /*5a50*/  LDL.LU R9, [R1+0xc] ;  /* 0x00000c0001097983 */ /* 0x000ea40000300800 */
[----:B------:R-:W-:Y:S02]  /*5a60*/  FFMA.FTZ R23, R8, -R17, R23 ;  /* 0x8000001108177223 */ /* 0x000fe40000010017 */
[----:B------:R-:W3:Y:S01]  /*5a70*/  LDL.LU R8, [R1+0x18] ;  /* 0x0000180001087983 */ /* 0x000ee20000300800 */
[----:B------:R-:W-:Y:S02]  /*5a80*/  SHF.L.U32 R37, R37, 0x10, RZ ;  /* 0x0000001025257819 */ /* 0x000fe400000006ff */
[----:B------:R-:W-:Y:S01]  /*5a90*/  SHF.L.U32 R45, R35, 0x10, RZ ;  /* 0x00000010232d7819 */ /* 0x000fe200000006ff */
[----:B------:R-:W4:Y:S01]  /*5aa0*/  LDL.LU R51, [R1+0x50] ;  /* 0x0000500001337983 */ /* 0x000f220000300800 */
[----:B0-----:R-:W-:Y:S01]  /*5ab0*/  FADD.FTZ R43, R43, 1 ;  /* 0x3f8000002b2b7421 */ /* 0x001fe20000010000 */
[----:B------:R-:W-:Y:S01]  /*5ac0*/  FMUL.FTZ R35, R37, R44 ;  /* 0x0000002c25237220 */ /* 0x000fe20000410000 */
[----:B------:R-:W-:Y:S01]  /*5ad0*/  SHF.L.U32 R46, R46, 0x10, RZ ;  /* 0x000000102e2e7819 */ /* 0x000fe200000006ff */
[----:B------:R-:W4:Y:S03]  /*5ae0*/  LDL.LU R13, [R1+0x38] ;  /* 0x00003800010d7983 */ /* 0x000f260000300800 */
[----:B------:R-:W0:Y:S01]  /*5af0*/  MUFU.RCP R43, R43 ;  /* 0x0000002b002b7308 */ /* 0x000e220000001000 */
[----:B------:R-:W-:Y:S01]  /*5b00*/  FADD.FTZ R37, -R14, R45 ;  /* 0x0000002d0e257221 */ /* 0x000fe20000010100 */
[----:B------:R-:W-:Y:S01]  /*5b10*/  FMUL.FTZ R21, R46, R21 ;  /* 0x000000152e157220 */ /* 0x000fe20000410000 */
[----:B------:R-:W-:Y:S01]  /*5b20*/  SHF.L.U32 R47, R49, 0x10, RZ ;  /* 0x00000010312f7819 */ /* 0x000fe200000006ff */
[----:B------:R-:W4:Y:S01]  /*5b30*/  LDL.LU R12, [R1+0x74] ;  /* 0x00007400010c7983 */ /* 0x000f220000300800 */
[----:B------:R-:W-:Y:S01]  /*5b40*/  FMUL.FTZ R37, R7, R37 ;  /* 0x0000002507257220 */ /* 0x000fe20000410000 */
[----:B0-----:R-:W-:-:S04]  /*5b50*/  FADD.FTZ R44, -R43, 1 ;  /* 0x3f8000002b2c7421 */ /* 0x001fc80000010100 */
[----:B------:R-:W-:-:S04]  /*5b60*/  FFMA.FTZ R44, R42, R44, 1 ;  /* 0x3f8000002a2c7423 */ /* 0x000fc8000001002c */
[----:B------:R-:W-:Y:S01]  /*5b70*/  FMUL.FTZ R43, R43, R44 ;  /* 0x0000002c2b2b7220 */ /* 0x000fe20000410000 */
[----:B------:R-:W-:-:S04]  /*5b80*/  FFMA.FTZ R44, R4, R37, R6 ;  /* 0x00000025042c7223 */ /* 0x000fc80000010006 */
        /* <DEDUP_REMOVED lines=11> */
[----:B------:R-:W-:-:S04]  /*5c40*/  FFMA.FTZ R44, R3, R46, R5 ;  /* 0x0000002e032c7223 */ /* 0x000fc80000010005 */
[----:B------:R-:W-:-:S06]  /*5c50*/  FMUL.FTZ R40, R44, -1.4426950216293334961 ;  /* 0xbfb8aa3b2c287820 */ /* 0x000fcc0000410000 */
[----:B------:R-:W0:Y:S01]  /*5c60*/  MUFU.EX2 R40, R40 ;  /* 0x0000002800287308 */ /* 0x000e220000000800 */
[----:B------:R-:W-:Y:S01]  /*5c70*/  FMUL.FTZ R42, R42, R45 ;  /* 0x0000002d2a2a7220 */ /* 0x000fe20000410000 */
[----:B------:R-:W-:Y:S01]  /*5c80*/  SHF.L.U32 R45, R59, 0x10, RZ ;  /* 0x000000103b2d7819 */ /* 0x000fe200000006ff */
[----:B0-----:R-:W-:-:S06]  /*5c90*/  FADD.FTZ R40, R40, 1 ;  /* 0x3f80000028287421 */ /* 0x001fcc0000010000 */
[----:B------:R-:W0:Y:S01]  /*5ca0*/  MUFU.RCP R40, R40 ;  /* 0x0000002800287308 */ /* 0x000e220000001000 */
[----:B------:R-:W-:Y:S01]  /*5cb0*/  FADD.FTZ R45, -R14, R45 ;  /* 0x0000002d0e2d7221 */ /* 0x000fe20000010100 */
[----:B------:R-:W-:-:S03]  /*5cc0*/  FMUL.FTZ R42, R47, R42 ;  /* 0x0000002a2f2a7220 */ /* 0x000fc60000410000 */
        /* <DEDUP_REMOVED lines=9> */
[----:B------:R0:W1:Y:S01]  /*5d60*/  MUFU.RCP R48, R47 ;  /* 0x0000002f00307308 */ /* 0x0000620000001000 */
[----:B------:R-:W-:Y:S01]  /*5d70*/  FMUL.FTZ R40, R49, R40 ;  /* 0x0000002831287220 */ /* 0x000fe20000410000 */
[----:B0-----:R-:W-:-:S05]  /*5d80*/  SHF.L.U32 R47, R61, 0x10, RZ ;  /* 0x000000103d2f7819 */ /* 0x001fca00000006ff */
[----:B------:R-:W-:Y:S01]  /*5d90*/  FADD.FTZ R47, -R14, R47 ;  /* 0x0000002f0e2f7221 */ /* 0x000fe20000010100 */
[----:B-1----:R-:W-:-:S04]  /*5da0*/  FADD.FTZ R49, -R48, 1 ;  /* 0x3f80000030317421 */ /* 0x002fc80000010100 */
[----:B------:R-:W-:Y:S01]  /*5db0*/  FFMA.FTZ R49, R44, R49, 1 ;  /* 0x3f8000002c317423 */ /* 0x000fe20000010031 */
[----:B------:R-:W-:-:S04]  /*5dc0*/  FMUL.FTZ R44, R7, R47 ;  /* 0x0000002f072c7220 */ /* 0x000fc80000410000 */
[----:B------:R-:W-:-:S04]  /*5dd0*/  FFMA.FTZ R50, R3, R44, R5 ;  /* 0x0000002c03327223 */ /* 0x000fc80000010005 */
[----:B------:R-:W-:-:S06]  /*5de0*/  FMUL.FTZ R47, R50, -1.4426950216293334961 ;  /* 0xbfb8aa3b322f7820 */ /* 0x000fcc0000410000 */
[----:B------:R-:W0:Y:S01]  /*5df0*/  MUFU.EX2 R47, R47 ;  /* 0x0000002f002f7308 */ /* 0x000e220000000800 */
[----:B------:R-:W-:Y:S01]  /*5e00*/  SHF.L.U32 R60, R11, 0x10, RZ ;  /* 0x000000100b3c7819 */ /* 0x000fe200000006ff */
[----:B0-----:R-:W-:-:S06]  /*5e10*/  FADD.FTZ R47, R47, 1 ;  /* 0x3f8000002f2f7421 */ /* 0x001fcc0000010000 */
[----:B------:R-:W0:Y:S01]  /*5e20*/  MUFU.RCP R47, R47 ;  /* 0x0000002f002f7308 */ /* 0x000e220000001000 */
[----:B------:R-:W-:Y:S01]  /*5e30*/  FADD.FTZ R60, -R14, R60 ;  /* 0x0000003c0e3c7221 */ /* 0x000fe20000010100 */
[----:B------:R-:W-:Y:S01]  /*5e40*/  SHF.L.U32 R14, R10, 0x10, RZ ;  /* 0x000000100a0e7819 */ /* 0x000fe200000006ff */
[----:B------:R-:W-:Y:S02]  /*5e50*/  FMUL.FTZ R48, R48, R49 ;  /* 0x0000003130307220 */ /* 0x000fe40000410000 */
[----:B------:R-:W-:Y:S02]  /*5e60*/  FMUL.FTZ R60, R7, R60 ;  /* 0x0000003c073c7220 */ /* 0x000fe40000410000 */
[----:B------:R-:W-:Y:S02]  /*5e70*/  FMUL.FTZ R14, R14, R48 ;  /* 0x000000300e0e7220 */ /* 0x000fe40000410000 */
[----:B------:R-:W-:Y:S01]  /*5e80*/  FFMA.FTZ R49, R4, R60, R6 ;  /* 0x0000003c04317223 */ /* 0x000fe20000010006 */
[----:B0-----:R-:W-:-:S04]  /*5e90*/  FADD.FTZ R48, -R47, 1 ;  /* 0x3f8000002f307421 */ /* 0x001fc80000010100 */
[----:B------:R-:W-:Y:S01]  /*5ea0*/  FFMA.FTZ R50, R50, R48, 1 ;  /* 0x3f80000032327423 */ /* 0x000fe20000010030 */
[----:B------:R-:W-:-:S06]  /*5eb0*/  FMUL.FTZ R48, R49, -1.4426950216293334961 ;  /* 0xbfb8aa3b31307820 */ /* 0x000fcc0000410000 */
[----:B------:R-:W0:Y:S02]  /*5ec0*/  MUFU.EX2 R48, R48 ;  /* 0x0000003000307308 */ /* 0x000e240000000800 */
[----:B0-----:R-:W-:-:S06]  /*5ed0*/  FADD.FTZ R48, R48, 1 ;  /* 0x3f80000030307421 */ /* 0x001fcc0000010000 */
[----:B------:R-:W0:Y:S01]  /*5ee0*/  MUFU.RCP R48, R48 ;  /* 0x0000003000307308 */ /* 0x000e220000001000 */
[----:B------:R-:W-:Y:S01]  /*5ef0*/  FMUL.FTZ R50, R47, R50 ;  /* 0x000000322f327220 */ /* 0x000fe20000410000 */
[----:B--2---:R-:W-:Y:S01]  /*5f00*/  SHF.L.U32 R59, R9, 0x10, RZ ;  /* 0x00000010093b7819 */ /* 0x004fe200000006ff */
[----:B0-----:R-:W-:-:S04]  /*5f10*/  FADD.FTZ R47, -R48, 1 ;  /* 0x3f800000302f7421 */ /* 0x001fc80000010100 */
[----:B------:R-:W-:Y:S02]  /*5f20*/  FFMA.FTZ R47, R49, R47, 1 ;  /* 0x3f800000312f7423 */ /* 0x000fe4000001002f */
[----:B------:R-:W2:Y:S02]  /*5f30*/  LDL.LU R49, [R1+0x70] ;  /* 0x0000700001317983 */ /* 0x000ea40000300800 */
[----:B------:R-:W-:Y:S02]  /*5f40*/  FMUL.FTZ R61, R48, R47 ;  /* 0x0000002f303d7220 */ /* 0x000fe40000410000 */
[----:B------:R-:W2:Y:S01]  /*5f50*/  LDL.LU R48, [R1+0x34] ;  /* 0x0000340001307983 */ /* 0x000ea20000300800 */
[----:B---3--:R-:W-:-:S03]  /*5f60*/  SHF.L.U32 R47, R8, 0x10, RZ ;  /* 0x00000010082f7819 */ /* 0x008fc600000006ff */
[----:B------:R-:W3:Y:S04]  /*5f70*/  LDL.LU R11, [R1+0x2c] ;  /* 0x00002c00010b7983 */ /* 0x000ee80000300800 */
[----:B------:R-:W3:Y:S04]  /*5f80*/  LDL.LU R10, [R1+0x28] ;  /* 0x00002800010a7983 */ /* 0x000ee80000300800 */
[----:B------:R-:W3:Y:S04]  /*5f90*/  LDL.LU R8, [R1+0x78] ;  /* 0x0000780001087983 */ /* 0x000ee80000300800 */
[----:B------:R-:W3:Y:S04]  /*5fa0*/  LDL.LU R9, [R1+0x6c] ;  /* 0x00006c0001097983 */ /* 0x000ee80000300800 */
[----:B------:R-:W3:Y:S04]  /*5fb0*/  LDL.LU R15, [R1+0x64] ;  /* 0x00006400010f7983 */ /* 0x000ee80000300800 */
[----:B------:R-:W3:Y:S04]  /*5fc0*/  LDL.LU R58, [R1+0x68] ;  /* 0x00006800013a7983 */ /* 0x000ee80000300800 */
[----:B------:R-:W3:Y:S01]  /*5fd0*/  LDL.LU R57, [R1+0x60] ;  /* 0x0000600001397983 */ /* 0x000ee20000300800 */
[----:B------:R-:W-:Y:S01]  /*5fe0*/  FMUL.FTZ R59, R59, R50 ;  /* 0x000000323b3b7220 */ /* 0x000fe20000410000 */
[--C-:B----4-:R-:W-:Y:S01]  /*5ff0*/  FFMA.FTZ R50, R0, R13, -R16.reuse ;  /* 0x0000000d00327223 */ /* 0x110fe20000010810 */
[----:B------:R-:W-:Y:S01]  /*6000*/  FFMA.FTZ R51, R2, R51, -R16 ;  /* 0x0000003302337223 */ /* 0x000fe20000010810 */
[----:B------:R-:W-:Y:S01]  /*6010*/  FMUL.FTZ R61, R47, R61 ;  /* 0x0000003d2f3d7220 */ /* 0x000fe20000410000 */
[----:B------:R-:W4:Y:S02]  /*6020*/  LDL.LU R13, [R1+0x4c] ;  /* 0x00004c00010d7983 */ /* 0x000f240000300800 */
[----:B------:R-:W-:-:S02]  /*6030*/  FFMA.FTZ R51, R12, -R17, R51 ;  /* 0x800000110c337223 */ /* 0x000fc40000010033 */
[----:B------:R-:W4:Y:S01]  /*6040*/  LDL.LU R12, [R1+0x3c] ;  /* 0x00003c00010c7983 */ /* 0x000f220000300800 */
[--C-:B------:R-:W-:Y:S01]  /*6050*/  FFMA.FTZ R56, R0, R56, -R16.reuse ;  /* 0x0000003800387223 */ /* 0x100fe20000010810 */
[C---:B------:R-:W-:Y:S01]  /*6060*/  FFMA.FTZ R55, R2.reuse, R55, -R16 ;  /* 0x0000003702377223 */ /* 0x040fe20000010810 */
[----:B--2---:R-:W-:Y:S01]  /*6070*/  FFMA.FTZ R50, R49, -R17, R50 ;  /* 0x8000001131327223 */ /* 0x004fe20000010032 */
[--C-:B------:R-:W-:Y:S01]  /*6080*/  FFMA.FTZ R49, R2, R48, -R16.reuse ;  /* 0x0000003002317223 */ /* 0x100fe20000010810 */
[--C-:B---3--:R-:W-:Y:S02]  /*6090*/  FFMA.FTZ R48, R0, R11, -R16.reuse ;  /* 0x0000000b00307223 */ /* 0x108fe40000010810 */
[----:B------:R-:W2:Y:S01]  /*60a0*/  LDL.LU R11, [R1+0x10] ;  /* 0x00001000010b7983 */ /* 0x000ea20000300800 */
[----:B------:R-:W-:-:S03]  /*60b0*/  FFMA.FTZ R47, R2, R10, -R16 ;  /* 0x0000000a022f7223 */ /* 0x000fc60000010810 */
[----:B------:R-:W3:Y:S01]  /*60c0*/  LDL.LU R10, [R1+0x8] ;  /* 0x00000800010a7983 */ /* 0x000ee20000300800 */
[----:B------:R-:W-:-:S03]  /*60d0*/  FFMA.FTZ R49, R8, -R17, R49 ;  /* 0x8000001108317223 */ /* 0x000fc60000010031 */
        /* <DEDUP_REMOVED lines=9> */
[--C-:B------:R-:W-:Y:S01]  /*6170*/  FFMA.FTZ R54, R0, R54, -R16.reuse ;  /* 0x0000003600367223 */ /* 0x100fe20000010810 */
[--C-:B------:R-:W-:Y:S01]  /*6180*/  FFMA.FTZ R53, R2, R53, -R16.reuse ;  /* 0x0000003502357223 */ /* 0x100fe20000010810 */
[----:B------:R-:W-:Y:S02]  /*6190*/  FFMA.FTZ R52, R0, R52, -R16 ;  /* 0x0000003400347223 */ /* 0x000fe40000010810 */
[-C--:B----4-:R-:W-:Y:S02]  /*61a0*/  FFMA.FTZ R54, R13, -R17.reuse, R54 ;  /* 0x800000110d367223 */ /* 0x090fe40000010036 */
[----:B------:R1:W5:Y:S01]  /*61b0*/  LDL.LU R13, [R1+0xf0] ;  /* 0x0000f000010d7983 */ /* 0x0003620000300800 */
[----:B------:R-:W-:-:S03]  /*61c0*/  FFMA.FTZ R53, R12, -R17, R53 ;  /* 0x800000110c357223 */ /* 0x000fc60000010035 */
[----:B------:R1:W5:Y:S01]  /*61d0*/  LDL.LU R12, [R1+0xec] ;  /* 0x0000ec00010c7983 */ /* 0x0003620000300800 */
[--C-:B------:R-:W-:Y:S01]  /*61e0*/  FFMA.FTZ R28, R3, R28, -R16.reuse ;  /* 0x0000001c031c7223 */ /* 0x100fe20000010810 */
[----:B------:R-:W-:-:S03]  /*61f0*/  FFMA.FTZ R39, R4, R39, -R16 ;  /* 0x0000002704277223 */ /* 0x000fc60000010810 */
[C---:B------:R-:W-:Y:S01]  /*6200*/  FFMA.FTZ R28, -R17.reuse, R26, R28 ;  /* 0x0000001a111c7223 */ /* 0x040fe2000001011c */
[----:B------:R-:W-:Y:S01]  /*6210*/  FFMA.FTZ R39, -R17, R24, R39 ;  /* 0x0000001811277223 */ /* 0x000fe20000010127 */
[----:B--2---:R-:W-:Y:S02]  /*6220*/  FFMA.FTZ R52, R11, -R17, R52 ;  /* 0x800000110b347223 */ /* 0x004fe40000010034 */
[----:B------:R1:W5:Y:S01]  /*6230*/  LDL.LU R11, [R1+0xe8] ;  /* 0x0000e800010b7983 */ /* 0x0003620000300800 */
[--C-:B---3--:R-:W-:Y:S01]  /*6240*/  FFMA.FTZ R8, R2, R8, -R16.reuse ;  /* 0x0000000802087223 */ /* 0x108fe20000010810 */
[----:B------:R-:W-:-:S03]  /*6250*/  FFMA.FTZ R9, R0, R9, -R16 ;  /* 0x0000000900097223 */ /* 0x000fc60000010810 */
[----:B------:R-:W-:Y:S02]  /*6260*/  FFMA.FTZ R8, R10, -R17, R8 ;  /* 0x800000110a087223 */ /* 0x000fe40000010008 */
[----:B------:R1:W5:Y:S01]  /*6270*/  LDL.LU R10, [R1+0xe4] ;  /* 0x0000e400010a7983 */ /* 0x0003620000300800 */
[----:B------:R-:W-:Y:S01]  /*6280*/  FFMA.FTZ R15, R2, R15, -R16 ;  /* 0x0000000f020f7223 */ /* 0x000fe20000010810 */
[-C--:B------:R-:W-:Y:S02]  /*6290*/  FFMA.FTZ R9, R58, -R17.reuse, R9 ;  /* 0x800000113a097223 */ /* 0x080fe40000010009 */
[----:B------:R-:W2:Y:S01]  /*62a0*/  LDL.LU R58, [R1+0xa0] ;  /* 0x0000a000013a7983 */ /* 0x000ea20000300800 */
[----:B------:R-:W-:-:S03]  /*62b0*/  FFMA.FTZ R15, R57, -R17, R15 ;  /* 0x80000011390f7223 */ /* 0x000fc6000001000f */
[----:B------:R-:W3:Y:S04]  /*62c0*/  LDL.LU R57, [R1+0x9c] ;  /* 0x00009c0001397983 */ /* 0x000ee80000300800 */
[----:B------:R-:W4:Y:S04]  /*62d0*/  LDL.LU R26, [R1+0xa4] ;  /* 0x0000a400011a7983 */ /* 0x000f280000300800 */
        /* <DEDUP_REMOVED lines=14> */
[C---:B------:R-:W-:Y:S01]  /*63c0*/  FFMA.FTZ R35, -R17.reuse, R33, R35 ;  /* 0x0000002111237223 */ /* 0x040fe20000010123 */
[C---:B------:R-:W-:Y:S01]  /*63d0*/  FFMA.FTZ R21, -R17.reuse, R20, R21 ;  /* 0x0000001411157223 */ /* 0x040fe20000010115 */
[----:B------:R-:W4:Y:S01]  /*63e0*/  LDL.LU R33, [R1+0xa8] ;  /* 0x0000a80001217983 */ /* 0x000f220000300800 */
[C---:B------:R-:W-:Y:S01]  /*63f0*/  FFMA.FTZ R25, -R17.reuse, R22, R25 ;  /* 0x0000001611197223 */ /* 0x040fe20000010119 */
        /* <DEDUP_REMOVED lines=9> */
[----:B------:R-:W-:Y:S01]  /*6490*/  FFMA.FTZ R61, -R17, R60, R61 ;  /* 0x0000003c113d7223 */ /* 0x000fe2000001013d */
[C---:B------:R-:W-:Y:S01]  /*64a0*/  FMUL.FTZ R20, R7.reuse, R8 ;  /* 0x0000000807147220 */ /* 0x040fe20000410000 */
[C---:B------:R-:W-:Y:S01]  /*64b0*/  FMUL.FTZ R19, R7.reuse, R19 ;  /* 0x0000001307137220 */ /* 0x040fe20000410000 */
[C---:B------:R-:W-:Y:S01]  /*64c0*/  FMUL.FTZ R21, R7.reuse, R21 ;  /* 0x0000001507157220 */ /* 0x040fe20000410000 */
[----:B------:R-:W4:Y:S01]  /*64d0*/  LDL.LU R29, [R1+0xbc] ;  /* 0x0000bc00011d7983 */ /* 0x000f220000300800 */
[----:B------:R-:W-:Y:S01]  /*64e0*/  PRMT R8, R18, 0x7632, R8 ;  /* 0x0000763212087816 */ /* 0x000fe20000000008 */
[----:B------:R-:W-:-:S02]  /*64f0*/  FMUL.FTZ R23, R7, R23 ;  /* 0x0000001707177220 */ /* 0x000fc40000410000 */
[----:B------:R-:W4:Y:S01]  /*6500*/  LDL.LU R32, [R1+0xb8] ;  /* 0x0000b80001207983 */ /* 0x000f220000300800 */
        /* <DEDUP_REMOVED lines=29> */
[----:B---3--:R-:W-:-:S04]  /*66e0*/  IADD3 R16, P1, R57, UR14, RZ ;  /* 0x0000000e39107c10 */ /* 0x008fc8000ff3e0ff */
[----:B--2---:R-:W-:-:S05]  /*66f0*/  IADD3.X R17, R58, UR15, RZ, P1, !PT ;  /* 0x0000000f3a117c10 */ /* 0x004fca0008ffe4ff */
[----:B------:R4:W-:Y:S04]  /*6700*/  STG.E.U16 desc[UR10][R16.64+0x2], R8 ;  /* 0x0000020810007986 */ /* 0x0009e8000c10150a */
[----:B------:R0:W-:Y:S01]  /*6710*/  STG.E.U16 desc[UR10][R16.64], R18 ;  /* 0x0000001210007986 */ /* 0x0001e2000c10150a */
[----:B----4-:R-:W-:-:S03]  /*6720*/  IADD3 R8, P1, R26, UR14, RZ ;  /* 0x0000000e1a087c10 */ /* 0x010fc6000ff3e0ff */
[----:B------:R-:W2:Y:S01]  /*6730*/  LDL.LU R26, [R1+0xc8] ;  /* 0x0000c800011a7983 */ /* 0x000ea20000300800 */
[----:B------:R-:W-:-:S03]  /*6740*/  IADD3.X R9, R24, UR15, RZ, P1, !PT ;  /* 0x0000000f18097c10 */ /* 0x000fc60008ffe4ff */
[----:B------:R-:W3:Y:S01]  /*6750*/  LDL.LU R24, [R1+0xc0] ;  /* 0x0000c00001187983 */ /* 0x000ee20000300800 */
[----:B0-----:R-:W-:-:S03]  /*6760*/  PRMT R18, R23, 0x7632, R18 ;  /* 0x0000763217127816 */ /* 0x001fc60000000012 */
[----:B------:R-:W-:Y:S04]  /*6770*/  STG.E.U16 desc[UR10][R16.64+0x4], R19 ;  /* 0x0000041310007986 */ /* 0x000fe8000c10150a */
[----:B------:R-:W-:Y:S04]  /*6780*/  STG.E.U16 desc[UR10][R16.64+0x6], R7 ;  /* 0x0000060710007986 */ /* 0x000fe8000c10150a */
[----:B------:R0:W-:Y:S04]  /*6790*/  STG.E.U16 desc[UR10][R8.64], R23 ;  /* 0x0000001708007986 */ /* 0x0001e8000c10150a */
[----:B0-----:R-:W4:Y:S01]  /*67a0*/  LDL.LU R23, [R1+0xc4] ;  /* 0x0000c40001177983 */ /* 0x001f220000300800 */
[----:B------:R-:W-:-:S02]  /*67b0*/  F2FP.BF16.F32.PACK_AB R39, R39, R51 ;  /* 0x000000332727723e */ /* 0x000fc400000010ff */
[----:B------:R-:W-:Y:S02]  /*67c0*/  IADD3 R16, P1, R33, UR14, RZ ;  /* 0x0000000e21107c10 */ /* 0x000fe4000ff3e0ff */
[----:B------:R-:W-:Y:S02]  /*67d0*/  PRMT R19, R39, 0x7632, R19 ;  /* 0x0000763227137816 */ /* 0x000fe40000000013 */
[----:B------:R-:W-:Y:S02]  /*67e0*/  F2FP.BF16.F32.PACK_AB R28, R28, R50 ;  /* 0x000000321c1c723e */ /* 0x000fe400000010ff */
[----:B------:R-:W-:Y:S01]  /*67f0*/  IADD3.X R17, R29, UR15, RZ, P1, !PT ;  /* 0x0000000f1d117c10 */ /* 0x000fe20008ffe4ff */
[----:B------:R-:W-:Y:S01]  /*6800*/  STG.E.U16 desc[UR10][R8.64+0x2], R18 ;  /* 0x0000021208007986 */ /* 0x000fe2000c10150a */
[----:B------:R-:W-:-:S03]  /*6810*/  F2FP.BF16.F32.PACK_AB R27, R27, R49 ;  /* 0x000000311b1b723e */ /* 0x000fc600000010ff */
[----:B------:R-:W-:Y:S01]  /*6820*/  STG.E.U16 desc[UR10][R8.64+0x4], R39 ;  /* 0x0000042708007986 */ /* 0x000fe2000c10150a */
[----:B------:R-:W-:-:S03]  /*6830*/  PRMT R22, R28, 0x7632, R22 ;  /* 0x000076321c167816 */ /* 0x000fc60000000016 */
[----:B------:R-:W4:Y:S04]  /*6840*/  LDL.LU R29, [R1+0xac] ;  /* 0x0000ac00011d7983 */ /* 0x000f280000300800 */
[----:B------:R0:W-:Y:S01]  /*6850*/  STG.E.U16 desc[UR10][R8.64+0x6], R19 ;  /* 0x0000061308007986 */ /* 0x0001e2000c10150a */
[----:B------:R-:W-:-:S03]  /*6860*/  PRMT R7, R27, 0x7632, R7 ;  /* 0x000076321b077816 */ /* 0x000fc60000000007 */
[----:B------:R1:W-:Y:S01]  /*6870*/  STG.E.U16 desc[UR10][R16.64], R28 ;  /* 0x0000001c10007986 */ /* 0x0003e2000c10150a */
[----:B0-----:R-:W-:-:S03]  /*6880*/  IADD3 R8, P1, R32, UR14, RZ ;  /* 0x0000000e20087c10 */ /* 0x001fc6000ff3e0ff */
[----:B-1----:R-:W4:Y:S04]  /*6890*/  LDL.LU R28, [R1+0xb0] ;  /* 0x0000b000011c7983 */ /* 0x002f280000300800 */
[----:B------:R-:W-:Y:S04]  /*68a0*/  STG.E.U16 desc[UR10][R16.64+0x2], R22 ;  /* 0x0000021610007986 */ /* 0x000fe8000c10150a */
[----:B------:R-:W-:Y:S04]  /*68b0*/  STG.E.U16 desc[UR10][R16.64+0x4], R27 ;  /* 0x0000041b10007986 */ /* 0x000fe8000c10150a */
[----:B------:R3:W-:Y:S01]  /*68c0*/  STG.E.U16 desc[UR10][R16.64+0x6], R7 ;  /* 0x0000060710007986 */ /* 0x0007e2000c10150a */
[----:B--2---:R-:W-:-:S03]  /*68d0*/  IADD3.X R9, R26, UR15, RZ, P1, !PT ;  /* 0x0000000f1a097c10 */ /* 0x004fc60008ffe4ff */
[----:B------:R-:W2:Y:S01]  /*68e0*/  LDL.LU R26, [R1+0x94] ;  /* 0x00009400011a7983 */ /* 0x000ea20000300800 */
[----:B---3--:R-:W-:-:S03]  /*68f0*/  IADD3 R16, P1, R24, UR14, RZ ;  /* 0x0000000e18107c10 */ /* 0x008fc6000ff3e0ff */
[----:B------:R-:W3:Y:S04]  /*6900*/  LDL.LU R25, [R1+0x98] ;  /* 0x0000980001197983 */ /* 0x000ee80000300800 */
[----:B------:R-:W3:Y:S01]  /*6910*/  LDL.LU R24, [R1+0x7c] ;  /* 0x00007c0001187983 */ /* 0x000ee20000300800 */
[----:B----4-:R-:W-:-:S03]  /*6920*/  IADD3.X R17, R23, UR15, RZ, P1, !PT ;  /* 0x0000000f17117c10 */ /* 0x010fc60008ffe4ff */
[----:B------:R-:W4:Y:S01]  /*6930*/  LDL.LU R23, [R1+0x90] ;  /* 0x0000900001177983 */ /* 0x000f220000300800 */
[----:B------:R-:W-:Y:S02]  /*6940*/  F2FP.BF16.F32.PACK_AB R30, R30, R48 ;  /* 0x000000301e1e723e */ /* 0x000fe400000010ff */
[----:B------:R-:W-:Y:S02]  /*6950*/  F2FP.BF16.F32.PACK_AB R31, R31, R47 ;  /* 0x0000002f1f1f723e */ /* 0x000fe400000010ff */
[----:B------:R-:W-:Y:S02]  /*6960*/  PRMT R18, R30, 0x7632, R18 ;  /* 0x000076321e127816 */ /* 0x000fe40000000012 */
[----:B------:R-:W-:Y:S01]  /*6970*/  PRMT R19, R31, 0x7632, R19 ;  /* 0x000076321f137816 */ /* 0x000fe20000000013 */
[----:B------:R-:W-:Y:S01]  /*6980*/  STG.E.U16 desc[UR10][R8.64], R30 ;  /* 0x0000001e08007986 */ /* 0x000fe2000c10150a */
[----:B------:R-:W-:Y:S02]  /*6990*/  F2FP.BF16.F32.PACK_AB R34, R34, R56 ;  /* 0x000000382222723e */ /* 0x000fe400000010ff */
[----:B------:R-:W-:Y:S01]  /*69a0*/  F2FP.BF16.F32.PACK_AB R35, R35, R55 ;  /* 0x000000372323723e */ /* 0x000fe200000010ff */
[----:B------:R-:W-:Y:S01]  /*69b0*/  STG.E.U16 desc[UR10][R8.64+0x2], R18 ;  /* 0x0000021208007986 */ /* 0x000fe2000c10150a */
[----:B------:R-:W-:-:S03]  /*69c0*/  F2FP.BF16.F32.PACK_AB R43, R43, R54 ;  /* 0x000000362b2b723e */ /* 0x000fc600000010ff */
[----:B------:R-:W-:Y:S01]  /*69d0*/  STG.E.U16 desc[UR10][R8.64+0x4], R31 ;  /* 0x0000041f08007986 */ /* 0x000fe2000c10150a */
[----:B------:R-:W-:-:S03]  /*69e0*/  PRMT R7, R34, 0x7632, R7 ;  /* 0x0000763222077816 */ /* 0x000fc60000000007 */
[----:B------:R0:W-:Y:S01]  /*69f0*/  STG.E.U16 desc[UR10][R8.64+0x6], R19 ;  /* 0x0000061308007986 */ /* 0x0001e2000c10150a */
[----:B------:R-:W-:Y:S02]  /*6a00*/  PRMT R22, R35, 0x7632, R22 ;  /* 0x0000763223167816 */ /* 0x000fe40000000016 */
[----:B------:R-:W-:Y:S01]  /*6a10*/  F2FP.BF16.F32.PACK_AB R42, R42, R53 ;  /* 0x000000352a2a723e */ /* 0x000fe200000010ff */
[----:B------:R1:W-:Y:S01]  /*6a20*/  STG.E.U16 desc[UR10][R16.64+0x2], R7 ;  /* 0x0000020710007986 */ /* 0x0003e2000c10150a */
[----:B------:R-:W-:Y:S02]  /*6a30*/  F2FP.BF16.F32.PACK_AB R14, R14, R20 ;  /* 0x000000140e0e723e */ /* 0x000fe400000010ff */
[----:B0-----:R-:W-:Y:S02]  /*6a40*/  IADD3 R8, P1, R29, UR14, RZ ;  /* 0x0000000e1d087c10 */ /* 0x001fe4000ff3e0ff */
[----:B------:R-:W-:Y:S02]  /*6a50*/  PRMT R19, R43, 0x7632, R19 ;  /* 0x000076322b137816 */ /* 0x000fe40000000013 */
[----:B------:R-:W-:Y:S01]  /*6a60*/  IADD3.X R9, R28, UR15, RZ, P1, !PT ;  /* 0x0000000f1c097c10 */ /* 0x000fe20008ffe4ff */
[----:B------:R-:W-:Y:S01]  /*6a70*/  STG.E.U16 desc[UR10][R16.64], R34 ;  /* 0x0000002210007986 */ /* 0x000fe2000c10150a */
[----:B-1----:R-:W-:-:S03]  /*6a80*/  PRMT R7, R42, 0x7632, R7 ;  /* 0x000076322a077816 */ /* 0x002fc60000000007 */
[----:B------:R-:W-:Y:S01]  /*6a90*/  STG.E.U16 desc[UR10][R16.64+0x4], R35 ;  /* 0x0000042310007986 */ /* 0x000fe2000c10150a */
[----:B------:R-:W-:-:S03]  /*6aa0*/  F2FP.BF16.F32.PACK_AB R40, R40, R52 ;  /* 0x000000342828723e */ /* 0x000fc600000010ff */
[----:B------:R0:W-:Y:S01]  /*6ab0*/  STG.E.U16 desc[UR10][R16.64+0x6], R22 ;  /* 0x0000061610007986 */ /* 0x0001e2000c10150a */
[----:B------:R-:W-:-:S03]  /*6ac0*/  F2FP.BF16.F32.PACK_AB R21, R59, R21 ;  /* 0x000000153b15723e */ /* 0x000fc600000010ff */
[----:B------:R-:W-:Y:S01]  /*6ad0*/  STG.E.U16 desc[UR10][R8.64+0x2], R19 ;  /* 0x0000021308007986 */ /* 0x000fe2000c10150a */
[----:B------:R-:W-:-:S03]  /*6ae0*/  F2FP.BF16.F32.PACK_AB R61, R61, R15 ;  /* 0x0000000f3d3d723e */ /* 0x000fc600000010ff */
[----:B------:R-:W-:Y:S01]  /*6af0*/  STG.E.U16 desc[UR10][R8.64], R43 ;  /* 0x0000002b08007986 */ /* 0x000fe2000c10150a */
[C---:B0-----:R-:W-:Y:S02]  /*6b00*/  PRMT R16, R14.reuse, 0x7610, R16 ;  /* 0x000076100e107816 */ /* 0x041fe40000000010 */
[----:B------:R-:W-:Y:S01]  /*6b10*/  PRMT R17, R14, 0x7632, R17 ;  /* 0x000076320e117816 */ /* 0x000fe20000000011 */
        /* <DEDUP_REMOVED lines=9> */
[----:B---3--:R-:W-:Y:S02]  /*6bb0*/  IADD3.X R19, R25, UR15, RZ, P1, !PT ;  /* 0x0000000f19137c10 */ /* 0x008fe40008ffe4ff */
[----:B------:R-:W-:-:S03]  /*6bc0*/  IADD3 R14, P1, R24, UR14, RZ ;  /* 0x0000000e180e7c10 */ /* 0x000fc6000ff3e0ff */
[----:B------:R1:W-:Y:S04]  /*6bd0*/  STG.E.U16 desc[UR10][R18.64], R40 ;  /* 0x0000002812007986 */ /* 0x0003e8000c10150a */
[----:B------:R1:W-:Y:S04]  /*6be0*/  STG.E.U16 desc[UR10][R18.64+0x2], R9 ;  /* 0x0000020912007986 */ /* 0x0003e8000c10150a */
[----:B------:R1:W-:Y:S04]  /*6bf0*/  STG.E.U16 desc[UR10][R18.64+0x4], R16 ;  /* 0x0000041012007986 */ /* 0x0003e8000c10150a */
[----:B------:R1:W-:Y:S01]  /*6c00*/  STG.E.U16 desc[UR10][R18.64+0x6], R17 ;  /* 0x0000061112007986 */ /* 0x0003e2000c10150a */
[----:B----4-:R-:W-:-:S05]  /*6c10*/  IADD3.X R15, R23, UR15, RZ, P1, !PT ;  /* 0x0000000f170f7c10 */ /* 0x010fca0008ffe4ff */
[----:B------:R1:W-:Y:S04]  /*6c20*/  STG.E.U16 desc[UR10][R14.64], R21 ;  /* 0x000000150e007986 */ /* 0x0003e8000c10150a */
[----:B------:R1:W-:Y:S04]  /*6c30*/  STG.E.U16 desc[UR10][R14.64+0x2], R7 ;  /* 0x000002070e007986 */ /* 0x0003e8000c10150a */
[----:B------:R1:W-:Y:S04]  /*6c40*/  STG.E.U16 desc[UR10][R14.64+0x4], R61 ;  /* 0x0000043d0e007986 */ /* 0x0003e8000c10150a */
[----:B------:R1:W-:Y:S01]  /*6c50*/  STG.E.U16 desc[UR10][R14.64+0x6], R8 ;  /* 0x000006080e007986 */ /* 0x0003e2000c10150a */
[----:B------:R-:W-:Y:S05]  /*6c60*/  @!P0 BRA `(.L_x_1025) ;  /* 0xffffff9800848947 */ /* 0x000fea000383ffff */
.L_x_1009:
        /* <DEDUP_REMOVED lines=30> */
[----:B------:R-:W-:Y:S01]  /*6e50*/  LOP3.LUT R3, R6, 0x1f, R57, 0x78, !PT ;  /* 0x0000001f06037812 */ /* 0x000fe200078e7839 */
[----:B------:R-:W-:Y:S01]  /*6e60*/  IMAD.WIDE.U32 R4, R2, -0x33333333, RZ ;  /* 0xcccccccd02047825 */ /* 0x000fe200078e00ff */
[----:B-1----:R-:W-:Y:S02]  /*6e70*/  LEA R8, R49, UR8, 0x7 ;  /* 0x0000000831087c11 */ /* 0x002fe4000f8e38ff */
[----:B-----5:R-:W-:Y:S02]  /*6e80*/  LOP3.LUT R10, RZ, R50, RZ, 0x33, !PT ;  /* 0x00000032ff0a7212 */ /* 0x020fe400078e33ff */
        /* <DEDUP_REMOVED lines=8> */
[----:B------:R-:W-:Y:S02]  /*6f10*/  IADD3 RZ, P0, R5, R6, RZ ;  /* 0x0000000605ff7210 */ /* 0x000fe40007f1e0ff */
[----:B------:R-:W-:-:S02]  /*6f20*/  MOV R10, R7 ;  /* 0x00000007000a7202 */ /* 0x000fc40000000f00 */
[----:B------:R-:W-:Y:S02]  /*6f30*/  LOP3.LUT R8, R8, 0x780, RZ, 0xc0, !PT ;  /* 0x0000078008087812 */ /* 0x000fe400078ec0ff */
[----:B------:R-:W-:Y:S01]  /*6f40*/  LOP3.LUT R48, R48, 0x1e, RZ, 0xc0, !PT ;  /* 0x0000001e30307812 */ /* 0x000fe200078ec0ff */
[----:B------:R-:W-:Y:S01]  /*6f50*/  IMAD.WIDE.U32.X R10, R2, -0x33333334, R10, P0 ;  /* 0xcccccccc020a7825 */ /* 0x000fe200000e040a */
[----:B------:R-:W-:Y:S02]  /*6f60*/  IADD3 R54, R50, 0x28, RZ ;  /* 0x0000002832367810 */ /* 0x000fe40007ffe0ff */
[----:B------:R-:W-:Y:S01]  /*6f70*/  IADD3 R12, R8, UR8, RZ ;  /* 0x00000008080c7c10 */ /* 0x000fe2000fffe0ff */
[----:B------:R-:W-:Y:S01]  /*6f80*/  IMAD.WIDE.U32 R8, R4, -0x33333333, RZ ;  /* 0xcccccccd04087825 */ /* 0x000fe200078e00ff */
        /* <DEDUP_REMOVED lines=12> */
[----:B------:R-:W-:Y:S01]  /*7050*/  MOV R8, UR7 ;  /* 0x0000000700087c02 */ /* 0x000fe20008000f00 */
[----:B------:R-:W-:Y:S01]  /*7060*/  USEL UR7, UR13, URZ, UP0 ;  /* 0x0000003f0d077287 */ /* 0x000fe20008000000 */
[----:B------:R-:W-:-:S02]  /*7070*/  LOP3.LUT R56, R57, 0x1f, RZ, 0xc0, !PT ;  /* 0x0000001f39387812 */ /* 0x000fc400078ec0ff */
[----:B------:R-:W-:Y:S01]  /*7080*/  LOP3.LUT R9, R57, 0xf, RZ, 0xc0, !PT ;  /* 0x0000000f39097812 */ /* 0x000fe200078ec0ff */
[----:B------:R-:W-:Y:S01]  /*7090*/  USHF.L.U64.HI UR7, UR6, 0x7, UR7 ;  /* 0x0000000706077899 */ /* 0x000fe20008010207 */
[----:B------:R-:W-:Y:S01]  /*70a0*/  IADD3 R55, R50, 0x3c, RZ ;  /* 0x0000003c32377810 */ /* 0x000fe20007ffe0ff */
[----:B------:R-:W-:Y:S01]  /*70b0*/  USHF.L.U32 UR6, UR6, 0x7, URZ ;  /* 0x0000000706067899 */ /* 0x000fe2000800063f */
[----:B------:R-:W-:Y:S02]  /*70c0*/  IADD3.X R13, RZ, RZ, RZ, P0, !PT ;  /* 0x000000ffff0d7210 */ /* 0x000fe400007fe4ff */
[----:B------:R-:W-:Y:S02]  /*70d0*/  IADD3.X R14, RZ, RZ, RZ, P1, !PT ;  /* 0x000000ffff0e7210 */ /* 0x000fe40000ffe4ff */
[----:B------:R-:W-:Y:S02]  /*70e0*/  IADD3.X R15, RZ, RZ, RZ, P2, !PT ;  /* 0x000000ffff0f7210 */ /* 0x000fe400017fe4ff */
[----:B------:R-:W-:-:S02]  /*70f0*/  LOP3.LUT R16, R16, 0x3, RZ, 0xc0, !PT ;  /* 0x0000000310107812 */ /* 0x000fc400078ec0ff */
[----:B------:R-:W-:-:S07]  /*7100*/  LOP3.LUT R17, R17, 0x3, RZ, 0xc0, !PT ;  /* 0x0000000311117812 */ /* 0x000fce00078ec0ff */
.L_x_1042:
        /* <DEDUP_REMOVED lines=12> */
[----:B------:R-:W-:Y:S02]  /*71d0*/  IADD3 R18, P2, R56, R8, RZ ;  /* 0x0000000838127210 */ /* 0x000fe40007f5e0ff */
[----:B------:R-:W-:-:S02]  /*71e0*/  ISETP.GE.U32.AND.EX P0, PT, R2, RZ, PT, P0 ;  /* 0x000000ff0200720c */ /* 0x000fc40003f06100 */
[----:B------:R-:W-:Y:S02]  /*71f0*/  MOV R47, R49 ;  /* 0x00000031002f7202 */ /* 0x000fe40000000f00 */
[----:B------:R-:W-:-:S03]  /*7200*/  LEA.HI.X.SX32 R19, R8, RZ, 0x1, P2 ;  /* 0x000000ff08137211 */ /* 0x000fc600010f0eff */
        /* <DEDUP_REMOVED lines=25> */
.L_x_1029:
[----:B------:R-:W-:Y:S05]  /*73a0*/  BSYNC B1 ;  /* 0x0000000000017941 */ /* 0x000fea0003800000 */
.L_x_1028:
        /* <DEDUP_REMOVED lines=20> */
.L_x_1032:
        /* <DEDUP_REMOVED lines=39> */
[----:B------:R-:W-:Y:S01]  /*7760*/  FADD.FTZ R59, R59, R32 ;  /* 0x000000203b3b7221 */ /* 0x000fe20000010000 */
[----:B------:R-:W-:Y:S02]  /*7770*/  IADD3.X R19, RZ, R19, RZ, P2, !PT ;  /* 0x00000013ff137210 */ /* 0x000fe400017fe4ff */
        /* <DEDUP_REMOVED lines=14> */
.L_x_1031:
[----:B------:R-:W-:Y:S05]  /*7860*/  BSYNC B1 ;  /* 0x0000000000017941 */ /* 0x000fea0003800000 */
.L_x_1030:
        /* <DEDUP_REMOVED lines=35> */
.L_x_1034:
[----:B------:R-:W-:Y:S05]  /*7aa0*/  BSYNC B1 ;  /* 0x0000000000017941 */ /* 0x000fea0003800000 */
.L_x_1033:
        /* <DEDUP_REMOVED lines=15> */
.L_x_1027:
[----:B------:R-:W-:Y:S05]  /*7ba0*/  BSYNC B0 ;  /* 0x0000000000007941 */ /* 0x000fea0003800000 */
.L_x_1026:
        /* <DEDUP_REMOVED lines=22> */
[----:B------:R-:W-:Y:S01]  /*7d10*/  MOV R28, 0xffff ;  /* 0x0000ffff001c7802 */ /* 0x000fe20000000f00 */
        /* <DEDUP_REMOVED lines=15> */
.L_x_1051:
        /* <DEDUP_REMOVED lines=19> */
[----:B------:R-:W-:Y:S02]  /*7f40*/  MOV R29, 0xffff ;  /* 0x0000ffff001d7802 */ /* 0x000fe40000000f00 */
[----:B------:R-:W-:Y:S02]  /*7f50*/  MOV R28, 0xffff ;  /* 0x0000ffff001c7802 */ /* 0x000fe40000000f00 */
[----:B------:R-:W-:Y:S01]  /*7f60*/  MOV R30, 0xffff ;  /* 0x0000ffff001e7802 */ /* 0x000fe20000000f00 */
[----:B---3--:R-:W3:Y:S01]  /*7f70*/  SHFL.BFLY PT, R25, R22, 0x8, 0x101f ;  /* 0x0d101f0016197f89 */ /* 0x008ee200000e0000 */
[----:B------:R-:W-:Y:S02]  /*7f80*/  MOV R31, 0xffff ;  /* 0x0000ffff001f7802 */ /* 0x000fe40000000f00 */
[----:B------:R-:W-:Y:S01]  /*7f90*/  MOV R33, 0xffff ;  /* 0x0000ffff00217802 */ /* 0x000fe20000000f00 */
[----:B----4-:R-:W4:Y:S01]  /*7fa0*/  SHFL.BFLY PT, R24, R23, 0x8, 0x101f ;  /* 0x0d101f0017187f89 */ /* 0x010f2200000e0000 */
[----:B------:R-:W-:-:S02]  /*7fb0*/  MOV R32, 0xffff ;  /* 0x0000ffff00207802 */ /* 0x000fc40000000f00 */
[----:B------:R-:W-:Y:S01]  /*7fc0*/  MOV R34, 0xffff ;  /* 0x0000ffff00227802 */ /* 0x000fe20000000f00 */
        /* <DEDUP_REMOVED lines=14> */
.L_x_1061:
        /* <DEDUP_REMOVED lines=36> */
.L_x_1071:
[----:B0-----:R-:W-:Y:S01]  /*82f0*/  FADD.FTZ R23, R22, R38 ;  /* 0x0000002616177221 */ /* 0x001fe20000010000 */
[----:B------:R-:W-:Y:S02]  /*8300*/  @!P1 F2FP.BF16.F32.PACK_AB R22, RZ, R28 ;  /* 0x0000001cff16923e */ /* 0x000fe400000010ff */
[----:B------:R-:W-:Y:S02]  /*8310*/  MOV R29, R55 ;  /* 0x00000037001d7202 */ /* 0x000fe40000000f00 */
[----:B------:R-:W-:Y:S01]  /*8320*/  @!P1 F2FP.BF16.F32.PACK_AB R23, RZ, R23 ;  /* 0x00000017ff17923e */ /* 0x000fe200000010ff */
[----:B------:R4:W-:Y:S04]  /*8330*/  @!P1 STG.E.U16 desc[UR10][R18.64+0x50], R22 ;  /* 0x0000501612009986 */ /* 0x0009e8000c10150a */
[----:B------:R4:W-:Y:S02]  /*8340*/  @!P1 STG.E.U16 desc[UR10][R20.64+0x50], R23 ;  /* 0x0000501714009986 */ /* 0x0009e4000c10150a */
.L_x_1037:
[----:B------:R-:W-:Y:S05]  /*8350*/  BSYNC B0 ;  /* 0x0000000000007941 */ /* 0x000fea0003800000 */
.L_x_1036:
[----:B------:R-:W-:-:S13]  /*8360*/  ISETP.GE.U32.AND P0, PT, R4, 0x3c, PT ;  /* 0x0000003c0400780c */ /* 0x000fda0003f06070 */
[----:B------:R-:W-:Y:S05]  /*8370*/  @!P0 BRA `(.L_x_1035) ;  /* 0x0000000800688947 */ /* 0x000fea0003800000 */
[----:B------:R-:W-:Y:S01]  /*8380*/  ISETP.GT.U32.AND P0, PT, R9, 0x9, PT ;  /* 0x000000090900780c */ /* 0x000fe20003f04070 */
[----:B--234-:R-:W-:Y:S01]  /*8390*/  HFMA2.MMA R19, -RZ, RZ, 0, 0 ;  /* 0x00000000ff137435 */ /* 0x01cfe200000001ff */
[----:B------:R-:W-:Y:S01]  /*83a0*/  MOV R25, RZ ;  /* 0x000000ff00197202 */ /* 0x000fe20000000f00 */
[----:B------:R-:W-:-:S10]  /*83b0*/  UMOV UR9, 0xffff ;  /* 0x0000ffff00097882 */ /* 0x000fd40000000000 */
[----:B------:R-:W-:Y:S02]  /*83c0*/  @!P0 LOP3.LUT R18, R29, R48, RZ, 0x3c, !PT ;  /* 0x000000301d128212 */ /* 0x000fe400078e3cff */
[----:B------:R-:W-:-:S04]  /*83d0*/  @!P0 LEA R21, R9, UR8, 0x7 ;  /* 0x0000000809158c11 */ /* 0x000fc8000f8e38ff */
[----:B------:R-:W-:-:S05]  /*83e0*/  @!P0 LEA R18, R18, R21, 0x2 ;  /* 0x0000001512128211 */ /* 0x000fca00078e10ff */
[----:B------:R2:W3:Y:S04]  /*83f0*/  @!P0 LDS R19, [R18] ;  /* 0x0000000012138984 */ /* 0x0004e80000000800 */
[----:B------:R2:W4:Y:S01]  /*8400*/  @!P0 LDS R25, [R18+0x500] ;  /* 0x0005000012198984 */ /* 0x0005220000000800 */
[----:B------:R-:W-:Y:S05]  /*8410*/  BRA.DIV UR9, `(.L_x_1041) ;  /* 0x0000001209fc7947 */ /* 0x000fea000b800000 */
[----:B------:R-:W-:Y:S02]  /*8420*/  @!P0 IADD3 R21, R29, 0x14, RZ ;  /* 0x000000141d158810 */ /* 0x000fe40007ffe0ff */
[----:B--2---:R-:W-:Y:S02]  /*8430*/  @!P0 LEA R18, R9, UR8, 0x7 ;  /* 0x0000000809128c11 */ /* 0x004fe4000f8e38ff */
[----:B------:R-:W-:Y:S02]  /*8440*/  @!P0 LOP3.LUT R21, R21, R48, RZ, 0x3c, !PT ;  /* 0x0000003015158212 */ /* 0x000fe400078e3cff */
[----:B------:R-:W-:Y:S02]  /*8450*/  @!P0 IADD3 R23, R29, 0x28, RZ ;  /* 0x000000281d178810 */ /* 0x000fe40007ffe0ff */
[----:B------:R-:W-:Y:S02]  /*8460*/  @!P0 LEA R21, R21, R18, 0x2 ;  /* 0x0000001215158211 */ /* 0x000fe400078e10ff */
[----:B------:R-:W-:-:S02]  /*8470*/  @!P0 LEA R28, R9, UR8, 0x7 ;  /* 0x00000008091c8c11 */ /* 0x000fc4000f8e38ff */
[----:B------:R-:W-:Y:S01]  /*8480*/  @!P0 LOP3.LUT R23, R23, R48, RZ, 0x3c, !PT ;  /* 0x0000003017178212 */ /* 0x000fe200078e3cff */
[----:B------:R-:W2:Y:S01]  /*8490*/  @!P0 LDS R20, [R21+0x500] ;  /* 0x0005000015148984 */ /* 0x000ea20000000800 */
[----:B0-----:R-:W-:Y:S02]  /*84a0*/  @!P0 LEA R44, R9, UR8, 0x7 ;  /* 0x00000008092c8c11 */ /* 0x001fe4000f8e38ff */
[----:B------:R-:W-:Y:S01]  /*84b0*/  @!P0 LEA R28, R23, R28, 0x2 ;  /* 0x0000001c171c8211 */ /* 0x000fe200078e10ff */
[----:B------:R-:W-:Y:S01]  /*84c0*/  @!P0 LDS R18, [R21] ;  /* 0x0000000015128984 */ /* 0x000fe20000000800 */
[----:B------:R-:W-:Y:S02]  /*84d0*/  @!P0 IADD3 R23, R29, 0x3c, RZ ;  /* 0x0000003c1d178810 */ /* 0x000fe40007ffe0ff */
[----:B------:R-:W-:Y:S01]  /*84e0*/  MOV R40, RZ ;  /* 0x000000ff00287202 */ /* 0x000fe20000000f00 */
[----:B------:R-:W-:Y:S01]  /*84f0*/  @!P0 LDS R41, [R28] ;  /* 0x000000001c298984 */ /* 0x000fe20000000800 */
[----:B------:R-:W-:-:S02]  /*8500*/  @!P0 LOP3.LUT R23, R23, R48, RZ, 0x3c, !PT ;  /* 0x0000003017178212 */ /* 0x000fc400078e3cff */
[----:B------:R-:W-:Y:S01]  /*8510*/  MOV R30, 0xffff ;  /* 0x0000ffff001e7802 */ /* 0x000fe20000000f00 */
[----:B------:R-:W-:Y:S01]  /*8520*/  @!P0 LDS R42, [R28+0x500] ;  /* 0x000500001c2a8984 */ /* 0x000fe20000000800 */
[----:B------:R-:W-:Y:S02]  /*8530*/  @!P0 LEA R44, R23, R44, 0x2 ;  /* 0x0000002c172c8211 */ /* 0x000fe400078e10ff */
[----:B------:R-:W-:Y:S02]  /*8540*/  CS2R R22, SRZ ;  /* 0x0000000000167805 */ /* 0x000fe4000001ff00 */
[----:B------:R-:W-:Y:S01]  /*8550*/  MOV R33, 0xffff ;  /* 0x0000ffff00217802 */ /* 0x000fe20000000f00 */
[----:B---3--:R-:W0:Y:S01]  /*8560*/  SHFL.BFLY PT, R24, R19, 0x8, 0x101f ;  /* 0x0d101f0013187f89 */ /* 0x008e2200000e0000 */
[----:B------:R-:W-:Y:S02]  /*8570*/  MOV R31, RZ ;  /* 0x000000ff001f7202 */ /* 0x000fe40000000f00 */
[----:B------:R-:W-:Y:S01]  /*8580*/  MOV R38, 0xffff ;  /* 0x0000ffff00267802 */ /* 0x000fe20000000f00 */
[----:B------:R-:W-:Y:S01]  /*8590*/  @!P0 LDS R21, [R44] ;  /* 0x000000002c158984 */ /* 0x000fe20000000800 */
[----:B------:R-:W-:-:S02]  /*85a0*/  MOV R32, 0xffff ;  /* 0x0000ffff00207802 */ /* 0x000fc40000000f00 */
[----:B------:R-:W-:Y:S02]  /*85b0*/  MOV R36, 0xffff ;  /* 0x0000ffff00247802 */ /* 0x000fe40000000f00 */
[----:B----4-:R-:W3:Y:S01]  /*85c0*/  SHFL.BFLY PT, R38, R25, 0x8, 0x101f ;  /* 0x0d101f0019267f89 */ /* 0x010ee200000e0000 */
[----:B------:R-:W-:Y:S02]  /*85d0*/  MOV R35, 0xffff ;  /* 0x0000ffff00237802 */ /* 0x000fe40000000f00 */
[----:B------:R-:W-:Y:S02]  /*85e0*/  MOV R37, 0xffff ;  /* 0x0000ffff00257802 */ /* 0x000fe40000000f00 */
[----:B------:R-:W-:Y:S02]  /*85f0*/  MOV R39, 0xffff ;  /* 0x0000ffff00277802 */ /* 0x000fe40000000f00 */
[----:B------:R-:W-:Y:S02]  /*8600*/  IADD3 R29, R29, R8, RZ ;  /* 0x000000081d1d7210 */ /* 0x000fe40007ffe0ff */
[----:B--2---:R-:W-:Y:S01]  /*8610*/  @!P0 MOV R40, R20 ;  /* 0x0000001400288202 */ /* 0x004fe20000000f00 */
[----:B0-----:R-:W-:Y:S01]  /*8620*/  FADD.FTZ R24, R24, R19 ;  /* 0x0000001318187221 */ /* 0x001fe20000010000 */
[----:B------:R-:W-:Y:S01]  /*8630*/  @!P0 LDS R20, [R44+0x500] ;  /* 0x000500002c148984 */ /* 0x000fe20000000800 */
[----:B------:R-:W-:-:S02]  /*8640*/  @!P0 MOV R31, R18 ;  /* 0x00000012001f8202 */ /* 0x000fc40000000f00 */
[----:B------:R-:W-:Y:S01]  /*8650*/  CS2R R18, SRZ ;  /* 0x0000000000127805 */ /* 0x000fe2000001ff00 */
[----:B------:R-:W0:Y:S01]  /*8660*/  SHFL.BFLY PT, R27, R40, 0x8, 0x101f ;  /* 0x0d101f00281b7f89 */ /* 0x000e2200000e0000 */
[----:B------:R-:W-:Y:S01]  /*8670*/  @!P0 MOV R23, R41 ;  /* 0x0000002900178202 */ /* 0x000fe20000000f00 */
[----:B---3--:R-:W-:Y:S01]  /*8680*/  FADD.FTZ R34, R38, R25 ;  /* 0x0000001926227221 */ /* 0x008fe20000010000 */
[----:B------:R-:W-:Y:S01]  /*8690*/  MOV R41, 0xffff ;  /* 0x0000ffff00297802 */ /* 0x000fe20000000f00 */
[----:B------:R-:W2:Y:S01]  /*86a0*/  SHFL.BFLY PT, R26, R31, 0x8, 0x101f ;  /* 0x0d101f001f1a7f89 */ /* 0x000ea200000e0000 */
[----:B------:R-:W-:Y:S02]  /*86b0*/  @!P0 MOV R22, R42 ;  /* 0x0000002a00168202 */ /* 0x000fe40000000f00 */
[----:B------:R-:W-:Y:S01]  /*86c0*/  MOV R38, 0xffff ;  /* 0x0000ffff00267802 */ /* 0x000fe20000000f00 */
[----:B------:R-:W3:Y:S04]  /*86d0*/  SHFL.BFLY PT, R28, R23, 0x8, 0x101f ;  /* 0x0d101f00171c7f89 */ /* 0x000ee800000e0000 */
[----:B------:R-:W4:Y:S01]  /*86e0*/  SHFL.BFLY PT, R41, R22, 0x8, 0x101f ;  /* 0x0d101f0016297f89 */ /* 0x000f2200000e0000 */
[----:B------:R-:W-:-:S03]  /*86f0*/  @!P0 MOV R18, R21 ;  /* 0x0000001500128202 */ /* 0x000fc60000000f00 */
[----:B------:R-:W-:Y:S04]  /*8700*/  SHFL.BFLY PT, R37, R34, 0x4, 0x101f ;  /* 0x0c901f0022257f89 */ /* 0x000fe800000e0000 */
[----:B------:R-:W5:Y:S01]  /*8710*/  SHFL.BFLY PT, R21, R18, 0x8, 0x101f ;  /* 0x0d101f0012157f89 */ /* 0x000f6200000e0000 */
[----:B0-----:R-:W-:Y:S01]  /*8720*/  FADD.FTZ R27, R27, R40 ;  /* 0x000000281b1b7221 */ /* 0x001fe20000010000 */
[----:B------:R-:W-:Y:S01]  /*8730*/  MOV R40, 0xffff ;  /* 0x0000ffff00287802 */ /* 0x000fe20000000f00 */
[----:B--2---:R-:W-:-:S05]  /*8740*/  FADD.FTZ R26, R26, R31 ;  /* 0x0000001f1a1a7221 */ /* 0x004fca0000010000 */
[----:B------:R-:W-:Y:S01]  /*8750*/  SHFL.BFLY PT, R40, R27, 0x4, 0x101f ;  /* 0x0c901f001b287f89 */ /* 0x000fe200000e0000 */
[----:B---3--:R-:W-:-:S03]  /*8760*/  FADD.FTZ R28, R28, R23 ;  /* 0x000000171c1c7221 */ /* 0x008fc60000010000 */
[----:B------:R-:W0:Y:S01]  /*8770*/  SHFL.BFLY PT, R23, R24, 0x4, 0x101f ;  /* 0x0c901f0018177f89 */ /* 0x000e2200000e0000 */
[----:B------:R-:W-:Y:S01]  /*8780*/  @!P0 MOV R19, R20 ;  /* 0x0000001400138202 */ /* 0x000fe20000000f00 */
[----:B----4-:R-:W-:Y:S01]  /*8790*/  FADD.FTZ R31, R41, R22 ;  /* 0x00000016291f7221 */ /* 0x010fe20000010000 */
[----:B------:R-:W-:Y:S01]  /*87a0*/  MOV R20, 0xffff ;  /* 0x0000ffff00147802 */ /* 0x000fe20000000f00 */
[----:B------:R-:W2:Y:S01]  /*87b0*/  SHFL.BFLY PT, R25, R26, 0x4, 0x101f ;  /* 0x0c901f001a197f89 */ /* 0x000ea200000e0000 */
[----:B------:R-:W-:Y:S02]  /*87c0*/  MOV R41, 0xffff ;  /* 0x0000ffff00297802 */ /* 0x000fe40000000f00 */
[----:B------:R-:W-:Y:S01]  /*87d0*/  ISETP.NE.AND P0, PT, R9, RZ, PT ;  /* 0x000000ff0900720c */ /* 0x000fe20003f05270 */
[----:B------:R-:W3:Y:S01]  /*87e0*/  SHFL.BFLY PT, R38, R31, 0x4, 0x101f ;  /* 0x0c901f001f267f89 */ /* 0x000ee200000e0000 */
[----:B-----5:R-:W-:Y:S01]  /*87f0*/  FADD.FTZ R21, R21, R18 ;  /* 0x0000001215157221 */ /* 0x020fe20000010000 */
[----:B------:R-:W-:-:S02]  /*8800*/  MOV R18, 0xffff ;  /* 0x0000ffff00127802 */ /* 0x000fc40000000f00 */
        /* <DEDUP_REMOVED lines=13> */
[----:B------:R-:W-:Y:S01]  /*88e0*/  MOV R20, 0xffff ;  /* 0x0000ffff00147802 */ /* 0x000fe20000000f00 */
[----:B------:R-:W2:Y:S01]  /*88f0*/  SHFL.BFLY PT, R39, R22, 0x2, 0x101f ;  /* 0x0c501f0016277f89 */ /* 0x000ea200000e0000 */
[----:B------:R-:W-:Y:S01]  /*8900*/  MOV R19, 0xffff ;  /* 0x0000ffff00137802 */ /* 0x000fe20000000f00 */
[----:B-----5:R-:W-:Y:S01]  /*8910*/  FADD.FTZ R42, R28, R41 ;  /* 0x000000291c2a7221 */ /* 0x020fe20000010000 */
[----:B------:R-:W-:Y:S01]  /*8920*/  MOV R28, 0xffff ;  /* 0x0000ffff001c7802 */ /* 0x000fe20000000f00 */
[----:B------:R-:W3:Y:S01]  /*8930*/  SHFL.BFLY PT, R26, R25, 0x2, 0x101f ;  /* 0x0c501f00191a7f89 */ /* 0x000ee200000e0000 */
[----:B------:R-:W-:-:S03]  /*8940*/  MOV R41, 0xffff ;  /* 0x0000ffff00297802 */ /* 0x000fc60000000f00 */
[----:B------:R-:W4:Y:S04]  /*8950*/  SHFL.BFLY PT, R38, R23, 0x2, 0x101f ;  /* 0x0c501f0017267f89 */ /* 0x000f2800000e0000 */
[----:B------:R-:W5:Y:S04]  /*8960*/  SHFL.BFLY PT, R28, R43, 0x2, 0x101f ;  /* 0x0c501f002b1c7f89 */ /* 0x000f6800000e0000 */
[----:B------:R-:W1:Y:S01]  /*8970*/  SHFL.BFLY PT, R19, R42, 0x2, 0x101f ;  /* 0x0c501f002a137f89 */ /* 0x000e6200000e0000 */
[----:B0-----:R-:W-:Y:S01]  /*8980*/  FADD.FTZ R27, R24, R27 ;  /* 0x0000001b181b7221 */ /* 0x001fe20000010000 */
[----:B------:R-:W-:-:S02]  /*8990*/  MOV R24, 0xffff ;  /* 0x0000ffff00187802 */ /* 0x000fc40000000f00 */
[----:B------:R-:W0:Y:S01]  /*89a0*/  SHFL.BFLY PT, R41, R40, 0x4, 0x101f ;  /* 0x0c901f0028297f89 */ /* 0x000e2200000e0000 */
[----:B--2---:R-:W-:-:S03]  /*89b0*/  FADD.FTZ R39, R22, R39 ;  /* 0x0000002716277221 */ /* 0x004fc60000010000 */
[----:B------:R-:W2:Y:S01]  /*89c0*/  SHFL.BFLY PT, R24, R27, 0x1, 0x101f ;  /* 0x0c301f001b187f89 */ /* 0x000ea200000e0000 */
[----:B---3--:R-:W-:Y:S01]  /*89d0*/  FADD.FTZ R26, R25, R26 ;  /* 0x0000001a191a7221 */ /* 0x008fe20000010000 */
[----:B------:R-:W-:Y:S02]  /*89e0*/  MOV R25, 0xffff ;  /* 0x0000ffff00197802 */ /* 0x000fe40000000f00 */
[----:B------:R-:W3:Y:S01]  /*89f0*/  SHFL.BFLY PT, R36, R39, 0x1, 0x101f ;  /* 0x0c301f0027247f89 */ /* 0x000ee200000e0000 */
[----:B----4-:R-:W-:-:S03]  /*8a00*/  FADD.FTZ R37, R23, R38 ;  /* 0x0000002617257221 */ /* 0x010fc60000010000 */
[----:B------:R-:W4:Y:S01]  /*8a10*/  SHFL.BFLY PT, R25, R26, 0x1, 0x101f ;  /* 0x0c301f001a197f89 */ /* 0x000f2200000e0000 */
[----:B-----5:R-:W-:Y:S01]  /*8a20*/  FADD.FTZ R22, R43, R28 ;  /* 0x0000001c2b167221 */ /* 0x020fe20000010000 */
[----:B------:R-:W-:Y:S01]  /*8a30*/  MOV R28, 0xffff ;  /* 0x0000ffff001c7802 */ /* 0x000fe20000000f00 */
[----:B------:R-:W-:Y:S01]  /*8a40*/  FADD.FTZ R43, R21, R18 ;  /* 0x00000012152b7221 */ /* 0x000fe20000010000 */
[----:B------:R-:W5:Y:S01]  /*8a50*/  SHFL.BFLY PT, R34, R37, 0x1, 0x101f ;  /* 0x0c301f0025227f89 */ /* 0x000f6200000e0000 */
[----:B-1----:R-:W-:Y:S01]  /*8a60*/  FADD.FTZ R23, R42, R19 ;  /* 0x000000132a177221 */ /* 0x002fe20000010000 */
[----:B------:R-:W-:Y:S01]  /*8a70*/  MOV R42, 0xffff ;  /* 0x0000ffff002a7802 */ /* 0x000fe20000000f00 */
[----:B------:R-:W1:Y:S01]  /*8a80*/  LDC.64 R18, c[0x0][0x218] ;  /* 0x00008600ff127b82 */ /* 0x000e620000000a00 */
[----:B------:R-:W1:Y:S01]  /*8a90*/  SHFL.BFLY PT, R31, R22, 0x1, 0x101f ;  /* 0x0c301f00161f7f89 */ /* 0x000e6200000e0000 */
[----:B0-----:R-:W-:Y:S01]  /*8aa0*/  FADD.FTZ R41, R40, R41 ;  /* 0x0000002928297221 */ /* 0x001fe20000010000 */
[----:B------:R-:W-:-:S02]  /*8ab0*/  MOV R40, 0xffff ;  /* 0x0000ffff00287802 */ /* 0x000fc40000000f00 */
[----:B------:R-:W0:Y:S01]  /*8ac0*/  SHFL.BFLY PT, R28, R23, 0x1, 0x101f ;  /* 0x0c301f00171c7f89 */ /* 0x000e2200000e0000 */
[----:B--2---:R-:W-:Y:S02]  /*8ad0*/  FADD.FTZ R24, R27, R24 ;  /* 0x000000181b187221 */ /* 0x004fe40000010000 */
[----:B------:R-:W2:Y:S01]  /*8ae0*/  LDC.64 R20, c[0x0][0x220] ;  /* 0x00008800ff147b82 */ /* 0x000ea20000000a00 */
[----:B------:R-:W2:Y:S01]  /*8af0*/  SHFL.BFLY PT, R42, R43, 0x2, 0x101f ;  /* 0x0c501f002b2a7f89 */ /* 0x000ea200000e0000 */
[----:B------:R-:W-:Y:S01]  /*8b00*/  MOV R27, 0xffff ;  /* 0x0000ffff001b7802 */ /* 0x000fe20000000f00 */
[----:B---3--:R-:W-:Y:S02]  /*8b10*/  FADD.FTZ R36, R39, R36 ;  /* 0x0000002427247221 */ /* 0x008fe40000010000 */
[----:B------:R-:W3:Y:S01]  /*8b20*/  SHFL.BFLY PT, R40, R41, 0x2, 0x101f ;  /* 0x0c501f0029287f89 */ /* 0x000ee200000e0000 */
[----:B----4-:R-:W-:Y:S01]  /*8b30*/  FADD.FTZ R25, R26, R25 ;  /* 0x000000191a197221 */ /* 0x010fe20000010000 */
[----:B-----5:R-:W-:Y:S01]  /*8b40*/  FADD.FTZ R37, R37, R34 ;  /* 0x0000002225257221 */ /* 0x020fe20000010000 */
[----:B------:R-:W-:Y:S01]  /*8b50*/  @!P0 F2FP.BF16.F32.PACK_AB R34, RZ, R36 ;  /* 0x00000024ff22823e */ /* 0x000fe200000010ff */
[----:B-1----:R-:W-:-:S04]  /*8b60*/  IMAD.WIDE R18, R29, 0x2, R18 ;  /* 0x000000021d127825 */ /* 0x002fc800078e0212 */
[----:B------:R-:W-:Y:S01]  /*8b70*/  FADD.FTZ R31, R22, R31 ;  /* 0x0000001f161f7221 */ /* 0x000fe20000010000 */
[----:B------:R-:W-:Y:S02]  /*8b80*/  @!P0 F2FP.BF16.F32.PACK_AB R22, RZ, R25 ;  /* 0x00000019ff16823e */ /* 0x000fe400000010ff */
[----:B------:R-:W-:Y:S01]  /*8b90*/  @!P0 F2FP.BF16.F32.PACK_AB R36, RZ, R37 ;  /* 0x00000025ff24823e */ /* 0x000fe200000010ff */
[----:B0-----:R-:W-:Y:S01]  /*8ba0*/  FADD.FTZ R28, R23, R28 ;  /* 0x0000001c171c7221 */ /* 0x001fe20000010000 */
[----:B------:R-:W-:Y:S01]  /*8bb0*/  @!P0 F2FP.BF16.F32.PACK_AB R23, RZ, R24 ;  /* 0x00000018ff17823e */ /* 0x000fe200000010ff */
[----:B------:R-:W-:Y:S01]  /*8bc0*/  @!P0 STG.E.U16 desc[UR10][R18.64], R34 ;  /* 0x0000002212008986 */ /* 0x000fe2000c10150a */
[----:B--2---:R-:W-:-:S04]  /*8bd0*/  IMAD.WIDE R20, R29, 0x2, R20 ;  /* 0x000000021d147825 */ /* 0x004fc800078e0214 */
[----:B------:R-:W-:Y:S01]  /*8be0*/  FADD.FTZ R42, R43, R42 ;  /* 0x0000002a2b2a7221 */ /* 0x000fe20000010000 */
[----:B------:R-:W-:Y:S02]  /*8bf0*/  @!P0 F2FP.BF16.F32.PACK_AB R24, RZ, R28 ;  /* 0x0000001cff18823e */ /* 0x000fe400000010ff */
[----:B------:R-:W-:Y:S01]  /*8c00*/  PRMT R26, R22, 0x7610, R26 ;  /* 0x00007610161a7816 */ /* 0x000fe2000000001a */
[----:B---3--:R-:W-:Y:S01]  /*8c10*/  FADD.FTZ R40, R41, R40 ;  /* 0x0000002829287221 */ /* 0x008fe20000010000 */
[----:B------:R-:W-:Y:S01]  /*8c20*/  PRMT R28, R23, 0x7610, R28 ;  /* 0x00007610171c7816 */ /* 0x000fe2000000001c */
[----:B------:R-:W-:Y:S01]  /*8c30*/  @!P0 STG.E.U16 desc[UR10][R20.64], R36 ;  /* 0x0000002414008986 */ /* 0x000fe2000c10150a */
[----:B------:R-:W-:Y:S02]  /*8c40*/  @!P0 F2FP.BF16.F32.PACK_AB R25, RZ, R31 ;  /* 0x0000001fff19823e */ /* 0x000fe400000010ff */
[----:B------:R-:W-:Y:S01]  /*8c50*/  MOV R23, 0xffff ;  /* 0x0000ffff00177802 */ /* 0x000fe20000000f00 */
[----:B------:R-:W0:Y:S04]  /*8c60*/  SHFL.BFLY PT, R27, R42, 0x1, 0x101f ;  /* 0x0c301f002a1b7f89 */ /* 0x000e2800000e0000 */
[----:B------:R1:W-:Y:S04]  /*8c70*/  @!P0 STG.E.U16 desc[UR10][R18.64+0x28], R26 ;  /* 0x0000281a12008986 */ /* 0x0003e8000c10150a */
[----:B------:R1:W-:Y:S04]  /*8c80*/  @!P0 STG.E.U16 desc[UR10][R20.64+0x28], R28 ;  /* 0x0000281c14008986 */ /* 0x0003e8000c10150a */
[----:B------:R1:W-:Y:S04]  /*8c90*/  @!P0 STG.E.U16 desc[UR10][R18.64+0x50], R24 ;  /* 0x0000501812008986 */ /* 0x0003e8000c10150a */
[----:B------:R1:W2:Y:S04]  /*8ca0*/  SHFL.BFLY PT, R38, R40, 0x1, 0x101f ;  /* 0x0c301f0028267f89 */ /* 0x0002a800000e0000 */
[----:B------:R1:W-:Y:S01]  /*8cb0*/  @!P0 STG.E.U16 desc[UR10][R20.64+0x50], R25 ;  /* 0x0000501914008986 */ /* 0x0003e2000c10150a */
[----:B0-----:R-:W-:-:S07]  /*8cc0*/  FADD.FTZ R22, R42, R27 ;  /* 0x0000001b2a167221 */ /* 0x001fce0000010000 */
.L_x_1105:
[----:B--2---:R-:W-:Y:S01]  /*8cd0*/  FADD.FTZ R23, R40, R38 ;  /* 0x0000002628177221 */ /* 0x004fe20000010000 */
[----:B------:R-:W-:-:S04]  /*8ce0*/  @!P0 F2FP.BF16.F32.PACK_AB R22, RZ, R22 ;  /* 0x00000016ff16823e */ /* 0x000fc800000010ff */
[----:B------:R-:W-:Y:S01]  /*8cf0*/  @!P0 F2FP.BF16.F32.PACK_AB R23, RZ, R23 ;  /* 0x00000017ff17823e */ /* 0x000fe200000010ff */
[----:B------:R0:W-:Y:S04]  /*8d00*/  @!P0 STG.E.U16 desc[UR10][R18.64+0x78], R22 ;  /* 0x0000781612008986 */ /* 0x0001e8000c10150a */
[----:B------:R0:W-:Y:S02]  /*8d10*/  @!P0 STG.E.U16 desc[UR10][R20.64+0x78], R23 ;  /* 0x0000781714008986 */ /* 0x0001e4000c10150a */
.L_x_1035:
[----:B------:R-:W-:Y:S05]  /*8d20*/  WARPSYNC.ALL ;  /* 0x0000000000007948 */ /* 0x000fea0003800000 */
[----:B------:R-:W-:Y:S01]  /*8d30*/  BAR.SYNC.DEFER_BLOCKING 0x0 ;  /* 0x0000000000007b1d */ /* 0x000fe20000010000 */
[C---:B------:R-:W-:Y:S02]  /*8d40*/  ISETP.GE.AND P0, PT, R8.reuse, -0x1ec0, PT ;  /* 0xffffe1400800780c */ /* 0x040fe40003f06270 */
[----:B------:R-:W-:-:S11]  /*8d50*/  IADD3 R8, R8, 0x2000, RZ ;  /* 0x0000200008087810 */ /* 0x000fd60007ffe0ff */
[----:B------:R-:W-:Y:S05]  /*8d60*/  @!P0 BRA `(.L_x_1042) ;  /* 0xffffffe000e88947 */ /* 0x000fea000383ffff */
[----:B------:R-:W-:Y:S05]  /*8d70*/  EXIT ;  /* 0x000000000000794d */ /* 0x000fea0003800000 */
.L_x_1038:
[----:B------:R-:W-:Y:S01]  /*8d80*/  HFMA2.MMA R32, -RZ, RZ, 0, 4.76837158203125e-07 ;  /* 0x00000008ff207435 */ /* 0x000fe200000001ff */
[----:B--2---:R-:W-:Y:S02]  /*8d90*/  MOV R35, R18 ;  /* 0x0000001200237202 */ /* 0x004fe40000000f00 */
[----:B------:R-:W-:Y:S02]  /*8da0*/  MOV R33, 0x101f ;  /* 0x0000101f00217802 */ /* 0x000fe40000000f00 */
[----:B------:R-:W-:-:S07]  /*8db0*/  MOV R30, 0xffff ;  /* 0x0000ffff001e7802 */ /* 0x000fce0000000f00 */
[----:B01-3--:R-:W-:Y:S05]  /*8dc0*/  WARPSYNC.COLLECTIVE R30, `(.L_x_1043) ;  /* 0x000000001e087348 */ /* 0x00bfea0003c00000 */
[----:B------:R2:W4:Y:S02]  /*8dd0*/  SHFL.BFLY P2, R38, R35, R32, R33 ;  /* 0x0c00002023267389 */ /* 0x0005240000040021 */
[----:B01234-:R-:W-:Y:S01]  /*8de0*/  ENDCOLLECTIVE ;  /* 0x000000000000791b */ /* 0x01ffe20003800000 */
.L_x_1043:
[----:B------:R-:W-:Y:S02]  /*8df0*/  MOV R35, R19 ;  /* 0x0000001300237202 */ /* 0x000fe40000000f00 */
[----:B------:R-:W-:-:S07]  /*8e00*/  MOV R21, R38 ;  /* 0x0000002600157202 */ /* 0x000fce0000000f00 */
[----:B------:R-:W-:Y:S05]  /*8e10*/  WARPSYNC.COLLECTIVE R30, `(.L_x_1044) ;  /* 0x000000001e087348 */ /* 0x000fea0003c00000 */
[----:B------:R0:W1:Y:S02]  /*8e20*/  SHFL.BFLY P2, R38, R35, R32, R33 ;  /* 0x0c00002023267389 */ /* 0x0000640000040021 */
[----:B01----:R-:W-:Y:S01]  /*8e30*/  ENDCOLLECTIVE ;  /* 0x000000000000791b */ /* 0x003fe20003800000 */
.L_x_1044:
[----:B------:R-:W-:Y:S01]  /*8e40*/  FADD.FTZ R21, R21, R18 ;  /* 0x0000001215157221 */ /* 0x000fe20000010000 */
[----:B------:R-:W-:-:S04]  /*8e50*/  HFMA2.MMA R32, -RZ, RZ, 0, 2.384185791015625e-07 ;  /* 0x00000004ff207435 */ /* 0x000fc800000001ff */
[----:B------:R-:W-:Y:S02]  /*8e60*/  MOV R35, R21 ;  /* 0x0000001500237202 */ /* 0x000fe40000000f00 */
[----:B------:R-:W-:-:S07]  /*8e70*/  MOV R20, R38 ;  /* 0x0000002600147202 */ /* 0x000fce0000000f00 */
[----:B------:R-:W-:Y:S05]  /*8e80*/  WARPSYNC.COLLECTIVE R30, `(.L_x_1045) ;  /* 0x000000001e087348 */ /* 0x000fea0003c00000 */
[----:B------:R0:W1:Y:S02]  /*8e90*/  SHFL.BFLY P2, R38, R35, R32, R33 ;  /* 0x0c00002023267389 */ /* 0x0000640000040021 */
[----:B01----:R-:W-:Y:S01]  /*8ea0*/  ENDCOLLECTIVE ;  /* 0x000000000000791b */ /* 0x003fe20003800000 */
.L_x_1045:
[----:B------:R-:W-:-:S05]  /*8eb0*/  FADD.FTZ R20, R20, R19 ;  /* 0x0000001314147221 */ /* 0x000fca0000010000 */
[----:B------:R-:W-:Y:S02]  /*8ec0*/  MOV R35, R20 ;  /* 0x0000001400237202 */ /* 0x000fe40000000f00 */
[----:B------:R-:W-:-:S07]  /*8ed0*/  MOV R22, R38 ;  /* 0x0000002600167202 */ /* 0x000fce0000000f00 */
[----:B------:R-:W-:Y:S05]  /*8ee0*/  WARPSYNC.COLLECTIVE R30, `(.L_x_1046) ;  /* 0x000000001e087348 */ /* 0x000fea0003c00000 */
[----:B------:R0:W1:Y:S02]  /*8ef0*/  SHFL.BFLY P2, R38, R35, R32, R33 ;  /* 0x0c00002023267389 */ /* 0x0000640000040021 */
[----:B01----:R-:W-:Y:S01]  /*8f00*/  ENDCOLLECTIVE ;  /* 0x000000000000791b */ /* 0x003fe20003800000 */
.L_x_1046:
[----:B------:R-:W-:Y:S01]  /*8f10*/  FADD.FTZ R22, R21, R22 ;  /* 0x0000001615167221 */ /* 0x000fe20000010000 */
[----:B------:R-:W-:-:S04]  /*8f20*/  HFMA2.MMA R32, -RZ, RZ, 0, 1.1920928955078125e-07 ;  /* 0x00000002ff207435 */ /* 0x000fc800000001ff */
[----:B------:R-:W-:Y:S02]  /*8f30*/  MOV R35, R22 ;  /* 0x0000001600237202 */ /* 0x000fe40000000f00 */
[----:B------:R-:W-:-:S07]  /*8f40*/  MOV R23, R38 ;  /* 0x0000002600177202 */ /* 0x000fce0000000f00 */
[----:B------:R-:W-:Y:S05]  /*8f50*/  WARPSYNC.COLLECTIVE R30, `(.L_x_1047) ;  /* 0x000000001e087348 */ /* 0x000fea0003c00000 */
[----:B------:R0:W1:Y:S02]  /*8f60*/  SHFL.BFLY P2, R38, R35, R32, R33 ;  /* 0x0c00002023267389 */ /* 0x0000640000040021 */
[----:B01----:R-:W-:Y:S01]  /*8f70*/  ENDCOLLECTIVE ;  /* 0x000000000000791b */ /* 0x003fe20003800000 */
.L_x_1047:
[----:B------:R-:W-:-:S05]  /*8f80*/  FADD.FTZ R23, R20, R23 ;  /* 0x0000001714177221 */ /* 0x000fca0000010000 */
[----:B------:R-:W-:Y:S02]  /*8f90*/  MOV R35, R23 ;  /* 0x0000001700237202 */ /* 0x000fe40000000f00 */
[----:B------:R-:W-:-:S07]  /*8fa0*/  MOV R25, R38 ;  /* 0x0000002600197202 */ /* 0x000fce0000000f00 */
[----:B------:R-:W-:Y:S05]  /*8fb0*/  WARPSYNC.COLLECTIVE R30, `(.L_x_1048) ;  /* 0x000000001e087348 */ /* 0x000fea0003c00000 */
[----:B------:R0:W1:Y:S02]  /*8fc0*/  SHFL.BFLY P2, R38, R35, R32, R33 ;  /* 0x0c00002023267389 */ /* 0x0000640000040021 */
[----:B01----:R-:W-:Y:S01]  /*8fd0*/  ENDCOLLECTIVE ;  /* 0x000000000000791b */ /* 0x003fe20003800000 */
.L_x_1048:
[----:B------:R-:W-:Y:S01]  /*8fe0*/  FADD.FTZ R25, R22, R25 ;  /* 0x0000001916197221 */ /* 0x000fe20000010000 */
[----:B------:R-:W-:-:S04]  /*8ff0*/  HFMA2.MMA R32, -RZ, RZ, 0, 5.9604644775390625e-08 ;  /* 0x00000001ff207435 */ /* 0x000fc800000001ff */
[----:B------:R-:W-:Y:S02]  /*9000*/  MOV R35, R25 ;  /* 0x0000001900237202 */ /* 0x000fe40000000f00 */
[----:B------:R-:W-:-:S07]  /*9010*/  MOV R18, R38 ;  /* 0x0000002600127202 */ /* 0x000fce0000000f00 */
[----:B------:R-:W-:Y:S05]  /*9020*/  WARPSYNC.COLLECTIVE R30, `(.L_x_1049) ;  /* 0x000000001e087348 */ /* 0x000fea0003c00000 */
[----:B------:R0:W1:Y:S02]  /*9030*/  SHFL.BFLY P2, R38, R35, R32, R33 ;  /* 0x0c00002023267389 */ /* 0x0000640000040021 */
[----:B01----:R-:W-:Y:S01]  /*9040*/  ENDCOLLECTIVE ;  /* 0x000000000000791b */ /* 0x003fe20003800000 */
.L_x_1049:
[----:B------:R-:W-:-:S05]  /*9050*/  FADD.FTZ R24, R23, R18 ;  /* 0x0000001217187221 */ /* 0x000fca0000010000 */
[----:B------:R-:W-:Y:S02]  /*9060*/  MOV R35, R24 ;  /* 0x0000001800237202 */ /* 0x000fe40000000f00 */
[----:B------:R-:W-:-:S07]  /*9070*/  MOV R26, R38 ;  /* 0x00000026001a7202 */ /* 0x000fce0000000f00 */
[----:B------:R-:W-:Y:S05]  /*9080*/  WARPSYNC.COLLECTIVE R30, `(.L_x_1050) ;  /* 0x000000001e087348 */ /* 0x000fea0003c00000 */
[----:B------:R0:W1:Y:S02]  /*9090*/  SHFL.BFLY P2, R38, R35, R32, R33 ;  /* 0x0c00002023267389 */ /* 0x0000640000040021 */
[----:B01----:R-:W-:Y:S01]  /*90a0*/  ENDCOLLECTIVE ;  /* 0x000000000000791b */ /* 0x003fe20003800000 */
.L_x_1050:
[----:B------:R-:W-:Y:S01]  /*90b0*/  FADD.FTZ R26, R25, R26 ;  /* 0x0000001a191a7221 */ /* 0x000fe20000010000 */
[----:B------:R-:W-:Y:S06]  /*90c0*/  BRA `(.L_x_1051) ;  /* 0xffffffec00507947 */ /* 0x000fec000383ffff */
.L_x_1039:
[----:B------:R-:W-:Y:S01]  /*90d0*/  HFMA2.MMA R32, -RZ, RZ, 0, 4.76837158203125e-07 ;  /* 0x00000008ff207435 */ /* 0x000fe200000001ff */
[----:B------:R-:W-:Y:S01]  /*90e0*/  BSSY B1, `(.L_x_1052) ;  /* 0x0000007000017945 */ /* 0x000fe20003800000 */
[----:B---3--:R-:W-:Y:S02]  /*90f0*/  MOV R35, R22 ;  /* 0x0000001600237202 */ /* 0x008fe40000000f00 */
[----:B------:R-:W-:Y:S02]  /*9100*/  MOV R33, 0x101f ;  /* 0x0000101f00217802 */ /* 0x000fe40000000f00 */
[----:B------:R-:W-:-:S07]  /*9110*/  MOV R30, 0xffff ;  /* 0x0000ffff001e7802 */ /* 0x000fce0000000f00 */
[----:B012-4-:R-:W-:Y:S05]  /*9120*/  WARPSYNC.COLLECTIVE R30, `(.L_x_1053) ;  /* 0x000000001e087348 */ /* 0x017fea0003c00000 */
[----:B------:R3:W0:Y:S02]  /*9130*/  SHFL.BFLY P2, R38, R35, R32, R33 ;  /* 0x0c00002023267389 */ /* 0x0006240000040021 */
[----:B01234-:R-:W-:Y:S01]  /*9140*/  ENDCOLLECTIVE ;  /* 0x000000000000791b */ /* 0x01ffe20003800000 */
.L_x_1053:
[----:B------:R-:W-:Y:S05]  /*9150*/  BSYNC B1 ;  /* 0x0000000000017941 */ /* 0x000fea0003800000 */
.L_x_1052:
        /* <DEDUP_REMOVED lines=8> */
.L_x_1054:
[----:B------:R-:W-:Y:S01]  /*91e0*/  FADD.FTZ R25, R25, R22 ;  /* 0x0000001619197221 */ /* 0x000fe20000010000 */
[----:B------:R-:W-:-:S04]  /*91f0*/  HFMA2.MMA R32, -RZ, RZ, 0, 2.384185791015625e-07 ;  /* 0x00000004ff207435 */ /* 0x000fc800000001ff */
[----:B------:R-:W-:Y:S02]  /*9200*/  MOV R35, R25 ;  /* 0x0000001900237202 */ /* 0x000fe40000000f00 */
[----:B------:R-:W-:-:S07]  /*9210*/  MOV R24, R38 ;  /* 0x0000002600187202 */ /* 0x000fce0000000f00 */
[----:B------:R-:W-:Y:S05]  /*9220*/  WARPSYNC.COLLECTIVE R30, `(.L_x_1055) ;  /* 0x000000001e087348 */ /* 0x000fea0003c00000 */
[----:B------:R0:W1:Y:S02]  /*9230*/  SHFL.BFLY P2, R38, R35, R32, R33 ;  /* 0x0c00002023267389 */ /* 0x0000640000040021 */
[----:B01----:R-:W-:Y:S01]  /*9240*/  ENDCOLLECTIVE ;  /* 0x000000000000791b */ /* 0x003fe20003800000 */
.L_x_1055:
[----:B------:R-:W-:-:S05]  /*9250*/  FADD.FTZ R24, R24, R23 ;  /* 0x0000001718187221 */ /* 0x000fca0000010000 */
[----:B------:R-:W-:Y:S02]  /*9260*/  MOV R35, R24 ;  /* 0x0000001800237202 */ /* 0x000fe40000000f00 */
[----:B------:R-:W-:-:S07]  /*9270*/  MOV R26, R38 ;  /* 0x00000026001a7202 */ /* 0x000fce0000000f00 */
[----:B------:R-:W-:Y:S05]  /*9280*/  WARPSYNC.COLLECTIVE R30, `(.L_x_1056) ;  /* 0x000000001e087348 */ /* 0x000fea0003c00000 */
[----:B------:R0:W1:Y:S02]  /*9290*/  SHFL.BFLY P2, R38, R35, R32, R33 ;  /* 0x0c00002023267389 */ /* 0x0000640000040021 */
[----:B01----:R-:W-:Y:S01]  /*92a0*/  ENDCOLLECTIVE ;  /* 0x000000000000791b */ /* 0x003fe20003800000 */
.L_x_1056:
[----:B------:R-:W-:Y:S01]  /*92b0*/  FADD.FTZ R26, R25, R26 ;  /* 0x0000001a191a7221 */ /* 0x000fe20000010000 */
[----:B------:R-:W-:-:S04]  /*92c0*/  HFMA2.MMA R32, -RZ, RZ, 0, 1.1920928955078125e-07 ;  /* 0x00000002ff207435 */ /* 0x000fc800000001ff */
[----:B------:R-:W-:Y:S02]  /*92d0*/  MOV R35, R26 ;  /* 0x0000001a00237202 */ /* 0x000fe40000000f00 */
[----:B------:R-:W-:-:S07]  /*92e0*/  MOV R27, R38 ;  /* 0x00000026001b7202 */ /* 0x000fce0000000f00 */
[----:B------:R-:W-:Y:S05]  /*92f0*/  WARPSYNC.COLLECTIVE R30, `(.L_x_1057) ;  /* 0x000000001e087348 */ /* 0x000fea0003c00000 */
[----:B------:R0:W1:Y:S02]  /*9300*/  SHFL.BFLY P2, R38, R35, R32, R33 ;  /* 0x0c00002023267389 */ /* 0x0000640000040021 */
[----:B01----:R-:W-:Y:S01]  /*9310*/  ENDCOLLECTIVE ;  /* 0x000000000000791b */ /* 0x003fe20003800000 */
.L_x_1057:
[----:B------:R-:W-:-:S05]  /*9320*/  FADD.FTZ R27, R24, R27 ;  /* 0x0000001b181b7221 */ /* 0x000fca0000010000 */
[----:B------:R-:W-:Y:S02]  /*9330*/  MOV R35, R27 ;  /* 0x0000001b00237202 */ /* 0x000fe40000000f00 */
[----:B------:R-:W-:-:S07]  /*9340*/  MOV R29, R38 ;  /* 0x00000026001d7202 */ /* 0x000fce0000000f00 */
[----:B------:R-:W-:Y:S05]  /*9350*/  WARPSYNC.COLLECTIVE R30, `(.L_x_1058) ;  /* 0x000000001e087348 */ /* 0x000fea0003c00000 */
[----:B------:R0:W1:Y:S02]  /*9360*/  SHFL.BFLY P2, R38, R35, R32, R33 ;  /* 0x0c00002023267389 */ /* 0x0000640000040021 */
[----:B01----:R-:W-:Y:S01]  /*9370*/  ENDCOLLECTIVE ;  /* 0x000000000000791b */ /* 0x003fe20003800000 */
.L_x_1058:
[----:B------:R-:W-:Y:S01]  /*9380*/  FADD.FTZ R29, R26, R29 ;  /* 0x0000001d1a1d7221 */ /* 0x000fe20000010000 */
[----:B------:R-:W-:-:S04]  /*9390*/  HFMA2.MMA R32, -RZ, RZ, 0, 5.9604644775390625e-08 ;  /* 0x00000001ff207435 */ /* 0x000fc800000001ff */
[----:B------:R-:W-:Y:S02]  /*93a0*/  MOV R35, R29 ;  /* 0x0000001d00237202 */ /* 0x000fe40000000f00 */
[----:B------:R-:W-:-:S07]  /*93b0*/  MOV R22, R38 ;  /* 0x0000002600167202 */ /* 0x000fce0000000f00 */
[----:B------:R-:W-:Y:S05]  /*93c0*/  WARPSYNC.COLLECTIVE R30, `(.L_x_1059) ;  /* 0x000000001e087348 */ /* 0x000fea0003c00000 */
[----:B------:R0:W1:Y:S02]  /*93d0*/  SHFL.BFLY P2, R38, R35, R32, R33 ;  /* 0x0c00002023267389 */ /* 0x0000640000040021 */
[----:B01----:R-:W-:Y:S01]  /*93e0*/  ENDCOLLECTIVE ;  /* 0x000000000000791b */ /* 0x003fe20003800000 */
.L_x_1059:
[----:B------:R-:W-:-:S05]  /*93f0*/  FADD.FTZ R22, R27, R22 ;  /* 0x000000161b167221 */ /* 0x000fca0000010000 */
[----:B------:R-:W-:Y:S02]  /*9400*/  MOV R35, R22 ;  /* 0x0000001600237202 */ /* 0x000fe40000000f00 */
[----:B------:R-:W-:-:S07]  /*9410*/  MOV R28, R38 ;  /* 0x00000026001c7202 */ /* 0x000fce0000000f00 */
[----:B------:R-:W-:Y:S05]  /*9420*/  WARPSYNC.COLLECTIVE R30, `(.L_x_1060) ;  /* 0x000000001e087348 */ /* 0x000fea0003c00000 */
[----:B------:R0:W1:Y:S02]  /*9430*/  SHFL.BFLY P2, R38, R35, R32, R33 ;  /* 0x0c00002023267389 */ /* 0x0000640000040021 */
[----:B01----:R-:W-:Y:S01]  /*9440*/  ENDCOLLECTIVE ;  /* 0x000000000000791b */ /* 0x003fe20003800000 */
.L_x_1060:
[----:B------:R-:W-:Y:S01]  /*9450*/  FADD.FTZ R28, R29, R28 ;  /* 0x0000001c1d1c7221 */ /* 0x000fe20000010000 */
[----:B------:R-:W-:Y:S06]  /*9460*/  BRA `(.L_x_1061) ;  /* 0xffffffec00107947 */ /* 0x000fec000383ffff */
.L_x_1040:
        /* <DEDUP_REMOVED lines=8> */
.L_x_1063:
[----:B------:R-:W-:Y:S05]  /*94f0*/  BSYNC B1 ;  /* 0x0000000000017941 */ /* 0x000fea0003800000 */
.L_x_1062:
        /* <DEDUP_REMOVED lines=8> */
.L_x_1064:
[----:B------:R-:W-:Y:S01]  /*9580*/  FADD.FTZ R25, R25, R22 ;  /* 0x0000001619197221 */ /* 0x000fe20000010000 */
[----:B------:R-:W-:-:S04]  /*9590*/  HFMA2.MMA R32, -RZ, RZ, 0, 2.384185791015625e-07 ;  /* 0x00000004ff207435 */ /* 0x000fc800000001ff */
[----:B------:R-:W-:Y:S02]  /*95a0*/  MOV R35, R25 ;  /* 0x0000001900237202 */ /* 0x000fe40000000f00 */
[----:B------:R-:W-:-:S07]  /*95b0*/  MOV R24, R38 ;  /* 0x0000002600187202 */ /* 0x000fce0000000f00 */
[----:B------:R-:W-:Y:S05]  /*95c0*/  WARPSYNC.COLLECTIVE R30, `(.L_x_1065) ;  /* 0x000000001e087348 */ /* 0x000fea0003c00000 */
[----:B------:R0:W1:Y:S02]  /*95d0*/  SHFL.BFLY P2, R38, R35, R32, R33 ;  /* 0x0c00002023267389 */ /* 0x0000640000040021 */
[----:B01----:R-:W-:Y:S01]  /*95e0*/  ENDCOLLECTIVE ;  /* 0x000000000000791b */ /* 0x003fe20003800000 */
.L_x_1065:
[----:B------:R-:W-:-:S05]  /*95f0*/  FADD.FTZ R24, R24, R23 ;  /* 0x0000001718187221 */ /* 0x000fca0000010000 */
[----:B------:R-:W-:Y:S02]  /*9600*/  MOV R35, R24 ;  /* 0x0000001800237202 */ /* 0x000fe40000000f00 */
[----:B------:R-:W-:-:S07]  /*9610*/  MOV R26, R38 ;  /* 0x00000026001a7202 */ /* 0x000fce0000000f00 */
[----:B------:R-:W-:Y:S05]  /*9620*/  WARPSYNC.COLLECTIVE R30, `(.L_x_1066) ;  /* 0x000000001e087348 */ /* 0x000fea0003c00000 */
[----:B------:R0:W1:Y:S02]  /*9630*/  SHFL.BFLY P2, R38, R35, R32, R33 ;  /* 0x0c00002023267389 */ /* 0x0000640000040021 */
[----:B01----:R-:W-:Y:S01]  /*9640*/  ENDCOLLECTIVE ;  /* 0x000000000000791b */ /* 0x003fe20003800000 */
.L_x_1066:
[----:B------:R-:W-:Y:S01]  /*9650*/  FADD.FTZ R26, R25, R26 ;  /* 0x0000001a191a7221 */ /* 0x000fe20000010000 */
[----:B------:R-:W-:-:S04]  /*9660*/  HFMA2.MMA R32, -RZ, RZ, 0, 1.1920928955078125e-07 ;  /* 0x00000002ff207435 */ /* 0x000fc800000001ff */
[----:B------:R-:W-:Y:S02]  /*9670*/  MOV R35, R26 ;  /* 0x0000001a00237202 */ /* 0x000fe40000000f00 */
[----:B------:R-:W-:-:S07]  /*9680*/  MOV R27, R38 ;  /* 0x00000026001b7202 */ /* 0x000fce0000000f00 */
[----:B------:R-:W-:Y:S05]  /*9690*/  WARPSYNC.COLLECTIVE R30, `(.L_x_1067) ;  /* 0x000000001e087348 */ /* 0x000fea0003c00000 */
[----:B------:R0:W1:Y:S02]  /*96a0*/  SHFL.BFLY P2, R38, R35, R32, R33 ;  /* 0x0c00002023267389 */ /* 0x0000640000040021 */
[----:B01----:R-:W-:Y:S01]  /*96b0*/  ENDCOLLECTIVE ;  /* 0x000000000000791b */ /* 0x003fe20003800000 */
.L_x_1067:
[----:B------:R-:W-:-:S05]  /*96c0*/  FADD.FTZ R27, R24, R27 ;  /* 0x0000001b181b7221 */ /* 0x000fca0000010000 */
[----:B------:R-:W-:Y:S02]  /*96d0*/  MOV R35, R27 ;  /* 0x0000001b00237202 */ /* 0x000fe40000000f00 */
[----:B------:R-:W-:-:S07]  /*96e0*/  MOV R29, R38 ;  /* 0x00000026001d7202 */ /* 0x000fce0000000f00 */
[----:B------:R-:W-:Y:S05]  /*96f0*/  WARPSYNC.COLLECTIVE R30, `(.L_x_1068) ;  /* 0x000000001e087348 */ /* 0x000fea0003c00000 */
[----:B------:R0:W1:Y:S02]  /*9700*/  SHFL.BFLY P2, R38, R35, R32, R33 ;  /* 0x0c00002023267389 */ /* 0x0000640000040021 */
[----:B01----:R-:W-:Y:S01]  /*9710*/  ENDCOLLECTIVE ;  /* 0x000000000000791b */ /* 0x003fe20003800000 */
.L_x_1068:
[----:B------:R-:W-:Y:S01]  /*9720*/  FADD.FTZ R29, R26, R29 ;  /* 0x0000001d1a1d7221 */ /* 0x000fe20000010000 */
[----:B------:R-:W-:-:S04]  /*9730*/  HFMA2.MMA R32, -RZ, RZ, 0, 5.9604644775390625e-08 ;  /* 0x00000001ff207435 */ /* 0x000fc800000001ff */
[----:B------:R-:W-:Y:S02]  /*9740*/  MOV R35, R29 ;  /* 0x0000001d00237202 */ /* 0x000fe40000000f00 */
[----:B------:R-:W-:-:S07]  /*9750*/  MOV R22, R38 ;  /* 0x0000002600167202 */ /* 0x000fce0000000f00 */
[----:B------:R-:W-:Y:S05]  /*9760*/  WARPSYNC.COLLECTIVE R30, `(.L_x_1069) ;  /* 0x000000001e087348 */ /* 0x000fea0003c00000 */
[----:B------:R0:W1:Y:S02]  /*9770*/  SHFL.BFLY P2, R38, R35, R32, R33 ;  /* 0x0c00002023267389 */ /* 0x0000640000040021 */
[----:B01----:R-:W-:Y:S01]  /*9780*/  ENDCOLLECTIVE ;  /* 0x000000000000791b */ /* 0x003fe20003800000 */
.L_x_1069:
[----:B------:R-:W-:-:S05]  /*9790*/  FADD.FTZ R22, R27, R22 ;  /* 0x000000161b167221 */ /* 0x000fca0000010000 */
[----:B------:R-:W-:Y:S02]  /*97a0*/  MOV R35, R22 ;  /* 0x0000001600237202 */ /* 0x000fe40000000f00 */
[----:B------:R-:W-:-:S07]  /*97b0*/  MOV R28, R38 ;  /* 0x00000026001c7202 */ /* 0x000fce0000000f00 */
[----:B------:R-:W-:Y:S05]  /*97c0*/  WARPSYNC.COLLECTIVE R30, `(.L_x_1070) ;  /* 0x000000001e087348 */ /* 0x000fea0003c00000 */
[----:B------:R0:W1:Y:S02]  /*97d0*/  SHFL.BFLY P2, R38, R35, R32, R33 ;  /* 0x0c00002023267389 */ /* 0x0000640000040021 */
[----:B01----:R-:W-:Y:S01]  /*97e0*/  ENDCOLLECTIVE ;  /* 0x000000000000791b */ /* 0x003fe20003800000 */
.L_x_1070:
[----:B------:R-:W-:Y:S01]  /*97f0*/  FADD.FTZ R28, R29, R28 ;  /* 0x0000001c1d1c7221 */ /* 0x000fe20000010000 */
[----:B------:R-:W-:Y:S06]  /*9800*/  BRA `(.L_x_1071) ;  /* 0xffffffe800b87947 */ /* 0x000fec000383ffff */
.L_x_1041:
[----:B------:R-:W-:Y:S01]  /*9810*/  BSSY B0, `(.L_x_1072) ;  /* 0x0000008000007945 */ /* 0x000fe20003800000 */
[----:B---3--:R-:W-:Y:S02]  /*9820*/  MOV R35, R19 ;  /* 0x0000001300237202 */ /* 0x008fe40000000f00 */
[----:B------:R-:W-:Y:S02]  /*9830*/  MOV R32, 0x8 ;  /* 0x0000000800207802 */ /* 0x000fe40000000f00 */
[----:B------:R-:W-:Y:S02]  /*9840*/  MOV R33, 0x101f ;  /* 0x0000101f00217802 */ /* 0x000fe40000000f00 */
[----:B------:R-:W-:-:S07]  /*9850*/  MOV R30, 0xffff ;  /* 0x0000ffff001e7802 */ /* 0x000fce0000000f00 */
[----:B012-4-:R-:W-:Y:S05]  /*9860*/  WARPSYNC.COLLECTIVE R30, `(.L_x_1073) ;  /* 0x000000001e087348 */ /* 0x017fea0003c00000 */
[----:B------:R3:W0:Y:S02]  /*9870*/  SHFL.BFLY P2, R38, R35, R32, R33 ;  /* 0x0c00002023267389 */ /* 0x0006240000040021 */
[----:B01234-:R-:W-:Y:S01]  /*9880*/  ENDCOLLECTIVE ;  /* 0x000000000000791b */ /* 0x01ffe20003800000 */
.L_x_1073:
[----:B------:R-:W-:Y:S05]  /*9890*/  BSYNC B0 ;  /* 0x0000000000007941 */ /* 0x000fea0003800000 */
.L_x_1072:
[----:B------:R-:W-:Y:S01]  /*98a0*/  HFMA2.MMA R32, -RZ, RZ, 0, 4.76837158203125e-07 ;  /* 0x00000008ff207435 */ /* 0x000fe200000001ff */
[----:B------:R-:W-:Y:S01]  /*98b0*/  MOV R35, R25 ;  /* 0x0000001900237202 */ /* 0x000fe20000000f00 */
[----:B------:R-:W-:Y:S01]  /*98c0*/  HFMA2.MMA R31, -RZ, RZ, 0, 0 ;  /* 0x00000000ff1f7435 */ /* 0x000fe200000001ff */
[----:B------:R-:W-:Y:S02]  /*98d0*/  MOV R33, 0x101f ;  /* 0x0000101f00217802 */ /* 0x000fe40000000f00 */
[----:B------:R-:W-:Y:S02]  /*98e0*/  MOV R30, 0xffff ;  /* 0x0000ffff001e7802 */ /* 0x000fe40000000f00 */
[----:B------:R-:W-:Y:S02]  /*98f0*/  MOV R24, R38 ;  /* 0x0000002600187202 */ /* 0x000fe40000000f00 */
[----:B------:R-:W-:-:S07]  /*9900*/  @!P0 IADD3 R21, R29, 0x14, RZ ;  /* 0x000000141d158810 */ /* 0x000fce0007ffe0ff */
[----:B------:R-:W-:Y:S05]  /*9910*/  WARPSYNC.COLLECTIVE R30, `(.L_x_1074) ;  /* 0x000000001e087348 */ /* 0x000fea0003c00000 */
[----:B------:R0:W1:Y:S02]  /*9920*/  SHFL.BFLY P2, R38, R35, R32, R33 ;  /* 0x0c00002023267389 */ /* 0x0000640000040021 */
[----:B01----:R-:W-:Y:S01]  /*9930*/  ENDCOLLECTIVE ;  /* 0x000000000000791b */ /* 0x003fe20003800000 */
.L_x_1074:
        /* <DEDUP_REMOVED lines=15> */
.L_x_1075:
[----:B------:R-:W-:Y:S02]  /*9a30*/  MOV R35, R34 ;  /* 0x0000002200237202 */ /* 0x000fe40000000f00 */
[----:B------:R-:W-:-:S07]  /*9a40*/  MOV R23, R38 ;  /* 0x0000002600177202 */ /* 0x000fce0000000f00 */
[----:B------:R-:W-:Y:S05]  /*9a50*/  WARPSYNC.COLLECTIVE R30, `(.L_x_1076) ;  /* 0x000000001e087348 */ /* 0x000fea0003c00000 */
[----:B------:R0:W1:Y:S02]  /*9a60*/  SHFL.BFLY P2, R38, R35, R32, R33 ;  /* 0x0c00002023267389 */ /* 0x0000640000040021 */
[----:B01----:R-:W-:Y:S01]  /*9a70*/  ENDCOLLECTIVE ;  /* 0x000000000000791b */ /* 0x003fe20003800000 */
.L_x_1076:
[----:B------:R-:W-:Y:S01]  /*9a80*/  @!P0 MOV R31, R18 ;  /* 0x00000012001f8202 */ /* 0x000fe20000000f00 */
[----:B------:R-:W-:Y:S01]  /*9a90*/  HFMA2.MMA R18, -RZ, RZ, 0, 0 ;  /* 0x00000000ff127435 */ /* 0x000fe200000001ff */
[----:B------:R-:W-:Y:S01]  /*9aa0*/  FADD.FTZ R22, R24, R23 ;  /* 0x0000001718167221 */ /* 0x000fe20000010000 */
[----:B------:R-:W-:Y:S01]  /*9ab0*/  @!P0 MOV R40, R20 ;  /* 0x0000001400288202 */ /* 0x000fe20000000f00 */
[----:B------:R-:W-:-:S03]  /*9ac0*/  HFMA2.MMA R32, -RZ, RZ, 0, 1.1920928955078125e-07 ;  /* 0x00000002ff207435 */ /* 0x000fc600000001ff */
[----:B------:R-:W-:Y:S02]  /*9ad0*/  MOV R35, R22 ;  /* 0x0000001600237202 */ /* 0x000fe40000000f00 */
[----:B------:R-:W-:-:S07]  /*9ae0*/  MOV R37, R38 ;  /* 0x0000002600257202 */ /* 0x000fce0000000f00 */
[----:B------:R-:W-:Y:S05]  /*9af0*/  WARPSYNC.COLLECTIVE R30, `(.L_x_1077) ;  /* 0x000000001e087348 */ /* 0x000fea0003c00000 */
[----:B------:R0:W1:Y:S02]  /*9b00*/  SHFL.BFLY P2, R38, R35, R32, R33 ;  /* 0x0c00002023267389 */ /* 0x0000640000040021 */
[----:B01----:R-:W-:Y:S01]  /*9b10*/  ENDCOLLECTIVE ;  /* 0x000000000000791b */ /* 0x003fe20003800000 */
.L_x_1077:
[----:B------:R-:W-:-:S05]  /*9b20*/  FADD.FTZ R23, R34, R37 ;  /* 0x0000002522177221 */ /* 0x000fca0000010000 */
[----:B------:R-:W-:Y:S02]  /*9b30*/  MOV R35, R23 ;  /* 0x0000001700237202 */ /* 0x000fe40000000f00 */
[----:B------:R-:W-:-:S07]  /*9b40*/  MOV R39, R38 ;  /* 0x0000002600277202 */ /* 0x000fce0000000f00 */
[----:B------:R-:W-:Y:S05]  /*9b50*/  WARPSYNC.COLLECTIVE R30, `(.L_x_1078) ;  /* 0x000000001e087348 */ /* 0x000fea0003c00000 */
[----:B------:R0:W1:Y:S02]  /*9b60*/  SHFL.BFLY P2, R38, R35, R32, R33 ;  /* 0x0c00002023267389 */ /* 0x0000640000040021 */
[----:B01----:R-:W-:Y:S01]  /*9b70*/  ENDCOLLECTIVE ;  /* 0x000000000000791b */ /* 0x003fe20003800000 */
.L_x_1078:
        /* <DEDUP_REMOVED lines=8> */
.L_x_1079:
        /* <DEDUP_REMOVED lines=10> */
.L_x_1080:
[----:B------:R-:W-:Y:S01]  /*9ca0*/  FADD.FTZ R36, R39, R36 ;  /* 0x0000002427247221 */ /* 0x000fe20000010000 */
[----:B------:R-:W-:Y:S01]  /*9cb0*/  HFMA2.MMA R32, -RZ, RZ, 0, 4.76837158203125e-07 ;  /* 0x00000008ff207435 */ /* 0x000fe200000001ff */
[----:B------:R-:W-:Y:S02]  /*9cc0*/  MOV R35, R31 ;  /* 0x0000001f00237202 */ /* 0x000fe40000000f00 */
[----:B------:R-:W-:-:S08]  /*9cd0*/  MOV R34, R38 ;  /* 0x0000002600227202 */ /* 0x000fd00000000f00 */
[----:B------:R-:W-:Y:S05]  /*9ce0*/  WARPSYNC.COLLECTIVE R30, `(.L_x_1081) ;  /* 0x000000001e087348 */ /* 0x000fea0003c00000 */
[----:B------:R0:W1:Y:S02]  /*9cf0*/  SHFL.BFLY P2, R38, R35, R32, R33 ;  /* 0x0c00002023267389 */ /* 0x0000640000040021 */
[----:B01----:R-:W-:Y:S01]  /*9d00*/  ENDCOLLECTIVE ;  /* 0x000000000000791b */ /* 0x003fe20003800000 */
.L_x_1081:
        /* <DEDUP_REMOVED lines=8> */
.L_x_1082:
[----:B------:R-:W-:Y:S01]  /*9d90*/  FADD.FTZ R26, R26, R31 ;  /* 0x0000001f1a1a7221 */ /* 0x000fe20000010000 */
[----:B------:R-:W-:-:S04]  /*9da0*/  HFMA2.MMA R32, -RZ, RZ, 0, 2.384185791015625e-07 ;  /* 0x00000004ff207435 */ /* 0x000fc800000001ff */
[----:B------:R-:W-:Y:S02]  /*9db0*/  MOV R35, R26 ;  /* 0x0000001a00237202 */ /* 0x000fe40000000f00 */
[----:B------:R-:W-:-:S07]  /*9dc0*/  MOV R27, R38 ;  /* 0x00000026001b7202 */ /* 0x000fce0000000f00 */
[----:B------:R-:W-:Y:S05]  /*9dd0*/  WARPSYNC.COLLECTIVE R30, `(.L_x_1083) ;  /* 0x000000001e087348 */ /* 0x000fea0003c00000 */
[----:B------:R0:W1:Y:S02]  /*9de0*/  SHFL.BFLY P2, R38, R35, R32, R33 ;  /* 0x0c00002023267389 */ /* 0x0000640000040021 */
[----:B01----:R-:W-:Y:S01]  /*9df0*/  ENDCOLLECTIVE ;  /* 0x000000000000791b */ /* 0x003fe20003800000 */
.L_x_1083:
[----:B------:R-:W-:-:S05]  /*9e00*/  FADD.FTZ R27, R27, R40 ;  /* 0x000000281b1b7221 */ /* 0x000fca0000010000 */
[----:B------:R-:W-:Y:S02]  /*9e10*/  MOV R35, R27 ;  /* 0x0000001b00237202 */ /* 0x000fe40000000f00 */
[----:B------:R-:W-:-:S07]  /*9e20*/  MOV R25, R38 ;  /* 0x0000002600197202 */ /* 0x000fce0000000f00 */
[----:B------:R-:W-:Y:S05]  /*9e30*/  WARPSYNC.COLLECTIVE R30, `(.L_x_1084) ;  /* 0x000000001e087348 */ /* 0x000fea0003c00000 */
[----:B------:R0:W1:Y:S02]  /*9e40*/  SHFL.BFLY P2, R38, R35, R32, R33 ;  /* 0x0c00002023267389 */ /* 0x0000640000040021 */
[----:B01----:R-:W-:Y:S01]  /*9e50*/  ENDCOLLECTIVE ;  /* 0x000000000000791b */ /* 0x003fe20003800000 */
.L_x_1084:
[----:B------:R-:W-:Y:S01]  /*9e60*/  FADD.FTZ R25, R26, R25 ;  /* 0x000000191a197221 */ /* 0x000fe20000010000 */
[----:B------:R-:W-:-:S04]  /*9e70*/  HFMA2.MMA R32, -RZ, RZ, 0, 1.1920928955078125e-07 ;  /* 0x00000002ff207435 */ /* 0x000fc800000001ff */
[----:B------:R-:W-:Y:S02]  /*9e80*/  MOV R35, R25 ;  /* 0x0000001900237202 */ /* 0x000fe40000000f00 */
[----:B------:R-:W-:-:S07]  /*9e90*/  MOV R40, R38 ;  /* 0x0000002600287202 */ /* 0x000fce0000000f00 */
[----:B------:R-:W-:Y:S05]  /*9ea0*/  WARPSYNC.COLLECTIVE R30, `(.L_x_1085) ;  /* 0x000000001e087348 */ /* 0x000fea0003c00000 */
[----:B------:R0:W1:Y:S02]  /*9eb0*/  SHFL.BFLY P2, R38, R35, R32, R33 ;  /* 0x0c00002023267389 */ /* 0x0000640000040021 */
[----:B01----:R-:W-:Y:S01]  /*9ec0*/  ENDCOLLECTIVE ;  /* 0x000000000000791b */ /* 0x003fe20003800000 */
.L_x_1085:
[----:B------:R-:W-:-:S05]  /*9ed0*/  FADD.FTZ R24, R27, R40 ;  /* 0x000000281b187221 */ /* 0x000fca0000010000 */
[----:B------:R-:W-:Y:S02]  /*9ee0*/  MOV R35, R24 ;  /* 0x0000001800237202 */ /* 0x000fe40000000f00 */
[----:B------:R-:W-:-:S07]  /*9ef0*/  MOV R26, R38 ;  /* 0x00000026001a7202 */ /* 0x000fce0000000f00 */
[----:B------:R-:W-:Y:S05]  /*9f00*/  WARPSYNC.COLLECTIVE R30, `(.L_x_1086) ;  /* 0x000000001e087348 */ /* 0x000fea0003c00000 */
[----:B------:R0:W1:Y:S02]  /*9f10*/  SHFL.BFLY P2, R38, R35, R32, R33 ;  /* 0x0c00002023267389 */ /* 0x0000640000040021 */
[----:B01----:R-:W-:Y:S01]  /*9f20*/  ENDCOLLECTIVE ;  /* 0x000000000000791b */ /* 0x003fe20003800000 */
.L_x_1086:
[----:B------:R-:W-:Y:S01]  /*9f30*/  FADD.FTZ R26, R25, R26 ;  /* 0x0000001a191a7221 */ /* 0x000fe20000010000 */
[----:B------:R-:W-:-:S04]  /*9f40*/  HFMA2.MMA R32, -RZ, RZ, 0, 5.9604644775390625e-08 ;  /* 0x00000001ff207435 */ /* 0x000fc800000001ff */
[----:B------:R-:W-:Y:S02]  /*9f50*/  MOV R35, R26 ;  /* 0x0000001a00237202 */ /* 0x000fe40000000f00 */
[----:B------:R-:W-:-:S07]  /*9f60*/  MOV R27, R38 ;  /* 0x00000026001b7202 */ /* 0x000fce0000000f00 */
[----:B------:R-:W-:Y:S05]  /*9f70*/  WARPSYNC.COLLECTIVE R30, `(.L_x_1087) ;  /* 0x000000001e087348 */ /* 0x000fea0003c00000 */
[----:B------:R0:W1:Y:S02]  /*9f80*/  SHFL.BFLY P2, R38, R35, R32, R33 ;  /* 0x0c00002023267389 */ /* 0x0000640000040021 */
[----:B01----:R-:W-:Y:S01]  /*9f90*/  ENDCOLLECTIVE ;  /* 0x000000000000791b */ /* 0x003fe20003800000 */
.L_x_1087:
[----:B------:R-:W-:-:S05]  /*9fa0*/  FADD.FTZ R27, R24, R27 ;  /* 0x0000001b181b7221 */ /* 0x000fca0000010000 */
[----:B------:R-:W-:Y:S02]  /*9fb0*/  MOV R35, R27 ;  /* 0x0000001b00237202 */ /* 0x000fe40000000f00 */
[----:B------:R-:W-:-:S07]  /*9fc0*/  MOV R25, R38 ;  /* 0x0000002600197202 */ /* 0x000fce0000000f00 */
[----:B------:R-:W-:Y:S05]  /*9fd0*/  WARPSYNC.COLLECTIVE R30, `(.L_x_1088) ;  /* 0x000000001e087348 */ /* 0x000fea0003c00000 */
[----:B------:R0:W1:Y:S02]  /*9fe0*/  SHFL.BFLY P2, R38, R35, R32, R33 ;  /* 0x0c00002023267389 */ /* 0x0000640000040021 */
[----:B01----:R-:W-:Y:S01]  /*9ff0*/  ENDCOLLECTIVE ;  /* 0x000000000000791b */ /* 0x003fe20003800000 */
.L_x_1088:
[----:B------:R-:W-:Y:S01]  /*a000*/  FADD.FTZ R25, R26, R25 ;  /* 0x000000191a197221 */ /* 0x000fe20000010000 */
[----:B------:R-:W-:Y:S01]  /*a010*/  HFMA2.MMA R32, -RZ, RZ, 0, 4.76837158203125e-07 ;  /* 0x00000008ff207435 */ /* 0x000fe200000001ff */
[----:B------:R-:W-:Y:S02]  /*a020*/  MOV R35, R23 ;  /* 0x0000001700237202 */ /* 0x000fe40000000f00 */
[----:B------:R-:W-:-:S08]  /*a030*/  MOV R24, R38 ;  /* 0x0000002600187202 */ /* 0x000fd00000000f00 */
[----:B------:R-:W-:Y:S05]  /*a040*/  WARPSYNC.COLLECTIVE R30, `(.L_x_1089) ;  /* 0x000000001e087348 */ /* 0x000fea0003c00000 */
[----:B------:R0:W1:Y:S02]  /*a050*/  SHFL.BFLY P2, R38, R35, R32, R33 ;  /* 0x0c00002023267389 */ /* 0x0000640000040021 */
[----:B01----:R-:W-:Y:S01]  /*a060*/  ENDCOLLECTIVE ;  /* 0x000000000000791b */ /* 0x003fe20003800000 */
.L_x_1089:
[----:B------:R-:W-:Y:S01]  /*a070*/  FADD.FTZ R24, R27, R24 ;  /* 0x000000181b187221 */ /* 0x000fe20000010000 */
[----:B------:R-:W-:Y:S02]  /*a080*/  MOV R35, R22 ;  /* 0x0000001600237202 */ /* 0x000fe40000000f00 */
[----:B------:R-:W-:-:S07]  /*a090*/  MOV R28, R38 ;  /* 0x00000026001c7202 */ /* 0x000fce0000000f00 */
[----:B------:R-:W-:Y:S05]  /*a0a0*/  WARPSYNC.COLLECTIVE R30, `(.L_x_1090) ;  /* 0x000000001e087348 */ /* 0x000fea0003c00000 */
[----:B------:R0:W1:Y:S02]  /*a0b0*/  SHFL.BFLY P2, R38, R35, R32, R33 ;  /* 0x0c00002023267389 */ /* 0x0000640000040021 */
[----:B01----:R-:W-:Y:S01]  /*a0c0*/  ENDCOLLECTIVE ;  /* 0x000000000000791b */ /* 0x003fe20003800000 */
.L_x_1090:
[----:B------:R-:W-:Y:S01]  /*a0d0*/  FADD.FTZ R28, R28, R23 ;  /* 0x000000171c1c7221 */ /* 0x000fe20000010000 */
[C---:B------:R-:W-:Y:S02]  /*a0e0*/  @!P0 IADD3 R23, R29.reuse, 0x3c, RZ ;  /* 0x0000003c1d178810 */ /* 0x040fe40007ffe0ff */
[----:B------:R-:W-:Y:S02]  /*a0f0*/  IADD3 R29, R29, R8, RZ ;  /* 0x000000081d1d7210 */ /* 0x000fe40007ffe0ff */
[----:B------:R-:W-:-:S04]  /*a100*/  @!P0 LOP3.LUT R23, R23, R48, RZ, 0x3c, !PT ;  /* 0x0000003017178212 */ /* 0x000fc800078e3cff */
[----:B------:R-:W-:Y:S01]  /*a110*/  @!P0 LEA R44, R23, R44, 0x2 ;  /* 0x0000002c172c8211 */ /* 0x000fe200078e10ff */
[----:B------:R-:W-:Y:S01]  /*a120*/  HFMA2.MMA R32, -RZ, RZ, 0, 2.384185791015625e-07 ;  /* 0x00000004ff207435 */ /* 0x000fe200000001ff */
[----:B------:R-:W-:-:S03]  /*a130*/  MOV R35, R28 ;  /* 0x0000001c00237202 */ /* 0x000fc60000000f00 */
[----:B------:R0:W1:Y:S04]  /*a140*/  @!P0 LDS R21, [R44] ;  /* 0x000000002c158984 */ /* 0x0000680000000800 */
[----:B------:R0:W2:Y:S01]  /*a150*/  @!P0 LDS R20, [R44+0x500] ;  /* 0x000500002c148984 */ /* 0x0000a20000000800 */
[----:B------:R-:W-:-:S07]  /*a160*/  MOV R41, R38 ;  /* 0x0000002600297202 */ /* 0x000fce0000000f00 */
[----:B012---:R-:W-:Y:S05]  /*a170*/  WARPSYNC.COLLECTIVE R30, `(.L_x_1091) ;  /* 0x000000001e087348 */ /* 0x007fea0003c00000 */
[----:B------:R3:W4:Y:S02]  /*a180*/  SHFL.BFLY P2, R38, R35, R32, R33 ;  /* 0x0c00002023267389 */ /* 0x0007240000040021 */
[----:B01234-:R-:W-:Y:S01]  /*a190*/  ENDCOLLECTIVE ;  /* 0x000000000000791b */ /* 0x01ffe20003800000 */
.L_x_1091:
[----:B------:R-:W-:-:S05]  /*a1a0*/  FADD.FTZ R31, R41, R22 ;  /* 0x00000016291f7221 */ /* 0x000fca0000010000 */
[----:B------:R-:W-:Y:S02]  /*a1b0*/  MOV R35, R31 ;  /* 0x0000001f00237202 */ /* 0x000fe40000000f00 */
[----:B------:R-:W-:-:S07]  /*a1c0*/  MOV R41, R38 ;  /* 0x0000002600297202 */ /* 0x000fce0000000f00 */
[----:B------:R-:W-:Y:S05]  /*a1d0*/  WARPSYNC.COLLECTIVE R30, `(.L_x_1092) ;  /* 0x000000001e087348 */ /* 0x000fea0003c00000 */
[----:B------:R0:W1:Y:S02]  /*a1e0*/  SHFL.BFLY P2, R38, R35, R32, R33 ;  /* 0x0c00002023267389 */ /* 0x0000640000040021 */
[----:B01----:R-:W-:Y:S01]  /*a1f0*/  ENDCOLLECTIVE ;  /* 0x000000000000791b */ /* 0x003fe20003800000 */
.L_x_1092:
        /* <DEDUP_REMOVED lines=8> */
.L_x_1093:
[----:B------:R-:W-:Y:S02]  /*a280*/  MOV R35, R43 ;  /* 0x0000002b00237202 */ /* 0x000fe40000000f00 */
[----:B------:R-:W-:-:S07]  /*a290*/  MOV R19, R38 ;  /* 0x0000002600137202 */ /* 0x000fce0000000f00 */
[----:B------:R-:W-:Y:S05]  /*a2a0*/  WARPSYNC.COLLECTIVE R30, `(.L_x_1094) ;  /* 0x000000001e087348 */ /* 0x000fea0003c00000 */
[----:B------:R0:W1:Y:S02]  /*a2b0*/  SHFL.BFLY P2, R38, R35, R32, R33 ;  /* 0x0c00002023267389 */ /* 0x0000640000040021 */
[----:B01----:R-:W-:Y:S01]  /*a2c0*/  ENDCOLLECTIVE ;  /* 0x000000000000791b */ /* 0x003fe20003800000 */
.L_x_1094:
[----:B------:R-:W-:Y:S01]  /*a2d0*/  FADD.FTZ R23, R42, R19 ;  /* 0x000000132a177221 */ /* 0x000fe20000010000 */
[----:B------:R-:W-:-:S06]  /*a2e0*/  HFMA2.MMA R19, -RZ, RZ, 0, 0 ;  /* 0x00000000ff137435 */ /* 0x000fcc00000001ff */
[----:B------:R-:W-:Y:S02]  /*a2f0*/  @!P0 MOV R19, R20 ;  /* 0x0000001400138202 */ /* 0x000fe40000000f00 */
[----:B------:R-:W-:Y:S01]  /*a300*/  ISETP.NE.AND P0, PT, R9, RZ, PT ;  /* 0x000000ff0900720c */ /* 0x000fe20003f05270 */
[----:B------:R-:W-:Y:S01]  /*a310*/  HFMA2.MMA R32, -RZ, RZ, 0, 5.9604644775390625e-08 ;  /* 0x00000001ff207435 */ /* 0x000fe200000001ff */
[----:B------:R-:W-:Y:S02]  /*a320*/  MOV R35, R23 ;  /* 0x0000001700237202 */ /* 0x000fe40000000f00 */
[----:B------:R-:W-:-:S09]  /*a330*/  MOV R28, R38 ;  /* 0x00000026001c7202 */ /* 0x000fd20000000f00 */
[----:B------:R-:W-:Y:S05]  /*a340*/  WARPSYNC.COLLECTIVE R30, `(.L_x_1095) ;  /* 0x000000001e087348 */ /* 0x000fea0003c00000 */
[----:B------:R0:W1:Y:S02]  /*a350*/  SHFL.BFLY P2, R38, R35, R32, R33 ;  /* 0x0c00002023267389 */ /* 0x0000640000040021 */
[----:B01----:R-:W-:Y:S01]  /*a360*/  ENDCOLLECTIVE ;  /* 0x000000000000791b */ /* 0x003fe20003800000 */
.L_x_1095:
[----:B------:R-:W-:Y:S01]  /*a370*/  @!P0 F2FP.BF16.F32.PACK_AB R34, RZ, R36 ;  /* 0x00000024ff22823e */ /* 0x000fe200000010ff */
[----:B------:R-:W-:Y:S01]  /*a380*/  FADD.FTZ R22, R43, R28 ;  /* 0x0000001c2b167221 */ /* 0x000fe20000010000 */
[----:B------:R-:W-:-:S04]  /*a390*/  @!P0 F2FP.BF16.F32.PACK_AB R36, RZ, R37 ;  /* 0x00000025ff24823e */ /* 0x000fc800000010ff */
[----:B------:R-:W-:Y:S02]  /*a3a0*/  MOV R35, R22 ;  /* 0x0000001600237202 */ /* 0x000fe40000000f00 */
[----:B------:R-:W-:-:S07]  /*a3b0*/  MOV R28, R38 ;  /* 0x00000026001c7202 */ /* 0x000fce0000000f00 */
[----:B------:R-:W-:Y:S05]  /*a3c0*/  WARPSYNC.COLLECTIVE R30, `(.L_x_1096) ;  /* 0x000000001e087348 */ /* 0x000fea0003c00000 */
[----:B------:R0:W1:Y:S02]  /*a3d0*/  SHFL.BFLY P2, R38, R35, R32, R33 ;  /* 0x0c00002023267389 */ /* 0x0000640000040021 */
[----:B01----:R-:W-:Y:S01]  /*a3e0*/  ENDCOLLECTIVE ;  /* 0x000000000000791b */ /* 0x003fe20003800000 */
.L_x_1096:
        /* <DEDUP_REMOVED lines=9> */
.L_x_1097:
[----:B------:R-:W-:Y:S01]  /*a480*/  FADD.FTZ R31, R22, R31 ;  /* 0x0000001f161f7221 */ /* 0x000fe20000010000 */
[----:B------:R-:W-:-:S04]  /*a490*/  @!P0 F2FP.BF16.F32.PACK_AB R22, RZ, R25 ;  /* 0x00000019ff16823e */ /* 0x000fc800000010ff */
[----:B------:R-:W-:Y:S02]  /*a4a0*/  PRMT R26, R22, 0x7610, R26 ;  /* 0x00007610161a7816 */ /* 0x000fe4000000001a */
[----:B------:R-:W-:Y:S02]  /*a4b0*/  @!P0 F2FP.BF16.F32.PACK_AB R25, RZ, R31 ;  /* 0x0000001fff19823e */ /* 0x000fe400000010ff */
[----:B------:R-:W-:Y:S02]  /*a4c0*/  MOV R35, R19 ;  /* 0x0000001300237202 */ /* 0x000fe40000000f00 */
[----:B------:R-:W-:-:S07]  /*a4d0*/  MOV R21, R38 ;  /* 0x0000002600157202 */ /* 0x000fce0000000f00 */
[----:B------:R-:W-:Y:S05]  /*a4e0*/  WARPSYNC.COLLECTIVE R30, `(.L_x_1098) ;  /* 0x000000001e087348 */ /* 0x000fea0003c00000 */
[----:B------:R0:W1:Y:S02]  /*a4f0*/  SHFL.BFLY P2, R38, R35, R32, R33 ;  /* 0x0c00002023267389 */ /* 0x0000640000040021 */
[----:B01----:R-:W-:Y:S01]  /*a500*/  ENDCOLLECTIVE ;  /* 0x000000000000791b */ /* 0x003fe20003800000 */
.L_x_1098:
[----:B------:R-:W-:Y:S01]  /*a510*/  FADD.FTZ R21, R21, R18 ;  /* 0x0000001215157221 */ /* 0x000fe20000010000 */
[----:B------:R-:W-:-:S04]  /*a520*/  HFMA2.MMA R32, -RZ, RZ, 0, 2.384185791015625e-07 ;  /* 0x00000004ff207435 */ /* 0x000fc800000001ff */
[----:B------:R-:W-:Y:S02]  /*a530*/  MOV R35, R21 ;  /* 0x0000001500237202 */ /* 0x000fe40000000f00 */
[----:B------:R-:W-:-:S07]  /*a540*/  MOV R20, R38 ;  /* 0x0000002600147202 */ /* 0x000fce0000000f00 */
[----:B------:R-:W-:Y:S05]  /*a550*/  WARPSYNC.COLLECTIVE R30, `(.L_x_1099) ;  /* 0x000000001e087348 */ /* 0x000fea0003c00000 */
[----:B------:R0:W1:Y:S02]  /*a560*/  SHFL.BFLY P2, R38, R35, R32, R33 ;  /* 0x0c00002023267389 */ /* 0x0000640000040021 */
[----:B01----:R-:W-:Y:S01]  /*a570*/  ENDCOLLECTIVE ;  /* 0x000000000000791b */ /* 0x003fe20003800000 */
.L_x_1099:
[----:B------:R-:W-:-:S05]  /*a580*/  FADD.FTZ R40, R20, R19 ;  /* 0x0000001314287221 */ /* 0x000fca0000010000 */
[----:B------:R-:W-:Y:S02]  /*a590*/  MOV R35, R40 ;  /* 0x0000002800237202 */ /* 0x000fe40000000f00 */
[----:B------:R-:W-:-:S07]  /*a5a0*/  MOV R18, R38 ;  /* 0x0000002600127202 */ /* 0x000fce0000000f00 */
[----:B------:R-:W-:Y:S05]  /*a5b0*/  WARPSYNC.COLLECTIVE R30, `(.L_x_1100) ;  /* 0x000000001e087348 */ /* 0x000fea0003c00000 */
[----:B------:R0:W1:Y:S02]  /*a5c0*/  SHFL.BFLY P2, R38, R35, R32, R33 ;  /* 0x0c00002023267389 */ /* 0x0000640000040021 */
[----:B01----:R-:W-:Y:S01]  /*a5d0*/  ENDCOLLECTIVE ;  /* 0x000000000000791b */ /* 0x003fe20003800000 */
.L_x_1100:
[----:B------:R-:W-:Y:S02]  /*a5e0*/  FADD.FTZ R43, R21, R18 ;  /* 0x00000012152b7221 */ /* 0x000fe40000010000 */
[----:B------:R-:W0:Y:S08]  /*a5f0*/  LDC.64 R18, c[0x0][0x218] ;  /* 0x00008600ff127b82 */ /* 0x000e300000000a00 */
[----:B------:R-:W1:Y:S01]  /*a600*/  LDC.64 R20, c[0x0][0x220] ;  /* 0x00008800ff147b82 */ /* 0x000e620000000a00 */
[----:B------:R-:W-:Y:S01]  /*a610*/  HFMA2.MMA R32, -RZ, RZ, 0, 1.1920928955078125e-07 ;  /* 0x00000002ff207435 */ /* 0x000fe200000001ff */
[----:B------:R-:W-:-:S02]  /*a620*/  MOV R35, R43 ;  /* 0x0000002b00237202 */ /* 0x000fc40000000f00 */
[----:B------:R-:W-:-:S08]  /*a630*/  MOV R41, R38 ;  /* 0x0000002600297202 */ /* 0x000fd00000000f00 */
[----:B01----:R-:W-:Y:S05]  /*a640*/  WARPSYNC.COLLECTIVE R30, `(.L_x_1101) ;  /* 0x000000001e087348 */ /* 0x003fea0003c00000 */
[----:B------:R2:W3:Y:S02]  /*a650*/  SHFL.BFLY P2, R38, R35, R32, R33 ;  /* 0x0c00002023267389 */ /* 0x0004e40000040021 */
[----:B0123--:R-:W-:Y:S01]  /*a660*/  ENDCOLLECTIVE ;  /* 0x000000000000791b */ /* 0x00ffe20003800000 */
.L_x_1101:
        /* <DEDUP_REMOVED lines=12> */
.L_x_1102:
[----:B------:R-:W-:Y:S01]  /*a730*/  FADD.FTZ R42, R43, R42 ;  /* 0x0000002a2b2a7221 */ /* 0x000fe20000010000 */
[----:B------:R0:W-:Y:S04]  /*a740*/  @!P0 STG.E.U16 desc[UR10][R18.64+0x50], R24 ;  /* 0x0000501812008986 */ /* 0x0001e8000c10150a */
[----:B------:R0:W-:Y:S01]  /*a750*/  @!P0 STG.E.U16 desc[UR10][R20.64+0x50], R25 ;  /* 0x0000501914008986 */ /* 0x0001e2000c10150a */
[----:B------:R-:W-:Y:S01]  /*a760*/  HFMA2.MMA R32, -RZ, RZ, 0, 5.9604644775390625e-08 ;  /* 0x00000001ff207435 */ /* 0x000fe200000001ff */
[----:B------:R-:W-:Y:S02]  /*a770*/  MOV R35, R42 ;  /* 0x0000002a00237202 */ /* 0x000fe40000000f00 */
[----:B------:R-:W-:-:S08]  /*a780*/  MOV R40, R38 ;  /* 0x0000002600287202 */ /* 0x000fd00000000f00 */
[----:B0-----:R-:W-:Y:S05]  /*a790*/  WARPSYNC.COLLECTIVE R30, `(.L_x_1103) ;  /* 0x000000001e087348 */ /* 0x001fea0003c00000 */
[----:B------:R1:W2:Y:S02]  /*a7a0*/  SHFL.BFLY P2, R38, R35, R32, R33 ;  /* 0x0c00002023267389 */ /* 0x0002a40000040021 */
[----:B012---:R-:W-:Y:S01]  /*a7b0*/  ENDCOLLECTIVE ;  /* 0x000000000000791b */ /* 0x007fe20003800000 */
.L_x_1103:
[----:B------:R-:W-:-:S05]  /*a7c0*/  FADD.FTZ R40, R41, R40 ;  /* 0x0000002829287221 */ /* 0x000fca0000010000 */
[----:B------:R-:W-:Y:S02]  /*a7d0*/  MOV R35, R40 ;  /* 0x0000002800237202 */ /* 0x000fe40000000f00 */
[----:B------:R-:W-:-:S07]  /*a7e0*/  MOV R27, R38 ;  /* 0x00000026001b7202 */ /* 0x000fce0000000f00 */
[----:B------:R-:W-:Y:S05]  /*a7f0*/  WARPSYNC.COLLECTIVE R30, `(.L_x_1104) ;  /* 0x000000001e087348 */ /* 0x000fea0003c00000 */
[----:B------:R0:W1:Y:S02]  /*a800*/  SHFL.BFLY P2, R38, R35, R32, R33 ;  /* 0x0c00002023267389 */ /* 0x0000640000040021 */
[----:B01----:R-:W-:Y:S01]  /*a810*/  ENDCOLLECTIVE ;  /* 0x000000000000791b */ /* 0x003fe20003800000 */
.L_x_1104:
[----:B------:R-:W-:Y:S01]  /*a820*/  FADD.FTZ R22, R42, R27 ;  /* 0x0000001b2a167221 */ /* 0x000fe20000010000 */
[----:B------:R-:W-:Y:S06]  /*a830*/  BRA `(.L_x_1105) ;  /* 0xffffffe400247947 */ /* 0x000fec000383ffff */
.L_x_1106:
        /* <DEDUP_REMOVED lines=12> */
.L_x_2762:


//--------------------- .text._ZN13group_norm_v218gn_bwd_cuda_kernelI13__nv_bfloat16Li320ELi3ELi16ELi20ELi4096ELb1ELb1ELi32ELi320ELi320ELi4ELb1ELi3ELb0ELb0ELNS_15WgradSyncMethodE3ENS_16CompileConditionILi900EEEEEvPT_S6_S6_PKS5_S8_S8_S8_PKfflPfPj --------------------------
	.section	.text._ZN13group_norm_v218gn_bwd_cuda_kernelI13__nv_bfloat16Li320ELi3ELi16ELi20ELi4096ELb1ELb1ELi32ELi320ELi320ELi4ELb1ELi3ELb0ELb0ELNS_15WgradSyncMethodE3ENS_16CompileConditionILi900EEEEEvPT_S6_S6_PKS5_S8_S8_S8_PKfflPfPj,"ax",@progbits
	.align	128
        .global         _ZN13group_norm_v218gn_bwd_cuda_kernelI13__nv_bfloat16Li320ELi3ELi16ELi20ELi4096ELb1ELb1ELi32ELi320ELi320ELi4ELb1ELi3ELb0ELb0ELNS_15WgradSyncMethodE3ENS_16CompileConditionILi900EEEEEvPT_S6_S6_PKS5_S8_S8_S8_PKfflPfPj
        .type           _ZN13group_norm_v218gn_bwd_cuda_kernelI13__nv_bfloat16Li320ELi3ELi16ELi20ELi4096ELb1ELb1ELi32ELi320ELi320ELi4ELb1ELi3ELb0ELb0ELNS_15WgradSyncMethodE3ENS_16CompileConditionILi900EEEEEvPT_S6_S6_PKS5_S8_S8_S8_PKfflPfPj,@function
        .size           _ZN13group_norm_v218gn_bwd_cuda_kernelI13__nv_bfloat16Li320ELi3ELi16ELi20ELi4096ELb1ELb1ELi32ELi320ELi320ELi4ELb1ELi3ELb0ELb0ELNS_15WgradSyncMethodE3ENS_16CompileConditionILi900EEEEEvPT_S6_S6_PKS5_S8_S8_S8_PKfflPfPj,(.L_x_2763 - _ZN13group_norm_v218gn_bwd_cuda_kernelI13__nv_bfloat16Li320ELi3ELi16ELi20ELi4096ELb1ELb1ELi32ELi320ELi320ELi4ELb1ELi3ELb0ELb0ELNS_15WgradSyncMethodE3ENS_16CompileConditionILi900EEEEEvPT_S6_S6_PKS5_S8_S8_S8_PKfflPfPj)
        .other          _ZN13group_norm_v218gn_bwd_cuda_kernelI13__nv_bfloat16Li320ELi3ELi16ELi20ELi4096ELb1ELb1ELi32ELi320ELi320ELi4ELb1ELi3ELb0ELb0ELNS_15WgradSyncMethodE3ENS_16CompileConditionILi900EEEEEvPT_S6_S6_PKS5_S8_S8_S8_PKfflPfPj,@"STO_CUDA_ENTRY STV_DEFAULT"
_ZN13group_norm_v218gn_bwd_cuda_kernelI13__nv_bfloat16Li320ELi3ELi16ELi20ELi4096ELb1ELb1ELi32ELi320ELi320ELi4ELb1ELi3ELb0ELb0ELNS_15WgradSyncMethodE3ENS_16CompileConditionILi900EEEEEvPT_S6_S6_PKS5_S8_S8_S8_PKfflPfPj:
.text._ZN13group_norm_v218gn_bwd_cuda_kernelI13__nv_bfloat16Li320ELi3ELi16ELi20ELi4096ELb1ELb1ELi32ELi320ELi320ELi4ELb1ELi3ELb0ELb0ELNS_15WgradSyncMethodE3ENS_16CompileConditionILi900EEEEEvPT_S6_S6_PKS5_S8_S8_S8_PKfflPfPj:
        /* <DEDUP_REMOVED lines=29> */
.L_x_1109:
[----:B------:R-:W2:Y:S04]  /*01d0*/  LD.E.STRONG.GPU R0, desc[UR10][R2.64] ;  /* 0x0000000a02007980 */ /* 0x000ea8000c10f900 */
[----:B--2---:R-:W-:Y:S01]  /*01e0*/  CCTL.IVALL ;  /* 0x00000000ff00798f */ /* 0x004fe20002000000 */
[----:B------:R-:W-:Y:S05]  /*01f0*/  YIELD ;  /* 0x0000000000007946 */ /* 0x000fea0003800000 */
[----:B-----5:R-:W-:-:S04]  /*0200*/  LOP3.LUT R0, R0, R5, RZ, 0x3c, !PT ;  /* 0x0000000500007212 */ /* 0x020fc800078e3cff */
[----:B------:R-:W-:-:S13]  /*0210*/  ISETP.GT.AND P0, PT, R0, -0x1, PT ;  /* 0xffffffff0000780c */ /* 0x000fda0003f04270 */
[----:B------:R-:W-:Y:S05]  /*0220*/  @P0 BRA `(.L_x_1109) ;  /* 0xfffffffc00e80947 */ /* 0x000fea000383ffff */
.L_x_1108:
[----:B------:R-:W-:Y:S05]  /*0230*/  WARPSYNC.ALL ;  /* 0x0000000000007948 */ /* 0x000fea0003800000 */
[----:B------:R-:W-:Y:S06]  /*0240*/  BAR.SYNC.DEFER_BLOCKING 0x0 ;  /* 0x0000000000007b1d */ /* 0x000fec0000010000 */
[----:B------:R-:W-:Y:S05]  /*0250*/  BRA `(.L_x_1110) ;  /* 0x0000006800847947 */ /* 0x000fea0003800000 */
.L_x_1107:
        /* <DEDUP_REMOVED lines=66> */
.L_x_1126:
        /* <DEDUP_REMOVED lines=926> */
.L_x_1111:
        /* <DEDUP_REMOVED lines=47> */
.L_x_1113:
[----:B------:R-:W-:Y:S05]  /*4350*/  BSYNC B0 ;  /* 0x0000000000007941 */ /* 0x000fea0003800000 */
.L_x_1112:
        /* <DEDUP_REMOVED lines=25> */
.L_x_1115:
[----:B------:R-:W-:Y:S05]  /*44f0*/  BSYNC B0 ;  /* 0x0000000000007941 */ /* 0x000fea0003800000 */
.L_x_1114:
        /* <DEDUP_REMOVED lines=52> */
.L_x_1118:
[----:B------:R-:W2:Y:S04]  /*4840*/  LD.E.STRONG.GPU R19, desc[UR10][R16.64] ;  /* 0x0000000a10137980 */ /* 0x000ea8000c10f900 */
[----:B--2---:R-:W-:Y:S01]  /*4850*/  CCTL.IVALL ;  /* 0x00000000ff00798f */ /* 0x004fe20002000000 */
[----:B------:R-:W-:Y:S05]  /*4860*/  YIELD ;  /* 0x0000000000007946 */ /* 0x000fea0003800000 */
[----:B-----5:R-:W-:-:S04]  /*4870*/  LOP3.LUT R19, R19, R18, RZ, 0x3c, !PT ;  /* 0x0000001213137212 */ /* 0x020fc800078e3cff */
[----:B------:R-:W-:-:S13]  /*4880*/  ISETP.GT.AND P1, PT, R19, -0x1, PT ;  /* 0xffffffff1300780c */ /* 0x000fda0003f24270 */
[----:B------:R-:W-:Y:S05]  /*4890*/  @P1 BRA `(.L_x_1118) ;  /* 0xfffffffc00e81947 */ /* 0x000fea000383ffff */
.L_x_1117:
[----:B------:R-:W-:Y:S05]  /*48a0*/  WARPSYNC.ALL ;  /* 0x0000000000007948 */ /* 0x000fea0003800000 */
[----:B------:R-:W-:Y:S06]  /*48b0*/  BAR.SYNC.DEFER_BLOCKING 0x0 ;  /* 0x0000000000007b1d */ /* 0x000fec0000010000 */
[----:B------:R-:W-:Y:S05]  /*48c0*/  BRA `(.L_x_1119) ;  /* 0x0000000000647947 */ /* 0x000fea0003800000 */
.L_x_1116:
        /* <DEDUP_REMOVED lines=17> */
.L_x_1121:
[----:B------:R-:W2:Y:S04]  /*49e0*/  LD.E.STRONG.GPU R19, desc[UR10][R16.64] ;  /* 0x0000000a10137980 */ /* 0x000ea8000c10f900 */
[----:B--2---:R-:W-:Y:S01]  /*49f0*/  CCTL.IVALL ;  /* 0x00000000ff00798f */ /* 0x004fe20002000000 */
[----:B------:R-:W-:Y:S05]  /*4a00*/  YIELD ;  /* 0x0000000000007946 */ /* 0x000fea0003800000 */
[----:B-----5:R-:W-:-:S04]  /*4a10*/  LOP3.LUT R19, R19, R18, RZ, 0x3c, !PT ;  /* 0x0000001213137212 */ /* 0x020fc800078e3cff */
[----:B------:R-:W-:-:S13]  /*4a20*/  ISETP.GT.AND P1, PT, R19, -0x1, PT ;  /* 0xffffffff1300780c */ /* 0x000fda0003f24270 */
[----:B------:R-:W-:Y:S05]  /*4a30*/  @P1 BRA `(.L_x_1121) ;  /* 0xfffffffc00e81947 */ /* 0x000fea000383ffff */
.L_x_1120:
[----:B------:R-:W-:Y:S05]  /*4a40*/  WARPSYNC.ALL ;  /* 0x0000000000007948 */ /* 0x000fea0003800000 */
[----:B------:R-:W-:Y:S06]  /*4a50*/  BAR.SYNC.DEFER_BLOCKING 0x0 ;  /* 0x0000000000007b1d */ /* 0x000fec0000010000 */
.L_x_1119:
        /* <DEDUP_REMOVED lines=56> */
.L_x_1123:
[----:B------:R-:W-:Y:S05]  /*4de0*/  BSYNC B0 ;  /* 0x0000000000007941 */ /* 0x000fea0003800000 */
.L_x_1122:
        /* <DEDUP_REMOVED lines=29> */
.L_x_1125:
[----:B------:R-:W-:Y:S05]  /*4fc0*/  BSYNC B0 ;  /* 0x0000000000007941 */ /* 0x000fea0003800000 */
.L_x_1124:
        /* <DEDUP_REMOVED lines=458> */
.L_x_1110:
        /* <DEDUP_REMOVED lines=27> */
[----:B------:R-:W-:Y:S02]  /*6e20*/  IADD3 R51, R50, 0x14, RZ ;  /* 0x0000001432337810 */ /* 0x000fe40007ffe0ff */
[----:B------:R-:W-:-:S02]  /*6e30*/  IADD3.X R2, ~R2, -0x1, R3, P0, P1 ;  /* 0xffffffff02027810 */ /* 0x000fc400007e2503 */
[C---:B------:R-:W-:Y:S02]  /*6e40*/  SHF.L.U32 R3, R49.reuse, 0x1, RZ ;  /* 0x0000000131037819 */ /* 0x040fe400000006ff */
[----:B-1----:R-:W-:Y:S01]  /*6e50*/  LEA R8, R49, UR8, 0x7 ;  /* 0x0000000831087c11 */ /* 0x002fe2000f8e38ff */
[----:B------:R-:W-:Y:S01]  /*6e60*/  IMAD.WIDE.U32 R4, R2, -0x33333333, RZ ;  /* 0xcccccccd02047825 */ /* 0x000fe200078e00ff */
[----:B------:R-:W-:Y:S02]  /*6e70*/  LOP3.LUT R3, R3, 0x1f, R56, 0x78, !PT ;  /* 0x0000001f03037812 */ /* 0x000fe400078e7838 */
        /* <DEDUP_REMOVED lines=41> */
.L_x_1143:
        /* <DEDUP_REMOVED lines=12> */
[----:B------:R-:W-:Y:S02]  /*71d0*/  ISETP.GE.U32.AND.EX P0, PT, R2, RZ, PT, P0 ;  /* 0x000000ff0200720c */ /* 0x000fe40003f06100 */
[----:B------:R-:W-:-:S02]  /*71e0*/  SHF.R.S32.HI R25, RZ, 0x1f, R8 ;  /* 0x0000001fff197819 */ /* 0x000fc40000011408 */
[----:B------:R-:W-:-:S05]  /*71f0*/  MOV R47, R49 ;  /* 0x00000031002f7202 */ /* 0x000fca0000000f00 */
        /* <DEDUP_REMOVED lines=27> */
.L_x_1130:
[----:B------:R-:W-:Y:S05]  /*73b0*/  BSYNC B1 ;  /* 0x0000000000017941 */ /* 0x000fea0003800000 */
.L_x_1129:
        /* <DEDUP_REMOVED lines=20> */
.L_x_1133:
        /* <DEDUP_REMOVED lines=55> */
.L_x_1132:
[----:B------:R-:W-:Y:S05]  /*7870*/  BSYNC B1 ;  /* 0x0000000000017941 */ /* 0x000fea0003800000 */
.L_x_1131:
        /* <DEDUP_REMOVED lines=35> */
.L_x_1135:
[----:B------:R-:W-:Y:S05]  /*7ab0*/  BSYNC B1 ;  /* 0x0000000000017941 */ /* 0x000fea0003800000 */
.L_x_1134:
        /* <DEDUP_REMOVED lines=15> */
.L_x_1128:
[----:B------:R-:W-:Y:S05]  /*7bb0*/  BSYNC B0 ;  /* 0x0000000000007941 */ /* 0x000fea0003800000 */
.L_x_1127:
        /* <DEDUP_REMOVED lines=38> */
.L_x_1152:
        /* <DEDUP_REMOVED lines=42> */
.L_x_1162:
        /* <DEDUP_REMOVED lines=36> */
.L_x_1172:
[----:B0-----:R-:W-:Y:S01]  /*8300*/  FADD.FTZ R23, R22, R38 ;  /* 0x0000002616177221 */ /* 0x001fe20000010000 */
[----:B------:R-:W-:Y:S02]  /*8310*/  @!P1 F2FP.BF16.F32.PACK_AB R22, RZ, R28 ;  /* 0x0000001cff16923e */ /* 0x000fe400000010ff */
[----:B------:R-:W-:Y:S02]  /*8320*/  MOV R29, R55 ;  /* 0x00000037001d7202 */ /* 0x000fe40000000f00 */
[----:B------:R-:W-:Y:S01]  /*8330*/  @!P1 F2FP.BF16.F32.PACK_AB R23, RZ, R23 ;  /* 0x00000017ff17923e */ /* 0x000fe200000010ff */
[----:B------:R4:W-:Y:S04]  /*8340*/  @!P1 STG.E.U16 desc[UR10][R18.64+0x50], R22 ;  /* 0x0000501612009986 */ /* 0x0009e8000c10150a */
[----:B------:R4:W-:Y:S02]  /*8350*/  @!P1 STG.E.U16 desc[UR10][R20.64+0x50], R23 ;  /* 0x0000501714009986 */ /* 0x0009e4000c10150a */
.L_x_1138:
[----:B------:R-:W-:Y:S05]  /*8360*/  BSYNC B0 ;  /* 0x0000000000007941 */ /* 0x000fea0003800000 */
.L_x_1137:
        /* <DEDUP_REMOVED lines=151> */
.L_x_1206:
[----:B--2---:R-:W-:Y:S01]  /*8ce0*/  FADD.FTZ R23, R40, R38 ;  /* 0x0000002628177221 */ /* 0x004fe20000010000 */
[----:B------:R-:W-:-:S04]  /*8cf0*/  @!P0 F2FP.BF16.F32.PACK_AB R22, RZ, R22 ;  /* 0x00000016ff16823e */ /* 0x000fc800000010ff */
[----:B------:R-:W-:Y:S01]  /*8d00*/  @!P0 F2FP.BF16.F32.PACK_AB R23, RZ, R23 ;  /* 0x00000017ff17823e */ /* 0x000fe200000010ff */
[----:B------:R0:W-:Y:S04]  /*8d10*/  @!P0 STG.E.U16 desc[UR10][R18.64+0x78], R22 ;  /* 0x0000781612008986 */ /* 0x0001e8000c10150a */
[----:B------:R0:W-:Y:S02]  /*8d20*/  @!P0 STG.E.U16 desc[UR10][R20.64+0x78], R23 ;  /* 0x0000781714008986 */ /* 0x0001e4000c10150a */
.L_x_1136:
[----:B------:R-:W-:Y:S05]  /*8d30*/  WARPSYNC.ALL ;  /* 0x0000000000007948 */ /* 0x000fea0003800000 */
[----:B------:R-:W-:Y:S01]  /*8d40*/  BAR.SYNC.DEFER_BLOCKING 0x0 ;  /* 0x0000000000007b1d */ /* 0x000fe20000010000 */
[C---:B------:R-:W-:Y:S02]  /*8d50*/  ISETP.GE.AND P0, PT, R8.reuse, -0x2ec0, PT ;  /* 0xffffd1400800780c */ /* 0x040fe40003f06270 */
[----:B------:R-:W-:-:S11]  /*8d60*/  IADD3 R8, R8, 0x3000, RZ ;  /* 0x0000300008087810 */ /* 0x000fd60007ffe0ff */
[----:B------:R-:W-:Y:S05]  /*8d70*/  @!P0 BRA `(.L_x_1143) ;  /* 0xffffffe000e48947 */ /* 0x000fea000383ffff */
[----:B------:R-:W-:Y:S05]  /*8d80*/  EXIT ;  /* 0x000000000000794d */ /* 0x000fea0003800000 */
.L_x_1139:
[----:B------:R-:W-:Y:S01]  /*8d90*/  HFMA2.MMA R32, -RZ, RZ, 0, 4.76837158203125e-07 ;  /* 0x00000008ff207435 */ /* 0x000fe200000001ff */
[----:B--2---:R-:W-:Y:S02]  /*8da0*/  MOV R35, R18 ;  /* 0x0000001200237202 */ /* 0x004fe40000000f00 */
[----:B------:R-:W-:Y:S02]  /*8db0*/  MOV R33, 0x101f ;  /* 0x0000101f00217802 */ /* 0x000fe40000000f00 */
[----:B------:R-:W-:-:S07]  /*8dc0*/  MOV R30, 0xffff ;  /* 0x0000ffff001e7802 */ /* 0x000fce0000000f00 */
[----:B01-3--:R-:W-:Y:S05]  /*8dd0*/  WARPSYNC.COLLECTIVE R30, `(.L_x_1144) ;  /* 0x000000001e087348 */ /* 0x00bfea0003c00000 */
[----:B------:R2:W4:Y:S02]  /*8de0*/  SHFL.BFLY P2, R38, R35, R32, R33 ;  /* 0x0c00002023267389 */ /* 0x0005240000040021 */
[----:B01234-:R-:W-:Y:S01]  /*8df0*/  ENDCOLLECTIVE ;  /* 0x000000000000791b */ /* 0x01ffe20003800000 */
.L_x_1144:
[----:B------:R-:W-:Y:S02]  /*8e00*/  MOV R35, R19 ;  /* 0x0000001300237202 */ /* 0x000fe40000000f00 */
[----:B------:R-:W-:-:S07]  /*8e10*/  MOV R21, R38 ;  /* 0x0000002600157202 */ /* 0x000fce0000000f00 */
[----:B------:R-:W-:Y:S05]  /*8e20*/  WARPSYNC.COLLECTIVE R30, `(.L_x_1145) ;  /* 0x000000001e087348 */ /* 0x000fea0003c00000 */
[----:B------:R0:W1:Y:S02]  /*8e30*/  SHFL.BFLY P2, R38, R35, R32, R33 ;  /* 0x0c00002023267389 */ /* 0x0000640000040021 */
[----:B01----:R-:W-:Y:S01]  /*8e40*/  ENDCOLLECTIVE ;  /* 0x000000000000791b */ /* 0x003fe20003800000 */
.L_x_1145:
[----:B------:R-:W-:Y:S01]  /*8e50*/  FADD.FTZ R21, R21, R18 ;  /* 0x0000001215157221 */ /* 0x000fe20000010000 */
[----:B------:R-:W-:-:S04]  /*8e60*/  HFMA2.MMA R32, -RZ, RZ, 0, 2.384185791015625e-07 ;  /* 0x00000004ff207435 */ /* 0x000fc800000001ff */
[----:B------:R-:W-:Y:S02]  /*8e70*/  MOV R35, R21 ;  /* 0x0000001500237202 */ /* 0x000fe40000000f00 */
[----:B------:R-:W-:-:S07]  /*8e80*/  MOV R20, R38 ;  /* 0x0000002600147202 */ /* 0x000fce0000000f00 */
[----:B------:R-:W-:Y:S05]  /*8e90*/  WARPSYNC.COLLECTIVE R30, `(.L_x_1146) ;  /* 0x000000001e087348 */ /* 0x000fea0003c00000 */
[----:B------:R0:W1:Y:S02]  /*8ea0*/  SHFL.BFLY P2, R38, R35, R32, R33 ;  /* 0x0c00002023267389 */ /* 0x0000640000040021 */
[----:B01----:R-:W-:Y:S01]  /*8eb0*/  ENDCOLLECTIVE ;  /* 0x000000000000791b */ /* 0x003fe20003800000 */
.L_x_1146:
[----:B------:R-:W-:-:S05]  /*8ec0*/  FADD.FTZ R20, R20, R19 ;  /* 0x0000001314147221 */ /* 0x000fca0000010000 */
[----:B------:R-:W-:Y:S02]  /*8ed0*/  MOV R35, R20 ;  /* 0x0000001400237202 */ /* 0x000fe40000000f00 */
[----:B------:R-:W-:-:S07]  /*8ee0*/  MOV R22, R38 ;  /* 0x0000002600167202 */ /* 0x000fce0000000f00 */
[----:B------:R-:W-:Y:S05]  /*8ef0*/  WARPSYNC.COLLECTIVE R30, `(.L_x_1147) ;  /* 0x000000001e087348 */ /* 0x000fea0003c00000 */
[----:B------:R0:W1:Y:S02]  /*8f00*/  SHFL.BFLY P2, R38, R35, R32, R33 ;  /* 0x0c00002023267389 */ /* 0x0000640000040021 */
[----:B01----:R-:W-:Y:S01]  /*8f10*/  ENDCOLLECTIVE ;  /* 0x000000000000791b */ /* 0x003fe20003800000 */
.L_x_1147:
[----:B------:R-:W-:Y:S01]  /*8f20*/  FADD.FTZ R22, R21, R22 ;  /* 0x0000001615167221 */ /* 0x000fe20000010000 */
[----:B------:R-:W-:-:S04]  /*8f30*/  HFMA2.MMA R32, -RZ, RZ, 0, 1.1920928955078125e-07 ;  /* 0x00000002ff207435 */ /* 0x000fc800000001ff */
[----:B------:R-:W-:Y:S02]  /*8f40*/  MOV R35, R22 ;  /* 0x0000001600237202 */ /* 0x000fe40000000f00 */
[----:B------:R-:W-:-:S07]  /*8f50*/  MOV R23, R38 ;  /* 0x0000002600177202 */ /* 0x000fce0000000f00 */
[----:B------:R-:W-:Y:S05]  /*8f60*/  WARPSYNC.COLLECTIVE R30, `(.L_x_1148) ;  /* 0x000000001e087348 */ /* 0x000fea0003c00000 */
[----:B------:R0:W1:Y:S02]  /*8f70*/  SHFL.BFLY P2, R38, R35, R32, R33 ;  /* 0x0c00002023267389 */ /* 0x0000640000040021 */
[----:B01----:R-:W-:Y:S01]  /*8f80*/  ENDCOLLECTIVE ;  /* 0x000000000000791b */ /* 0x003fe20003800000 */
.L_x_1148:
[----:B------:R-:W-:-:S05]  /*8f90*/  FADD.FTZ R23, R20, R23 ;  /* 0x0000001714177221 */ /* 0x000fca0000010000 */
[----:B------:R-:W-:Y:S02]  /*8fa0*/  MOV R35, R23 ;  /* 0x0000001700237202 */ /* 0x000fe40000000f00 */
[----:B------:R-:W-:-:S07]  /*8fb0*/  MOV R25, R38 ;  /* 0x0000002600197202 */ /* 0x000fce0000000f00 */
[----:B------:R-:W-:Y:S05]  /*8fc0*/  WARPSYNC.COLLECTIVE R30, `(.L_x_1149) ;  /* 0x000000001e087348 */ /* 0x000fea0003c00000 */
[----:B------:R0:W1:Y:S02]  /*8fd0*/  SHFL.BFLY P2, R38, R35, R32, R33 ;  /* 0x0c00002023267389 */ /* 0x0000640000040021 */
[----:B01----:R-:W-:Y:S01]  /*8fe0*/  ENDCOLLECTIVE ;  /* 0x000000000000791b */ /* 0x003fe20003800000 */
.L_x_1149:
[----:B------:R-:W-:Y:S01]  /*8ff0*/  FADD.FTZ R25, R22, R25 ;  /* 0x0000001916197221 */ /* 0x000fe20000010000 */
[----:B------:R-:W-:-:S04]  /*9000*/  HFMA2.MMA R32, -RZ, RZ, 0, 5.9604644775390625e-08 ;  /* 0x00000001ff207435 */ /* 0x000fc800000001ff */
[----:B------:R-:W-:Y:S02]  /*9010*/  MOV R35, R25 ;  /* 0x0000001900237202 */ /* 0x000fe40000000f00 */
[----:B------:R-:W-:-:S07]  /*9020*/  MOV R18, R38 ;  /* 0x0000002600127202 */ /* 0x000fce0000000f00 */
[----:B------:R-:W-:Y:S05]  /*9030*/  WARPSYNC.COLLECTIVE R30, `(.L_x_1150) ;  /* 0x000000001e087348 */ /* 0x000fea0003c00000 */
[----:B------:R0:W1:Y:S02]  /*9040*/  SHFL.BFLY P2, R38, R35, R32, R33 ;  /* 0x0c00002023267389 */ /* 0x0000640000040021 */
[----:B01----:R-:W-:Y:S01]  /*9050*/  ENDCOLLECTIVE ;  /* 0x000000000000791b */ /* 0x003fe20003800000 */
.L_x_1150:
[----:B------:R-:W-:-:S05]  /*9060*/  FADD.FTZ R24, R23, R18 ;  /* 0x0000001217187221 */ /* 0x000fca0000010000 */
[----:B------:R-:W-:Y:S02]  /*9070*/  MOV R35, R24 ;  /* 0x0000001800237202 */ /* 0x000fe40000000f00 */
[----:B------:R-:W-:-:S07]  /*9080*/  MOV R26, R38 ;  /* 0x00000026001a7202 */ /* 0x000fce0000000f00 */
[----:B------:R-:W-:Y:S05]  /*9090*/  WARPSYNC.COLLECTIVE R30, `(.L_x_1151) ;  /* 0x000000001e087348 */ /* 0x000fea0003c00000 */
[----:B------:R0:W1:Y:S02]  /*90a0*/  SHFL.BFLY P2, R38, R35, R32, R33 ;  /* 0x0c00002023267389 */ /* 0x0000640000040021 */
[----:B01----:R-:W-:Y:S01]  /*90b0*/  ENDCOLLECTIVE ;  /* 0x000000000000791b */ /* 0x003fe20003800000 */
.L_x_1151:
[----:B------:R-:W-:Y:S01]  /*90c0*/  FADD.FTZ R26, R25, R26 ;  /* 0x0000001a191a7221 */ /* 0x000fe20000010000 */
[----:B------:R-:W-:Y:S06]  /*90d0*/  BRA `(.L_x_1152) ;  /* 0xffffffec00507947 */ /* 0x000fec000383ffff */
.L_x_1140:
        /* <DEDUP_REMOVED lines=8> */
.L_x_1154:
[----:B------:R-:W-:Y:S05]  /*9160*/  BSYNC B1 ;  /* 0x0000000000017941 */ /* 0x000fea0003800000 */
.L_x_1153:
        /* <DEDUP_REMOVED lines=8> */
.L_x_1155:
[----:B------:R-:W-:Y:S01]  /*91f0*/  FADD.FTZ R25, R25, R22 ;  /* 0x0000001619197221 */ /* 0x000fe20000010000 */
[----:B------:R-:W-:-:S04]  /*9200*/  HFMA2.MMA R32, -RZ, RZ, 0, 2.384185791015625e-07 ;  /* 0x00000004ff207435 */ /* 0x000fc800000001ff */
[----:B------:R-:W-:Y:S02]  /*9210*/  MOV R35, R25 ;  /* 0x0000001900237202 */ /* 0x000fe40000000f00 */
[----:B------:R-:W-:-:S07]  /*9220*/  MOV R24, R38 ;  /* 0x0000002600187202 */ /* 0x000fce0000000f00 */
[----:B------:R-:W-:Y:S05]  /*9230*/  WARPSYNC.COLLECTIVE R30, `(.L_x_1156) ;  /* 0x000000001e087348 */ /* 0x000fea0003c00000 */
[----:B------:R0:W1:Y:S02]  /*9240*/  SHFL.BFLY P2, R38, R35, R32, R33 ;  /* 0x0c00002023267389 */ /* 0x0000640000040021 */
[----:B01----:R-:W-:Y:S01]  /*9250*/  ENDCOLLECTIVE ;  /* 0x000000000000791b */ /* 0x003fe20003800000 */
.L_x_1156:
[----:B------:R-:W-:-:S05]  /*9260*/  FADD.FTZ R24, R24, R23 ;  /* 0x0000001718187221 */ /* 0x000fca0000010000 */
[----:B------:R-:W-:Y:S02]  /*9270*/  MOV R35, R24 ;  /* 0x0000001800237202 */ /* 0x000fe40000000f00 */
[----:B------:R-:W-:-:S07]  /*9280*/  MOV R26, R38 ;  /* 0x00000026001a7202 */ /* 0x000fce0000000f00 */
[----:B------:R-:W-:Y:S05]  /*9290*/  WARPSYNC.COLLECTIVE R30, `(.L_x_1157) ;  /* 0x000000001e087348 */ /* 0x000fea0003c00000 */
[----:B------:R0:W1:Y:S02]  /*92a0*/  SHFL.BFLY P2, R38, R35, R32, R33 ;  /* 0x0c00002023267389 */ /* 0x0000640000040021 */
[----:B01----:R-:W-:Y:S01]  /*92b0*/  ENDCOLLECTIVE ;  /* 0x000000000000791b */ /* 0x003fe20003800000 */
.L_x_1157:
[----:B------:R-:W-:Y:S01]  /*92c0*/  FADD.FTZ R26, R25, R26 ;  /* 0x0000001a191a7221 */ /* 0x000fe20000010000 */
[----:B------:R-:W-:-:S04]  /*92d0*/  HFMA2.MMA R32, -RZ, RZ, 0, 1.1920928955078125e-07 ;  /* 0x00000002ff207435 */ /* 0x000fc800000001ff */
[----:B------:R-:W-:Y:S02]  /*92e0*/  MOV R35, R26 ;  /* 0x0000001a00237202 */ /* 0x000fe40000000f00 */
[----:B------:R-:W-:-:S07]  /*92f0*/  MOV R27, R38 ;  /* 0x00000026001b7202 */ /* 0x000fce0000000f00 */
[----:B------:R-:W-:Y:S05]  /*9300*/  WARPSYNC.COLLECTIVE R30, `(.L_x_1158) ;  /* 0x000000001e087348 */ /* 0x000fea0003c00000 */
[----:B------:R0:W1:Y:S02]  /*9310*/  SHFL.BFLY P2, R38, R35, R32, R33 ;  /* 0x0c00002023267389 */ /* 0x0000640000040021 */
[----:B01----:R-:W-:Y:S01]  /*9320*/  ENDCOLLECTIVE ;  /* 0x000000000000791b */ /* 0x003fe20003800000 */
.L_x_1158:
[----:B------:R-:W-:-:S05]  /*9330*/  FADD.FTZ R27, R24, R27 ;  /* 0x0000001b181b7221 */ /* 0x000fca0000010000 */
[----:B------:R-:W-:Y:S02]  /*9340*/  MOV R35, R27 ;  /* 0x0000001b00237202 */ /* 0x000fe40000000f00 */
[----:B------:R-:W-:-:S07]  /*9350*/  MOV R29, R38 ;  /* 0x00000026001d7202 */ /* 0x000fce0000000f00 */
[----:B------:R-:W-:Y:S05]  /*9360*/  WARPSYNC.COLLECTIVE R30, `(.L_x_1159) ;  /* 0x000000001e087348 */ /* 0x000fea0003c00000 */
[----:B------:R0:W1:Y:S02]  /*9370*/  SHFL.BFLY P2, R38, R35, R32, R33 ;  /* 0x0c00002023267389 */ /* 0x0000640000040021 */
[----:B01----:R-:W-:Y:S01]  /*9380*/  ENDCOLLECTIVE ;  /* 0x000000000000791b */ /* 0x003fe20003800000 */
.L_x_1159:
[----:B------:R-:W-:Y:S01]  /*9390*/  FADD.FTZ R29, R26, R29 ;  /* 0x0000001d1a1d7221 */ /* 0x000fe20000010000 */
[----:B------:R-:W-:-:S04]  /*93a0*/  HFMA2.MMA R32, -RZ, RZ, 0, 5.9604644775390625e-08 ;  /* 0x00000001ff207435 */ /* 0x000fc800000001ff */
[----:B------:R-:W-:Y:S02]  /*93b0*/  MOV R35, R29 ;  /* 0x0000001d00237202 */ /* 0x000fe40000000f00 */
[----:B------:R-:W-:-:S07]  /*93c0*/  MOV R22, R38 ;  /* 0x0000002600167202 */ /* 0x000fce0000000f00 */
[----:B------:R-:W-:Y:S05]  /*93d0*/  WARPSYNC.COLLECTIVE R30, `(.L_x_1160) ;  /* 0x000000001e087348 */ /* 0x000fea0003c00000 */
[----:B------:R0:W1:Y:S02]  /*93e0*/  SHFL.BFLY P2, R38, R35, R32, R33 ;  /* 0x0c00002023267389 */ /* 0x0000640000040021 */
[----:B01----:R-:W-:Y:S01]  /*93f0*/  ENDCOLLECTIVE ;  /* 0x000000000000791b */ /* 0x003fe20003800000 */
.L_x_1160:
[----:B------:R-:W-:-:S05]  /*9400*/  FADD.FTZ R22, R27, R22 ;  /* 0x000000161b167221 */ /* 0x000fca0000010000 */
[----:B------:R-:W-:Y:S02]  /*9410*/  MOV R35, R22 ;  /* 0x0000001600237202 */ /* 0x000fe40000000f00 */
[----:B------:R-:W-:-:S07]  /*9420*/  MOV R28, R38 ;  /* 0x00000026001c7202 */ /* 0x000fce0000000f00 */
[----:B------:R-:W-:Y:S05]  /*9430*/  WARPSYNC.COLLECTIVE R30, `(.L_x_1161) ;  /* 0x000000001e087348 */ /* 0x000fea0003c00000 */
[----:B------:R0:W1:Y:S02]  /*9440*/  SHFL.BFLY P2, R38, R35, R32, R33 ;  /* 0x0c00002023267389 */ /* 0x0000640000040021 */
[----:B01----:R-:W-:Y:S01]  /*9450*/  ENDCOLLECTIVE ;  /* 0x000000000000791b */ /* 0x003fe20003800000 */
.L_x_1161:
[----:B------:R-:W-:Y:S01]  /*9460*/  FADD.FTZ R28, R29, R28 ;  /* 0x0000001c1d1c7221 */ /* 0x000fe20000010000 */
[----:B------:R-:W-:Y:S06]  /*9470*/  BRA `(.L_x_1162) ;  /* 0xffffffec00107947 */ /* 0x000fec000383ffff */
.L_x_1141:
        /* <DEDUP_REMOVED lines=8> */
.L_x_1164:
[----:B------:R-:W-:Y:S05]  /*9500*/  BSYNC B1 ;  /* 0x0000000000017941 */ /* 0x000fea0003800000 */
.L_x_1163:
        /* <DEDUP_REMOVED lines=8> */
.L_x_1165:
[----:B------:R-:W-:Y:S01]  /*9590*/  FADD.FTZ R25, R25, R22 ;  /* 0x0000001619197221 */ /* 0x000fe20000010000 */
[----:B------:R-:W-:-:S04]  /*95a0*/  HFMA2.MMA R32, -RZ, RZ, 0, 2.384185791015625e-07 ;  /* 0x00000004ff207435 */ /* 0x000fc800000001ff */
[----:B------:R-:W-:Y:S02]  /*95b0*/  MOV R35, R25 ;  /* 0x0000001900237202 */ /* 0x000fe40000000f00 */
[----:B------:R-:W-:-:S07]  /*95c0*/  MOV R24, R38 ;  /* 0x0000002600187202 */ /* 0x000fce0000000f00 */
[----:B------:R-:W-:Y:S05]  /*95d0*/  WARPSYNC.COLLECTIVE R30, `(.L_x_1166) ;  /* 0x000000001e087348 */ /* 0x000fea0003c00000 */
[----:B------:R0:W1:Y:S02]  /*95e0*/  SHFL.BFLY P2, R38, R35, R32, R33 ;  /* 0x0c00002023267389 */ /* 0x0000640000040021 */
[----:B01----:R-:W-:Y:S01]  /*95f0*/  ENDCOLLECTIVE ;  /* 0x000000000000791b */ /* 0x003fe20003800000 */
.L_x_1166:
[----:B------:R-:W-:-:S05]  /*9600*/  FADD.FTZ R24, R24, R23 ;  /* 0x0000001718187221 */ /* 0x000fca0000010000 */
[----:B------:R-:W-:Y:S02]  /*9610*/  MOV R35, R24 ;  /* 0x0000001800237202 */ /* 0x000fe40000000f00 */
[----:B------:R-:W-:-:S07]  /*9620*/  MOV R26, R38 ;  /* 0x00000026001a7202 */ /* 0x000fce0000000f00 */
[----:B------:R-:W-:Y:S05]  /*9630*/  WARPSYNC.COLLECTIVE R30, `(.L_x_1167) ;  /* 0x000000001e087348 */ /* 0x000fea0003c00000 */
[----:B------:R0:W1:Y:S02]  /*9640*/  SHFL.BFLY P2, R38, R35, R32, R33 ;  /* 0x0c00002023267389 */ /* 0x0000640000040021 */
[----:B01----:R-:W-:Y:S01]  /*9650*/  ENDCOLLECTIVE ;  /* 0x000000000000791b */ /* 0x003fe20003800000 */
.L_x_1167:
[----:B------:R-:W-:Y:S01]  /*9660*/  FADD.FTZ R26, R25, R26 ;  /* 0x0000001a191a7221 */ /* 0x000fe20000010000 */
[----:B------:R-:W-:-:S04]  /*9670*/  HFMA2.MMA R32, -RZ, RZ, 0, 1.1920928955078125e-07 ;  /* 0x00000002ff207435 */ /* 0x000fc800000001ff */
[----:B------:R-:W-:Y:S02]  /*9680*/  MOV R35, R26 ;  /* 0x0000001a00237202 */ /* 0x000fe40000000f00 */
[----:B------:R-:W-:-:S07]  /*9690*/  MOV R27, R38 ;  /* 0x00000026001b7202 */ /* 0x000fce0000000f00 */
[----:B------:R-:W-:Y:S05]  /*96a0*/  WARPSYNC.COLLECTIVE R30, `(.L_x_1168) ;  /* 0x000000001e087348 */ /* 0x000fea0003c00000 */
[----:B------:R0:W1:Y:S02]  /*96b0*/  SHFL.BFLY P2, R38, R35, R32, R33 ;  /* 0x0c00002023267389 */ /* 0x0000640000040021 */
[----:B01----:R-:W-:Y:S01]  /*96c0*/  ENDCOLLECTIVE ;  /* 0x000000000000791b */ /* 0x003fe20003800000 */
.L_x_1168:
[----:B------:R-:W-:-:S05]  /*96d0*/  FADD.FTZ R27, R24, R27 ;  /* 0x0000001b181b7221 */ /* 0x000fca0000010000 */
[----:B------:R-:W-:Y:S02]  /*96e0*/  MOV R35, R27 ;  /* 0x0000001b00237202 */ /* 0x000fe40000000f00 */
[----:B------:R-:W-:-:S07]  /*96f0*/  MOV R29, R38 ;  /* 0x00000026001d7202 */ /* 0x000fce0000000f00 */
[----:B------:R-:W-:Y:S05]  /*9700*/  WARPSYNC.COLLECTIVE R30, `(.L_x_1169) ;  /* 0x000000001e087348 */ /* 0x000fea0003c00000 */
[----:B------:R0:W1:Y:S02]  /*9710*/  SHFL.BFLY P2, R38, R35, R32, R33 ;  /* 0x0c00002023267389 */ /* 0x0000640000040021 */
[----:B01----:R-:W-:Y:S01]  /*9720*/  ENDCOLLECTIVE ;  /* 0x000000000000791b */ /* 0x003fe20003800000 */
.L_x_1169:
[----:B------:R-:W-:Y:S01]  /*9730*/  FADD.FTZ R29, R26, R29 ;  /* 0x0000001d1a1d7221 */ /* 0x000fe20000010000 */
[----:B------:R-:W-:-:S04]  /*9740*/  HFMA2.MMA R32, -RZ, RZ, 0, 5.9604644775390625e-08 ;  /* 0x00000001ff207435 */ /* 0x000fc800000001ff */
[----:B------:R-:W-:Y:S02]  /*9750*/  MOV R35, R29 ;  /* 0x0000001d00237202 */ /* 0x000fe40000000f00 */
[----:B------:R-:W-:-:S07]  /*9760*/  MOV R22, R38 ;  /* 0x0000002600167202 */ /* 0x000fce0000000f00 */
[----:B------:R-:W-:Y:S05]  /*9770*/  WARPSYNC.COLLECTIVE R30, `(.L_x_1170) ;  /* 0x000000001e087348 */ /* 0x000fea0003c00000 */
[----:B------:R0:W1:Y:S02]  /*9780*/  SHFL.BFLY P2, R38, R35, R32, R33 ;  /* 0x0c00002023267389 */ /* 0x0000640000040021 */
[----:B01----:R-:W-:Y:S01]  /*9790*/  ENDCOLLECTIVE ;  /* 0x000000000000791b */ /* 0x003fe20003800000 */
.L_x_1170:
[----:B------:R-:W-:-:S05]  /*97a0*/  FADD.FTZ R22, R27, R22 ;  /* 0x000000161b167221 */ /* 0x000fca0000010000 */
[----:B------:R-:W-:Y:S02]  /*97b0*/  MOV R35, R22 ;  /* 0x0000001600237202 */ /* 0x000fe40000000f00 */
[----:B------:R-:W-:-:S07]  /*97c0*/  MOV R28, R38 ;  /* 0x00000026001c7202 */ /* 0x000fce0000000f00 */
[----:B------:R-:W-:Y:S05]  /*97d0*/  WARPSYNC.COLLECTIVE R30, `(.L_x_1171) ;  /* 0x000000001e087348 */ /* 0x000fea0003c00000 */
[----:B------:R0:W1:Y:S02]  /*97e0*/  SHFL.BFLY P2, R38, R35, R32, R33 ;  /* 0x0c00002023267389 */ /* 0x0000640000040021 */
[----:B01----:R-:W-:Y:S01]  /*97f0*/  ENDCOLLECTIVE ;  /* 0x000000000000791b */ /* 0x003fe20003800000 */
.L_x_1171:
[----:B------:R-:W-:Y:S01]  /*9800*/  FADD.FTZ R28, R29, R28 ;  /* 0x0000001c1d1c7221 */ /* 0x000fe20000010000 */
[----:B------:R-:W-:Y:S06]  /*9810*/  BRA `(.L_x_1172) ;  /* 0xffffffe800b87947 */ /* 0x000fec000383ffff */
.L_x_1142:
        /* <DEDUP_REMOVED lines=8> */
.L_x_1174:
[----:B------:R-:W-:Y:S05]  /*98a0*/  BSYNC B0 ;  /* 0x0000000000007941 */ /* 0x000fea0003800000 */
.L_x_1173:
        /* <DEDUP_REMOVED lines=10> */
.L_x_1175:
        /* <DEDUP_REMOVED lines=15> */
.L_x_1176:
[----:B------:R-:W-:Y:S02]  /*9a40*/  MOV R35, R34 ;  /* 0x0000002200237202 */ /* 0x000fe40000000f00 */
[----:B------:R-:W-:-:S07]  /*9a50*/  MOV R23, R38 ;  /* 0x0000002600177202 */ /* 0x000fce0000000f00 */
[----:B------:R-:W-:Y:S05]  /*9a60*/  WARPSYNC.COLLECTIVE R30, `(.L_x_1177) ;  /* 0x000000001e087348 */ /* 0x000fea0003c00000 */
[----:B------:R0:W1:Y:S02]  /*9a70*/  SHFL.BFLY P2, R38, R35, R32, R33 ;  /* 0x0c00002023267389 */ /* 0x0000640000040021 */
[----:B01----:R-:W-:Y:S01]  /*9a80*/  ENDCOLLECTIVE ;  /* 0x000000000000791b */ /* 0x003fe20003800000 */
.L_x_1177:
        /* <DEDUP_REMOVED lines=10> */
.L_x_1178:
[----:B------:R-:W-:-:S05]  /*9b30*/  FADD.FTZ R23, R34, R37 ;  /* 0x0000002522177221 */ /* 0x000fca0000010000 */
[----:B------:R-:W-:Y:S02]  /*9b40*/  MOV R35, R23 ;  /* 0x0000001700237202 */ /* 0x000fe40000000f00 */
[----:B------:R-:W-:-:S07]  /*9b50*/  MOV R39, R38 ;  /* 0x0000002600277202 */ /* 0x000fce0000000f00 */
[----:B------:R-:W-:Y:S05]  /*9b60*/  WARPSYNC.COLLECTIVE R30, `(.L_x_1179) ;  /* 0x000000001e087348 */ /* 0x000fea0003c00000 */
[----:B------:R0:W1:Y:S02]  /*9b70*/  SHFL.BFLY P2, R38, R35, R32, R33 ;  /* 0x0c00002023267389 */ /* 0x0000640000040021 */
[----:B01----:R-:W-:Y:S01]  /*9b80*/  ENDCOLLECTIVE ;  /* 0x000000000000791b */ /* 0x003fe20003800000 */
.L_x_1179:
        /* <DEDUP_REMOVED lines=8> */
.L_x_1180:
        /* <DEDUP_REMOVED lines=10> */
.L_x_1181:
[----:B------:R-:W-:Y:S01]  /*9cb0*/  FADD.FTZ R36, R39, R36 ;  /* 0x0000002427247221 */ /* 0x000fe20000010000 */
[----:B------:R-:W-:Y:S01]  /*9cc0*/  HFMA2.MMA R32, -RZ, RZ, 0, 4.76837158203125e-07 ;  /* 0x00000008ff207435 */ /* 0x000fe200000001ff */
[----:B------:R-:W-:Y:S02]  /*9cd0*/  MOV R35, R31 ;  /* 0x0000001f00237202 */ /* 0x000fe40000000f00 */
[----:B------:R-:W-:-:S08]  /*9ce0*/  MOV R34, R38 ;  /* 0x0000002600227202 */ /* 0x000fd00000000f00 */
[----:B------:R-:W-:Y:S05]  /*9cf0*/  WARPSYNC.COLLECTIVE R30, `(.L_x_1182) ;  /* 0x000000001e087348 */ /* 0x000fea0003c00000 */
[----:B------:R0:W1:Y:S02]  /*9d00*/  SHFL.BFLY P2, R38, R35, R32, R33 ;  /* 0x0c00002023267389 */ /* 0x0000640000040021 */
[----:B01----:R-:W-:Y:S01]  /*9d10*/  ENDCOLLECTIVE ;  /* 0x000000000000791b */ /* 0x003fe20003800000 */
.L_x_1182:
        /* <DEDUP_REMOVED lines=8> */
.L_x_1183:
[----:B------:R-:W-:Y:S01]  /*9da0*/  FADD.FTZ R26, R26, R31 ;  /* 0x0000001f1a1a7221 */ /* 0x000fe20000010000 */
[----:B------:R-:W-:-:S04]  /*9db0*/  HFMA2.MMA R32, -RZ, RZ, 0, 2.384185791015625e-07 ;  /* 0x00000004ff207435 */ /* 0x000fc800000001ff */
[----:B------:R-:W-:Y:S02]  /*9dc0*/  MOV R35, R26 ;  /* 0x0000001a00237202 */ /* 0x000fe40000000f00 */
[----:B------:R-:W-:-:S07]  /*9dd0*/  MOV R27, R38 ;  /* 0x00000026001b7202 */ /* 0x000fce0000000f00 */
[----:B------:R-:W-:Y:S05]  /*9de0*/  WARPSYNC.COLLECTIVE R30, `(.L_x_1184) ;  /* 0x000000001e087348 */ /* 0x000fea0003c00000 */
[----:B------:R0:W1:Y:S02]  /*9df0*/  SHFL.BFLY P2, R38, R35, R32, R33 ;  /* 0x0c00002023267389 */ /* 0x0000640000040021 */
[----:B01----:R-:W-:Y:S01]  /*9e00*/  ENDCOLLECTIVE ;  /* 0x000000000000791b */ /* 0x003fe20003800000 */
.L_x_1184:
[----:B------:R-:W-:-:S05]  /*9e10*/  FADD.FTZ R27, R27, R40 ;  /* 0x000000281b1b7221 */ /* 0x000fca0000010000 */
[----:B------:R-:W-:Y:S02]  /*9e20*/  MOV R35, R27 ;  /* 0x0000001b00237202 */ /* 0x000fe40000000f00 */
[----:B------:R-:W-:-:S07]  /*9e30*/  MOV R25, R38 ;  /* 0x0000002600197202 */ /* 0x000fce0000000f00 */
[----:B------:R-:W-:Y:S05]  /*9e40*/  WARPSYNC.COLLECTIVE R30, `(.L_x_1185) ;  /* 0x000000001e087348 */ /* 0x000fea0003c00000 */
[----:B------:R0:W1:Y:S02]  /*9e50*/  SHFL.BFLY P2, R38, R35, R32, R33 ;  /* 0x0c00002023267389 */ /* 0x0000640000040021 */
[----:B01----:R-:W-:Y:S01]  /*9e60*/  ENDCOLLECTIVE ;  /* 0x000000000000791b */ /* 0x003fe20003800000 */
.L_x_1185:
[----:B------:R-:W-:Y:S01]  /*9e70*/  FADD.FTZ R25, R26, R25 ;  /* 0x000000191a197221 */ /* 0x000fe20000010000 */
[----:B------:R-:W-:-:S04]  /*9e80*/  HFMA2.MMA R32, -RZ, RZ, 0, 1.1920928955078125e-07 ;  /* 0x00000002ff207435 */ /* 0x000fc800000001ff */
[----:B------:R-:W-:Y:S02]  /*9e90*/  MOV R35, R25 ;  /* 0x0000001900237202 */ /* 0x000fe40000000f00 */
[----:B------:R-:W-:-:S07]  /*9ea0*/  MOV R40, R38 ;  /* 0x0000002600287202 */ /* 0x000fce0000000f00 */
[----:B------:R-:W-:Y:S05]  /*9eb0*/  WARPSYNC.COLLECTIVE R30, `(.L_x_1186) ;  /* 0x000000001e087348 */ /* 0x000fea0003c00000 */
[----:B------:R0:W1:Y:S02]  /*9ec0*/  SHFL.BFLY P2, R38, R35, R32, R33 ;  /* 0x0c00002023267389 */ /* 0x0000640000040021 */
[----:B01----:R-:W-:Y:S01]  /*9ed0*/  ENDCOLLECTIVE ;  /* 0x000000000000791b */ /* 0x003fe20003800000 */
.L_x_1186:
[----:B------:R-:W-:-:S05]  /*9ee0*/  FADD.FTZ R24, R27, R40 ;  /* 0x000000281b187221 */ /* 0x000fca0000010000 */
[----:B------:R-:W-:Y:S02]  /*9ef0*/  MOV R35, R24 ;  /* 0x0000001800237202 */ /* 0x000fe40000000f00 */
[----:B------:R-:W-:-:S07]  /*9f00*/  MOV R26, R38 ;  /* 0x00000026001a7202 */ /* 0x000fce0000000f00 */
[----:B------:R-:W-:Y:S05]  /*9f10*/  WARPSYNC.COLLECTIVE R30, `(.L_x_1187) ;  /* 0x000000001e087348 */ /* 0x000fea0003c00000 */
[----:B------:R0:W1:Y:S02]  /*9f20*/  SHFL.BFLY P2, R38, R35, R32, R33 ;  /* 0x0c00002023267389 */ /* 0x0000640000040021 */
[----:B01----:R-:W-:Y:S01]  /*9f30*/  ENDCOLLECTIVE ;  /* 0x000000000000791b */ /* 0x003fe20003800000 */
.L_x_1187:
[----:B------:R-:W-:Y:S01]  /*9f40*/  FADD.FTZ R26, R25, R26 ;  /* 0x0000001a191a7221 */ /* 0x000fe20000010000 */
[----:B------:R-:W-:-:S04]  /*9f50*/  HFMA2.MMA R32, -RZ, RZ, 0, 5.9604644775390625e-08 ;  /* 0x00000001ff207435 */ /* 0x000fc800000001ff */
[----:B------:R-:W-:Y:S02]  /*9f60*/  MOV R35, R26 ;  /* 0x0000001a00237202 */ /* 0x000fe40000000f00 */
[----:B------:R-:W-:-:S07]  /*9f70*/  MOV R27, R38 ;  /* 0x00000026001b7202 */ /* 0x000fce0000000f00 */
[----:B------:R-:W-:Y:S05]  /*9f80*/  WARPSYNC.COLLECTIVE R30, `(.L_x_1188) ;  /* 0x000000001e087348 */ /* 0x000fea0003c00000 */
[----:B------:R0:W1:Y:S02]  /*9f90*/  SHFL.BFLY P2, R38, R35, R32, R33 ;  /* 0x0c00002023267389 */ /* 0x0000640000040021 */
[----:B01----:R-:W-:Y:S01]  /*9fa0*/  ENDCOLLECTIVE ;  /* 0x000000000000791b */ /* 0x003fe20003800000 */
.L_x_1188:
[----:B------:R-:W-:-:S05]  /*9fb0*/  FADD.FTZ R27, R24, R27 ;  /* 0x0000001b181b7221 */ /* 0x000fca0000010000 */
[----:B------:R-:W-:Y:S02]  /*9fc0*/  MOV R35, R27 ;  /* 0x0000001b00237202 */ /* 0x000fe40000000f00 */
[----:B------:R-:W-:-:S07]  /*9fd0*/  MOV R25, R38 ;  /* 0x0000002600197202 */ /* 0x000fce0000000f00 */
[----:B------:R-:W-:Y:S05]  /*9fe0*/  WARPSYNC.COLLECTIVE R30, `(.L_x_1189) ;  /* 0x000000001e087348 */ /* 0x000fea0003c00000 */
[----:B------:R0:W1:Y:S02]  /*9ff0*/  SHFL.BFLY P2, R38, R35, R32, R33 ;  /* 0x0c00002023267389 */ /* 0x0000640000040021 */
[----:B01----:R-:W-:Y:S01]  /*a000*/  ENDCOLLECTIVE ;  /* 0x000000000000791b */ /* 0x003fe20003800000 */
.L_x_1189:
[----:B------:R-:W-:Y:S01]  /*a010*/  FADD.FTZ R25, R26, R25 ;  /* 0x000000191a197221 */ /* 0x000fe20000010000 */
[----:B------:R-:W-:Y:S01]  /*a020*/  HFMA2.MMA R32, -RZ, RZ, 0, 4.76837158203125e-07 ;  /* 0x00000008ff207435 */ /* 0x000fe200000001ff */
[----:B------:R-:W-:Y:S02]  /*a030*/  MOV R35, R23 ;  /* 0x0000001700237202 */ /* 0x000fe40000000f00 */
[----:B------:R-:W-:-:S08]  /*a040*/  MOV R24, R38 ;  /* 0x0000002600187202 */ /* 0x000fd00000000f00 */
[----:B------:R-:W-:Y:S05]  /*a050*/  WARPSYNC.COLLECTIVE R30, `(.L_x_1190) ;  /* 0x000000001e087348 */ /* 0x000fea0003c00000 */
[----:B------:R0:W1:Y:S02]  /*a060*/  SHFL.BFLY P2, R38, R35, R32, R33 ;  /* 0x0c00002023267389 */ /* 0x0000640000040021 */
[----:B01----:R-:W-:Y:S01]  /*a070*/  ENDCOLLECTIVE ;  /* 0x000000000000791b */ /* 0x003fe20003800000 */
.L_x_1190:
[----:B------:R-:W-:Y:S01]  /*a080*/  FADD.FTZ R24, R27, R24 ;  /* 0x000000181b187221 */ /* 0x000fe20000010000 */
[----:B------:R-:W-:Y:S02]  /*a090*/  MOV R35, R22 ;  /* 0x0000001600237202 */ /* 0x000fe40000000f00 */
[----:B------:R-:W-:-:S07]  /*a0a0*/  MOV R28, R38 ;  /* 0x00000026001c7202 */ /* 0x000fce0000000f00 */
[----:B------:R-:W-:Y:S05]  /*a0b0*/  WARPSYNC.COLLECTIVE R30, `(.L_x_1191) ;  /* 0x000000001e087348 */ /* 0x000fea0003c00000 */
[----:B------:R0:W1:Y:S02]  /*a0c0*/  SHFL.BFLY P2, R38, R35, R32, R33 ;  /* 0x0c00002023267389 */ /* 0x0000640000040021 */
[----:B01----:R-:W-:Y:S01]  /*a0d0*/  ENDCOLLECTIVE ;  /* 0x000000000000791b */ /* 0x003fe20003800000 */
.L_x_1191:
        /* <DEDUP_REMOVED lines=13> */
.L_x_1192:
[----:B------:R-:W-:-:S05]  /*a1b0*/  FADD.FTZ R31, R41, R22 ;  /* 0x00000016291f7221 */ /* 0x000fca0000010000 */
[----:B------:R-:W-:Y:S02]  /*a1c0*/  MOV R35, R31 ;  /* 0x0000001f00237202 */ /* 0x000fe40000000f00 */
[----:B------:R-:W-:-:S07]  /*a1d0*/  MOV R41, R38 ;  /* 0x0000002600297202 */ /* 0x000fce0000000f00 */
[----:B------:R-:W-:Y:S05]  /*a1e0*/  WARPSYNC.COLLECTIVE R30, `(.L_x_1193) ;  /* 0x000000001e087348 */ /* 0x000fea0003c00000 */
[----:B------:R0:W1:Y:S02]  /*a1f0*/  SHFL.BFLY P2, R38, R35, R32, R33 ;  /* 0x0c00002023267389 */ /* 0x0000640000040021 */
[----:B01----:R-:W-:Y:S01]  /*a200*/  ENDCOLLECTIVE ;  /* 0x000000000000791b */ /* 0x003fe20003800000 */
.L_x_1193:
        /* <DEDUP_REMOVED lines=8> */
.L_x_1194:
[----:B------:R-:W-:Y:S02]  /*a290*/  MOV R35, R43 ;  /* 0x0000002b00237202 */ /* 0x000fe40000000f00 */
[----:B------:R-:W-:-:S07]  /*a2a0*/  MOV R19, R38 ;  /* 0x0000002600137202 */ /* 0x000fce0000000f00 */
[----:B------:R-:W-:Y:S05]  /*a2b0*/  WARPSYNC.COLLECTIVE R30, `(.L_x_1195) ;  /* 0x000000001e087348 */ /* 0x000fea0003c00000 */
[----:B------:R0:W1:Y:S02]  /*a2c0*/  SHFL.BFLY P2, R38, R35, R32, R33 ;  /* 0x0c00002023267389 */ /* 0x0000640000040021 */
[----:B01----:R-:W-:Y:S01]  /*a2d0*/  ENDCOLLECTIVE ;  /* 0x000000000000791b */ /* 0x003fe20003800000 */
.L_x_1195:
        /* <DEDUP_REMOVED lines=10> */
.L_x_1196:
        /* <DEDUP_REMOVED lines=8> */
.L_x_1197:
        /* <DEDUP_REMOVED lines=9> */
.L_x_1198:
        /* <DEDUP_REMOVED lines=9> */
.L_x_1199:
[----:B------:R-:W-:Y:S01]  /*a520*/  FADD.FTZ R21, R21, R18 ;  /* 0x0000001215157221 */ /* 0x000fe20000010000 */
[----:B------:R-:W-:-:S04]  /*a530*/  HFMA2.MMA R32, -RZ, RZ, 0, 2.384185791015625e-07 ;  /* 0x00000004ff207435 */ /* 0x000fc800000001ff */
[----:B------:R-:W-:Y:S02]  /*a540*/  MOV R35, R21 ;  /* 0x0000001500237202 */ /* 0x000fe40000000f00 */
[----:B------:R-:W-:-:S07]  /*a550*/  MOV R20, R38 ;  /* 0x0000002600147202 */ /* 0x000fce0000000f00 */
[----:B------:R-:W-:Y:S05]  /*a560*/  WARPSYNC.COLLECTIVE R30, `(.L_x_1200) ;  /* 0x000000001e087348 */ /* 0x000fea0003c00000 */
[----:B------:R0:W1:Y:S02]  /*a570*/  SHFL.BFLY P2, R38, R35, R32, R33 ;  /* 0x0c00002023267389 */ /* 0x0000640000040021 */
[----:B01----:R-:W-:Y:S01]  /*a580*/  ENDCOLLECTIVE ;  /* 0x000000000000791b */ /* 0x003fe20003800000 */
.L_x_1200:
[----:B------:R-:W-:-:S05]  /*a590*/  FADD.FTZ R40, R20, R19 ;  /* 0x0000001314287221 */ /* 0x000fca0000010000 */
[----:B------:R-:W-:Y:S02]  /*a5a0*/  MOV R35, R40 ;  /* 0x0000002800237202 */ /* 0x000fe40000000f00 */
[----:B------:R-:W-:-:S07]  /*a5b0*/  MOV R18, R38 ;  /* 0x0000002600127202 */ /* 0x000fce0000000f00 */
[----:B------:R-:W-:Y:S05]  /*a5c0*/  WARPSYNC.COLLECTIVE R30, `(.L_x_1201) ;  /* 0x000000001e087348 */ /* 0x000fea0003c00000 */
[----:B------:R0:W1:Y:S02]  /*a5d0*/  SHFL.BFLY P2, R38, R35, R32, R33 ;  /* 0x0c00002023267389 */ /* 0x0000640000040021 */
[----:B01----:R-:W-:Y:S01]  /*a5e0*/  ENDCOLLECTIVE ;  /* 0x000000000000791b */ /* 0x003fe20003800000 */
.L_x_1201:
        /* <DEDUP_REMOVED lines=9> */
.L_x_1202:
        /* <DEDUP_REMOVED lines=12> */
.L_x_1203:
        /* <DEDUP_REMOVED lines=9> */
.L_x_1204:
[----:B------:R-:W-:-:S05]  /*a7d0*/  FADD.FTZ R40, R41, R40 ;  /* 0x0000002829287221 */ /* 0x000fca0000010000 */
[----:B------:R-:W-:Y:S02]  /*a7e0*/  MOV R35, R40 ;  /* 0x0000002800237202 */ /* 0x000fe40000000f00 */
[----:B------:R-:W-:-:S07]  /*a7f0*/  MOV R27, R38 ;  /* 0x00000026001b7202 */ /* 0x000fce0000000f00 */
[----:B------:R-:W-:Y:S05]  /*a800*/  WARPSYNC.COLLECTIVE R30, `(.L_x_1205) ;  /* 0x000000001e087348 */ /* 0x000fea0003c00000 */
[----:B------:R0:W1:Y:S02]  /*a810*/  SHFL.BFLY P2, R38, R35, R32, R33 ;  /* 0x0c00002023267389 */ /* 0x0000640000040021 */
[----:B01----:R-:W-:Y:S01]  /*a820*/  ENDCOLLECTIVE ;  /* 0x000000000000791b */ /* 0x003fe20003800000 */
.L_x_1205:
[----:B------:R-:W-:Y:S01]  /*a830*/  FADD.FTZ R22, R42, R27 ;  /* 0x0000001b2a167221 */ /* 0x000fe20000010000 */
[----:B------:R-:W-:Y:S06]  /*a840*/  BRA `(.L_x_1206) ;  /* 0xffffffe400247947 */ /* 0x000fec000383ffff */
.L_x_1207:
        /* <DEDUP_REMOVED lines=11> */
.L_x_2763:


//--------------------- .text._ZN13group_norm_v214gn_cuda_kernelI13__nv_bfloat16Li320ELi3ELi32ELi10ELi4096ELb0ELi16ELi320ELi320ELi4ELb1ELi1ELb0ELb0ENS_16CompileConditionILi900EEEEEvPT_PKS4_S7_S7_flPfS8_Pj --------------------------
	.section	.text._ZN13group_norm_v214gn_cuda_kernelI13__nv_bfloat16Li320ELi3ELi32ELi10ELi4096ELb0ELi16ELi320ELi320ELi4ELb1ELi1ELb0ELb0ENS_16CompileConditionILi900EEEEEvPT_PKS4_S7_S7_flPfS8_Pj,"ax",@progbits
	.align	128
        .global         _ZN13group_norm_v214gn_cuda_kernelI13__nv_bfloat16Li320ELi3ELi32ELi10ELi4096ELb0ELi16ELi320ELi320ELi4ELb1ELi1ELb0ELb0ENS_16CompileConditionILi900EEEEEvPT_PKS4_S7_S7_flPfS8_Pj
        .type           _ZN13group_norm_v214gn_cuda_kernelI13__nv_bfloat16Li320ELi3ELi32ELi10ELi4096ELb0ELi16ELi320ELi320ELi4ELb1ELi1ELb0ELb0ENS_16CompileConditionILi900EEEEEvPT_PKS4_S7_S7_flPfS8_Pj,@function
        .size           _ZN13group_norm_v214gn_cuda_kernelI13__nv_bfloat16Li320ELi3ELi32ELi10ELi4096ELb0ELi16ELi320ELi320ELi4ELb1ELi1ELb0ELb0ENS_16CompileConditionILi900EEEEEvPT_PKS4_S7_S7_flPfS8_Pj,(.L_x_2764 - _ZN13group_norm_v214gn_cuda_kernelI13__nv_bfloat16Li320ELi3ELi32ELi10ELi4096ELb0ELi16ELi320ELi320ELi4ELb1ELi1ELb0ELb0ENS_16CompileConditionILi900EEEEEvPT_PKS4_S7_S7_flPfS8_Pj)
        .other          _ZN13group_norm_v214gn_cuda_kernelI13__nv_bfloat16Li320ELi3ELi32ELi10ELi4096ELb0ELi16ELi320ELi320ELi4ELb1ELi1ELb0ELb0ENS_16CompileConditionILi900EEEEEvPT_PKS4_S7_S7_flPfS8_Pj,@"STO_CUDA_ENTRY STV_DEFAULT"
_ZN13group_norm_v214gn_cuda_kernelI13__nv_bfloat16Li320ELi3ELi32ELi10ELi4096ELb0ELi16ELi320ELi320ELi4ELb1ELi1ELb0ELb0ENS_16CompileConditionILi900EEEEEvPT_PKS4_S7_S7_flPfS8_Pj:
.text._ZN13group_norm_v214gn_cuda_kernelI13__nv_bfloat16Li320ELi3ELi32ELi10ELi4096ELb0ELi16ELi320ELi320ELi4ELb1ELi1ELb0ELb0ENS_16CompileConditionILi900EEEEEvPT_PKS4_S7_S7_flPfS8_Pj:
[----:B------:R-:W-:Y:S01]  /*0000*/  LDC R1, c[0x0][0x28] ;  /* 0x00000a00ff017b82 */ /* 0x000fe20000000800 */
[----:B------:R-:W0:Y:S01]  /*0010*/  S2R R0, SR_CTAID.Y ;  /* 0x0000000000007919 */ /* 0x000e220000002600 */
[----:B------:R-:W-:Y:S02]  /*0020*/  ULDC.64 UR4, c[0x0][0x238] ;  /* 0x00008e0000047ab9 */ /* 0x000fe40000000a00 */
[----:B0-----:R-:W-:-:S04]  /*0030*/  ISETP.GE.U32.AND P0, PT, R0, UR4, PT ;  /* 0x0000000400007c0c */ /* 0x001fc8000bf06070 */
[----:B------:R-:W-:-:S13]  /*0040*/  ISETP.GE.AND.EX P0, PT, RZ, UR5, PT, P0 ;  /* 0x00000005ff007c0c */ /* 0x000fda000bf06300 */
[----:B------:R-:W-:Y:S05]  /*0050*/  @P0 EXIT ;  /* 0x000000000000094d */ /* 0x000fea0003800000 */
[----:B------:R-:W0:Y:S01]  /*0060*/  S2R R2, SR_TID.X ;  /* 0x0000000000027919 */ /* 0x000e220000002100 */
[----:B------:R-:W-:Y:S01]  /*0070*/  ULDC.64 UR8, c[0x0][0x208] ;  /* 0x0000820000087ab9 */ /* 0x000fe20000000a00 */
[----:B------:R-:W-:Y:S01]  /*0080*/  UMOV UR4, URZ ;  /* 0x0000003f00047c82 */ /* 0x000fe20008000000 */
[----:B------:R-:W1:Y:S01]  /*0090*/  S2R R7, SR_CgaCtaId ;  /* 0x0000000000077919 */ /* 0x000e620000008800 */
[----:B------:R-:W2:Y:S01]  /*00a0*/  S2R R3, SR_CTAID.X ;  /* 0x0000000000037919 */ /* 0x000ea20000002500 */
[----:B0-----:R-:W-:Y:S01]  /*00b0*/  IMAD.WIDE.U32 R4, R2, -0x33333333, RZ ;  /* 0xcccccccd02047825 */ /* 0x001fe200078e00ff */
[----:B------:R-:W-:-:S04]  /*00c0*/  MOV R4, 0x400 ;  /* 0x0000040000047802 */ /* 0x000fc80000000f00 */
[----:B------:R-:W-:Y:S02]  /*00d0*/  SHF.R.U32.HI R55, RZ, 0x6, R5 ;  /* 0x00000006ff377819 */ /* 0x000fe40000011605 */
[----:B-1----:R-:W-:-:S03]  /*00e0*/  LEA R5, R7, R4, 0x18 ;  /* 0x0000000407057211 */ /* 0x002fc600078ec0ff */
[----:B------:R-:W-:-:S04]  /*00f0*/  IMAD R4, R55, -0x50, R2 ;  /* 0xffffffb037047824 */ /* 0x000fc800078e0202 */
[----:B------:R-:W-:Y:S01]  /*0100*/  IMAD R5, R4, 0x28, R5 ;  /* 0x0000002804057824 */ /* 0x000fe200078e0205 */
[----:B------:R-:W-:-:S04]  /*0110*/  MOV R4, R0 ;  /* 0x0000000000047202 */ /* 0x000fc80000000f00 */
[----:B------:R-:W-:Y:S01]  /*0120*/  LEA R55, R55, R5, 0x3 ;  /* 0x0000000537377211 */ /* 0x000fe200078e18ff */
[----:B--2---:R-:W-:-:S11]  /*0130*/  HFMA2.MMA R5, -RZ, RZ, 0, 0 ;  /* 0x00000000ff057435 */ /* 0x004fd600000001ff */
.L_x_1218:
[----:B-1----:R-:W-:Y:S01]  /*0140*/  IMAD.WIDE.U32 R6, R2, -0x33333333, RZ ;  /* 0xcccccccd02067825 */ /* 0x002fe200078e00ff */
[----:B------:R-:W-:Y:S01]  /*0150*/  SHF.L.U32 R6, R3, 0x4, RZ ;  /* 0x0000000403067819 */ /* 0x000fe200000006ff */
[----:B------:R-:W-:Y:S01]  /*0160*/  ULDC.64 UR6, c[0x0][0x218] ;  /* 0x0000860000067ab9 */ /* 0x000fe20000000a00 */
[----:B------:R-:W-:Y:S01]  /*0170*/  MOV R23, RZ ;  /* 0x000000ff00177202 */ /* 0x000fe20000000f00 */
[----:B------:R-:W-:Y:S01]  /*0180*/  ULDC.64 UR10, c[0x0][0x228] ;  /* 0x00008a00000a7ab9 */ /* 0x000fe20000000a00 */
[----:B------:R-:W-:Y:S02]  /*0190*/  SHF.R.U32.HI R7, RZ, 0x6, R7 ;  /* 0x00000006ff077819 */ /* 0x000fe40000011607 */
[----:B------:R-:W-:-:S03]  /*01a0*/  LOP3.LUT R6, R6, 0xff0, RZ, 0xc0, !PT ;  /* 0x00000ff006067812 */ /* 0x000fc600078ec0ff */
[----:B------:R-:W-:Y:S01]  /*01b0*/  IMAD R22, R7, -0x50, R2 ;  /* 0xffffffb007167824 */ /* 0x000fe200078e0202 */
[----:B------:R-:W-:Y:S01]  /*01c0*/  IADD3 R6, R6, R7, RZ ;  /* 0x0000000706067210 */ /* 0x000fe20007ffe0ff */
[----:B------:R-:W-:-:S03]  /*01d0*/  IMAD R7, R5, 0x140000, RZ ;  /* 0x0014000005077824 */ /* 0x000fc600078e02ff */
[----:B------:R-:W-:Y:S01]  /*01e0*/  SHF.L.U32 R22, R22, 0x2, RZ ;  /* 0x0000000216167819 */ /* 0x000fe200000006ff */
[----:B------:R-:W-:-:S04]  /*01f0*/  IMAD R11, R6, 0x140, RZ ;  /* 0x00000140060b7824 */ /* 0x000fc800078e02ff */
[----:B------:R-:W-:-:S05]  /*0200*/  IMAD.WIDE.U32 R12, R4, 0x140000, R22 ;  /* 0x00140000040c7825 */ /* 0x000fca00078e0016 */
[----:B------:R-:W-:Y:S02]  /*0210*/  IADD3 R13, R13, R7, RZ ;  /* 0x000000070d0d7210 */ /* 0x000fe40007ffe0ff */
[C---:B------:R-:W-:Y:S02]  /*0220*/  IADD3 R9, P0, R11.reuse, R12, RZ ;  /* 0x0000000c0b097210 */ /* 0x040fe40007f1e0ff */
[----:B------:R-:W-:Y:S02]  /*0230*/  IADD3 R7, R11, 0x500, RZ ;  /* 0x000005000b077810 */ /* 0x000fe40007ffe0ff */
[----:B------:R-:W-:Y:S02]  /*0240*/  IADD3.X R6, RZ, R13, RZ, P0, !PT ;  /* 0x0000000dff067210 */ /* 0x000fe400007fe4ff */
[----:B------:R-:W-:-:S04]  /*0250*/  LEA R14, P0, R9, UR6, 0x1 ;  /* 0x00000006090e7c11 */ /* 0x000fc8000f8008ff */
[----:B------:R-:W-:Y:S02]  /*0260*/  LEA.HI.X R15, R9, UR7, R6, 0x1, P0 ;  /* 0x00000007090f7c11 */ /* 0x000fe400080f0c06 */
[----:B------:R-:W-:Y:S02]  /*0270*/  IADD3 R9, R11, 0xa00, RZ ;  /* 0x00000a000b097810 */ /* 0x000fe40007ffe0ff */
[-C--:B------:R-:W-:Y:S02]  /*0280*/  IADD3 R7, P0, R7, R12.reuse, RZ ;  /* 0x0000000c07077210 */ /* 0x080fe40007f1e0ff */
[----:B------:R-:W-:Y:S01]  /*0290*/  IADD3 R8, P1, R9, R12, RZ ;  /* 0x0000000c09087210 */ /* 0x000fe20007f3e0ff */
[----:B------:R-:W2:Y:S01]  /*02a0*/  LDG.E.64.CONSTANT R14, desc[UR8][R14.64] ;  /* 0x000000080e0e7981 */ /* 0x000ea2000c1e9b00 */
[----:B------:R-:W-:Y:S02]  /*02b0*/  IADD3.X R9, RZ, R13, RZ, P0, !PT ;  /* 0x0000000dff097210 */ /* 0x000fe400007fe4ff */
[----:B------:R-:W-:-:S02]  /*02c0*/  LEA R16, P0, R7, UR6, 0x1 ;  /* 0x0000000607107c11 */ /* 0x000fc4000f8008ff */
[----:B------:R-:W-:Y:S02]  /*02d0*/  IADD3.X R10, RZ, R13, RZ, P1, !PT ;  /* 0x0000000dff0a7210 */ /* 0x000fe40000ffe4ff */
[----:B------:R-:W-:Y:S02]  /*02e0*/  LEA.HI.X R17, R7, UR7, R9, 0x1, P0 ;  /* 0x0000000707117c11 */ /* 0x000fe400080f0c09 */
[----:B------:R-:W-:-:S04]  /*02f0*/  LEA R18, P1, R8, UR6, 0x1 ;  /* 0x0000000608127c11 */ /* 0x000fc8000f8208ff */
[----:B------:R-:W3:Y:S01]  /*0300*/  LDG.E.64.CONSTANT R16, desc[UR8][R16.64] ;  /* 0x0000000810107981 */ /* 0x000ee2000c1e9b00 */
[----:B------:R-:W-:Y:S02]  /*0310*/  LEA.HI.X R19, R8, UR7, R10, 0x1, P1 ;  /* 0x0000000708137c11 */ /* 0x000fe400088f0c0a */
[----:B------:R-:W-:-:S04]  /*0320*/  IADD3 R11, R11, 0xf00, RZ ;  /* 0x00000f000b0b7810 */ /* 0x000fc80007ffe0ff */
[----:B------:R-:W-:Y:S01]  /*0330*/  IADD3 R11, P0, R11, R12, RZ ;  /* 0x0000000c0b0b7210 */ /* 0x000fe20007f1e0ff */
[----:B------:R-:W4:Y:S03]  /*0340*/  LDG.E.64.CONSTANT R18, desc[UR8][R18.64] ;  /* 0x0000000812127981 */ /* 0x000f26000c1e9b00 */
[----:B------:R-:W-:Y:S02]  /*0350*/  IADD3.X R12, RZ, R13, RZ, P0, !PT ;  /* 0x0000000dff0c7210 */ /* 0x000fe400007fe4ff */
[----:B------:R-:W-:-:S04]  /*0360*/  LEA R20, P0, R11, UR6, 0x1 ;  /* 0x000000060b147c11 */ /* 0x000fc8000f8008ff */
[----:B------:R-:W-:Y:S01]  /*0370*/  LEA.HI.X R21, R11, UR7, R12, 0x1, P0 ;  /* 0x000000070b157c11 */ /* 0x000fe200080f0c0c */
[----:B------:R-:W-:-:S05]  /*0380*/  ULDC.64 UR6, c[0x0][0x220] ;  /* 0x0000880000067ab9 */ /* 0x000fca0000000a00 */
[----:B------:R-:W4:Y:S01]  /*0390*/  LDG.E.64.CONSTANT R20, desc[UR8][R20.64] ;  /* 0x0000000814147981 */ /* 0x000f22000c1e9b00 */
[----:B------:R-:W-:Y:S02]  /*03a0*/  SHF.L.U32 R24, R22, 0x1, RZ ;  /* 0x0000000116187819 */ /* 0x000fe400000006ff */
[----:B------:R-:W-:Y:S02]  /*03b0*/  SHF.R.U32.HI R13, RZ, 0x1f, R22 ;  /* 0x0000001fff0d7819 */ /* 0x000fe40000011616 */
[C---:B------:R-:W-:Y:S02]  /*03c0*/  IADD3 R22, P0, R24.reuse, UR6, RZ ;  /* 0x0000000618167c10 */ /* 0x040fe4000ff1e0ff */
[----:B------:R-:W-:Y:S02]  /*03d0*/  IADD3 R24, P1, R24, UR10, RZ ;  /* 0x0000000a18187c10 */ /* 0x000fe4000ff3e0ff */
[C---:B------:R-:W-:Y:S02]  /*03e0*/  IADD3.X R23, R13.reuse, UR7, RZ, P0, !PT ;  /* 0x000000070d177c10 */ /* 0x040fe400087fe4ff */
[----:B------:R-:W-:-:S04]  /*03f0*/  IADD3.X R25, R13, UR11, RZ, P1, !PT ;  /* 0x0000000b0d197c10 */ /* 0x000fc80008ffe4ff */
[----:B------:R-:W5:Y:S04]  /*0400*/  LDG.E.64.CONSTANT R22, desc[UR8][R22.64] ;  /* 0x0000000816167981 */ /* 0x000f68000c1e9b00 */
[----:B------:R-:W5:Y:S01]  /*0410*/  LDG.E.64.CONSTANT R24, desc[UR8][R24.64] ;  /* 0x0000000818187981 */ /* 0x000f62000c1e9b00 */
[----:B------:R-:W-:Y:S01]  /*0420*/  ISETP.GT.U32.AND P0, PT, R2, 0x7f, PT ;  /* 0x0000007f0200780c */ /* 0x000fe20003f04070 */
[----:B------:R-:W-:Y:S01]  /*0430*/  BSSY B0, `(.L_x_1208) ;  /* 0x0000076000007945 */ /* 0x000fe20003800000 */
[C---:B--2---:R-:W-:Y:S02]  /*0440*/  PRMT R13, R14.reuse, 0x7632, R13 ;  /* 0x000076320e0d7816 */ /* 0x044fe4000000000d */
[----:B------:R-:W-:Y:S02]  /*0450*/  SHF.L.U32 R54, R14, 0x10, RZ ;  /* 0x000000100e367819 */ /* 0x000fe400000006ff */
[----:B------:R-:W-:-:S02]  /*0460*/  PRMT R26, R15, 0x7632, R26 ;  /* 0x000076320f1a7816 */ /* 0x000fc4000000001a */
[----:B------:R-:W-:Y:S01]  /*0470*/  SHF.L.U32 R27, R13, 0x10, RZ ;  /* 0x000000100d1b7819 */ /* 0x000fe200000006ff */
[----:B------:R-:W-:Y:S01]  /*0480*/  FADD.FTZ R13, RZ, R54 ;  /* 0x00000036ff0d7221 */ /* 0x000fe20000010000 */
[----:B------:R-:W-:Y:S01]  /*0490*/  SHF.L.U32 R32, R26, 0x10, RZ ;  /* 0x000000101a207819 */ /* 0x000fe200000006ff */
[----:B------:R-:W-:Y:S01]  /*04a0*/  FFMA.FTZ R26, R54, R54, RZ ;  /* 0x00000036361a7223 */ /* 0x000fe200000100ff */
[----:B------:R-:W-:Y:S01]  /*04b0*/  SHF.L.U32 R50, R15, 0x10, RZ ;  /* 0x000000100f327819 */ /* 0x000fe200000006ff */
[----:B------:R-:W-:Y:S01]  /*04c0*/  FADD.FTZ R28, R13, R27 ;  /* 0x0000001b0d1c7221 */ /* 0x000fe20000010000 */
[C---:B---3--:R-:W-:Y:S02]  /*04d0*/  SHF.L.U32 R53, R16.reuse, 0x10, RZ ;  /* 0x0000001010357819 */ /* 0x048fe400000006ff */
[----:B------:R-:W-:Y:S01]  /*04e0*/  PRMT R13, R16, 0x7632, R13 ;  /* 0x00007632100d7816 */ /* 0x000fe2000000000d */
[----:B------:R-:W-:Y:S01]  /*04f0*/  FFMA.FTZ R30, R27, R27, R26 ;  /* 0x0000001b1b1e7223 */ /* 0x000fe2000001001a */
[----:B------:R-:W-:Y:S01]  /*0500*/  FADD.FTZ R29, RZ, R50 ;  /* 0x00000032ff1d7221 */ /* 0x000fe20000010000 */
[----:B------:R-:W-:Y:S01]  /*0510*/  FFMA.FTZ R31, R50, R50, RZ ;  /* 0x00000032321f7223 */ /* 0x000fe200000100ff */
[----:B------:R-:W-:Y:S01]  /*0520*/  SHF.L.U32 R13, R13, 0x10, RZ ;  /* 0x000000100d0d7819 */ /* 0x000fe200000006ff */
[----:B------:R-:W-:Y:S01]  /*0530*/  FADD.FTZ R28, R28, R53 ;  /* 0x000000351c1c7221 */ /* 0x000fe20000010000 */
[----:B------:R-:W-:Y:S01]  /*0540*/  SHF.L.U32 R49, R17, 0x10, RZ ;  /* 0x0000001011317819 */ /* 0x000fe200000006ff */
[----:B------:R-:W-:Y:S01]  /*0550*/  FFMA.FTZ R30, R53, R53, R30 ;  /* 0x00000035351e7223 */ /* 0x000fe2000001001e */
[----:B------:R-:W-:Y:S01]  /*0560*/  PRMT R26, R17, 0x7632, R26 ;  /* 0x00007632111a7816 */ /* 0x000fe2000000001a */
[----:B------:R-:W-:Y:S01]  /*0570*/  FADD.FTZ R34, R29, R32 ;  /* 0x000000201d227221 */ /* 0x000fe20000010000 */
[----:B------:R-:W-:Y:S01]  /*0580*/  FFMA.FTZ R32, R32, R32, R31 ;  /* 0x0000002020207223 */ /* 0x000fe2000001001f */
[----:B----4-:R-:W-:Y:S01]  /*0590*/  SHF.L.U32 R52, R18, 0x10, RZ ;  /* 0x0000001012347819 */ /* 0x010fe200000006ff */
[----:B------:R-:W-:Y:S01]  /*05a0*/  FADD.FTZ R29, R28, R13 ;  /* 0x0000000d1c1d7221 */ /* 0x000fe20000010000 */
[----:B------:R-:W-:Y:S01]  /*05b0*/  SHF.L.U32 R31, R26, 0x10, RZ ;  /* 0x000000101a1f7819 */ /* 0x000fe200000006ff */
[----:B------:R-:W-:Y:S01]  /*05c0*/  FFMA.FTZ R13, R13, R13, R30 ;  /* 0x0000000d0d0d7223 */ /* 0x000fe2000001001e */
[----:B------:R-:W-:Y:S01]  /*05d0*/  FADD.FTZ R34, R34, R49 ;  /* 0x0000003122227221 */ /* 0x000fe20000010000 */
[----:B------:R-:W-:Y:S01]  /*05e0*/  PRMT R27, R18, 0x7632, R27 ;  /* 0x00007632121b7816 */ /* 0x000fe2000000001b */
[----:B------:R-:W-:Y:S01]  /*05f0*/  FFMA.FTZ R32, R49, R49, R32 ;  /* 0x0000003131207223 */ /* 0x000fe20000010020 */
[----:B------:R-:W-:Y:S01]  /*0600*/  FFMA.FTZ R26, R52, R52, R13 ;  /* 0x00000034341a7223 */ /* 0x000fe2000001000d */
[----:B------:R-:W-:Y:S01]  /*0610*/  FADD.FTZ R33, R34, R31 ;  /* 0x0000001f22217221 */ /* 0x000fe20000010000 */
[----:B------:R-:W-:Y:S01]  /*0620*/  SHF.L.U32 R48, R19, 0x10, RZ ;  /* 0x0000001013307819 */ /* 0x000fe200000006ff */
[----:B------:R-:W-:Y:S01]  /*0630*/  FFMA.FTZ R31, R31, R31, R32 ;  /* 0x0000001f1f1f7223 */ /* 0x000fe20000010020 */
[----:B------:R-:W-:-:S02]  /*0640*/  PRMT R13, R19, 0x7632, R13 ;  /* 0x00007632130d7816 */ /* 0x000fc4000000000d */
[----:B------:R-:W-:Y:S01]  /*0650*/  SHF.L.U32 R27, R27, 0x10, RZ ;  /* 0x000000101b1b7819 */ /* 0x000fe200000006ff */
[----:B------:R-:W-:Y:S01]  /*0660*/  FADD.FTZ R29, R29, R52 ;  /* 0x000000341d1d7221 */ /* 0x000fe20000010000 */
[----:B------:R-:W-:Y:S01]  /*0670*/  SHF.L.U32 R32, R13, 0x10, RZ ;  /* 0x000000100d207819 */ /* 0x000fe200000006ff */
[----:B------:R-:W-:Y:S01]  /*0680*/  FADD.FTZ R33, R33, R48 ;  /* 0x0000003021217221 */ /* 0x000fe20000010000 */
[----:B------:R-:W-:Y:S01]  /*0690*/  FFMA.FTZ R31, R48, R48, R31 ;  /* 0x00000030301f7223 */ /* 0x000fe2000001001f */
[--C-:B------:R-:W-:Y:S01]  /*06a0*/  FFMA.FTZ R30, R27, R27, R26.reuse ;  /* 0x0000001b1b1e7223 */ /* 0x100fe2000001001a */
[--C-:B------:R-:W-:Y:S01]  /*06b0*/  FADD.FTZ R28, R29, R27.reuse ;  /* 0x0000001b1d1c7221 */ /* 0x100fe20000010000 */
[C---:B------:R-:W-:Y:S02]  /*06c0*/  SHF.L.U32 R51, R20.reuse, 0x10, RZ ;  /* 0x0000001014337819 */ /* 0x040fe400000006ff */
[----:B------:R-:W-:Y:S01]  /*06d0*/  PRMT R26, R20, 0x7632, R26 ;  /* 0x00007632141a7816 */ /* 0x000fe2000000001a */
[----:B------:R-:W-:Y:S01]  /*06e0*/  FADD.FTZ R34, R33, R32 ;  /* 0x0000002021227221 */ /* 0x000fe20000010000 */
[C---:B------:R-:W-:Y:S01]  /*06f0*/  PRMT R27, R21.reuse, 0x7632, R27 ;  /* 0x00007632151b7816 */ /* 0x040fe2000000001b */
[----:B------:R-:W-:Y:S01]  /*0700*/  FFMA.FTZ R36, R32, R32, R31 ;  /* 0x0000002020247223 */ /* 0x000fe2000001001f */
[----:B------:R-:W-:-:S02]  /*0710*/  SHF.L.U32 R13, R21, 0x10, RZ ;  /* 0x00000010150d7819 */ /* 0x000fc400000006ff */
[----:B------:R-:W-:Y:S01]  /*0720*/  SHF.L.U32 R32, R26, 0x10, RZ ;  /* 0x000000101a207819 */ /* 0x000fe200000006ff */
[----:B------:R-:W-:Y:S01]  /*0730*/  FADD.FTZ R26, R28, R51 ;  /* 0x000000331c1a7221 */ /* 0x000fe20000010000 */
[----:B------:R-:W-:Y:S01]  /*0740*/  SHF.L.U32 R38, R27, 0x10, RZ ;  /* 0x000000101b267819 */ /* 0x000fe200000006ff */
[----:B------:R-:W-:Y:S01]  /*0750*/  FFMA.FTZ R27, R51, R51, R30 ;  /* 0x00000033331b7223 */ /* 0x000fe2000001001e */
[----:B------:R-:W-:Y:S01]  /*0760*/  FFMA.FTZ R29, R13, R13, R36 ;  /* 0x0000000d0d1d7223 */ /* 0x000fe20000010024 */
[----:B------:R-:W-:Y:S01]  /*0770*/  FADD.FTZ R28, R34, R13 ;  /* 0x0000000d221c7221 */ /* 0x000fe20000010000 */
[----:B------:R-:W-:Y:S01]  /*0780*/  FADD.FTZ R26, R26, R32 ;  /* 0x000000201a1a7221 */ /* 0x000fe20000010000 */
[----:B------:R-:W-:Y:S01]  /*0790*/  FFMA.FTZ R27, R32, R32, R27 ;  /* 0x00000020201b7223 */ /* 0x000fe2000001001b */
[----:B------:R-:W-:Y:S01]  /*07a0*/  FFMA.FTZ R29, R38, R38, R29 ;  /* 0x00000026261d7223 */ /* 0x000fe2000001001d */
[----:B------:R-:W-:-:S03]  /*07b0*/  FADD.FTZ R28, R28, R38 ;  /* 0x000000261c1c7221 */ /* 0x000fc60000010000 */
[----:B------:R0:W-:Y:S04]  /*07c0*/  STS.64 [R55], R26 ;  /* 0x0000001a37007388 */ /* 0x0001e80000000a00 */
[----:B------:R0:W-:Y:S01]  /*07d0*/  STS.64 [R55+0xc80], R28 ;  /* 0x000c801c37007388 */ /* 0x0001e20000000a00 */
[----:B------:R-:W-:Y:S01]  /*07e0*/  CS2R R34, SRZ ;  /* 0x0000000000227805 */ /* 0x000fe2000001ff00 */
[----:B------:R-:W-:Y:S06]  /*07f0*/  BAR.SYNC.DEFER_BLOCKING 0x0 ;  /* 0x0000000000007b1d */ /* 0x000fec0000010000 */
[----:B------:R-:W-:Y:S05]  /*0800*/  @P0 BRA `(.L_x_1209) ;  /* 0x0000000000e00947 */ /* 0x000fea0003800000 */
[----:B0-----:R-:W0:Y:S01]  /*0810*/  S2R R27, SR_CgaCtaId ;  /* 0x00000000001b7919 */ /* 0x001e220000008800 */
[----:B------:R-:W-:Y:S02]  /*0820*/  SHF.R.U32.HI R26, RZ, 0x2, R2 ;  /* 0x00000002ff1a7819 */ /* 0x000fe40000011602 */
[----:B------:R-:W-:-:S03]  /*0830*/  MOV R30, 0x400 ;  /* 0x00000400001e7802 */ /* 0x000fc60000000f00 */
[----:B------:R-:W-:-:S05]  /*0840*/  IMAD R26, R26, 0xa, RZ ;  /* 0x0000000a1a1a7824 */ /* 0x000fca00078e02ff */
[C---:B------:R-:W-:Y:S02]  /*0850*/  IADD3 R29, R26.reuse, 0x2, RZ ;  /* 0x000000021a1d7810 */ /* 0x040fe40007ffe0ff */
[----:B------:R-:W-:Y:S02]  /*0860*/  SHF.R.U32.HI R28, RZ, 0x2, R26 ;  /* 0x00000002ff1c7819 */ /* 0x000fe4000001161a */
[--C-:B------:R-:W-:Y:S02]  /*0870*/  SHF.R.U32.HI R31, RZ, 0x1, R29.reuse ;  /* 0x00000001ff1f7819 */ /* 0x100fe4000001161d */
[----:B------:R-:W-:Y:S02]  /*0880*/  IADD3 R32, R26, 0x4, RZ ;  /* 0x000000041a207810 */ /* 0x000fe40007ffe0ff */
[----:B------:R-:W-:Y:S02]  /*0890*/  SHF.R.U32.HI R34, RZ, 0x2, R29 ;  /* 0x00000002ff227819 */ /* 0x000fe4000001161d */
[----:B------:R-:W-:-:S02]  /*08a0*/  LOP3.LUT R31, R31, 0x1, RZ, 0xc0, !PT ;  /* 0x000000011f1f7812 */ /* 0x000fc400078ec0ff */
[--C-:B------:R-:W-:Y:S02]  /*08b0*/  SHF.R.U32.HI R33, RZ, 0x1, R32.reuse ;  /* 0x00000001ff217819 */ /* 0x100fe40000011620 */
[----:B------:R-:W-:Y:S01]  /*08c0*/  SHF.R.U32.HI R36, RZ, 0x2, R32 ;  /* 0x00000002ff247819 */ /* 0x000fe20000011620 */
[----:B------:R-:W-:Y:S01]  /*08d0*/  IMAD R31, R31, 0x50, R34 ;  /* 0x000000501f1f7824 */ /* 0x000fe200078e0222 */
[----:B------:R-:W-:Y:S02]  /*08e0*/  SHF.L.U32 R32, R2, 0x3, RZ ;  /* 0x0000000302207819 */ /* 0x000fe400000006ff */
[----:B------:R-:W-:Y:S02]  /*08f0*/  IADD3 R34, R26, 0x8, RZ ;  /* 0x000000081a227810 */ /* 0x000fe40007ffe0ff */
[----:B------:R-:W-:Y:S02]  /*0900*/  LOP3.LUT R33, R33, 0x1, RZ, 0xc0, !PT ;  /* 0x0000000121217812 */ /* 0x000fe400078ec0ff */
[----:B0-----:R-:W-:-:S02]  /*0910*/  LEA R30, R27, R30, 0x18 ;  /* 0x0000001e1b1e7211 */ /* 0x001fc400078ec0ff */
[----:B------:R-:W-:Y:S01]  /*0920*/  SHF.R.U32.HI R27, RZ, 0x1, R26 ;  /* 0x00000001ff1b7819 */ /* 0x000fe2000001161a */
[----:B------:R-:W-:Y:S01]  /*0930*/  IMAD R33, R33, 0x50, R36 ;  /* 0x0000005021217824 */ /* 0x000fe200078e0224 */
[----:B------:R-:W-:Y:S01]  /*0940*/  LOP3.LUT R32, R32, 0x18, RZ, 0xc0, !PT ;  /* 0x0000001820207812 */ /* 0x000fe200078ec0ff */
[--C-:B------:R-:W-:Y:S01]  /*0950*/  IMAD R31, R31, 0x28, R30.reuse ;  /* 0x000000281f1f7824 */ /* 0x100fe200078e021e */
[----:B------:R-:W-:Y:S01]  /*0960*/  LOP3.LUT R27, R27, 0x1, RZ, 0xc0, !PT ;  /* 0x000000011b1b7812 */ /* 0x000fe200078ec0ff */
[----:B------:R-:W-:Y:S01]  /*0970*/  IMAD R33, R33, 0x28, R30 ;  /* 0x0000002821217824 */ /* 0x000fe200078e021e */
[----:B------:R-:W-:-:S03]  /*0980*/  SHF.R.U32.HI R35, RZ, 0x2, R34 ;  /* 0x00000002ff237819 */ /* 0x000fc60000011622 */
[----:B------:R-:W-:Y:S01]  /*0990*/  IMAD R27, R27, 0x50, R28 ;  /* 0x000000501b1b7824 */ /* 0x000fe200078e021c */
[----:B------:R-:W-:-:S03]  /*09a0*/  IADD3 R28, R26, 0x6, RZ ;  /* 0x000000061a1c7810 */ /* 0x000fc60007ffe0ff */
[----:B------:R-:W-:Y:S01]  /*09b0*/  IMAD R27, R27, 0x28, R30 ;  /* 0x000000281b1b7824 */ /* 0x000fe200078e021e */
[--C-:B------:R-:W-:Y:S02]  /*09c0*/  SHF.R.U32.HI R26, RZ, 0x1, R28.reuse ;  /* 0x00000001ff1a7819 */ /* 0x100fe4000001161c */
[----:B------:R-:W-:Y:S02]  /*09d0*/  SHF.R.U32.HI R29, RZ, 0x2, R28 ;  /* 0x00000002ff1d7819 */ /* 0x000fe4000001161c */
[----:B------:R-:W-:Y:S02]  /*09e0*/  SHF.R.U32.HI R28, RZ, 0x1, R34 ;  /* 0x00000001ff1c7819 */ /* 0x000fe40000011622 */
[----:B------:R-:W-:Y:S02]  /*09f0*/  LOP3.LUT R26, R26, 0x1, RZ, 0xc0, !PT ;  /* 0x000000011a1a7812 */ /* 0x000fe400078ec0ff */
[----:B------:R-:W-:Y:S02]  /*0a00*/  IADD3 R27, R27, R32, RZ ;  /* 0x000000201b1b7210 */ /* 0x000fe40007ffe0ff */
[----:B------:R-:W-:Y:S01]  /*0a10*/  LOP3.LUT R34, R28, 0x1, RZ, 0xc0, !PT ;  /* 0x000000011c227812 */ /* 0x000fe200078ec0ff */
[----:B------:R-:W-:Y:S01]  /*0a20*/  IMAD R29, R26, 0x50, R29 ;  /* 0x000000501a1d7824 */ /* 0x000fe200078e021d */
[----:B------:R-:W-:-:S02]  /*0a30*/  IADD3 R28, R32, R31, RZ ;  /* 0x0000001f201c7210 */ /* 0x000fc40007ffe0ff */
[----:B------:R-:W0:Y:S01]  /*0a40*/  LDS.64 R26, [R27] ;  /* 0x000000001b1a7984 */ /* 0x000e220000000a00 */
[----:B------:R-:W-:Y:S01]  /*0a50*/  IMAD R37, R34, 0x50, R35 ;  /* 0x0000005022257824 */ /* 0x000fe200078e0223 */
[C---:B------:R-:W-:Y:S01]  /*0a60*/  IADD3 R31, R32.reuse, R33, RZ ;  /* 0x00000021201f7210 */ /* 0x040fe20007ffe0ff */
[--C-:B------:R-:W-:Y:S02]  /*0a70*/  IMAD R35, R29, 0x28, R30.reuse ;  /* 0x000000281d237824 */ /* 0x100fe400078e021e */
[----:B------:R-:W1:Y:S01]  /*0a80*/  LDS.64 R28, [R28] ;  /* 0x000000001c1c7984 */ /* 0x000e620000000a00 */
[----:B------:R-:W-:Y:S02]  /*0a90*/  IMAD R37, R37, 0x28, R30 ;  /* 0x0000002825257824 */ /* 0x000fe400078e021e */
[C---:B------:R-:W-:Y:S01]  /*0aa0*/  IADD3 R33, R32.reuse, R35, RZ ;  /* 0x0000002320217210 */ /* 0x040fe20007ffe0ff */
[----:B------:R-:W2:Y:S02]  /*0ab0*/  LDS.64 R30, [R31] ;  /* 0x000000001f1e7984 */ /* 0x000ea40000000a00 */
[----:B------:R-:W-:-:S03]  /*0ac0*/  IADD3 R36, R32, R37, RZ ;  /* 0x0000002520247210 */ /* 0x000fc60007ffe0ff */
        /* <DEDUP_REMOVED lines=12> */
.L_x_1209:
[----:B------:R-:W-:Y:S05]  /*0b90*/  BSYNC B0 ;  /* 0x0000000000007941 */ /* 0x000fea0003800000 */
.L_x_1208:
[----:B0-----:R-:W0:Y:S01]  /*0ba0*/  SHFL.BFLY PT, R27, R34, 0x2, 0x1f ;  /* 0x0c401f00221b7f89 */ /* 0x001e2200000e0000 */
[C---:B------:R-:W-:Y:S01]  /*0bb0*/  LOP3.LUT P1, RZ, R2.reuse, 0xffffff83, RZ, 0xc0, !PT ;  /* 0xffffff8302ff7812 */ /* 0x040fe2000782c0ff */
[----:B------:R-:W-:Y:S01]  /*0bc0*/  BSSY B0, `(.L_x_1210) ;  /* 0x0000015000007945 */ /* 0x000fe20003800000 */
[C---:B------:R-:W-:Y:S01]  /*0bd0*/  ISETP.NE.AND P2, PT, R2.reuse, RZ, PT ;  /* 0x000000ff0200720c */ /* 0x040fe20003f45270 */
[----:B------:R-:W1:Y:S01]  /*0be0*/  SHFL.BFLY PT, R26, R35, 0x2, 0x1f ;  /* 0x0c401f00231a7f89 */ /* 0x000e6200000e0000 */
[----:B------:R-:W-:Y:S01]  /*0bf0*/  ISETP.GT.U32.AND P0, PT, R2, 0xff, PT ;  /* 0x000000ff0200780c */ /* 0x000fe20003f04070 */
[----:B0-----:R-:W-:Y:S01]  /*0c00*/  FADD.FTZ R28, R27, R34 ;  /* 0x000000221b1c7221 */ /* 0x001fe20000010000 */
[----:B-1----:R-:W-:-:S04]  /*0c10*/  FADD.FTZ R29, R26, R35 ;  /* 0x000000231a1d7221 */ /* 0x002fc80000010000 */
[----:B------:R-:W0:Y:S04]  /*0c20*/  SHFL.BFLY PT, R27, R28, 0x1, 0x1f ;  /* 0x0c201f001c1b7f89 */ /* 0x000e2800000e0000 */
[----:B------:R-:W1:Y:S01]  /*0c30*/  SHFL.BFLY PT, R30, R29, 0x1, 0x1f ;  /* 0x0c201f001d1e7f89 */ /* 0x000e6200000e0000 */
[----:B0-----:R-:W-:Y:S01]  /*0c40*/  FADD.FTZ R26, R28, R27 ;  /* 0x0000001b1c1a7221 */ /* 0x001fe20000010000 */
[----:B-1----:R-:W-:Y:S01]  /*0c50*/  FADD.FTZ R27, R29, R30 ;  /* 0x0000001e1d1b7221 */ /* 0x002fe20000010000 */
[----:B------:R-:W-:Y:S06]  /*0c60*/  @P1 BRA `(.L_x_1211) ;  /* 0x0000000000281947 */ /* 0x000fec0003800000 */
[----:B------:R-:W0:Y:S01]  /*0c70*/  LDC R33, c[0x0][0x10] ;  /* 0x00000400ff217b82 */ /* 0x000e220000000800 */
[----:B------:R-:W-:Y:S02]  /*0c80*/  SHF.R.U32.HI R32, RZ, 0x2, R2 ;  /* 0x00000002ff207819 */ /* 0x000fe40000011602 */
[----:B------:R-:W-:-:S04]  /*0c90*/  LOP3.LUT R31, R3, 0xff, RZ, 0xc0, !PT ;  /* 0x000000ff031f7812 */ /* 0x000fc800078ec0ff */
[----:B------:R-:W-:Y:S01]  /*0ca0*/  PRMT R31, R32, 0x2104, R31 ;  /* 0x00002104201f7816 */ /* 0x000fe2000000001f */
[----:B------:R-:W1:Y:S01]  /*0cb0*/  LDC.64 R28, c[0x0][0x248] ;  /* 0x00009200ff1c7b82 */ /* 0x000e620000000a00 */
[----:B0-----:R-:W-:-:S05]  /*0cc0*/  IMAD R30, R33, UR4, R0 ;  /* 0x00000004211e7c24 */ /* 0x001fca000f8e0200 */
[----:B------:R-:W-:-:S04]  /*0cd0*/  LEA R30, R30, R31, 0xd ;  /* 0x0000001f1e1e7211 */ /* 0x000fc800078e68ff */
[----:B------:R-:W-:-:S05]  /*0ce0*/  SHF.L.U32 R31, R30, 0x1, RZ ;  /* 0x000000011e1f7819 */ /* 0x000fca00000006ff */
[----:B-1----:R-:W-:-:S05]  /*0cf0*/  IMAD.WIDE.U32 R28, R31, 0x4, R28 ;  /* 0x000000041f1c7825 */ /* 0x002fca00078e001c */
[----:B------:R0:W-:Y:S02]  /*0d00*/  STG.E.64 desc[UR8][R28.64], R26 ;  /* 0x0000001a1c007986 */ /* 0x0001e4000c101b08 */
.L_x_1211:
[----:B------:R-:W-:Y:S05]  /*0d10*/  BSYNC B0 ;  /* 0x0000000000007941 */ /* 0x000fea0003800000 */
.L_x_1210:
[----:B------:R-:W-:Y:S01]  /*0d20*/  BAR.SYNC.DEFER_BLOCKING 0x0 ;  /* 0x0000000000007b1d */ /* 0x000fe20000010000 */
[----:B------:R-:W-:-:S05]  /*0d30*/  CS2R R46, SRZ ;  /* 0x00000000002e7805 */ /* 0x000fca000001ff00 */
[----:B------:R-:W-:Y:S05]  /*0d40*/  @P2 BRA `(.L_x_1212) ;  /* 0x00000000003c2947 */ /* 0x000fea0003800000 */
[----:B0-----:R-:W0:Y:S01]  /*0d50*/  LDC.64 R26, c[0x0][0x250] ;  /* 0x00009400ff1a7b82 */ /* 0x001e220000000a00 */
        /* <DEDUP_REMOVED lines=8> */
.L_x_1213:
[----:B------:R-:W2:Y:S04]  /*0de0*/  LD.E.STRONG.GPU R28, desc[UR8][R26.64] ;  /* 0x000000081a1c7980 */ /* 0x000ea8000c10f900 */
[----:B--2---:R-:W-:Y:S01]  /*0df0*/  CCTL.IVALL ;  /* 0x00000000ff00798f */ /* 0x004fe20002000000 */
[----:B------:R-:W-:Y:S05]  /*0e00*/  YIELD ;  /* 0x0000000000007946 */ /* 0x000fea0003800000 */
[----:B-----5:R-:W-:-:S04]  /*0e10*/  LOP3.LUT R28, R28, R29, RZ, 0x3c, !PT ;  /* 0x0000001d1c1c7212 */ /* 0x020fc800078e3cff */
[----:B------:R-:W-:-:S13]  /*0e20*/  ISETP.GT.AND P1, PT, R28, -0x1, PT ;  /* 0xffffffff1c00780c */ /* 0x000fda0003f24270 */
[----:B------:R-:W-:Y:S05]  /*0e30*/  @P1 BRA `(.L_x_1213) ;  /* 0xfffffffc00e81947 */ /* 0x000fea000383ffff */
.L_x_1212:
[----:B------:R-:W-:Y:S05]  /*0e40*/  WARPSYNC.ALL ;  /* 0x0000000000007948 */ /* 0x000fea0003800000 */
[----:B------:R-:W-:Y:S06]  /*0e50*/  BAR.SYNC.DEFER_BLOCKING 0x0 ;  /* 0x0000000000007b1d */ /* 0x000fec0000010000 */
[----:B------:R-:W-:Y:S04]  /*0e60*/  BSSY B0, `(.L_x_1214) ;  /* 0x00000aa000007945 */ /* 0x000fe80003800000 */
[----:B------:R-:W-:Y:S05]  /*0e70*/  @P0 BRA `(.L_x_1215) ;  /* 0x0000000800a00947 */ /* 0x000fea0003800000 */
[----:B0-----:R-:W0:Y:S01]  /*0e80*/  LDC R29, c[0x0][0x10] ;  /* 0x00000400ff1d7b82 */ /* 0x001e220000000800 */
[----:B------:R-:W-:-:S04]  /*0e90*/  SHF.L.U32 R27, R2, 0x5, RZ ;  /* 0x00000005021b7819 */ /* 0x000fc800000006ff */
[----:B------:R-:W-:-:S03]  /*0ea0*/  LOP3.LUT R27, R27, 0x7fffff00, RZ, 0xc0, !PT ;  /* 0x7fffff001b1b7812 */ /* 0x000fc600078ec0ff */
        /* <DEDUP_REMOVED lines=11> */
[C---:B------:R-:W-:Y:S01]  /*0f60*/  IADD3 R33, R56.reuse, 0x30, RZ ;  /* 0x0000003038217810 */ /* 0x040fe20007ffe0ff */
[--C-:B------:R-:W-:Y:S01]  /*0f70*/  IMAD.WIDE.U32 R30, R31, 0x4, R58.reuse ;  /* 0x000000041f1e7825 */ /* 0x100fe200078e003a */
[C---:B------:R-:W-:Y:S01]  /*0f80*/  IADD3 R35, R56.reuse, 0x40, RZ ;  /* 0x0000004038237810 */ /* 0x040fe20007ffe0ff */
[----:B------:R-:W3:Y:S02]  /*0f90*/  LDG.E.64 R28, desc[UR8][R28.64] ;  /* 0x000000081c1c7981 */ /* 0x000ee4000c1e1b00 */
[--C-:B------:R-:W-:Y:S01]  /*0fa0*/  IMAD.WIDE.U32 R32, R33, 0x4, R58.reuse ;  /* 0x0000000421207825 */ /* 0x100fe200078e003a */
[C---:B------:R-:W-:Y:S01]  /*0fb0*/  IADD3 R37, R56.reuse, 0x50, RZ ;  /* 0x0000005038257810 */ /* 0x040fe20007ffe0ff */
[----:B------:R-:W4:Y:S02]  /*0fc0*/  LDG.E.64 R30, desc[UR8][R30.64] ;  /* 0x000000081e1e7981 */ /* 0x000f24000c1e1b00 */
[--C-:B------:R-:W-:Y:S01]  /*0fd0*/  IMAD.WIDE.U32 R34, R35, 0x4, R58.reuse ;  /* 0x0000000423227825 */ /* 0x100fe200078e003a */
[----:B------:R-:W-:Y:S01]  /*0fe0*/  IADD3 R39, R56, 0x60, RZ ;  /* 0x0000006038277810 */ /* 0x000fe20007ffe0ff */
[----:B------:R-:W4:Y:S02]  /*0ff0*/  LDG.E.64 R32, desc[UR8][R32.64] ;  /* 0x0000000820207981 */ /* 0x000f24000c1e1b00 */
[----:B------:R-:W-:-:S02]  /*1000*/  IMAD.WIDE.U32 R36, R37, 0x4, R58 ;  /* 0x0000000425247825 */ /* 0x000fc400078e003a */
[----:B------:R-:W4:Y:S01]  /*1010*/  LDG.E.64 R34, desc[UR8][R34.64] ;  /* 0x0000000822227981 */ /* 0x000f22000c1e1b00 */
[C---:B------:R-:W-:Y:S01]  /*1020*/  IADD3 R41, R56.reuse, 0x70, RZ ;  /* 0x0000007038297810 */ /* 0x040fe20007ffe0ff */
[--C-:B------:R-:W-:Y:S02]  /*1030*/  IMAD.WIDE.U32 R38, R39, 0x4, R58.reuse ;  /* 0x0000000427267825 */ /* 0x100fe400078e003a */
[----:B------:R-:W4:Y:S01]  /*1040*/  LDG.E.64 R36, desc[UR8][R36.64] ;  /* 0x0000000824247981 */ /* 0x000f22000c1e1b00 */
[----:B------:R-:W-:Y:S01]  /*1050*/  IADD3 R43, R56, 0x80, RZ ;  /* 0x00000080382b7810 */ /* 0x000fe20007ffe0ff */
[--C-:B------:R-:W-:Y:S02]  /*1060*/  IMAD.WIDE.U32 R40, R41, 0x4, R58.reuse ;  /* 0x0000000429287825 */ /* 0x100fe400078e003a */
[----:B------:R-:W4:Y:S02]  /*1070*/  LDG.E.64 R38, desc[UR8][R38.64] ;  /* 0x0000000826267981 */ /* 0x000f24000c1e1b00 */
[----:B------:R-:W-:-:S02]  /*1080*/  IMAD.WIDE.U32 R42, R43, 0x4, R58 ;  /* 0x000000042b2a7825 */ /* 0x000fc400078e003a */
[----:B------:R-:W4:Y:S01]  /*1090*/  LDG.E.64 R40, desc[UR8][R40.64] ;  /* 0x0000000828287981 */ /* 0x000f22000c1e1b00 */
[----:B------:R-:W-:-:S03]  /*10a0*/  IADD3 R45, R56, 0x90, RZ ;  /* 0x00000090382d7810 */ /* 0x000fc60007ffe0ff */
[----:B------:R-:W4:Y:S01]  /*10b0*/  LDG.E.64 R42, desc[UR8][R42.64] ;  /* 0x000000082a2a7981 */ /* 0x000f22000c1e1b00 */
[----:B------:R-:W-:Y:S01]  /*10c0*/  IADD3 R47, R56, 0xa0, RZ ;  /* 0x000000a0382f7810 */ /* 0x000fe20007ffe0ff */
[----:B------:R-:W-:-:S06]  /*10d0*/  IMAD.WIDE.U32 R44, R45, 0x4, R58 ;  /* 0x000000042d2c7825 */ /* 0x000fcc00078e003a */
[----:B------:R-:W4:Y:S01]  /*10e0*/  LDG.E.64 R44, desc[UR8][R44.64] ;  /* 0x000000082c2c7981 */ /* 0x000f22000c1e1b00 */
[----:B------:R-:W-:-:S06]  /*10f0*/  IMAD.WIDE.U32 R46, R47, 0x4, R58 ;  /* 0x000000042f2e7825 */ /* 0x000fcc00078e003a */
[----:B------:R-:W4:Y:S01]  /*1100*/  LDG.E.64 R46, desc[UR8][R46.64] ;  /* 0x000000082e2e7981 */ /* 0x000f22000c1e1b00 */
[----:B--2---:R-:W-:Y:S01]  /*1110*/  FADD.FTZ R57, RZ, R26 ;  /* 0x0000001aff397221 */ /* 0x004fe20000010000 */
[----:B------:R-:W-:Y:S01]  /*1120*/  FADD.FTZ R26, RZ, R27 ;  /* 0x0000001bff1a7221 */ /* 0x000fe20000010000 */
[----:B------:R-:W-:Y:S02]  /*1130*/  IADD3 R27, R56, 0xb0, RZ ;  /* 0x000000b0381b7810 */ /* 0x000fe40007ffe0ff */
[----:B---3--:R-:W-:Y:S01]  /*1140*/  FADD.FTZ R57, R28, R57 ;  /* 0x000000391c397221 */ /* 0x008fe20000010000 */
[----:B------:R-:W-:Y:S01]  /*1150*/  FADD.FTZ R26, R29, R26 ;  /* 0x0000001a1d1a7221 */ /* 0x000fe20000010000 */
[----:B------:R-:W-:Y:S02]  /*1160*/  IADD3 R29, R56, 0xc0, RZ ;  /* 0x000000c0381d7810 */ /* 0x000fe40007ffe0ff */
[----:B----4-:R-:W-:Y:S01]  /*1170*/  FADD.FTZ R57, R30, R57 ;  /* 0x000000391e397221 */ /* 0x010fe20000010000 */
[----:B------:R-:W-:-:S03]  /*1180*/  FADD.FTZ R26, R31, R26 ;  /* 0x0000001a1f1a7221 */ /* 0x000fc60000010000 */
[----:B------:R-:W-:Y:S01]  /*1190*/  FADD.FTZ R57, R32, R57 ;  /* 0x0000003920397221 */ /* 0x000fe20000010000 */
[----:B------:R-:W-:-:S03]  /*11a0*/  FADD.FTZ R26, R33, R26 ;  /* 0x0000001a211a7221 */ /* 0x000fc60000010000 */
        /* <DEDUP_REMOVED lines=8> */
[----:B------:R-:W-:Y:S01]  /*1230*/  FADD.FTZ R28, R39, R26 ;  /* 0x0000001a271c7221 */ /* 0x000fe20000010000 */
[----:B------:R-:W-:-:S04]  /*1240*/  IMAD.WIDE.U32 R26, R27, 0x4, R58 ;  /* 0x000000041b1a7825 */ /* 0x000fc800078e003a */
[----:B------:R-:W-:Y:S01]  /*1250*/  FADD.FTZ R57, R40, R57 ;  /* 0x0000003928397221 */ /* 0x000fe20000010000 */
[----:B------:R-:W-:Y:S01]  /*1260*/  FADD.FTZ R30, R41, R28 ;  /* 0x0000001c291e7221 */ /* 0x000fe20000010000 */
[----:B------:R-:W2:Y:S01]  /*1270*/  LDG.E.64 R34, desc[UR8][R34.64] ;  /* 0x0000000822227981 */ /* 0x000ea2000c1e1b00 */
[----:B------:R-:W-:-:S03]  /*1280*/  IMAD.WIDE.U32 R28, R29, 0x4, R58 ;  /* 0x000000041d1c7825 */ /* 0x000fc600078e003a */
[----:B------:R-:W3:Y:S01]  /*1290*/  LDG.E.64 R26, desc[UR8][R26.64] ;  /* 0x000000081a1a7981 */ /* 0x000ee2000c1e1b00 */
[----:B------:R-:W-:Y:S01]  /*12a0*/  FADD.FTZ R32, R43, R30 ;  /* 0x0000001e2b207221 */ /* 0x000fe20000010000 */
[----:B------:R-:W-:Y:S01]  /*12b0*/  IADD3 R41, R56, 0xf0, RZ ;  /* 0x000000f038297810 */ /* 0x000fe20007ffe0ff */
[----:B------:R-:W-:Y:S01]  /*12c0*/  FADD.FTZ R57, R42, R57 ;  /* 0x000000392a397221 */ /* 0x000fe20000010000 */
[----:B------:R-:W4:Y:S01]  /*12d0*/  LDG.E.64 R28, desc[UR8][R28.64] ;  /* 0x000000081c1c7981 */ /* 0x000f22000c1e1b00 */
[----:B------:R-:W-:Y:S01]  /*12e0*/  IMAD.WIDE.U32 R30, R31, 0x4, R58 ;  /* 0x000000041f1e7825 */ /* 0x000fe200078e003a */
[----:B------:R-:W-:-:S03]  /*12f0*/  IADD3 R37, R56, 0x100, RZ ;  /* 0x0000010038257810 */ /* 0x000fc60007ffe0ff */
[----:B------:R-:W-:Y:S01]  /*1300*/  FADD.FTZ R32, R45, R32 ;  /* 0x000000202d207221 */ /* 0x000fe20000010000 */
[--C-:B------:R-:W-:Y:S01]  /*1310*/  IMAD.WIDE.U32 R40, R41, 0x4, R58.reuse ;  /* 0x0000000429287825 */ /* 0x100fe200078e003a */
[----:B------:R-:W-:Y:S01]  /*1320*/  IADD3 R45, R56, 0x110, RZ ;  /* 0x00000110382d7810 */ /* 0x000fe20007ffe0ff */
[----:B------:R-:W2:Y:S02]  /*1330*/  LDG.E.64 R30, desc[UR8][R30.64] ;  /* 0x000000081e1e7981 */ /* 0x000ea4000c1e1b00 */
[----:B------:R-:W-:-:S04]  /*1340*/  IMAD.WIDE.U32 R36, R37, 0x4, R58 ;  /* 0x0000000425247825 */ /* 0x000fc800078e003a */
[----:B------:R-:W-:Y:S01]  /*1350*/  FADD.FTZ R57, R44, R57 ;  /* 0x000000392c397221 */ /* 0x000fe20000010000 */
[----:B------:R-:W2:Y:S01]  /*1360*/  LDG.E.64 R40, desc[UR8][R40.64] ;  /* 0x0000000828287981 */ /* 0x000ea2000c1e1b00 */
[C---:B------:R-:W-:Y:S01]  /*1370*/  IADD3 R43, R56.reuse, 0x120, RZ ;  /* 0x00000120382b7810 */ /* 0x040fe20007ffe0ff */
[--C-:B------:R-:W-:Y:S02]  /*1380*/  IMAD.WIDE.U32 R44, R45, 0x4, R58.reuse ;  /* 0x000000042d2c7825 */ /* 0x100fe400078e003a */
[----:B------:R-:W2:Y:S02]  /*1390*/  LDG.E.64 R36, desc[UR8][R36.64] ;  /* 0x0000000824247981 */ /* 0x000ea4000c1e1b00 */
[----:B------:R-:W-:Y:S02]  /*13a0*/  IMAD.WIDE.U32 R42, R43, 0x4, R58 ;  /* 0x000000042b2a7825 */ /* 0x000fe400078e003a */
[----:B------:R-:W2:Y:S01]  /*13b0*/  LDG.E.64 R44, desc[UR8][R44.64] ;  /* 0x000000082c2c7981 */ /* 0x000ea2000c1e1b00 */
[----:B------:R-:W-:-:S03]  /*13c0*/  IADD3 R33, R56, 0x130, RZ ;  /* 0x0000013038217810 */ /* 0x000fc60007ffe0ff */
[----:B------:R-:W2:Y:S01]  /*13d0*/  LDG.E.64 R42, desc[UR8][R42.64] ;  /* 0x000000082a2a7981 */ /* 0x000ea2000c1e1b00 */
[----:B------:R-:W-:Y:S01]  /*13e0*/  FADD.FTZ R47, R47, R32 ;  /* 0x000000202f2f7221 */ /* 0x000fe20000010000 */
[----:B------:R-:W-:Y:S01]  /*13f0*/  IMAD.WIDE.U32 R32, R33, 0x4, R58 ;  /* 0x0000000421207825 */ /* 0x000fe200078e003a */
[----:B------:R-:W-:-:S05]  /*1400*/  IADD3 R39, R56, 0x140, RZ ;  /* 0x0000014038277810 */ /* 0x000fca0007ffe0ff */
[----:B------:R-:W2:Y:S01]  /*1410*/  LDG.E.64 R32, desc[UR8][R32.64] ;  /* 0x0000000820207981 */ /* 0x000ea2000c1e1b00 */
[----:B------:R-:W-:-:S06]  /*1420*/  IMAD.WIDE.U32 R38, R39, 0x4, R58 ;  /* 0x0000000427267825 */ /* 0x000fcc00078e003a */
[----:B------:R-:W2:Y:S01]  /*1430*/  LDG.E.64 R38, desc[UR8][R38.64] ;  /* 0x0000000826267981 */ /* 0x000ea2000c1e1b00 */
[----:B------:R-:W-:-:S04]  /*1440*/  FADD.FTZ R46, R46, R57 ;  /* 0x000000392e2e7221 */ /* 0x000fc80000010000 */
[----:B---3--:R-:W-:Y:S01]  /*1450*/  FADD.FTZ R57, R26, R46 ;  /* 0x0000002e1a397221 */ /* 0x008fe20000010000 */
[----:B------:R-:W-:-:S04]  /*1460*/  FADD.FTZ R26, R27, R47 ;  /* 0x0000002f1b1a7221 */ /* 0x000fc80000010000 */
[----:B----4-:R-:W-:Y:S01]  /*1470*/  FADD.FTZ R26, R29, R26 ;  /* 0x0000001a1d1a7221 */ /* 0x010fe20000010000 */
[----:B------:R-:W-:-:S03]  /*1480*/  FADD.FTZ R57, R28, R57 ;  /* 0x000000391c397221 */ /* 0x000fc60000010000 */
[----:B--2---:R-:W-:Y:S01]  /*1490*/  FADD.FTZ R26, R35, R26 ;  /* 0x0000001a231a7221 */ /* 0x004fe20000010000 */
[----:B------:R-:W-:-:S03]  /*14a0*/  FADD.FTZ R57, R34, R57 ;  /* 0x0000003922397221 */ /* 0x000fc60000010000 */
[----:B------:R-:W-:Y:S01]  /*14b0*/  FADD.FTZ R26, R31, R26 ;  /* 0x0000001a1f1a7221 */ /* 0x000fe20000010000 */
[----:B------:R-:W-:Y:S01]  /*14c0*/  IADD3 R27, R56, 0x150, RZ ;  /* 0x00000150381b7810 */ /* 0x000fe20007ffe0ff */
[----:B------:R-:W-:Y:S02]  /*14d0*/  FADD.FTZ R57, R30, R57 ;  /* 0x000000391e397221 */ /* 0x000fe40000010000 */
[----:B------:R-:W-:Y:S01]  /*14e0*/  FADD.FTZ R26, R41, R26 ;  /* 0x0000001a291a7221 */ /* 0x000fe20000010000 */
[----:B------:R-:W-:Y:S01]  /*14f0*/  IADD3 R29, R56, 0x160, RZ ;  /* 0x00000160381d7810 */ /* 0x000fe20007ffe0ff */
[----:B------:R-:W-:Y:S02]  /*1500*/  FADD.FTZ R57, R40, R57 ;  /* 0x0000003928397221 */ /* 0x000fe40000010000 */
[----:B------:R-:W-:Y:S01]  /*1510*/  FADD.FTZ R28, R37, R26 ;  /* 0x0000001a251c7221 */ /* 0x000fe20000010000 */
[----:B------:R-:W-:Y:S01]  /*1520*/  IMAD.WIDE.U32 R26, R27, 0x4, R58 ;  /* 0x000000041b1a7825 */ /* 0x000fe200078e003a */
[----:B------:R-:W-:-:S03]  /*1530*/  IADD3 R31, R56, 0x170, RZ ;  /* 0x00000170381f7810 */ /* 0x000fc60007ffe0ff */
[----:B------:R-:W-:Y:S01]  /*1540*/  FADD.FTZ R30, R45, R28 ;  /* 0x0000001c2d1e7221 */ /* 0x000fe20000010000 */
[----:B------:R-:W-:-:S04]  /*1550*/  IMAD.WIDE.U32 R28, R29, 0x4, R58 ;  /* 0x000000041d1c7825 */ /* 0x000fc800078e003a */
[----:B------:R-:W-:Y:S01]  /*1560*/  FADD.FTZ R57, R36, R57 ;  /* 0x0000003924397221 */ /* 0x000fe20000010000 */
[----:B------:R-:W2:Y:S01]  /*1570*/  LDG.E.64 R26, desc[UR8][R26.64] ;  /* 0x000000081a1a7981 */ /* 0x000ea2000c1e1b00 */
[----:B------:R-:W-:Y:S01]  /*1580*/  FADD.FTZ R60, R43, R30 ;  /* 0x0000001e2b3c7221 */ /* 0x000fe20000010000 */
[----:B------:R-:W-:Y:S01]  /*1590*/  IADD3 R37, R56, 0x180, RZ ;  /* 0x0000018038257810 */ /* 0x000fe20007ffe0ff */
[----:B------:R-:W-:-:S04]  /*15a0*/  IMAD.WIDE.U32 R30, R31, 0x4, R58 ;  /* 0x000000041f1e7825 */ /* 0x000fc800078e003a */
[----:B------:R-:W-:Y:S01]  /*15b0*/  FADD.FTZ R57, R44, R57 ;  /* 0x000000392c397221 */ /* 0x000fe20000010000 */
[----:B------:R-:W3:Y:S01]  /*15c0*/  LDG.E.64 R28, desc[UR8][R28.64] ;  /* 0x000000081c1c7981 */ /* 0x000ee2000c1e1b00 */
[----:B------:R-:W-:Y:S01]  /*15d0*/  IADD3 R35, R56, 0x190, RZ ;  /* 0x0000019038237810 */ /* 0x000fe20007ffe0ff */
[----:B------:R-:W-:-:S04]  /*15e0*/  IMAD.WIDE.U32 R36, R37, 0x4, R58 ;  /* 0x0000000425247825 */ /* 0x000fc800078e003a */
[----:B------:R-:W-:Y:S01]  /*15f0*/  FADD.FTZ R57, R42, R57 ;  /* 0x000000392a397221 */ /* 0x000fe20000010000 */
[----:B------:R-:W4:Y:S01]  /*1600*/  LDG.E.64 R30, desc[UR8][R30.64] ;  /* 0x000000081e1e7981 */ /* 0x000f22000c1e1b00 */
[----:B------:R-:W-:Y:S01]  /*1610*/  IADD3 R41, R56, 0x1a0, RZ ;  /* 0x000001a038297810 */ /* 0x000fe20007ffe0ff */
[----:B------:R-:W-:-:S04]  /*1620*/  IMAD.WIDE.U32 R34, R35, 0x4, R58 ;  /* 0x0000000423227825 */ /* 0x000fc800078e003a */
[----:B------:R-:W-:Y:S01]  /*1630*/  FADD.FTZ R57, R32, R57 ;  /* 0x0000003920397221 */ /* 0x000fe20000010000 */
[----:B------:R-:W-:Y:S01]  /*1640*/  FADD.FTZ R60, R33, R60 ;  /* 0x0000003c213c7221 */ /* 0x000fe20000010000 */
[C---:B------:R-:W-:Y:S01]  /*1650*/  IADD3 R43, R56.reuse, 0x1b0, RZ ;  /* 0x000001b0382b7810 */ /* 0x040fe20007ffe0ff */
[----:B------:R0:W4:Y:S01]  /*1660*/  LDG.E.64 R32, desc[UR8][R36.64] ;  /* 0x0000000824207981 */ /* 0x000122000c1e1b00 */
[----:B------:R-:W-:-:S03]  /*1670*/  IADD3 R45, R56, 0x1d0, RZ ;  /* 0x000001d0382d7810 */ /* 0x000fc60007ffe0ff */
[----:B------:R-:W4:Y:S01]  /*1680*/  LDG.E.64 R34, desc[UR8][R34.64] ;  /* 0x0000000822227981 */ /* 0x000f22000c1e1b00 */
[----:B------:R-:W-:-:S04]  /*1690*/  IMAD.WIDE.U32 R42, R43, 0x4, R58 ;  /* 0x000000042b2a7825 */ /* 0x000fc800078e003a */
[----:B0-----:R-:W-:Y:S01]  /*16a0*/  IMAD.WIDE.U32 R36, R41, 0x4, R58 ;  /* 0x0000000429247825 */ /* 0x001fe200078e003a */
[----:B------:R-:W-:-:S03]  /*16b0*/  IADD3 R41, R56, 0x1c0, RZ ;  /* 0x000001c038297810 */ /* 0x000fc60007ffe0ff */
[----:B------:R-:W-:Y:S01]  /*16c0*/  FADD.FTZ R57, R38, R57 ;  /* 0x0000003926397221 */ /* 0x000fe20000010000 */
[----:B------:R-:W-:Y:S02]  /*16d0*/  FADD.FTZ R60, R39, R60 ;  /* 0x0000003c273c7221 */ /* 0x000fe40000010000 */
[----:B------:R0:W4:Y:S01]  /*16e0*/  LDG.E.64 R38, desc[UR8][R42.64] ;  /* 0x000000082a267981 */ /* 0x000122000c1e1b00 */
[----:B------:R-:W-:-:S03]  /*16f0*/  IMAD.WIDE.U32 R40, R41, 0x4, R58 ;  /* 0x0000000429287825 */ /* 0x000fc600078e003a */
[----:B------:R-:W4:Y:S01]  /*1700*/  LDG.E.64 R36, desc[UR8][R36.64] ;  /* 0x0000000824247981 */ /* 0x000f22000c1e1b00 */
[----:B------:R-:W-:-:S03]  /*1710*/  IADD3 R47, R56, 0x1f0, RZ ;  /* 0x000001f0382f7810 */ /* 0x000fc60007ffe0ff */
[----:B------:R-:W4:Y:S01]  /*1720*/  LDG.E.64 R40, desc[UR8][R40.64] ;  /* 0x0000000828287981 */ /* 0x000f22000c1e1b00 */
[----:B0-----:R-:W-:Y:S01]  /*1730*/  IMAD.WIDE.U32 R42, R45, 0x4, R58 ;  /* 0x000000042d2a7825 */ /* 0x001fe200078e003a */
[----:B------:R-:W-:-:S05]  /*1740*/  IADD3 R45, R56, 0x1e0, RZ ;  /* 0x000001e0382d7810 */ /* 0x000fca0007ffe0ff */
[--C-:B------:R-:W-:Y:S01]  /*1750*/  IMAD.WIDE.U32 R44, R45, 0x4, R58.reuse ;  /* 0x000000042d2c7825 */ /* 0x100fe200078e003a */
[----:B------:R-:W4:Y:S03]  /*1760*/  LDG.E.64 R42, desc[UR8][R42.64] ;  /* 0x000000082a2a7981 */ /* 0x000f26000c1e1b00 */
[----:B------:R-:W-:Y:S02]  /*1770*/  IMAD.WIDE.U32 R46, R47, 0x4, R58 ;  /* 0x000000042f2e7825 */ /* 0x000fe400078e003a */
[----:B------:R-:W4:Y:S04]  /*1780*/  LDG.E.64 R44, desc[UR8][R44.64] ;  /* 0x000000082c2c7981 */ /* 0x000f28000c1e1b00 */
[----:B------:R-:W4:Y:S01]  /*1790*/  LDG.E.64 R46, desc[UR8][R46.64] ;  /* 0x000000082e2e7981 */ /* 0x000f22000c1e1b00 */
[----:B--2---:R-:W-:Y:S01]  /*17a0*/  FADD.FTZ R57, R26, R57 ;  /* 0x000000391a397221 */ /* 0x004fe20000010000 */
[----:B------:R-:W-:-:S03]  /*17b0*/  FADD.FTZ R60, R27, R60 ;  /* 0x0000003c1b3c7221 */ /* 0x000fc60000010000 */
[----:B---3--:R-:W-:Y:S01]  /*17c0*/  FADD.FTZ R57, R28, R57 ;  /* 0x000000391c397221 */ /* 0x008fe20000010000 */
[----:B------:R-:W-:-:S03]  /*17d0*/  FADD.FTZ R60, R29, R60 ;  /* 0x0000003c1d3c7221 */ /* 0x000fc60000010000 */
[----:B----4-:R-:W-:Y:S01]  /*17e0*/  FADD.FTZ R57, R30, R57 ;  /* 0x000000391e397221 */ /* 0x010fe20000010000 */
        /* <DEDUP_REMOVED lines=17> */
.L_x_1215:
[----:B------:R-:W-:Y:S05]  /*1900*/  BSYNC B0 ;  /* 0x0000000000007941 */ /* 0x000fea0003800000 */
.L_x_1214:
[----:B0-----:R-:W0:Y:S01]  /*1910*/  SHFL.BFLY PT, R27, R46, 0x4, 0x1f ;  /* 0x0c801f002e1b7f89 */ /* 0x001e2200000e0000 */
[----:B------:R-:W1:Y:S01]  /*1920*/  S2UR UR6, SR_CgaCtaId ;  /* 0x00000000000679c3 */ /* 0x000e620000008800 */
[----:B------:R-:W-:Y:S01]  /*1930*/  LOP3.LUT P0, RZ, R2, 0xffffff07, RZ, 0xc0, !PT ;  /* 0xffffff0702ff7812 */ /* 0x000fe2000780c0ff */
[----:B------:R-:W-:Y:S01]  /*1940*/  UMOV UR5, 0x400 ;  /* 0x0000040000057882 */ /* 0x000fe20000000000 */
[----:B------:R-:W2:Y:S01]  /*1950*/  SHFL.BFLY PT, R26, R47, 0x4, 0x1f ;  /* 0x0c801f002f1a7f89 */ /* 0x000ea200000e0000 */
[----:B------:R-:W-:Y:S01]  /*1960*/  UIADD3 UR5, UR5, 0x1900, URZ ;  /* 0x0000190005057890 */ /* 0x000fe2000fffe03f */
[----:B------:R-:W-:Y:S01]  /*1970*/  BSSY B0, `(.L_x_1216) ;  /* 0x0000029000007945 */ /* 0x000fe20003800000 */
[----:B------:R-:W-:Y:S02]  /*1980*/  PRMT R35, R14, 0x7632, R35 ;  /* 0x000076320e237816 */ /* 0x000fe40000000023 */
[----:B------:R-:W-:Y:S02]  /*1990*/  PRMT R34, R16, 0x7632, R34 ;  /* 0x0000763210227816 */ /* 0x000fe40000000022 */
[----:B------:R-:W-:Y:S01]  /*19a0*/  PRMT R33, R18, 0x7632, R33 ;  /* 0x0000763212217816 */ /* 0x000fe20000000021 */
[----:B0-----:R-:W-:Y:S01]  /*19b0*/  FADD.FTZ R27, R27, R46 ;  /* 0x0000002e1b1b7221 */ /* 0x001fe20000010000 */
[----:B-1----:R-:W-:Y:S01]  /*19c0*/  ULEA UR5, UR6, UR5, 0x18 ;  /* 0x0000000506057291 */ /* 0x002fe2000f8ec03f */
[----:B--2---:R-:W-:-:S03]  /*19d0*/  FADD.FTZ R28, R26, R47 ;  /* 0x0000002f1a1c7221 */ /* 0x004fc60000010000 */
[----:B------:R-:W0:Y:S01]  /*19e0*/  SHFL.BFLY PT, R30, R27, 0x2, 0x1f ;  /* 0x0c401f001b1e7f89 */ /* 0x000e2200000e0000 */
[----:B------:R-:W-:Y:S02]  /*19f0*/  ULDC.64 UR6, c[0x0][0x240] ;  /* 0x0000900000067ab9 */ /* 0x000fe40000000a00 */
[----:B------:R-:W-:Y:S01]  /*1a00*/  ISETP.EQ.U32.AND P1, PT, RZ, UR6, PT ;  /* 0x00000006ff007c0c */ /* 0x000fe2000bf22070 */
[----:B------:R-:W1:Y:S01]  /*1a10*/  SHFL.BFLY PT, R29, R28, 0x2, 0x1f ;  /* 0x0c401f001c1d7f89 */ /* 0x000e6200000e0000 */
[----:B0-----:R-:W-:Y:S01]  /*1a20*/  FADD.FTZ R30, R27, R30 ;  /* 0x0000001e1b1e7221 */ /* 0x001fe20000010000 */
[----:B-1----:R-:W-:-:S04]  /*1a30*/  FADD.FTZ R29, R28, R29 ;  /* 0x0000001d1c1d7221 */ /* 0x002fc80000010000 */
[----:B------:R-:W0:Y:S01]  /*1a40*/  SHFL.BFLY PT, R31, R30, 0x1, 0x1f ;  /* 0x0c201f001e1f7f89 */ /* 0x000e2200000e0000 */
[----:B------:R-:W-:-:S03]  /*1a50*/  PRMT R28, R15, 0x7632, R28 ;  /* 0x000076320f1c7816 */ /* 0x000fc6000000001c */
[----:B------:R-:W1:Y:S01]  /*1a60*/  SHFL.BFLY PT, R32, R29, 0x1, 0x1f ;  /* 0x0c201f001d207f89 */ /* 0x000e6200000e0000 */
[--C-:B0-----:R-:W-:Y:S01]  /*1a70*/  FADD.FTZ R26, R30, R31.reuse ;  /* 0x0000001f1e1a7221 */ /* 0x101fe20000010000 */
[----:B------:R-:W-:Y:S02]  /*1a80*/  @!P0 LOP3.LUT R30, R2, 0xfffffff8, RZ, 0xc0, !PT ;  /* 0xfffffff8021e8812 */ /* 0x000fe400078ec0ff */
[----:B------:R-:W-:Y:S01]  /*1a90*/  PRMT R31, R21, 0x7632, R31 ;  /* 0x00007632151f7816 */ /* 0x000fe2000000001f */
[----:B------:R-:W-:Y:S01]  /*1aa0*/  @!P0 FMUL.FTZ R26, R26, 2.4414062863797880709e-05 ;  /* 0x37cccccd1a1a8820 */ /* 0x000fe20000410000 */
[----:B-1----:R-:W-:Y:S01]  /*1ab0*/  FADD.FTZ R32, R29, R32 ;  /* 0x000000201d207221 */ /* 0x002fe20000010000 */
[----:B------:R-:W-:Y:S02]  /*1ac0*/  PRMT R29, R17, 0x7632, R29 ;  /* 0x00007632111d7816 */ /* 0x000fe4000000001d */
[----:B------:R-:W-:-:S04]  /*1ad0*/  @!P0 FMUL.FTZ R27, R26, R26 ;  /* 0x0000001a1a1b8220 */ /* 0x000fc80000410000 */
[----:B------:R-:W-:Y:S01]  /*1ae0*/  @!P0 FFMA.FTZ R27, R32, 2.4414062863797880709e-05, -R27 ;  /* 0x37cccccd201b8823 */ /* 0x000fe2000001081b */
[----:B------:R-:W-:-:S04]  /*1af0*/  PRMT R32, R20, 0x7632, R32 ;  /* 0x0000763214207816 */ /* 0x000fc80000000020 */
[----:B------:R-:W-:-:S05]  /*1b00*/  @!P0 FMNMX.FTZ R27, RZ, R27, !PT ;  /* 0x0000001bff1b8209 */ /* 0x000fca0007810000 */
[----:B------:R0:W-:Y:S01]  /*1b10*/  @!P0 STS.64 [R30+UR5], R26 ;  /* 0x0000001a1e008988 */ /* 0x0001e20008000a05 */
[----:B------:R-:W-:Y:S01]  /*1b20*/  BAR.SYNC.DEFER_BLOCKING 0x0 ;  /* 0x0000000000007b1d */ /* 0x000fe20000010000 */
[----:B------:R-:W-:-:S04]  /*1b30*/  LOP3.LUT P0, RZ, R3, 0xff, RZ, 0xc0, !PT ;  /* 0x000000ff03ff7812 */ /* 0x000fc8000780c0ff */
[----:B------:R-:W-:Y:S02]  /*1b40*/  ISETP.GT.U32.OR P0, PT, R2, 0x1f, P0 ;  /* 0x0000001f0200780c */ /* 0x000fe40000704470 */
[----:B0-----:R-:W-:Y:S02]  /*1b50*/  PRMT R30, R19, 0x7632, R30 ;  /* 0x00007632131e7816 */ /* 0x001fe4000000001e */
[----:B------:R-:W-:-:S13]  /*1b60*/  ISETP.EQ.OR.EX P0, PT, RZ, UR7, P0, P1 ;  /* 0x00000007ff007c0c */ /* 0x000fda0008702710 */
[----:B------:R-:W-:Y:S05]  /*1b70*/  @P0 BRA `(.L_x_1217) ;  /* 0x0000000000200947 */ /* 0x000fea0003800000 */
[----:B------:R-:W-:Y:S02]  /*1b80*/  LEA R14, R2, UR5, 0x3 ;  /* 0x00000005020e7c11 */ /* 0x000fe4000f8e18ff */
[----:B------:R-:W-:Y:S02]  /*1b90*/  SHF.R.S32.HI R16, RZ, 0x1f, R2 ;  /* 0x0000001fff107819 */ /* 0x000fe40000011402 */
[C---:B------:R-:W-:Y:S02]  /*1ba0*/  LEA R17, P0, R4.reuse, R2, 0x5 ;  /* 0x0000000204117211 */ /* 0x040fe400078028ff */
[----:B------:R-:W0:Y:S02]  /*1bb0*/  LDS.64 R14, [R14] ;  /* 0x000000000e0e7984 */ /* 0x000e240000000a00 */
[----:B------:R-:W-:Y:S02]  /*1bc0*/  LEA.HI.X R18, R4, R16, R5, 0x5, P0 ;  /* 0x0000001004127211 */ /* 0x000fe400000f2c05 */
[----:B------:R-:W-:-:S04]  /*1bd0*/  LEA R16, P0, R17, UR6, 0x3 ;  /* 0x0000000611107c11 */ /* 0x000fc8000f8018ff */
[----:B------:R-:W-:-:S05]  /*1be0*/  LEA.HI.X R17, R17, UR7, R18, 0x3, P0 ;  /* 0x0000000711117c11 */ /* 0x000fca00080f1c12 */
[----:B0-----:R0:W-:Y:S04]  /*1bf0*/  STG.E.64 desc[UR8][R16.64], R14 ;  /* 0x0000000e10007986 */ /* 0x0011e8000c101b08 */
.L_x_1217:
[----:B------:R-:W-:Y:S05]  /*1c00*/  BSYNC B0 ;  /* 0x0000000000007941 */ /* 0x000fea0003800000 */
.L_x_1216:
[C---:B0-----:R-:W-:Y:S01]  /*1c10*/  IMAD.WIDE.U32 R14, R2.reuse, -0x33333333, RZ ;  /* 0xcccccccd020e7825 */ /* 0x041fe200078e00ff */
[----:B------:R-:W-:Y:S01]  /*1c20*/  ULDC.64 UR6, c[0x0][0x210] ;  /* 0x0000840000067ab9 */ /* 0x000fe20000000a00 */
[----:B------:R-:W-:Y:S01]  /*1c30*/  SHF.L.U32 R33, R33, 0x10, RZ ;  /* 0x0000001021217819 */ /* 0x000fe200000006ff */
[----:B------:R-:W-:Y:S01]  /*1c40*/  ULOP3.LUT UR4, UR4, 0x1, URZ, 0x3c, !UPT ;  /* 0x0000000104047892 */ /* 0x000fe2000f8e3c3f */
[----:B------:R-:W-:Y:S01]  /*1c50*/  IMAD.WIDE.U32 R16, R2, -0x33333333, RZ ;  /* 0xcccccccd02107825 */ /* 0x000fe200078e00ff */
[----:B------:R-:W-:Y:S02]  /*1c60*/  SHF.R.U32.HI R15, RZ, 0x6, R15 ;  /* 0x00000006ff0f7819 */ /* 0x000fe4000001160f */
[----:B------:R-:W-:Y:S02]  /*1c70*/  SHF.L.U32 R16, R3, 0x4, RZ ;  /* 0x0000000403107819 */ /* 0x000fe400000006ff */
[----:B------:R-:W-:Y:S01]  /*1c80*/  SHF.R.U32.HI R17, RZ, 0x6, R17 ;  /* 0x00000006ff117819 */ /* 0x000fe20000011611 */
[----:B------:R-:W-:Y:S01]  /*1c90*/  IMAD R15, R15, -0x50, R2 ;  /* 0xffffffb00f0f7824 */ /* 0x000fe200078e0202 */
[----:B------:R-:W-:-:S02]  /*1ca0*/  LOP3.LUT R20, R16, 0xff0, RZ, 0xc0, !PT ;  /* 0x00000ff010147812 */ /* 0x000fc400078ec0ff */
[----:B------:R-:W-:Y:S01]  /*1cb0*/  SHF.L.U32 R35, R35, 0x10, RZ ;  /* 0x0000001023237819 */ /* 0x000fe200000006ff */
[----:B------:R-:W-:Y:S01]  /*1cc0*/  IMAD R16, R17, -0x50, R2 ;  /* 0xffffffb011107824 */ /* 0x000fe200078e0202 */
[----:B------:R-:W-:Y:S02]  /*1cd0*/  SHF.L.U32 R18, R15, 0x2, RZ ;  /* 0x000000020f127819 */ /* 0x000fe400000006ff */
[----:B------:R-:W-:Y:S02]  /*1ce0*/  IADD3 R20, R20, R17, RZ ;  /* 0x0000001114147210 */ /* 0x000fe40007ffe0ff */
[----:B------:R-:W-:Y:S01]  /*1cf0*/  SHF.L.U32 R17, R16, 0x2, RZ ;  /* 0x0000000210117819 */ /* 0x000fe200000006ff */
[C---:B------:R-:W-:Y:S01]  /*1d00*/  IMAD.WIDE.U32 R14, R18.reuse, -0x33333333, RZ ;  /* 0xcccccccd120e7825 */ /* 0x040fe200078e00ff */
[----:B------:R-:W-:Y:S02]  /*1d10*/  IADD3 R26, R18, 0x2, RZ ;  /* 0x00000002121a7810 */ /* 0x000fe40007ffe0ff */
[----:B------:R-:W-:Y:S01]  /*1d20*/  LEA R16, P1, R7, UR6, 0x1 ;  /* 0x0000000607107c11 */ /* 0x000fe2000f8208ff */
[----:B------:R-:W-:Y:S01]  /*1d30*/  IMAD R20, R20, 0x140, RZ ;  /* 0x0000014014147824 */ /* 0x000fe200078e02ff */
[----:B------:R-:W-:Y:S01]  /*1d40*/  LOP3.LUT R14, R15, 0x1f8, RZ, 0xc0, !PT ;  /* 0x000001f80f0e7812 */ /* 0x000fe200078ec0ff */
[----:B------:R-:W-:Y:S01]  /*1d50*/  IMAD R17, R4, 0x140000, R17 ;  /* 0x0014000004117824 */ /* 0x000fe200078e0211 */
[----:B------:R-:W-:Y:S01]  /*1d60*/  LEA R18, P2, R8, UR6, 0x1 ;  /* 0x0000000608127c11 */ /* 0x000fe2000f8408ff */
[----:B------:R-:W-:Y:S01]  /*1d70*/  IMAD.WIDE.U32 R26, R26, -0x33333333, RZ ;  /* 0xcccccccd1a1a7825 */ /* 0x000fe200078e00ff */
[----:B------:R-:W-:-:S02]  /*1d80*/  SHF.L.U32 R41, R32, 0x10, RZ ;  /* 0x0000001020297819 */ /* 0x000fc400000006ff */
[----:B------:R-:W0:Y:S01]  /*1d90*/  LDS.64 R14, [R14+UR5] ;  /* 0x000000050e0e7984 */ /* 0x000e220008000a00 */
[----:B------:R-:W-:Y:S02]  /*1da0*/  IADD3 R37, R20, R17, RZ ;  /* 0x0000001114257210 */ /* 0x000fe40007ffe0ff */
[----:B------:R-:W-:Y:S02]  /*1db0*/  LEA.HI.X R17, R7, UR7, R9, 0x1, P1 ;  /* 0x0000000707117c11 */ /* 0x000fe400088f0c09 */
[----:B------:R-:W-:Y:S02]  /*1dc0*/  LEA.HI.X R19, R8, UR7, R10, 0x1, P2 ;  /* 0x0000000708137c11 */ /* 0x000fe400090f0c0a */
[----:B------:R-:W-:Y:S02]  /*1dd0*/  LOP3.LUT R7, R27, 0xfffffff8, RZ, 0xc0, !PT ;  /* 0xfffffff81b077812 */ /* 0x000fe400078ec0ff */
[----:B------:R-:W-:Y:S02]  /*1de0*/  LEA R8, P1, R37, UR6, 0x1 ;  /* 0x0000000625087c11 */ /* 0x000fe4000f8208ff */
[----:B------:R-:W-:Y:S01]  /*1df0*/  LEA R20, P0, R11, UR6, 0x1 ;  /* 0x000000060b147c11 */ /* 0x000fe2000f8008ff */
[----:B------:R-:W-:Y:S01]  /*1e00*/  ULDC UR6, c[0x0][0x230] ;  /* 0x00008c0000067ab9 */ /* 0x000fe20000000800 */
[----:B------:R-:W-:-:S02]  /*1e10*/  LEA.HI.X R9, R37, UR7, R6, 0x1, P1 ;  /* 0x0000000725097c11 */ /* 0x000fc400088f0c06 */
[----:B------:R-:W1:Y:S01]  /*1e20*/  LDS.64 R6, [R7+UR5] ;  /* 0x0000000507067984 */ /* 0x000e620008000a00 */
[--C-:B------:R-:W-:Y:S02]  /*1e30*/  LEA.HI.X R21, R11, UR7, R12.reuse, 0x1, P0 ;  /* 0x000000070b157c11 */ /* 0x100fe400080f0c0c */
[C---:B-----5:R-:W-:Y:S02]  /*1e40*/  PRMT R12, R22.reuse, 0x7632, R12 ;  /* 0x00007632160c7816 */ /* 0x060fe4000000000c */
[----:B------:R-:W-:Y:S02]  /*1e50*/  SHF.L.U32 R22, R22, 0x10, RZ ;  /* 0x0000001016167819 */ /* 0x000fe400000006ff */
[----:B------:R-:W-:Y:S02]  /*1e60*/  SHF.L.U32 R29, R29, 0x10, RZ ;  /* 0x000000101d1d7819 */ /* 0x000fe400000006ff */
[----:B------:R-:W-:Y:S02]  /*1e70*/  SHF.L.U32 R31, R31, 0x10, RZ ;  /* 0x000000101f1f7819 */ /* 0x000fe400000006ff */
[----:B------:R-:W-:-:S04]  /*1e80*/  IADD3 R4, P0, R4, 0x1, RZ ;  /* 0x0000000104047810 */ /* 0x000fc80007f1e0ff */
[----:B------:R-:W-:Y:S01]  /*1e90*/  IADD3.X R5, RZ, R5, RZ, P0, !PT ;  /* 0x00000005ff057210 */ /* 0x000fe200007fe4ff */
[----:B0-----:R-:W-:Y:S01]  /*1ea0*/  FADD.FTZ R10, R15, UR6 ;  /* 0x000000060f0a7e21 */ /* 0x001fe20008010000 */
[----:B------:R-:W-:Y:S01]  /*1eb0*/  SHF.L.U32 R15, R34, 0x10, RZ ;  /* 0x00000010220f7819 */ /* 0x000fe200000006ff */
[--C-:B------:R-:W-:Y:S01]  /*1ec0*/  FADD.FTZ R39, -R14, R33.reuse ;  /* 0x000000210e277221 */ /* 0x100fe20000010100 */
[----:B------:R-:W-:Y:S01]  /*1ed0*/  PRMT R33, R24, 0x7632, R33 ;  /* 0x0000763218217816 */ /* 0x000fe20000000021 */
[--C-:B------:R-:W-:Y:S01]  /*1ee0*/  FADD.FTZ R11, R54, -R14.reuse ;  /* 0x8000000e360b7221 */ /* 0x100fe20000010000 */
[C---:B------:R-:W-:Y:S01]  /*1ef0*/  FADD.FTZ R35, -R14.reuse, R35 ;  /* 0x000000230e237221 */ /* 0x040fe20000010100 */
[----:B------:R-:W0:Y:S01]  /*1f00*/  MUFU.RSQ R10, R10 ;  /* 0x0000000a000a7308 */ /* 0x000e220000001400 */
[----:B------:R-:W-:Y:S01]  /*1f10*/  FADD.FTZ R27, -R14, R15 ;  /* 0x0000000f0e1b7221 */ /* 0x000fe20000010100 */
[----:B------:R-:W-:Y:S01]  /*1f20*/  SHF.L.U32 R15, R24, 0x10, RZ ;  /* 0x00000010180f7819 */ /* 0x000fe200000006ff */
[--C-:B------:R-:W-:Y:S01]  /*1f30*/  FADD.FTZ R53, R53, -R14.reuse ;  /* 0x8000000e35357221 */ /* 0x100fe20000010000 */
[----:B------:R-:W-:Y:S01]  /*1f40*/  SHF.L.U32 R33, R33, 0x10, RZ ;  /* 0x0000001021217819 */ /* 0x000fe200000006ff */
[--C-:B------:R-:W-:Y:S01]  /*1f50*/  FADD.FTZ R37, R52, -R14.reuse ;  /* 0x8000000e34257221 */ /* 0x100fe20000010000 */
[----:B------:R-:W-:Y:S01]  /*1f60*/  SHF.L.U32 R24, R12, 0x10, RZ ;  /* 0x000000100c187819 */ /* 0x000fe200000006ff */
[----:B------:R-:W-:Y:S01]  /*1f70*/  FADD.FTZ R51, R51, -R14 ;  /* 0x8000000e33337221 */ /* 0x000fe20000010000 */
[----:B------:R-:W-:Y:S01]  /*1f80*/  FADD.FTZ R41, -R14, R41 ;  /* 0x000000290e297221 */ /* 0x000fe20000010100 */
[----:B-1----:R-:W-:Y:S01]  /*1f90*/  FADD.FTZ R7, R7, UR6 ;  /* 0x0000000607077e21 */ /* 0x002fe20008010000 */
[--C-:B------:R-:W-:Y:S01]  /*1fa0*/  FADD.FTZ R50, R50, -R6.reuse ;  /* 0x8000000632327221 */ /* 0x100fe20000010000 */
[----:B------:R-:W-:Y:S01]  /*1fb0*/  FADD.FTZ R48, R48, -R6 ;  /* 0x8000000630307221 */ /* 0x000fe20000010000 */
[----:B------:R-:W-:-:S02]  /*1fc0*/  ULDC.64 UR6, c[0x0][0x238] ;  /* 0x00008e0000067ab9 */ /* 0x000fc40000000a00 */
[----:B------:R-:W-:Y:S01]  /*1fd0*/  ISETP.GE.U32.AND P0, PT, R4, UR6, PT ;  /* 0x0000000604007c0c */ /* 0x000fe2000bf06070 */
[----:B------:R-:W1:Y:S01]  /*1fe0*/  MUFU.RSQ R7, R7 ;  /* 0x0000000700077308 */ /* 0x000e620000001400 */
[----:B0-----:R-:W-:Y:S01]  /*1ff0*/  FMUL.FTZ R11, R11, R10 ;  /* 0x0000000a0b0b7220 */ /* 0x001fe20000410000 */
[C---:B------:R-:W-:Y:S01]  /*2000*/  FMUL.FTZ R35, R10.reuse, R35 ;  /* 0x000000230a237220 */ /* 0x040fe20000410000 */
[C---:B------:R-:W-:Y:S01]  /*2010*/  FMUL.FTZ R12, R10.reuse, R53 ;  /* 0x000000350a0c7220 */ /* 0x040fe20000410000 */
[C---:B------:R-:W-:Y:S01]  /*2020*/  FMUL.FTZ R26, R10.reuse, R37 ;  /* 0x000000250a1a7220 */ /* 0x040fe20000410000 */
[----:B------:R-:W-:Y:S01]  /*2030*/  FFMA.FTZ R11, R11, R22, R15 ;  /* 0x000000160b0b7223 */ /* 0x000fe2000001000f */
[----:B------:R-:W-:Y:S01]  /*2040*/  FFMA.FTZ R14, R35, R24, R33 ;  /* 0x00000018230e7223 */ /* 0x000fe20000010021 */
[C---:B------:R-:W-:Y:S01]  /*2050*/  FMUL.FTZ R34, R10.reuse, R51 ;  /* 0x000000330a227220 */ /* 0x040fe20000410000 */
[C---:B------:R-:W-:Y:S01]  /*2060*/  FMUL.FTZ R32, R10.reuse, R39 ;  /* 0x000000270a207220 */ /* 0x040fe20000410000 */
[C---:B------:R-:W-:Y:S01]  /*2070*/  FMUL.FTZ R27, R10.reuse, R27 ;  /* 0x0000001b0a1b7220 */ /* 0x040fe20000410000 */
[----:B------:R-:W-:Y:S01]  /*2080*/  FMUL.FTZ R36, R10, R41 ;  /* 0x000000290a247220 */ /* 0x000fe20000410000 */
[----:B------:R-:W-:Y:S01]  /*2090*/  F2FP.BF16.F32.PACK_AB R14, R14, R11 ;  /* 0x0000000b0e0e723e */ /* 0x000fe200000010ff */
[C-C-:B------:R-:W-:Y:S01]  /*20a0*/  FFMA.FTZ R12, R22.reuse, R12, R15.reuse ;  /* 0x0000000c160c7223 */ /* 0x140fe2000001000f */
[C-C-:B------:R-:W-:Y:S01]  /*20b0*/  FFMA.FTZ R10, R22.reuse, R26, R15.reuse ;  /* 0x0000001a160a7223 */ /* 0x140fe2000001000f */
[----:B------:R-:W-:Y:S01]  /*20c0*/  FFMA.FTZ R11, R22, R34, R15 ;  /* 0x00000022160b7223 */ /* 0x000fe2000001000f */
[--C-:B------:R-:W-:Y:S01]  /*20d0*/  FFMA.FTZ R15, R24, R32, R33.reuse ;  /* 0x00000020180f7223 */ /* 0x100fe20000010021 */
[----:B------:R-:W-:Y:S01]  /*20e0*/  PRMT R32, R14, 0x7632, R32 ;  /* 0x000076320e207816 */ /* 0x000fe20000000020 */
[--C-:B------:R-:W-:Y:S01]  /*20f0*/  FFMA.FTZ R27, R24, R27, R33.reuse ;  /* 0x0000001b181b7223 */ /* 0x100fe20000010021 */
[----:B------:R-:W-:Y:S01]  /*2100*/  PRMT R34, R14, 0x7610, R34 ;  /* 0x000076100e227816 */ /* 0x000fe20000000022 */
[----:B------:R-:W-:Y:S01]  /*2110*/  FFMA.FTZ R14, R24, R36, R33 ;  /* 0x00000024180e7223 */ /* 0x000fe20000010021 */
[----:B------:R-:W-:Y:S01]  /*2120*/  SHF.L.U32 R33, R28, 0x10, RZ ;  /* 0x000000101c217819 */ /* 0x000fe200000006ff */
[----:B------:R0:W-:Y:S01]  /*2130*/  STG.E.U16 desc[UR8][R8.64+0x2], R32 ;  /* 0x0000022008007986 */ /* 0x0001e2000c101508 */
[----:B------:R-:W-:Y:S01]  /*2140*/  SHF.L.U32 R35, R30, 0x10, RZ ;  /* 0x000000101e237819 */ /* 0x000fe200000006ff */
[----:B------:R-:W-:Y:S01]  /*2150*/  FADD.FTZ R26, R49, -R6 ;  /* 0x80000006311a7221 */ /* 0x000fe20000010000 */
[----:B------:R-:W-:Y:S01]  /*2160*/  PRMT R24, R25, 0x7632, R24 ;  /* 0x0000763219187816 */ /* 0x000fe20000000018 */
[C---:B------:R-:W-:Y:S01]  /*2170*/  FADD.FTZ R22, -R6.reuse, R33 ;  /* 0x0000002106167221 */ /* 0x040fe20000010100 */
[----:B------:R2:W-:Y:S01]  /*2180*/  STG.E.U16 desc[UR8][R8.64], R34 ;  /* 0x0000002208007986 */ /* 0x0005e2000c101508 */
[C---:B------:R-:W-:Y:S01]  /*2190*/  FADD.FTZ R28, -R6.reuse, R29 ;  /* 0x0000001d061c7221 */ /* 0x040fe20000010100 */
[----:B------:R-:W-:Y:S01]  /*21a0*/  FADD.FTZ R30, -R6, R35 ;  /* 0x00000023061e7221 */ /* 0x000fe20000010100 */
[----:B------:R-:W-:Y:S01]  /*21b0*/  SHF.L.U32 R24, R24, 0x10, RZ ;  /* 0x0000001018187819 */ /* 0x000fe200000006ff */
[----:B-1----:R-:W-:Y:S01]  /*21c0*/  FMUL.FTZ R50, R50, R7 ;  /* 0x0000000732327220 */ /* 0x002fe20000410000 */
[C---:B------:R-:W-:Y:S01]  /*21d0*/  FMUL.FTZ R22, R7.reuse, R22 ;  /* 0x0000001607167220 */ /* 0x040fe20000410000 */
[----:B------:R-:W-:Y:S01]  /*21e0*/  FMUL.FTZ R26, R7, R26 ;  /* 0x0000001a071a7220 */ /* 0x000fe20000410000 */
[----:B0-----:R-:W-:Y:S01]  /*21f0*/  FADD.FTZ R32, R13, -R6 ;  /* 0x800000060d207221 */ /* 0x001fe20000010000 */
[----:B------:R-:W-:Y:S01]  /*2200*/  PRMT R13, R23, 0x7632, R13 ;  /* 0x00007632170d7816 */ /* 0x000fe2000000000d */
[----:B------:R-:W-:Y:S01]  /*2210*/  FMUL.FTZ R28, R7, R28 ;  /* 0x0000001c071c7220 */ /* 0x000fe20000410000 */
[----:B------:R-:W-:Y:S01]  /*2220*/  SHF.L.U32 R23, R23, 0x10, RZ ;  /* 0x0000001017177819 */ /* 0x000fe200000006ff */
[----:B------:R-:W-:Y:S01]  /*2230*/  FMUL.FTZ R29, R7, R48 ;  /* 0x00000030071d7220 */ /* 0x000fe20000410000 */
[----:B--2---:R-:W-:Y:S01]  /*2240*/  FADD.FTZ R34, -R6, R31 ;  /* 0x0000001f06227221 */ /* 0x004fe20000010100 */
[----:B------:R-:W-:Y:S01]  /*2250*/  SHF.L.U32 R6, R25, 0x10, RZ ;  /* 0x0000001019067819 */ /* 0x000fe200000006ff */
[----:B------:R-:W-:Y:S01]  /*2260*/  FMUL.FTZ R31, R7, R30 ;  /* 0x0000001e071f7220 */ /* 0x000fe20000410000 */
[----:B------:R-:W-:Y:S01]  /*2270*/  SHF.L.U32 R13, R13, 0x10, RZ ;  /* 0x000000100d0d7819 */ /* 0x000fe200000006ff */
[C---:B------:R-:W-:Y:S01]  /*2280*/  FMUL.FTZ R33, R7.reuse, R32 ;  /* 0x0000002007217220 */ /* 0x040fe20000410000 */
[----:B------:R-:W-:Y:S01]  /*2290*/  FMUL.FTZ R35, R7, R34 ;  /* 0x0000002207237220 */ /* 0x000fe20000410000 */
[--C-:B------:R-:W-:Y:S01]  /*22a0*/  FFMA.FTZ R50, R50, R23, R6.reuse ;  /* 0x0000001732327223 */ /* 0x100fe20000010006 */
[----:B------:R-:W-:Y:S01]  /*22b0*/  FFMA.FTZ R26, R23, R26, R6 ;  /* 0x0000001a171a7223 */ /* 0x000fe20000010006 */
[--C-:B------:R-:W-:Y:S01]  /*22c0*/  FFMA.FTZ R25, R22, R13, R24.reuse ;  /* 0x0000000d16197223 */ /* 0x100fe20000010018 */
[----:B------:R-:W-:Y:S01]  /*22d0*/  FFMA.FTZ R7, R13, R28, R24 ;  /* 0x0000001c0d077223 */ /* 0x000fe20000010018 */
[C-C-:B------:R-:W-:Y:S01]  /*22e0*/  FFMA.FTZ R29, R23.reuse, R29, R6.reuse ;  /* 0x0000001d171d7223 */ /* 0x140fe20000010006 */
[----:B------:R-:W-:Y:S01]  /*22f0*/  FFMA.FTZ R33, R23, R33, R6 ;  /* 0x0000002117217223 */ /* 0x000fe20000010006 */
[----:B------:R-:W-:Y:S01]  /*2300*/  F2FP.BF16.F32.PACK_AB R12, R27, R12 ;  /* 0x0000000c1b0c723e */ /* 0x000fe200000010ff */
[--C-:B------:R-:W-:Y:S01]  /*2310*/  FFMA.FTZ R6, R13, R31, R24.reuse ;  /* 0x0000001f0d067223 */ /* 0x100fe20000010018 */
[----:B------:R-:W-:Y:S01]  /*2320*/  F2FP.BF16.F32.PACK_AB R50, R25, R50 ;  /* 0x000000321932723e */ /* 0x000fe200000010ff */
[----:B------:R-:W-:Y:S01]  /*2330*/  FFMA.FTZ R24, R13, R35, R24 ;  /* 0x000000230d187223 */ /* 0x000fe20000010018 */
[----:B------:R-:W-:-:S02]  /*2340*/  F2FP.BF16.F32.PACK_AB R26, R7, R26 ;  /* 0x0000001a071a723e */ /* 0x000fc400000010ff */
[----:B------:R-:W-:Y:S01]  /*2350*/  PRMT R22, R50, 0x7632, R22 ;  /* 0x0000763232167816 */ /* 0x000fe20000000016 */
[----:B------:R-:W-:Y:S01]  /*2360*/  STG.E.U16 desc[UR8][R8.64+0x4], R50 ;  /* 0x0000043208007986 */ /* 0x000fe2000c101508 */
[----:B------:R-:W-:Y:S02]  /*2370*/  PRMT R7, R12, 0x7632, R7 ;  /* 0x000076320c077816 */ /* 0x000fe40000000007 */
[----:B------:R-:W-:Y:S01]  /*2380*/  F2FP.BF16.F32.PACK_AB R10, R15, R10 ;  /* 0x0000000a0f0a723e */ /* 0x000fe200000010ff */
[----:B------:R0:W-:Y:S01]  /*2390*/  STG.E.U16 desc[UR8][R8.64+0x6], R22 ;  /* 0x0000061608007986 */ /* 0x0001e2000c101508 */
[----:B------:R-:W-:Y:S02]  /*23a0*/  F2FP.BF16.F32.PACK_AB R29, R6, R29 ;  /* 0x0000001d061d723e */ /* 0x000fe400000010ff */
[----:B------:R-:W-:Y:S01]  /*23b0*/  F2FP.BF16.F32.PACK_AB R11, R14, R11 ;  /* 0x0000000b0e0b723e */ /* 0x000fe200000010ff */
[----:B------:R1:W-:Y:S01]  /*23c0*/  STG.E.U16 desc[UR8][R16.64+0x2], R7 ;  /* 0x0000020710007986 */ /* 0x0003e2000c101508 */
[----:B------:R-:W-:-:S02]  /*23d0*/  F2FP.BF16.F32.PACK_AB R33, R24, R33 ;  /* 0x000000211821723e */ /* 0x000fc400000010ff */
[----:B------:R-:W-:Y:S01]  /*23e0*/  PRMT R6, R10, 0x7632, R6 ;  /* 0x000076320a067816 */ /* 0x000fe20000000006 */
[----:B------:R-:W-:Y:S01]  /*23f0*/  STG.E.U16 desc[UR8][R16.64], R12 ;  /* 0x0000000c10007986 */ /* 0x000fe2000c101508 */
[----:B------:R-:W-:Y:S02]  /*2400*/  ISETP.GE.AND.EX P0, PT, R5, UR7, PT, P0 ;  /* 0x0000000705007c0c */ /* 0x000fe4000bf06300 */
[----:B0-----:R-:W-:Y:S01]  /*2410*/  PRMT R9, R26, 0x7632, R9 ;  /* 0x000076321a097816 */ /* 0x001fe20000000009 */
[----:B------:R-:W-:Y:S01]  /*2420*/  STG.E.U16 desc[UR8][R16.64+0x4], R26 ;  /* 0x0000041a10007986 */ /* 0x000fe2000c101508 */
[----:B------:R-:W-:Y:S02]  /*2430*/  PRMT R8, R29, 0x7632, R8 ;  /* 0x000076321d087816 */ /* 0x000fe40000000008 */
[----:B-1----:R-:W-:Y:S01]  /*2440*/  PRMT R7, R11, 0x7632, R7 ;  /* 0x000076320b077816 */ /* 0x002fe20000000007 */
        /* <DEDUP_REMOVED lines=11> */
[----:B------:R-:W-:Y:S05]  /*2500*/  EXIT ;  /* 0x000000000000794d */ /* 0x000fea0003800000 */
.L_x_1219:
        /* <DEDUP_REMOVED lines=15> */
.L_x_2764:


//--------------------- .text._ZN13group_norm_v214gn_cuda_kernelI13__nv_bfloat16Li320ELi1ELi32ELi10ELi4096ELb0ELi32ELi320ELi320ELi4ELb1ELi1ELb0ELb0ENS_16CompileConditionILi900EEEEEvPT_PKS4_S7_S7_flPfS8_Pj --------------------------
	.section	.text._ZN13group_norm_v214gn_cuda_kernelI13__nv_bfloat16Li320ELi1ELi32ELi10ELi4096ELb0ELi32ELi320ELi320ELi4ELb1ELi1ELb0ELb0ENS_16CompileConditionILi900EEEEEvPT_PKS4_S7_S7_flPfS8_Pj,"ax",@progbits
	.align	128
        .global         _ZN13group_norm_v214gn_cuda_kernelI13__nv_bfloat16Li320ELi1ELi32ELi10ELi4096ELb0ELi32ELi320ELi320ELi4ELb1ELi1ELb0ELb0ENS_16CompileConditionILi900EEEEEvPT_PKS4_S7_S7_flPfS8_Pj
        .type           _ZN13group_norm_v214gn_cuda_kernelI13__nv_bfloat16Li320ELi1ELi32ELi10ELi4096ELb0ELi32ELi320ELi320ELi4ELb1ELi1ELb0ELb0ENS_16CompileConditionILi900EEEEEvPT_PKS4_S7_S7_flPfS8_Pj,@function
        .size           _ZN13group_norm_v214gn_cuda_kernelI13__nv_bfloat16Li320ELi1ELi32ELi10ELi4096ELb0ELi32ELi320ELi320ELi4ELb1ELi1ELb0ELb0ENS_16CompileConditionILi900EEEEEvPT_PKS4_S7_S7_flPfS8_Pj,(.L_x_2765 - _ZN13group_norm_v214gn_cuda_kernelI13__nv_bfloat16Li320ELi1ELi32ELi10ELi4096ELb0ELi32ELi320ELi320ELi4ELb1ELi1ELb0ELb0ENS_16CompileConditionILi900EEEEEvPT_PKS4_S7_S7_flPfS8_Pj)
        .other          _ZN13group_norm_v214gn_cuda_kernelI13__nv_bfloat16Li320ELi1ELi32ELi10ELi4096ELb0ELi32ELi320ELi320ELi4ELb1ELi1ELb0ELb0ENS_16CompileConditionILi900EEEEEvPT_PKS4_S7_S7_flPfS8_Pj,@"STO_CUDA_ENTRY STV_DEFAULT"
_ZN13group_norm_v214gn_cuda_kernelI13__nv_bfloat16Li320ELi1ELi32ELi10ELi4096ELb0ELi32ELi320ELi320ELi4ELb1ELi1ELb0ELb0ENS_16CompileConditionILi900EEEEEvPT_PKS4_S7_S7_flPfS8_Pj:
.text._ZN13group_norm_v214gn_cuda_kernelI13__nv_bfloat16Li320ELi1ELi32ELi10ELi4096ELb0ELi32ELi320ELi320ELi4ELb1ELi1ELb0ELb0ENS_16CompileConditionILi900EEEEEvPT_PKS4_S7_S7_flPfS8_Pj:
[----:B------:R-:W-:Y:S08]  /*0000*/  LDC R1, c[0x0][0x28] ;  /* 0x00000a00ff017b82 */ /* 0x000ff00000000800 */
[----:B------:R-:W0:Y:S08]  /*0010*/  S2UR UR8, SR_CTAID.Y ;  /* 0x00000000000879c3 */ /* 0x000e300000002600 */
[----:B------:R-:W0:Y:S02]  /*0020*/  LDC.64 R2, c[0x0][0x238] ;  /* 0x00008e00ff027b82 */ /* 0x000e240000000a00 */
[----:B0-----:R-:W-:-:S04]  /*0030*/  ISETP.LE.U32.AND P0, PT, R2, UR8, PT ;  /* 0x0000000802007c0c */ /* 0x001fc8000bf03070 */
[----:B------:R-:W-:-:S13]  /*0040*/  ISETP.GE.AND.EX P0, PT, RZ, R3, PT, P0 ;  /* 0x00000003ff00720c */ /* 0x000fda0003f06300 */
[----:B------:R-:W-:Y:S05]  /*0050*/  @P0 EXIT ;  /* 0x000000000000094d */ /* 0x000fea0003800000 */
[----:B------:R-:W0:Y:S01]  /*0060*/  S2R R0, SR_TID.X ;  /* 0x0000000000007919 */ /* 0x000e220000002100 */
[----:B------:R-:W1:Y:S01]  /*0070*/  S2UR UR5, SR_CgaCtaId ;  /* 0x00000000000579c3 */ /* 0x000e620000008800 */
[----:B------:R-:W-:Y:S01]  /*0080*/  UMOV UR4, 0x400 ;  /* 0x0000040000047882 */ /* 0x000fe20000000000 */
[----:B------:R-:W2:Y:S06]  /*0090*/  S2R R8, SR_CTAID.X ;  /* 0x0000000000087919 */ /* 0x000eac0000002500 */
[----:B------:R-:W3:Y:S01]  /*00a0*/  LDC.64 R38, c[0x0][0x250] ;  /* 0x00009400ff267b82 */ /* 0x000ee20000000a00 */
[----:B-1----:R-:W-:-:S02]  /*00b0*/  ULEA UR6, UR5, UR4, 0x18 ;  /* 0x0000000405067291 */ /* 0x002fc4000f8ec03f */
[----:B------:R-:W-:-:S04]  /*00c0*/  UIADD3 UR4, UR4, 0x1900, URZ ;  /* 0x0000190004047890 */ /* 0x000fc8000fffe03f */
[----:B------:R-:W-:Y:S01]  /*00d0*/  MOV R18, UR6 ;  /* 0x0000000600127c02 */ /* 0x000fe20008000f00 */
[----:B0-----:R-:W-:Y:S01]  /*00e0*/  IMAD.WIDE.U32 R2, R0, -0x33333333, RZ ;  /* 0xcccccccd00027825 */ /* 0x001fe200078e00ff */
[----:B------:R-:W-:Y:S01]  /*00f0*/  SHF.R.U32.HI R4, RZ, 0x2, R0 ;  /* 0x00000002ff047819 */ /* 0x000fe20000011600 */
[----:B------:R-:W-:Y:S01]  /*0100*/  ULDC.64 UR6, c[0x0][0x240] ;  /* 0x0000900000067ab9 */ /* 0x000fe20000000a00 */
[----:B------:R-:W-:Y:S01]  /*0110*/  ULEA UR4, UR5, UR4, 0x18 ;  /* 0x0000000405047291 */ /* 0x000fe2000f8ec03f */
[----:B--2---:R-:W-:Y:S02]  /*0120*/  LOP3.LUT R2, R8, 0x7f, RZ, 0xc0, !PT ;  /* 0x0000007f08027812 */ /* 0x004fe400078ec0ff */
[C---:B------:R-:W-:Y:S01]  /*0130*/  IMAD R5, R4.reuse, 0xa, RZ ;  /* 0x0000000a04057824 */ /* 0x040fe200078e02ff */
[----:B------:R-:W-:Y:S02]  /*0140*/  SHF.R.U32.HI R9, RZ, 0x6, R3 ;  /* 0x00000006ff097819 */ /* 0x000fe40000011603 */
[----:B------:R-:W-:-:S02]  /*0150*/  SHF.L.U32 R11, R4, 0x7, RZ ;  /* 0x00000007040b7819 */ /* 0x000fc400000006ff */
[--C-:B------:R-:W-:Y:S01]  /*0160*/  SHF.R.U32.HI R6, RZ, 0x1, R5.reuse ;  /* 0x00000001ff067819 */ /* 0x100fe20000011605 */
[----:B------:R-:W-:Y:S01]  /*0170*/  IMAD R3, R9, -0x50, R0 ;  /* 0xffffffb009037824 */ /* 0x000fe200078e0200 */
[----:B------:R-:W-:Y:S02]  /*0180*/  SHF.R.U32.HI R7, RZ, 0x2, R5 ;  /* 0x00000002ff077819 */ /* 0x000fe40000011605 */
[----:B------:R-:W-:Y:S01]  /*0190*/  LOP3.LUT R6, R6, 0x1, RZ, 0xc0, !PT ;  /* 0x0000000106067812 */ /* 0x000fe200078ec0ff */
[C---:B------:R-:W-:Y:S01]  /*01a0*/  IMAD R4, R3.reuse, 0x28, R18 ;  /* 0x0000002803047824 */ /* 0x040fe200078e0212 */
[----:B------:R-:W-:Y:S01]  /*01b0*/  LOP3.LUT P0, RZ, R8, 0x7f, RZ, 0xc0, !PT ;  /* 0x0000007f08ff7812 */ /* 0x000fe2000780c0ff */
[----:B------:R-:W-:Y:S01]  /*01c0*/  IMAD.SHL.U32 R3, R3, 0x4, RZ ;  /* 0x0000000403037824 */ /* 0x000fe200078e00ff */
[----:B------:R-:W-:Y:S01]  /*01d0*/  LOP3.LUT R2, R11, 0xffffff80, R2, 0xe2, !PT ;  /* 0xffffff800b027812 */ /* 0x000fe200078ee202 */
[----:B------:R-:W-:Y:S01]  /*01e0*/  IMAD R8, R6, 0x50, R7 ;  /* 0x0000005006087824 */ /* 0x000fe200078e0207 */
[----:B------:R-:W-:-:S02]  /*01f0*/  IADD3 R7, R5, 0x4, RZ ;  /* 0x0000000405077810 */ /* 0x000fc40007ffe0ff */
[----:B------:R-:W-:Y:S02]  /*0200*/  LEA R4, R9, R4, 0x3 ;  /* 0x0000000409047211 */ /* 0x000fe400078e18ff */
[C---:B------:R-:W-:Y:S02]  /*0210*/  IADD3 R11, R5.reuse, 0x6, RZ ;  /* 0x00000006050b7810 */ /* 0x040fe40007ffe0ff */
[C---:B------:R-:W-:Y:S02]  /*0220*/  IADD3 R6, R5.reuse, 0x2, RZ ;  /* 0x0000000205067810 */ /* 0x040fe40007ffe0ff */
[----:B------:R-:W-:Y:S02]  /*0230*/  IADD3 R12, R5, 0x8, RZ ;  /* 0x00000008050c7810 */ /* 0x000fe40007ffe0ff */
[--C-:B------:R-:W-:Y:S02]  /*0240*/  SHF.R.U32.HI R9, RZ, 0x1, R7.reuse ;  /* 0x00000001ff097819 */ /* 0x100fe40000011607 */
[----:B------:R-:W-:-:S02]  /*0250*/  SHF.R.U32.HI R10, RZ, 0x2, R7 ;  /* 0x00000002ff0a7819 */ /* 0x000fc40000011607 */
[--C-:B------:R-:W-:Y:S02]  /*0260*/  SHF.R.U32.HI R7, RZ, 0x1, R11.reuse ;  /* 0x00000001ff077819 */ /* 0x100fe4000001160b */
[----:B------:R-:W-:Y:S02]  /*0270*/  SHF.R.U32.HI R13, RZ, 0x2, R11 ;  /* 0x00000002ff0d7819 */ /* 0x000fe4000001160b */
[----:B------:R-:W-:Y:S02]  /*0280*/  SHF.R.U32.HI R5, RZ, 0x1, R6 ;  /* 0x00000001ff057819 */ /* 0x000fe40000011606 */
[----:B------:R-:W-:Y:S02]  /*0290*/  SHF.R.U32.HI R11, RZ, 0x1, R12 ;  /* 0x00000001ff0b7819 */ /* 0x000fe4000001160c */
[----:B------:R-:W-:Y:S02]  /*02a0*/  LOP3.LUT R9, R9, 0x1, RZ, 0xc0, !PT ;  /* 0x0000000109097812 */ /* 0x000fe400078ec0ff */
[----:B------:R-:W-:-:S02]  /*02b0*/  SHF.R.U32.HI R6, RZ, 0x2, R6 ;  /* 0x00000002ff067819 */ /* 0x000fc40000011606 */
[----:B------:R-:W-:Y:S02]  /*02c0*/  LOP3.LUT R5, R5, 0x1, RZ, 0xc0, !PT ;  /* 0x0000000105057812 */ /* 0x000fe400078ec0ff */
[----:B------:R-:W-:Y:S01]  /*02d0*/  LOP3.LUT R14, R11, 0x1, RZ, 0xc0, !PT ;  /* 0x000000010b0e7812 */ /* 0x000fe200078ec0ff */
[----:B------:R-:W-:Y:S01]  /*02e0*/  IMAD R11, R9, 0x50, R10 ;  /* 0x00000050090b7824 */ /* 0x000fe200078e020a */
[----:B------:R-:W-:Y:S01]  /*02f0*/  IADD3 R9, R3, 0x2, RZ ;  /* 0x0000000203097810 */ /* 0x000fe20007ffe0ff */
[----:B------:R-:W-:Y:S01]  /*0300*/  IMAD R5, R5, 0x50, R6 ;  /* 0x0000005005057824 */ /* 0x000fe200078e0206 */
[----:B------:R-:W-:Y:S01]  /*0310*/  SHF.R.U32.HI R15, RZ, 0x2, R12 ;  /* 0x00000002ff0f7819 */ /* 0x000fe2000001160c */
[----:B------:R-:W-:Y:S01]  /*0320*/  IMAD R10, R8, 0x28, R18 ;  /* 0x00000028080a7824 */ /* 0x000fe200078e0212 */
[----:B------:R-:W-:Y:S01]  /*0330*/  LOP3.LUT R12, R7, 0x1, RZ, 0xc0, !PT ;  /* 0x00000001070c7812 */ /* 0x000fe200078ec0ff */
[----:B------:R-:W-:Y:S01]  /*0340*/  IMAD.WIDE.U32 R6, R3, -0x33333333, RZ ;  /* 0xcccccccd03067825 */ /* 0x000fe200078e00ff */
[----:B------:R-:W-:-:S02]  /*0350*/  SHF.L.U32 R3, R0, 0x3, RZ ;  /* 0x0000000300037819 */ /* 0x000fc400000006ff */
[----:B------:R-:W-:Y:S01]  /*0360*/  ISETP.EQ.U32.AND P1, PT, RZ, UR6, PT ;  /* 0x00000006ff007c0c */ /* 0x000fe2000bf22070 */
[----:B------:R-:W-:Y:S01]  /*0370*/  IMAD.WIDE.U32 R8, R9, -0x33333333, RZ ;  /* 0xcccccccd09087825 */ /* 0x000fe200078e00ff */
[----:B------:R-:W-:Y:S01]  /*0380*/  LOP3.LUT R6, R7, 0x1f8, RZ, 0xc0, !PT ;  /* 0x000001f807067812 */ /* 0x000fe200078ec0ff */
[----:B------:R-:W-:Y:S01]  /*0390*/  HFMA2.MMA R8, -RZ, RZ, 0, 0 ;  /* 0x00000000ff087435 */ /* 0x000fe200000001ff */
[----:B------:R-:W-:Y:S01]  /*03a0*/  ISETP.GT.U32.OR P0, PT, R0, 0x1f, P0 ;  /* 0x0000001f0000780c */ /* 0x000fe20000704470 */
[----:B------:R-:W-:Y:S01]  /*03b0*/  IMAD R13, R12, 0x50, R13 ;  /* 0x000000500c0d7824 */ /* 0x000fe200078e020d */
[----:B------:R-:W-:Y:S01]  /*03c0*/  LOP3.LUT R7, R9, 0xfffffff8, RZ, 0xc0, !PT ;  /* 0xfffffff809077812 */ /* 0x000fe200078ec0ff */
[----:B------:R-:W-:Y:S01]  /*03d0*/  IMAD R15, R14, 0x50, R15 ;  /* 0x000000500e0f7824 */ /* 0x000fe200078e020f */
[----:B------:R-:W-:Y:S01]  /*03e0*/  MOV R9, UR8 ;  /* 0x0000000800097c02 */ /* 0x000fe20008000f00 */
[--C-:B------:R-:W-:Y:S01]  /*03f0*/  IMAD R12, R5, 0x28, R18.reuse ;  /* 0x00000028050c7824 */ /* 0x100fe200078e0212 */
[----:B------:R-:W-:Y:S01]  /*0400*/  LOP3.LUT R3, R3, 0x18, RZ, 0xc0, !PT ;  /* 0x0000001803037812 */ /* 0x000fe200078ec0ff */
[--C-:B------:R-:W-:Y:S01]  /*0410*/  IMAD R14, R11, 0x28, R18.reuse ;  /* 0x000000280b0e7824 */ /* 0x100fe200078e0212 */
[----:B------:R-:W-:Y:S01]  /*0420*/  ISETP.EQ.OR.EX P0, PT, RZ, UR7, P0, P1 ;  /* 0x00000007ff007c0c */ /* 0x000fe20008702710 */
[--C-:B------:R-:W-:Y:S01]  /*0430*/  IMAD R16, R13, 0x28, R18.reuse ;  /* 0x000000280d107824 */ /* 0x100fe200078e0212 */
[----:B---3--:R-:W-:Y:S01]  /*0440*/  LEA R38, P1, R9, R38, 0x2 ;  /* 0x0000002609267211 */ /* 0x008fe200078210ff */
[----:B------:R-:W-:Y:S01]  /*0450*/  IMAD R18, R15, 0x28, R18 ;  /* 0x000000280f127824 */ /* 0x000fe200078e0212 */
[C---:B------:R-:W-:Y:S01]  /*0460*/  IADD3 R11, R3.reuse, R12, RZ ;  /* 0x0000000c030b7210 */ /* 0x040fe20007ffe0ff */
[C---:B------:R-:W-:Y:S01]  /*0470*/  IMAD.IADD R12, R3.reuse, 0x1, R14 ;  /* 0x00000001030c7824 */ /* 0x040fe200078e020e */
[----:B------:R-:W-:Y:S01]  /*0480*/  IADD3 R13, R3, R16, RZ ;  /* 0x00000010030d7210 */ /* 0x000fe20007ffe0ff */
[----:B------:R-:W-:Y:S01]  /*0490*/  ULDC.64 UR6, c[0x0][0x208] ;  /* 0x0000820000067ab9 */ /* 0x000fe20000000a00 */
[----:B------:R-:W-:-:S02]  /*04a0*/  IADD3 R10, R10, R3, RZ ;  /* 0x000000030a0a7210 */ /* 0x000fc40007ffe0ff */
[----:B------:R-:W-:Y:S02]  /*04b0*/  IADD3 R14, R3, R18, RZ ;  /* 0x00000012030e7210 */ /* 0x000fe40007ffe0ff */
[----:B------:R-:W-:Y:S02]  /*04c0*/  LEA.HI.X R39, R9, R39, R8, 0x2, P1 ;  /* 0x0000002709277211 */ /* 0x000fe400008f1408 */
[----:B------:R-:W-:Y:S02]  /*04d0*/  MOV R15, RZ ;  /* 0x000000ff000f7202 */ /* 0x000fe40000000f00 */
[----:B------:R-:W-:-:S07]  /*04e0*/  SHF.R.S32.HI R16, RZ, 0x1f, R0 ;  /* 0x0000001fff107819 */ /* 0x000fce0000011400 */
.L_x_1226:
[----:B------:R-:W0:Y:S01]  /*04f0*/  S2UR UR14, SR_CTAID.X ;  /* 0x00000000000e79c3 */ /* 0x000e220000002500 */
[----:B-1----:R-:W-:Y:S01]  /*0500*/  IMAD.WIDE.U32 R18, R0, -0x33333333, RZ ;  /* 0xcccccccd00127825 */ /* 0x002fe200078e00ff */
[----:B------:R-:W-:Y:S01]  /*0510*/  MOV R35, RZ ;  /* 0x000000ff00237202 */ /* 0x000fe20000000f00 */
[----:B------:R-:W-:Y:S01]  /*0520*/  ULDC.64 UR10, c[0x0][0x218] ;  /* 0x00008600000a7ab9 */ /* 0x000fe20000000a00 */
[----:B------:R-:W-:Y:S01]  /*0530*/  ULDC.64 UR12, c[0x0][0x228] ;  /* 0x00008a00000c7ab9 */ /* 0x000fe20000000a00 */
[----:B------:R-:W-:Y:S01]  /*0540*/  IMAD R5, R8, 0x140000, RZ ;  /* 0x0014000008057824 */ /* 0x000fe200078e02ff */
[----:B------:R-:W-:-:S05]  /*0550*/  SHF.R.U32.HI R19, RZ, 0x6, R19 ;  /* 0x00000006ff137819 */ /* 0x000fca0000011613 */
[----:B------:R-:W-:-:S05]  /*0560*/  IMAD R34, R19, -0x50, R0 ;  /* 0xffffffb013227824 */ /* 0x000fca00078e0200 */
[----:B------:R-:W-:-:S05]  /*0570*/  SHF.L.U32 R34, R34, 0x2, RZ ;  /* 0x0000000222227819 */ /* 0x000fca00000006ff */
[----:B------:R-:W-:Y:S01]  /*0580*/  IMAD.WIDE.U32 R32, R9, 0x140000, R34 ;  /* 0x0014000009207825 */ /* 0x000fe200078e0022 */
[----:B0-----:R-:W-:-:S04]  /*0590*/  USHF.L.U32 UR5, UR14, 0x5, URZ ;  /* 0x000000050e057899 */ /* 0x001fc8000800063f */
[----:B------:R-:W-:Y:S01]  /*05a0*/  IADD3 R33, R33, R5, RZ ;  /* 0x0000000521217210 */ /* 0x000fe20007ffe0ff */
[----:B------:R-:W-:-:S06]  /*05b0*/  ULOP3.LUT UR5, UR5, 0xfe0, URZ, 0xc0, !UPT ;  /* 0x00000fe005057892 */ /* 0x000fcc000f8ec03f */
[----:B------:R-:W-:-:S05]  /*05c0*/  IADD3 R3, R19, UR5, RZ ;  /* 0x0000000513037c10 */ /* 0x000fca000fffe0ff */
[----:B------:R-:W-:-:S05]  /*05d0*/  IMAD R3, R3, 0x140, RZ ;  /* 0x0000014003037824 */ /* 0x000fca00078e02ff */
[C---:B------:R-:W-:Y:S02]  /*05e0*/  IADD3 R17, P1, R3.reuse, R32, RZ ;  /* 0x0000002003117210 */ /* 0x040fe40007f3e0ff */
[C---:B------:R-:W-:Y:S02]  /*05f0*/  IADD3 R19, R3.reuse, 0x500, RZ ;  /* 0x0000050003137810 */ /* 0x040fe40007ffe0ff */
[----:B------:R-:W-:Y:S01]  /*0600*/  IADD3 R5, R3, 0xa00, RZ ;  /* 0x00000a0003057810 */ /* 0x000fe20007ffe0ff */
[----:B------:R-:W-:Y:S01]  /*0610*/  IMAD.X R18, RZ, RZ, R33, P1 ;  /* 0x000000ffff127224 */ /* 0x000fe200008e0621 */
[----:B------:R-:W-:-:S04]  /*0620*/  LEA R40, P1, R17, UR10, 0x1 ;  /* 0x0000000a11287c11 */ /* 0x000fc8000f8208ff */
[----:B------:R-:W-:Y:S02]  /*0630*/  LEA.HI.X R41, R17, UR11, R18, 0x1, P1 ;  /* 0x0000000b11297c11 */ /* 0x000fe400088f0c12 */
[----:B------:R-:W-:-:S04]  /*0640*/  IADD3 R19, P1, R19, R32, RZ ;  /* 0x0000002013137210 */ /* 0x000fc80007f3e0ff */
[-C--:B------:R-:W-:Y:S01]  /*0650*/  IADD3.X R22, RZ, R33.reuse, RZ, P1, !PT ;  /* 0x00000021ff167210 */ /* 0x080fe20000ffe4ff */
[----:B------:R-:W2:Y:S01]  /*0660*/  LDG.E.64.CONSTANT R40, desc[UR6][R40.64] ;  /* 0x0000000628287981 */ /* 0x000ea2000c1e9b00 */
[----:B------:R-:W-:Y:S02]  /*0670*/  LEA R42, P1, R19, UR10, 0x1 ;  /* 0x0000000a132a7c11 */ /* 0x000fe4000f8208ff */
[----:B------:R-:W-:Y:S02]  /*0680*/  IADD3 R20, P2, R5, R32, RZ ;  /* 0x0000002005147210 */ /* 0x000fe40007f5e0ff */
[----:B------:R-:W-:Y:S02]  /*0690*/  LEA.HI.X R43, R19, UR11, R22, 0x1, P1 ;  /* 0x0000000b132b7c11 */ /* 0x000fe400088f0c16 */
[----:B------:R-:W-:Y:S02]  /*06a0*/  IADD3.X R21, RZ, R33, RZ, P2, !PT ;  /* 0x00000021ff157210 */ /* 0x000fe400017fe4ff */
[----:B------:R-:W-:-:S02]  /*06b0*/  LEA R44, P2, R20, UR10, 0x1 ;  /* 0x0000000a142c7c11 */ /* 0x000fc4000f8408ff */
[----:B------:R-:W-:Y:S01]  /*06c0*/  IADD3 R23, R3, 0xf00, RZ ;  /* 0x00000f0003177810 */ /* 0x000fe20007ffe0ff */
[----:B------:R-:W3:Y:S01]  /*06d0*/  LDG.E.64.CONSTANT R42, desc[UR6][R42.64] ;  /* 0x000000062a2a7981 */ /* 0x000ee2000c1e9b00 */
[----:B------:R-:W-:Y:S02]  /*06e0*/  LEA.HI.X R45, R20, UR11, R21, 0x1, P2 ;  /* 0x0000000b142d7c11 */ /* 0x000fe400090f0c15 */
[----:B------:R-:W-:Y:S02]  /*06f0*/  IADD3 R23, P1, R23, R32, RZ ;  /* 0x0000002017177210 */ /* 0x000fe40007f3e0ff */
[----:B------:R-:W-:Y:S02]  /*0700*/  IADD3 R25, R3, 0x1400, RZ ;  /* 0x0000140003197810 */ /* 0x000fe40007ffe0ff */
[----:B------:R-:W-:Y:S01]  /*0710*/  IADD3.X R24, RZ, R33, RZ, P1, !PT ;  /* 0x00000021ff187210 */ /* 0x000fe20000ffe4ff */
[----:B------:R-:W4:Y:S01]  /*0720*/  LDG.E.64.CONSTANT R44, desc[UR6][R44.64] ;  /* 0x000000062c2c7981 */ /* 0x000f22000c1e9b00 */
[----:B------:R-:W-:-:S04]  /*0730*/  LEA R46, P1, R23, UR10, 0x1 ;  /* 0x0000000a172e7c11 */ /* 0x000fc8000f8208ff */
[----:B------:R-:W-:Y:S02]  /*0740*/  LEA.HI.X R47, R23, UR11, R24, 0x1, P1 ;  /* 0x0000000b172f7c11 */ /* 0x000fe400088f0c18 */
[----:B------:R-:W-:Y:S01]  /*0750*/  IADD3 R25, P1, R25, R32, RZ ;  /* 0x0000002019197210 */ /* 0x000fe20007f3e0ff */
[----:B------:R-:W-:-:S03]  /*0760*/  VIADD R5, R3, 0x1900 ;  /* 0x0000190003057836 */ /* 0x000fc60000000000 */
[-C--:B------:R-:W-:Y:S01]  /*0770*/  IADD3.X R28, RZ, R33.reuse, RZ, P1, !PT ;  /* 0x00000021ff1c7210 */ /* 0x080fe20000ffe4ff */
[----:B------:R-:W4:Y:S01]  /*0780*/  LDG.E.64.CONSTANT R46, desc[UR6][R46.64] ;  /* 0x000000062e2e7981 */ /* 0x000f22000c1e9b00 */
[----:B------:R-:W-:Y:S02]  /*0790*/  LEA R48, P1, R25, UR10, 0x1 ;  /* 0x0000000a19307c11 */ /* 0x000fe4000f8208ff */
[----:B------:R-:W-:Y:S02]  /*07a0*/  IADD3 R26, P2, R5, R32, RZ ;  /* 0x00000020051a7210 */ /* 0x000fe40007f5e0ff */
[----:B------:R-:W-:Y:S02]  /*07b0*/  LEA.HI.X R49, R25, UR11, R28, 0x1, P1 ;  /* 0x0000000b19317c11 */ /* 0x000fe400088f0c1c */
[----:B------:R-:W-:Y:S02]  /*07c0*/  IADD3.X R27, RZ, R33, RZ, P2, !PT ;  /* 0x00000021ff1b7210 */ /* 0x000fe400017fe4ff */
[----:B------:R-:W-:-:S02]  /*07d0*/  LEA R50, P2, R26, UR10, 0x1 ;  /* 0x0000000a1a327c11 */ /* 0x000fc4000f8408ff */
[----:B------:R-:W4:Y:S01]  /*07e0*/  LDG.E.64.CONSTANT R48, desc[UR6][R48.64] ;  /* 0x0000000630307981 */ /* 0x000f22000c1e9b00 */
[----:B------:R-:W-:Y:S02]  /*07f0*/  IADD3 R29, R3, 0x1e00, RZ ;  /* 0x00001e00031d7810 */ /* 0x000fe40007ffe0ff */
[----:B------:R-:W-:Y:S02]  /*0800*/  LEA.HI.X R51, R26, UR11, R27, 0x1, P2 ;  /* 0x0000000b1a337c11 */ /* 0x000fe400090f0c1b */
[----:B------:R-:W-:Y:S02]  /*0810*/  IADD3 R29, P1, R29, R32, RZ ;  /* 0x000000201d1d7210 */ /* 0x000fe40007f3e0ff */
[----:B------:R-:W-:Y:S02]  /*0820*/  IADD3 R31, R3, 0x2300, RZ ;  /* 0x00002300031f7810 */ /* 0x000fe40007ffe0ff */
[----:B------:R-:W4:Y:S01]  /*0830*/  LDG.E.64.CONSTANT R50, desc[UR6][R50.64] ;  /* 0x0000000632327981 */ /* 0x000f22000c1e9b00 */
[----:B------:R-:W-:-:S02]  /*0840*/  IADD3.X R30, RZ, R33, RZ, P1, !PT ;  /* 0x00000021ff1e7210 */ /* 0x000fc40000ffe4ff */
[----:B------:R-:W-:-:S04]  /*0850*/  LEA R52, P1, R29, UR10, 0x1 ;  /* 0x0000000a1d347c11 */ /* 0x000fc8000f8208ff */
[----:B------:R-:W-:Y:S02]  /*0860*/  LEA.HI.X R53, R29, UR11, R30, 0x1, P1 ;  /* 0x0000000b1d357c11 */ /* 0x000fe400088f0c1e */
[----:B------:R-:W-:-:S04]  /*0870*/  IADD3 R31, P1, R31, R32, RZ ;  /* 0x000000201f1f7210 */ /* 0x000fc80007f3e0ff */
[----:B------:R-:W-:Y:S01]  /*0880*/  IADD3.X R32, RZ, R33, RZ, P1, !PT ;  /* 0x00000021ff207210 */ /* 0x000fe20000ffe4ff */
[----:B------:R-:W4:Y:S01]  /*0890*/  LDG.E.64.CONSTANT R52, desc[UR6][R52.64] ;  /* 0x0000000634347981 */ /* 0x000f22000c1e9b00 */
        /* <DEDUP_REMOVED lines=12> */
[C---:B------:R-:W-:Y:S02]  /*0960*/  ISETP.GT.U32.AND P1, PT, R0.reuse, 0x7f, PT ;  /* 0x0000007f0000780c */ /* 0x040fe40003f24070 */
[----:B------:R-:W-:Y:S02]  /*0970*/  LOP3.LUT P2, RZ, R0, 0xffffff83, RZ, 0xc0, !PT ;  /* 0xffffff8300ff7812 */ /* 0x000fe4000784c0ff */
[C---:B--2---:R-:W-:Y:S01]  /*0980*/  PRMT R33, R40.reuse, 0x7632, R33 ;  /* 0x0000763228217816 */ /* 0x044fe20000000021 */
[----:B------:R-:W-:Y:S01]  /*0990*/  IMAD.U32 R3, R40, 0x10000, RZ ;  /* 0x0001000028037824 */ /* 0x000fe200078e00ff */
[----:B------:R-:W-:-:S02]  /*09a0*/  PRMT R34, R41, 0x7632, R34 ;  /* 0x0000763229227816 */ /* 0x000fc40000000022 */
[----:B------:R-:W-:Y:S01]  /*09b0*/  SHF.L.U32 R35, R33, 0x10, RZ ;  /* 0x0000001021237819 */ /* 0x000fe200000006ff */
[----:B------:R-:W-:Y:S01]  /*09c0*/  FADD.FTZ R33, RZ, R3 ;  /* 0x00000003ff217221 */ /* 0x000fe20000010000 */
[----:B------:R-:W-:Y:S01]  /*09d0*/  SHF.L.U32 R60, R34, 0x10, RZ ;  /* 0x00000010223c7819 */ /* 0x000fe200000006ff */
[----:B------:R-:W-:Y:S01]  /*09e0*/  FFMA.FTZ R34, R3, R3, RZ ;  /* 0x0000000303227223 */ /* 0x000fe200000100ff */
[----:B------:R-:W-:Y:S01]  /*09f0*/  SHF.L.U32 R5, R41, 0x10, RZ ;  /* 0x0000001029057819 */ /* 0x000fe200000006ff */
[----:B------:R-:W-:Y:S02]  /*0a00*/  FADD.FTZ R62, R33, R35 ;  /* 0x00000023213e7221 */ /* 0x000fe40000010000 */
[--C-:B------:R-:W-:Y:S01]  /*0a10*/  FFMA.FTZ R64, R35, R35, R34.reuse ;  /* 0x0000002323407223 */ /* 0x100fe20000010022 */
[C---:B---3--:R-:W-:Y:S01]  /*0a20*/  SHF.L.U32 R33, R42.reuse, 0x10, RZ ;  /* 0x000000102a217819 */ /* 0x048fe200000006ff */
[----:B------:R-:W-:Y:S01]  /*0a30*/  FADD.FTZ R36, RZ, R5 ;  /* 0x00000005ff247221 */ /* 0x000fe20000010000 */
[----:B------:R-:W-:Y:S01]  /*0a40*/  PRMT R34, R42, 0x7632, R34 ;  /* 0x000076322a227816 */ /* 0x000fe20000000022 */
[----:B------:R-:W-:Y:S01]  /*0a50*/  FFMA.FTZ R37, R5, R5, RZ ;  /* 0x0000000505257223 */ /* 0x000fe200000100ff */
[----:B------:R-:W-:Y:S01]  /*0a60*/  SHF.L.U32 R35, R43, 0x10, RZ ;  /* 0x000000102b237819 */ /* 0x000fe200000006ff */
[----:B------:R-:W-:Y:S01]  /*0a70*/  FADD.FTZ R66, R36, R60 ;  /* 0x0000003c24427221 */ /* 0x000fe20000010000 */
[----:B------:R-:W-:Y:S01]  /*0a80*/  SHF.L.U32 R61, R34, 0x10, RZ ;  /* 0x00000010223d7819 */ /* 0x000fe200000006ff */
[----:B------:R-:W-:Y:S01]  /*0a90*/  FADD.FTZ R62, R62, R33 ;  /* 0x000000213e3e7221 */ /* 0x000fe20000010000 */
[----:B------:R-:W-:Y:S01]  /*0aa0*/  FFMA.FTZ R64, R33, R33, R64 ;  /* 0x0000002121407223 */ /* 0x000fe20000010040 */
[----:B------:R-:W-:Y:S01]  /*0ab0*/  PRMT R36, R43, 0x7632, R36 ;  /* 0x000076322b247816 */ /* 0x000fe20000000024 */
[----:B------:R-:W-:Y:S01]  /*0ac0*/  FFMA.FTZ R68, R60, R60, R37 ;  /* 0x0000003c3c447223 */ /* 0x000fe20000010025 */
[----:B----4-:R-:W-:Y:S01]  /*0ad0*/  SHF.L.U32 R37, R44, 0x10, RZ ;  /* 0x000000102c257819 */ /* 0x010fe200000006ff */
[----:B------:R-:W-:Y:S01]  /*0ae0*/  FADD.FTZ R62, R62, R61 ;  /* 0x0000003d3e3e7221 */ /* 0x000fe20000010000 */
[----:B------:R-:W-:Y:S01]  /*0af0*/  PRMT R60, R44, 0x7632, R60 ;  /* 0x000076322c3c7816 */ /* 0x000fe2000000003c */
[----:B------:R-:W-:Y:S01]  /*0b00*/  FFMA.FTZ R64, R61, R61, R64 ;  /* 0x0000003d3d407223 */ /* 0x000fe20000010040 */
[----:B------:R-:W-:-:S02]  /*0b10*/  IMAD.U32 R63, R36, 0x10000, RZ ;  /* 0x00010000243f7824 */ /* 0x000fc400078e00ff */
[----:B------:R-:W-:Y:S01]  /*0b20*/  FADD.FTZ R66, R66, R35 ;  /* 0x0000002342427221 */ /* 0x000fe20000010000 */
[----:B------:R-:W-:Y:S01]  /*0b30*/  FFMA.FTZ R68, R35, R35, R68 ;  /* 0x0000002323447223 */ /* 0x000fe20000010044 */
[----:B------:R-:W-:Y:S01]  /*0b40*/  SHF.L.U32 R61, R60, 0x10, RZ ;  /* 0x000000103c3d7819 */ /* 0x000fe200000006ff */
[----:B------:R-:W-:Y:S01]  /*0b50*/  FADD.FTZ R62, R62, R37 ;  /* 0x000000253e3e7221 */ /* 0x000fe20000010000 */
[----:B------:R-:W-:Y:S01]  /*0b60*/  FFMA.FTZ R64, R37, R37, R64 ;  /* 0x0000002525407223 */ /* 0x000fe20000010040 */
[C---:B------:R-:W-:Y:S01]  /*0b70*/  SHF.L.U32 R93, R45.reuse, 0x10, RZ ;  /* 0x000000102d5d7819 */ /* 0x040fe200000006ff */
[----:B------:R-:W-:Y:S01]  /*0b80*/  FADD.FTZ R66, R66, R63 ;  /* 0x0000003f42427221 */ /* 0x000fe20000010000 */
[----:B------:R-:W-:Y:S01]  /*0b90*/  PRMT R34, R45, 0x7632, R34 ;  /* 0x000076322d227816 */ /* 0x000fe20000000022 */
[----:B------:R-:W-:Y:S01]  /*0ba0*/  FFMA.FTZ R68, R63, R63, R68 ;  /* 0x0000003f3f447223 */ /* 0x000fe20000010044 */
[----:B------:R-:W-:Y:S01]  /*0bb0*/  FADD.FTZ R62, R62, R61 ;  /* 0x0000003d3e3e7221 */ /* 0x000fe20000010000 */
[----:B------:R-:W-:Y:S01]  /*0bc0*/  FFMA.FTZ R64, R61, R61, R64 ;  /* 0x0000003d3d407223 */ /* 0x000fe20000010040 */
[----:B------:R-:W-:Y:S01]  /*0bd0*/  SHF.L.U32 R61, R34, 0x10, RZ ;  /* 0x00000010223d7819 */ /* 0x000fe200000006ff */
[----:B------:R-:W-:Y:S01]  /*0be0*/  FADD.FTZ R66, R66, R93 ;  /* 0x0000005d42427221 */ /* 0x000fe20000010000 */
[----:B------:R-:W-:Y:S01]  /*0bf0*/  FFMA.FTZ R68, R93, R93, R68 ;  /* 0x0000005d5d447223 */ /* 0x000fe20000010044 */
[----:B------:R-:W-:-:S02]  /*0c00*/  SHF.L.U32 R95, R46, 0x10, RZ ;  /* 0x000000102e5f7819 */ /* 0x000fc400000006ff */
[----:B------:R-:W-:Y:S01]  /*0c10*/  PRMT R34, R46, 0x7632, R34 ;  /* 0x000076322e227816 */ /* 0x000fe20000000022 */
[----:B------:R-:W-:Y:S01]  /*0c20*/  FADD.FTZ R66, R66, R61 ;  /* 0x0000003d42427221 */ /* 0x000fe20000010000 */
[----:B------:R-:W-:Y:S01]  /*0c30*/  FFMA.FTZ R68, R61, R61, R68 ;  /* 0x0000003d3d447223 */ /* 0x000fe20000010044 */
[----:B------:R-:W-:Y:S01]  /*0c40*/  PRMT R36, R47, 0x7632, R36 ;  /* 0x000076322f247816 */ /* 0x000fe20000000024 */
[----:B------:R-:W-:Y:S01]  /*0c50*/  FADD.FTZ R62, R62, R95 ;  /* 0x0000005f3e3e7221 */ /* 0x000fe20000010000 */
[----:B------:R-:W-:Y:S01]  /*0c60*/  SHF.L.U32 R61, R34, 0x10, RZ ;  /* 0x00000010223d7819 */ /* 0x000fe200000006ff */
[----:B------:R-:W-:Y:S01]  /*0c70*/  FFMA.FTZ R64, R95, R95, R64 ;  /* 0x0000005f5f407223 */ /* 0x000fe20000010040 */
[----:B------:R-:W-:Y:S01]  /*0c80*/  SHF.L.U32 R97, R47, 0x10, RZ ;  /* 0x000000102f617819 */ /* 0x000fe200000006ff */
[C---:B------:R-:W-:Y:S01]  /*0c90*/  IMAD.U32 R99, R48.reuse, 0x10000, RZ ;  /* 0x0001000030637824 */ /* 0x040fe200078e00ff */
[----:B------:R-:W-:Y:S01]  /*0ca0*/  PRMT R34, R48, 0x7632, R34 ;  /* 0x0000763230227816 */ /* 0x000fe20000000022 */
[----:B------:R-:W-:Y:S01]  /*0cb0*/  FADD.FTZ R62, R62, R61 ;  /* 0x0000003d3e3e7221 */ /* 0x000fe20000010000 */
[----:B------:R-:W-:Y:S01]  /*0cc0*/  SHF.L.U32 R63, R36, 0x10, RZ ;  /* 0x00000010243f7819 */ /* 0x000fe200000006ff */
[----:B------:R-:W-:Y:S01]  /*0cd0*/  FFMA.FTZ R64, R61, R61, R64 ;  /* 0x0000003d3d407223 */ /* 0x000fe20000010040 */
[----:B------:R-:W-:Y:S01]  /*0ce0*/  FADD.FTZ R66, R66, R97 ;  /* 0x0000006142427221 */ /* 0x000fe20000010000 */
[----:B------:R-:W-:Y:S01]  /*0cf0*/  FFMA.FTZ R68, R97, R97, R68 ;  /* 0x0000006161447223 */ /* 0x000fe20000010044 */
[----:B------:R-:W-:Y:S01]  /*0d00*/  SHF.L.U32 R61, R34, 0x10, RZ ;  /* 0x00000010223d7819 */ /* 0x000fe200000006ff */
[----:B------:R-:W-:Y:S01]  /*0d10*/  FADD.FTZ R62, R62, R99 ;  /* 0x000000633e3e7221 */ /* 0x000fe20000010000 */
[----:B------:R-:W-:Y:S01]  /*0d20*/  SHF.L.U32 R101, R49, 0x10, RZ ;  /* 0x0000001031657819 */ /* 0x000fe200000006ff */
[----:B------:R-:W-:Y:S01]  /*0d30*/  FFMA.FTZ R64, R99, R99, R64 ;  /* 0x0000006363407223 */ /* 0x000fe20000010040 */
[----:B------:R-:W-:Y:S01]  /*0d40*/  PRMT R36, R49, 0x7632, R36 ;  /* 0x0000763231247816 */ /* 0x000fe20000000024 */
[----:B------:R-:W-:Y:S01]  /*0d50*/  FADD.FTZ R66, R66, R63 ;  /* 0x0000003f42427221 */ /* 0x000fe20000010000 */
[----:B------:R-:W-:Y:S01]  /*0d60*/  FFMA.FTZ R68, R63, R63, R68 ;  /* 0x0000003f3f447223 */ /* 0x000fe20000010044 */
[----:B------:R-:W-:Y:S01]  /*0d70*/  SHF.L.U32 R103, R50, 0x10, RZ ;  /* 0x0000001032677819 */ /* 0x000fe200000006ff */
[----:B------:R-:W-:Y:S01]  /*0d80*/  FADD.FTZ R62, R62, R61 ;  /* 0x0000003d3e3e7221 */ /* 0x000fe20000010000 */
[----:B------:R-:W-:Y:S01]  /*0d90*/  PRMT R60, R50, 0x7632, R60 ;  /* 0x00007632323c7816 */ /* 0x000fe2000000003c */
[----:B------:R-:W-:Y:S01]  /*0da0*/  FFMA.FTZ R64, R61, R61, R64 ;  /* 0x0000003d3d407223 */ /* 0x000fe20000010040 */
[----:B------:R-:W-:Y:S01]  /*0db0*/  SHF.L.U32 R63, R36, 0x10, RZ ;  /* 0x00000010243f7819 */ /* 0x000fe200000006ff */
        /* <DEDUP_REMOVED lines=11> */
[----:B------:R-:W-:Y:S01]  /*0e70*/  FADD.FTZ R66, R66, R105 ;  /* 0x0000006942427221 */ /* 0x000fe20000010000 */
[----:B------:R-:W-:-:S02]  /*0e80*/  IMAD.U32 R61, R34, 0x10000, RZ ;  /* 0x00010000223d7824 */ /* 0x000fc400078e00ff */
[----:B------:R-:W-:Y:S01]  /*0e90*/  FFMA.FTZ R68, R105, R105, R68 ;  /* 0x0000006969447223 */ /* 0x000fe20000010044 */
[C---:B------:R-:W-:Y:S02]  /*0ea0*/  SHF.L.U32 R107, R52.reuse, 0x10, RZ ;  /* 0x00000010346b7819 */ /* 0x040fe400000006ff */
[----:B------:R-:W-:Y:S01]  /*0eb0*/  PRMT R34, R52, 0x7632, R34 ;  /* 0x0000763234227816 */ /* 0x000fe20000000022 */
[----:B------:R-:W-:Y:S01]  /*0ec0*/  FADD.FTZ R66, R66, R61 ;  /* 0x0000003d42427221 */ /* 0x000fe20000010000 */
[----:B------:R-:W-:Y:S01]  /*0ed0*/  PRMT R36, R53, 0x7632, R36 ;  /* 0x0000763235247816 */ /* 0x000fe20000000024 */
[----:B------:R-:W-:Y:S01]  /*0ee0*/  FFMA.FTZ R68, R61, R61, R68 ;  /* 0x0000003d3d447223 */ /* 0x000fe20000010044 */
[----:B------:R-:W-:Y:S01]  /*0ef0*/  SHF.L.U32 R109, R53, 0x10, RZ ;  /* 0x00000010356d7819 */ /* 0x000fe200000006ff */
[----:B------:R-:W-:Y:S01]  /*0f00*/  FADD.FTZ R62, R62, R107 ;  /* 0x0000006b3e3e7221 */ /* 0x000fe20000010000 */
[----:B------:R-:W-:Y:S01]  /*0f10*/  SHF.L.U32 R61, R34, 0x10, RZ ;  /* 0x00000010223d7819 */ /* 0x000fe200000006ff */
[----:B------:R-:W-:Y:S01]  /*0f20*/  FFMA.FTZ R64, R107, R107, R64 ;  /* 0x0000006b6b407223 */ /* 0x000fe20000010040 */
[----:B------:R-:W-:Y:S01]  /*0f30*/  SHF.L.U32 R63, R36, 0x10, RZ ;  /* 0x00000010243f7819 */ /* 0x000fe200000006ff */
[----:B------:R-:W-:Y:S01]  /*0f40*/  FADD.FTZ R66, R66, R109 ;  /* 0x0000006d42427221 */ /* 0x000fe20000010000 */
[----:B------:R-:W-:Y:S01]  /*0f50*/  FFMA.FTZ R68, R109, R109, R68 ;  /* 0x0000006d6d447223 */ /* 0x000fe20000010044 */
[----:B------:R-:W-:Y:S01]  /*0f60*/  SHF.L.U32 R111, R54, 0x10, RZ ;  /* 0x00000010366f7819 */ /* 0x000fe200000006ff */
[----:B------:R-:W-:Y:S01]  /*0f70*/  FADD.FTZ R62, R62, R61 ;  /* 0x0000003d3e3e7221 */ /* 0x000fe20000010000 */
[----:B------:R-:W-:Y:S01]  /*0f80*/  PRMT R34, R54, 0x7632, R34 ;  /* 0x0000763236227816 */ /* 0x000fe20000000022 */
[----:B------:R-:W-:Y:S01]  /*0f90*/  FFMA.FTZ R64, R61, R61, R64 ;  /* 0x0000003d3d407223 */ /* 0x000fe20000010040 */
[C---:B------:R-:W-:Y:S01]  /*0fa0*/  PRMT R36, R55.reuse, 0x7632, R36 ;  /* 0x0000763237247816 */ /* 0x040fe20000000024 */
[----:B------:R-:W-:Y:S01]  /*0fb0*/  FADD.FTZ R66, R66, R63 ;  /* 0x0000003f42427221 */ /* 0x000fe20000010000 */
[----:B------:R-:W-:Y:S01]  /*0fc0*/  SHF.L.U32 R113, R55, 0x10, RZ ;  /* 0x0000001037717819 */ /* 0x000fe200000006ff */
[----:B------:R-:W-:Y:S01]  /*0fd0*/  FFMA.FTZ R68, R63, R63, R68 ;  /* 0x0000003f3f447223 */ /* 0x000fe20000010044 */
[----:B------:R-:W-:Y:S01]  /*0fe0*/  SHF.L.U32 R34, R34, 0x10, RZ ;  /* 0x0000001022227819 */ /* 0x000fe200000006ff */
[----:B------:R-:W-:Y:S01]  /*0ff0*/  FFMA.FTZ R61, R111, R111, R64 ;  /* 0x0000006f6f3d7223 */ /* 0x000fe20000010040 */
[----:B------:R-:W-:Y:S01]  /*1000*/  SHF.L.U32 R63, R36, 0x10, RZ ;  /* 0x00000010243f7819 */ /* 0x000fe200000006ff */
[----:B------:R-:W-:Y:S01]  /*1010*/  FADD.FTZ R60, R62, R111 ;  /* 0x0000006f3e3c7221 */ /* 0x000fe20000010000 */
[----:B------:R-:W-:Y:S01]  /*1020*/  FFMA.FTZ R68, R113, R113, R68 ;  /* 0x0000007171447223 */ /* 0x000fe20000010044 */
[----:B------:R-:W-:Y:S01]  /*1030*/  FADD.FTZ R66, R66, R113 ;  /* 0x0000007142427221 */ /* 0x000fe20000010000 */
[----:B------:R-:W-:Y:S01]  /*1040*/  FFMA.FTZ R61, R34, R34, R61 ;  /* 0x00000022223d7223 */ /* 0x000fe2000001003d */
[----:B------:R-:W-:Y:S01]  /*1050*/  FADD.FTZ R60, R60, R34 ;  /* 0x000000223c3c7221 */ /* 0x000fe20000010000 */
[----:B------:R-:W-:Y:S01]  /*1060*/  FFMA.FTZ R73, R63, R63, R68 ;  /* 0x0000003f3f497223 */ /* 0x000fe20000010044 */
[----:B------:R-:W-:-:S03]  /*1070*/  FADD.FTZ R72, R66, R63 ;  /* 0x0000003f42487221 */ /* 0x000fc60000010000 */
[----:B------:R-:W-:Y:S04]  /*1080*/  STS.64 [R4], R60 ;  /* 0x0000003c04007388 */ /* 0x000fe80000000a00 */
[----:B------:R-:W-:Y:S01]  /*1090*/  STS.64 [R4+0xc80], R72 ;  /* 0x000c804804007388 */ /* 0x000fe20000000a00 */
[----:B------:R-:W-:Y:S06]  /*10a0*/  BAR.SYNC.DEFER_BLOCKING 0x0 ;  /* 0x0000000000007b1d */ /* 0x000fec0000010000 */
[----:B------:R-:W0:Y:S04]  /*10b0*/  @!P1 LDS.64 R70, [R10] ;  /* 0x000000000a469984 */ /* 0x000e280000000a00 */
[----:B------:R-:W1:Y:S04]  /*10c0*/  @!P1 LDS.64 R68, [R11] ;  /* 0x000000000b449984 */ /* 0x000e680000000a00 */
[----:B------:R-:W2:Y:S04]  /*10d0*/  @!P1 LDS.64 R66, [R12] ;  /* 0x000000000c429984 */ /* 0x000ea80000000a00 */
[----:B------:R-:W3:Y:S04]  /*10e0*/  @!P1 LDS.64 R62, [R13] ;  /* 0x000000000d3e9984 */ /* 0x000ee80000000a00 */
[----:B------:R-:W4:Y:S01]  /*10f0*/  @!P1 LDS.64 R64, [R14] ;  /* 0x000000000e409984 */ /* 0x000f220000000a00 */
[----:B------:R-:W-:Y:S01]  /*1100*/  MOV R36, RZ ;  /* 0x000000ff00247202 */ /* 0x000fe20000000f00 */
[----:B0-----:R-:W-:Y:S01]  /*1110*/  @!P1 FADD.FTZ R75, RZ, R70 ;  /* 0x00000046ff4b9221 */ /* 0x001fe20000010000 */
[----:B------:R-:W-:-:S03]  /*1120*/  @!P1 FADD.FTZ R34, RZ, R71 ;  /* 0x00000047ff229221 */ /* 0x000fc60000010000 */
[----:B-1----:R-:W-:Y:S01]  /*1130*/  @!P1 FADD.FTZ R75, R75, R68 ;  /* 0x000000444b4b9221 */ /* 0x002fe20000010000 */
[----:B------:R-:W-:-:S03]  /*1140*/  @!P1 FADD.FTZ R34, R34, R69 ;  /* 0x0000004522229221 */ /* 0x000fc60000010000 */
[----:B--2---:R-:W-:Y:S01]  /*1150*/  @!P1 FADD.FTZ R75, R75, R66 ;  /* 0x000000424b4b9221 */ /* 0x004fe20000010000 */
[----:B------:R-:W-:-:S03]  /*1160*/  @!P1 FADD.FTZ R60, R34, R67 ;  /* 0x00000043223c9221 */ /* 0x000fc60000010000 */
[----:B---3--:R-:W-:Y:S01]  /*1170*/  @!P1 FADD.FTZ R75, R75, R62 ;  /* 0x0000003e4b4b9221 */ /* 0x008fe20000010000 */
[----:B------:R-:W-:Y:S01]  /*1180*/  @!P1 FADD.FTZ R60, R60, R63 ;  /* 0x0000003f3c3c9221 */ /* 0x000fe20000010000 */
[----:B------:R-:W-:Y:S02]  /*1190*/  IMAD.MOV.U32 R34, RZ, RZ, RZ ;  /* 0x000000ffff227224 */ /* 0x000fe400078e00ff */
[----:B----4-:R-:W-:Y:S01]  /*11a0*/  @!P1 FADD.FTZ R34, R75, R64 ;  /* 0x000000404b229221 */ /* 0x010fe20000010000 */
[----:B------:R-:W-:-:S04]  /*11b0*/  @!P1 FADD.FTZ R36, R60, R65 ;  /* 0x000000413c249221 */ /* 0x000fc80000010000 */
[----:B------:R-:W0:Y:S04]  /*11c0*/  SHFL.BFLY PT, R61, R34, 0x2, 0x1f ;  /* 0x0c401f00223d7f89 */ /* 0x000e2800000e0000 */
[----:B------:R-:W1:Y:S01]  /*11d0*/  SHFL.BFLY PT, R63, R36, 0x2, 0x1f ;  /* 0x0c401f00243f7f89 */ /* 0x000e6200000e0000 */
[----:B------:R-:W2:Y:S01]  /*11e0*/  @!P2 LDC R66, c[0x0][0x10] ;  /* 0x00000400ff42ab82 */ /* 0x000ea20000000800 */
[----:B0-----:R-:W-:-:S07]  /*11f0*/  FADD.FTZ R62, R61, R34 ;  /* 0x000000223d3e7221 */ /* 0x001fce0000010000 */
[----:B------:R-:W0:Y:S01]  /*1200*/  @!P2 LDC.64 R60, c[0x0][0x248] ;  /* 0x00009200ff3cab82 */ /* 0x000e220000000a00 */
[----:B-1----:R-:W-:Y:S01]  /*1210*/  FADD.FTZ R63, R63, R36 ;  /* 0x000000243f3f7221 */ /* 0x002fe20000010000 */
[----:B------:R-:W1:Y:S04]  /*1220*/  SHFL.BFLY PT, R65, R62, 0x1, 0x1f ;  /* 0x0c201f003e417f89 */ /* 0x000e6800000e0000 */
[----:B------:R-:W3:Y:S01]  /*1230*/  SHFL.BFLY PT, R64, R63, 0x1, 0x1f ;  /* 0x0c201f003f407f89 */ /* 0x000ee200000e0000 */
[----:B--2---:R-:W-:Y:S01]  /*1240*/  @!P2 IMAD R67, R66, R15, UR8 ;  /* 0x000000084243ae24 */ /* 0x004fe2000f8e020f */
[----:B------:R-:W-:-:S04]  /*1250*/  ISETP.NE.AND P3, PT, R0, RZ, PT ;  /* 0x000000ff0000720c */ /* 0x000fc80003f65270 */
[----:B------:R-:W-:-:S04]  /*1260*/  @!P2 LEA R67, R67, R2, 0xc ;  /* 0x000000024343a211 */ /* 0x000fc800078e60ff */
[----:B------:R-:W-:-:S05]  /*1270*/  @!P2 SHF.L.U32 R67, R67, 0x1, RZ ;  /* 0x000000014343a819 */ /* 0x000fca00000006ff */
[----:B0-----:R-:W-:-:S04]  /*1280*/  @!P2 IMAD.WIDE.U32 R60, R67, 0x4, R60 ;  /* 0x00000004433ca825 */ /* 0x001fc800078e003c */
[----:B-1----:R-:W-:Y:S01]  /*1290*/  FADD.FTZ R66, R62, R65 ;  /* 0x000000413e427221 */ /* 0x002fe20000010000 */
[----:B---3--:R-:W-:Y:S01]  /*12a0*/  FADD.FTZ R67, R63, R64 ;  /* 0x000000403f437221 */ /* 0x008fe20000010000 */
[----:B------:R-:W-:-:S04]  /*12b0*/  ISETP.GT.U32.AND P1, PT, R0, 0xff, PT ;  /* 0x000000ff0000780c */ /* 0x000fc80003f24070 */
[----:B------:R0:W-:Y:S01]  /*12c0*/  @!P2 STG.E.64 desc[UR6][R60.64], R66 ;  /* 0x000000423c00a986 */ /* 0x0001e2000c101b06 */
[----:B------:R-:W-:Y:S01]  /*12d0*/  CS2R R90, SRZ ;  /* 0x00000000005a7805 */ /* 0x000fe2000001ff00 */
[----:B------:R-:W-:Y:S06]  /*12e0*/  BAR.SYNC.DEFER_BLOCKING 0x0 ;  /* 0x0000000000007b1d */ /* 0x000fec0000010000 */
[----:B------:R-:W-:Y:S05]  /*12f0*/  @P3 BRA `(.L_x_1220) ;  /* 0x0000000000603947 */ /* 0x000fea0003800000 */
[----:B0-----:R-:W0:Y:S01]  /*1300*/  S2R R61, SR_LANEID ;  /* 0x00000000003d7919 */ /* 0x001e220000000000 */
[----:B------:R-:W-:Y:S01]  /*1310*/  VOTEU.ANY UR9, UPT, PT ;  /* 0x0000000000097886 */ /* 0x000fe200038e0100 */
[----:B------:R-:W-:Y:S01]  /*1320*/  UISETP.NE.AND UP0, UPT, UR14, URZ, UPT ;  /* 0x0000003f0e00728c */ /* 0x000fe2000bf05270 */
[----:B------:R-:W0:Y:S01]  /*1330*/  FLO.U32 R36, UR9 ;  /* 0x0000000900247d00 */ /* 0x000e2200080e0000 */
[----:B------:R-:W-:Y:S02]  /*1340*/  UMOV UR5, 0x7fffff81 ;  /* 0x7fffff8100057882 */ /* 0x000fe40000000000 */
[----:B------:R-:W-:-:S05]  /*1350*/  USEL UR5, UR5, 0x1, !UP0 ;  /* 0x0000000105057887 */ /* 0x000fca000c000000 */
[----:B------:R-:W1:Y:S01]  /*1360*/  POPC R34, UR9 ;  /* 0x0000000900227d09 */ /* 0x000e620008000000 */
[----:B0-----:R-:W-:Y:S01]  /*1370*/  ISETP.EQ.U32.AND P2, PT, R36, R61, PT ;  /* 0x0000003d2400720c */ /* 0x001fe20003f42070 */
[----:B-1----:R-:W-:-:S12]  /*1380*/  IMAD R61, R34, UR5, RZ ;  /* 0x00000005223d7c24 */ /* 0x002fd8000f8e02ff */
[----:B------:R-:W-:Y:S06]  /*1390*/  @P2 MEMBAR.ALL.GPU ;  /* 0x0000000000002992 */ /* 0x000fec000000a000 */
[----:B------:R-:W-:-:S00]  /*13a0*/  @P2 ERRBAR ;  /* 0x00000000000029ab */ /* 0x000fc00000000000 */
[----:B------:R-:W-:Y:S06]  /*13b0*/  @P2 CGAERRBAR ;  /* 0x00000000000025ab */ /* 0x000fec0000000000 */
[----:B------:R-:W2:Y:S01]  /*13c0*/  @P2 ATOM.E.ADD.STRONG.GPU PT, R61, desc[UR6][R38.64], R61 ;  /* 0x0000003d263d298a */ /* 0x000ea200081ee1c6 */
[----:B------:R-:W0:Y:S02]  /*13d0*/  S2R R34, SR_LTMASK ;  /* 0x0000000000227919 */ /* 0x000e240000003900 */
[----:B0-----:R-:W-:-:S04]  /*13e0*/  LOP3.LUT R34, R34, UR9, RZ, 0xc0, !PT ;  /* 0x0000000922227c12 */ /* 0x001fc8000f8ec0ff */
[----:B------:R-:W0:Y:S01]  /*13f0*/  POPC R63, R34 ;  /* 0x00000022003f7309 */ /* 0x000e220000000000 */
[----:B--2---:R-:W0:Y:S02]  /*1400*/  SHFL.IDX PT, R36, R61, R36, 0x1f ;  /* 0x00001f243d247589 */ /* 0x004e2400000e0000 */
[----:B0-----:R-:W-:-:S07]  /*1410*/  IMAD R63, R63, UR5, R36 ;  /* 0x000000053f3f7c24 */ /* 0x001fce000f8e0224 */
.L_x_1221:
[----:B------:R-:W2:Y:S04]  /*1420*/  LD.E.STRONG.GPU R34, desc[UR6][R38.64] ;  /* 0x0000000626227980 */ /* 0x000ea8000c10f900 */
[----:B--2---:R-:W-:Y:S01]  /*1430*/  CCTL.IVALL ;  /* 0x00000000ff00798f */ /* 0x004fe20002000000 */
[----:B------:R-:W-:Y:S05]  /*1440*/  YIELD ;  /* 0x0000000000007946 */ /* 0x000fea0003800000 */
[----:B------:R-:W-:-:S04]  /*1450*/  LOP3.LUT R34, R34, R63, RZ, 0x3c, !PT ;  /* 0x0000003f22227212 */ /* 0x000fc800078e3cff */
[----:B------:R-:W-:-:S13]  /*1460*/  ISETP.GT.AND P2, PT, R34, -0x1, PT ;  /* 0xffffffff2200780c */ /* 0x000fda0003f44270 */
[----:B------:R-:W-:Y:S05]  /*1470*/  @P2 BRA `(.L_x_1221) ;  /* 0xfffffffc00e82947 */ /* 0x000fea000383ffff */
.L_x_1220:
[----:B------:R-:W-:Y:S05]  /*1480*/  WARPSYNC.ALL ;  /* 0x0000000000007948 */ /* 0x000fea0003800000 */
[----:B------:R-:W-:Y:S06]  /*1490*/  BAR.SYNC.DEFER_BLOCKING 0x0 ;  /* 0x0000000000007b1d */ /* 0x000fec0000010000 */
[----:B------:R-:W-:Y:S04]  /*14a0*/  BSSY B0, `(.L_x_1222) ;  /* 0x000005a000007945 */ /* 0x000fe80003800000 */
[----:B------:R-:W-:Y:S05]  /*14b0*/  @P1 BRA `(.L_x_1223) ;  /* 0x0000000400601947 */ /* 0x000fea0003800000 */
[----:B------:R-:W1:Y:S01]  /*14c0*/  LDC R34, c[0x0][0x10] ;  /* 0x00000400ff227b82 */ /* 0x000e620000000800 */
[C---:B------:R-:W-:Y:S02]  /*14d0*/  SHF.L.U32 R36, R0.reuse, 0x4, RZ ;  /* 0x0000000400247819 */ /* 0x040fe400000006ff */
[----:B------:R-:W-:Y:S02]  /*14e0*/  LOP3.LUT R63, R0, 0x7, RZ, 0xc0, !PT ;  /* 0x00000007003f7812 */ /* 0x000fe400078ec0ff */
[----:B0-----:R-:W-:-:S03]  /*14f0*/  LOP3.LUT R61, R36, 0x7fffff80, RZ, 0xc0, !PT ;  /* 0x7fffff80243d7812 */ /* 0x001fc600078ec0ff */
[----:B------:R-:W0:Y:S01]  /*1500*/  LDC.64 R90, c[0x0][0x248] ;  /* 0x00009200ff5a7b82 */ /* 0x000e220000000a00 */
[----:B-1----:R-:W-:-:S05]  /*1510*/  IMAD R34, R34, R15, UR8 ;  /* 0x0000000822227e24 */ /* 0x002fca000f8e020f */
[----:B------:R-:W-:-:S04]  /*1520*/  LEA R34, R34, R61, 0xc ;  /* 0x0000003d22227211 */ /* 0x000fc800078e60ff */
[----:B------:R-:W-:-:S04]  /*1530*/  IADD3 R34, R34, R63, RZ ;  /* 0x0000003f22227210 */ /* 0x000fc80007ffe0ff */
[----:B------:R-:W-:-:S04]  /*1540*/  SHF.L.U32 R87, R34, 0x1, RZ ;  /* 0x0000000122577819 */ /* 0x000fc800000006ff */
[C---:B------:R-:W-:Y:S01]  /*1550*/  IADD3 R65, R87.reuse, 0x20, RZ ;  /* 0x0000002057417810 */ /* 0x040fe20007ffe0ff */
[C---:B------:R-:W-:Y:S02]  /*1560*/  VIADD R63, R87.reuse, 0x10 ;  /* 0x00000010573f7836 */ /* 0x040fe40000000000 */
[C---:B0-----:R-:W-:Y:S01]  /*1570*/  IMAD.WIDE.U32 R60, R87.reuse, 0x4, R90 ;  /* 0x00000004573c7825 */ /* 0x041fe200078e005a */
[----:B------:R-:W-:-:S03]  /*1580*/  IADD3 R67, R87, 0x30, RZ ;  /* 0x0000003057437810 */ /* 0x000fc60007ffe0ff */
[--C-:B------:R-:W-:Y:S02]  /*1590*/  IMAD.WIDE.U32 R62, R63, 0x4, R90.reuse ;  /* 0x000000043f3e7825 */ /* 0x100fe400078e005a */
[----:B------:R-:W2:Y:S02]  /*15a0*/  LDG.E.64 R60, desc[UR6][R60.64] ;  /* 0x000000063c3c7981 */ /* 0x000ea4000c1e1b00 */
        /* <DEDUP_REMOVED lines=15> */
[----:B------:R-:W-:-:S02]  /*16a0*/  IMAD.WIDE.U32 R74, R75, 0x4, R90 ;  /* 0x000000044b4a7825 */ /* 0x000fc400078e005a */
[----:B------:R-:W4:Y:S02]  /*16b0*/  LDG.E.64 R72, desc[UR6][R72.64] ;  /* 0x0000000648487981 */ /* 0x000f24000c1e1b00 */
[----:B------:R-:W-:Y:S02]  /*16c0*/  VIADD R79, R87, 0x90 ;  /* 0x00000090574f7836 */ /* 0x000fe40000000000 */
[--C-:B------:R-:W-:Y:S01]  /*16d0*/  IMAD.WIDE.U32 R76, R77, 0x4, R90.reuse ;  /* 0x000000044d4c7825 */ /* 0x100fe200078e005a */
[----:B------:R-:W4:Y:S01]  /*16e0*/  LDG.E.64 R74, desc[UR6][R74.64] ;  /* 0x000000064a4a7981 */ /* 0x000f22000c1e1b00 */
[----:B------:R-:W-:Y:S02]  /*16f0*/  IADD3 R81, R87, 0xa0, RZ ;  /* 0x000000a057517810 */ /* 0x000fe40007ffe0ff */
        /* <DEDUP_REMOVED lines=52> */
.L_x_1223:
[----:B------:R-:W-:Y:S05]  /*1a40*/  BSYNC B0 ;  /* 0x0000000000007941 */ /* 0x000fea0003800000 */
.L_x_1222:
[----:B0-----:R-:W0:Y:S01]  /*1a50*/  SHFL.BFLY PT, R61, R90, 0x4, 0x1f ;  /* 0x0c801f005a3d7f89 */ /* 0x001e2200000e0000 */
[----:B------:R-:W-:Y:S01]  /*1a60*/  LOP3.LUT P1, RZ, R0, 0xffffff07, RZ, 0xc0, !PT ;  /* 0xffffff0700ff7812 */ /* 0x000fe2000782c0ff */
[----:B------:R-:W-:Y:S01]  /*1a70*/  BSSY B0, `(.L_x_1224) ;  /* 0x0000030000007945 */ /* 0x000fe20003800000 */
[----:B------:R-:W-:Y:S01]  /*1a80*/  PRMT R52, R45, 0x7632, R52 ;  /* 0x000076322d347816 */ /* 0x000fe20000000034 */
[----:B------:R-:W1:Y:S01]  /*1a90*/  SHFL.BFLY PT, R34, R91, 0x4, 0x1f ;  /* 0x0c801f005b227f89 */ /* 0x000e6200000e0000 */
        /* <DEDUP_REMOVED lines=9> */
[----:B------:R-:W-:Y:S01]  /*1b30*/  PRMT R70, R54, 0x7632, R70 ;  /* 0x0000763236467816 */ /* 0x000fe20000000046 */
[----:B0-----:R-:W-:Y:S01]  /*1b40*/  FADD.FTZ R61, R61, R90 ;  /* 0x0000005a3d3d7221 */ /* 0x001fe20000010000 */
[----:B------:R-:W-:-:S02]  /*1b50*/  PRMT R55, R55, 0x7632, R55 ;  /* 0x0000763237377816 */ /* 0x000fc40000000037 */
[----:B-----5:R-:W-:Y:S01]  /*1b60*/  PRMT R71, R56, 0x7632, R71 ;  /* 0x0000763238477816 */ /* 0x020fe20000000047 */
[----:B-1----:R-:W-:Y:S01]  /*1b70*/  FADD.FTZ R34, R34, R91 ;  /* 0x0000005b22227221 */ /* 0x002fe20000010000 */
[----:B------:R-:W0:Y:S04]  /*1b80*/  SHFL.BFLY PT, R36, R61, 0x2, 0x1f ;  /* 0x0c401f003d247f89 */ /* 0x000e2800000e0000 */
[----:B------:R-:W1:Y:S01]  /*1b90*/  SHFL.BFLY PT, R63, R34, 0x2, 0x1f ;  /* 0x0c401f00223f7f89 */ /* 0x000e6200000e0000 */
[----:B0-----:R-:W-:Y:S01]  /*1ba0*/  FADD.FTZ R36, R61, R36 ;  /* 0x000000243d247221 */ /* 0x001fe20000010000 */
[----:B-1----:R-:W-:-:S04]  /*1bb0*/  FADD.FTZ R63, R34, R63 ;  /* 0x0000003f223f7221 */ /* 0x002fc80000010000 */
[----:B------:R-:W0:Y:S01]  /*1bc0*/  SHFL.BFLY PT, R65, R36, 0x1, 0x1f ;  /* 0x0c201f0024417f89 */ /* 0x000e2200000e0000 */
[----:B------:R-:W-:-:S03]  /*1bd0*/  @!P1 LOP3.LUT R34, R0, 0xfffffff8, RZ, 0xc0, !PT ;  /* 0xfffffff800229812 */ /* 0x000fc600078ec0ff */
[----:B------:R-:W1:Y:S01]  /*1be0*/  SHFL.BFLY PT, R62, R63, 0x1, 0x1f ;  /* 0x0c201f003f3e7f89 */ /* 0x000e6200000e0000 */
[--C-:B0-----:R-:W-:Y:S01]  /*1bf0*/  FADD.FTZ R60, R36, R65.reuse ;  /* 0x00000041243c7221 */ /* 0x101fe20000010000 */
[----:B------:R-:W-:Y:S02]  /*1c00*/  PRMT R65, R42, 0x7632, R65 ;  /* 0x000076322a417816 */ /* 0x000fe40000000041 */
        /* <DEDUP_REMOVED lines=8> */
[----:B------:R0:W-:Y:S02]  /*1c90*/  @!P1 STS.64 [R34+UR4], R60 ;  /* 0x0000003c22009988 */ /* 0x0001e40008000a04 */
[----:B0-----:R-:W-:Y:S02]  /*1ca0*/  PRMT R61, R50, 0x7632, R61 ;  /* 0x00007632323d7816 */ /* 0x001fe4000000003d */
[----:B------:R-:W-:Y:S02]  /*1cb0*/  PRMT R34, R57, 0x7632, R34 ;  /* 0x0000763239227816 */ /* 0x000fe40000000022 */
[----:B------:R-:W-:Y:S01]  /*1cc0*/  PRMT R60, R58, 0x7632, R60 ;  /* 0x000076323a3c7816 */ /* 0x000fe2000000003c */
[----:B------:R-:W-:Y:S06]  /*1cd0*/  BAR.SYNC.DEFER_BLOCKING 0x0 ;  /* 0x0000000000007b1d */ /* 0x000fec0000010000 */
[----:B------:R-:W-:Y:S05]  /*1ce0*/  @P0 BRA `(.L_x_1225) ;  /* 0x0000000000200947 */ /* 0x000fea0003800000 */
[----:B------:R-:W-:Y:S01]  /*1cf0*/  LEA R40, R0, UR4, 0x3 ;  /* 0x0000000400287c11 */ /* 0x000fe2000f8e18ff */
[----:B------:R-:W-:Y:S01]  /*1d00*/  ULDC.64 UR10, c[0x0][0x240] ;  /* 0x00009000000a7ab9 */ /* 0x000fe20000000a00 */
[----:B------:R-:W-:-:S04]  /*1d10*/  LEA R43, P1, R9, R0, 0x5 ;  /* 0x00000000092b7211 */ /* 0x000fc800078228ff */
[----:B------:R-:W0:Y:S01]  /*1d20*/  LDS.64 R40, [R40] ;  /* 0x0000000028287984 */ /* 0x000e220000000a00 */
[----:B------:R-:W-:Y:S02]  /*1d30*/  LEA.HI.X R44, R9, R16, R8, 0x5, P1 ;  /* 0x00000010092c7211 */ /* 0x000fe400008f2c08 */
[----:B------:R-:W-:-:S04]  /*1d40*/  LEA R42, P1, R43, UR10, 0x3 ;  /* 0x0000000a2b2a7c11 */ /* 0x000fc8000f8218ff */
[----:B------:R-:W-:-:S05]  /*1d50*/  LEA.HI.X R43, R43, UR11, R44, 0x3, P1 ;  /* 0x0000000b2b2b7c11 */ /* 0x000fca00088f1c2c */
[----:B0-----:R0:W-:Y:S04]  /*1d60*/  STG.E.64 desc[UR6][R42.64], R40 ;  /* 0x000000282a007986 */ /* 0x0011e8000c101b06 */
.L_x_1225:
[----:B------:R-:W-:Y:S05]  /*1d70*/  BSYNC B0 ;  /* 0x0000000000007941 */ /* 0x000fea0003800000 */
.L_x_1224:
[----:B------:R-:W1:Y:S01]  /*1d80*/  LDS.64 R48, [R6+UR4] ;  /* 0x0000000406307984 */ /* 0x000e620008000a00 */
[----:B------:R-:W-:Y:S01]  /*1d90*/  ULDC.64 UR10, c[0x0][0x210] ;  /* 0x00008400000a7ab9 */ /* 0x000fe20000000a00 */
[----:B------:R-:W-:Y:S01]  /*1da0*/  ULDC UR5, c[0x0][0x230] ;  /* 0x00008c0000057ab9 */ /* 0x000fe20000000800 */
[----:B0-----:R-:W-:Y:S01]  /*1db0*/  LEA R42, P2, R19, UR10, 0x1 ;  /* 0x0000000a132a7c11 */ /* 0x001fe2000f8408ff */
[----:B------:R-:W-:Y:S01]  /*1dc0*/  IMAD.U32 R65, R65, 0x10000, RZ ;  /* 0x0001000041417824 */ /* 0x000fe200078e00ff */
[----:B------:R-:W-:Y:S01]  /*1dd0*/  LEA R46, P4, R23, UR10, 0x1 ;  /* 0x0000000a172e7c11 */ /* 0x000fe2000f8808ff */
[----:B------:R-:W-:Y:S01]  /*1de0*/  IMAD.U32 R51, R51, 0x10000, RZ ;  /* 0x0001000033337824 */ /* 0x000fe200078e00ff */
[----:B------:R-:W-:Y:S02]  /*1df0*/  LEA.HI.X R43, R19, UR11, R22, 0x1, P2 ;  /* 0x0000000b132b7c11 */ /* 0x000fe400090f0c16 */
[----:B------:R-:W-:Y:S02]  /*1e00*/  LEA R40, P1, R17, UR10, 0x1 ;  /* 0x0000000a11287c11 */ /* 0x000fe4000f8208ff */
[----:B------:R-:W-:-:S02]  /*1e10*/  LEA R22, P2, R26, UR10, 0x1 ;  /* 0x0000000a1a167c11 */ /* 0x000fc4000f8408ff */
[----:B------:R-:W-:Y:S02]  /*1e20*/  LEA.HI.X R47, R23, UR11, R24, 0x1, P4 ;  /* 0x0000000b172f7c11 */ /* 0x000fe4000a0f0c18 */
[----:B------:R-:W-:Y:S02]  /*1e30*/  LEA.HI.X R41, R17, UR11, R18, 0x1, P1 ;  /* 0x0000000b11297c11 */ /* 0x000fe400088f0c12 */
[----:B------:R-:W-:Y:S02]  /*1e40*/  LEA.HI.X R23, R26, UR11, R27, 0x1, P2 ;  /* 0x0000000b1a177c11 */ /* 0x000fe400090f0c1b */
[C---:B------:R-:W-:Y:S02]  /*1e50*/  LEA R18, P4, R31.reuse, UR10, 0x1 ;  /* 0x0000000a1f127c11 */ /* 0x040fe4000f8808ff */
[----:B------:R-:W-:Y:S02]  /*1e60*/  SHF.L.U32 R27, R66, 0x10, RZ ;  /* 0x00000010421b7819 */ /* 0x000fe400000006ff */
[----:B------:R-:W-:-:S02]  /*1e70*/  LEA.HI.X R19, R31, UR11, R32, 0x1, P4 ;  /* 0x0000000b1f137c11 */ /* 0x000fc4000a0f0c20 */
[C---:B------:R-:W-:Y:S02]  /*1e80*/  LEA R24, P1, R25.reuse, UR10, 0x1 ;  /* 0x0000000a19187c11 */ /* 0x040fe4000f8208ff */
[----:B------:R-:W-:Y:S02]  /*1e90*/  LEA R44, P3, R20, UR10, 0x1 ;  /* 0x0000000a142c7c11 */ /* 0x000fe4000f8608ff */
[----:B------:R-:W-:Y:S02]  /*1ea0*/  LEA.HI.X R25, R25, UR11, R28, 0x1, P1 ;  /* 0x0000000b19197c11 */ /* 0x000fe400088f0c1c */
[----:B------:R-:W-:Y:S02]  /*1eb0*/  SHF.L.U32 R17, R64, 0x10, RZ ;  /* 0x0000001040117819 */ /* 0x000fe400000006ff */
[----:B------:R-:W-:Y:S02]  /*1ec0*/  LEA.HI.X R45, R20, UR11, R21, 0x1, P3 ;  /* 0x0000000b142d7c11 */ /* 0x000fe400098f0c15 */
[----:B------:R-:W-:-:S02]  /*1ed0*/  SHF.L.U32 R61, R61, 0x10, RZ ;  /* 0x000000103d3d7819 */ /* 0x000fc400000006ff */
[----:B------:R-:W-:Y:S02]  /*1ee0*/  LEA R20, P3, R29, UR10, 0x1 ;  /* 0x0000000a1d147c11 */ /* 0x000fe4000f8608ff */
[----:B------:R-:W-:Y:S01]  /*1ef0*/  SHF.L.U32 R67, R67, 0x10, RZ ;  /* 0x0000001043437819 */ /* 0x000fe200000006ff */
[C---:B-1----:R-:W-:Y:S01]  /*1f00*/  FADD.FTZ R31, -R48.reuse, R27 ;  /* 0x0000001b301f7221 */ /* 0x042fe20000010100 */
[----:B------:R-:W-:Y:S01]  /*1f10*/  FADD.FTZ R49, R49, UR5 ;  /* 0x0000000531317e21 */ /* 0x000fe20008010000 */
[----:B------:R-:W0:Y:S01]  /*1f20*/  LDS.64 R26, [R7+UR4] ;  /* 0x00000004071a7984 */ /* 0x000e220008000a00 */
[----:B------:R-:W-:Y:S01]  /*1f30*/  FADD.FTZ R3, R3, -R48 ;  /* 0x8000003003037221 */ /* 0x000fe20000010000 */
[C---:B------:R-:W-:Y:S01]  /*1f40*/  FADD.FTZ R17, -R48.reuse, R17 ;  /* 0x0000001130117221 */ /* 0x040fe20000010100 */
[----:B------:R-:W1:Y:S01]  /*1f50*/  MUFU.RSQ R28, R49 ;  /* 0x00000031001c7308 */ /* 0x000e620000001400 */
[----:B------:R-:W-:Y:S01]  /*1f60*/  SHF.L.U32 R75, R69, 0x10, RZ ;  /* 0x00000010454b7819 */ /* 0x000fe200000006ff */
[C---:B------:R-:W-:Y:S01]  /*1f70*/  FADD.FTZ R69, -R48.reuse, R61 ;  /* 0x0000003d30457221 */ /* 0x040fe20000010100 */
[----:B------:R-:W-:Y:S01]  /*1f80*/  LEA.HI.X R21, R29, UR11, R30, 0x1, P3 ;  /* 0x0000000b1d157c11 */ /* 0x000fe200098f0c1e */
[--C-:B------:R-:W-:Y:S01]  /*1f90*/  FADD.FTZ R29, R37, -R48.reuse ;  /* 0x80000030251d7221 */ /* 0x100fe20000010000 */
[----:B------:R-:W-:Y:S01]  /*1fa0*/  FADD.FTZ R67, -R48, R67 ;  /* 0x0000004330437221 */ /* 0x000fe20000010100 */
[----:B------:R-:W-:Y:S01]  /*1fb0*/  SHF.L.U32 R56, R56, 0x10, RZ ;  /* 0x0000001038387819 */ /* 0x000fe200000006ff */
[----:B------:R-:W-:Y:S01]  /*1fc0*/  IMAD.U32 R37, R58, 0x10000, RZ ;  /* 0x000100003a257824 */ /* 0x000fe200078e00ff */
[----:B------:R-:W-:Y:S01]  /*1fd0*/  SHF.L.U32 R64, R71, 0x10, RZ ;  /* 0x0000001047407819 */ /* 0x000fe200000006ff */
[--C-:B------:R-:W-:Y:S01]  /*1fe0*/  FADD.FTZ R99, R99, -R48.reuse ;  /* 0x8000003063637221 */ /* 0x100fe20000010000 */
[----:B------:R-:W-:Y:S01]  /*1ff0*/  SHF.L.U32 R61, R60, 0x10, RZ ;  /* 0x000000103c3d7819 */ /* 0x000fe200000006ff */
[--C-:B------:R-:W-:Y:S01]  /*2000*/  FADD.FTZ R33, R33, -R48.reuse ;  /* 0x8000003021217221 */ /* 0x100fe20000010000 */
[----:B------:R-:W-:Y:S01]  /*2010*/  SHF.L.U32 R73, R68, 0x10, RZ ;  /* 0x0000001044497819 */ /* 0x000fe200000006ff */
[--C-:B------:R-:W-:Y:S01]  /*2020*/  FADD.FTZ R95, R95, -R48.reuse ;  /* 0x800000305f5f7221 */ /* 0x100fe20000010000 */
[----:B------:R-:W-:Y:S01]  /*2030*/  SHF.L.U32 R77, R70, 0x10, RZ ;  /* 0x00000010464d7819 */ /* 0x000fe200000006ff */
[--C-:B------:R-:W-:Y:S01]  /*2040*/  FADD.FTZ R103, R103, -R48.reuse ;  /* 0x8000003067677221 */ /* 0x100fe20000010000 */
[--C-:B------:R-:W-:Y:S01]  /*2050*/  FADD.FTZ R107, R107, -R48.reuse ;  /* 0x800000306b6b7221 */ /* 0x100fe20000010000 */
[----:B-1----:R-:W-:Y:S01]  /*2060*/  FMUL.FTZ R3, R3, R28 ;  /* 0x0000001c03037220 */ /* 0x002fe20000410000 */
[C---:B------:R-:W-:Y:S01]  /*2070*/  FMUL.FTZ R17, R28.reuse, R17 ;  /* 0x000000111c117220 */ /* 0x040fe20000410000 */
[----:B------:R-:W-:Y:S01]  /*2080*/  FMUL.FTZ R66, R28, R67 ;  /* 0x000000431c427220 */ /* 0x000fe20000410000 */
[----:B------:R-:W-:Y:S01]  /*2090*/  SHF.L.U32 R67, R50, 0x10, RZ ;  /* 0x0000001032437819 */ /* 0x000fe200000006ff */
[----:B------:R-:W-:Y:S01]  /*20a0*/  FFMA.FTZ R32, R3, R56, R37 ;  /* 0x0000003803207223 */ /* 0x000fe20000010025 */
[----:B------:R-:W-:Y:S01]  /*20b0*/  FFMA.FTZ R49, R17, R64, R61 ;  /* 0x0000004011317223 */ /* 0x000fe2000001003d */
[----:B------:R-:W-:Y:S01]  /*20c0*/  FADD.FTZ R111, R111, -R48 ;  /* 0x800000306f6f7221 */ /* 0x000fe20000010000 */
[C---:B------:R-:W-:Y:S01]  /*20d0*/  FADD.FTZ R65, -R48.reuse, R65 ;  /* 0x0000004130417221 */ /* 0x040fe20000010100 */
[C---:B------:R-:W-:Y:S01]  /*20e0*/  FADD.FTZ R73, -R48.reuse, R73 ;  /* 0x0000004930497221 */ /* 0x040fe20000010100 */
[C---:B------:R-:W-:Y:S01]  /*20f0*/  FADD.FTZ R75, -R48.reuse, R75 ;  /* 0x0000004b304b7221 */ /* 0x040fe20000010100 */
[----:B------:R-:W-:Y:S01]  /*2100*/  FADD.FTZ R77, -R48, R77 ;  /* 0x0000004d304d7221 */ /* 0x000fe20000010100 */
[C---:B------:R-:W-:Y:S01]  /*2110*/  FMUL.FTZ R30, R28.reuse, R29 ;  /* 0x0000001d1c1e7220 */ /* 0x040fe20000410000 */
[C---:B------:R-:W-:Y:S01]  /*2120*/  FMUL.FTZ R68, R28.reuse, R99 ;  /* 0x000000631c447220 */ /* 0x040fe20000410000 */
[C---:B------:R-:W-:Y:S01]  /*2130*/  FMUL.FTZ R33, R28.reuse, R33 ;  /* 0x000000211c217220 */ /* 0x040fe20000410000 */
[C---:B------:R-:W-:Y:S01]  /*2140*/  FMUL.FTZ R48, R28.reuse, R95 ;  /* 0x0000005f1c307220 */ /* 0x040fe20000410000 */
[C---:B------:R-:W-:Y:S01]  /*2150*/  FMUL.FTZ R72, R28.reuse, R103 ;  /* 0x000000671c487220 */ /* 0x040fe20000410000 */
[C---:B------:R-:W-:Y:S01]  /*2160*/  FMUL.FTZ R76, R28.reuse, R107 ;  /* 0x0000006b1c4c7220 */ /* 0x040fe20000410000 */
[C---:B------:R-:W-:Y:S01]  /*2170*/  FMUL.FTZ R80, R28.reuse, R111 ;  /* 0x0000006f1c507220 */ /* 0x040fe20000410000 */
[----:B------:R-:W-:Y:S01]  /*2180*/  F2FP.BF16.F32.PACK_AB R32, R49, R32 ;  /* 0x000000203120723e */ /* 0x000fe200000010ff */
[C---:B------:R-:W-:Y:S01]  /*2190*/  FMUL.FTZ R60, R28.reuse, R65 ;  /* 0x000000411c3c7220 */ /* 0x040fe20000410000 */
[----:B0-----:R-:W-:Y:S01]  /*21a0*/  FADD.FTZ R27, R27, UR5 ;  /* 0x000000051b1b7e21 */ /* 0x001fe20008010000 */
[C---:B------:R-:W-:Y:S01]  /*21b0*/  FMUL.FTZ R58, R28.reuse, R31 ;  /* 0x0000001f1c3a7220 */ /* 0x040fe20000410000 */
[C---:B------:R-:W-:Y:S01]  /*21c0*/  FMUL.FTZ R70, R28.reuse, R73 ;  /* 0x000000491c467220 */ /* 0x040fe20000410000 */
[C---:B------:R-:W-:Y:S01]  /*21d0*/  FMUL.FTZ R74, R28.reuse, R69 ;  /* 0x000000451c4a7220 */ /* 0x040fe20000410000 */
[----:B------:R-:W0:Y:S01]  /*21e0*/  MUFU.RSQ R50, R27 ;  /* 0x0000001b00327308 */ /* 0x000e220000001400 */
[C---:B------:R-:W-:Y:S01]  /*21f0*/  FMUL.FTZ R78, R28.reuse, R75 ;  /* 0x0000004b1c4e7220 */ /* 0x040fe20000410000 */
[----:B------:R-:W-:Y:S01]  /*2200*/  FMUL.FTZ R82, R28, R77 ;  /* 0x0000004d1c527220 */ /* 0x000fe20000410000 */
[C-C-:B------:R-:W-:Y:S01]  /*2210*/  FFMA.FTZ R31, R56.reuse, R30, R37.reuse ;  /* 0x0000001e381f7223 */ /* 0x140fe20000010025 */
[----:B------:R-:W-:Y:S01]  /*2220*/  FFMA.FTZ R29, R56, R68, R37 ;  /* 0x00000044381d7223 */ /* 0x000fe20000010025 */
[----:B------:R-:W-:Y:S01]  /*2230*/  FFMA.FTZ R49, R64, R66, R61 ;  /* 0x0000004240317223 */ /* 0x000fe2000001003d */
[C-C-:B------:R-:W-:Y:S01]  /*2240*/  FFMA.FTZ R33, R56.reuse, R33, R37.reuse ;  /* 0x0000002138217223 */ /* 0x140fe20000010025 */
[C-C-:B------:R-:W-:Y:S01]  /*2250*/  FFMA.FTZ R30, R56.reuse, R48, R37.reuse ;  /* 0x00000030381e7223 */ /* 0x140fe20000010025 */
[C-C-:B------:R-:W-:Y:S01]  /*2260*/  FFMA.FTZ R17, R56.reuse, R72, R37.reuse ;  /* 0x0000004838117223 */ /* 0x140fe20000010025 */
[C-C-:B------:R-:W-:Y:S01]  /*2270*/  FFMA.FTZ R3, R56.reuse, R76, R37.reuse ;  /* 0x0000004c38037223 */ /* 0x140fe20000010025 */
[----:B------:R-:W-:Y:S01]  /*2280*/  FFMA.FTZ R28, R56, R80, R37 ;  /* 0x00000050381c7223 */ /* 0x000fe20000010025 */
[----:B------:R-:W-:Y:S01]  /*2290*/  PRMT R66, R32, 0x7610, R66 ;  /* 0x0000761020427816 */ /* 0x000fe20000000042 */
[--C-:B------:R-:W-:Y:S01]  /*22a0*/  FFMA.FTZ R60, R64, R60, R61.reuse ;  /* 0x0000003c403c7223 */ /* 0x100fe2000001003d */
[----:B------:R-:W-:Y:S01]  /*22b0*/  PRMT R68, R32, 0x7632, R68 ;  /* 0x0000763220447816 */ /* 0x000fe20000000044 */
[C-C-:B------:R-:W-:Y:S01]  /*22c0*/  FFMA.FTZ R58, R64.reuse, R58, R61.reuse ;  /* 0x0000003a403a7223 */ /* 0x140fe2000001003d */
[----:B------:R-:W-:Y:S01]  /*22d0*/  SHF.L.U32 R63, R63, 0x10, RZ ;  /* 0x000000103f3f7819 */ /* 0x000fe200000006ff */
[C-C-:B------:R-:W-:Y:S01]  /*22e0*/  FFMA.FTZ R56, R64.reuse, R70, R61.reuse ;  /* 0x0000004640387223 */ /* 0x140fe2000001003d */
[C-C-:B------:R-:W-:Y:S01]  /*22f0*/  FFMA.FTZ R48, R64.reuse, R74, R61.reuse ;  /* 0x0000004a40307223 */ /* 0x140fe2000001003d */
[C-C-:B------:R-:W-:Y:S01]  /*2300*/  FFMA.FTZ R32, R64.reuse, R78, R61.reuse ;  /* 0x0000004e40207223 */ /* 0x140fe2000001003d */
[----:B------:R-:W-:Y:S01]  /*2310*/  FFMA.FTZ R37, R64, R82, R61 ;  /* 0x0000005240257223 */ /* 0x000fe2000001003d */
[----:B------:R-:W-:Y:S01]  /*2320*/  SHF.L.U32 R61, R62, 0x10, RZ ;  /* 0x000000103e3d7819 */ /* 0x000fe200000006ff */
[--C-:B------:R-:W-:Y:S01]  /*2330*/  FADD.FTZ R5, R5, -R26.reuse ;  /* 0x8000001a05057221 */ /* 0x100fe20000010000 */
[----:B------:R-:W-:Y:S01]  /*2340*/  SHF.L.U32 R65, R52, 0x10, RZ ;  /* 0x0000001034417819 */ /* 0x000fe200000006ff */
[----:B------:R-:W-:Y:S01]  /*2350*/  FADD.FTZ R63, -R26, R63 ;  /* 0x0000003f1a3f7221 */ /* 0x000fe20000010100 */
[----:B------:R-:W-:Y:S01]  /*2360*/  SHF.L.U32 R69, R54, 0x10, RZ ;  /* 0x0000001036457819 */ /* 0x000fe200000006ff */
[--C-:B------:R-:W-:Y:S01]  /*2370*/  FADD.FTZ R35, R35, -R26.reuse ;  /* 0x8000001a23237221 */ /* 0x100fe20000010000 */
[----:B------:R-:W-:Y:S01]  /*2380*/  SHF.L.U32 R53, R53, 0x10, RZ ;  /* 0x0000001035357819 */ /* 0x000fe200000006ff */
[C---:B------:R-:W-:Y:S01]  /*2390*/  FADD.FTZ R61, -R26.reuse, R61 ;  /* 0x0000003d1a3d7221 */ /* 0x040fe20000010100 */
[----:B------:R-:W-:Y:S01]  /*23a0*/  SHF.L.U32 R55, R55, 0x10, RZ ;  /* 0x0000001037377819 */ /* 0x000fe200000006ff */
[--C-:B------:R-:W-:Y:S01]  /*23b0*/  FADD.FTZ R93, R93, -R26.reuse ;  /* 0x8000001a5d5d7221 */ /* 0x100fe20000010000 */
[C---:B------:R-:W-:Y:S01]  /*23c0*/  FADD.FTZ R65, -R26.reuse, R65 ;  /* 0x000000411a417221 */ /* 0x040fe20000010100 */
        /* <DEDUP_REMOVED lines=8> */
[----:B------:R-:W-:Y:S01]  /*2450*/  FADD.FTZ R113, R113, -R26 ;  /* 0x8000001a71717221 */ /* 0x000fe20000010000 */
[----:B------:R-:W-:Y:S01]  /*2460*/  FADD.FTZ R55, -R26, R55 ;  /* 0x000000371a377221 */ /* 0x000fe20000010100 */
[----:B------:R-:W-:Y:S01]  /*2470*/  SHF.L.U32 R26, R57, 0x10, RZ ;  /* 0x00000010391a7819 */ /* 0x000fe200000006ff */
[----:B0-----:R-:W-:Y:S01]  /*2480*/  FMUL.FTZ R5, R5, R50 ;  /* 0x0000003205057220 */ /* 0x001fe20000410000 */
[----:B------:R-:W-:Y:S01]  /*2490*/  SHF.L.U32 R59, R59, 0x10, RZ ;  /* 0x000000103b3b7819 */ /* 0x000fe200000006ff */
[----:B------:R-:W-:Y:S01]  /*24a0*/  FMUL.FTZ R63, R50, R63 ;  /* 0x0000003f323f7220 */ /* 0x000fe20000410000 */
[----:B------:R-:W-:Y:S01]  /*24b0*/  SHF.L.U32 R34, R34, 0x10, RZ ;  /* 0x0000001022227819 */ /* 0x000fe200000006ff */
[----:B------:R0:W-:Y:S01]  /*24c0*/  STG.E.U16 desc[UR6][R40.64], R66 ;  /* 0x0000004228007986 */ /* 0x0001e2000c101506 */
[----:B------:R-:W-:Y:S01]  /*24d0*/  SHF.L.U32 R27, R36, 0x10, RZ ;  /* 0x00000010241b7819 */ /* 0x000fe200000006ff */
[----:B------:R-:W-:Y:S01]  /*24e0*/  FFMA.FTZ R5, R5, R26, R59 ;  /* 0x0000001a05057223 */ /* 0x000fe2000001003b */
[C---:B------:R-:W-:Y:S01]  /*24f0*/  FMUL.FTZ R35, R50.reuse, R35 ;  /* 0x0000002332237220 */ /* 0x040fe20000410000 */
[C---:B------:R-:W-:Y:S01]  /*2500*/  FMUL.FTZ R52, R50.reuse, R93 ;  /* 0x0000005d32347220 */ /* 0x040fe20000410000 */
[C---:B------:R-:W-:Y:S01]  /*2510*/  FMUL.FTZ R62, R50.reuse, R97 ;  /* 0x00000061323e7220 */ /* 0x040fe20000410000 */
[----:B------:R-:W-:Y:S01]  /*2520*/  FFMA.FTZ R36, R63, R34, R27 ;  /* 0x000000223f247223 */ /* 0x000fe2000001001b */
[C---:B------:R-:W-:Y:S01]  /*2530*/  FMUL.FTZ R70, R50.reuse, R105 ;  /* 0x0000006932467220 */ /* 0x040fe20000410000 */
[C---:B------:R-:W-:Y:S01]  /*2540*/  FMUL.FTZ R74, R50.reuse, R109 ;  /* 0x0000006d324a7220 */ /* 0x040fe20000410000 */
[C---:B------:R-:W-:Y:S01]  /*2550*/  FMUL.FTZ R78, R50.reuse, R113 ;  /* 0x00000071324e7220 */ /* 0x040fe20000410000 */
[C---:B------:R-:W-:Y:S01]  /*2560*/  FMUL.FTZ R61, R50.reuse, R61 ;  /* 0x0000003d323d7220 */ /* 0x040fe20000410000 */
[C---:B------:R-:W-:Y:S01]  /*2570*/  FMUL.FTZ R54, R50.reuse, R65 ;  /* 0x0000004132367220 */ /* 0x040fe20000410000 */
[----:B0-----:R-:W-:Y:S01]  /*2580*/  FMUL.FTZ R66, R50, R101 ;  /* 0x0000006532427220 */ /* 0x001fe20000410000 */
[C-C-:B------:R-:W-:Y:S01]  /*2590*/  FFMA.FTZ R35, R26.reuse, R35, R59.reuse ;  /* 0x000000231a237223 */ /* 0x140fe2000001003b */
[C-C-:B------:R-:W-:Y:S01]  /*25a0*/  FFMA.FTZ R52, R26.reuse, R52, R59.reuse ;  /* 0x000000341a347223 */ /* 0x140fe2000001003b */
[C-C-:B------:R-:W-:Y:S01]  /*25b0*/  FFMA.FTZ R62, R26.reuse, R62, R59.reuse ;  /* 0x0000003e1a3e7223 */ /* 0x140fe2000001003b */
[C-C-:B------:R-:W-:Y:S01]  /*25c0*/  FFMA.FTZ R66, R26.reuse, R66, R59.reuse ;  /* 0x000000421a427223 */ /* 0x140fe2000001003b */
[C-C-:B------:R-:W-:Y:S01]  /*25d0*/  FFMA.FTZ R70, R26.reuse, R70, R59.reuse ;  /* 0x000000461a467223 */ /* 0x140fe2000001003b */
[C-C-:B------:R-:W-:Y:S01]  /*25e0*/  FFMA.FTZ R74, R26.reuse, R74, R59.reuse ;  /* 0x0000004a1a4a7223 */ /* 0x140fe2000001003b */
[----:B------:R-:W-:Y:S01]  /*25f0*/  FFMA.FTZ R78, R26, R78, R59 ;  /* 0x0000004e1a4e7223 */ /* 0x000fe2000001003b */
[----:B------:R-:W-:Y:S01]  /*2600*/  F2FP.BF16.F32.PACK_AB R5, R36, R5 ;  /* 0x000000052405723e */ /* 0x000fe200000010ff */
[----:B------:R-:W-:Y:S01]  /*2610*/  FMUL.FTZ R72, R50, R51 ;  /* 0x0000003332487220 */ /* 0x000fe20000410000 */
[C-C-:B------:R-:W-:Y:S01]  /*2620*/  FFMA.FTZ R26, R34.reuse, R61, R27.reuse ;  /* 0x0000003d221a7223 */ /* 0x140fe2000001001b */
[--C-:B------:R-:W-:Y:S01]  /*2630*/  FFMA.FTZ R51, R34, R54, R27.reuse ;  /* 0x0000003622337223 */ /* 0x100fe2000001001b */
[----:B------:R0:W-:Y:S01]  /*2640*/  STG.E.U16 desc[UR6][R40.64+0x2], R68 ;  /* 0x0000024428007986 */ /* 0x0001e2000c101506 */
[C---:B------:R-:W-:Y:S01]  /*2650*/  FMUL.FTZ R64, R50.reuse, R67 ;  /* 0x0000004332407220 */ /* 0x040fe20000410000 */
[----:B------:R-:W-:Y:S01]  /*2660*/  FMUL.FTZ R76, R50, R53 ;  /* 0x00000035324c7220 */ /* 0x000fe20000410000 */
[----:B------:R-:W-:Y:S01]  /*2670*/  PRMT R36, R5, 0x7632, R36 ;  /* 0x0000763205247816 */ /* 0x000fe20000000024 */
[--C-:B------:R-:W-:Y:S01]  /*2680*/  FFMA.FTZ R57, R34, R72, R27.reuse ;  /* 0x0000004822397223 */ /* 0x100fe2000001001b */
[----:B------:R-:W-:Y:S01]  /*2690*/  F2FP.BF16.F32.PACK_AB R33, R60, R33 ;  /* 0x000000213c21723e */ /* 0x000fe200000010ff */
[--C-:B------:R-:W-:Y:S01]  /*26a0*/  FFMA.FTZ R53, R34, R64, R27.reuse ;  /* 0x0000004022357223 */ /* 0x100fe2000001001b */
[----:B------:R-:W-:Y:S01]  /*26b0*/  F2FP.BF16.F32.PACK_AB R35, R26, R35 ;  /* 0x000000231a23723e */ /* 0x000fe200000010ff */
[--C-:B------:R-:W-:Y:S01]  /*26c0*/  FFMA.FTZ R59, R34, R76, R27.reuse ;  /* 0x0000004c223b7223 */ /* 0x100fe2000001001b */
[----:B------:R-:W-:Y:S01]  /*26d0*/  F2FP.BF16.F32.PACK_AB R31, R58, R31 ;  /* 0x0000001f3a1f723e */ /* 0x000fe200000010ff */
[----:B------:R1:W-:Y:S01]  /*26e0*/  STG.E.U16 desc[UR6][R40.64+0x4], R5 ;  /* 0x0000040528007986 */ /* 0x0003e2000c101506 */
[----:B------:R-:W-:Y:S01]  /*26f0*/  F2FP.BF16.F32.PACK_AB R52, R51, R52 ;  /* 0x000000343334723e */ /* 0x000fe200000010ff */
[C---:B0-----:R-:W-:Y:S01]  /*2700*/  FMUL.FTZ R68, R50.reuse, R69 ;  /* 0x0000004532447220 */ /* 0x041fe20000410000 */
[----:B------:R-:W-:Y:S01]  /*2710*/  FMUL.FTZ R50, R50, R55 ;  /* 0x0000003732327220 */ /* 0x000fe20000410000 */
[----:B------:R-:W-:Y:S01]  /*2720*/  STG.E.U16 desc[UR6][R40.64+0x6], R36 ;  /* 0x0000062428007986 */ /* 0x000fe2000c101506 */
[----:B------:R-:W-:Y:S01]  /*2730*/  PRMT R26, R33, 0x7632, R26 ;  /* 0x00007632211a7816 */ /* 0x000fe2000000001a */
[C-C-:B------:R-:W-:Y:S01]  /*2740*/  FFMA.FTZ R55, R34.reuse, R68, R27.reuse ;  /* 0x0000004422377223 */ /* 0x140fe2000001001b */
[----:B------:R-:W-:Y:S01]  /*2750*/  FFMA.FTZ R27, R34, R50, R27 ;  /* 0x00000032221b7223 */ /* 0x000fe2000001001b */
[----:B------:R0:W-:Y:S01]  /*2760*/  STG.E.U16 desc[UR6][R42.64], R33 ;  /* 0x000000212a007986 */ /* 0x0001e2000c101506 */
[----:B------:R-:W-:Y:S01]  /*2770*/  PRMT R34, R35, 0x7632, R34 ;  /* 0x0000763223227816 */ /* 0x000fe20000000022 */
[----:B------:R-:W-:Y:S01]  /*2780*/  ULDC.64 UR10, c[0x0][0x238] ;  /* 0x00008e00000a7ab9 */ /* 0x000fe20000000a00 */
[----:B------:R-:W-:Y:S01]  /*2790*/  F2FP.BF16.F32.PACK_AB R30, R49, R30 ;  /* 0x0000001e311e723e */ /* 0x000fe200000010ff */
[----:B------:R2:W-:Y:S01]  /*27a0*/  STG.E.U16 desc[UR6][R42.64+0x2], R26 ;  /* 0x0000021a2a007986 */ /* 0x0005e2000c101506 */
[----:B-1----:R-:W-:-:S02]  /*27b0*/  PRMT R5, R31, 0x7632, R5 ;  /* 0x000076321f057816 */ /* 0x002fc40000000005 */
[----:B------:R-:W-:Y:S01]  /*27c0*/  F2FP.BF16.F32.PACK_AB R62, R53, R62 ;  /* 0x0000003e353e723e */ /* 0x000fe200000010ff */
[----:B------:R-:W-:Y:S01]  /*27d0*/  STG.E.U16 desc[UR6][R42.64+0x4], R35 ;  /* 0x000004232a007986 */ /* 0x000fe2000c101506 */
[----:B------:R-:W-:Y:S02]  /*27e0*/  F2FP.BF16.F32.PACK_AB R29, R56, R29 ;  /* 0x0000001d381d723e */ /* 0x000fe400000010ff */
[----:B------:R-:W-:Y:S01]  /*27f0*/  F2FP.BF16.F32.PACK_AB R66, R55, R66 ;  /* 0x000000423742723e */ /* 0x000fe200000010ff */
[----:B------:R-:W-:Y:S01]  /*2800*/  STG.E.U16 desc[UR6][R42.64+0x6], R34 ;  /* 0x000006222a007986 */ /* 0x000fe2000c101506 */
[----:B0-----:R-:W-:Y:S02]  /*2810*/  PRMT R33, R52, 0x7632, R33 ;  /* 0x0000763234217816 */ /* 0x001fe40000000021 */
[----:B------:R-:W-:Y:S01]  /*2820*/  F2FP.BF16.F32.PACK_AB R17, R48, R17 ;  /* 0x000000113011723e */ /* 0x000fe200000010ff */
[----:B------:R0:W-:Y:S01]  /*2830*/  STG.E.U16 desc[UR6][R44.64], R31 ;  /* 0x0000001f2c007986 */ /* 0x0001e2000c101506 */
[----:B--2---:R-:W-:-:S02]  /*2840*/  PRMT R26, R30, 0x7632, R26 ;  /* 0x000076321e1a7816 */ /* 0x004fc4000000001a */
[----:B------:R-:W-:Y:S01]  /*2850*/  F2FP.BF16.F32.PACK_AB R70, R57, R70 ;  /* 0x000000463946723e */ /* 0x000fe200000010ff */
[----:B------:R1:W-:Y:S01]  /*2860*/  STG.E.U16 desc[UR6][R44.64+0x2], R5 ;  /* 0x000002052c007986 */ /* 0x0003e2000c101506 */
[----:B------:R-:W-:Y:S02]  /*2870*/  F2FP.BF16.F32.PACK_AB R3, R32, R3 ;  /* 0x000000032003723e */ /* 0x000fe400000010ff */
[----:B------:R-:W-:Y:S01]  /*2880*/  F2FP.BF16.F32.PACK_AB R74, R59, R74 ;  /* 0x0000004a3b4a723e */ /* 0x000fe200000010ff */
[----:B------:R-:W-:Y:S01]  /*2890*/  STG.E.U16 desc[UR6][R44.64+0x4], R52 ;  /* 0x000004342c007986 */ /* 0x000fe2000c101506 */
[----:B------:R-:W-:Y:S02]  /*28a0*/  F2FP.BF16.F32.PACK_AB R28, R37, R28 ;  /* 0x0000001c251c723e */ /* 0x000fe400000010ff */
[----:B------:R-:W-:Y:S01]  /*28b0*/  F2FP.BF16.F32.PACK_AB R78, R27, R78 ;  /* 0x0000004e1b4e723e */ /* 0x000fe200000010ff */
[----:B------:R-:W-:Y:S01]  /*28c0*/  STG.E.U16 desc[UR6][R44.64+0x6], R33 ;  /* 0x000006212c007986 */ /* 0x000fe2000c101506 */
[----:B0-----:R-:W-:-:S02]  /*28d0*/  PRMT R31, R62, 0x7632, R31 ;  /* 0x000076323e1f7816 */ /* 0x001fc4000000001f */
[----:B------:R-:W-:Y:S01]  /*28e0*/  IADD3 R9, P1, R9, 0x1, RZ ;  /* 0x0000000109097810 */ /* 0x000fe20007f3e0ff */
[----:B------:R0:W-:Y:S01]  /*28f0*/  STG.E.U16 desc[UR6][R46.64], R30 ;  /* 0x0000001e2e007986 */ /* 0x0001e2000c101506 */
[----:B-1----:R-:W-:Y:S02]  /*2900*/  PRMT R5, R29, 0x7632, R5 ;  /* 0x000076321d057816 */ /* 0x002fe40000000005 */
[----:B------:R-:W-:Y:S01]  /*2910*/  IADD3.X R8, RZ, R8, RZ, P1, !PT ;  /* 0x00000008ff087210 */ /* 0x000fe20000ffe4ff */
[----:B------:R1:W-:Y:S01]  /*2920*/  STG.E.U16 desc[UR6][R46.64+0x2], R26 ;  /* 0x0000021a2e007986 */ /* 0x0003e2000c101506 */
[----:B------:R-:W-:Y:S02]  /*2930*/  ISETP.GE.U32.AND P1, PT, R9, UR10, PT ;  /* 0x0000000a09007c0c */ /* 0x000fe4000bf26070 */
[----:B------:R-:W-:Y:S01]  /*2940*/  LOP3.LUT R15, R15, 0x1, RZ, 0x3c, !PT ;  /* 0x000000010f0f7812 */ /* 0x000fe200078e3cff */
[----:B------:R-:W-:Y:S01]  /*2950*/  STG.E.U16 desc[UR6][R46.64+0x4], R62 ;  /* 0x0000043e2e007986 */ /* 0x000fe2000c101506 */
[----:B------:R-:W-:-:S02]  /*2960*/  ISETP.GE.AND.EX P1, PT, R8, UR11, PT, P1 ;  /* 0x0000000b08007c0c */ /* 0x000fc4000bf26310 */
[----:B0-----:R-:W-:Y:S01]  /*2970*/  PRMT R30, R66, 0x7632, R30 ;  /* 0x00007632421e7816 */ /* 0x001fe2000000001e */
[----:B------:R-:W-:Y:S01]  /*2980*/  STG.E.U16 desc[UR6][R46.64+0x6], R31 ;  /* 0x0000061f2e007986 */ /* 0x000fe2000c101506 */
[----:B-1----:R-:W-:-:S03]  /*2990*/  PRMT R26, R70, 0x7632, R26 ;  /* 0x00007632461a7816 */ /* 0x002fc6000000001a */
[----:B------:R-:W-:Y:S04]  /*29a0*/  STG.E.U16 desc[UR6][R24.64], R29 ;  /* 0x0000001d18007986 */ /* 0x000fe8000c101506 */
[----:B------:R0:W-:Y:S04]  /*29b0*/  STG.E.U16 desc[UR6][R24.64+0x2], R5 ;  /* 0x0000020518007986 */ /* 0x0001e8000c101506 */
[----:B------:R-:W-:Y:S04]  /*29c0*/  STG.E.U16 desc[UR6][R24.64+0x4], R66 ;  /* 0x0000044218007986 */ /* 0x000fe8000c101506 */
[----:B------:R1:W-:Y:S04]  /*29d0*/  STG.E.U16 desc[UR6][R24.64+0x6], R30 ;  /* 0x0000061e18007986 */ /* 0x0003e8000c101506 */
[----:B------:R2:W-:Y:S01]  /*29e0*/  STG.E.U16 desc[UR6][R22.64], R17 ;  /* 0x0000001116007986 */ /* 0x0005e2000c101506 */
[----:B0-----:R-:W-:-:S03]  /*29f0*/  PRMT R5, R3, 0x7632, R5 ;  /* 0x0000763203057816 */ /* 0x001fc60000000005 */
[----:B------:R-:W-:Y:S01]  /*2a00*/  STG.E.U16 desc[UR6][R22.64+0x4], R70 ;  /* 0x0000044616007986 */ /* 0x000fe2000c101506 */
[----:B-1----:R-:W-:-:S03]  /*2a10*/  PRMT R25, R17, 0x7632, R25 ;  /* 0x0000763211197816 */ /* 0x002fc60000000019 */
[----:B------:R-:W-:Y:S01]  /*2a20*/  STG.E.U16 desc[UR6][R22.64+0x6], R26 ;  /* 0x0000061a16007986 */ /* 0x000fe2000c101506 */
[----:B--2---:R-:W-:-:S03]  /*2a30*/  PRMT R17, R74, 0x7632, R17 ;  /* 0x000076324a117816 */ /* 0x004fc60000000011 */
[----:B------:R0:W-:Y:S04]  /*2a40*/  STG.E.U16 desc[UR6][R22.64+0x2], R25 ;  /* 0x0000021916007986 */ /* 0x0001e8000c101506 */
[----:B------:R-:W-:Y:S04]  /*2a50*/  STG.E.U16 desc[UR6][R20.64], R3 ;  /* 0x0000000314007986 */ /* 0x000fe8000c101506 */
[----:B------:R-:W-:Y:S04]  /*2a60*/  STG.E.U16 desc[UR6][R20.64+0x2], R5 ;  /* 0x0000020514007986 */ /* 0x000fe8000c101506 */
[----:B------:R-:W-:Y:S01]  /*2a70*/  STG.E.U16 desc[UR6][R20.64+0x4], R74 ;  /* 0x0000044a14007986 */ /* 0x000fe2000c101506 */
[----:B0-----:R-:W-:-:S03]  /*2a80*/  PRMT R22, R78, 0x7632, R22 ;  /* 0x000076324e167816 */ /* 0x001fc60000000016 */
[----:B------:R0:W-:Y:S04]  /*2a90*/  STG.E.U16 desc[UR6][R20.64+0x6], R17 ;  /* 0x0000061114007986 */ /* 0x0001e8000c101506 */
[----:B------:R1:W-:Y:S04]  /*2aa0*/  STG.E.U16 desc[UR6][R18.64], R28 ;  /* 0x0000001c12007986 */ /* 0x0003e8000c101506 */
[----:B------:R1:W-:Y:S01]  /*2ab0*/  STG.E.U16 desc[UR6][R18.64+0x4], R78 ;  /* 0x0000044e12007986 */ /* 0x0003e2000c101506 */
[----:B0-----:R-:W-:-:S03]  /*2ac0*/  PRMT R21, R28, 0x7632, R21 ;  /* 0x000076321c157816 */ /* 0x001fc60000000015 */
[----:B------:R1:W-:Y:S04]  /*2ad0*/  STG.E.U16 desc[UR6][R18.64+0x6], R22 ;  /* 0x0000061612007986 */ /* 0x0003e8000c101506 */
[----:B------:R1:W-:Y:S01]  /*2ae0*/  STG.E.U16 desc[UR6][R18.64+0x2], R21 ;  /* 0x0000021512007986 */ /* 0x0003e2000c101506 */
[----:B------:R-:W-:Y:S05]  /*2af0*/  @!P1 BRA `(.L_x_1226) ;  /* 0xffffffd8007c9947 */ /* 0x000fea000383ffff */
[----:B------:R-:W-:Y:S05]  /*2b00*/  EXIT ;  /* 0x000000000000794d */ /* 0x000fea0003800000 */
.L_x_1227:
        /* <DEDUP_REMOVED lines=15> */
.L_x_2765:


//--------------------- .text._ZN13group_norm_v214gn_cuda_kernelI13__nv_bfloat16Li320ELi3ELi32ELi10ELi4096ELb0ELi32ELi320ELi320ELi4ELb1ELi2ELb0ELb0ENS_16CompileConditionILi900EEEEEvPT_PKS4_S7_S7_flPfS8_Pj --------------------------
	.section	.text._ZN13group_norm_v214gn_cuda_kernelI13__nv_bfloat16Li320ELi3ELi32ELi10ELi4096ELb0ELi32ELi320ELi320ELi4ELb1ELi2ELb0ELb0ENS_16CompileConditionILi900EEEEEvPT_PKS4_S7_S7_flPfS8_Pj,"ax",@progbits
	.align	128
        .global         _ZN13group_norm_v214gn_cuda_kernelI13__nv_bfloat16Li320ELi3ELi32ELi10ELi4096ELb0ELi32ELi320ELi320ELi4ELb1ELi2ELb0ELb0ENS_16CompileConditionILi900EEEEEvPT_PKS4_S7_S7_flPfS8_Pj
        .type           _ZN13group_norm_v214gn_cuda_kernelI13__nv_bfloat16Li320ELi3ELi32ELi10ELi4096ELb0ELi32ELi320ELi320ELi4ELb1ELi2ELb0ELb0ENS_16CompileConditionILi900EEEEEvPT_PKS4_S7_S7_flPfS8_Pj,@function
        .size           _ZN13group_norm_v214gn_cuda_kernelI13__nv_bfloat16Li320ELi3ELi32ELi10ELi4096ELb0ELi32ELi320ELi320ELi4ELb1ELi2ELb0ELb0ENS_16CompileConditionILi900EEEEEvPT_PKS4_S7_S7_flPfS8_Pj,(.L_x_2766 - _ZN13group_norm_v214gn_cuda_kernelI13__nv_bfloat16Li320ELi3ELi32ELi10ELi4096ELb0ELi32ELi320ELi320ELi4ELb1ELi2ELb0ELb0ENS_16CompileConditionILi900EEEEEvPT_PKS4_S7_S7_flPfS8_Pj)
        .other          _ZN13group_norm_v214gn_cuda_kernelI13__nv_bfloat16Li320ELi3ELi32ELi10ELi4096ELb0ELi32ELi320ELi320ELi4ELb1ELi2ELb0ELb0ENS_16CompileConditionILi900EEEEEvPT_PKS4_S7_S7_flPfS8_Pj,@"STO_CUDA_ENTRY STV_DEFAULT"
_ZN13group_norm_v214gn_cuda_kernelI13__nv_bfloat16Li320ELi3ELi32ELi10ELi4096ELb0ELi32ELi320ELi320ELi4ELb1ELi2ELb0ELb0ENS_16CompileConditionILi900EEEEEvPT_PKS4_S7_S7_flPfS8_Pj:
.text._ZN13group_norm_v214gn_cuda_kernelI13__nv_bfloat16Li320ELi3ELi32ELi10ELi4096ELb0ELi32ELi320ELi320ELi4ELb1ELi2ELb0ELb0ENS_16CompileConditionILi900EEEEEvPT_PKS4_S7_S7_flPfS8_Pj:
[----:B------:R-:W0:Y:S01]  /*0000*/  LDC R1, c[0x0][0x28] ;  /* 0x00000a00ff017b82 */ /* 0x000e220000000800 */
[----:B------:R-:W1:Y:S01]  /*0010*/  S2R R6, SR_CTAID.Y ;  /* 0x0000000000067919 */ /* 0x000e620000002600 */
[----:B------:R-:W-:Y:S01]  /*0020*/  ULDC.64 UR4, c[0x0][0x238] ;  /* 0x00008e0000047ab9 */ /* 0x000fe20000000a00 */
[----:B0-----:R-:W-:Y:S02]  /*0030*/  IADD3 R1, R1, -0x30, RZ ;  /* 0xffffffd001017810 */ /* 0x001fe40007ffe0ff */
[----:B-1----:R-:W-:-:S04]  /*0040*/  ISETP.GE.U32.AND P0, PT, R6, UR4, PT ;  /* 0x0000000406007c0c */ /* 0x002fc8000bf06070 */
[----:B------:R-:W-:-:S13]  /*0050*/  ISETP.GE.AND.EX P0, PT, RZ, UR5, PT, P0 ;  /* 0x00000005ff007c0c */ /* 0x000fda000bf06300 */
[----:B------:R-:W-:Y:S05]  /*0060*/  @P0 EXIT ;  /* 0x000000000000094d */ /* 0x000fea0003800000 */
[----:B------:R-:W0:Y:S01]  /*0070*/  S2R R0, SR_TID.X ;  /* 0x0000000000007919 */ /* 0x000e220000002100 */
[----:B------:R-:W1:Y:S01]  /*0080*/  S2UR UR5, SR_CgaCtaId ;  /* 0x00000000000579c3 */ /* 0x000e620000008800 */
[----:B------:R-:W-:Y:S02]  /*0090*/  UMOV UR4, 0x400 ;  /* 0x0000040000047882 */ /* 0x000fe40000000000 */
[----:B-1----:R-:W-:Y:S02]  /*00a0*/  ULEA UR6, UR5, UR4, 0x18 ;  /* 0x0000000405067291 */ /* 0x002fe4000f8ec03f */
[----:B------:R-:W-:-:S04]  /*00b0*/  UIADD3 UR4, UR4, 0x1900, URZ ;  /* 0x0000190004047890 */ /* 0x000fc8000fffe03f */
[----:B------:R-:W-:Y:S01]  /*00c0*/  ULEA UR5, UR5, UR4, 0x18 ;  /* 0x0000000405057291 */ /* 0x000fe2000f8ec03f */
[----:B0-----:R-:W-:Y:S02]  /*00d0*/  IMAD.WIDE.U32 R2, R0, -0x33333333, RZ ;  /* 0xcccccccd00027825 */ /* 0x001fe400078e00ff */
[----:B------:R-:W-:-:S03]  /*00e0*/  UMOV UR4, URZ ;  /* 0x0000003f00047c82 */ /* 0x000fc60008000000 */
[----:B------:R-:W-:Y:S02]  /*00f0*/  SHF.R.U32.HI R7, RZ, 0x6, R3 ;  /* 0x00000006ff077819 */ /* 0x000fe40000011603 */
[----:B------:R-:W-:Y:S01]  /*0100*/  MOV R3, UR6 ;  /* 0x0000000600037c02 */ /* 0x000fe20008000f00 */
[----:B------:R-:W-:Y:S02]  /*0110*/  ULDC.64 UR6, c[0x0][0x208] ;  /* 0x0000820000067ab9 */ /* 0x000fe40000000a00 */
[----:B------:R-:W-:-:S05]  /*0120*/  IMAD R0, R7, -0x50, R0 ;  /* 0xffffffb007007824 */ /* 0x000fca00078e0200 */
[C---:B------:R-:W-:Y:S01]  /*0130*/  SHF.L.U32 R2, R0.reuse, 0x2, RZ ;  /* 0x0000000200027819 */ /* 0x040fe200000006ff */
[----:B------:R-:W-:-:S03]  /*0140*/  IMAD R0, R0, 0x28, R3 ;  /* 0x0000002800007824 */ /* 0x000fc600078e0203 */
[C---:B------:R-:W-:Y:S01]  /*0150*/  IADD3 R4, R2.reuse, 0x2, RZ ;  /* 0x0000000202047810 */ /* 0x040fe20007ffe0ff */
[----:B------:R-:W-:Y:S01]  /*0160*/  IMAD.WIDE.U32 R2, R2, -0x33333333, RZ ;  /* 0xcccccccd02027825 */ /* 0x000fe200078e00ff */
[----:B------:R-:W-:-:S03]  /*0170*/  LEA R7, R7, R0, 0x3 ;  /* 0x0000000007077211 */ /* 0x000fc600078e18ff */
[----:B------:R-:W-:Y:S01]  /*0180*/  IMAD.WIDE.U32 R4, R4, -0x33333333, RZ ;  /* 0xcccccccd04047825 */ /* 0x000fe200078e00ff */
[----:B------:R-:W-:Y:S01]  /*0190*/  LOP3.LUT R2, R3, 0x1f8, RZ, 0xc0, !PT ;  /* 0x000001f803027812 */ /* 0x000fe200078ec0ff */
[----:B------:R0:W-:Y:S01]  /*01a0*/  STL [R1+0x1c], R7 ;  /* 0x00001c0701007387 */ /* 0x0001e20000100800 */
[----:B------:R-:W-:Y:S01]  /*01b0*/  HFMA2.MMA R4, -RZ, RZ, 0, 0 ;  /* 0x00000000ff047435 */ /* 0x000fe200000001ff */
[----:B------:R-:W-:Y:S02]  /*01c0*/  MOV R3, R6 ;  /* 0x0000000600037202 */ /* 0x000fe40000000f00 */
[----:B------:R-:W-:Y:S01]  /*01d0*/  LOP3.LUT R0, R5, 0xfffffff8, RZ, 0xc0, !PT ;  /* 0xfffffff805007812 */ /* 0x000fe200078ec0ff */
[----:B------:R0:W-:Y:S04]  /*01e0*/  STL [R1+0x24], R2 ;  /* 0x0000240201007387 */ /* 0x0001e80000100800 */
[----:B------:R0:W-:Y:S03]  /*01f0*/  STL [R1+0x20], R0 ;  /* 0x0000200001007387 */ /* 0x0001e60000100800 */
.L_x_1238:
[----:B------:R-:W0:Y:S01]  /*0200*/  S2R R44, SR_TID.X ;  /* 0x00000000002c7919 */ /* 0x000e220000002100 */
[----:B------:R-:W-:Y:S01]  /*0210*/  MOV R15, RZ ;  /* 0x000000ff000f7202 */ /* 0x000fe20000000f00 */
[----:B------:R-:W-:Y:S01]  /*0220*/  IMAD R5, R4, 0x140000, RZ ;  /* 0x0014000004057824 */ /* 0x000fe200078e02ff */
[----:B------:R-:W-:Y:S01]  /*0230*/  ULDC.64 UR8, c[0x0][0x218] ;  /* 0x0000860000087ab9 */ /* 0x000fe20000000a00 */
[----:B------:R-:W1:Y:S01]  /*0240*/  S2R R43, SR_CTAID.X ;  /* 0x00000000002b7919 */ /* 0x000e620000002500 */
[----:B------:R-:W-:Y:S01]  /*0250*/  ULDC.64 UR10, c[0x0][0x228] ;  /* 0x00008a00000a7ab9 */ /* 0x000fe20000000a00 */
[----:B0-----:R-:W-:-:S04]  /*0260*/  IMAD.WIDE.U32 R6, R44, -0x33333333, RZ ;  /* 0xcccccccd2c067825 */ /* 0x001fc800078e00ff */
[----:B-1----:R-:W-:Y:S01]  /*0270*/  IMAD.SHL.U32 R0, R43, 0x20, RZ ;  /* 0x000000202b007824 */ /* 0x002fe200078e00ff */
[----:B------:R-:W-:-:S04]  /*0280*/  SHF.R.U32.HI R7, RZ, 0x6, R7 ;  /* 0x00000006ff077819 */ /* 0x000fc80000011607 */
[----:B------:R-:W-:Y:S01]  /*0290*/  LOP3.LUT R0, R0, 0xfe0, RZ, 0xc0, !PT ;  /* 0x00000fe000007812 */ /* 0x000fe200078ec0ff */
[----:B------:R-:W-:-:S03]  /*02a0*/  IMAD R14, R7, -0x50, R44 ;  /* 0xffffffb0070e7824 */ /* 0x000fc600078e022c */
[----:B------:R-:W-:Y:S02]  /*02b0*/  IADD3 R0, R0, R7, RZ ;  /* 0x0000000700007210 */ /* 0x000fe40007ffe0ff */
[----:B------:R-:W-:-:S05]  /*02c0*/  SHF.L.U32 R14, R14, 0x2, RZ ;  /* 0x000000020e0e7819 */ /* 0x000fca00000006ff */
[----:B------:R-:W-:-:S04]  /*02d0*/  IMAD.WIDE.U32 R12, R3, 0x140000, R14 ;  /* 0x00140000030c7825 */ /* 0x000fc800078e000e */
[----:B------:R-:W-:Y:S01]  /*02e0*/  IMAD R15, R0, 0x140, RZ ;  /* 0x00000140000f7824 */ /* 0x000fe200078e02ff */
[----:B------:R-:W-:-:S04]  /*02f0*/  IADD3 R0, R13, R5, RZ ;  /* 0x000000050d007210 */ /* 0x000fc80007ffe0ff */
[C---:B------:R-:W-:Y:S02]  /*0300*/  IADD3 R5, P0, R15.reuse, R12, RZ ;  /* 0x0000000c0f057210 */ /* 0x040fe40007f1e0ff */
[----:B------:R-:W-:Y:S02]  /*0310*/  IADD3 R7, R15, 0x500, RZ ;  /* 0x000005000f077810 */ /* 0x000fe40007ffe0ff */
[----:B------:R-:W-:Y:S02]  /*0320*/  IADD3.X R61, RZ, R0, RZ, P0, !PT ;  /* 0x00000000ff3d7210 */ /* 0x000fe400007fe4ff */
[----:B------:R-:W-:Y:S02]  /*0330*/  LEA R18, P0, R5, UR8, 0x1 ;  /* 0x0000000805127c11 */ /* 0x000fe4000f8008ff */
[----:B------:R-:W-:Y:S01]  /*0340*/  IADD3 R6, P1, R7, R12, RZ ;  /* 0x0000000c07067210 */ /* 0x000fe20007f3e0ff */
[----:B------:R-:W-:Y:S01]  /*0350*/  VIADD R7, R15, 0xa00 ;  /* 0x00000a000f077836 */ /* 0x000fe20000000000 */
[----:B------:R-:W-:-:S02]  /*0360*/  LEA.HI.X R19, R5, UR9, R61, 0x1, P0 ;  /* 0x0000000905137c11 */ /* 0x000fc400080f0c3d */
[----:B------:R-:W-:Y:S02]  /*0370*/  IADD3.X R8, RZ, R0, RZ, P1, !PT ;  /* 0x00000000ff087210 */ /* 0x000fe40000ffe4ff */
[C---:B------:R-:W-:Y:S02]  /*0380*/  LEA R20, P0, R6.reuse, UR8, 0x1 ;  /* 0x0000000806147c11 */ /* 0x040fe4000f8008ff */
[----:B------:R-:W2:Y:S01]  /*0390*/  LDG.E.64.CONSTANT R18, desc[UR6][R18.64] ;  /* 0x0000000612127981 */ /* 0x000ea2000c1e9b00 */
[----:B------:R-:W-:Y:S02]  /*03a0*/  IADD3 R7, P1, R7, R12, RZ ;  /* 0x0000000c07077210 */ /* 0x000fe40007f3e0ff */
[----:B------:R-:W-:Y:S01]  /*03b0*/  LEA.HI.X R21, R6, UR9, R8, 0x1, P0 ;  /* 0x0000000906157c11 */ /* 0x000fe200080f0c08 */
[----:B------:R0:W-:Y:S01]  /*03c0*/  STL [R1], R8 ;  /* 0x0000000801007387 */ /* 0x0001e20000100800 */
[----:B------:R-:W-:Y:S02]  /*03d0*/  IADD3.X R10, RZ, R0, RZ, P1, !PT ;  /* 0x00000000ff0a7210 */ /* 0x000fe40000ffe4ff */
[----:B------:R-:W-:-:S02]  /*03e0*/  LEA R22, P0, R7, UR8, 0x1 ;  /* 0x0000000807167c11 */ /* 0x000fc4000f8008ff */
[----:B------:R-:W-:Y:S01]  /*03f0*/  IADD3 R9, R15, 0xf00, RZ ;  /* 0x00000f000f097810 */ /* 0x000fe20007ffe0ff */
[----:B------:R-:W3:Y:S01]  /*0400*/  LDG.E.64.CONSTANT R20, desc[UR6][R20.64] ;  /* 0x0000000614147981 */ /* 0x000ee2000c1e9b00 */
[----:B------:R-:W-:Y:S02]  /*0410*/  LEA.HI.X R23, R7, UR9, R10, 0x1, P0 ;  /* 0x0000000907177c11 */ /* 0x000fe400080f0c0a */
[----:B0-----:R-:W-:Y:S01]  /*0420*/  IADD3 R8, P1, R9, R12, RZ ;  /* 0x0000000c09087210 */ /* 0x001fe20007f3e0ff */
[----:B------:R0:W-:Y:S01]  /*0430*/  STL [R1+0x4], R10 ;  /* 0x0000040a01007387 */ /* 0x0001e20000100800 */
[----:B------:R-:W-:Y:S02]  /*0440*/  IADD3 R9, R15, 0x1400, RZ ;  /* 0x000014000f097810 */ /* 0x000fe40007ffe0ff */
[----:B------:R-:W-:Y:S01]  /*0450*/  LEA R24, P0, R8, UR8, 0x1 ;  /* 0x0000000808187c11 */ /* 0x000fe2000f8008ff */
[----:B------:R-:W4:Y:S01]  /*0460*/  LDG.E.64.CONSTANT R22, desc[UR6][R22.64] ;  /* 0x0000000616167981 */ /* 0x000f22000c1e9b00 */
[----:B0-----:R-:W-:-:S04]  /*0470*/  IADD3.X R10, RZ, R0, RZ, P1, !PT ;  /* 0x00000000ff0a7210 */ /* 0x001fc80000ffe4ff */
[----:B------:R-:W-:Y:S02]  /*0480*/  LEA.HI.X R25, R8, UR9, R10, 0x1, P0 ;  /* 0x0000000908197c11 */ /* 0x000fe400080f0c0a */
[----:B------:R-:W-:Y:S01]  /*0490*/  IADD3 R9, P0, R9, R12, RZ ;  /* 0x0000000c09097210 */ /* 0x000fe20007f1e0ff */
[----:B------:R0:W-:Y:S01]  /*04a0*/  STL [R1+0x8], R10 ;  /* 0x0000080a01007387 */ /* 0x0001e20000100800 */
[----:B------:R-:W-:-:S03]  /*04b0*/  IADD3 R11, R15, 0x1900, RZ ;  /* 0x000019000f0b7810 */ /* 0x000fc60007ffe0ff */
[----:B------:R-:W4:Y:S01]  /*04c0*/  LDG.E.64.CONSTANT R24, desc[UR6][R24.64] ;  /* 0x0000000618187981 */ /* 0x000f22000c1e9b00 */
[----:B0-----:R-:W-:Y:S02]  /*04d0*/  IADD3.X R10, RZ, R0, RZ, P0, !PT ;  /* 0x00000000ff0a7210 */ /* 0x001fe400007fe4ff */
[----:B------:R-:W-:-:S03]  /*04e0*/  LEA R26, P0, R9, UR8, 0x1 ;  /* 0x00000008091a7c11 */ /* 0x000fc6000f8008ff */
[----:B------:R0:W-:Y:S01]  /*04f0*/  STL [R1+0xc], R10 ;  /* 0x00000c0a01007387 */ /* 0x0001e20000100800 */
[----:B------:R-:W-:Y:S01]  /*0500*/  LEA.HI.X R27, R9, UR9, R10, 0x1, P0 ;  /* 0x00000009091b7c11 */ /* 0x000fe200080f0c0a */
[----:B------:R-:W-:-:S05]  /*0510*/  VIADD R13, R15, 0x1e00 ;  /* 0x00001e000f0d7836 */ /* 0x000fca0000000000 */
[----:B------:R-:W4:Y:S01]  /*0520*/  LDG.E.64.CONSTANT R26, desc[UR6][R26.64] ;  /* 0x000000061a1a7981 */ /* 0x000f22000c1e9b00 */
[----:B0-----:R-:W-:-:S04]  /*0530*/  IADD3 R10, P0, R11, R12, RZ ;  /* 0x0000000c0b0a7210 */ /* 0x001fc80007f1e0ff */
[----:B------:R-:W-:Y:S02]  /*0540*/  IADD3.X R17, RZ, R0, RZ, P0, !PT ;  /* 0x00000000ff117210 */ /* 0x000fe400007fe4ff */
[C---:B------:R-:W-:Y:S02]  /*0550*/  LEA R28, P0, R10.reuse, UR8, 0x1 ;  /* 0x000000080a1c7c11 */ /* 0x040fe4000f8008ff */
[----:B------:R-:W-:Y:S02]  /*0560*/  IADD3 R11, P1, R13, R12, RZ ;  /* 0x0000000c0d0b7210 */ /* 0x000fe40007f3e0ff */
[----:B------:R-:W-:Y:S02]  /*0570*/  LEA.HI.X R29, R10, UR9, R17, 0x1, P0 ;  /* 0x000000090a1d7c11 */ /* 0x000fe400080f0c11 */
[----:B------:R-:W-:Y:S02]  /*0580*/  IADD3.X R16, RZ, R0, RZ, P1, !PT ;  /* 0x00000000ff107210 */ /* 0x000fe40000ffe4ff */
[----:B------:R-:W-:-:S02]  /*0590*/  IADD3 R15, R15, 0x2300, RZ ;  /* 0x000023000f0f7810 */ /* 0x000fc40007ffe0ff */
[----:B------:R-:W-:Y:S01]  /*05a0*/  LEA R30, P1, R11, UR8, 0x1 ;  /* 0x000000080b1e7c11 */ /* 0x000fe2000f8208ff */
[----:B------:R-:W4:Y:S01]  /*05b0*/  LDG.E.64.CONSTANT R28, desc[UR6][R28.64] ;  /* 0x000000061c1c7981 */ /* 0x000f22000c1e9b00 */
[----:B------:R-:W-:Y:S02]  /*05c0*/  IADD3 R12, P0, R15, R12, RZ ;  /* 0x0000000c0f0c7210 */ /* 0x000fe40007f1e0ff */
[----:B------:R-:W-:Y:S02]  /*05d0*/  LEA.HI.X R31, R11, UR9, R16, 0x1, P1 ;  /* 0x000000090b1f7c11 */ /* 0x000fe400088f0c10 */
[----:B------:R-:W-:Y:S02]  /*05e0*/  IADD3.X R0, RZ, R0, RZ, P0, !PT ;  /* 0x00000000ff007210 */ /* 0x000fe400007fe4ff */
[C---:B------:R-:W-:Y:S02]  /*05f0*/  LEA R32, P0, R12.reuse, UR8, 0x1 ;  /* 0x000000080c207c11 */ /* 0x040fe4000f8008ff */
[----:B------:R-:W4:Y:S02]  /*0600*/  LDG.E.64.CONSTANT R30, desc[UR6][R30.64] ;  /* 0x000000061e1e7981 */ /* 0x000f24000c1e9b00 */
[----:B------:R-:W-:Y:S01]  /*0610*/  LEA.HI.X R33, R12, UR9, R0, 0x1, P0 ;  /* 0x000000090c217c11 */ /* 0x000fe200080f0c00 */
[----:B------:R-:W-:-:S05]  /*0620*/  ULDC.64 UR8, c[0x0][0x220] ;  /* 0x0000880000087ab9 */ /* 0x000fca0000000a00 */
[----:B------:R-:W4:Y:S04]  /*0630*/  LDG.E.64.CONSTANT R32, desc[UR6][R32.64] ;  /* 0x0000000620207981 */ /* 0x000f28000c1e9b00 */
[----:B------:R-:W-:Y:S04]  /*0640*/  STL [R1+0x10], R17 ;  /* 0x0000101101007387 */ /* 0x000fe80000100800 */
[----:B------:R-:W-:Y:S04]  /*0650*/  STL [R1+0x14], R16 ;  /* 0x0000141001007387 */ /* 0x000fe80000100800 */
[----:B------:R0:W-:Y:S04]  /*0660*/  STL [R1+0x18], R0 ;  /* 0x0000180001007387 */ /* 0x0001e80000100800 */
[----:B------:R-:W4:Y:S01]  /*0670*/  LDL R45, [R1+0x1c] ;  /* 0x00001c00012d7983 */ /* 0x000f220000100800 */
[----:B------:R-:W-:-:S02]  /*0680*/  SHF.L.U32 R36, R14, 0x1, RZ ;  /* 0x000000010e247819 */ /* 0x000fc400000006ff */
        /* <DEDUP_REMOVED lines=10> */
[----:B0-----:R-:W-:Y:S02]  /*0730*/  SHF.L.U32 R0, R18, 0x10, RZ ;  /* 0x0000001012007819 */ /* 0x001fe400000006ff */
[----:B------:R-:W-:-:S03]  /*0740*/  SHF.L.U32 R15, R2, 0x10, RZ ;  /* 0x00000010020f7819 */ /* 0x000fc600000006ff */
[----:B------:R-:W-:Y:S01]  /*0750*/  FADD.FTZ R13, RZ, R0 ;  /* 0x00000000ff0d7221 */ /* 0x000fe20000010000 */
[----:B------:R-:W-:Y:S01]  /*0760*/  FFMA.FTZ R14, R0, R0, RZ ;  /* 0x00000000000e7223 */ /* 0x000fe200000100ff */
[C---:B---3--:R-:W-:Y:S01]  /*0770*/  PRMT R2, R20.reuse, 0x7632, R2 ;  /* 0x0000763214027816 */ /* 0x048fe20000000002 */
[----:B------:R-:W-:Y:S02]  /*0780*/  IMAD.U32 R58, R20, 0x10000, RZ ;  /* 0x00010000143a7824 */ /* 0x000fe400078e00ff */
[----:B------:R-:W-:Y:S01]  /*0790*/  FADD.FTZ R13, R13, R15 ;  /* 0x0000000f0d0d7221 */ /* 0x000fe20000010000 */
[----:B------:R-:W-:Y:S01]  /*07a0*/  FFMA.FTZ R15, R15, R15, R14 ;  /* 0x0000000f0f0f7223 */ /* 0x000fe2000001000e */
[----:B------:R-:W-:Y:S02]  /*07b0*/  SHF.L.U32 R14, R2, 0x10, RZ ;  /* 0x00000010020e7819 */ /* 0x000fe400000006ff */
[----:B------:R-:W-:Y:S01]  /*07c0*/  FADD.FTZ R13, R13, R58 ;  /* 0x0000003a0d0d7221 */ /* 0x000fe20000010000 */
[----:B------:R-:W-:Y:S01]  /*07d0*/  FFMA.FTZ R15, R58, R58, R15 ;  /* 0x0000003a3a0f7223 */ /* 0x000fe2000001000f */
[----:B----4-:R-:W-:-:S02]  /*07e0*/  SHF.L.U32 R57, R22, 0x10, RZ ;  /* 0x0000001016397819 */ /* 0x010fc400000006ff */
[----:B------:R-:W-:Y:S01]  /*07f0*/  FADD.FTZ R16, R13, R14 ;  /* 0x0000000e0d107221 */ /* 0x000fe20000010000 */
[----:B------:R-:W-:Y:S01]  /*0800*/  PRMT R2, R22, 0x7632, R2 ;  /* 0x0000763216027816 */ /* 0x000fe20000000002 */
[----:B------:R-:W-:Y:S02]  /*0810*/  FFMA.FTZ R14, R14, R14, R15 ;  /* 0x0000000e0e0e7223 */ /* 0x000fe4000001000f */
[----:B------:R-:W-:Y:S01]  /*0820*/  FADD.FTZ R16, R16, R57 ;  /* 0x0000003910107221 */ /* 0x000fe20000010000 */
[----:B------:R-:W-:Y:S01]  /*0830*/  SHF.L.U32 R13, R2, 0x10, RZ ;  /* 0x00000010020d7819 */ /* 0x000fe200000006ff */
[----:B------:R-:W-:-:S04]  /*0840*/  FFMA.FTZ R14, R57, R57, R14 ;  /* 0x00000039390e7223 */ /* 0x000fc8000001000e */
[----:B------:R-:W-:Y:S01]  /*0850*/  FADD.FTZ R15, R16, R13 ;  /* 0x0000000d100f7221 */ /* 0x000fe20000010000 */
[----:B------:R-:W-:Y:S01]  /*0860*/  FFMA.FTZ R13, R13, R13, R14 ;  /* 0x0000000d0d0d7223 */ /* 0x000fe2000001000e */
[C---:B------:R-:W-:Y:S02]  /*0870*/  SHF.L.U32 R56, R24.reuse, 0x10, RZ ;  /* 0x0000001018387819 */ /* 0x040fe400000006ff */
[----:B------:R-:W-:-:S03]  /*0880*/  PRMT R2, R24, 0x7632, R2 ;  /* 0x0000763218027816 */ /* 0x000fc60000000002 */
[----:B------:R-:W-:Y:S01]  /*0890*/  FFMA.FTZ R14, R56, R56, R13 ;  /* 0x00000038380e7223 */ /* 0x000fe2000001000d */
[----:B------:R-:W-:Y:S01]  /*08a0*/  SHF.L.U32 R17, R2, 0x10, RZ ;  /* 0x0000001002117819 */ /* 0x000fe200000006ff */
[----:B------:R-:W-:-:S04]  /*08b0*/  FADD.FTZ R15, R15, R56 ;  /* 0x000000380f0f7221 */ /* 0x000fc80000010000 */
[--C-:B------:R-:W-:Y:S01]  /*08c0*/  FFMA.FTZ R38, R17, R17, R14.reuse ;  /* 0x0000001111267223 */ /* 0x100fe2000001000e */
[----:B------:R-:W-:Y:S01]  /*08d0*/  FADD.FTZ R16, R15, R17 ;  /* 0x000000110f107221 */ /* 0x000fe20000010000 */
[C---:B------:R-:W-:Y:S02]  /*08e0*/  SHF.L.U32 R55, R26.reuse, 0x10, RZ ;  /* 0x000000101a377819 */ /* 0x040fe400000006ff */
[----:B------:R-:W-:-:S03]  /*08f0*/  PRMT R14, R26, 0x7632, R14 ;  /* 0x000076321a0e7816 */ /* 0x000fc6000000000e */
[----:B------:R-:W-:Y:S01]  /*0900*/  FADD.FTZ R16, R16, R55 ;  /* 0x0000003710107221 */ /* 0x000fe20000010000 */
[----:B------:R-:W-:Y:S01]  /*0910*/  SHF.L.U32 R14, R14, 0x10, RZ ;  /* 0x000000100e0e7819 */ /* 0x000fe200000006ff */
[----:B------:R-:W-:Y:S01]  /*0920*/  FFMA.FTZ R17, R55, R55, R38 ;  /* 0x0000003737117223 */ /* 0x000fe20000010026 */
[C---:B------:R-:W-:Y:S02]  /*0930*/  PRMT R13, R19.reuse, 0x7632, R13 ;  /* 0x00007632130d7816 */ /* 0x040fe4000000000d */
[----:B------:R-:W-:Y:S01]  /*0940*/  SHF.L.U32 R2, R19, 0x10, RZ ;  /* 0x0000001013027819 */ /* 0x000fe200000006ff */
[----:B------:R-:W-:Y:S01]  /*0950*/  FADD.FTZ R41, R16, R14 ;  /* 0x0000000e10297221 */ /* 0x000fe20000010000 */
[----:B------:R-:W-:Y:S01]  /*0960*/  FFMA.FTZ R17, R14, R14, R17 ;  /* 0x0000000e0e117223 */ /* 0x000fe20000010011 */
[----:B------:R-:W-:Y:S02]  /*0970*/  IMAD.U32 R40, R13, 0x10000, RZ ;  /* 0x000100000d287824 */ /* 0x000fe400078e00ff */
[----:B------:R-:W-:Y:S01]  /*0980*/  FADD.FTZ R39, RZ, R2 ;  /* 0x00000002ff277221 */ /* 0x000fe20000010000 */
[----:B------:R-:W-:Y:S01]  /*0990*/  FFMA.FTZ R15, R2, R2, RZ ;  /* 0x00000002020f7223 */ /* 0x000fe200000100ff */
[----:B------:R-:W-:-:S02]  /*09a0*/  SHF.L.U32 R54, R28, 0x10, RZ ;  /* 0x000000101c367819 */ /* 0x000fc400000006ff */
[----:B------:R-:W-:Y:S01]  /*09b0*/  PRMT R16, R28, 0x7632, R16 ;  /* 0x000076321c107816 */ /* 0x000fe20000000010 */
[----:B------:R-:W-:Y:S01]  /*09c0*/  FADD.FTZ R39, R39, R40 ;  /* 0x0000002827277221 */ /* 0x000fe20000010000 */
[----:B------:R-:W-:Y:S01]  /*09d0*/  SHF.L.U32 R60, R21, 0x10, RZ ;  /* 0x00000010153c7819 */ /* 0x000fe200000006ff */
[----:B------:R-:W-:Y:S01]  /*09e0*/  FFMA.FTZ R17, R54, R54, R17 ;  /* 0x0000003636117223 */ /* 0x000fe20000010011 */
[----:B------:R-:W-:Y:S01]  /*09f0*/  SHF.L.U32 R16, R16, 0x10, RZ ;  /* 0x0000001010107819 */ /* 0x000fe200000006ff */
[----:B------:R-:W-:Y:S01]  /*0a00*/  FADD.FTZ R41, R41, R54 ;  /* 0x0000003629297221 */ /* 0x000fe20000010000 */
[----:B------:R-:W-:Y:S01]  /*0a10*/  PRMT R38, R21, 0x7632, R38 ;  /* 0x0000763215267816 */ /* 0x000fe20000000026 */
[----:B------:R-:W-:Y:S01]  /*0a20*/  FFMA.FTZ R15, R40, R40, R15 ;  /* 0x00000028280f7223 */ /* 0x000fe2000001000f */
[----:B------:R-:W-:Y:S01]  /*0a30*/  SHF.L.U32 R53, R30, 0x10, RZ ;  /* 0x000000101e357819 */ /* 0x000fe200000006ff */
[----:B------:R-:W-:Y:S01]  /*0a40*/  FFMA.FTZ R40, R16, R16, R17 ;  /* 0x0000001010287223 */ /* 0x000fe20000010011 */
[----:B------:R-:W-:Y:S01]  /*0a50*/  PRMT R13, R30, 0x7632, R13 ;  /* 0x000076321e0d7816 */ /* 0x000fe2000000000d */
[----:B------:R-:W-:Y:S01]  /*0a60*/  FADD.FTZ R14, R41, R16 ;  /* 0x00000010290e7221 */ /* 0x000fe20000010000 */
[----:B------:R-:W-:Y:S01]  /*0a70*/  SHF.L.U32 R38, R38, 0x10, RZ ;  /* 0x0000001026267819 */ /* 0x000fe200000006ff */
[----:B------:R-:W-:Y:S01]  /*0a80*/  FADD.FTZ R39, R39, R60 ;  /* 0x0000003c27277221 */ /* 0x000fe20000010000 */
[----:B------:R-:W-:Y:S01]  /*0a90*/  FFMA.FTZ R15, R60, R60, R15 ;  /* 0x0000003c3c0f7223 */ /* 0x000fe2000001000f */
[----:B------:R-:W-:Y:S01]  /*0aa0*/  SHF.L.U32 R13, R13, 0x10, RZ ;  /* 0x000000100d0d7819 */ /* 0x000fe200000006ff */
[----:B------:R-:W-:Y:S01]  /*0ab0*/  FFMA.FTZ R42, R53, R53, R40 ;  /* 0x00000035352a7223 */ /* 0x000fe20000010028 */
[----:B------:R-:W-:Y:S01]  /*0ac0*/  FADD.FTZ R40, R14, R53 ;  /* 0x000000350e287221 */ /* 0x000fe20000010000 */
[----:B------:R-:W-:Y:S01]  /*0ad0*/  FADD.FTZ R16, R39, R38 ;  /* 0x0000002627107221 */ /* 0x000fe20000010000 */
[----:B------:R-:W-:Y:S01]  /*0ae0*/  FFMA.FTZ R38, R38, R38, R15 ;  /* 0x0000002626267223 */ /* 0x000fe2000001000f */
[C---:B------:R-:W-:Y:S01]  /*0af0*/  PRMT R14, R32.reuse, 0x7632, R14 ;  /* 0x00007632200e7816 */ /* 0x040fe2000000000e */
[----:B------:R-:W-:-:S02]  /*0b00*/  IMAD.U32 R52, R32, 0x10000, RZ ;  /* 0x0001000020347824 */ /* 0x000fc400078e00ff */
[----:B------:R-:W-:Y:S01]  /*0b10*/  FFMA.FTZ R15, R13, R13, R42 ;  /* 0x0000000d0d0f7223 */ /* 0x000fe2000001002a */
[----:B------:R-:W-:Y:S01]  /*0b20*/  FADD.FTZ R13, R40, R13 ;  /* 0x0000000d280d7221 */ /* 0x000fe20000010000 */
[----:B------:R-:W-:Y:S02]  /*0b30*/  SHF.L.U32 R14, R14, 0x10, RZ ;  /* 0x000000100e0e7819 */ /* 0x000fe400000006ff */
[----:B------:R-:W-:Y:S01]  /*0b40*/  FFMA.FTZ R15, R52, R52, R15 ;  /* 0x00000034340f7223 */ /* 0x000fe2000001000f */
[----:B------:R-:W-:Y:S01]  /*0b50*/  SHF.L.U32 R51, R23, 0x10, RZ ;  /* 0x0000001017337819 */ /* 0x000fe200000006ff */
[----:B------:R-:W-:Y:S01]  /*0b60*/  FADD.FTZ R13, R13, R52 ;  /* 0x000000340d0d7221 */ /* 0x000fe20000010000 */
[----:B------:R-:W-:Y:S01]  /*0b70*/  PRMT R17, R23, 0x7632, R17 ;  /* 0x0000763217117816 */ /* 0x000fe20000000011 */
[----:B------:R-:W-:Y:S02]  /*0b80*/  FFMA.FTZ R15, R14, R14, R15 ;  /* 0x0000000e0e0f7223 */ /* 0x000fe4000001000f */
[----:B------:R-:W-:Y:S01]  /*0b90*/  FADD.FTZ R14, R13, R14 ;  /* 0x0000000e0d0e7221 */ /* 0x000fe20000010000 */
[----:B------:R-:W-:Y:S01]  /*0ba0*/  SHF.L.U32 R17, R17, 0x10, RZ ;  /* 0x0000001011117819 */ /* 0x000fe200000006ff */
[----:B------:R-:W-:Y:S01]  /*0bb0*/  FADD.FTZ R13, R16, R51 ;  /* 0x00000033100d7221 */ /* 0x000fe20000010000 */
[----:B------:R-:W-:Y:S01]  /*0bc0*/  FFMA.FTZ R38, R51, R51, R38 ;  /* 0x0000003333267223 */ /* 0x000fe20000010026 */
[----:B------:R-:W-:-:S02]  /*0bd0*/  SHF.L.U32 R50, R25, 0x10, RZ ;  /* 0x0000001019327819 */ /* 0x000fc400000006ff */
[----:B------:R-:W-:Y:S01]  /*0be0*/  PRMT R16, R25, 0x7632, R16 ;  /* 0x0000763219107816 */ /* 0x000fe20000000010 */
[----:B------:R-:W-:Y:S01]  /*0bf0*/  FADD.FTZ R13, R13, R17 ;  /* 0x000000110d0d7221 */ /* 0x000fe20000010000 */
[----:B------:R-:W-:Y:S02]  /*0c00*/  FFMA.FTZ R38, R17, R17, R38 ;  /* 0x0000001111267223 */ /* 0x000fe40000010026 */
[----:B------:R-:W-:Y:S01]  /*0c10*/  SHF.L.U32 R16, R16, 0x10, RZ ;  /* 0x0000001010107819 */ /* 0x000fe200000006ff */
[----:B------:R-:W-:Y:S01]  /*0c20*/  FADD.FTZ R13, R13, R50 ;  /* 0x000000320d0d7221 */ /* 0x000fe20000010000 */
[----:B------:R0:W-:Y:S01]  /*0c30*/  STS.64 [R45], R14 ;  /* 0x0000000e2d007388 */ /* 0x0001e20000000a00 */
[----:B------:R-:W-:Y:S02]  /*0c40*/  SHF.L.U32 R49, R27, 0x10, RZ ;  /* 0x000000101b317819 */ /* 0x000fe400000006ff */
[----:B------:R-:W-:Y:S01]  /*0c50*/  FADD.FTZ R13, R13, R16 ;  /* 0x000000100d0d7221 */ /* 0x000fe20000010000 */
[----:B0-----:R-:W-:Y:S01]  /*0c60*/  FFMA.FTZ R14, R50, R50, R38 ;  /* 0x00000032320e7223 */ /* 0x001fe20000010026 */
[----:B------:R-:W-:-:S02]  /*0c70*/  PRMT R15, R27, 0x7632, R15 ;  /* 0x000076321b0f7816 */ /* 0x000fc4000000000f */
[----:B------:R-:W-:Y:S01]  /*0c80*/  FADD.FTZ R13, R13, R49 ;  /* 0x000000310d0d7221 */ /* 0x000fe20000010000 */
[----:B------:R-:W-:Y:S01]  /*0c90*/  FFMA.FTZ R14, R16, R16, R14 ;  /* 0x00000010100e7223 */ /* 0x000fe2000001000e */
[----:B------:R-:W-:Y:S01]  /*0ca0*/  SHF.L.U32 R15, R15, 0x10, RZ ;  /* 0x000000100f0f7819 */ /* 0x000fe200000006ff */
[----:B------:R-:W-:Y:S02]  /*0cb0*/  IMAD.U32 R48, R29, 0x10000, RZ ;  /* 0x000100001d307824 */ /* 0x000fe400078e00ff */
[--C-:B------:R-:W-:Y:S01]  /*0cc0*/  FFMA.FTZ R16, R49, R49, R14.reuse ;  /* 0x0000003131107223 */ /* 0x100fe2000001000e */
[----:B------:R-:W-:Y:S01]  /*0cd0*/  PRMT R14, R29, 0x7632, R14 ;  /* 0x000076321d0e7816 */ /* 0x000fe2000000000e */
[----:B------:R-:W-:Y:S02]  /*0ce0*/  FADD.FTZ R13, R13, R15 ;  /* 0x0000000f0d0d7221 */ /* 0x000fe40000010000 */
[----:B------:R-:W-:Y:S01]  /*0cf0*/  FFMA.FTZ R16, R15, R15, R16 ;  /* 0x0000000f0f107223 */ /* 0x000fe20000010010 */
[----:B------:R-:W-:Y:S01]  /*0d00*/  SHF.L.U32 R14, R14, 0x10, RZ ;  /* 0x000000100e0e7819 */ /* 0x000fe200000006ff */
[----:B------:R-:W-:-:S02]  /*0d10*/  FADD.FTZ R13, R13, R48 ;  /* 0x000000300d0d7221 */ /* 0x000fc40000010000 */
[----:B------:R-:W-:Y:S01]  /*0d20*/  FFMA.FTZ R16, R48, R48, R16 ;  /* 0x0000003030107223 */ /* 0x000fe20000010010 */
[----:B------:R-:W-:Y:S01]  /*0d30*/  PRMT R17, R31, 0x7632, R17 ;  /* 0x000076321f117816 */ /* 0x000fe20000000011 */
[----:B------:R-:W-:Y:S01]  /*0d40*/  FADD.FTZ R15, R13, R14 ;  /* 0x0000000e0d0f7221 */ /* 0x000fe20000010000 */
[----:B------:R-:W-:Y:S01]  /*0d50*/  SHF.L.U32 R13, R31, 0x10, RZ ;  /* 0x000000101f0d7819 */ /* 0x000fe200000006ff */
[----:B------:R-:W-:Y:S01]  /*0d60*/  FFMA.FTZ R14, R14, R14, R16 ;  /* 0x0000000e0e0e7223 */ /* 0x000fe20000010010 */
[----:B------:R-:W-:-:S03]  /*0d70*/  SHF.L.U32 R17, R17, 0x10, RZ ;  /* 0x0000001011117819 */ /* 0x000fc600000006ff */
[----:B------:R-:W-:Y:S01]  /*0d80*/  FADD.FTZ R15, R15, R13 ;  /* 0x0000000d0f0f7221 */ /* 0x000fe20000010000 */
[----:B------:R-:W-:Y:S01]  /*0d90*/  FFMA.FTZ R14, R13, R13, R14 ;  /* 0x0000000d0d0e7223 */ /* 0x000fe2000001000e */
[----:B------:R-:W-:Y:S02]  /*0da0*/  PRMT R16, R33, 0x7632, R16 ;  /* 0x0000763221107816 */ /* 0x000fe40000000010 */
[----:B------:R-:W-:Y:S01]  /*0db0*/  FADD.FTZ R15, R15, R17 ;  /* 0x000000110f0f7221 */ /* 0x000fe20000010000 */
[----:B------:R-:W-:Y:S01]  /*0dc0*/  FFMA.FTZ R17, R17, R17, R14 ;  /* 0x0000001111117223 */ /* 0x000fe2000001000e */
[----:B------:R-:W-:Y:S02]  /*0dd0*/  SHF.L.U32 R14, R33, 0x10, RZ ;  /* 0x00000010210e7819 */ /* 0x000fe400000006ff */
[----:B------:R-:W-:-:S03]  /*0de0*/  SHF.L.U32 R16, R16, 0x10, RZ ;  /* 0x0000001010107819 */ /* 0x000fc600000006ff */
[----:B------:R-:W-:Y:S01]  /*0df0*/  FFMA.FTZ R17, R14, R14, R17 ;  /* 0x0000000e0e117223 */ /* 0x000fe20000010011 */
[----:B------:R-:W-:-:S03]  /*0e00*/  FADD.FTZ R15, R15, R14 ;  /* 0x0000000e0f0f7221 */ /* 0x000fc60000010000 */
[----:B------:R-:W-:Y:S01]  /*0e10*/  FFMA.FTZ R17, R16, R16, R17 ;  /* 0x0000001010117223 */ /* 0x000fe20000010011 */
[----:B------:R-:W-:-:S05]  /*0e20*/  FADD.FTZ R16, R15, R16 ;  /* 0x000000100f107221 */ /* 0x000fca0000010000 */
[----:B------:R0:W-:Y:S02]  /*0e30*/  STS.64 [R45+0xc80], R16 ;  /* 0x000c80102d007388 */ /* 0x0001e40000000a00 */
[----:B0-----:R-:W-:Y:S01]  /*0e40*/  CS2R R16, SRZ ;  /* 0x0000000000107805 */ /* 0x001fe2000001ff00 */
[----:B------:R-:W-:Y:S06]  /*0e50*/  BAR.SYNC.DEFER_BLOCKING 0x0 ;  /* 0x0000000000007b1d */ /* 0x000fec0000010000 */
[----:B------:R-:W-:Y:S05]  /*0e60*/  @P0 BRA `(.L_x_1229) ;  /* 0x0000000000e00947 */ /* 0x000fea0003800000 */
[----:B------:R-:W-:Y:S02]  /*0e70*/  SHF.R.U32.HI R17, RZ, 0x2, R44 ;  /* 0x00000002ff117819 */ /* 0x000fe4000001162c */
[----:B------:R-:W-:-:S03]  /*0e80*/  MOV R39, 0x400 ;  /* 0x0000040000277802 */ /* 0x000fc60000000f00 */
[----:B------:R-:W-:-:S04]  /*0e90*/  IMAD R17, R17, 0xa, RZ ;  /* 0x0000000a11117824 */ /* 0x000fc800078e02ff */
[C---:B------:R-:W-:Y:S01]  /*0ea0*/  VIADD R40, R17.reuse, 0x6 ;  /* 0x0000000611287836 */ /* 0x040fe20000000000 */
[--C-:B------:R-:W-:Y:S02]  /*0eb0*/  SHF.R.U32.HI R16, RZ, 0x1, R17.reuse ;  /* 0x00000001ff107819 */ /* 0x100fe40000011611 */
[----:B------:R-:W-:Y:S02]  /*0ec0*/  SHF.R.U32.HI R15, RZ, 0x2, R17 ;  /* 0x00000002ff0f7819 */ /* 0x000fe40000011611 */
[----:B------:R-:W-:Y:S02]  /*0ed0*/  LOP3.LUT R16, R16, 0x1, RZ, 0xc0, !PT ;  /* 0x0000000110107812 */ /* 0x000fe400078ec0ff */
[C---:B------:R-:W-:Y:S02]  /*0ee0*/  IADD3 R38, R17.reuse, 0x2, RZ ;  /* 0x0000000211267810 */ /* 0x040fe40007ffe0ff */
[----:B------:R-:W-:Y:S01]  /*0ef0*/  IADD3 R41, R17, 0x4, RZ ;  /* 0x0000000411297810 */ /* 0x000fe20007ffe0ff */
[----:B------:R-:W-:Y:S01]  /*0f00*/  IMAD R16, R16, 0x50, R15 ;  /* 0x0000005010107824 */ /* 0x000fe200078e020f */
[----:B------:R-:W-:-:S02]  /*0f10*/  SHF.R.U32.HI R15, RZ, 0x1, R38 ;  /* 0x00000001ff0f7819 */ /* 0x000fc40000011626 */
[----:B------:R-:W-:Y:S02]  /*0f20*/  SHF.R.U32.HI R38, RZ, 0x2, R38 ;  /* 0x00000002ff267819 */ /* 0x000fe40000011626 */
[----:B------:R-:W-:-:S05]  /*0f30*/  LOP3.LUT R15, R15, 0x1, RZ, 0xc0, !PT ;  /* 0x000000010f0f7812 */ /* 0x000fca00078ec0ff */
[----:B------:R-:W-:Y:S02]  /*0f40*/  IMAD R38, R15, 0x50, R38 ;  /* 0x000000500f267824 */ /* 0x000fe400078e0226 */
[----:B------:R-:W0:Y:S02]  /*0f50*/  S2R R15, SR_CgaCtaId ;  /* 0x00000000000f7919 */ /* 0x000e240000008800 */
[----:B0-----:R-:W-:Y:S02]  /*0f60*/  LEA R15, R15, R39, 0x18 ;  /* 0x000000270f0f7211 */ /* 0x001fe400078ec0ff */
[--C-:B------:R-:W-:Y:S02]  /*0f70*/  SHF.R.U32.HI R39, RZ, 0x1, R41.reuse ;  /* 0x00000001ff277819 */ /* 0x100fe40000011629 */
[----:B------:R-:W-:Y:S01]  /*0f80*/  SHF.R.U32.HI R41, RZ, 0x2, R41 ;  /* 0x00000002ff297819 */ /* 0x000fe20000011629 */
[--C-:B------:R-:W-:Y:S01]  /*0f90*/  IMAD R16, R16, 0x28, R15.reuse ;  /* 0x0000002810107824 */ /* 0x100fe200078e020f */
[----:B------:R-:W-:Y:S01]  /*0fa0*/  LOP3.LUT R39, R39, 0x1, RZ, 0xc0, !PT ;  /* 0x0000000127277812 */ /* 0x000fe200078ec0ff */
[----:B------:R-:W-:-:S04]  /*0fb0*/  IMAD R38, R38, 0x28, R15 ;  /* 0x0000002826267824 */ /* 0x000fc800078e020f */
[----:B------:R-:W-:Y:S01]  /*0fc0*/  IMAD R41, R39, 0x50, R41 ;  /* 0x0000005027297824 */ /* 0x000fe200078e0229 */
[--C-:B------:R-:W-:Y:S02]  /*0fd0*/  SHF.R.U32.HI R39, RZ, 0x1, R40.reuse ;  /* 0x00000001ff277819 */ /* 0x100fe40000011628 */
[----:B------:R-:W-:Y:S01]  /*0fe0*/  SHF.R.U32.HI R40, RZ, 0x2, R40 ;  /* 0x00000002ff287819 */ /* 0x000fe20000011628 */
[----:B------:R-:W-:Y:S01]  /*0ff0*/  IMAD R41, R41, 0x28, R15 ;  /* 0x0000002829297824 */ /* 0x000fe200078e020f */
[----:B------:R-:W-:-:S05]  /*1000*/  LOP3.LUT R39, R39, 0x1, RZ, 0xc0, !PT ;  /* 0x0000000127277812 */ /* 0x000fca00078ec0ff */
[----:B------:R-:W-:Y:S01]  /*1010*/  IMAD R40, R39, 0x50, R40 ;  /* 0x0000005027287824 */ /* 0x000fe200078e0228 */
[----:B------:R-:W-:-:S03]  /*1020*/  IADD3 R39, R17, 0x8, RZ ;  /* 0x0000000811277810 */ /* 0x000fc60007ffe0ff */
[----:B------:R-:W-:Y:S01]  /*1030*/  IMAD R40, R40, 0x28, R15 ;  /* 0x0000002828287824 */ /* 0x000fe200078e020f */
[--C-:B------:R-:W-:Y:S02]  /*1040*/  SHF.R.U32.HI R17, RZ, 0x1, R39.reuse ;  /* 0x00000001ff117819 */ /* 0x100fe40000011627 */
[----:B------:R-:W-:Y:S02]  /*1050*/  SHF.R.U32.HI R39, RZ, 0x2, R39 ;  /* 0x00000002ff277819 */ /* 0x000fe40000011627 */
[----:B------:R-:W-:-:S05]  /*1060*/  LOP3.LUT R17, R17, 0x1, RZ, 0xc0, !PT ;  /* 0x0000000111117812 */ /* 0x000fca00078ec0ff */
[----:B------:R-:W-:-:S04]  /*1070*/  IMAD R17, R17, 0x50, R39 ;  /* 0x0000005011117824 */ /* 0x000fc800078e0227 */
[----:B------:R-:W-:Y:S01]  /*1080*/  IMAD R15, R17, 0x28, R15 ;  /* 0x00000028110f7824 */ /* 0x000fe200078e020f */
[----:B------:R-:W-:-:S04]  /*1090*/  SHF.L.U32 R17, R44, 0x3, RZ ;  /* 0x000000032c117819 */ /* 0x000fc800000006ff */
[----:B------:R-:W-:-:S04]  /*10a0*/  LOP3.LUT R17, R17, 0x18, RZ, 0xc0, !PT ;  /* 0x0000001811117812 */ /* 0x000fc800078ec0ff */
[----:B------:R-:W-:Y:S02]  /*10b0*/  IADD3 R16, R16, R17, RZ ;  /* 0x0000001110107210 */ /* 0x000fe40007ffe0ff */
[C---:B------:R-:W-:Y:S02]  /*10c0*/  IADD3 R38, R17.reuse, R38, RZ ;  /* 0x0000002611267210 */ /* 0x040fe40007ffe0ff */
[C---:B------:R-:W-:Y:S02]  /*10d0*/  IADD3 R41, R17.reuse, R41, RZ ;  /* 0x0000002911297210 */ /* 0x040fe40007ffe0ff */
[C---:B------:R-:W-:Y:S02]  /*10e0*/  IADD3 R40, R17.reuse, R40, RZ ;  /* 0x0000002811287210 */ /* 0x040fe40007ffe0ff */
[----:B------:R-:W-:Y:S01]  /*10f0*/  IADD3 R15, R17, R15, RZ ;  /* 0x0000000f110f7210 */ /* 0x000fe20007ffe0ff */
[----:B------:R-:W-:Y:S04]  /*1100*/  LDS.64 R38, [R38] ;  /* 0x0000000026267984 */ /* 0x000fe80000000a00 */
[----:B------:R-:W0:Y:S02]  /*1110*/  LDS.64 R16, [R16] ;  /* 0x0000000010107984 */ /* 0x000e240000000a00 */
[----:B0-----:R-:W-:Y:S01]  /*1120*/  FADD.FTZ R16, RZ, R16 ;  /* 0x00000010ff107221 */ /* 0x001fe20000010000 */
[----:B------:R-:W-:-:S03]  /*1130*/  FADD.FTZ R17, RZ, R17 ;  /* 0x00000011ff117221 */ /* 0x000fc60000010000 */
[----:B------:R-:W-:Y:S01]  /*1140*/  FADD.FTZ R38, R16, R38 ;  /* 0x0000002610267221 */ /* 0x000fe20000010000 */
[----:B------:R-:W-:Y:S02]  /*1150*/  FADD.FTZ R39, R17, R39 ;  /* 0x0000002711277221 */ /* 0x000fe40000010000 */
[----:B------:R-:W0:Y:S02]  /*1160*/  LDS.64 R16, [R41] ;  /* 0x0000000029107984 */ /* 0x000e240000000a00 */
        /* <DEDUP_REMOVED lines=8> */
.L_x_1229:
[----:B------:R-:W-:Y:S05]  /*11f0*/  BSYNC B0 ;  /* 0x0000000000007941 */ /* 0x000fea0003800000 */
.L_x_1228:
[----:B------:R-:W0:Y:S01]  /*1200*/  SHFL.BFLY PT, R38, R16, 0x2, 0x1f ;  /* 0x0c401f0010267f89 */ /* 0x000e2200000e0000 */
[C---:B------:R-:W-:Y:S01]  /*1210*/  LOP3.LUT P1, RZ, R44.reuse, 0xffffff83, RZ, 0xc0, !PT ;  /* 0xffffff832cff7812 */ /* 0x040fe2000782c0ff */
[----:B------:R-:W-:Y:S01]  /*1220*/  BSSY B0, `(.L_x_1230) ;  /* 0x0000016000007945 */ /* 0x000fe20003800000 */
[C---:B------:R-:W-:Y:S01]  /*1230*/  ISETP.NE.AND P2, PT, R44.reuse, RZ, PT ;  /* 0x000000ff2c00720c */ /* 0x040fe20003f45270 */
[----:B------:R-:W1:Y:S01]  /*1240*/  SHFL.BFLY PT, R15, R17, 0x2, 0x1f ;  /* 0x0c401f00110f7f89 */ /* 0x000e6200000e0000 */
[----:B------:R-:W-:Y:S01]  /*1250*/  ISETP.GT.U32.AND P0, PT, R44, 0xff, PT ;  /* 0x000000ff2c00780c */ /* 0x000fe20003f04070 */
[----:B------:R-:W2:Y:S01]  /*1260*/  S2R R40, SR_CTAID.Y ;  /* 0x0000000000287919 */ /* 0x000ea20000002600 */
[----:B0-----:R-:W-:Y:S01]  /*1270*/  FADD.FTZ R16, R38, R16 ;  /* 0x0000001026107221 */ /* 0x001fe20000010000 */
[----:B-1----:R-:W-:-:S04]  /*1280*/  FADD.FTZ R15, R15, R17 ;  /* 0x000000110f0f7221 */ /* 0x002fc80000010000 */
[----:B------:R-:W0:Y:S04]  /*1290*/  SHFL.BFLY PT, R38, R16, 0x1, 0x1f ;  /* 0x0c201f0010267f89 */ /* 0x000e2800000e0000 */
[----:B------:R-:W1:Y:S01]  /*12a0*/  SHFL.BFLY PT, R17, R15, 0x1, 0x1f ;  /* 0x0c201f000f117f89 */ /* 0x000e6200000e0000 */
[----:B0-----:R-:W-:Y:S01]  /*12b0*/  FADD.FTZ R16, R16, R38 ;  /* 0x0000002610107221 */ /* 0x001fe20000010000 */
[----:B-1----:R-:W-:Y:S01]  /*12c0*/  FADD.FTZ R17, R15, R17 ;  /* 0x000000110f117221 */ /* 0x002fe20000010000 */
[----:B--2---:R-:W-:Y:S06]  /*12d0*/  @P1 BRA `(.L_x_1231) ;  /* 0x0000000000281947 */ /* 0x004fec0003800000 */
[----:B------:R-:W0:Y:S01]  /*12e0*/  LDC R15, c[0x0][0x10] ;  /* 0x00000400ff0f7b82 */ /* 0x000e220000000800 */
[----:B------:R-:W-:-:S05]  /*12f0*/  SHF.R.U32.HI R38, RZ, 0x2, R44 ;  /* 0x00000002ff267819 */ /* 0x000fca000001162c */
[----:B------:R-:W-:-:S05]  /*1300*/  IMAD.SHL.U32 R38, R38, 0x80, RZ ;  /* 0x0000008026267824 */ /* 0x000fca00078e00ff */
[----:B------:R-:W-:Y:S01]  /*1310*/  LOP3.LUT R38, R38, 0xffffff80, R43, 0xe2, !PT ;  /* 0xffffff8026267812 */ /* 0x000fe200078ee22b */
[----:B0-----:R-:W-:-:S05]  /*1320*/  IMAD R15, R15, UR4, R40 ;  /* 0x000000040f0f7c24 */ /* 0x001fca000f8e0228 */
[----:B------:R-:W-:Y:S02]  /*1330*/  LEA R15, R15, R38, 0xc ;  /* 0x000000260f0f7211 */ /* 0x000fe400078e60ff */
[----:B------:R-:W0:Y:S02]  /*1340*/  LDC.64 R38, c[0x0][0x248] ;  /* 0x00009200ff267b82 */ /* 0x000e240000000a00 */
[----:B------:R-:W-:-:S05]  /*1350*/  SHF.L.U32 R15, R15, 0x1, RZ ;  /* 0x000000010f0f7819 */ /* 0x000fca00000006ff */
[----:B0-----:R-:W-:-:S05]  /*1360*/  IMAD.WIDE.U32 R38, R15, 0x4, R38 ;  /* 0x000000040f267825 */ /* 0x001fca00078e0026 */
[----:B------:R0:W-:Y:S02]  /*1370*/  STG.E.64 desc[UR6][R38.64], R16 ;  /* 0x0000001026007986 */ /* 0x0001e4000c101b06 */
.L_x_1231:
[----:B------:R-:W-:Y:S05]  /*1380*/  BSYNC B0 ;  /* 0x0000000000007941 */ /* 0x000fea0003800000 */
.L_x_1230:
[----:B------:R-:W-:Y:S06]  /*1390*/  BAR.SYNC.DEFER_BLOCKING 0x0 ;  /* 0x0000000000007b1d */ /* 0x000fec0000010000 */
        /* <DEDUP_REMOVED lines=10> */
.L_x_1233:
[----:B------:R-:W2:Y:S04]  /*1440*/  LD.E.STRONG.GPU R38, desc[UR6][R16.64] ;  /* 0x0000000610267980 */ /* 0x000ea8000c10f900 */
[----:B--2---:R-:W-:Y:S01]  /*1450*/  CCTL.IVALL ;  /* 0x00000000ff00798f */ /* 0x004fe20002000000 */
[----:B------:R-:W-:Y:S05]  /*1460*/  YIELD ;  /* 0x0000000000007946 */ /* 0x000fea0003800000 */
[----:B-----5:R-:W-:-:S04]  /*1470*/  LOP3.LUT R38, R38, R15, RZ, 0x3c, !PT ;  /* 0x0000000f26267212 */ /* 0x020fc800078e3cff */
[----:B------:R-:W-:-:S13]  /*1480*/  ISETP.GT.AND P1, PT, R38, -0x1, PT ;  /* 0xffffffff2600780c */ /* 0x000fda0003f24270 */
[----:B------:R-:W-:Y:S05]  /*1490*/  @P1 BRA `(.L_x_1233) ;  /* 0xfffffffc00e81947 */ /* 0x000fea000383ffff */
.L_x_1232:
[----:B------:R-:W-:Y:S05]  /*14a0*/  WARPSYNC.ALL ;  /* 0x0000000000007948 */ /* 0x000fea0003800000 */
[----:B------:R-:W-:Y:S01]  /*14b0*/  BAR.SYNC.DEFER_BLOCKING 0x0 ;  /* 0x0000000000007b1d */ /* 0x000fe20000010000 */
[----:B0-----:R-:W-:-:S05]  /*14c0*/  CS2R R16, SRZ ;  /* 0x0000000000107805 */ /* 0x001fca000001ff00 */
[----:B------:R-:W-:Y:S04]  /*14d0*/  BSSY B0, `(.L_x_1234) ;  /* 0x000005e000007945 */ /* 0x000fe80003800000 */
[----:B------:R-:W-:Y:S05]  /*14e0*/  @P0 BRA `(.L_x_1235) ;  /* 0x0000000400700947 */ /* 0x000fea0003800000 */
[----:B------:R-:W0:Y:S01]  /*14f0*/  S2R R38, SR_TID.X ;  /* 0x0000000000267919 */ /* 0x000e220000002100 */
[----:B------:R-:W1:Y:S01]  /*1500*/  LDC R15, c[0x0][0x10] ;  /* 0x00000400ff0f7b82 */ /* 0x000e620000000800 */
[----:B------:R-:W1:Y:S01]  /*1510*/  S2R R39, SR_CTAID.Y ;  /* 0x0000000000277919 */ /* 0x000e620000002600 */
[----:B------:R2:W-:Y:S06]  /*1520*/  STL.64 [R1+0x28], R2 ;  /* 0x0000280201007387 */ /* 0x0005ec0000100a00 */
[----:B--2---:R-:W2:Y:S01]  /*1530*/  LDC.64 R2, c[0x0][0x248] ;  /* 0x00009200ff027b82 */ /* 0x004ea20000000a00 */
[----:B0-----:R-:W-:-:S02]  /*1540*/  SHF.L.U32 R16, R38, 0x4, RZ ;  /* 0x0000000426107819 */ /* 0x001fc400000006ff */
[----:B------:R-:W-:Y:S01]  /*1550*/  LOP3.LUT R17, R38, 0x7, RZ, 0xc0, !PT ;  /* 0x0000000726117812 */ /* 0x000fe200078ec0ff */
[----:B-1----:R-:W-:Y:S01]  /*1560*/  IMAD R15, R15, UR4, R39 ;  /* 0x000000040f0f7c24 */ /* 0x002fe2000f8e0227 */
[----:B------:R-:W-:-:S04]  /*1570*/  LOP3.LUT R16, R16, 0x7fffff80, RZ, 0xc0, !PT ;  /* 0x7fffff8010107812 */ /* 0x000fc800078ec0ff */
[----:B------:R-:W-:-:S04]  /*1580*/  LEA R15, R15, R16, 0xc ;  /* 0x000000100f0f7211 */ /* 0x000fc800078e60ff */
[----:B------:R-:W-:-:S04]  /*1590*/  IADD3 R15, R15, R17, RZ ;  /* 0x000000110f0f7210 */ /* 0x000fc80007ffe0ff */
[----:B------:R-:W-:-:S04]  /*15a0*/  SHF.L.U32 R15, R15, 0x1, RZ ;  /* 0x000000010f0f7819 */ /* 0x000fc800000006ff */
[C---:B------:R-:W-:Y:S01]  /*15b0*/  IADD3 R38, R15.reuse, 0x20, RZ ;  /* 0x000000200f267810 */ /* 0x040fe20007ffe0ff */
[C---:B------:R-:W-:Y:S02]  /*15c0*/  VIADD R40, R15.reuse, 0x10 ;  /* 0x000000100f287836 */ /* 0x040fe40000000000 */
[----:B--2---:R-:W-:-:S04]  /*15d0*/  IMAD.WIDE.U32 R16, R15, 0x4, R2 ;  /* 0x000000040f107825 */ /* 0x004fc800078e0002 */
        /* <DEDUP_REMOVED lines=34> */
[----:B------:R-:W-:Y:S02]  /*1800*/  VIADD R40, R15, 0x90 ;  /* 0x000000900f287836 */ /* 0x000fe40000000000 */
[----:B------:R-:W-:Y:S01]  /*1810*/  FADD.FTZ R46, R41, R39 ;  /* 0x00000027292e7221 */ /* 0x000fe20000010000 */
        /* <DEDUP_REMOVED lines=9> */
[----:B------:R-:W-:-:S03]  /*18b0*/  FADD.FTZ R16, R42, R16 ;  /* 0x000000102a107221 */ /* 0x000fc60000010000 */
[----:B------:R-:W-:Y:S01]  /*18c0*/  FADD.FTZ R43, R43, R17 ;  /* 0x000000112b2b7221 */ /* 0x000fe20000010000 */
[C---:B------:R-:W-:Y:S02]  /*18d0*/  IADD3 R17, R15.reuse, 0xb0, RZ ;  /* 0x000000b00f117810 */ /* 0x040fe40007ffe0ff */
[C---:B------:R-:W-:Y:S02]  /*18e0*/  IADD3 R42, R15.reuse, 0xd0, RZ ;  /* 0x000000d00f2a7810 */ /* 0x040fe40007ffe0ff */
[C---:B------:R-:W-:Y:S02]  /*18f0*/  IADD3 R46, R15.reuse, 0xe0, RZ ;  /* 0x000000e00f2e7810 */ /* 0x040fe40007ffe0ff */
[----:B------:R-:W-:-:S03]  /*1900*/  IADD3 R44, R15, 0xf0, RZ ;  /* 0x000000f00f2c7810 */ /* 0x000fc60007ffe0ff */
[----:B------:R-:W-:-:S04]  /*1910*/  IMAD.WIDE.U32 R46, R46, 0x4, R2 ;  /* 0x000000042e2e7825 */ /* 0x000fc800078e0002 */
[----:B------:R-:W-:Y:S02]  /*1920*/  IMAD.WIDE.U32 R44, R44, 0x4, R2 ;  /* 0x000000042c2c7825 */ /* 0x000fe400078e0002 */
[----:B------:R-:W4:Y:S04]  /*1930*/  LDG.E.64 R46, desc[UR6][R46.64] ;  /* 0x000000062e2e7981 */ /* 0x000f28000c1e1b00 */
[----:B------:R-:W4:Y:S01]  /*1940*/  LDG.E.64 R44, desc[UR6][R44.64] ;  /* 0x000000062c2c7981 */ /* 0x000f22000c1e1b00 */
[----:B--2---:R-:W-:Y:S01]  /*1950*/  FADD.FTZ R16, R40, R16 ;  /* 0x0000001028107221 */ /* 0x004fe20000010000 */
[----:B------:R-:W-:Y:S01]  /*1960*/  FADD.FTZ R59, R41, R43 ;  /* 0x0000002b293b7221 */ /* 0x000fe20000010000 */
[----:B------:R-:W-:-:S04]  /*1970*/  IMAD.WIDE.U32 R40, R17, 0x4, R2 ;  /* 0x0000000411287825 */ /* 0x000fc800078e0002 */
[----:B---3--:R-:W-:Y:S01]  /*1980*/  FADD.FTZ R38, R38, R16 ;  /* 0x0000001026267221 */ /* 0x008fe20000010000 */
[----:B------:R-:W-:Y:S01]  /*1990*/  IADD3 R16, R15, 0xc0, RZ ;  /* 0x000000c00f107810 */ /* 0x000fe20007ffe0ff */
[--C-:B------:R-:W-:Y:S01]  /*19a0*/  IMAD.WIDE.U32 R42, R42, 0x4, R2.reuse ;  /* 0x000000042a2a7825 */ /* 0x100fe200078e0002 */
[----:B------:R-:W2:Y:S03]  /*19b0*/  LDG.E.64 R40, desc[UR6][R40.64] ;  /* 0x0000000628287981 */ /* 0x000ea6000c1e1b00 */
[----:B------:R-:W-:Y:S02]  /*19c0*/  IMAD.WIDE.U32 R16, R16, 0x4, R2 ;  /* 0x0000000410107825 */ /* 0x000fe400078e0002 */
[----:B------:R-:W3:Y:S04]  /*19d0*/  LDG.E.64 R42, desc[UR6][R42.64] ;  /* 0x000000062a2a7981 */ /* 0x000ee8000c1e1b00 */
[----:B------:R-:W4:Y:S04]  /*19e0*/  LDG.E.64 R16, desc[UR6][R16.64] ;  /* 0x0000000610107981 */ /* 0x000f28000c1e1b00 */
[----:B------:R0:W5:Y:S01]  /*19f0*/  LDL.LU.64 R2, [R1+0x28] ;  /* 0x0000280001027983 */ /* 0x0001620000300a00 */
        /* <DEDUP_REMOVED lines=10> */
[----:B0-----:R-:W-:-:S07]  /*1aa0*/  FADD.FTZ R17, R45, R17 ;  /* 0x000000112d117221 */ /* 0x001fce0000010000 */
.L_x_1235:
[----:B------:R-:W-:Y:S05]  /*1ab0*/  BSYNC B0 ;  /* 0x0000000000007941 */ /* 0x000fea0003800000 */
.L_x_1234:
[----:B------:R-:W0:Y:S01]  /*1ac0*/  SHFL.BFLY PT, R38, R16, 0x4, 0x1f ;  /* 0x0c801f0010267f89 */ /* 0x000e2200000e0000 */
[----:B------:R-:W-:Y:S01]  /*1ad0*/  ULDC.64 UR8, c[0x0][0x240] ;  /* 0x0000900000087ab9 */ /* 0x000fe20000000a00 */
[----:B------:R-:W-:Y:S01]  /*1ae0*/  PRMT R24, R20, 0x7632, R24 ;  /* 0x0000763214187816 */ /* 0x000fe20000000018 */
[----:B------:R-:W-:Y:S01]  /*1af0*/  BSSY B0, `(.L_x_1236) ;  /* 0x0000036000007945 */ /* 0x000fe20003800000 */
[----:B------:R-:W1:Y:S01]  /*1b00*/  SHFL.BFLY PT, R15, R17, 0x4, 0x1f ;  /* 0x0c801f00110f7f89 */ /* 0x000e6200000e0000 */
[----:B------:R-:W-:Y:S02]  /*1b10*/  ISETP.EQ.U32.AND P1, PT, RZ, UR8, PT ;  /* 0x00000008ff007c0c */ /* 0x000fe4000bf22070 */
[----:B------:R-:W-:Y:S01]  /*1b20*/  PRMT R26, R22, 0x7632, R26 ;  /* 0x00007632161a7816 */ /* 0x000fe2000000001a */
[----:B------:R-:W2:Y:S01]  /*1b30*/  S2R R42, SR_TID.X ;  /* 0x00000000002a7919 */ /* 0x000ea20000002100 */
[----:B------:R-:W-:Y:S02]  /*1b40*/  PRMT R28, R24, 0x7632, R28 ;  /* 0x00007632181c7816 */ /* 0x000fe4000000001c */
[----:B------:R-:W-:Y:S01]  /*1b50*/  PRMT R30, R26, 0x7632, R30 ;  /* 0x000076321a1e7816 */ /* 0x000fe2000000001e */
[----:B------:R-:W3:Y:S01]  /*1b60*/  S2R R44, SR_CTAID.X ;  /* 0x00000000002c7919 */ /* 0x000ee20000002500 */
[----:B------:R-:W-:-:S02]  /*1b70*/  PRMT R32, R28, 0x7632, R32 ;  /* 0x000076321c207816 */ /* 0x000fc40000000020 */
[----:B------:R-:W-:Y:S02]  /*1b80*/  PRMT R43, R18, 0x7632, R43 ;  /* 0x00007632122b7816 */ /* 0x000fe4000000002b */
[----:B------:R-:W-:Y:S02]  /*1b90*/  PRMT R41, R19, 0x7632, R41 ;  /* 0x0000763213297816 */ /* 0x000fe40000000029 */
[----:B------:R-:W-:Y:S02]  /*1ba0*/  PRMT R21, R21, 0x7632, R21 ;  /* 0x0000763215157816 */ /* 0x000fe40000000015 */
[----:B------:R-:W-:Y:S02]  /*1bb0*/  PRMT R25, R25, 0x7632, R25 ;  /* 0x0000763219197816 */ /* 0x000fe40000000019 */
[----:B------:R-:W-:Y:S01]  /*1bc0*/  PRMT R27, R27, 0x7632, R27 ;  /* 0x000076321b1b7816 */ /* 0x000fe2000000001b */
[----:B0-----:R-:W-:Y:S01]  /*1bd0*/  FADD.FTZ R16, R38, R16 ;  /* 0x0000001026107221 */ /* 0x001fe20000010000 */
[----:B------:R-:W-:-:S02]  /*1be0*/  PRMT R29, R29, 0x7632, R29 ;  /* 0x000076321d1d7816 */ /* 0x000fc4000000001d */
[----:B------:R-:W-:Y:S01]  /*1bf0*/  PRMT R31, R31, 0x7632, R31 ;  /* 0x000076321f1f7816 */ /* 0x000fe2000000001f */
[----:B-1----:R-:W-:Y:S01]  /*1c00*/  FADD.FTZ R15, R15, R17 ;  /* 0x000000110f0f7221 */ /* 0x002fe20000010000 */
[----:B------:R-:W0:Y:S01]  /*1c10*/  SHFL.BFLY PT, R38, R16, 0x2, 0x1f ;  /* 0x0c401f0010267f89 */ /* 0x000e2200000e0000 */
[----:B------:R-:W-:Y:S02]  /*1c20*/  PRMT R39, R32, 0x7632, R39 ;  /* 0x0000763220277816 */ /* 0x000fe40000000027 */
[----:B------:R-:W-:Y:S01]  /*1c30*/  PRMT R33, R33, 0x7632, R33 ;  /* 0x0000763221217816 */ /* 0x000fe20000000021 */
[----:B------:R-:W1:Y:S01]  /*1c40*/  SHFL.BFLY PT, R17, R15, 0x2, 0x1f ;  /* 0x0c401f000f117f89 */ /* 0x000e6200000e0000 */
[----:B-----5:R-:W-:Y:S02]  /*1c50*/  PRMT R40, R35, 0x7632, R40 ;  /* 0x0000763223287816 */ /* 0x020fe40000000028 */
[----:B------:R-:W-:Y:S02]  /*1c60*/  PRMT R22, R36, 0x7632, R22 ;  /* 0x0000763224167816 */ /* 0x000fe40000000016 */
[----:B------:R-:W-:-:S02]  /*1c70*/  PRMT R20, R37, 0x7632, R20 ;  /* 0x0000763225147816 */ /* 0x000fc40000000014 */
[----:B--2---:R-:W-:Y:S01]  /*1c80*/  LOP3.LUT P0, RZ, R42, 0xffffff07, RZ, 0xc0, !PT ;  /* 0xffffff072aff7812 */ /* 0x004fe2000780c0ff */
[----:B0-----:R-:W-:Y:S01]  /*1c90*/  FADD.FTZ R16, R16, R38 ;  /* 0x0000002610107221 */ /* 0x001fe20000010000 */
[----:B-1----:R-:W-:-:S04]  /*1ca0*/  FADD.FTZ R17, R15, R17 ;  /* 0x000000110f117221 */ /* 0x002fc80000010000 */
[----:B------:R-:W0:Y:S04]  /*1cb0*/  SHFL.BFLY PT, R38, R16, 0x1, 0x1f ;  /* 0x0c201f0010267f89 */ /* 0x000e2800000e0000 */
[----:B------:R-:W1:Y:S01]  /*1cc0*/  SHFL.BFLY PT, R15, R17, 0x1, 0x1f ;  /* 0x0c201f00110f7f89 */ /* 0x000e6200000e0000 */
[--C-:B0-----:R-:W-:Y:S01]  /*1cd0*/  FADD.FTZ R16, R16, R38.reuse ;  /* 0x0000002610107221 */ /* 0x101fe20000010000 */
[----:B------:R-:W-:-:S03]  /*1ce0*/  PRMT R38, R30, 0x7632, R38 ;  /* 0x000076321e267816 */ /* 0x000fc60000000026 */
[----:B------:R-:W-:Y:S01]  /*1cf0*/  @!P0 FMUL.FTZ R16, R16, 2.4414062863797880709e-05 ;  /* 0x37cccccd10108820 */ /* 0x000fe20000410000 */
[----:B-1----:R-:W-:-:S03]  /*1d00*/  FADD.FTZ R15, R17, R15 ;  /* 0x0000000f110f7221 */ /* 0x002fc60000010000 */
[----:B------:R-:W-:-:S04]  /*1d10*/  @!P0 FMUL.FTZ R17, R16, R16 ;  /* 0x0000001010118220 */ /* 0x000fc80000410000 */
[----:B------:R-:W-:Y:S01]  /*1d20*/  @!P0 FFMA.FTZ R17, R15, 2.4414062863797880709e-05, -R17 ;  /* 0x37cccccd0f118823 */ /* 0x000fe20000010811 */
[----:B------:R-:W-:-:S04]  /*1d30*/  @!P0 LOP3.LUT R15, R42, 0xfffffff8, RZ, 0xc0, !PT ;  /* 0xfffffff82a0f8812 */ /* 0x000fc800078ec0ff */
[----:B------:R-:W-:-:S05]  /*1d40*/  @!P0 FMNMX.FTZ R17, RZ, R17, !PT ;  /* 0x00000011ff118209 */ /* 0x000fca0007810000 */
[----:B------:R0:W-:Y:S01]  /*1d50*/  @!P0 STS.64 [R15+UR5], R16 ;  /* 0x000000100f008988 */ /* 0x0001e20008000a05 */
[----:B------:R-:W-:Y:S01]  /*1d60*/  BAR.SYNC.DEFER_BLOCKING 0x0 ;  /* 0x0000000000007b1d */ /* 0x000fe20000010000 */
[----:B---3--:R-:W-:-:S04]  /*1d70*/  LOP3.LUT P0, RZ, R44, 0x7f, RZ, 0xc0, !PT ;  /* 0x0000007f2cff7812 */ /* 0x008fc8000780c0ff */
[----:B------:R-:W-:Y:S02]  /*1d80*/  ISETP.GT.U32.OR P0, PT, R42, 0x1f, P0 ;  /* 0x0000001f2a00780c */ /* 0x000fe40000704470 */
[----:B0-----:R-:W-:Y:S02]  /*1d90*/  PRMT R15, R23, 0x7632, R15 ;  /* 0x00007632170f7816 */ /* 0x001fe4000000000f */
[----:B------:R-:W-:Y:S02]  /*1da0*/  ISETP.EQ.OR.EX P0, PT, RZ, UR9, P0, P1 ;  /* 0x00000009ff007c0c */ /* 0x000fe40008702710 */
[----:B------:R-:W-:-:S11]  /*1db0*/  PRMT R23, R34, 0x7632, R23 ;  /* 0x0000763222177816 */ /* 0x000fd60000000017 */
[----:B------:R-:W-:Y:S05]  /*1dc0*/  @P0 BRA `(.L_x_1237) ;  /* 0x0000000000200947 */ /* 0x000fea0003800000 */
[----:B------:R-:W-:Y:S02]  /*1dd0*/  SHF.R.S32.HI R18, RZ, 0x1f, R42 ;  /* 0x0000001fff127819 */ /* 0x000fe4000001142a */
[----:B------:R-:W-:-:S04]  /*1de0*/  LEA R17, P0, R3, R42, 0x5 ;  /* 0x0000002a03117211 */ /* 0x000fc800078028ff */
[----:B------:R-:W-:Y:S02]  /*1df0*/  LEA.HI.X R18, R3, R18, R4, 0x5, P0 ;  /* 0x0000001203127211 */ /* 0x000fe400000f2c04 */
[----:B------:R-:W-:-:S04]  /*1e00*/  LEA R16, P0, R17, UR8, 0x3 ;  /* 0x0000000811107c11 */ /* 0x000fc8000f8018ff */
[----:B------:R-:W-:Y:S02]  /*1e10*/  LEA.HI.X R17, R17, UR9, R18, 0x3, P0 ;  /* 0x0000000911117c11 */ /* 0x000fe400080f1c12 */
[----:B------:R-:W-:-:S06]  /*1e20*/  LEA R18, R42, UR5, 0x3 ;  /* 0x000000052a127c11 */ /* 0x000fcc000f8e18ff */
[----:B------:R-:W0:Y:S04]  /*1e30*/  LDS.64 R18, [R18] ;  /* 0x0000000012127984 */ /* 0x000e280000000a00 */
[----:B0-----:R0:W-:Y:S02]  /*1e40*/  STG.E.64 desc[UR6][R16.64], R18 ;  /* 0x0000001210007986 */ /* 0x0011e4000c101b06 */
.L_x_1237:
[----:B------:R-:W-:Y:S05]  /*1e50*/  BSYNC B0 ;  /* 0x0000000000007941 */ /* 0x000fea0003800000 */
.L_x_1236:
[----:B0-----:R-:W2:Y:S01]  /*1e60*/  LDL R18, [R1+0x24] ;  /* 0x0000240001127983 */ /* 0x001ea20000100800 */
[----:B------:R-:W-:Y:S01]  /*1e70*/  ULDC UR8, c[0x0][0x230] ;  /* 0x00008c0000087ab9 */ /* 0x000fe20000000800 */
[----:B------:R-:W-:Y:S02]  /*1e80*/  ULDC.64 UR10, c[0x0][0x210] ;  /* 0x00008400000a7ab9 */ /* 0x000fe40000000a00 */
[----:B------:R-:W3:Y:S01]  /*1e90*/  LDL R44, [R1+0x20] ;  /* 0x00002000012c7983 */ /* 0x000ee20000100800 */
[----:B------:R-:W-:Y:S01]  /*1ea0*/  LEA R16, P0, R5, UR10, 0x1 ;  /* 0x0000000a05107c11 */ /* 0x000fe2000f8008ff */
[----:B------:R-:W-:Y:S01]  /*1eb0*/  IMAD.U32 R34, R34, 0x10000, RZ ;  /* 0x0001000022227824 */ /* 0x000fe200078e00ff */
[----:B------:R-:W-:Y:S02]  /*1ec0*/  SHF.L.U32 R43, R43, 0x10, RZ ;  /* 0x000000102b2b7819 */ /* 0x000fe400000006ff */
[----:B------:R-:W-:Y:S02]  /*1ed0*/  LEA.HI.X R17, R5, UR11, R61, 0x1, P0 ;  /* 0x0000000b05117c11 */ /* 0x000fe400080f0c3d */
[----:B------:R-:W-:-:S02]  /*1ee0*/  SHF.L.U32 R5, R22, 0x10, RZ ;  /* 0x0000001016057819 */ /* 0x000fc400000006ff */
[----:B------:R-:W-:Y:S02]  /*1ef0*/  SHF.L.U32 R36, R36, 0x10, RZ ;  /* 0x0000001024247819 */ /* 0x000fe400000006ff */
[----:B------:R-:W-:Y:S01]  /*1f00*/  SHF.L.U32 R41, R41, 0x10, RZ ;  /* 0x0000001029297819 */ /* 0x000fe200000006ff */
[----:B------:R-:W-:Y:S01]  /*1f10*/  IMAD.U32 R20, R20, 0x10000, RZ ;  /* 0x0001000014147824 */ /* 0x000fe200078e00ff */
[----:B------:R-:W-:Y:S02]  /*1f20*/  SHF.L.U32 R35, R35, 0x10, RZ ;  /* 0x0000001023237819 */ /* 0x000fe400000006ff */
[----:B------:R-:W-:Y:S01]  /*1f30*/  SHF.L.U32 R37, R37, 0x10, RZ ;  /* 0x0000001025257819 */ /* 0x000fe200000006ff */
[----:B--2---:R-:W0:Y:S02]  /*1f40*/  LDS.64 R18, [R18+UR5] ;  /* 0x0000000512127984 */ /* 0x004e240008000a00 */
[----:B0-----:R-:W-:Y:S01]  /*1f50*/  FADD.FTZ R19, R19, UR8 ;  /* 0x0000000813137e21 */ /* 0x001fe20008010000 */
[----:B------:R-:W-:-:S03]  /*1f60*/  FADD.FTZ R43, -R18, R43 ;  /* 0x0000002b122b7221 */ /* 0x000fc60000010100 */
[----:B------:R0:W1:Y:S02]  /*1f70*/  MUFU.RSQ R42, R19 ;  /* 0x00000013002a7308 */ /* 0x0000640000001400 */
[----:B0-----:R-:W-:Y:S01]  /*1f80*/  FADD.FTZ R19, R0, -R18 ;  /* 0x8000001200137221 */ /* 0x001fe20000010000 */
[----:B------:R-:W-:Y:S02]  /*1f90*/  SHF.L.U32 R0, R23, 0x10, RZ ;  /* 0x0000001017007819 */ /* 0x000fe400000006ff */
[----:B---3--:R-:W0:Y:S01]  /*1fa0*/  LDS.64 R22, [R44+UR5] ;  /* 0x000000052c167984 */ /* 0x008e220008000a00 */
[----:B-1----:R-:W-:Y:S01]  /*1fb0*/  FMUL.FTZ R19, R19, R42 ;  /* 0x0000002a13137220 */ /* 0x002fe20000410000 */
[----:B------:R-:W-:-:S03]  /*1fc0*/  FMUL.FTZ R43, R42, R43 ;  /* 0x0000002b2a2b7220 */ /* 0x000fc60000410000 */
[----:B------:R-:W-:Y:S01]  /*1fd0*/  FFMA.FTZ R19, R19, R34, R36 ;  /* 0x0000002213137223 */ /* 0x000fe20000010024 */
[----:B------:R-:W-:-:S05]  /*1fe0*/  FFMA.FTZ R43, R43, R0, R5 ;  /* 0x000000002b2b7223 */ /* 0x000fca0000010005 */
[----:B------:R-:W-:Y:S01]  /*1ff0*/  F2FP.BF16.F32.PACK_AB R19, R43, R19 ;  /* 0x000000132b13723e */ /* 0x000fe200000010ff */
[--C-:B------:R-:W-:Y:S01]  /*2000*/  FADD.FTZ R58, R58, -R18.reuse ;  /* 0x800000123a3a7221 */ /* 0x100fe20000010000 */
[----:B------:R-:W2:Y:S04]  /*2010*/  LDL.LU R43, [R1+0x10] ;  /* 0x00001000012b7983 */ /* 0x000ea80000300800 */
[----:B------:R1:W-:Y:S01]  /*2020*/  STG.E.U16 desc[UR6][R16.64], R19 ;  /* 0x0000001310007986 */ /* 0x0003e2000c101506 */
[----:B------:R-:W-:-:S03]  /*2030*/  FADD.FTZ R57, R57, -R18 ;  /* 0x8000001239397221 */ /* 0x000fc60000010000 */
[----:B------:R-:W3:Y:S01]  /*2040*/  LDL.LU R61, [R1+0x14] ;  /* 0x00001400013d7983 */ /* 0x000ee20000300800 */
[----:B-1----:R-:W-:-:S03]  /*2050*/  PRMT R19, R19, 0x7632, R19 ;  /* 0x0000763213137816 */ /* 0x002fc60000000013 */
[----:B------:R-:W4:Y:S04]  /*2060*/  LDL.LU R59, [R1+0x18] ;  /* 0x00001800013b7983 */ /* 0x000f280000300800 */
[----:B------:R0:W-:Y:S02]  /*2070*/  STG.E.U16 desc[UR6][R16.64+0x2], R19 ;  /* 0x0000021310007986 */ /* 0x0001e4000c101506 */
[----:B0-----:R-:W-:Y:S01]  /*2080*/  FADD.FTZ R19, R23, UR8 ;  /* 0x0000000817137e21 */ /* 0x001fe20008010000 */
[----:B------:R-:W-:Y:S01]  /*2090*/  FADD.FTZ R23, R2, -R22 ;  /* 0x8000001602177221 */ /* 0x000fe20000010000 */
[----:B------:R-:W-:Y:S01]  /*20a0*/  FADD.FTZ R41, -R22, R41 ;  /* 0x0000002916297221 */ /* 0x000fe20000010100 */
[----:B------:R-:W-:Y:S01]  /*20b0*/  FMUL.FTZ R44, R42, R57 ;  /* 0x000000392a2c7220 */ /* 0x000fe20000410000 */
[--C-:B------:R-:W-:Y:S01]  /*20c0*/  FADD.FTZ R56, R56, -R18.reuse ;  /* 0x8000001238387221 */ /* 0x100fe20000010000 */
[--C-:B------:R-:W-:Y:S01]  /*20d0*/  FADD.FTZ R55, R55, -R18.reuse ;  /* 0x8000001237377221 */ /* 0x100fe20000010000 */
[----:B------:R-:W0:Y:S01]  /*20e0*/  MUFU.RSQ R19, R19 ;  /* 0x0000001300137308 */ /* 0x000e220000001400 */
[----:B------:R-:W-:Y:S01]  /*20f0*/  SHF.L.U32 R2, R40, 0x10, RZ ;  /* 0x0000001028027819 */ /* 0x000fe200000006ff */
[--C-:B------:R-:W-:Y:S01]  /*2100*/  FADD.FTZ R54, R54, -R18.reuse ;  /* 0x8000001236367221 */ /* 0x100fe20000010000 */
[----:B------:R-:W5:Y:S01]  /*2110*/  LDL.LU R40, [R1+0xc] ;  /* 0x00000c0001287983 */ /* 0x000f620000300800 */
[--C-:B------:R-:W-:Y:S01]  /*2120*/  FADD.FTZ R53, R53, -R18.reuse ;  /* 0x8000001235357221 */ /* 0x100fe20000010000 */
[----:B------:R-:W-:Y:S01]  /*2130*/  FADD.FTZ R52, R52, -R18 ;  /* 0x8000001234347221 */ /* 0x000fe20000010000 */
[----:B------:R-:W-:-:S02]  /*2140*/  SHF.L.U32 R28, R28, 0x10, RZ ;  /* 0x000000101c1c7819 */ /* 0x000fc400000006ff */
[----:B------:R-:W-:Y:S02]  /*2150*/  SHF.L.U32 R30, R30, 0x10, RZ ;  /* 0x000000101e1e7819 */ /* 0x000fe400000006ff */
[----:B------:R-:W-:Y:S02]  /*2160*/  SHF.L.U32 R26, R26, 0x10, RZ ;  /* 0x000000101a1a7819 */ /* 0x000fe400000006ff */
[----:B------:R-:W-:Y:S02]  /*2170*/  SHF.L.U32 R24, R24, 0x10, RZ ;  /* 0x0000001018187819 */ /* 0x000fe400000006ff */
[----:B------:R-:W-:Y:S02]  /*2180*/  SHF.L.U32 R32, R32, 0x10, RZ ;  /* 0x0000001020207819 */ /* 0x000fe400000006ff */
[----:B------:R-:W-:Y:S01]  /*2190*/  SHF.L.U32 R38, R38, 0x10, RZ ;  /* 0x0000001026267819 */ /* 0x000fe200000006ff */
[----:B0-----:R-:W-:Y:S01]  /*21a0*/  FMUL.FTZ R23, R23, R19 ;  /* 0x0000001317177220 */ /* 0x001fe20000410000 */
[----:B------:R-:W-:Y:S01]  /*21b0*/  FMUL.FTZ R41, R19, R41 ;  /* 0x0000002913297220 */ /* 0x000fe20000410000 */
[----:B------:R-:W-:Y:S01]  /*21c0*/  SHF.L.U32 R39, R39, 0x10, RZ ;  /* 0x0000001027277819 */ /* 0x000fe200000006ff */
[----:B------:R-:W-:-:S02]  /*21d0*/  IMAD.U32 R21, R21, 0x10000, RZ ;  /* 0x0001000015157824 */ /* 0x000fc400078e00ff */
[----:B------:R-:W-:Y:S01]  /*21e0*/  FFMA.FTZ R23, R23, R35, R37 ;  /* 0x0000002317177223 */ /* 0x000fe20000010025 */
[----:B------:R-:W-:Y:S01]  /*21f0*/  FFMA.FTZ R41, R41, R2, R20 ;  /* 0x0000000229297223 */ /* 0x000fe20000010014 */
[----:B------:R-:W-:Y:S01]  /*2200*/  SHF.L.U32 R15, R15, 0x10, RZ ;  /* 0x000000100f0f7819 */ /* 0x000fe200000006ff */
[----:B------:R-:W-:Y:S01]  /*2210*/  FADD.FTZ R60, R60, -R22 ;  /* 0x800000163c3c7221 */ /* 0x000fe20000010000 */
[----:B------:R-:W-:Y:S02]  /*2220*/  SHF.L.U32 R25, R25, 0x10, RZ ;  /* 0x0000001019197819 */ /* 0x000fe400000006ff */
[----:B------:R-:W-:Y:S02]  /*2230*/  SHF.L.U32 R27, R27, 0x10, RZ ;  /* 0x000000101b1b7819 */ /* 0x000fe400000006ff */
[----:B------:R-:W-:Y:S02]  /*2240*/  SHF.L.U32 R29, R29, 0x10, RZ ;  /* 0x000000101d1d7819 */ /* 0x000fe400000006ff */
[----:B------:R-:W-:-:S02]  /*2250*/  SHF.L.U32 R31, R31, 0x10, RZ ;  /* 0x000000101f1f7819 */ /* 0x000fc400000006ff */
[----:B------:R-:W-:Y:S01]  /*2260*/  SHF.L.U32 R33, R33, 0x10, RZ ;  /* 0x0000001021217819 */ /* 0x000fe200000006ff */
[--C-:B------:R-:W-:Y:S01]  /*2270*/  FADD.FTZ R50, R50, -R22.reuse ;  /* 0x8000001632327221 */ /* 0x100fe20000010000 */
[----:B------:R-:W-:Y:S01]  /*2280*/  F2FP.BF16.F32.PACK_AB R23, R41, R23 ;  /* 0x000000172917723e */ /* 0x000fe200000010ff */
[--C-:B------:R-:W-:Y:S01]  /*2290*/  FADD.FTZ R48, R48, -R22.reuse ;  /* 0x8000001630307221 */ /* 0x100fe20000010000 */
[----:B------:R-:W2:Y:S01]  /*22a0*/  LDL.LU R41, [R1+0x8] ;  /* 0x0000080001297983 */ /* 0x000ea20000300800 */
[----:B------:R-:W-:Y:S01]  /*22b0*/  FADD.FTZ R14, R14, -R22 ;  /* 0x800000160e0e7221 */ /* 0x000fe20000010000 */
[----:B------:R-:W-:Y:S02]  /*22c0*/  ULDC.64 UR8, c[0x0][0x238] ;  /* 0x00008e0000087ab9 */ /* 0x000fe40000000a00 */
[----:B------:R0:W-:Y:S02]  /*22d0*/  STG.E.U16 desc[UR6][R16.64+0x4], R23 ;  /* 0x0000041710007986 */ /* 0x0001e4000c101506 */
[----:B0-----:R-:W-:-:S05]  /*22e0*/  PRMT R23, R23, 0x7632, R23 ;  /* 0x0000763217177816 */ /* 0x001fca0000000017 */
[----:B------:R0:W-:Y:S02]  /*22f0*/  STG.E.U16 desc[UR6][R16.64+0x6], R23 ;  /* 0x0000061710007986 */ /* 0x0001e4000c101506 */
[C---:B0-----:R-:W-:Y:S02]  /*2300*/  FMUL.FTZ R23, R42.reuse, R58 ;  /* 0x0000003a2a177220 */ /* 0x041fe40000410000 */
[----:B------:R-:W3:Y:S04]  /*2310*/  LDL.LU R58, [R1+0x4] ;  /* 0x00000400013a7983 */ /* 0x000ee80000300800 */
[----:B------:R-:W4:Y:S01]  /*2320*/  LDL.LU R57, [R1] ;  /* 0x0000000001397983 */ /* 0x000f220000300800 */
[C---:B------:R-:W-:Y:S01]  /*2330*/  FMUL.FTZ R45, R42.reuse, R56 ;  /* 0x000000382a2d7220 */ /* 0x040fe20000410000 */
[C---:B------:R-:W-:Y:S01]  /*2340*/  FMUL.FTZ R46, R42.reuse, R55 ;  /* 0x000000372a2e7220 */ /* 0x040fe20000410000 */
[C---:B------:R-:W-:Y:S01]  /*2350*/  FMUL.FTZ R47, R42.reuse, R54 ;  /* 0x000000362a2f7220 */ /* 0x040fe20000410000 */
[C---:B------:R-:W-:Y:S01]  /*2360*/  FMUL.FTZ R53, R42.reuse, R53 ;  /* 0x000000352a357220 */ /* 0x040fe20000410000 */
[----:B------:R-:W-:Y:S01]  /*2370*/  FMUL.FTZ R16, R42, R52 ;  /* 0x000000342a107220 */ /* 0x000fe20000410000 */
[C-C-:B------:R-:W-:Y:S01]  /*2380*/  FFMA.FTZ R23, R34.reuse, R23, R36.reuse ;  /* 0x0000001722177223 */ /* 0x140fe20000010024 */
[C-C-:B------:R-:W-:Y:S01]  /*2390*/  FFMA.FTZ R44, R34.reuse, R44, R36.reuse ;  /* 0x0000002c222c7223 */ /* 0x140fe20000010024 */
[C-C-:B------:R-:W-:Y:S01]  /*23a0*/  FFMA.FTZ R45, R34.reuse, R45, R36.reuse ;  /* 0x0000002d222d7223 */ /* 0x140fe20000010024 */
[C-C-:B------:R-:W-:Y:S01]  /*23b0*/  FFMA.FTZ R46, R34.reuse, R46, R36.reuse ;  /* 0x0000002e222e7223 */ /* 0x140fe20000010024 */
[C-C-:B------:R-:W-:Y:S01]  /*23c0*/  FFMA.FTZ R47, R34.reuse, R47, R36.reuse ;  /* 0x0000002f222f7223 */ /* 0x140fe20000010024 */
[C-C-:B------:R-:W-:Y:S01]  /*23d0*/  FFMA.FTZ R52, R34.reuse, R53, R36.reuse ;  /* 0x0000003522347223 */ /* 0x140fe20000010024 */
[----:B------:R-:W-:Y:S01]  /*23e0*/  FFMA.FTZ R34, R34, R16, R36 ;  /* 0x0000001022227223 */ /* 0x000fe20000010024 */
[C---:B------:R-:W-:Y:S01]  /*23f0*/  FADD.FTZ R28, -R18.reuse, R28 ;  /* 0x0000001c121c7221 */ /* 0x040fe20000010100 */
[C---:B------:R-:W-:Y:S01]  /*2400*/  FADD.FTZ R16, -R18.reuse, R30 ;  /* 0x0000001e12107221 */ /* 0x040fe20000010100 */
[----:B------:R-:W-:-:S02]  /*2410*/  FADD.FTZ R17, -R18, R26 ;  /* 0x0000001a12117221 */ /* 0x000fc40000010100 */
[C---:B------:R-:W-:Y:S01]  /*2420*/  FMUL.FTZ R30, R42.reuse, R28 ;  /* 0x0000001c2a1e7220 */ /* 0x040fe20000410000 */
[----:B------:R-:W-:Y:S01]  /*2430*/  FMUL.FTZ R28, R42, R16 ;  /* 0x000000102a1c7220 */ /* 0x000fe20000410000 */
[----:B------:R-:W-:Y:S01]  /*2440*/  LEA R16, P0, R6, UR10, 0x1 ;  /* 0x0000000a06107c11 */ /* 0x000fe2000f8008ff */
[C---:B------:R-:W-:Y:S01]  /*2450*/  FADD.FTZ R36, -R18.reuse, R24 ;  /* 0x0000001812247221 */ /* 0x040fe20000010100 */
[C---:B------:R-:W-:Y:S01]  /*2460*/  FADD.FTZ R26, -R18.reuse, R32 ;  /* 0x00000020121a7221 */ /* 0x040fe20000010100 */
[C---:B------:R-:W-:Y:S01]  /*2470*/  FADD.FTZ R24, -R18.reuse, R38 ;  /* 0x0000002612187221 */ /* 0x040fe20000010100 */
[----:B------:R-:W-:Y:S01]  /*2480*/  FADD.FTZ R39, -R18, R39 ;  /* 0x0000002712277221 */ /* 0x000fe20000010100 */
[C---:B------:R-:W-:Y:S01]  /*2490*/  FMUL.FTZ R18, R42.reuse, R17 ;  /* 0x000000112a127220 */ /* 0x040fe20000410000 */
[C---:B------:R-:W-:Y:S02]  /*24a0*/  FMUL.FTZ R32, R42.reuse, R36 ;  /* 0x000000242a207220 */ /* 0x040fe40000410000 */
[C---:B------:R-:W-:Y:S01]  /*24b0*/  FMUL.FTZ R36, R42.reuse, R39 ;  /* 0x000000272a247220 */ /* 0x040fe20000410000 */
[C---:B------:R-:W-:Y:S01]  /*24c0*/  FMUL.FTZ R26, R42.reuse, R26 ;  /* 0x0000001a2a1a7220 */ /* 0x040fe20000410000 */
[----:B------:R-:W-:Y:S01]  /*24d0*/  FMUL.FTZ R24, R42, R24 ;  /* 0x000000182a187220 */ /* 0x000fe20000410000 */
[----:B------:R-:W-:Y:S01]  /*24e0*/  LEA R42, P1, R12, UR10, 0x1 ;  /* 0x0000000a0c2a7c11 */ /* 0x000fe2000f8208ff */
[C-C-:B------:R-:W-:Y:S01]  /*24f0*/  FFMA.FTZ R32, R0.reuse, R32, R5.reuse ;  /* 0x0000002000207223 */ /* 0x140fe20000010005 */
[C-C-:B------:R-:W-:Y:S01]  /*2500*/  FFMA.FTZ R53, R0.reuse, R18, R5.reuse ;  /* 0x0000001200357223 */ /* 0x140fe20000010005 */
[C-C-:B------:R-:W-:Y:S01]  /*2510*/  FFMA.FTZ R30, R0.reuse, R30, R5.reuse ;  /* 0x0000001e001e7223 */ /* 0x140fe20000010005 */
[C-C-:B------:R-:W-:Y:S01]  /*2520*/  FFMA.FTZ R55, R0.reuse, R28, R5.reuse ;  /* 0x0000001c00377223 */ /* 0x140fe20000010005 */
[----:B------:R-:W-:Y:S01]  /*2530*/  FFMA.FTZ R26, R0, R26, R5 ;  /* 0x0000001a001a7223 */ /* 0x000fe20000010005 */
[----:B------:R-:W-:Y:S01]  /*2540*/  FADD.FTZ R18, -R22, R15 ;  /* 0x0000000f16127221 */ /* 0x000fe20000010100 */
[----:B------:R-:W-:Y:S01]  /*2550*/  FADD.FTZ R56, R13, -R22 ;  /* 0x800000160d387221 */ /* 0x000fe20000010000 */
[----:B------:R-:W-:-:S02]  /*2560*/  FMUL.FTZ R60, R19, R60 ;  /* 0x0000003c133c7220 */ /* 0x000fc40000410000 */
[----:B------:R-:W-:Y:S01]  /*2570*/  FMUL.FTZ R15, R19, R18 ;  /* 0x00000012130f7220 */ /* 0x000fe20000410000 */
[----:B------:R-:W-:Y:S01]  /*2580*/  FADD.FTZ R28, R49, -R22 ;  /* 0x80000016311c7221 */ /* 0x000fe20000010000 */
[----:B------:R-:W-:Y:S01]  /*2590*/  FADD.FTZ R54, -R22, R29 ;  /* 0x0000001d16367221 */ /* 0x000fe20000010100 */
[--C-:B------:R-:W-:Y:S01]  /*25a0*/  FFMA.FTZ R60, R35, R60, R37.reuse ;  /* 0x0000003c233c7223 */ /* 0x100fe20000010025 */
[----:B------:R-:W-:Y:S01]  /*25b0*/  F2FP.BF16.F32.PACK_AB R23, R32, R23 ;  /* 0x000000172017723e */ /* 0x000fe200000010ff */
[----:B------:R-:W-:Y:S01]  /*25c0*/  FFMA.FTZ R15, R2, R15, R20 ;  /* 0x0000000f020f7223 */ /* 0x000fe20000010014 */
[C---:B------:R-:W-:Y:S01]  /*25d0*/  FMUL.FTZ R50, R19.reuse, R50 ;  /* 0x0000003213327220 */ /* 0x040fe20000410000 */
[C---:B------:R-:W-:Y:S01]  /*25e0*/  FMUL.FTZ R28, R19.reuse, R28 ;  /* 0x0000001c131c7220 */ /* 0x040fe20000410000 */
[C---:B------:R-:W-:Y:S01]  /*25f0*/  FMUL.FTZ R48, R19.reuse, R48 ;  /* 0x0000003013307220 */ /* 0x040fe20000410000 */
[C---:B------:R-:W-:Y:S01]  /*2600*/  FMUL.FTZ R56, R19.reuse, R56 ;  /* 0x0000003813387220 */ /* 0x040fe20000410000 */
[----:B------:R-:W-:Y:S01]  /*2610*/  FMUL.FTZ R14, R19, R14 ;  /* 0x0000000e130e7220 */ /* 0x000fe20000410000 */
[--C-:B------:R-:W-:Y:S01]  /*2620*/  FFMA.FTZ R50, R35, R50, R37.reuse ;  /* 0x0000003223327223 */ /* 0x100fe20000010025 */
[----:B------:R-:W-:Y:S01]  /*2630*/  F2FP.BF16.F32.PACK_AB R44, R53, R44 ;  /* 0x0000002c352c723e */ /* 0x000fe200000010ff */
[C-C-:B------:R-:W-:Y:S01]  /*2640*/  FFMA.FTZ R28, R35.reuse, R28, R37.reuse ;  /* 0x0000001c231c7223 */ /* 0x140fe20000010025 */
[----:B------:R-:W-:Y:S01]  /*2650*/  F2FP.BF16.F32.PACK_AB R30, R30, R45 ;  /* 0x0000002d1e1e723e */ /* 0x000fe200000010ff */
[--C-:B------:R-:W-:Y:S01]  /*2660*/  FFMA.FTZ R48, R35, R48, R37.reuse ;  /* 0x0000003023307223 */ /* 0x100fe20000010025 */
[----:B------:R-:W-:Y:S01]  /*2670*/  F2FP.BF16.F32.PACK_AB R46, R55, R46 ;  /* 0x0000002e372e723e */ /* 0x000fe200000010ff */
[C-C-:B------:R-:W-:Y:S01]  /*2680*/  FFMA.FTZ R56, R35.reuse, R56, R37.reuse ;  /* 0x0000003823387223 */ /* 0x140fe20000010025 */
[----:B------:R-:W-:Y:S01]  /*2690*/  FFMA.FTZ R14, R35, R14, R37 ;  /* 0x0000000e230e7223 */ /* 0x000fe20000010025 */
[----:B------:R-:W-:Y:S01]  /*26a0*/  F2FP.BF16.F32.PACK_AB R26, R26, R47 ;  /* 0x0000002f1a1a723e */ /* 0x000fe200000010ff */
[----:B------:R-:W-:Y:S01]  /*26b0*/  ULOP3.LUT UR4, UR4, 0x1, URZ, 0x3c, !UPT ;  /* 0x0000000104047892 */ /* 0x000fe2000f8e3c3f */
[----:B----4-:R-:W-:-:S02]  /*26c0*/  LEA.HI.X R17, R6, UR11, R57, 0x1, P0 ;  /* 0x0000000b06117c11 */ /* 0x010fc400080f0c39 */
[----:B------:R-:W-:-:S04]  /*26d0*/  LEA R6, P0, R7, UR10, 0x1 ;  /* 0x0000000a07067c11 */ /* 0x000fc8000f8008ff */
[----:B---3--:R-:W-:Y:S02]  /*26e0*/  LEA.HI.X R7, R7, UR11, R58, 0x1, P0 ;  /* 0x0000000b07077c11 */ /* 0x008fe400080f0c3a */
[----:B------:R-:W-:-:S04]  /*26f0*/  LEA R38, P0, R8, UR10, 0x1 ;  /* 0x0000000a08267c11 */ /* 0x000fc8000f8008ff */
[----:B--2---:R-:W-:Y:S02]  /*2700*/  LEA.HI.X R39, R8, UR11, R41, 0x1, P0 ;  /* 0x0000000b08277c11 */ /* 0x004fe400080f0c29 */
[----:B------:R-:W-:-:S04]  /*2710*/  LEA R8, P0, R9, UR10, 0x1 ;  /* 0x0000000a09087c11 */ /* 0x000fc8000f8008ff */
[----:B-----5:R-:W-:Y:S02]  /*2720*/  LEA.HI.X R9, R9, UR11, R40, 0x1, P0 ;  /* 0x0000000b09097c11 */ /* 0x020fe400080f0c28 */
[----:B------:R-:W-:Y:S01]  /*2730*/  LEA R40, P0, R10, UR10, 0x1 ;  /* 0x0000000a0a287c11 */ /* 0x000fe2000f8008ff */
[C-C-:B------:R-:W-:Y:S01]  /*2740*/  FFMA.FTZ R57, R0.reuse, R24, R5.reuse ;  /* 0x0000001800397223 */ /* 0x140fe20000010005 */
[----:B------:R-:W-:Y:S01]  /*2750*/  FFMA.FTZ R5, R0, R36, R5 ;  /* 0x0000002400057223 */ /* 0x000fe20000010005 */
[----:B------:R-:W-:Y:S01]  /*2760*/  FADD.FTZ R0, -R22, R21 ;  /* 0x0000001516007221 */ /* 0x000fe20000010100 */
[----:B------:R-:W-:Y:S02]  /*2770*/  LEA.HI.X R41, R10, UR11, R43, 0x1, P0 ;  /* 0x0000000b0a297c11 */ /* 0x000fe400080f0c2b */
[----:B------:R-:W-:Y:S01]  /*2780*/  LEA.HI.X R43, R12, UR11, R59, 0x1, P1 ;  /* 0x0000000b0c2b7c11 */ /* 0x000fe200088f0c3b */
[----:B------:R-:W-:Y:S01]  /*2790*/  FADD.FTZ R12, R51, -R22 ;  /* 0x80000016330c7221 */ /* 0x000fe20000010000 */
[----:B------:R-:W-:Y:S01]  /*27a0*/  FMUL.FTZ R13, R19, R0 ;  /* 0x00000000130d7220 */ /* 0x000fe20000410000 */
[----:B------:R-:W-:-:S02]  /*27b0*/  FADD.FTZ R24, -R22, R25 ;  /* 0x0000001916187221 */ /* 0x000fc40000010100 */
[----:B------:R-:W-:Y:S01]  /*27c0*/  FMUL.FTZ R12, R19, R12 ;  /* 0x0000000c130c7220 */ /* 0x000fe20000410000 */
[C---:B------:R-:W-:Y:S01]  /*27d0*/  FADD.FTZ R36, -R22.reuse, R27 ;  /* 0x0000001b16247221 */ /* 0x040fe20000010100 */
[C---:B------:R-:W-:Y:S01]  /*27e0*/  FADD.FTZ R58, -R22.reuse, R31 ;  /* 0x0000001f163a7221 */ /* 0x040fe20000010100 */
[----:B------:R-:W-:Y:S01]  /*27f0*/  FADD.FTZ R22, -R22, R33 ;  /* 0x0000002116167221 */ /* 0x000fe20000010100 */
[C-C-:B------:R-:W-:Y:S01]  /*2800*/  FFMA.FTZ R13, R2.reuse, R13, R20.reuse ;  /* 0x0000000d020d7223 */ /* 0x140fe20000010014 */
[----:B------:R-:W-:Y:S01]  /*2810*/  FFMA.FTZ R12, R35, R12, R37 ;  /* 0x0000000c230c7223 */ /* 0x000fe20000010025 */
[C---:B------:R-:W-:Y:S01]  /*2820*/  FMUL.FTZ R21, R19.reuse, R24 ;  /* 0x0000001813157220 */ /* 0x040fe20000410000 */
[C---:B------:R-:W-:Y:S01]  /*2830*/  FMUL.FTZ R25, R19.reuse, R36 ;  /* 0x0000002413197220 */ /* 0x040fe20000410000 */
[C---:B------:R-:W-:Y:S01]  /*2840*/  FMUL.FTZ R27, R19.reuse, R54 ;  /* 0x00000036131b7220 */ /* 0x040fe20000410000 */
[C---:B------:R-:W-:Y:S01]  /*2850*/  FMUL.FTZ R29, R19.reuse, R58 ;  /* 0x0000003a131d7220 */ /* 0x040fe20000410000 */
[----:B------:R-:W-:Y:S01]  /*2860*/  FMUL.FTZ R19, R19, R22 ;  /* 0x0000001613137220 */ /* 0x000fe20000410000 */
[----:B------:R-:W-:Y:S01]  /*2870*/  F2FP.BF16.F32.PACK_AB R60, R13, R60 ;  /* 0x0000003c0d3c723e */ /* 0x000fe200000010ff */
[C---:B------:R-:W-:Y:S01]  /*2880*/  FFMA.FTZ R21, R2.reuse, R21, R20 ;  /* 0x0000001502157223 */ /* 0x040fe20000010014 */
[----:B------:R-:W-:Y:S01]  /*2890*/  PRMT R0, R23, 0x7632, R0 ;  /* 0x0000763217007816 */ /* 0x000fe20000000000 */
[C-C-:B------:R-:W-:Y:S01]  /*28a0*/  FFMA.FTZ R25, R2.reuse, R25, R20.reuse ;  /* 0x0000001902197223 */ /* 0x140fe20000010014 */
[----:B------:R-:W-:Y:S01]  /*28b0*/  F2FP.BF16.F32.PACK_AB R12, R15, R12 ;  /* 0x0000000c0f0c723e */ /* 0x000fe200000010ff */
[C-C-:B------:R-:W-:Y:S01]  /*28c0*/  FFMA.FTZ R27, R2.reuse, R27, R20.reuse ;  /* 0x0000001b021b7223 */ /* 0x140fe20000010014 */
[C-C-:B------:R-:W-:Y:S01]  /*28d0*/  FFMA.FTZ R29, R2.reuse, R29, R20.reuse ;  /* 0x0000001d021d7223 */ /* 0x140fe20000010014 */
[----:B------:R-:W-:Y:S01]  /*28e0*/  FFMA.FTZ R19, R2, R19, R20 ;  /* 0x0000001302137223 */ /* 0x000fe20000010014 */
[----:B------:R-:W-:Y:S01]  /*28f0*/  PRMT R2, R60, 0x7632, R2 ;  /* 0x000076323c027816 */ /* 0x000fe20000000002 */
[----:B------:R0:W-:Y:S01]  /*2900*/  STG.E.U16 desc[UR6][R16.64+0x2], R0 ;  /* 0x0000020010007986 */ /* 0x0001e2000c101506 */
[----:B------:R-:W-:-:S02]  /*2910*/  PRMT R13, R44, 0x7632, R13 ;  /* 0x000076322c0d7816 */ /* 0x000fc4000000000d */
[----:B------:R-:W-:Y:S02]  /*2920*/  PRMT R15, R12, 0x7632, R15 ;  /* 0x000076320c0f7816 */ /* 0x000fe4000000000f */
[----:B------:R-:W-:Y:S02]  /*2930*/  F2FP.BF16.F32.PACK_AB R21, R21, R50 ;  /* 0x000000321515723e */ /* 0x000fe400000010ff */
[----:B------:R-:W-:Y:S01]  /*2940*/  F2FP.BF16.F32.PACK_AB R25, R25, R28 ;  /* 0x0000001c1919723e */ /* 0x000fe200000010ff */
[----:B------:R-:W-:Y:S01]  /*2950*/  STG.E.U16 desc[UR6][R16.64], R23 ;  /* 0x0000001710007986 */ /* 0x000fe2000c101506 */
[----:B------:R-:W-:Y:S02]  /*2960*/  F2FP.BF16.F32.PACK_AB R27, R27, R48 ;  /* 0x000000301b1b723e */ /* 0x000fe400000010ff */
[----:B0-----:R-:W-:Y:S01]  /*2970*/  PRMT R0, R30, 0x7632, R0 ;  /* 0x000076321e007816 */ /* 0x001fe20000000000 */
[----:B------:R-:W-:Y:S04]  /*2980*/  STG.E.U16 desc[UR6][R16.64+0x4], R60 ;  /* 0x0000043c10007986 */ /* 0x000fe8000c101506 */
[----:B------:R0:W-:Y:S01]  /*2990*/  STG.E.U16 desc[UR6][R16.64+0x6], R2 ;  /* 0x0000060210007986 */ /* 0x0001e2000c101506 */
[----:B------:R-:W-:-:S03]  /*29a0*/  LEA R10, P0, R11, UR10, 0x1 ;  /* 0x0000000a0b0a7c11 */ /* 0x000fc6000f8008ff */
[----:B------:R-:W-:Y:S01]  /*29b0*/  STG.E.U16 desc[UR6][R6.64], R44 ;  /* 0x0000002c06007986 */ /* 0x000fe2000c101506 */
[----:B------:R-:W-:-:S03]  /*29c0*/  F2FP.BF16.F32.PACK_AB R52, R57, R52 ;  /* 0x000000343934723e */ /* 0x000fc600000010ff */
[----:B------:R-:W-:Y:S01]  /*29d0*/  STG.E.U16 desc[UR6][R6.64+0x2], R13 ;  /* 0x0000020d06007986 */ /* 0x000fe2000c101506 */
[----:B------:R-:W-:-:S03]  /*29e0*/  F2FP.BF16.F32.PACK_AB R29, R29, R56 ;  /* 0x000000381d1d723e */ /* 0x000fc600000010ff */
[----:B------:R-:W-:Y:S01]  /*29f0*/  STG.E.U16 desc[UR6][R6.64+0x4], R12 ;  /* 0x0000040c06007986 */ /* 0x000fe2000c101506 */
[----:B0-----:R-:W-:-:S03]  /*2a00*/  PRMT R2, R21, 0x7632, R2 ;  /* 0x0000763215027816 */ /* 0x001fc60000000002 */
[----:B------:R0:W-:Y:S01]  /*2a10*/  STG.E.U16 desc[UR6][R6.64+0x6], R15 ;  /* 0x0000060f06007986 */ /* 0x0001e2000c101506 */
[----:B------:R-:W-:-:S03]  /*2a20*/  F2FP.BF16.F32.PACK_AB R5, R5, R34 ;  /* 0x000000220505723e */ /* 0x000fc600000010ff */
[----:B------:R1:W-:Y:S01]  /*2a30*/  STG.E.U16 desc[UR6][R38.64+0x2], R0 ;  /* 0x0000020026007986 */ /* 0x0003e2000c101506 */
[----:B------:R-:W-:Y:S02]  /*2a40*/  F2FP.BF16.F32.PACK_AB R14, R19, R14 ;  /* 0x0000000e130e723e */ /* 0x000fe400000010ff */
[----:B------:R-:W-:Y:S01]  /*2a50*/  PRMT R20, R26, 0x7632, R20 ;  /* 0x000076321a147816 */ /* 0x000fe20000000014 */
[----:B------:R-:W-:Y:S01]  /*2a60*/  STG.E.U16 desc[UR6][R38.64], R30 ;  /* 0x0000001e26007986 */ /* 0x000fe2000c101506 */
[----:B0-----:R-:W-:Y:S02]  /*2a70*/  PRMT R6, R46, 0x7632, R6 ;  /* 0x000076322e067816 */ /* 0x001fe40000000006 */
[----:B------:R-:W-:Y:S02]  /*2a80*/  PRMT R7, R25, 0x7632, R7 ;  /* 0x0000763219077816 */ /* 0x000fe40000000007 */
[----:B-1----:R-:W-:Y:S01]  /*2a90*/  PRMT R0, R27, 0x7632, R0 ;  /* 0x000076321b007816 */ /* 0x002fe20000000000 */
[----:B------:R0:W-:Y:S01]  /*2aa0*/  STG.E.U16 desc[UR6][R38.64+0x4], R21 ;  /* 0x0000041526007986 */ /* 0x0001e2000c101506 */
[----:B------:R-:W-:-:S03]  /*2ab0*/  LEA.HI.X R11, R11, UR11, R61, 0x1, P0 ;  /* 0x0000000b0b0b7c11 */ /* 0x000fc600080f0c3d */
[----:B------:R1:W-:Y:S01]  /*2ac0*/  STG.E.U16 desc[UR6][R38.64+0x6], R2 ;  /* 0x0000060226007986 */ /* 0x0003e2000c101506 */
[----:B------:R-:W-:-:S03]  /*2ad0*/  IADD3 R3, P0, R3, 0x2, RZ ;  /* 0x0000000203037810 */ /* 0x000fc60007f1e0ff */
[----:B------:R-:W-:Y:S04]  /*2ae0*/  STG.E.U16 desc[UR6][R8.64], R46 ;  /* 0x0000002e08007986 */ /* 0x000fe8000c101506 */
[----:B------:R2:W-:Y:S01]  /*2af0*/  STG.E.U16 desc[UR6][R8.64+0x2], R6 ;  /* 0x0000020608007986 */ /* 0x0005e2000c101506 */
[----:B0-----:R-:W-:-:S03]  /*2b00*/  PRMT R21, R5, 0x7632, R21 ;  /* 0x0000763205157816 */ /* 0x001fc60000000015 */
[----:B------:R-:W-:Y:S01]  /*2b10*/  STG.E.U16 desc[UR6][R8.64+0x4], R25 ;  /* 0x0000041908007986 */ /* 0x000fe2000c101506 */
[----:B-1----:R-:W-:-:S03]  /*2b20*/  PRMT R2, R52, 0x7632, R2 ;  /* 0x0000763234027816 */ /* 0x002fc60000000002 */
[----:B------:R-:W-:Y:S04]  /*2b30*/  STG.E.U16 desc[UR6][R8.64+0x6], R7 ;  /* 0x0000060708007986 */ /* 0x000fe8000c101506 */
[----:B------:R0:W-:Y:S01]  /*2b40*/  STG.E.U16 desc[UR6][R40.64+0x6], R0 ;  /* 0x0000060028007986 */ /* 0x0001e2000c101506 */
[----:B--2---:R-:W-:-:S03]  /*2b50*/  PRMT R6, R29, 0x7632, R6 ;  /* 0x000076321d067816 */ /* 0x004fc60000000006 */
[----:B------:R1:W-:Y:S01]  /*2b60*/  STG.E.U16 desc[UR6][R40.64], R26 ;  /* 0x0000001a28007986 */ /* 0x0003e2000c101506 */
[----:B------:R-:W-:-:S03]  /*2b70*/  IADD3.X R4, RZ, R4, RZ, P0, !PT ;  /* 0x00000004ff047210 */ /* 0x000fc600007fe4ff */
[----:B------:R1:W-:Y:S01]  /*2b80*/  STG.E.U16 desc[UR6][R40.64+0x2], R20 ;  /* 0x0000021428007986 */ /* 0x0003e2000c101506 */
[----:B0-----:R-:W-:-:S03]  /*2b90*/  PRMT R0, R14, 0x7632, R0 ;  /* 0x000076320e007816 */ /* 0x001fc60000000000 */
[----:B------:R1:W-:Y:S01]  /*2ba0*/  STG.E.U16 desc[UR6][R40.64+0x4], R27 ;  /* 0x0000041b28007986 */ /* 0x0003e2000c101506 */
[----:B------:R-:W-:-:S03]  /*2bb0*/  ISETP.GE.U32.AND P0, PT, R3, UR8, PT ;  /* 0x0000000803007c0c */ /* 0x000fc6000bf06070 */
[----:B------:R1:W-:Y:S04]  /*2bc0*/  STG.E.U16 desc[UR6][R10.64], R52 ;  /* 0x000000340a007986 */ /* 0x0003e8000c101506 */
[----:B------:R1:W-:Y:S04]  /*2bd0*/  STG.E.U16 desc[UR6][R10.64+0x2], R2 ;  /* 0x000002020a007986 */ /* 0x0003e8000c101506 */
[----:B------:R1:W-:Y:S04]  /*2be0*/  STG.E.U16 desc[UR6][R10.64+0x4], R29 ;  /* 0x0000041d0a007986 */ /* 0x0003e8000c101506 */
[----:B------:R1:W-:Y:S04]  /*2bf0*/  STG.E.U16 desc[UR6][R10.64+0x6], R6 ;  /* 0x000006060a007986 */ /* 0x0003e8000c101506 */
[----:B------:R1:W-:Y:S04]  /*2c00*/  STG.E.U16 desc[UR6][R42.64], R5 ;  /* 0x000000052a007986 */ /* 0x0003e8000c101506 */
[----:B------:R1:W-:Y:S04]  /*2c10*/  STG.E.U16 desc[UR6][R42.64+0x2], R21 ;  /* 0x000002152a007986 */ /* 0x0003e8000c101506 */
[----:B------:R1:W-:Y:S04]  /*2c20*/  STG.E.U16 desc[UR6][R42.64+0x4], R14 ;  /* 0x0000040e2a007986 */ /* 0x0003e8000c101506 */
[----:B------:R1:W-:Y:S01]  /*2c30*/  STG.E.U16 desc[UR6][R42.64+0x6], R0 ;  /* 0x000006002a007986 */ /* 0x0003e2000c101506 */
[----:B------:R-:W-:-:S13]  /*2c40*/  ISETP.GE.AND.EX P0, PT, R4, UR9, PT, P0 ;  /* 0x0000000904007c0c */ /* 0x000fda000bf06300 */
[----:B-1----:R-:W-:Y:S05]  /*2c50*/  @!P0 BRA `(.L_x_1238) ;  /* 0xffffffd400688947 */ /* 0x002fea000383ffff */
[----:B------:R-:W-:Y:S05]  /*2c60*/  EXIT ;  /* 0x000000000000794d */ /* 0x000fea0003800000 */
.L_x_1239:
        /* <DEDUP_REMOVED lines=9> */
.L_x_2766:


//--------------------- .text._ZN13group_norm_v214gn_cuda_kernelI13__nv_bfloat16Li320ELi1ELi32ELi10ELi4096ELb0ELi64ELi320ELi320ELi4ELb1ELi2ELb0ELb0ENS_16CompileConditionILi900EEEEEvPT_PKS4_S7_S7_flPfS8_Pj --------------------------
	.section	.text._ZN13group_norm_v214gn_cuda_kernelI13__nv_bfloat16Li320ELi1ELi32ELi10ELi4096ELb0ELi64ELi320ELi320ELi4ELb1ELi2ELb0ELb0ENS_16CompileConditionILi900EEEEEvPT_PKS4_S7_S7_flPfS8_Pj,"ax",@progbits
	.align	128
        .global         _ZN13group_norm_v214gn_cuda_kernelI13__nv_bfloat16Li320ELi1ELi32ELi10ELi4096ELb0ELi64ELi320ELi320ELi4ELb1ELi2ELb0ELb0ENS_16CompileConditionILi900EEEEEvPT_PKS4_S7_S7_flPfS8_Pj
        .type           _ZN13group_norm_v214gn_cuda_kernelI13__nv_bfloat16Li320ELi1ELi32ELi10ELi4096ELb0ELi64ELi320ELi320ELi4ELb1ELi2ELb0ELb0ENS_16CompileConditionILi900EEEEEvPT_PKS4_S7_S7_flPfS8_Pj,@function
        .size           _ZN13group_norm_v214gn_cuda_kernelI13__nv_bfloat16Li320ELi1ELi32ELi10ELi4096ELb0ELi64ELi320ELi320ELi4ELb1ELi2ELb0ELb0ENS_16CompileConditionILi900EEEEEvPT_PKS4_S7_S7_flPfS8_Pj,(.L_x_2767 - _ZN13group_norm_v214gn_cuda_kernelI13__nv_bfloat16Li320ELi1ELi32ELi10ELi4096ELb0ELi64ELi320ELi320ELi4ELb1ELi2ELb0ELb0ENS_16CompileConditionILi900EEEEEvPT_PKS4_S7_S7_flPfS8_Pj)
        .other          _ZN13group_norm_v214gn_cuda_kernelI13__nv_bfloat16Li320ELi1ELi32ELi10ELi4096ELb0ELi64ELi320ELi320ELi4ELb1ELi2ELb0ELb0ENS_16CompileConditionILi900EEEEEvPT_PKS4_S7_S7_flPfS8_Pj,@"STO_CUDA_ENTRY STV_DEFAULT"
_ZN13group_norm_v214gn_cuda_kernelI13__nv_bfloat16Li320ELi1ELi32ELi10ELi4096ELb0ELi64ELi320ELi320ELi4ELb1ELi2ELb0ELb0ENS_16CompileConditionILi900EEEEEvPT_PKS4_S7_S7_flPfS8_Pj:
.text._ZN13group_norm_v214gn_cuda_kernelI13__nv_bfloat16Li320ELi1ELi32ELi10ELi4096ELb0ELi64ELi320ELi320ELi4ELb1ELi2ELb0ELb0ENS_16CompileConditionILi900EEEEEvPT_PKS4_S7_S7_flPfS8_Pj:
        /* <DEDUP_REMOVED lines=9> */
[----:B------:R-:W-:Y:S01]  /*0090*/  ULDC.64 UR10, c[0x0][0x240] ;  /* 0x00009000000a7ab9 */ /* 0x000fe20000000a00 */
[----:B------:R-:W2:Y:S01]  /*00a0*/  S2R R10, SR_CTAID.X ;  /* 0x00000000000a7919 */ /* 0x000ea20000002500 */
[----:B------:R-:W-:Y:S02]  /*00b0*/  ISETP.EQ.U32.AND P1, PT, RZ, UR10, PT ;  /* 0x0000000aff007c0c */ /* 0x000fe4000bf22070 */
[----:B------:R-:W-:Y:S01]  /*00c0*/  MOV R18, 0x7fffffc1 ;  /* 0x7fffffc100127802 */ /* 0x000fe20000000f00 */
[----:B-1----:R-:W-:Y:S02]  /*00d0*/  ULEA UR6, UR5, UR4, 0x18 ;  /* 0x0000000405067291 */ /* 0x002fe4000f8ec03f */
[----:B------:R-:W-:-:S04]  /*00e0*/  UIADD3 UR4, UR4, 0x1900, URZ ;  /* 0x0000190004047890 */ /* 0x000fc8000fffe03f */
[----:B------:R-:W-:Y:S01]  /*00f0*/  MOV R16, UR6 ;  /* 0x0000000600107c02 */ /* 0x000fe20008000f00 */
[----:B0-----:R-:W-:Y:S01]  /*0100*/  IMAD.WIDE.U32 R2, R17, -0x33333333, RZ ;  /* 0xcccccccd11027825 */ /* 0x001fe200078e00ff */
[----:B------:R-:W-:Y:S01]  /*0110*/  SHF.R.U32.HI R2, RZ, 0x2, R17 ;  /* 0x00000002ff027819 */ /* 0x000fe20000011611 */
[----:B------:R-:W-:Y:S01]  /*0120*/  ULDC.64 UR6, c[0x0][0x250] ;  /* 0x0000940000067ab9 */ /* 0x000fe20000000a00 */
[----:B------:R-:W-:Y:S01]  /*0130*/  ULEA UR4, UR5, UR4, 0x18 ;  /* 0x0000000405047291 */ /* 0x000fe2000f8ec03f */
[----:B--2---:R-:W-:Y:S01]  /*0140*/  ISETP.NE.AND P2, PT, R10, RZ, PT ;  /* 0x000000ff0a00720c */ /* 0x004fe20003f45270 */
[----:B------:R-:W-:Y:S01]  /*0150*/  ULEA UR6, UP0, UR8, UR6, 0x2 ;  /* 0x0000000608067291 */ /* 0x000fe2000f80103f */
[C---:B------:R-:W-:Y:S01]  /*0160*/  IMAD R4, R2.reuse, 0xa, RZ ;  /* 0x0000000a02047824 */ /* 0x040fe200078e02ff */
[----:B------:R-:W-:Y:S02]  /*0170*/  SHF.R.U32.HI R9, RZ, 0x6, R3 ;  /* 0x00000006ff097819 */ /* 0x000fe40000011603 */
[----:B------:R-:W-:Y:S01]  /*0180*/  SHF.L.U32 R11, R2, 0x6, RZ ;  /* 0x00000006020b7819 */ /* 0x000fe200000006ff */
[----:B------:R-:W-:Y:S01]  /*0190*/  ULEA.HI.X UR7, UR8, UR7, URZ, 0x2, UP0 ;  /* 0x0000000708077291 */ /* 0x000fe200080f143f */
[----:B------:R-:W-:Y:S01]  /*01a0*/  IADD3 R7, R4, 0x2, RZ ;  /* 0x0000000204077810 */ /* 0x000fe20007ffe0ff */
[----:B------:R-:W-:Y:S01]  /*01b0*/  IMAD R3, R9, -0x50, R17 ;  /* 0xffffffb009037824 */ /* 0x000fe200078e0211 */
[----:B------:R-:W-:-:S02]  /*01c0*/  SHF.R.U32.HI R2, RZ, 0x1, R4 ;  /* 0x00000001ff027819 */ /* 0x000fc40000011604 */
[--C-:B------:R-:W-:Y:S02]  /*01d0*/  SHF.R.U32.HI R8, RZ, 0x1, R7.reuse ;  /* 0x00000001ff087819 */ /* 0x100fe40000011607 */
[----:B------:R-:W-:Y:S02]  /*01e0*/  SHF.R.U32.HI R6, RZ, 0x2, R4 ;  /* 0x00000002ff067819 */ /* 0x000fe40000011604 */
[----:B------:R-:W-:Y:S01]  /*01f0*/  LOP3.LUT R5, R2, 0x1, RZ, 0xc0, !PT ;  /* 0x0000000102057812 */ /* 0x000fe200078ec0ff */
[----:B------:R-:W-:Y:S01]  /*0200*/  IMAD R2, R3, 0x28, R16 ;  /* 0x0000002803027824 */ /* 0x000fe200078e0210 */
[----:B------:R-:W-:Y:S02]  /*0210*/  SHF.R.U32.HI R7, RZ, 0x2, R7 ;  /* 0x00000002ff077819 */ /* 0x000fe40000011607 */
[----:B------:R-:W-:Y:S01]  /*0220*/  LOP3.LUT R8, R8, 0x1, RZ, 0xc0, !PT ;  /* 0x0000000108087812 */ /* 0x000fe200078ec0ff */
[----:B------:R-:W-:Y:S01]  /*0230*/  IMAD R6, R5, 0x50, R6 ;  /* 0x0000005005067824 */ /* 0x000fe200078e0206 */
[----:B------:R-:W-:-:S02]  /*0240*/  LEA R2, R9, R2, 0x3 ;  /* 0x0000000209027211 */ /* 0x000fc400078e18ff */
[----:B------:R-:W-:Y:S01]  /*0250*/  IADD3 R5, R4, 0x4, RZ ;  /* 0x0000000404057810 */ /* 0x000fe20007ffe0ff */
[----:B------:R-:W-:Y:S01]  /*0260*/  IMAD R9, R8, 0x50, R7 ;  /* 0x0000005008097824 */ /* 0x000fe200078e0207 */
[----:B------:R-:W-:Y:S01]  /*0270*/  LOP3.LUT R0, R10, 0x3f, RZ, 0xc0, !PT ;  /* 0x0000003f0a007812 */ /* 0x000fe200078ec0ff */
[----:B------:R-:W-:Y:S01]  /*0280*/  VIADD R7, R4, 0x6 ;  /* 0x0000000604077836 */ /* 0x000fe20000000000 */
[----:B------:R-:W-:Y:S02]  /*0290*/  LOP3.LUT P0, RZ, R10, 0x3f, RZ, 0xc0, !PT ;  /* 0x0000003f0aff7812 */ /* 0x000fe4000780c0ff */
[----:B------:R-:W-:Y:S02]  /*02a0*/  IADD3 R10, R4, 0x8, RZ ;  /* 0x00000008040a7810 */ /* 0x000fe40007ffe0ff */
[--C-:B------:R-:W-:Y:S02]  /*02b0*/  SHF.R.U32.HI R4, RZ, 0x1, R5.reuse ;  /* 0x00000001ff047819 */ /* 0x100fe40000011605 */
[----:B------:R-:W-:-:S02]  /*02c0*/  SHF.R.U32.HI R8, RZ, 0x2, R5 ;  /* 0x00000002ff087819 */ /* 0x000fc40000011605 */
[----:B------:R-:W-:Y:S02]  /*02d0*/  LOP3.LUT R0, R11, 0xffffffc0, R0, 0xe2, !PT ;  /* 0xffffffc00b007812 */ /* 0x000fe400078ee200 */
[--C-:B------:R-:W-:Y:S02]  /*02e0*/  SHF.R.U32.HI R5, RZ, 0x1, R7.reuse ;  /* 0x00000001ff057819 */ /* 0x100fe40000011607 */
[----:B------:R-:W-:Y:S02]  /*02f0*/  SHF.R.U32.HI R13, RZ, 0x2, R7 ;  /* 0x00000002ff0d7819 */ /* 0x000fe40000011607 */
[----:B------:R-:W-:Y:S02]  /*0300*/  SHF.R.U32.HI R11, RZ, 0x1, R10 ;  /* 0x00000001ff0b7819 */ /* 0x000fe4000001160a */
[----:B------:R-:W-:Y:S02]  /*0310*/  LOP3.LUT R7, R4, 0x1, RZ, 0xc0, !PT ;  /* 0x0000000104077812 */ /* 0x000fe400078ec0ff */
[----:B------:R-:W-:-:S02]  /*0320*/  SHF.L.U32 R3, R3, 0x2, RZ ;  /* 0x0000000203037819 */ /* 0x000fc400000006ff */
[----:B------:R-:W-:Y:S01]  /*0330*/  LOP3.LUT R12, R11, 0x1, RZ, 0xc0, !PT ;  /* 0x000000010b0c7812 */ /* 0x000fe200078ec0ff */
[----:B------:R-:W-:Y:S01]  /*0340*/  IMAD R11, R7, 0x50, R8 ;  /* 0x00000050070b7824 */ /* 0x000fe200078e0208 */
[----:B------:R-:W-:Y:S01]  /*0350*/  IADD3 R7, R3, 0x2, RZ ;  /* 0x0000000203077810 */ /* 0x000fe20007ffe0ff */
[----:B------:R-:W-:Y:S01]  /*0360*/  IMAD R8, R6, 0x28, R16 ;  /* 0x0000002806087824 */ /* 0x000fe200078e0210 */
[----:B------:R-:W-:Y:S02]  /*0370*/  SHF.R.U32.HI R15, RZ, 0x2, R10 ;  /* 0x00000002ff0f7819 */ /* 0x000fe4000001160a */
[----:B------:R-:W-:Y:S01]  /*0380*/  LOP3.LUT R10, R5, 0x1, RZ, 0xc0, !PT ;  /* 0x00000001050a7812 */ /* 0x000fe200078ec0ff */
[----:B------:R-:W-:Y:S01]  /*0390*/  IMAD.WIDE.U32 R6, R7, -0x33333333, RZ ;  /* 0xcccccccd07067825 */ /* 0x000fe200078e00ff */
[C---:B------:R-:W-:Y:S02]  /*03a0*/  SHF.L.U32 R6, R17.reuse, 0x3, RZ ;  /* 0x0000000311067819 */ /* 0x040fe400000006ff */
[----:B------:R-:W-:Y:S01]  /*03b0*/  ISETP.GT.U32.OR P0, PT, R17, 0x1f, P0 ;  /* 0x0000001f1100780c */ /* 0x000fe20000704470 */
[----:B------:R-:W-:Y:S01]  /*03c0*/  IMAD R13, R10, 0x50, R13 ;  /* 0x000000500a0d7824 */ /* 0x000fe200078e020d */
[----:B------:R-:W-:Y:S01]  /*03d0*/  LOP3.LUT R7, R7, 0xfffffff8, RZ, 0xc0, !PT ;  /* 0xfffffff807077812 */ /* 0x000fe200078ec0ff */
[----:B------:R-:W-:Y:S01]  /*03e0*/  IMAD R15, R12, 0x50, R15 ;  /* 0x000000500c0f7824 */ /* 0x000fe200078e020f */
[----:B------:R-:W-:Y:S01]  /*03f0*/  ISETP.EQ.OR.EX P0, PT, RZ, UR11, P0, P1 ;  /* 0x0000000bff007c0c */ /* 0x000fe20008702710 */
[----:B------:R-:W-:Y:S01]  /*0400*/  IMAD.WIDE.U32 R4, R3, -0x33333333, RZ ;  /* 0xcccccccd03047825 */ /* 0x000fe200078e00ff */
[----:B------:R-:W-:-:S02]  /*0410*/  LOP3.LUT R3, R6, 0x18, RZ, 0xc0, !PT ;  /* 0x0000001806037812 */ /* 0x000fc400078ec0ff */
[----:B------:R-:W-:Y:S01]  /*0420*/  SEL R18, R18, 0x1, !P2 ;  /* 0x0000000112127807 */ /* 0x000fe20005000000 */
[--C-:B------:R-:W-:Y:S01]  /*0430*/  IMAD R10, R9, 0x28, R16.reuse ;  /* 0x00000028090a7824 */ /* 0x100fe200078e0210 */
[----:B------:R-:W-:Y:S01]  /*0440*/  LOP3.LUT R4, R5, 0x1f8, RZ, 0xc0, !PT ;  /* 0x000001f805047812 */ /* 0x000fe200078ec0ff */
[--C-:B------:R-:W-:Y:S01]  /*0450*/  IMAD R12, R11, 0x28, R16.reuse ;  /* 0x000000280b0c7824 */ /* 0x100fe200078e0210 */
[----:B------:R-:W-:Y:S01]  /*0460*/  IADD3 R8, R8, R3, RZ ;  /* 0x0000000308087210 */ /* 0x000fe20007ffe0ff */
[--C-:B------:R-:W-:Y:S01]  /*0470*/  IMAD R14, R13, 0x28, R16.reuse ;  /* 0x000000280d0e7824 */ /* 0x100fe200078e0210 */
[----:B------:R-:W-:Y:S01]  /*0480*/  HFMA2.MMA R13, -RZ, RZ, 0, 0 ;  /* 0x00000000ff0d7435 */ /* 0x000fe200000001ff */
[----:B------:R-:W-:Y:S01]  /*0490*/  IMAD R16, R15, 0x28, R16 ;  /* 0x000000280f107824 */ /* 0x000fe200078e0210 */
[----:B------:R-:W-:Y:S01]  /*04a0*/  MOV R15, RZ ;  /* 0x000000ff000f7202 */ /* 0x000fe20000000f00 */
[C---:B------:R-:W-:Y:S01]  /*04b0*/  IMAD.IADD R9, R3.reuse, 0x1, R10 ;  /* 0x0000000103097824 */ /* 0x040fe200078e020a */
[----:B------:R-:W-:-:S02]  /*04c0*/  IADD3 R10, R3, R12, RZ ;  /* 0x0000000c030a7210 */ /* 0x000fc40007ffe0ff */
[C---:B------:R-:W-:Y:S02]  /*04d0*/  IADD3 R12, R3.reuse, R16, RZ ;  /* 0x00000010030c7210 */ /* 0x040fe40007ffe0ff */
[--C-:B------:R-:W-:Y:S02]  /*04e0*/  SHF.R.U32.HI R16, RZ, 0x3, R17.reuse ;  /* 0x00000003ff107819 */ /* 0x100fe40000011611 */
[----:B------:R-:W-:Y:S01]  /*04f0*/  IADD3 R11, R3, R14, RZ ;  /* 0x0000000e030b7210 */ /* 0x000fe20007ffe0ff */
[----:B------:R-:W-:Y:S01]  /*0500*/  IMAD.U32 R14, RZ, RZ, UR8 ;  /* 0x00000008ff0e7e24 */ /* 0x000fe2000f8e00ff */
[----:B------:R-:W-:Y:S02]  /*0510*/  SHF.R.S32.HI R17, RZ, 0x1f, R17 ;  /* 0x0000001fff117819 */ /* 0x000fe40000011411 */
[----:B------:R-:W-:Y:S02]  /*0520*/  LEA R19, R16, UR4, 0x3 ;  /* 0x0000000410137c11 */ /* 0x000fe4000f8e18ff */
[----:B------:R-:W-:-:S02]  /*0530*/  MOV R102, UR6 ;  /* 0x0000000600667c02 */ /* 0x000fc40008000f00 */
[----:B------:R-:W-:Y:S01]  /*0540*/  MOV R103, UR7 ;  /* 0x0000000700677c02 */ /* 0x000fe20008000f00 */
[----:B------:R-:W-:-:S06]  /*0550*/  ULDC.64 UR6, c[0x0][0x208] ;  /* 0x0000820000067ab9 */ /* 0x000fcc0000000a00 */
.L_x_1246:
[----:B-1----:R-:W0:Y:S01]  /*0560*/  S2R R21, SR_TID.X ;  /* 0x0000000000157919 */ /* 0x002e220000002100 */
[----:B------:R-:W1:Y:S01]  /*0570*/  S2UR UR5, SR_CTAID.X ;  /* 0x00000000000579c3 */ /* 0x000e620000002500 */
[----:B------:R-:W-:Y:S01]  /*0580*/  IMAD.MOV.U32 R53, RZ, RZ, RZ ;  /* 0x000000ffff357224 */ /* 0x000fe200078e00ff */
[----:B------:R-:W-:Y:S01]  /*0590*/  ULDC.64 UR10, c[0x0][0x218] ;  /* 0x00008600000a7ab9 */ /* 0x000fe20000000a00 */
[----:B------:R-:W-:Y:S01]  /*05a0*/  IMAD R5, R15, 0x140000, RZ ;  /* 0x001400000f057824 */ /* 0x000fe200078e02ff */
[----:B------:R-:W-:Y:S01]  /*05b0*/  ULDC.64 UR12, c[0x0][0x228] ;  /* 0x00008a00000c7ab9 */ /* 0x000fe20000000a00 */
[----:B-1----:R-:W-:-:S04]  /*05c0*/  USHF.L.U32 UR5, UR5, 0x6, URZ ;  /* 0x0000000605057899 */ /* 0x002fc8000800063f */
[----:B------:R-:W-:Y:S01]  /*05d0*/  ULOP3.LUT UR5, UR5, 0xfc0, URZ, 0xc0, !UPT ;  /* 0x00000fc005057892 */ /* 0x000fe2000f8ec03f */
[----:B0-----:R-:W-:-:S05]  /*05e0*/  IMAD.WIDE.U32 R22, R21, -0x33333333, RZ ;  /* 0xcccccccd15167825 */ /* 0x001fca00078e00ff */
[----:B------:R-:W-:-:S04]  /*05f0*/  SHF.R.U32.HI R22, RZ, 0x6, R23 ;  /* 0x00000006ff167819 */ /* 0x000fc80000011617 */
[C---:B------:R-:W-:Y:S01]  /*0600*/  IADD3 R3, R22.reuse, UR5, RZ ;  /* 0x0000000516037c10 */ /* 0x040fe2000fffe0ff */
[----:B------:R-:W-:-:S04]  /*0610*/  IMAD R52, R22, -0x50, R21 ;  /* 0xffffffb016347824 */ /* 0x000fc800078e0215 */
[----:B------:R-:W-:Y:S01]  /*0620*/  IMAD R3, R3, 0x140, RZ ;  /* 0x0000014003037824 */ /* 0x000fe200078e02ff */
[----:B------:R-:W-:-:S05]  /*0630*/  SHF.L.U32 R52, R52, 0x2, RZ ;  /* 0x0000000234347819 */ /* 0x000fca00000006ff */
[----:B------:R-:W-:-:S05]  /*0640*/  IMAD.WIDE.U32 R50, R14, 0x140000, R52 ;  /* 0x001400000e327825 */ /* 0x000fca00078e0034 */
[----:B------:R-:W-:Y:S02]  /*0650*/  IADD3 R53, R51, R5, RZ ;  /* 0x0000000533357210 */ /* 0x000fe40007ffe0ff */
[----:B------:R-:W-:-:S04]  /*0660*/  IADD3 R20, P1, R3, R50, RZ ;  /* 0x0000003203147210 */ /* 0x000fc80007f3e0ff */
[----:B------:R-:W-:Y:S02]  /*0670*/  IADD3.X R23, RZ, R53, RZ, P1, !PT ;  /* 0x00000035ff177210 */ /* 0x000fe40000ffe4ff */
[----:B------:R-:W-:-:S04]  /*0680*/  LEA R100, P1, R20, UR10, 0x1 ;  /* 0x0000000a14647c11 */ /* 0x000fc8000f8208ff */
[----:B------:R-:W-:-:S06]  /*0690*/  LEA.HI.X R101, R20, UR11, R23, 0x1, P1 ;  /* 0x0000000b14657c11 */ /* 0x000fcc00088f0c17 */
[----:B------:R-:W2:Y:S01]  /*06a0*/  LDG.E.64.CONSTANT R100, desc[UR6][R100.64] ;  /* 0x0000000664647981 */ /* 0x000ea2000c1e9b00 */
[----:B------:R-:W-:-:S04]  /*06b0*/  IADD3 R5, R3, 0x500, RZ ;  /* 0x0000050003057810 */ /* 0x000fc80007ffe0ff */
[----:B------:R-:W-:Y:S02]  /*06c0*/  IADD3 R22, P1, R5, R50, RZ ;  /* 0x0000003205167210 */ /* 0x000fe40007f3e0ff */
[----:B------:R-:W-:Y:S02]  /*06d0*/  IADD3 R5, R3, 0xa00, RZ ;  /* 0x00000a0003057810 */ /* 0x000fe40007ffe0ff */
[----:B------:R-:W-:Y:S02]  /*06e0*/  IADD3.X R25, RZ, R53, RZ, P1, !PT ;  /* 0x00000035ff197210 */ /* 0x000fe40000ffe4ff */
[----:B------:R-:W-:-:S04]  /*06f0*/  LEA R98, P1, R22, UR10, 0x1 ;  /* 0x0000000a16627c11 */ /* 0x000fc8000f8208ff */
[----:B------:R-:W-:Y:S02]  /*0700*/  LEA.HI.X R99, R22, UR11, R25, 0x1, P1 ;  /* 0x0000000b16637c11 */ /* 0x000fe400088f0c19 */
[----:B------:R-:W-:Y:S02]  /*0710*/  IADD3 R24, P1, R5, R50, RZ ;  /* 0x0000003205187210 */ /* 0x000fe40007f3e0ff */
[C---:B------:R-:W-:Y:S02]  /*0720*/  IADD3 R29, R3.reuse, 0xf00, RZ ;  /* 0x00000f00031d7810 */ /* 0x040fe40007ffe0ff */
[----:B------:R-:W3:Y:S01]  /*0730*/  LDG.E.64.CONSTANT R98, desc[UR6][R98.64] ;  /* 0x0000000662627981 */ /* 0x000ee2000c1e9b00 */
[----:B------:R-:W-:Y:S01]  /*0740*/  IMAD.X R27, RZ, RZ, R53, P1 ;  /* 0x000000ffff1b7224 */ /* 0x000fe200008e0635 */
[----:B------:R-:W-:Y:S02]  /*0750*/  LEA R96, P1, R24, UR10, 0x1 ;  /* 0x0000000a18607c11 */ /* 0x000fe4000f8208ff */
[----:B------:R-:W-:-:S02]  /*0760*/  IADD3 R5, R3, 0x1400, RZ ;  /* 0x0000140003057810 */ /* 0x000fc40007ffe0ff */
[----:B------:R-:W-:Y:S02]  /*0770*/  LEA.HI.X R97, R24, UR11, R27, 0x1, P1 ;  /* 0x0000000b18617c11 */ /* 0x000fe400088f0c1b */
[----:B------:R-:W-:-:S04]  /*0780*/  IADD3 R26, P1, R29, R50, RZ ;  /* 0x000000321d1a7210 */ /* 0x000fc80007f3e0ff */
[-C--:B------:R-:W-:Y:S01]  /*0790*/  IADD3.X R29, RZ, R53.reuse, RZ, P1, !PT ;  /* 0x00000035ff1d7210 */ /* 0x080fe20000ffe4ff */
[----:B------:R-:W4:Y:S01]  /*07a0*/  LDG.E.64.CONSTANT R96, desc[UR6][R96.64] ;  /* 0x0000000660607981 */ /* 0x000f22000c1e9b00 */
[C---:B------:R-:W-:Y:S02]  /*07b0*/  LEA R94, P1, R26.reuse, UR10, 0x1 ;  /* 0x0000000a1a5e7c11 */ /* 0x040fe4000f8208ff */
[----:B------:R-:W-:Y:S02]  /*07c0*/  IADD3 R28, P2, R5, R50, RZ ;  /* 0x00000032051c7210 */ /* 0x000fe40007f5e0ff */
[----:B------:R-:W-:Y:S02]  /*07d0*/  LEA.HI.X R95, R26, UR11, R29, 0x1, P1 ;  /* 0x0000000b1a5f7c11 */ /* 0x000fe400088f0c1d */
[----:B------:R-:W-:Y:S02]  /*07e0*/  IADD3.X R31, RZ, R53, RZ, P2, !PT ;  /* 0x00000035ff1f7210 */ /* 0x000fe400017fe4ff */
[----:B------:R-:W-:-:S02]  /*07f0*/  LEA R92, P2, R28, UR10, 0x1 ;  /* 0x0000000a1c5c7c11 */ /* 0x000fc4000f8408ff */
[----:B------:R-:W-:Y:S01]  /*0800*/  IADD3 R5, R3, 0x1900, RZ ;  /* 0x0000190003057810 */ /* 0x000fe20007ffe0ff */
[----:B------:R-:W4:Y:S01]  /*0810*/  LDG.E.64.CONSTANT R94, desc[UR6][R94.64] ;  /* 0x000000065e5e7981 */ /* 0x000f22000c1e9b00 */
[----:B------:R-:W-:Y:S02]  /*0820*/  LEA.HI.X R93, R28, UR11, R31, 0x1, P2 ;  /* 0x0000000b1c5d7c11 */ /* 0x000fe400090f0c1f */
[----:B------:R-:W-:Y:S02]  /*0830*/  IADD3 R30, P1, R5, R50, RZ ;  /* 0x00000032051e7210 */ /* 0x000fe40007f3e0ff */
[----:B------:R-:W-:Y:S02]  /*0840*/  IADD3 R35, R3, 0x1e00, RZ ;  /* 0x00001e0003237810 */ /* 0x000fe40007ffe0ff */
[----:B------:R-:W4:Y:S01]  /*0850*/  LDG.E.64.CONSTANT R92, desc[UR6][R92.64] ;  /* 0x000000065c5c7981 */ /* 0x000f22000c1e9b00 */
[----:B------:R-:W-:Y:S01]  /*0860*/  IMAD.X R33, RZ, RZ, R53, P1 ;  /* 0x000000ffff217224 */ /* 0x000fe200008e0635 */
[----:B------:R-:W-:-:S04]  /*0870*/  LEA R90, P1, R30, UR10, 0x1 ;  /* 0x0000000a1e5a7c11 */ /* 0x000fc8000f8208ff */
[----:B------:R-:W-:Y:S02]  /*0880*/  LEA.HI.X R91, R30, UR11, R33, 0x1, P1 ;  /* 0x0000000b1e5b7c11 */ /* 0x000fe400088f0c21 */
[-C--:B------:R-:W-:Y:S02]  /*0890*/  IADD3 R32, P1, R35, R50.reuse, RZ ;  /* 0x0000003223207210 */ /* 0x080fe40007f3e0ff */
[----:B------:R-:W-:Y:S02]  /*08a0*/  IADD3 R5, R3, 0x2300, RZ ;  /* 0x0000230003057810 */ /* 0x000fe40007ffe0ff */
[----:B------:R-:W-:Y:S01]  /*08b0*/  IADD3.X R35, RZ, R53, RZ, P1, !PT ;  /* 0x00000035ff237210 */ /* 0x000fe20000ffe4ff */
[----:B------:R-:W4:Y:S01]  /*08c0*/  LDG.E.64.CONSTANT R90, desc[UR6][R90.64] ;  /* 0x000000065a5a7981 */ /* 0x000f22000c1e9b00 */
[----:B------:R-:W-:Y:S02]  /*08d0*/  LEA R88, P1, R32, UR10, 0x1 ;  /* 0x0000000a20587c11 */ /* 0x000fe4000f8208ff */
[----:B------:R-:W-:-:S02]  /*08e0*/  IADD3 R34, P2, R5, R50, RZ ;  /* 0x0000003205227210 */ /* 0x000fc40007f5e0ff */
[----:B------:R-:W-:Y:S02]  /*08f0*/  LEA.HI.X R89, R32, UR11, R35, 0x1, P1 ;  /* 0x0000000b20597c11 */ /* 0x000fe400088f0c23 */
[----:B------:R-:W-:Y:S02]  /*0900*/  IADD3.X R37, RZ, R53, RZ, P2, !PT ;  /* 0x00000035ff257210 */ /* 0x000fe400017fe4ff */
[C---:B------:R-:W-:Y:S02]  /*0910*/  LEA R86, P2, R34.reuse, UR10, 0x1 ;  /* 0x0000000a22567c11 */ /* 0x040fe4000f8408ff */
[----:B------:R-:W-:Y:S01]  /*0920*/  IADD3 R5, R3, 0x2800, RZ ;  /* 0x0000280003057810 */ /* 0x000fe20007ffe0ff */
[----:B------:R-:W4:Y:S01]  /*0930*/  LDG.E.64.CONSTANT R88, desc[UR6][R88.64] ;  /* 0x0000000658587981 */ /* 0x000f22000c1e9b00 */
[----:B------:R-:W-:Y:S02]  /*0940*/  LEA.HI.X R87, R34, UR11, R37, 0x1, P2 ;  /* 0x0000000b22577c11 */ /* 0x000fe400090f0c25 */
[----:B------:R-:W-:-:S02]  /*0950*/  IADD3 R36, P1, R5, R50, RZ ;  /* 0x0000003205247210 */ /* 0x000fc40007f3e0ff */
        /* <DEDUP_REMOVED lines=41> */
[----:B------:R-:W-:-:S04]  /*0bf0*/  IADD3 R50, P1, R3, R50, RZ ;  /* 0x0000003203327210 */ /* 0x000fc80007f3e0ff */
[----:B------:R-:W-:Y:S01]  /*0c00*/  IADD3.X R53, RZ, R53, RZ, P1, !PT ;  /* 0x00000035ff357210 */ /* 0x000fe20000ffe4ff */
[----:B------:R-:W4:Y:S01]  /*0c10*/  LDG.E.64.CONSTANT R72, desc[UR6][R72.64] ;  /* 0x0000000648487981 */ /* 0x000f22000c1e9b00 */
[----:B------:R-:W-:-:S04]  /*0c20*/  LEA R70, P1, R50, UR10, 0x1 ;  /* 0x0000000a32467c11 */ /* 0x000fc8000f8208ff */
[----:B------:R-:W-:Y:S01]  /*0c30*/  LEA.HI.X R71, R50, UR11, R53, 0x1, P1 ;  /* 0x0000000b32477c11 */ /* 0x000fe200088f0c35 */
[----:B------:R-:W-:Y:S01]  /*0c40*/  IMAD.SHL.U32 R66, R52, 0x2, RZ ;  /* 0x0000000234427824 */ /* 0x000fe200078e00ff */
[----:B------:R-:W-:-:S04]  /*0c50*/  ULDC.64 UR10, c[0x0][0x220] ;  /* 0x00008800000a7ab9 */ /* 0x000fc80000000a00 */
[----:B------:R-:W4:Y:S01]  /*0c60*/  LDG.E.64.CONSTANT R70, desc[UR6][R70.64] ;  /* 0x0000000646467981 */ /* 0x000f22000c1e9b00 */
[----:B------:R-:W-:Y:S02]  /*0c70*/  IADD3 R68, P1, R66, UR10, RZ ;  /* 0x0000000a42447c10 */ /* 0x000fe4000ff3e0ff */
[C---:B--2---:R-:W-:Y:S02]  /*0c80*/  PRMT R5, R100.reuse, 0x7632, R5 ;  /* 0x0000763264057816 */ /* 0x044fe40000000005 */
[----:B------:R-:W-:Y:S02]  /*0c90*/  SHF.L.U32 R3, R100, 0x10, RZ ;  /* 0x0000001064037819 */ /* 0x000fe400000006ff */
[----:B------:R-:W-:-:S03]  /*0ca0*/  SHF.L.U32 R57, R5, 0x10, RZ ;  /* 0x0000001005397819 */ /* 0x000fc600000006ff */
[----:B------:R-:W-:Y:S01]  /*0cb0*/  FADD.FTZ R55, RZ, R3 ;  /* 0x00000003ff377221 */ /* 0x000fe20000010000 */
[----:B------:R-:W-:-:S03]  /*0cc0*/  FFMA.FTZ R56, R3, R3, RZ ;  /* 0x0000000303387223 */ /* 0x000fc600000100ff */
[----:B------:R-:W-:Y:S01]  /*0cd0*/  FADD.FTZ R58, R55, R57 ;  /* 0x00000039373a7221 */ /* 0x000fe20000010000 */
[----:B------:R-:W-:Y:S01]  /*0ce0*/  FFMA.FTZ R56, R57, R57, R56 ;  /* 0x0000003939387223 */ /* 0x000fe20000010038 */
[----:B------:R-:W-:-:S04]  /*0cf0*/  SHF.R.U32.HI R57, RZ, 0x1f, R52 ;  /* 0x0000001fff397819 */ /* 0x000fc80000011634 */
[----:B------:R-:W-:Y:S02]  /*0d00*/  IADD3.X R69, R57, UR11, RZ, P1, !PT ;  /* 0x0000000b39457c10 */ /* 0x000fe40008ffe4ff */
[----:B------:R-:W-:-:S04]  /*0d10*/  IADD3 R66, P1, R66, UR12, RZ ;  /* 0x0000000c42427c10 */ /* 0x000fc8000ff3e0ff */
[----:B------:R-:W-:Y:S01]  /*0d20*/  IADD3.X R67, R57, UR13, RZ, P1, !PT ;  /* 0x0000000d39437c10 */ /* 0x000fe20008ffe4ff */
[----:B------:R-:W5:Y:S05]  /*0d30*/  LDG.E.64.CONSTANT R68, desc[UR6][R68.64] ;  /* 0x0000000644447981 */ /* 0x000f6a000c1e9b00 */
[----:B------:R-:W5:Y:S01]  /*0d40*/  LDG.E.64.CONSTANT R66, desc[UR6][R66.64] ;  /* 0x0000000642427981 */ /* 0x000f62000c1e9b00 */
[C---:B------:R-:W-:Y:S02]  /*0d50*/  PRMT R54, R101.reuse, 0x7632, R54 ;  /* 0x0000763265367816 */ /* 0x040fe40000000036 */
[----:B------:R-:W-:Y:S02]  /*0d60*/  SHF.L.U32 R5, R101, 0x10, RZ ;  /* 0x0000001065057819 */ /* 0x000fe400000006ff */
[----:B------:R-:W-:-:S03]  /*0d70*/  SHF.L.U32 R60, R54, 0x10, RZ ;  /* 0x00000010363c7819 */ /* 0x000fc600000006ff */
[----:B------:R-:W-:Y:S01]  /*0d80*/  FADD.FTZ R54, RZ, R5 ;  /* 0x00000005ff367221 */ /* 0x000fe20000010000 */
[----:B------:R-:W-:Y:S01]  /*0d90*/  FFMA.FTZ R55, R5, R5, RZ ;  /* 0x0000000505377223 */ /* 0x000fe200000100ff */
[C---:B---3--:R-:W-:Y:S02]  /*0da0*/  SHF.L.U32 R57, R99.reuse, 0x10, RZ ;  /* 0x0000001063397819 */ /* 0x048fe400000006ff */
[----:B------:R-:W-:Y:S01]  /*0db0*/  FADD.FTZ R62, R54, R60 ;  /* 0x0000003c363e7221 */ /* 0x000fe20000010000 */
[----:B------:R-:W-:Y:S01]  /*0dc0*/  FFMA.FTZ R60, R60, R60, R55 ;  /* 0x0000003c3c3c7223 */ /* 0x000fe20000010037 */
[----:B------:R-:W-:Y:S02]  /*0dd0*/  PRMT R54, R99, 0x7632, R54 ;  /* 0x0000763263367816 */ /* 0x000fe40000000036 */
[C---:B------:R-:W-:Y:S02]  /*0de0*/  SHF.L.U32 R55, R98.reuse, 0x10, RZ ;  /* 0x0000001062377819 */ /* 0x040fe400000006ff */
[----:B------:R-:W-:Y:S01]  /*0df0*/  PRMT R52, R98, 0x7632, R52 ;  /* 0x0000763262347816 */ /* 0x000fe20000000034 */
[----:B------:R-:W-:Y:S01]  /*0e00*/  FADD.FTZ R62, R62, R57 ;  /* 0x000000393e3e7221 */ /* 0x000fe20000010000 */
        /* <DEDUP_REMOVED lines=9> */
[C---:B----4-:R-:W-:Y:S01]  /*0ea0*/  PRMT R52, R96.reuse, 0x7632, R52 ;  /* 0x0000763260347816 */ /* 0x050fe20000000034 */
[----:B------:R-:W-:Y:S01]  /*0eb0*/  IMAD.U32 R59, R96, 0x10000, RZ ;  /* 0x00010000603b7824 */ /* 0x000fe200078e00ff */
[----:B------:R-:W-:-:S02]  /*0ec0*/  PRMT R54, R97, 0x7632, R54 ;  /* 0x0000763261367816 */ /* 0x000fc40000000036 */
[----:B------:R-:W-:Y:S01]  /*0ed0*/  SHF.L.U32 R61, R97, 0x10, RZ ;  /* 0x00000010613d7819 */ /* 0x000fe200000006ff */
[----:B------:R-:W-:Y:S01]  /*0ee0*/  FADD.FTZ R58, R58, R59 ;  /* 0x0000003b3a3a7221 */ /* 0x000fe20000010000 */
[----:B------:R-:W-:Y:S01]  /*0ef0*/  SHF.L.U32 R63, R52, 0x10, RZ ;  /* 0x00000010343f7819 */ /* 0x000fe200000006ff */
[----:B------:R-:W-:Y:S01]  /*0f00*/  FFMA.FTZ R56, R59, R59, R56 ;  /* 0x0000003b3b387223 */ /* 0x000fe20000010038 */
[----:B------:R-:W-:Y:S01]  /*0f10*/  SHF.L.U32 R65, R54, 0x10, RZ ;  /* 0x0000001036417819 */ /* 0x000fe200000006ff */
[----:B------:R-:W-:Y:S02]  /*0f20*/  FFMA.FTZ R52, R61, R61, R60 ;  /* 0x0000003d3d347223 */ /* 0x000fe4000001003c */
[----:B------:R-:W-:Y:S01]  /*0f30*/  FADD.FTZ R58, R58, R63 ;  /* 0x0000003f3a3a7221 */ /* 0x000fe20000010000 */
[----:B------:R-:W-:Y:S01]  /*0f40*/  FFMA.FTZ R60, R63, R63, R56 ;  /* 0x0000003f3f3c7223 */ /* 0x000fe20000010038 */
[--C-:B------:R-:W-:Y:S01]  /*0f50*/  FFMA.FTZ R64, R65, R65, R52.reuse ;  /* 0x0000004141407223 */ /* 0x100fe20000010034 */
[----:B------:R-:W-:Y:S01]  /*0f60*/  SHF.L.U32 R63, R94, 0x10, RZ ;  /* 0x000000105e3f7819 */ /* 0x000fe200000006ff */
[----:B------:R-:W-:Y:S01]  /*0f70*/  FADD.FTZ R62, R62, R61 ;  /* 0x0000003d3e3e7221 */ /* 0x000fe20000010000 */
[----:B------:R-:W-:-:S02]  /*0f80*/  PRMT R52, R94, 0x7632, R52 ;  /* 0x000076325e347816 */ /* 0x000fc40000000034 */
[----:B------:R-:W-:Y:S01]  /*0f90*/  PRMT R54, R95, 0x7632, R54 ;  /* 0x000076325f367816 */ /* 0x000fe20000000036 */
[----:B------:R-:W-:Y:S01]  /*0fa0*/  FADD.FTZ R62, R62, R65 ;  /* 0x000000413e3e7221 */ /* 0x000fe20000010000 */
[----:B------:R-:W-:Y:S01]  /*0fb0*/  SHF.L.U32 R105, R52, 0x10, RZ ;  /* 0x0000001034697819 */ /* 0x000fe200000006ff */
[----:B------:R-:W-:Y:S01]  /*0fc0*/  FADD.FTZ R58, R58, R63 ;  /* 0x0000003f3a3a7221 */ /* 0x000fe20000010000 */
[----:B------:R-:W-:Y:S01]  /*0fd0*/  FFMA.FTZ R60, R63, R63, R60 ;  /* 0x0000003f3f3c7223 */ /* 0x000fe2000001003c */
[----:B------:R-:W-:Y:S01]  /*0fe0*/  SHF.L.U32 R65, R95, 0x10, RZ ;  /* 0x000000105f417819 */ /* 0x000fe200000006ff */
[C---:B------:R-:W-:Y:S01]  /*0ff0*/  IMAD.U32 R115, R92.reuse, 0x10000, RZ ;  /* 0x000100005c737824 */ /* 0x040fe200078e00ff */
[----:B------:R-:W-:Y:S01]  /*1000*/  PRMT R56, R92, 0x7632, R56 ;  /* 0x000076325c387816 */ /* 0x000fe20000000038 */
[----:B------:R-:W-:Y:S01]  /*1010*/  FADD.FTZ R58, R58, R105 ;  /* 0x000000693a3a7221 */ /* 0x000fe20000010000 */
        /* <DEDUP_REMOVED lines=20> */
[----:B------:R-:W-:Y:S01]  /*1160*/  FADD.FTZ R58, R58, R119 ;  /* 0x000000773a3a7221 */ /* 0x000fe20000010000 */
[----:B------:R-:W-:Y:S01]  /*1170*/  SHF.L.U32 R105, R52, 0x10, RZ ;  /* 0x0000001034697819 */ /* 0x000fe200000006ff */
[----:B------:R-:W-:Y:S01]  /*1180*/  FFMA.FTZ R60, R119, R119, R60 ;  /* 0x00000077773c7223 */ /* 0x000fe2000001003c */
[C---:B------:R-:W-:Y:S01]  /*1190*/  PRMT R54, R91.reuse, 0x7632, R54 ;  /* 0x000076325b367816 */ /* 0x040fe20000000036 */
[----:B------:R-:W-:Y:S01]  /*11a0*/  IMAD.U32 R125, R91, 0x10000, RZ ;  /* 0x000100005b7d7824 */ /* 0x000fe200078e00ff */
        /* <DEDUP_REMOVED lines=14> */
[----:B------:R-:W-:Y:S01]  /*1290*/  SHF.L.U32 R131, R86, 0x10, RZ ;  /* 0x0000001056837819 */ /* 0x000fe200000006ff */
        /* <DEDUP_REMOVED lines=25> */
[C---:B------:R-:W-:Y:S02]  /*1430*/  PRMT R54, R85.reuse, 0x7632, R54 ;  /* 0x0000763255367816 */ /* 0x040fe40000000036 */
[----:B------:R-:W-:Y:S01]  /*1440*/  SHF.L.U32 R137, R85, 0x10, RZ ;  /* 0x0000001055897819 */ /* 0x000fe200000006ff */
[----:B------:R-:W-:Y:S01]  /*1450*/  FADD.FTZ R58, R58, R105 ;  /* 0x000000693a3a7221 */ /* 0x000fe20000010000 */
[C---:B------:R-:W-:Y:S01]  /*1460*/  SHF.L.U32 R139, R82.reuse, 0x10, RZ ;  /* 0x00000010528b7819 */ /* 0x040fe200000006ff */
[----:B------:R-:W-:Y:S01]  /*1470*/  FFMA.FTZ R60, R105, R105, R60 ;  /* 0x00000069693c7223 */ /* 0x000fe2000001003c */
[----:B------:R-:W-:Y:S01]  /*1480*/  PRMT R52, R82, 0x7632, R52 ;  /* 0x0000763252347816 */ /* 0x000fe20000000034 */
        /* <DEDUP_REMOVED lines=20> */
[----:B------:R-:W-:Y:S01]  /*15d0*/  PRMT R52, R81, 0x7632, R52 ;  /* 0x0000763251347816 */ /* 0x000fe20000000034 */
[----:B------:R-:W-:Y:S01]  /*15e0*/  FADD.FTZ R62, R62, R107 ;  /* 0x0000006b3e3e7221 */ /* 0x000fe20000010000 */
[----:B------:R-:W-:Y:S01]  /*15f0*/  FFMA.FTZ R64, R107, R107, R64 ;  /* 0x0000006b6b407223 */ /* 0x000fe20000010040 */
[----:B------:R-:W-:-:S02]  /*1600*/  IMAD.U32 R145, R81, 0x10000, RZ ;  /* 0x0001000051917824 */ /* 0x000fc400078e00ff */
[----:B------:R-:W-:Y:S01]  /*1610*/  FADD.FTZ R58, R58, R105 ;  /* 0x000000693a3a7221 */ /* 0x000fe20000010000 */
[----:B------:R-:W-:Y:S01]  /*1620*/  FFMA.FTZ R60, R105, R105, R60 ;  /* 0x00000069693c7223 */ /* 0x000fe2000001003c */
[----:B------:R-:W-:Y:S01]  /*1630*/  SHF.L.U32 R105, R52, 0x10, RZ ;  /* 0x0000001034697819 */ /* 0x000fe200000006ff */
[----:B------:R-:W-:Y:S01]  /*1640*/  FADD.FTZ R62, R62, R145 ;  /* 0x000000913e3e7221 */ /* 0x000fe20000010000 */
[----:B------:R-:W-:Y:S01]  /*1650*/  FFMA.FTZ R64, R145, R145, R64 ;  /* 0x0000009191407223 */ /* 0x000fe20000010040 */
[C---:B------:R-:W-:Y:S02]  /*1660*/  SHF.L.U32 R147, R78.reuse, 0x10, RZ ;  /* 0x000000104e937819 */ /* 0x040fe400000006ff */
[----:B------:R-:W-:Y:S01]  /*1670*/  PRMT R52, R78, 0x7632, R52 ;  /* 0x000076324e347816 */ /* 0x000fe20000000034 */
[----:B------:R-:W-:Y:S01]  /*1680*/  FADD.FTZ R62, R62, R105 ;  /* 0x000000693e3e7221 */ /* 0x000fe20000010000 */
[----:B------:R-:W-:Y:S01]  /*1690*/  FFMA.FTZ R64, R105, R105, R64 ;  /* 0x0000006969407223 */ /* 0x000fe20000010040 */
[----:B------:R-:W-:Y:S01]  /*16a0*/  PRMT R54, R79, 0x7632, R54 ;  /* 0x000076324f367816 */ /* 0x000fe20000000036 */
[----:B------:R-:W-:Y:S01]  /*16b0*/  FADD.FTZ R58, R58, R147 ;  /* 0x000000933a3a7221 */ /* 0x000fe20000010000 */
[----:B------:R-:W-:Y:S01]  /*16c0*/  SHF.L.U32 R105, R52, 0x10, RZ ;  /* 0x0000001034697819 */ /* 0x000fe200000006ff */
[----:B------:R-:W-:Y:S01]  /*16d0*/  FFMA.FTZ R60, R147, R147, R60 ;  /* 0x00000093933c7223 */ /* 0x000fe2000001003c */
[----:B------:R-:W-:-:S02]  /*16e0*/  SHF.L.U32 R149, R79, 0x10, RZ ;  /* 0x000000104f957819 */ /* 0x000fc400000006ff */
        /* <DEDUP_REMOVED lines=11> */
[----:B------:R-:W-:Y:S01]  /*17a0*/  FADD.FTZ R62, R62, R107 ;  /* 0x0000006b3e3e7221 */ /* 0x000fe20000010000 */
[----:B------:R-:W-:Y:S01]  /*17b0*/  FFMA.FTZ R64, R107, R107, R64 ;  /* 0x0000006b6b407223 */ /* 0x000fe20000010040 */
        /* <DEDUP_REMOVED lines=41> */
[----:B------:R-:W-:-:S02]  /*1a50*/  IMAD.U32 R107, R54, 0x10000, RZ ;  /* 0x00010000366b7824 */ /* 0x000fc400078e00ff */
[----:B------:R-:W-:Y:S01]  /*1a60*/  FFMA.FTZ R60, R163, R163, R60 ;  /* 0x000000a3a33c7223 */ /* 0x000fe2000001003c */
        /* <DEDUP_REMOVED lines=9> */
[----:B------:R-:W-:Y:S01]  /*1b00*/  BAR.SYNC.DEFER_BLOCKING 0x0 ;  /* 0x0000000000007b1d */ /* 0x000fe20000010000 */
[----:B------:R-:W-:-:S13]  /*1b10*/  ISETP.GT.U32.AND P1, PT, R21, 0x7f, PT ;  /* 0x0000007f1500780c */ /* 0x000fda0003f24070 */
        /* <DEDUP_REMOVED lines=14> */
[----:B------:R-:W-:Y:S02]  /*1c00*/  MOV R52, RZ ;  /* 0x000000ff00347202 */ /* 0x000fe40000000f00 */
[----:B----4-:R-:W-:Y:S01]  /*1c10*/  @!P1 FADD.FTZ R52, R105, R112 ;  /* 0x0000007069349221 */ /* 0x010fe20000010000 */
[----:B------:R-:W-:-:S04]  /*1c20*/  @!P1 FADD.FTZ R54, R56, R113 ;  /* 0x0000007138369221 */ /* 0x000fc80000010000 */
[----:B------:R-:W0:Y:S04]  /*1c30*/  SHFL.BFLY PT, R105, R52, 0x2, 0x1f ;  /* 0x0c401f0034697f89 */ /* 0x000e2800000e0000 */
[----:B------:R-:W1:Y:S01]  /*1c40*/  SHFL.BFLY PT, R107, R54, 0x2, 0x1f ;  /* 0x0c401f00366b7f89 */ /* 0x000e6200000e0000 */
[----:B------:R-:W-:Y:S01]  /*1c50*/  LOP3.LUT P1, RZ, R21, 0xffffff83, RZ, 0xc0, !PT ;  /* 0xffffff8315ff7812 */ /* 0x000fe2000782c0ff */
[----:B------:R-:W-:Y:S01]  /*1c60*/  BSSY B0, `(.L_x_1240) ;  /* 0x000000f000007945 */ /* 0x000fe20003800000 */
[----:B0-----:R-:W-:Y:S01]  /*1c70*/  FADD.FTZ R104, R105, R52 ;  /* 0x0000003469687221 */ /* 0x001fe20000010000 */
[----:B-1----:R-:W-:-:S04]  /*1c80*/  FADD.FTZ R56, R107, R54 ;  /* 0x000000366b387221 */ /* 0x002fc80000010000 */
[----:B------:R0:W1:Y:S04]  /*1c90*/  SHFL.BFLY PT, R111, R104, 0x1, 0x1f ;  /* 0x0c201f00686f7f89 */ /* 0x00006800000e0000 */
[----:B------:R0:W2:Y:S02]  /*1ca0*/  SHFL.BFLY PT, R113, R56, 0x1, 0x1f ;  /* 0x0c201f0038717f89 */ /* 0x0000a400000e0000 */
[----:B------:R-:W-:Y:S05]  /*1cb0*/  @P1 BRA `(.L_x_1241) ;  /* 0x0000000000241947 */ /* 0x000fea0003800000 */
[----:B------:R-:W3:Y:S01]  /*1cc0*/  LDC R52, c[0x0][0x10] ;  /* 0x00000400ff347b82 */ /* 0x000ee20000000800 */
[----:B01----:R-:W-:-:S07]  /*1cd0*/  FADD.FTZ R104, R104, R111 ;  /* 0x0000006f68687221 */ /* 0x003fce0000010000 */
[----:B------:R-:W0:Y:S01]  /*1ce0*/  LDC.64 R106, c[0x0][0x248] ;  /* 0x00009200ff6a7b82 */ /* 0x000e220000000a00 */
[----:B---3--:R-:W-:-:S05]  /*1cf0*/  IMAD R105, R52, R13, UR8 ;  /* 0x0000000834697e24 */ /* 0x008fca000f8e020d */
[----:B------:R-:W-:-:S04]  /*1d00*/  LEA R105, R105, R0, 0xb ;  /* 0x0000000069697211 */ /* 0x000fc800078e58ff */
[----:B------:R-:W-:Y:S01]  /*1d10*/  SHF.L.U32 R109, R105, 0x1, RZ ;  /* 0x00000001696d7819 */ /* 0x000fe200000006ff */
[----:B--2---:R-:W-:-:S04]  /*1d20*/  FADD.FTZ R105, R56, R113 ;  /* 0x0000007138697221 */ /* 0x004fc80000010000 */
[----:B0-----:R-:W-:-:S05]  /*1d30*/  IMAD.WIDE.U32 R106, R109, 0x4, R106 ;  /* 0x000000046d6a7825 */ /* 0x001fca00078e006a */
[----:B------:R3:W-:Y:S02]  /*1d40*/  STG.E.64 desc[UR6][R106.64], R104 ;  /* 0x000000686a007986 */ /* 0x0007e4000c101b06 */
.L_x_1241:
[----:B------:R-:W-:Y:S05]  /*1d50*/  BSYNC B0 ;  /* 0x0000000000007941 */ /* 0x000fea0003800000 */
.L_x_1240:
[----:B------:R-:W-:Y:S01]  /*1d60*/  ISETP.NE.AND P1, PT, R21, RZ, PT ;  /* 0x000000ff1500720c */ /* 0x000fe20003f25270 */
[----:B------:R-:W-:Y:S01]  /*1d70*/  BAR.SYNC.DEFER_BLOCKING 0x0 ;  /* 0x0000000000007b1d */ /* 0x000fe20000010000 */
        /* <DEDUP_REMOVED lines=18> */
[----:B0-----:R-:W-:Y:S02]  /*1ea0*/  PRMT R56, R82, 0x7632, R56 ;  /* 0x0000763252387816 */ /* 0x001fe40000000038 */
[----:B------:R-:W-:Y:S02]  /*1eb0*/  PRMT R58, R83, 0x7632, R58 ;  /* 0x00007632533a7816 */ /* 0x000fe4000000003a */
[----:B------:R-:W-:Y:S02]  /*1ec0*/  PRMT R60, R80, 0x7632, R60 ;  /* 0x00007632503c7816 */ /* 0x000fe4000000003c */
[----:B------:R-:W-:Y:S01]  /*1ed0*/  PRMT R62, R81, 0x7632, R62 ;  /* 0x00007632513e7816 */ /* 0x000fe2000000003e */
[----:B------:R-:W-:Y:S06]  /*1ee0*/  @P1 BRA `(.L_x_1242) ;  /* 0x0000000000541947 */ /* 0x000fec0003800000 */
[----:B------:R-:W0:Y:S01]  /*1ef0*/  S2R R81, SR_LANEID ;  /* 0x0000000000517919 */ /* 0x000e220000000000 */
[----:B------:R-:W-:Y:S02]  /*1f00*/  VOTEU.ANY UR5, UPT, PT ;  /* 0x0000000000057886 */ /* 0x000fe400038e0100 */
[----:B------:R-:W0:Y:S01]  /*1f10*/  FLO.U32 R80, UR5 ;  /* 0x0000000500507d00 */ /* 0x000e2200080e0000 */
[----:B------:R-:W-:Y:S01]  /*1f20*/  UPOPC UR9, UR5 ;  /* 0x00000005000972bf */ /* 0x000fe20008000000 */
[----:B0-----:R-:W-:-:S05]  /*1f30*/  ISETP.EQ.U32.AND P1, PT, R80, R81, PT ;  /* 0x000000515000720c */ /* 0x001fca0003f22070 */
[----:B------:R-:W-:-:S08]  /*1f40*/  IMAD R81, R18, UR9, RZ ;  /* 0x0000000912517c24 */ /* 0x000fd0000f8e02ff */
[----:B------:R-:W-:Y:S06]  /*1f50*/  @P1 MEMBAR.ALL.GPU ;  /* 0x0000000000001992 */ /* 0x000fec000000a000 */
[----:B------:R-:W-:-:S00]  /*1f60*/  @P1 ERRBAR ;  /* 0x00000000000019ab */ /* 0x000fc00000000000 */
[----:B------:R-:W-:Y:S06]  /*1f70*/  @P1 CGAERRBAR ;  /* 0x00000000000015ab */ /* 0x000fec0000000000 */
[----:B------:R-:W4:Y:S01]  /*1f80*/  @P1 ATOM.E.ADD.STRONG.GPU PT, R81, desc[UR6][R102.64], R81 ;  /* 0x000000516651198a */ /* 0x000f2200081ee1c6 */
[----:B------:R-:W0:Y:S02]  /*1f90*/  S2R R64, SR_LTMASK ;  /* 0x0000000000407919 */ /* 0x000e240000003900 */
[----:B0-----:R-:W-:-:S04]  /*1fa0*/  LOP3.LUT R82, R64, UR5, RZ, 0xc0, !PT ;  /* 0x0000000540527c12 */ /* 0x001fc8000f8ec0ff */
[----:B------:R-:W0:Y:S01]  /*1fb0*/  POPC R64, R82 ;  /* 0x0000005200407309 */ /* 0x000e220000000000 */
[----:B----4-:R-:W0:Y:S02]  /*1fc0*/  SHFL.IDX PT, R83, R81, R80, 0x1f ;  /* 0x00001f5051537589 */ /* 0x010e2400000e0000 */
[----:B0-----:R-:W-:-:S07]  /*1fd0*/  IMAD R64, R18, R64, R83 ;  /* 0x0000004012407224 */ /* 0x001fce00078e0253 */
.L_x_1243:
[----:B------:R-:W4:Y:S04]  /*1fe0*/  LD.E.STRONG.GPU R81, desc[UR6][R102.64] ;  /* 0x0000000666517980 */ /* 0x000f28000c10f900 */
[----:B----4-:R-:W-:Y:S01]  /*1ff0*/  CCTL.IVALL ;  /* 0x00000000ff00798f */ /* 0x010fe20002000000 */
[----:B------:R-:W-:Y:S05]  /*2000*/  YIELD ;  /* 0x0000000000007946 */ /* 0x000fea0003800000 */
[----:B------:R-:W-:-:S04]  /*2010*/  LOP3.LUT R81, R81, R64, RZ, 0x3c, !PT ;  /* 0x0000004051517212 */ /* 0x000fc800078e3cff */
[----:B------:R-:W-:-:S13]  /*2020*/  ISETP.GT.AND P1, PT, R81, -0x1, PT ;  /* 0xffffffff5100780c */ /* 0x000fda0003f24270 */
[----:B------:R-:W-:Y:S05]  /*2030*/  @P1 BRA `(.L_x_1243) ;  /* 0xfffffffc00e81947 */ /* 0x000fea000383ffff */
.L_x_1242:
[----:B------:R-:W-:Y:S01]  /*2040*/  ISETP.GT.U32.AND P1, PT, R21, 0xff, PT ;  /* 0x000000ff1500780c */ /* 0x000fe20003f24070 */
[----:B------:R-:W-:Y:S05]  /*2050*/  WARPSYNC.ALL ;  /* 0x0000000000007948 */ /* 0x000fea0003800000 */
[----:B------:R-:W-:Y:S01]  /*2060*/  BAR.SYNC.DEFER_BLOCKING 0x0 ;  /* 0x0000000000007b1d */ /* 0x000fe20000010000 */
[----:B------:R-:W-:Y:S02]  /*2070*/  PRMT R114, R78, 0x7632, R114 ;  /* 0x000076324e727816 */ /* 0x000fe40000000072 */
[----:B------:R-:W-:Y:S02]  /*2080*/  CS2R R82, SRZ ;  /* 0x0000000000527805 */ /* 0x000fe4000001ff00 */
[----:B--2---:R-:W-:-:S02]  /*2090*/  PRMT R113, R79, 0x7632, R113 ;  /* 0x000076324f717816 */ /* 0x004fc40000000071 */
[----:B------:R-:W-:Y:S01]  /*20a0*/  PRMT R112, R76, 0x7632, R112 ;  /* 0x000076324c707816 */ /* 0x000fe20000000070 */
[----:B------:R-:W-:Y:S01]  /*20b0*/  BSSY B0, `(.L_x_1244) ;  /* 0x000003b000007945 */ /* 0x000fe20003800000 */
[----:B-1----:R-:W-:Y:S02]  /*20c0*/  PRMT R111, R77, 0x7632, R111 ;  /* 0x000076324d6f7816 */ /* 0x002fe4000000006f */
[----:B------:R-:W-:Y:S02]  /*20d0*/  PRMT R110, R74, 0x7632, R110 ;  /* 0x000076324a6e7816 */ /* 0x000fe4000000006e */
[----:B------:R-:W-:Y:S02]  /*20e0*/  PRMT R109, R75, 0x7632, R109 ;  /* 0x000076324b6d7816 */ /* 0x000fe4000000006d */
[----:B------:R-:W-:Y:S02]  /*20f0*/  PRMT R108, R72, 0x7632, R108 ;  /* 0x00007632486c7816 */ /* 0x000fe4000000006c */
[----:B---3--:R-:W-:-:S02]  /*2100*/  PRMT R107, R73, 0x7632, R107 ;  /* 0x00007632496b7816 */ /* 0x008fc4000000006b */
[----:B------:R-:W-:Y:S02]  /*2110*/  PRMT R106, R70, 0x7632, R106 ;  /* 0x00007632466a7816 */ /* 0x000fe4000000006a */
[----:B------:R-:W-:Y:S02]  /*2120*/  PRMT R64, R71, 0x7632, R64 ;  /* 0x0000763247407816 */ /* 0x000fe40000000040 */
[----:B-----5:R-:W-:Y:S02]  /*2130*/  PRMT R105, R68, 0x7632, R105 ;  /* 0x0000763244697816 */ /* 0x020fe40000000069 */
[----:B------:R-:W-:Y:S02]  /*2140*/  PRMT R104, R69, 0x7632, R104 ;  /* 0x0000763245687816 */ /* 0x000fe40000000068 */
[----:B------:R-:W-:Y:S02]  /*2150*/  PRMT R118, R66, 0x7632, R118 ;  /* 0x0000763242767816 */ /* 0x000fe40000000076 */
[----:B------:R-:W-:Y:S01]  /*2160*/  PRMT R116, R67, 0x7632, R116 ;  /* 0x0000763243747816 */ /* 0x000fe20000000074 */
[----:B------:R-:W-:Y:S06]  /*2170*/  @P1 BRA `(.L_x_1245) ;  /* 0x0000000000b81947 */ /* 0x000fec0003800000 */
[----:B------:R-:W0:Y:S08]  /*2180*/  LDC R70, c[0x0][0x10] ;  /* 0x00000400ff467b82 */ /* 0x000e300000000800 */
[----:B------:R-:W1:Y:S01]  /*2190*/  LDC.64 R82, c[0x0][0x248] ;  /* 0x00009200ff527b82 */ /* 0x000e620000000a00 */
[----:B0-----:R-:W-:Y:S01]  /*21a0*/  IMAD R71, R70, R13, UR8 ;  /* 0x0000000846477e24 */ /* 0x001fe2000f8e020d */
[----:B------:R-:W-:-:S04]  /*21b0*/  LOP3.LUT R70, R21, 0x7, RZ, 0xc0, !PT ;  /* 0x0000000715467812 */ /* 0x000fc800078ec0ff */
[----:B------:R-:W-:-:S04]  /*21c0*/  LEA R71, R71, R16, 0x5 ;  /* 0x0000001047477211 */ /* 0x000fc800078e28ff */
[----:B------:R-:W-:-:S05]  /*21d0*/  LEA R70, R71, R70, 0x6 ;  /* 0x0000004647467211 */ /* 0x000fca00078e30ff */
[----:B------:R-:W-:-:S04]  /*21e0*/  IMAD.SHL.U32 R85, R70, 0x2, RZ ;  /* 0x0000000246557824 */ /* 0x000fc800078e00ff */
[C---:B-1----:R-:W-:Y:S01]  /*21f0*/  IMAD.WIDE.U32 R72, R85.reuse, 0x4, R82 ;  /* 0x0000000455487825 */ /* 0x042fe200078e0052 */
[C---:B------:R-:W-:Y:S02]  /*2200*/  IADD3 R71, R85.reuse, 0x10, RZ ;  /* 0x0000001055477810 */ /* 0x040fe40007ffe0ff */
[----:B------:R-:W-:-:S03]  /*2210*/  IADD3 R81, R85, 0x20, RZ ;  /* 0x0000002055517810 */ /* 0x000fc60007ffe0ff */
[--C-:B------:R-:W-:Y:S01]  /*2220*/  IMAD.WIDE.U32 R70, R71, 0x4, R82.reuse ;  /* 0x0000000447467825 */ /* 0x100fe200078e0052 */
[----:B------:R-:W2:Y:S01]  /*2230*/  LDG.E.64 R72, desc[UR6][R72.64] ;  /* 0x0000000648487981 */ /* 0x000ea2000c1e1b00 */
[----:B------:R-:W-:Y:S02]  /*2240*/  IADD3 R79, R85, 0x30, RZ ;  /* 0x00000030554f7810 */ /* 0x000fe40007ffe0ff */
        /* <DEDUP_REMOVED lines=9> */
[----:B------:R-:W-:-:S02]  /*22e0*/  IMAD.WIDE.U32 R74, R75, 0x4, R82 ;  /* 0x000000044b4a7825 */ /* 0x000fc400078e0052 */
[----:B------:R-:W5:Y:S02]  /*22f0*/  LDG.E.64 R76, desc[UR6][R76.64] ;  /* 0x000000064c4c7981 */ /* 0x000f64000c1e1b00 */
[----:B------:R-:W-:Y:S02]  /*2300*/  VIADD R123, R85, 0x70 ;  /* 0x00000070557b7836 */ /* 0x000fe40000000000 */
[--C-:B------:R-:W-:Y:S01]  /*2310*/  IMAD.WIDE.U32 R84, R121, 0x4, R82.reuse ;  /* 0x0000000479547825 */ /* 0x100fe200078e0052 */
[----:B------:R-:W5:Y:S03]  /*2320*/  LDG.E.64 R74, desc[UR6][R74.64] ;  /* 0x000000064a4a7981 */ /* 0x000f66000c1e1b00 */
        /* <DEDUP_REMOVED lines=19> */
.L_x_1245:
[----:B------:R-:W-:Y:S05]  /*2460*/  BSYNC B0 ;  /* 0x0000000000007941 */ /* 0x000fea0003800000 */
.L_x_1244:
[----:B------:R-:W0:Y:S01]  /*2470*/  SHFL.BFLY PT, R71, R82, 0x4, 0x1f ;  /* 0x0c801f0052477f89 */ /* 0x000e2200000e0000 */
[----:B------:R-:W-:Y:S01]  /*2480*/  LOP3.LUT P1, RZ, R21, 0xffffff07, RZ, 0xc0, !PT ;  /* 0xffffff0715ff7812 */ /* 0x000fe2000782c0ff */
[----:B------:R-:W-:Y:S01]  /*2490*/  ULDC.64 UR10, c[0x0][0x210] ;  /* 0x00008400000a7ab9 */ /* 0x000fe20000000a00 */
[----:B------:R-:W-:Y:S01]  /*24a0*/  SHF.L.U32 R123, R86, 0x10, RZ ;  /* 0x00000010567b7819 */ /* 0x000fe200000006ff */
[----:B------:R-:W1:Y:S01]  /*24b0*/  SHFL.BFLY PT, R70, R83, 0x4, 0x1f ;  /* 0x0c801f0053467f89 */ /* 0x000e6200000e0000 */
[----:B------:R-:W-:Y:S01]  /*24c0*/  LEA R80, P3, R28, UR10, 0x1 ;  /* 0x0000000a1c507c11 */ /* 0x000fe2000f8608ff */
[----:B------:R-:W-:Y:S01]  /*24d0*/  IMAD.U32 R121, R88, 0x10000, RZ ;  /* 0x0001000058797824 */ /* 0x000fe200078e00ff */
[----:B------:R-:W-:Y:S01]  /*24e0*/  SHF.L.U32 R122, R114, 0x10, RZ ;  /* 0x00000010727a7819 */ /* 0x000fe200000006ff */
[----:B------:R-:W-:Y:S01]  /*24f0*/  IMAD.U32 R130, R110, 0x10000, RZ ;  /* 0x000100006e827824 */ /* 0x000fe200078e00ff */
[----:B------:R-:W-:Y:S01]  /*2500*/  LEA.HI.X R81, R28, UR11, R31, 0x1, P3 ;  /* 0x0000000b1c517c11 */ /* 0x000fe200098f0c1f */
[----:B------:R-:W-:Y:S01]  /*2510*/  ULDC UR5, c[0x0][0x230] ;  /* 0x00008c0000057ab9 */ /* 0x000fe20000000800 */
[----:B------:R-:W-:Y:S01]  /*2520*/  SHF.L.U32 R126, R112, 0x10, RZ ;  /* 0x00000010707e7819 */ /* 0x000fe200000006ff */
[----:B------:R-:W-:Y:S01]  /*2530*/  IMAD.U32 R101, R101, 0x10000, RZ ;  /* 0x0001000065657824 */ /* 0x000fe200078e00ff */
[----:B------:R-:W-:Y:S01]  /*2540*/  SHF.L.U32 R134, R108, 0x10, RZ ;  /* 0x000000106c867819 */ /* 0x000fe200000006ff */
[----:B------:R-:W-:Y:S01]  /*2550*/  IMAD.U32 R87, R87, 0x10000, RZ ;  /* 0x0001000057577824 */ /* 0x000fe200078e00ff */
[----:B------:R-:W-:Y:S01]  /*2560*/  SHF.L.U32 R138, R106, 0x10, RZ ;  /* 0x000000106a8a7819 */ /* 0x000fe200000006ff */
[----:B------:R-:W-:Y:S01]  /*2570*/  IMAD.U32 R107, R107, 0x10000, RZ ;  /* 0x000100006b6b7824 */ /* 0x000fe200078e00ff */
[----:B------:R-:W-:-:S02]  /*2580*/  SHF.L.U32 R66, R66, 0x10, RZ ;  /* 0x0000001042427819 */ /* 0x000fc400000006ff */
[----:B------:R-:W-:Y:S02]  /*2590*/  SHF.L.U32 R99, R99, 0x10, RZ ;  /* 0x0000001063637819 */ /* 0x000fe400000006ff */
[----:B------:R-:W-:Y:S02]  /*25a0*/  SHF.L.U32 R97, R97, 0x10, RZ ;  /* 0x0000001061617819 */ /* 0x000fe400000006ff */
[----:B------:R-:W-:Y:S01]  /*25b0*/  SHF.L.U32 R95, R95, 0x10, RZ ;  /* 0x000000105f5f7819 */ /* 0x000fe200000006ff */
[----:B0-----:R-:W-:Y:S01]  /*25c0*/  FADD.FTZ R71, R71, R82 ;  /* 0x0000005247477221 */ /* 0x001fe20000010000 */
[----:B------:R-:W-:Y:S02]  /*25d0*/  SHF.L.U32 R93, R93, 0x10, RZ ;  /* 0x000000105d5d7819 */ /* 0x000fe400000006ff */
[----:B------:R-:W-:Y:S01]  /*25e0*/  SHF.L.U32 R91, R91, 0x10, RZ ;  /* 0x000000105b5b7819 */ /* 0x000fe200000006ff */
[----:B-1----:R-:W-:Y:S01]  /*25f0*/  FADD.FTZ R70, R70, R83 ;  /* 0x0000005346467221 */ /* 0x002fe20000010000 */
[----:B------:R-:W0:Y:S01]  /*2600*/  SHFL.BFLY PT, R72, R71, 0x2, 0x1f ;  /* 0x0c401f0047487f89 */ /* 0x000e2200000e0000 */
[----:B------:R-:W-:-:S02]  /*2610*/  SHF.L.U32 R89, R89, 0x10, RZ ;  /* 0x0000001059597819 */ /* 0x000fc400000006ff */
[----:B------:R-:W-:Y:S01]  /*2620*/  SHF.L.U32 R113, R113, 0x10, RZ ;  /* 0x0000001071717819 */ /* 0x000fe200000006ff */
[----:B------:R-:W1:Y:S01]  /*2630*/  SHFL.BFLY PT, R73, R70, 0x2, 0x1f ;  /* 0x0c401f0046497f89 */ /* 0x000e6200000e0000 */
[----:B------:R-:W-:Y:S02]  /*2640*/  SHF.L.U32 R111, R111, 0x10, RZ ;  /* 0x000000106f6f7819 */ /* 0x000fe400000006ff */
[----:B------:R-:W-:Y:S02]  /*2650*/  SHF.L.U32 R109, R109, 0x10, RZ ;  /* 0x000000106d6d7819 */ /* 0x000fe400000006ff */
[----:B------:R-:W-:Y:S02]  /*2660*/  SHF.L.U32 R69, R69, 0x10, RZ ;  /* 0x0000001045457819 */ /* 0x000fe400000006ff */
[----:B------:R-:W-:Y:S02]  /*2670*/  SHF.L.U32 R104, R104, 0x10, RZ ;  /* 0x0000001068687819 */ /* 0x000fe400000006ff */
[----:B------:R-:W-:Y:S01]  /*2680*/  LOP3.LUT R13, R13, 0x1, RZ, 0x3c, !PT ;  /* 0x000000010d0d7812 */ /* 0x000fe200078e3cff */
[----:B0-----:R-:W-:Y:S01]  /*2690*/  FADD.FTZ R76, R71, R72 ;  /* 0x00000048474c7221 */ /* 0x001fe20000010000 */
[----:B-1----:R-:W-:-:S04]  /*26a0*/  FADD.FTZ R73, R70, R73 ;  /* 0x0000004946497221 */ /* 0x002fc80000010000 */
[----:B------:R-:W0:Y:S04]  /*26b0*/  SHFL.BFLY PT, R75, R76, 0x1, 0x1f ;  /* 0x0c201f004c4b7f89 */ /* 0x000e2800000e0000 */
[----:B------:R-:W1:Y:S01]  /*26c0*/  SHFL.BFLY PT, R72, R73, 0x1, 0x1f ;  /* 0x0c201f0049487f89 */ /* 0x000e6200000e0000 */
[----:B0-----:R-:W-:Y:S01]  /*26d0*/  @!P1 FADD.FTZ R74, R76, R75 ;  /* 0x0000004b4c4a9221 */ /* 0x001fe20000010000 */
[----:B------:R-:W-:-:S03]  /*26e0*/  LEA R76, P2, R20, UR10, 0x1 ;  /* 0x0000000a144c7c11 */ /* 0x000fc6000f8408ff */
[----:B------:R-:W-:Y:S01]  /*26f0*/  @!P1 FMUL.FTZ R74, R74, 2.4414062863797880709e-05 ;  /* 0x37cccccd4a4a9820 */ /* 0x000fe20000410000 */
[----:B-1----:R-:W-:Y:S01]  /*2700*/  @!P1 FADD.FTZ R72, R73, R72 ;  /* 0x0000004849489221 */ /* 0x002fe20000010000 */
[----:B------:R-:W-:Y:S02]  /*2710*/  LEA.HI.X R77, R20, UR11, R23, 0x1, P2 ;  /* 0x0000000b144d7c11 */ /* 0x000fe400090f0c17 */
[----:B------:R-:W-:Y:S01]  /*2720*/  @!P1 FMUL.FTZ R71, R74, R74 ;  /* 0x0000004a4a479220 */ /* 0x000fe20000410000 */
[----:B------:R-:W-:-:S03]  /*2730*/  LEA R82, P2, R26, UR10, 0x1 ;  /* 0x0000000a1a527c11 */ /* 0x000fc6000f8408ff */
[----:B------:R-:W-:Y:S01]  /*2740*/  @!P1 FFMA.FTZ R71, R72, 2.4414062863797880709e-05, -R71 ;  /* 0x37cccccd48479823 */ /* 0x000fe20000010847 */
[----:B------:R-:W-:Y:S01]  /*2750*/  LEA.HI.X R83, R26, UR11, R29, 0x1, P2 ;  /* 0x0000000b1a537c11 */ /* 0x000fe200090f0c1d */
[----:B------:R-:W0:Y:S01]  /*2760*/  @!P0 LDC.64 R72, c[0x0][0x240] ;  /* 0x00009000ff488b82 */ /* 0x000e220000000a00 */
[----:B------:R-:W-:Y:S02]  /*2770*/  LEA R28, P2, R32, UR10, 0x1 ;  /* 0x0000000a201c7c11 */ /* 0x000fe4000f8408ff */
[----:B------:R-:W-:Y:S02]  /*2780*/  @!P1 FMNMX.FTZ R75, RZ, R71, !PT ;  /* 0x00000047ff4b9209 */ /* 0x000fe40007810000 */
[----:B------:R-:W-:Y:S02]  /*2790*/  LEA R26, P3, R34, UR10, 0x1 ;  /* 0x0000000a221a7c11 */ /* 0x000fe4000f8608ff */
[----:B------:R-:W-:Y:S01]  /*27a0*/  LEA.HI.X R29, R32, UR11, R35, 0x1, P2 ;  /* 0x0000000b201d7c11 */ /* 0x000fe200090f0c23 */
[----:B------:R1:W-:Y:S01]  /*27b0*/  @!P1 STS.64 [R19], R74 ;  /* 0x0000004a13009388 */ /* 0x0003e20000000a00 */
[----:B------:R-:W-:Y:S01]  /*27c0*/  BAR.SYNC.DEFER_BLOCKING 0x0 ;  /* 0x0000000000007b1d */ /* 0x000fe20000010000 */
[----:B------:R-:W-:-:S04]  /*27d0*/  LEA R78, P1, R22, UR10, 0x1 ;  /* 0x0000000a164e7c11 */ /* 0x000fc8000f8208ff */
[----:B------:R-:W-:Y:S02]  /*27e0*/  LEA.HI.X R79, R22, UR11, R25, 0x1, P1 ;  /* 0x0000000b164f7c11 */ /* 0x000fe400088f0c19 */
[----:B------:R-:W-:Y:S02]  /*27f0*/  LEA R84, P1, R24, UR10, 0x1 ;  /* 0x0000000a18547c11 */ /* 0x000fe4000f8208ff */
[----:B------:R-:W-:Y:S02]  /*2800*/  LEA R22, P4, R30, UR10, 0x1 ;  /* 0x0000000a1e167c11 */ /* 0x000fe4000f8808ff */
[----:B------:R-:W-:Y:S02]  /*2810*/  LEA.HI.X R85, R24, UR11, R27, 0x1, P1 ;  /* 0x0000000b18557c11 */ /* 0x000fe400088f0c1b */
[----:B-1----:R-:W-:Y:S02]  /*2820*/  @!P0 LEA R74, P1, R14, R21, 0x5 ;  /* 0x000000150e4a8211 */ /* 0x002fe400078228ff */
[----:B------:R-:W-:-:S02]  /*2830*/  LEA.HI.X R23, R30, UR11, R33, 0x1, P4 ;  /* 0x0000000b1e177c11 */ /* 0x000fc4000a0f0c21 */
[----:B------:R-:W-:Y:S02]  /*2840*/  LEA R24, P4, R36, UR10, 0x1 ;  /* 0x0000000a24187c11 */ /* 0x000fe4000f8808ff */
[----:B------:R-:W-:Y:S02]  /*2850*/  LEA.HI.X R27, R34, UR11, R37, 0x1, P3 ;  /* 0x0000000b221b7c11 */ /* 0x000fe400098f0c25 */
[----:B------:R-:W-:Y:S02]  /*2860*/  LEA.HI.X R25, R36, UR11, R39, 0x1, P4 ;  /* 0x0000000b24197c11 */ /* 0x000fe4000a0f0c27 */
[----:B------:R-:W-:Y:S01]  /*2870*/  @!P0 LEA.HI.X R36, R14, R17, R15, 0x5, P1 ;  /* 0x000000110e248211 */ /* 0x000fe200008f2c0f */
[----:B------:R-:W1:Y:S01]  /*2880*/  @!P0 LDS.64 R70, [R6+UR4] ;  /* 0x0000000406468984 */ /* 0x000e620008000a00 */
[----:B------:R-:W-:Y:S02]  /*2890*/  LEA R34, P2, R38, UR10, 0x1 ;  /* 0x0000000a26227c11 */ /* 0x000fe4000f8408ff */
[----:B------:R-:W-:Y:S01]  /*28a0*/  LEA R32, P3, R40, UR10, 0x1 ;  /* 0x0000000a28207c11 */ /* 0x000fe2000f8608ff */
[----:B------:R-:W2:Y:S01]  /*28b0*/  LDS.64 R20, [R4+UR4] ;  /* 0x0000000404147984 */ /* 0x000ea20008000a00 */
[----:B------:R-:W-:-:S02]  /*28c0*/  LEA R30, P4, R42, UR10, 0x1 ;  /* 0x0000000a2a1e7c11 */ /* 0x000fc4000f8808ff */
[----:B0-----:R-:W-:Y:S02]  /*28d0*/  @!P0 LEA R72, P1, R74, R72, 0x3 ;  /* 0x000000484a488211 */ /* 0x001fe400078218ff */
[----:B------:R-:W-:Y:S02]  /*28e0*/  LEA.HI.X R35, R38, UR11, R41, 0x1, P2 ;  /* 0x0000000b26237c11 */ /* 0x000fe400090f0c29 */
[----:B------:R-:W-:Y:S02]  /*28f0*/  LEA.HI.X R33, R40, UR11, R43, 0x1, P3 ;  /* 0x0000000b28217c11 */ /* 0x000fe400098f0c2b */
[----:B------:R-:W-:Y:S02]  /*2900*/  LEA.HI.X R31, R42, UR11, R45, 0x1, P4 ;  /* 0x0000000b2a1f7c11 */ /* 0x000fe4000a0f0c2d */
[----:B------:R-:W-:Y:S02]  /*2910*/  @!P0 LEA.HI.X R73, R74, R73, R36, 0x3, P1 ;  /* 0x000000494a498211 */ /* 0x000fe400008f1c24 */
[----:B------:R-:W-:-:S02]  /*2920*/  LEA R42, P1, R44, UR10, 0x1 ;  /* 0x0000000a2c2a7c11 */ /* 0x000fc4000f8208ff */
[----:B------:R-:W-:Y:S02]  /*2930*/  LEA R40, P2, R46, UR10, 0x1 ;  /* 0x0000000a2e287c11 */ /* 0x000fe4000f8408ff */
[----:B------:R-:W-:Y:S02]  /*2940*/  LEA R38, P3, R48, UR10, 0x1 ;  /* 0x0000000a30267c11 */ /* 0x000fe4000f8608ff */
[----:B------:R-:W-:Y:S02]  /*2950*/  LEA R36, P4, R50, UR10, 0x1 ;  /* 0x0000000a32247c11 */ /* 0x000fe4000f8808ff */
[----:B------:R-:W-:Y:S02]  /*2960*/  LEA.HI.X R43, R44, UR11, R47, 0x1, P1 ;  /* 0x0000000b2c2b7c11 */ /* 0x000fe400088f0c2f */
[----:B------:R-:W-:Y:S02]  /*2970*/  LEA.HI.X R41, R46, UR11, R49, 0x1, P2 ;  /* 0x0000000b2e297c11 */ /* 0x000fe400090f0c31 */
[----:B------:R-:W-:-:S02]  /*2980*/  LEA.HI.X R39, R48, UR11, R51, 0x1, P3 ;  /* 0x0000000b30277c11 */ /* 0x000fc400098f0c33 */
[----:B------:R-:W-:Y:S01]  /*2990*/  LEA.HI.X R37, R50, UR11, R53, 0x1, P4 ;  /* 0x0000000b32257c11 */ /* 0x000fe2000a0f0c35 */
[----:B------:R-:W-:Y:S01]  /*29a0*/  ULDC.64 UR10, c[0x0][0x238] ;  /* 0x00008e00000a7ab9 */ /* 0x000fe20000000a00 */
[----:B------:R-:W-:Y:S02]  /*29b0*/  SHF.L.U32 R75, R90, 0x10, RZ ;  /* 0x000000105a4b7819 */ /* 0x000fe400000006ff */
[----:B------:R-:W-:Y:S02]  /*29c0*/  SHF.L.U32 R45, R100, 0x10, RZ ;  /* 0x00000010642d7819 */ /* 0x000fe400000006ff */
[----:B------:R-:W-:Y:S02]  /*29d0*/  SHF.L.U32 R47, R98, 0x10, RZ ;  /* 0x00000010622f7819 */ /* 0x000fe400000006ff */
[----:B------:R-:W-:Y:S01]  /*29e0*/  SHF.L.U32 R49, R96, 0x10, RZ ;  /* 0x0000001060317819 */ /* 0x000fe200000006ff */
[----:B-1----:R0:W-:Y:S01]  /*29f0*/  @!P0 STG.E.64 desc[UR6][R72.64], R70 ;  /* 0x0000004648008986 */ /* 0x0021e2000c101b06 */
[----:B------:R-:W-:-:S02]  /*2a00*/  SHF.L.U32 R51, R94, 0x10, RZ ;  /* 0x000000105e337819 */ /* 0x000fc400000006ff */
[----:B------:R-:W-:Y:S01]  /*2a10*/  SHF.L.U32 R53, R92, 0x10, RZ ;  /* 0x000000105c357819 */ /* 0x000fe200000006ff */
[--C-:B--2---:R-:W-:Y:S01]  /*2a20*/  FADD.FTZ R44, R3, -R20.reuse ;  /* 0x80000014032c7221 */ /* 0x104fe20000010000 */
[----:B------:R-:W-:Y:S01]  /*2a30*/  SHF.L.U32 R90, R52, 0x10, RZ ;  /* 0x00000010345a7819 */ /* 0x000fe200000006ff */
[----:B------:R-:W-:Y:S01]  /*2a40*/  FADD.FTZ R3, R21, UR5 ;  /* 0x0000000515037e21 */ /* 0x000fe20008010000 */
[C---:B------:R-:W-:Y:S01]  /*2a50*/  FADD.FTZ R46, -R20.reuse, R45 ;  /* 0x0000002d142e7221 */ /* 0x040fe20000010100 */
[--C-:B------:R-:W-:Y:S01]  /*2a60*/  FADD.FTZ R48, R55, -R20.reuse ;  /* 0x8000001437307221 */ /* 0x100fe20000010000 */
[C---:B------:R-:W-:Y:S01]  /*2a70*/  FADD.FTZ R50, -R20.reuse, R47 ;  /* 0x0000002f14327221 */ /* 0x040fe20000010100 */
[--C-:B------:R-:W-:Y:S01]  /*2a80*/  FADD.FTZ R52, R59, -R20.reuse ;  /* 0x800000143b347221 */ /* 0x100fe20000010000 */
[C---:B------:R-:W-:Y:S01]  /*2a90*/  FADD.FTZ R74, -R20.reuse, R53 ;  /* 0x00000035144a7221 */ /* 0x040fe20000010100 */
[--C-:B------:R-:W-:Y:S01]  /*2aa0*/  FADD.FTZ R86, R119, -R20.reuse ;  /* 0x8000001477567221 */ /* 0x100fe20000010000 */
[----:B------:R-:W-:Y:S01]  /*2ab0*/  FADD.FTZ R88, -R20, R75 ;  /* 0x0000004b14587221 */ /* 0x000fe20000010100 */
[----:B0-----:R-:W-:Y:S01]  /*2ac0*/  SHF.L.U32 R71, R56, 0x10, RZ ;  /* 0x0000001038477819 */ /* 0x001fe200000006ff */
[--C-:B------:R-:W-:Y:S01]  /*2ad0*/  FADD.FTZ R56, R63, -R20.reuse ;  /* 0x800000143f387221 */ /* 0x100fe20000010000 */
[----:B------:R-:W-:Y:S01]  /*2ae0*/  SHF.L.U32 R73, R60, 0x10, RZ ;  /* 0x000000103c497819 */ /* 0x000fe200000006ff */
[C---:B------:R-:W-:Y:S01]  /*2af0*/  FADD.FTZ R60, -R20.reuse, R49 ;  /* 0x00000031143c7221 */ /* 0x040fe20000010100 */
[C---:B------:R-:W-:Y:S01]  /*2b00*/  FADD.FTZ R70, -R20.reuse, R51 ;  /* 0x0000003314467221 */ /* 0x040fe20000010100 */
[--C-:B------:R-:W-:Y:S01]  /*2b10*/  FADD.FTZ R72, R115, -R20.reuse ;  /* 0x8000001473487221 */ /* 0x100fe20000010000 */
[--C-:B------:R-:W-:Y:S01]  /*2b20*/  FADD.FTZ R92, R127, -R20.reuse ;  /* 0x800000147f5c7221 */ /* 0x100fe20000010000 */
[C---:B------:R-:W-:Y:S01]  /*2b30*/  FADD.FTZ R94, -R20.reuse, R121 ;  /* 0x00000079145e7221 */ /* 0x040fe20000010100 */
[--C-:B------:R-:W-:Y:S01]  /*2b40*/  FADD.FTZ R96, R131, -R20.reuse ;  /* 0x8000001483607221 */ /* 0x100fe20000010000 */
[C---:B------:R-:W-:Y:S01]  /*2b50*/  FADD.FTZ R98, -R20.reuse, R123 ;  /* 0x0000007b14627221 */ /* 0x040fe20000010100 */
[----:B------:R-:W-:Y:S01]  /*2b60*/  FADD.FTZ R100, R135, -R20 ;  /* 0x8000001487647221 */ /* 0x000fe20000010000 */
[C---:B------:R-:W-:Y:S01]  /*2b70*/  FADD.FTZ R106, -R20.reuse, R90 ;  /* 0x0000005a146a7221 */ /* 0x040fe20000010100 */
[--C-:B------:R-:W-:Y:S01]  /*2b80*/  FADD.FTZ R108, R139, -R20.reuse ;  /* 0x800000148b6c7221 */ /* 0x100fe20000010000 */
[C---:B------:R-:W-:Y:S01]  /*2b90*/  FADD.FTZ R110, -R20.reuse, R71 ;  /* 0x00000047146e7221 */ /* 0x040fe20000010100 */
[--C-:B------:R-:W-:Y:S01]  /*2ba0*/  FADD.FTZ R112, R143, -R20.reuse ;  /* 0x800000148f707221 */ /* 0x100fe20000010000 */
[C---:B------:R-:W-:Y:S01]  /*2bb0*/  FADD.FTZ R114, -R20.reuse, R73 ;  /* 0x0000004914727221 */ /* 0x040fe20000010100 */
[----:B------:R-:W-:Y:S01]  /*2bc0*/  FADD.FTZ R120, R147, -R20 ;  /* 0x8000001493787221 */ /* 0x000fe20000010000 */
        /* <DEDUP_REMOVED lines=8> */
[----:B------:R-:W-:Y:S01]  /*2c50*/  FADD.FTZ R138, -R20, R138 ;  /* 0x0000008a148a7221 */ /* 0x000fe20000010100 */
[----:B------:R-:W0:Y:S01]  /*2c60*/  MUFU.RSQ R3, R3 ;  /* 0x0000000300037308 */ /* 0x000e220000001400 */
[----:B------:R-:W1:Y:S01]  /*2c70*/  LDS.64 R20, [R7+UR4] ;  /* 0x0000000407147984 */ /* 0x000e620008000a00 */
[----:B------:R-:W-:-:S02]  /*2c80*/  SHF.L.U32 R59, R68, 0x10, RZ ;  /* 0x00000010443b7819 */ /* 0x000fc400000006ff */
[----:B------:R-:W-:Y:S02]  /*2c90*/  SHF.L.U32 R90, R105, 0x10, RZ ;  /* 0x00000010695a7819 */ /* 0x000fe400000006ff */
[----:B------:R-:W-:Y:S02]  /*2ca0*/  SHF.L.U32 R121, R118, 0x10, RZ ;  /* 0x0000001076797819 */ /* 0x000fe400000006ff */
[----:B------:R-:W-:-:S04]  /*2cb0*/  IADD3 R14, P1, R14, 0x2, RZ ;  /* 0x000000020e0e7810 */ /* 0x000fc80007f3e0ff */
[----:B------:R-:W-:Y:S02]  /*2cc0*/  IADD3.X R15, RZ, R15, RZ, P1, !PT ;  /* 0x0000000fff0f7210 */ /* 0x000fe40000ffe4ff */
[----:B------:R-:W-:Y:S01]  /*2cd0*/  ISETP.GE.U32.AND P1, PT, R14, UR10, PT ;  /* 0x0000000a0e007c0c */ /* 0x000fe2000bf26070 */
[----:B0-----:R-:W-:Y:S01]  /*2ce0*/  FMUL.FTZ R45, R44, R3 ;  /* 0x000000032c2d7220 */ /* 0x001fe20000410000 */
[C---:B------:R-:W-:Y:S01]  /*2cf0*/  FMUL.FTZ R46, R3.reuse, R46 ;  /* 0x0000002e032e7220 */ /* 0x040fe20000410000 */
[C---:B------:R-:W-:Y:S01]  /*2d00*/  FMUL.FTZ R51, R3.reuse, R92 ;  /* 0x0000005c03337220 */ /* 0x040fe20000410000 */
[----:B------:R-:W-:Y:S01]  /*2d10*/  FMUL.FTZ R48, R3, R48 ;  /* 0x0000003003307220 */ /* 0x000fe20000410000 */
[--C-:B------:R-:W-:Y:S01]  /*2d20*/  FFMA.FTZ R63, R45, R59, R66.reuse ;  /* 0x0000003b2d3f7223 */ /* 0x100fe20000010042 */
[--C-:B------:R-:W-:Y:S01]  /*2d30*/  FFMA.FTZ R92, R46, R90, R121.reuse ;  /* 0x0000005a2e5c7223 */ /* 0x100fe20000010079 */
        /* <DEDUP_REMOVED lines=18> */
[----:B-1----:R-:W-:Y:S01]  /*2e60*/  FADD.FTZ R21, R21, UR5 ;  /* 0x0000000515157e21 */ /* 0x002fe20008010000 */
[C---:B------:R-:W-:Y:S01]  /*2e70*/  FMUL.FTZ R88, R3.reuse, R98 ;  /* 0x0000006203587220 */ /* 0x040fe20000410000 */
[C---:B------:R-:W-:Y:S01]  /*2e80*/  FMUL.FTZ R119, R3.reuse, R50 ;  /* 0x0000003203777220 */ /* 0x040fe20000410000 */
[C---:B------:R-:W-:Y:S01]  /*2e90*/  FMUL.FTZ R106, R3.reuse, R106 ;  /* 0x0000006a036a7220 */ /* 0x040fe20000410000 */
[C---:B------:R-:W-:Y:S01]  /*2ea0*/  FMUL.FTZ R110, R3.reuse, R110 ;  /* 0x0000006e036e7220 */ /* 0x040fe20000410000 */
[C---:B------:R-:W-:Y:S01]  /*2eb0*/  FMUL.FTZ R114, R3.reuse, R114 ;  /* 0x0000007203727220 */ /* 0x040fe20000410000 */
[----:B------:R-:W0:Y:S01]  /*2ec0*/  MUFU.RSQ R21, R21 ;  /* 0x0000001500157308 */ /* 0x000e220000001400 */
        /* <DEDUP_REMOVED lines=8> */
[----:B------:R-:W-:Y:S01]  /*2f50*/  F2FP.BF16.F32.PACK_AB R92, R92, R63 ;  /* 0x0000003f5c5c723e */ /* 0x000fe200000010ff */
[C-C-:B------:R-:W-:Y:S01]  /*2f60*/  FFMA.FTZ R55, R59.reuse, R55, R66.reuse ;  /* 0x000000373b377223 */ /* 0x140fe20000010042 */
        /* <DEDUP_REMOVED lines=11> */
[----:B------:R-:W-:Y:S01]  /*3020*/  FFMA.FTZ R59, R59, R135, R66 ;  /* 0x000000873b3b7223 */ /* 0x000fe20000010042 */
        /* <DEDUP_REMOVED lines=12> */
[--C-:B------:R-:W-:Y:S01]  /*30f0*/  FFMA.FTZ R88, R90, R134, R121.reuse ;  /* 0x000000865a587223 */ /* 0x100fe20000010079 */
[----:B------:R-:W-:Y:S01]  /*3100*/  PRMT R94, R92, 0x7632, R94 ;  /* 0x000076325c5e7816 */ /* 0x000fe2000000005e */
[----:B------:R-:W-:Y:S01]  /*3110*/  FFMA.FTZ R90, R90, R138, R121 ;  /* 0x0000008a5a5a7223 */ /* 0x000fe20000010079 */
[----:B------:R-:W-:Y:S01]  /*3120*/  SHF.L.U32 R121, R54, 0x10, RZ ;  /* 0x0000001036797819 */ /* 0x000fe200000006ff */
[--C-:B------:R-:W-:Y:S01]  /*3130*/  FADD.FTZ R54, R5, -R20.reuse ;  /* 0x8000001405367221 */ /* 0x100fe20000010000 */
[----:B------:R-:W-:Y:S01]  /*3140*/  SHF.L.U32 R123, R58, 0x10, RZ ;  /* 0x000000103a7b7819 */ /* 0x000fe200000006ff */
[----:B------:R-:W-:Y:S01]  /*3150*/  FADD.FTZ R58, -R20, R101 ;  /* 0x00000065143a7221 */ /* 0x000fe20000010100 */
[----:B------:R-:W-:Y:S01]  /*3160*/  SHF.L.U32 R127, R62, 0x10, RZ ;  /* 0x000000103e7f7819 */ /* 0x000fe200000006ff */
[----:B------:R1:W-:Y:S01]  /*3170*/  STG.E.U16 desc[UR6][R76.64], R92 ;  /* 0x0000005c4c007986 */ /* 0x0003e2000c101506 */
[----:B------:R-:W-:Y:S01]  /*3180*/  SHF.L.U32 R131, R64, 0x10, RZ ;  /* 0x0000001040837819 */ /* 0x000fe200000006ff */
[--C-:B------:R-:W-:Y:S01]  /*3190*/  FADD.FTZ R62, R57, -R20.reuse ;  /* 0x80000014393e7221 */ /* 0x100fe20000010000 */
[C---:B------:R-:W-:Y:S01]  /*31a0*/  FADD.FTZ R64, -R20.reuse, R99 ;  /* 0x0000006314407221 */ /* 0x040fe20000010100 */
[----:B------:R2:W-:Y:S01]  /*31b0*/  STG.E.U16 desc[UR6][R76.64+0x2], R94 ;  /* 0x0000025e4c007986 */ /* 0x0005e2000c101506 */
[--C-:B------:R-:W-:Y:S01]  /*31c0*/  FADD.FTZ R96, R65, -R20.reuse ;  /* 0x8000001441607221 */ /* 0x100fe20000010000 */
[C---:B------:R-:W-:Y:S01]  /*31d0*/  FADD.FTZ R98, -R20.reuse, R95 ;  /* 0x0000005f14627221 */ /* 0x040fe20000010100 */
[--C-:B------:R-:W-:Y:S01]  /*31e0*/  FADD.FTZ R106, R117, -R20.reuse ;  /* 0x80000014756a7221 */ /* 0x100fe20000010000 */
[C---:B------:R-:W-:Y:S01]  /*31f0*/  FADD.FTZ R108, -R20.reuse, R93 ;  /* 0x0000005d146c7221 */ /* 0x040fe20000010100 */
[--C-:B------:R-:W-:Y:S01]  /*3200*/  FADD.FTZ R110, R125, -R20.reuse ;  /* 0x800000147d6e7221 */ /* 0x100fe20000010000 */
[C---:B------:R-:W-:Y:S01]  /*3210*/  FADD.FTZ R112, -R20.reuse, R91 ;  /* 0x0000005b14707221 */ /* 0x040fe20000010100 */
[--C-:B------:R-:W-:Y:S01]  /*3220*/  FADD.FTZ R114, R129, -R20.reuse ;  /* 0x8000001481727221 */ /* 0x100fe20000010000 */
[--C-:B-1----:R-:W-:Y:S01]  /*3230*/  FADD.FTZ R92, R61, -R20.reuse ;  /* 0x800000143d5c7221 */ /* 0x102fe20000010000 */
[C---:B------:R-:W-:Y:S01]  /*3240*/  FADD.FTZ R118, -R20.reuse, R89 ;  /* 0x0000005914767221 */ /* 0x040fe20000010100 */
[--C-:B------:R-:W-:Y:S01]  /*3250*/  FADD.FTZ R120, R133, -R20.reuse ;  /* 0x8000001485787221 */ /* 0x100fe20000010000 */
[C---:B------:R-:W-:Y:S01]  /*3260*/  FADD.FTZ R122, -R20.reuse, R87 ;  /* 0x00000057147a7221 */ /* 0x040fe20000010100 */
[C---:B--2---:R-:W-:Y:S01]  /*3270*/  FADD.FTZ R94, -R20.reuse, R97 ;  /* 0x00000061145e7221 */ /* 0x044fe20000010100 */
        /* <DEDUP_REMOVED lines=19> */
[C---:B------:R-:W-:Y:S01]  /*33b0*/  FMUL.FTZ R58, R21.reuse, R58 ;  /* 0x0000003a153a7220 */ /* 0x040fe20000410000 */
[C---:B------:R-:W-:Y:S01]  /*33c0*/  FMUL.FTZ R61, R21.reuse, R92 ;  /* 0x0000005c153d7220 */ /* 0x040fe20000410000 */
[C---:B------:R-:W-:Y:S01]  /*33d0*/  FMUL.FTZ R67, R21.reuse, R106 ;  /* 0x0000006a15437220 */ /* 0x040fe20000410000 */
[----:B------:R-:W-:Y:S01]  /*33e0*/  FMUL.FTZ R93, R21, R114 ;  /* 0x00000072155d7220 */ /* 0x000fe20000410000 */
[--C-:B------:R-:W-:Y:S01]  /*33f0*/  FFMA.FTZ R89, R57, R69, R20.reuse ;  /* 0x0000004539597223 */ /* 0x100fe20000010014 */
[--C-:B------:R-:W-:Y:S01]  /*3400*/  FFMA.FTZ R92, R58, R104, R5.reuse ;  /* 0x000000683a5c7223 */ /* 0x100fe20000010005 */
[C---:B------:R-:W-:Y:S01]  /*3410*/  FMUL.FTZ R62, R21.reuse, R62 ;  /* 0x0000003e153e7220 */ /* 0x040fe20000410000 */
[----:B------:R-:W-:Y:S01]  /*3420*/  FMUL.FTZ R91, R21, R64 ;  /* 0x00000040155b7220 */ /* 0x000fe20000410000 */
[C-C-:B------:R-:W-:Y:S01]  /*3430*/  FFMA.FTZ R101, R69.reuse, R67, R20.reuse ;  /* 0x0000004345657223 */ /* 0x140fe20000010014 */
[--C-:B------:R-:W-:Y:S01]  /*3440*/  FFMA.FTZ R67, R69, R93, R20.reuse ;  /* 0x0000005d45437223 */ /* 0x100fe20000010014 */
[----:B------:R-:W-:Y:S01]  /*3450*/  FMUL.FTZ R65, R21, R96 ;  /* 0x0000006015417220 */ /* 0x000fe20000410000 */
[----:B------:R-:W-:Y:S01]  /*3460*/  F2FP.BF16.F32.PACK_AB R93, R92, R89 ;  /* 0x000000595c5d723e */ /* 0x000fe200000010ff */
[----:B------:R-:W-:Y:S01]  /*3470*/  FFMA.FTZ R95, R69, R62, R20 ;  /* 0x0000003e455f7223 */ /* 0x000fe20000010014 */
[C-C-:B------:R-:W-:Y:S01]  /*3480*/  FFMA.FTZ R96, R104.reuse, R91, R5.reuse ;  /* 0x0000005b68607223 */ /* 0x140fe20000010005 */
        /* <DEDUP_REMOVED lines=8> */
[----:B------:R-:W-:Y:S01]  /*3510*/  FFMA.FTZ R100, R104, R100, R5 ;  /* 0x0000006468647223 */ /* 0x000fe20000010005 */
[----:B------:R-:W-:Y:S01]  /*3520*/  STG.E.U16 desc[UR6][R76.64+0x4], R93 ;  /* 0x0000045d4c007986 */ /* 0x000fe2000c101506 */
[----:B------:R-:W-:Y:S01]  /*3530*/  F2FP.BF16.F32.PACK_AB R56, R63, R56 ;  /* 0x000000383f38723e */ /* 0x000fe200000010ff */
[----:B------:R-:W-:Y:S01]  /*3540*/  FMUL.FTZ R108, R21, R108 ;  /* 0x0000006c156c7220 */ /* 0x000fe20000410000 */
[----:B------:R-:W-:Y:S01]  /*3550*/  PRMT R63, R95, 0x7632, R63 ;  /* 0x000076325f3f7816 */ /* 0x000fe2000000003f */
[----:B------:R0:W-:Y:S01]  /*3560*/  STG.E.U16 desc[UR6][R76.64+0x6], R106 ;  /* 0x0000066a4c007986 */ /* 0x0001e2000c101506 */
[C---:B------:R-:W-:Y:S01]  /*3570*/  FMUL.FTZ R87, R21.reuse, R110 ;  /* 0x0000006e15577220 */ /* 0x040fe20000410000 */
[----:B------:R-:W-:Y:S01]  /*3580*/  FMUL.FTZ R112, R21, R112 ;  /* 0x0000007015707220 */ /* 0x000fe20000410000 */
[----:B------:R-:W-:Y:S01]  /*3590*/  F2FP.BF16.F32.PACK_AB R97, R98, R97 ;  /* 0x000000616261723e */ /* 0x000fe200000010ff */
[--C-:B------:R-:W-:Y:S01]  /*35a0*/  FFMA.FTZ R108, R104, R108, R5.reuse ;  /* 0x0000006c686c7223 */ /* 0x100fe20000010005 */
[----:B------:R-:W-:Y:S01]  /*35b0*/  F2FP.BF16.F32.PACK_AB R55, R60, R55 ;  /* 0x000000373c37723e */ /* 0x000fe200000010ff */
[----:B------:R-:W-:Y:S01]  /*35c0*/  FFMA.FTZ R87, R69, R87, R20 ;  /* 0x0000005745577223 */ /* 0x000fe20000010014 */
[----:B------:R-:W-:Y:S01]  /*35d0*/  F2FP.BF16.F32.PACK_AB R99, R100, R99 ;  /* 0x000000636463723e */ /* 0x000fe200000010ff */
[----:B------:R-:W-:Y:S01]  /*35e0*/  FFMA.FTZ R112, R104, R112, R5 ;  /* 0x0000007068707223 */ /* 0x000fe20000010005 */
[----:B------:R-:W-:Y:S01]  /*35f0*/  STG.E.U16 desc[UR6][R78.64], R119 ;  /* 0x000000774e007986 */ /* 0x000fe2000c101506 */
[----:B------:R-:W-:Y:S01]  /*3600*/  PRMT R60, R97, 0x7632, R60 ;  /* 0x00007632613c7816 */ /* 0x000fe2000000003c */
[----:B------:R-:W-:Y:S01]  /*3610*/  FMUL.FTZ R118, R21, R118 ;  /* 0x0000007615767220 */ /* 0x000fe20000410000 */
[----:B0-----:R-:W-:Y:S01]  /*3620*/  PRMT R77, R119, 0x7632, R77 ;  /* 0x00007632774d7816 */ /* 0x001fe2000000004d */
[----:B------:R-:W-:Y:S01]  /*3630*/  STG.E.U16 desc[UR6][R78.64+0x4], R95 ;  /* 0x0000045f4e007986 */ /* 0x000fe2000c101506 */
[----:B------:R-:W-:Y:S01]  /*3640*/  PRMT R76, R56, 0x7632, R76 ;  /* 0x00007632384c7816 */ /* 0x000fe2000000004c */
[--C-:B------:R-:W-:Y:S01]  /*3650*/  FFMA.FTZ R118, R104, R118, R5.reuse ;  /* 0x0000007668767223 */ /* 0x100fe20000010005 */
[----:B------:R-:W-:Y:S01]  /*3660*/  F2FP.BF16.F32.PACK_AB R53, R66, R53 ;  /* 0x000000354235723e */ /* 0x000fe200000010ff */
        /* <DEDUP_REMOVED lines=9> */
[----:B------:R-:W-:Y:S01]  /*3700*/  F2FP.BF16.F32.PACK_AB R67, R118, R67 ;  /* 0x000000437643723e */ /* 0x000fe200000010ff */
[--C-:B------:R-:W-:Y:S01]  /*3710*/  FFMA.FTZ R65, R69, R107, R20.reuse ;  /* 0x0000006b45417223 */ /* 0x100fe20000010014 */
[----:B------:R-:W-:Y:S01]  /*3720*/  FFMA.FTZ R122, R104, R122, R5 ;  /* 0x0000007a687a7223 */ /* 0x000fe20000010005 */
[----:B------:R-:W-:Y:S01]  /*3730*/  STG.E.U16 desc[UR6][R84.64+0x2], R76 ;  /* 0x0000024c54007986 */ /* 0x000fe2000c101506 */
[C---:B------:R-:W-:Y:S01]  /*3740*/  FMUL.FTZ R109, R21.reuse, R124 ;  /* 0x0000007c156d7220 */ /* 0x040fe20000410000 */
[----:B------:R-:W-:Y:S01]  /*3750*/  FMUL.FTZ R126, R21, R126 ;  /* 0x0000007e157e7220 */ /* 0x000fe20000410000 */
[----:B------:R-:W-:Y:S01]  /*3760*/  F2FP.BF16.F32.PACK_AB R50, R115, R50 ;  /* 0x000000327332723e */ /* 0x000fe200000010ff */
[----:B------:R-:W-:Y:S01]  /*3770*/  STG.E.U16 desc[UR6][R84.64+0x4], R97 ;  /* 0x0000046154007986 */ /* 0x000fe2000c101506 */
[----:B0-----:R-:W-:Y:S01]  /*3780*/  PRMT R63, R55, 0x7632, R63 ;  /* 0x00007632373f7816 */ /* 0x001fe2000000003f */
[----:B------:R-:W-:Y:S01]  /*3790*/  FFMA.FTZ R64, R69, R109, R20 ;  /* 0x0000006d45407223 */ /* 0x000fe20000010014 */
[----:B------:R-:W-:Y:S01]  /*37a0*/  F2FP.BF16.F32.PACK_AB R65, R122, R65 ;  /* 0x000000417a41723e */ /* 0x000fe200000010ff */
[----:B------:R0:W-:Y:S01]  /*37b0*/  STG.E.U16 desc[UR6][R84.64+0x6], R60 ;  /* 0x0000063c54007986 */ /* 0x0001e2000c101506 */
[----:B-1----:R-:W-:Y:S01]  /*37c0*/  PRMT R56, R99, 0x7632, R56 ;  /* 0x0000763263387816 */ /* 0x002fe20000000038 */
[--C-:B------:R-:W-:Y:S01]  /*37d0*/  FFMA.FTZ R107, R104, R126, R5.reuse ;  /* 0x0000007e686b7223 */ /* 0x100fe20000010005 */
[C---:B------:R-:W-:Y:S01]  /*37e0*/  FMUL.FTZ R111, R21.reuse, R128 ;  /* 0x00000080156f7220 */ /* 0x040fe20000410000 */
[----:B------:R1:W-:Y:S01]  /*37f0*/  STG.E.U16 desc[UR6][R82.64], R55 ;  /* 0x0000003752007986 */ /* 0x0003e2000c101506 */
[C---:B------:R-:W-:Y:S01]  /*3800*/  FMUL.FTZ R130, R21.reuse, R130 ;  /* 0x0000008215827220 */ /* 0x040fe20000410000 */
[C---:B------:R-:W-:Y:S01]  /*3810*/  FMUL.FTZ R113, R21.reuse, R132 ;  /* 0x0000008415717220 */ /* 0x040fe20000410000 */
[----:B------:R-:W-:Y:S01]  /*3820*/  FMUL.FTZ R134, R21, R134 ;  /* 0x0000008615867220 */ /* 0x000fe20000410000 */
[----:B------:R-:W-:Y:S01]  /*3830*/  STG.E.U16 desc[UR6][R82.64+0x2], R63 ;  /* 0x0000023f52007986 */ /* 0x000fe2000c101506 */
[----:B------:R-:W-:Y:S01]  /*3840*/  F2FP.BF16.F32.PACK_AB R49, R74, R49 ;  /* 0x000000314a31723e */ /* 0x000fe200000010ff */
[----:B------:R-:W-:Y:S01]  /*3850*/  FFMA.FTZ R62, R69, R111, R20 ;  /* 0x0000006f453e7223 */ /* 0x000fe20000010014 */
[----:B------:R-:W-:Y:S01]  /*3860*/  F2FP.BF16.F32.PACK_AB R64, R107, R64 ;  /* 0x000000406b40723e */ /* 0x000fe200000010ff */
[----:B------:R-:W-:Y:S01]  /*3870*/  STG.E.U16 desc[UR6][R82.64+0x4], R99 ;  /* 0x0000046352007986 */ /* 0x000fe2000c101506 */
[----:B0-----:R-:W-:Y:S01]  /*3880*/  PRMT R60, R53, 0x7632, R60 ;  /* 0x00007632353c7816 */ /* 0x001fe2000000003c */
[C---:B------:R-:W-:Y:S01]  /*3890*/  FFMA.FTZ R91, R104.reuse, R130, R5 ;  /* 0x00000082685b7223 */ /* 0x040fe20000010005 */
[----:B------:R-:W-:Y:S01]  /*38a0*/  FFMA.FTZ R61, R69, R113, R20 ;  /* 0x00000071453d7223 */ /* 0x000fe20000010014 */
[----:B------:R0:W-:Y:S01]  /*38b0*/  STG.E.U16 desc[UR6][R82.64+0x6], R56 ;  /* 0x0000063852007986 */ /* 0x0001e2000c101506 */
[----:B-1----:R-:W-:Y:S01]  /*38c0*/  PRMT R55, R101, 0x7632, R55 ;  /* 0x0000763265377816 */ /* 0x002fe20000000037 */
[----:B------:R-:W-:Y:S01]  /*38d0*/  FFMA.FTZ R94, R104, R134, R5 ;  /* 0x00000086685e7223 */ /* 0x000fe20000010005 */
[----:B------:R-:W-:Y:S01]  /*38e0*/  F2FP.BF16.F32.PACK_AB R48, R105, R48 ;  /* 0x000000306930723e */ /* 0x000fe200000010ff */
[----:B------:R1:W-:Y:S01]  /*38f0*/  STG.E.U16 desc[UR6][R80.64], R53 ;  /* 0x0000003550007986 */ /* 0x0003e2000c101506 */
[C---:B------:R-:W-:Y:S01]  /*3900*/  FMUL.FTZ R117, R21.reuse, R136 ;  /* 0x0000008815757220 */ /* 0x040fe20000410000 */
[C---:B------:R-:W-:Y:S01]  /*3910*/  FMUL.FTZ R138, R21.reuse, R138 ;  /* 0x0000008a158a7220 */ /* 0x040fe20000410000 */
[C---:B------:R-:W-:Y:S01]  /*3920*/  FMUL.FTZ R121, R21.reuse, R140 ;  /* 0x0000008c15797220 */ /* 0x040fe20000410000 */
[----:B------:R-:W-:Y:S01]  /*3930*/  STG.E.U16 desc[UR6][R80.64+0x2], R60 ;  /* 0x0000023c50007986 */ /* 0x000fe2000c101506 */
[----:B------:R-:W-:Y:S01]  /*3940*/  FMUL.FTZ R142, R21, R142 ;  /* 0x0000008e158e7220 */ /* 0x000fe20000410000 */
[----:B------:R-:W-:Y:S01]  /*3950*/  F2FP.BF16.F32.PACK_AB R62, R91, R62 ;  /* 0x0000003e5b3e723e */ /* 0x000fe200000010ff */
[C---:B------:R-:W-:Y:S01]  /*3960*/  FMUL.FTZ R123, R21.reuse, R144 ;  /* 0x00000090157b7220 */ /* 0x040fe20000410000 */
[----:B0-----:R-:W-:Y:S01]  /*3970*/  PRMT R56, R52, 0x7632, R56 ;  /* 0x0000763234387816 */ /* 0x001fe20000000038 */
[----:B------:R-:W-:Y:S01]  /*3980*/  STG.E.U16 desc[UR6][R80.64+0x4], R101 ;  /* 0x0000046550007986 */ /* 0x000fe2000c101506 */
[----:B------:R-:W-:Y:S01]  /*3990*/  FMUL.FTZ R125, R21, R148 ;  /* 0x00000094157d7220 */ /* 0x000fe20000410000 */
[--C-:B------:R-:W-:Y:S01]  /*39a0*/  FFMA.FTZ R58, R69, R117, R20.reuse ;  /* 0x00000075453a7223 */ /* 0x100fe20000010014 */
[----:B-1----:R-:W-:Y:S01]  /*39b0*/  PRMT R53, R87, 0x7632, R53 ;  /* 0x0000763257357816 */ /* 0x002fe20000000035 */
[----:B------:R-:W-:Y:S01]  /*39c0*/  STG.E.U16 desc[UR6][R80.64+0x6], R55 ;  /* 0x0000063750007986 */ /* 0x000fe2000c101506 */
[--C-:B------:R-:W-:Y:S01]  /*39d0*/  FFMA.FTZ R89, R104, R138, R5.reuse ;  /* 0x0000008a68597223 */ /* 0x100fe20000010005 */
[----:B------:R-:W-:Y:S01]  /*39e0*/  F2FP.BF16.F32.PACK_AB R47, R72, R47 ;  /* 0x0000002f482f723e */ /* 0x000fe200000010ff */
[----:B------:R-:W-:Y:S01]  /*39f0*/  FMUL.FTZ R127, R21, R152 ;  /* 0x00000098157f7220 */ /* 0x000fe20000410000 */
[----:B------:R0:W-:Y:S01]  /*3a00*/  STG.E.U16 desc[UR6][R22.64], R52 ;  /* 0x0000003416007986 */ /* 0x0001e2000c101506 */
[----:B------:R-:W-:Y:S01]  /*3a10*/  F2FP.BF16.F32.PACK_AB R61, R94, R61 ;  /* 0x0000003d5e3d723e */ /* 0x000fe200000010ff */
[--C-:B------:R-:W-:Y:S01]  /*3a20*/  FFMA.FTZ R57, R69, R121, R20.reuse ;  /* 0x0000007945397223 */ /* 0x100fe20000010014 */
[C-C-:B------:R-:W-:Y:S01]  /*3a30*/  FFMA.FTZ R92, R104.reuse, R142, R5.reuse ;  /* 0x0000008e685c7223 */ /* 0x140fe20000010005 */
[----:B------:R-:W-:Y:S01]  /*3a40*/  STG.E.U16 desc[UR6][R22.64+0x2], R56 ;  /* 0x0000023816007986 */ /* 0x000fe2000c101506 */
[----:B------:R-:W-:Y:S01]  /*3a50*/  F2FP.BF16.F32.PACK_AB R46, R75, R46 ;  /* 0x0000002e4b2e723e */ /* 0x000fe200000010ff */
[C---:B------:R-:W-:Y:S01]  /*3a60*/  FMUL.FTZ R146, R21.reuse, R146 ;  /* 0x0000009215927220 */ /* 0x040fe20000410000 */
[C---:B------:R-:W-:Y:S01]  /*3a70*/  FMUL.FTZ R150, R21.reuse, R150 ;  /* 0x0000009615967220 */ /* 0x040fe20000410000 */
[----:B------:R-:W-:Y:S01]  /*3a80*/  STG.E.U16 desc[UR6][R22.64+0x4], R87 ;  /* 0x0000045716007986 */ /* 0x000fe2000c101506 */
[----:B------:R-:W-:Y:S01]  /*3a90*/  FMUL.FTZ R154, R21, R154 ;  /* 0x0000009a159a7220 */ /* 0x000fe20000410000 */
[C-C-:B------:R-:W-:Y:S01]  /*3aa0*/  FFMA.FTZ R54, R69.reuse, R123, R20.reuse ;  /* 0x0000007b45367223 */ /* 0x140fe20000010014 */
[----:B------:R-:W-:Y:S01]  /*3ab0*/  FFMA.FTZ R21, R69, R125, R20 ;  /* 0x0000007d45157223 */ /* 0x000fe20000010014 */
[----:B------:R1:W-:Y:S01]  /*3ac0*/  STG.E.U16 desc[UR6][R22.64+0x6], R53 ;  /* 0x0000063516007986 */ /* 0x0003e2000c101506 */
[----:B0-----:R-:W-:Y:S01]  /*3ad0*/  PRMT R52, R67, 0x7632, R52 ;  /* 0x0000763243347816 */ /* 0x001fe20000000034 */
[----:B------:R-:W-:Y:S01]  /*3ae0*/  FFMA.FTZ R20, R69, R127, R20 ;  /* 0x0000007f45147223 */ /* 0x000fe20000010014 */
[----:B------:R-:W-:Y:S01]  /*3af0*/  F2FP.BF16.F32.PACK_AB R58, R89, R58 ;  /* 0x0000003a593a723e */ /* 0x000fe200000010ff */
[----:B------:R-:W-:Y:S01]  /*3b00*/  STG.E.U16 desc[UR6][R28.64], R51 ;  /* 0x000000331c007986 */ /* 0x000fe2000c101506 */
[--C-:B------:R-:W-:Y:S01]  /*3b10*/  FFMA.FTZ R69, R104, R146, R5.reuse ;  /* 0x0000009268457223 */ /* 0x100fe20000010005 */
[----:B------:R-:W-:Y:S01]  /*3b20*/  F2FP.BF16.F32.PACK_AB R45, R70, R45 ;  /* 0x0000002d462d723e */ /* 0x000fe200000010ff */
[--C-:B------:R-:W-:Y:S01]  /*3b30*/  FFMA.FTZ R86, R104, R150, R5.reuse ;  /* 0x0000009668567223 */ /* 0x100fe20000010005 */
[----:B------:R-:W-:Y:S01]  /*3b40*/  STG.E.U16 desc[UR6][R28.64+0x4], R67 ;  /* 0x000004431c007986 */ /* 0x000fe2000c101506 */
[----:B------:R-:W-:Y:S01]  /*3b50*/  F2FP.BF16.F32.PACK_AB R57, R92, R57 ;  /* 0x000000395c39723e */ /* 0x000fe200000010ff */
[----:B------:R-:W-:Y:S01]  /*3b60*/  FFMA.FTZ R5, R104, R154, R5 ;  /* 0x0000009a68057223 */ /* 0x000fe20000010005 */
[----:B------:R-:W-:Y:S01]  /*3b70*/  F2FP.BF16.F32.PACK_AB R44, R73, R44 ;  /* 0x0000002c492c723e */ /* 0x000fe200000010ff */
[----:B------:R-:W-:Y:S01]  /*3b80*/  STG.E.U16 desc[UR6][R28.64+0x6], R52 ;  /* 0x000006341c007986 */ /* 0x000fe2000c101506 */
[----:B-1----:R-:W-:-:S02]  /*3b90*/  PRMT R23, R51, 0x7632, R23 ;  /* 0x0000763233177816 */ /* 0x002fc40000000017 */
[----:B------:R-:W-:Y:S02]  /*3ba0*/  PRMT R22, R50, 0x7632, R22 ;  /* 0x0000763232167816 */ /* 0x000fe40000000016 */
[----:B------:R-:W-:Y:S01]  /*3bb0*/  F2FP.BF16.F32.PACK_AB R54, R69, R54 ;  /* 0x000000364536723e */ /* 0x000fe200000010ff */
[----:B------:R0:W-:Y:S01]  /*3bc0*/  STG.E.U16 desc[UR6][R28.64+0x2], R23 ;  /* 0x000002171c007986 */ /* 0x0001e2000c101506 */
[----:B------:R-:W-:Y:S02]  /*3bd0*/  F2FP.BF16.F32.PACK_AB R3, R88, R3 ;  /* 0x000000035803723e */ /* 0x000fe400000010ff */
[----:B------:R-:W-:Y:S01]  /*3be0*/  F2FP.BF16.F32.PACK_AB R21, R86, R21 ;  /* 0x000000155615723e */ /* 0x000fe200000010ff */
[----:B------:R-:W-:Y:S01]  /*3bf0*/  STG.E.U16 desc[UR6][R26.64], R50 ;  /* 0x000000321a007986 */ /* 0x000fe2000c101506 */
[----:B------:R-:W-:Y:S02]  /*3c00*/  F2FP.BF16.F32.PACK_AB R59, R90, R59 ;  /* 0x0000003b5a3b723e */ /* 0x000fe400000010ff */
[----:B------:R-:W-:Y:S01]  /*3c10*/  F2FP.BF16.F32.PACK_AB R5, R5, R20 ;  /* 0x000000140505723e */ /* 0x000fe200000010ff */
[----:B------:R1:W-:Y:S01]  /*3c20*/  STG.E.U16 desc[UR6][R26.64+0x2], R22 ;  /* 0x000002161a007986 */ /* 0x0003e2000c101506 */
[----:B------:R-:W-:-:S02]  /*3c30*/  PRMT R20, R59, 0x7632, R20 ;  /* 0x000076323b147816 */ /* 0x000fc40000000014 */
[----:B------:R-:W-:Y:S01]  /*3c40*/  ISETP.GE.AND.EX P1, PT, R15, UR11, PT, P1 ;  /* 0x0000000b0f007c0c */ /* 0x000fe2000bf26310 */
[----:B------:R-:W-:Y:S01]  /*3c50*/  STG.E.U16 desc[UR6][R26.64+0x4], R65 ;  /* 0x000004411a007986 */ /* 0x000fe2000c101506 */
[----:B0-----:R-:W-:Y:S02]  /*3c60*/  PRMT R29, R65, 0x7632, R29 ;  /* 0x00007632411d7816 */ /* 0x001fe4000000001d */
[----:B------:R-:W-:-:S03]  /*3c70*/  PRMT R23, R49, 0x7632, R23 ;  /* 0x0000763231177816 */ /* 0x000fc60000000017 */
[----:B------:R0:W-:Y:S01]  /*3c80*/  STG.E.U16 desc[UR6][R26.64+0x6], R29 ;  /* 0x0000061d1a007986 */ /* 0x0001e2000c101506 */
[----:B-1----:R-:W-:-:S03]  /*3c90*/  PRMT R22, R48, 0x7632, R22 ;  /* 0x0000763230167816 */ /* 0x002fc60000000016 */
[----:B------:R-:W-:Y:S04]  /*3ca0*/  STG.E.U16 desc[UR6][R24.64], R49 ;  /* 0x0000003118007986 */ /* 0x000fe8000c101506 */
[----:B------:R1:W-:Y:S01]  /*3cb0*/  STG.E.U16 desc[UR6][R24.64+0x2], R23 ;  /* 0x0000021718007986 */ /* 0x0003e2000c101506 */
[----:B0-----:R-:W-:-:S03]  /*3cc0*/  PRMT R27, R64, 0x7632, R27 ;  /* 0x00007632401b7816 */ /* 0x001fc6000000001b */
[----:B------:R-:W-:Y:S04]  /*3cd0*/  STG.E.U16 desc[UR6][R24.64+0x4], R64 ;  /* 0x0000044018007986 */ /* 0x000fe8000c101506 */
[----:B------:R0:W-:Y:S01]  /*3ce0*/  STG.E.U16 desc[UR6][R24.64+0x6], R27 ;  /* 0x0000061b18007986 */ /* 0x0001e2000c101506 */
[----:B-1----:R-:W-:-:S03]  /*3cf0*/  PRMT R23, R47, 0x7632, R23 ;  /* 0x000076322f177816 */ /* 0x002fc60000000017 */
[----:B------:R1:W-:Y:S04]  /*3d00*/  STG.E.U16 desc[UR6][R34.64+0x2], R22 ;  /* 0x0000021622007986 */ /* 0x0003e8000c101506 */
[----:B------:R-:W-:Y:S01]  /*3d10*/  STG.E.U16 desc[UR6][R34.64], R48 ;  /* 0x0000003022007986 */ /* 0x000fe2000c101506 */
[----:B0-----:R-:W-:-:S03]  /*3d20*/  PRMT R25, R62, 0x7632, R25 ;  /* 0x000076323e197816 */ /* 0x001fc60000000019 */
[----:B------:R-:W-:Y:S01]  /*3d30*/  STG.E.U16 desc[UR6][R34.64+0x4], R62 ;  /* 0x0000043e22007986 */ /* 0x000fe2000c101506 */
[----:B------:R-:W-:Y:S02]  /*3d40*/  PRMT R24, R61, 0x7632, R24 ;  /* 0x000076323d187816 */ /* 0x000fe40000000018 */
[----:B-1----:R-:W-:Y:S01]  /*3d50*/  PRMT R22, R46, 0x7632, R22 ;  /* 0x000076322e167816 */ /* 0x002fe20000000016 */
[----:B------:R0:W-:Y:S04]  /*3d60*/  STG.E.U16 desc[UR6][R34.64+0x6], R25 ;  /* 0x0000061922007986 */ /* 0x0001e8000c101506 */
[----:B------:R-:W-:Y:S04]  /*3d70*/  STG.E.U16 desc[UR6][R32.64], R47 ;  /* 0x0000002f20007986 */ /* 0x000fe8000c101506 */
[----:B------:R1:W-:Y:S04]  /*3d80*/  STG.E.U16 desc[UR6][R32.64+0x2], R23 ;  /* 0x0000021720007986 */ /* 0x0003e8000c101506 */
[----:B------:R-:W-:Y:S01]  /*3d90*/  STG.E.U16 desc[UR6][R32.64+0x4], R61 ;  /* 0x0000043d20007986 */ /* 0x000fe2000c101506 */
[----:B0-----:R-:W-:-:S03]  /*3da0*/  PRMT R25, R58, 0x7632, R25 ;  /* 0x000076323a197816 */ /* 0x001fc60000000019 */
[----:B------:R0:W-:Y:S04]  /*3db0*/  STG.E.U16 desc[UR6][R32.64+0x6], R24 ;  /* 0x0000061820007986 */ /* 0x0001e8000c101506 */
[----:B------:R2:W-:Y:S01]  /*3dc0*/  STG.E.U16 desc[UR6][R30.64+0x2], R22 ;  /* 0x000002161e007986 */ /* 0x0005e2000c101506 */
[----:B-1----:R-:W-:-:S03]  /*3dd0*/  PRMT R23, R45, 0x7632, R23 ;  /* 0x000076322d177816 */ /* 0x002fc60000000017 */
[----:B------:R-:W-:Y:S01]  /*3de0*/  STG.E.U16 desc[UR6][R30.64], R46 ;  /* 0x0000002e1e007986 */ /* 0x000fe2000c101506 */
[----:B0-----:R-:W-:-:S03]  /*3df0*/  PRMT R24, R57, 0x7632, R24 ;  /* 0x0000763239187816 */ /* 0x001fc60000000018 */
[----:B------:R-:W-:Y:S01]  /*3e00*/  STG.E.U16 desc[UR6][R30.64+0x4], R58 ;  /* 0x0000043a1e007986 */ /* 0x000fe2000c101506 */
[----:B--2---:R-:W-:-:S03]  /*3e10*/  PRMT R22, R44, 0x7632, R22 ;  /* 0x000076322c167816 */ /* 0x004fc60000000016 */
        /* <DEDUP_REMOVED lines=8> */
[----:B------:R1:W-:Y:S01]  /*3ea0*/  STG.E.U16 desc[UR6][R40.64], R44 ;  /* 0x0000002c28007986 */ /* 0x0003e2000c101506 */
[----:B0-----:R-:W-:-:S03]  /*3eb0*/  PRMT R24, R21, 0x7632, R24 ;  /* 0x0000763215187816 */ /* 0x001fc60000000018 */
[----:B------:R1:W-:Y:S01]  /*3ec0*/  STG.E.U16 desc[UR6][R40.64+0x4], R54 ;  /* 0x0000043628007986 */ /* 0x0003e2000c101506 */
[----:B--2---:R-:W-:-:S03]  /*3ed0*/  PRMT R22, R5, 0x7632, R22 ;  /* 0x0000763205167816 */ /* 0x004fc60000000016 */
[----:B------:R1:W-:Y:S04]  /*3ee0*/  STG.E.U16 desc[UR6][R40.64+0x6], R25 ;  /* 0x0000061928007986 */ /* 0x0003e8000c101506 */
        /* <DEDUP_REMOVED lines=10> */
.L_x_1247:
        /* <DEDUP_REMOVED lines=15> */
.L_x_2767:


//--------------------- .text._ZN13group_norm_v214gn_cuda_kernelI13__nv_bfloat16Li320ELi1ELi32ELi10ELi4096ELb0ELi128ELi320ELi320ELi4ELb1ELi4ELb0ELb0ENS_16CompileConditionILi900EEEEEvPT_PKS4_S7_S7_flPfS8_Pj --------------------------
	.section	.text._ZN13group_norm_v214gn_cuda_kernelI13__nv_bfloat16Li320ELi1ELi32ELi10ELi4096ELb0ELi128ELi320ELi320ELi4ELb1ELi4ELb0ELb0ENS_16CompileConditionILi900EEEEEvPT_PKS4_S7_S7_flPfS8_Pj,"ax",@progbits
	.align	128
        .global         _ZN13group_norm_v214gn_cuda_kernelI13__nv_bfloat16Li320ELi1ELi32ELi10ELi4096ELb0ELi128ELi320ELi320ELi4ELb1ELi4ELb0ELb0ENS_16CompileConditionILi900EEEEEvPT_PKS4_S7_S7_flPfS8_Pj
        .type           _ZN13group_norm_v214gn_cuda_kernelI13__nv_bfloat16Li320ELi1ELi32ELi10ELi4096ELb0ELi128ELi320ELi320ELi4ELb1ELi4ELb0ELb0ENS_16CompileConditionILi900EEEEEvPT_PKS4_S7_S7_flPfS8_Pj,@function
        .size           _ZN13group_norm_v214gn_cuda_kernelI13__nv_bfloat16Li320ELi1ELi32ELi10ELi4096ELb0ELi128ELi320ELi320ELi4ELb1ELi4ELb0ELb0ENS_16CompileConditionILi900EEEEEvPT_PKS4_S7_S7_flPfS8_Pj,(.L_x_2768 - _ZN13group_norm_v214gn_cuda_kernelI13__nv_bfloat16Li320ELi1ELi32ELi10ELi4096ELb0ELi128ELi320ELi320ELi4ELb1ELi4ELb0ELb0ENS_16CompileConditionILi900EEEEEvPT_PKS4_S7_S7_flPfS8_Pj)
        .other          _ZN13group_norm_v214gn_cuda_kernelI13__nv_bfloat16Li320ELi1ELi32ELi10ELi4096ELb0ELi128ELi320ELi320ELi4ELb1ELi4ELb0ELb0ENS_16CompileConditionILi900EEEEEvPT_PKS4_S7_S7_flPfS8_Pj,@"STO_CUDA_ENTRY STV_DEFAULT"
_ZN13group_norm_v214gn_cuda_kernelI13__nv_bfloat16Li320ELi1ELi32ELi10ELi4096ELb0ELi128ELi320ELi320ELi4ELb1ELi4ELb0ELb0ENS_16CompileConditionILi900EEEEEvPT_PKS4_S7_S7_flPfS8_Pj:
.text._ZN13group_norm_v214gn_cuda_kernelI13__nv_bfloat16Li320ELi1ELi32ELi10ELi4096ELb0ELi128ELi320ELi320ELi4ELb1ELi4ELb0ELb0ENS_16CompileConditionILi900EEEEEvPT_PKS4_S7_S7_flPfS8_Pj:
[----:B------:R-:W0:Y:S08]  /*0000*/  LDC R1, c[0x0][0x28] ;  /* 0x00000a00ff017b82 */ /* 0x000e300000000800 */
[----:B------:R-:W1:Y:S01]  /*0010*/  S2UR UR8, SR_CTAID.Y ;  /* 0x00000000000879c3 */ /* 0x000e620000002600 */
[----:B0-----:R-:W-:-:S07]  /*0020*/  IADD3 R1, R1, -0x170, RZ ;  /* 0xfffffe9001017810 */ /* 0x001fce0007ffe0ff */
[----:B------:R-:W1:Y:S02]  /*0030*/  LDC.64 R2, c[0x0][0x238] ;  /* 0x00008e00ff027b82 */ /* 0x000e640000000a00 */
[----:B-1----:R-:W-:-:S04]  /*0040*/  ISETP.LE.U32.AND P0, PT, R2, UR8, PT ;  /* 0x0000000802007c0c */ /* 0x002fc8000bf03070 */
[----:B------:R-:W-:-:S13]  /*0050*/  ISETP.GE.AND.EX P0, PT, RZ, R3, PT, P0 ;  /* 0x00000003ff00720c */ /* 0x000fda0003f06300 */
[----:B------:R-:W-:Y:S05]  /*0060*/  @P0 EXIT ;  /* 0x000000000000094d */ /* 0x000fea0003800000 */
[----:B------:R-:W0:Y:S01]  /*0070*/  S2R R12, SR_TID.X ;  /* 0x00000000000c7919 */ /* 0x000e220000002100 */
[----:B------:R-:W1:Y:S01]  /*0080*/  S2UR UR5, SR_CgaCtaId ;  /* 0x00000000000579c3 */ /* 0x000e620000008800 */
[----:B------:R-:W-:Y:S01]  /*0090*/  UMOV UR4, 0x400 ;  /* 0x0000040000047882 */ /* 0x000fe20000000000 */
[----:B------:R-:W-:Y:S01]  /*00a0*/  ULDC.64 UR10, c[0x0][0x240] ;  /* 0x00009000000a7ab9 */ /* 0x000fe20000000a00 */
[----:B------:R-:W2:Y:S01]  /*00b0*/  S2R R8, SR_CTAID.X ;  /* 0x0000000000087919 */ /* 0x000ea20000002500 */
[----:B------:R-:W-:Y:S01]  /*00c0*/  HFMA2.MMA R136, -RZ, RZ, 0, 0 ;  /* 0x00000000ff887435 */ /* 0x000fe200000001ff */
[----:B------:R-:W-:Y:S02]  /*00d0*/  ISETP.EQ.U32.AND P1, PT, RZ, UR10, PT ;  /* 0x0000000aff007c0c */ /* 0x000fe4000bf22070 */
[----:B------:R-:W-:Y:S01]  /*00e0*/  MOV R137, UR8 ;  /* 0x0000000800897c02 */ /* 0x000fe20008000f00 */
[----:B------:R-:W3:Y:S01]  /*00f0*/  LDC.64 R70, c[0x0][0x250] ;  /* 0x00009400ff467b82 */ /* 0x000ee20000000a00 */
[----:B-1----:R-:W-:-:S02]  /*0100*/  ULEA UR6, UR5, UR4, 0x18 ;  /* 0x0000000405067291 */ /* 0x002fc4000f8ec03f */
[----:B------:R-:W-:-:S04]  /*0110*/  UIADD3 UR4, UR4, 0x1900, URZ ;  /* 0x0000190004047890 */ /* 0x000fc8000fffe03f */
[----:B------:R-:W-:Y:S01]  /*0120*/  MOV R13, UR6 ;  /* 0x00000006000d7c02 */ /* 0x000fe20008000f00 */
[----:B0-----:R-:W-:Y:S01]  /*0130*/  IMAD.WIDE.U32 R2, R12, -0x33333333, RZ ;  /* 0xcccccccd0c027825 */ /* 0x001fe200078e00ff */
[----:B------:R-:W-:Y:S01]  /*0140*/  SHF.R.U32.HI R4, RZ, 0x2, R12 ;  /* 0x00000002ff047819 */ /* 0x000fe2000001160c */
[----:B------:R-:W-:Y:S01]  /*0150*/  ULEA UR4, UR5, UR4, 0x18 ;  /* 0x0000000405047291 */ /* 0x000fe2000f8ec03f */
[----:B--2---:R-:W-:Y:S01]  /*0160*/  LOP3.LUT R0, R8, 0x1f, RZ, 0xc0, !PT ;  /* 0x0000001f08007812 */ /* 0x004fe200078ec0ff */
[----:B------:R-:W-:Y:S02]  /*0170*/  ULDC.64 UR6, c[0x0][0x208] ;  /* 0x0000820000067ab9 */ /* 0x000fe40000000a00 */
[C---:B------:R-:W-:Y:S01]  /*0180*/  IMAD R5, R4.reuse, 0xa, RZ ;  /* 0x0000000a04057824 */ /* 0x040fe200078e02ff */
[----:B------:R-:W-:Y:S02]  /*0190*/  SHF.L.U32 R11, R4, 0x5, RZ ;  /* 0x00000005040b7819 */ /* 0x000fe400000006ff */
[----:B------:R-:W-:-:S02]  /*01a0*/  SHF.R.U32.HI R3, RZ, 0x6, R3 ;  /* 0x00000006ff037819 */ /* 0x000fc40000011603 */
[----:B------:R-:W-:Y:S02]  /*01b0*/  IADD3 R6, R5, 0x2, RZ ;  /* 0x0000000205067810 */ /* 0x000fe40007ffe0ff */
[--C-:B------:R-:W-:Y:S02]  /*01c0*/  SHF.R.U32.HI R2, RZ, 0x1, R5.reuse ;  /* 0x00000001ff027819 */ /* 0x100fe40000011605 */
[----:B------:R-:W-:Y:S02]  /*01d0*/  SHF.R.U32.HI R4, RZ, 0x1, R6 ;  /* 0x00000001ff047819 */ /* 0x000fe40000011606 */
[----:B------:R-:W-:Y:S02]  /*01e0*/  SHF.R.U32.HI R7, RZ, 0x2, R5 ;  /* 0x00000002ff077819 */ /* 0x000fe40000011605 */
[----:B------:R-:W-:Y:S02]  /*01f0*/  LOP3.LUT R2, R2, 0x1, RZ, 0xc0, !PT ;  /* 0x0000000102027812 */ /* 0x000fe400078ec0ff */
[----:B------:R-:W-:-:S02]  /*0200*/  LOP3.LUT R0, R11, 0xffffffe0, R0, 0xe2, !PT ;  /* 0xffffffe00b007812 */ /* 0x000fc400078ee200 */
[----:B------:R-:W-:Y:S01]  /*0210*/  SHF.R.U32.HI R9, RZ, 0x2, R6 ;  /* 0x00000002ff097819 */ /* 0x000fe20000011606 */
[----:B------:R-:W-:Y:S01]  /*0220*/  IMAD R7, R2, 0x50, R7 ;  /* 0x0000005002077824 */ /* 0x000fe200078e0207 */
[----:B------:R-:W-:Y:S01]  /*0230*/  LOP3.LUT R4, R4, 0x1, RZ, 0xc0, !PT ;  /* 0x0000000104047812 */ /* 0x000fe200078ec0ff */
[----:B------:R0:W-:Y:S01]  /*0240*/  STL [R1+0x148], R0 ;  /* 0x0001480001007387 */ /* 0x0001e20000100800 */
[----:B------:R-:W-:Y:S01]  /*0250*/  IADD3 R2, R5, 0x4, RZ ;  /* 0x0000000405027810 */ /* 0x000fe20007ffe0ff */
[----:B------:R-:W-:Y:S01]  /*0260*/  IMAD R7, R7, 0x28, R13 ;  /* 0x0000002807077824 */ /* 0x000fe200078e020d */
[C---:B------:R-:W-:Y:S01]  /*0270*/  IADD3 R6, R5.reuse, 0x6, RZ ;  /* 0x0000000605067810 */ /* 0x040fe20007ffe0ff */
[----:B------:R-:W-:Y:S01]  /*0280*/  IMAD R4, R4, 0x50, R9 ;  /* 0x0000005004047824 */ /* 0x000fe200078e0209 */
[----:B------:R-:W-:Y:S02]  /*0290*/  IADD3 R9, R5, 0x8, RZ ;  /* 0x0000000805097810 */ /* 0x000fe40007ffe0ff */
[----:B------:R-:W-:-:S02]  /*02a0*/  LOP3.LUT P0, RZ, R8, 0x1f, RZ, 0xc0, !PT ;  /* 0x0000001f08ff7812 */ /* 0x000fc4000780c0ff */
[----:B------:R-:W-:Y:S01]  /*02b0*/  SHF.R.U32.HI R5, RZ, 0x1, R6 ;  /* 0x00000001ff057819 */ /* 0x000fe20000011606 */
[----:B0-----:R-:W-:Y:S01]  /*02c0*/  IMAD R0, R3, -0x50, R12 ;  /* 0xffffffb003007824 */ /* 0x001fe200078e020c */
[----:B------:R-:W-:Y:S02]  /*02d0*/  SHF.R.U32.HI R3, RZ, 0x1, R2 ;  /* 0x00000001ff037819 */ /* 0x000fe40000011602 */
[----:B------:R-:W-:Y:S01]  /*02e0*/  SHF.R.U32.HI R8, RZ, 0x2, R6 ;  /* 0x00000002ff087819 */ /* 0x000fe20000011606 */
[----:B------:R-:W-:Y:S01]  /*02f0*/  IMAD.SHL.U32 R0, R0, 0x4, RZ ;  /* 0x0000000400007824 */ /* 0x000fe200078e00ff */
[----:B------:R-:W-:Y:S02]  /*0300*/  SHF.R.U32.HI R2, RZ, 0x2, R2 ;  /* 0x00000002ff027819 */ /* 0x000fe40000011602 */
[----:B------:R-:W-:Y:S02]  /*0310*/  SHF.R.U32.HI R6, RZ, 0x1, R9 ;  /* 0x00000001ff067819 */ /* 0x000fe40000011609 */
[----:B------:R-:W-:-:S02]  /*0320*/  LOP3.LUT R3, R3, 0x1, RZ, 0xc0, !PT ;  /* 0x0000000103037812 */ /* 0x000fc400078ec0ff */
[----:B------:R-:W-:Y:S02]  /*0330*/  SHF.R.U32.HI R10, RZ, 0x2, R9 ;  /* 0x00000002ff0a7819 */ /* 0x000fe40000011609 */
[----:B------:R-:W-:Y:S01]  /*0340*/  LOP3.LUT R9, R6, 0x1, RZ, 0xc0, !PT ;  /* 0x0000000106097812 */ /* 0x000fe200078ec0ff */
[----:B------:R-:W-:Y:S01]  /*0350*/  IMAD R6, R3, 0x50, R2 ;  /* 0x0000005003067824 */ /* 0x000fe200078e0202 */
[----:B------:R-:W-:Y:S01]  /*0360*/  LOP3.LUT R5, R5, 0x1, RZ, 0xc0, !PT ;  /* 0x0000000105057812 */ /* 0x000fe200078ec0ff */
[C---:B------:R-:W-:Y:S01]  /*0370*/  IMAD.WIDE.U32 R2, R0.reuse, -0x33333333, RZ ;  /* 0xcccccccd00027825 */ /* 0x040fe200078e00ff */
[----:B------:R-:W-:Y:S02]  /*0380*/  IADD3 R2, R0, 0x2, RZ ;  /* 0x0000000200027810 */ /* 0x000fe40007ffe0ff */
[----:B------:R-:W-:Y:S01]  /*0390*/  ISETP.GT.U32.OR P0, PT, R12, 0x1f, P0 ;  /* 0x0000001f0c00780c */ /* 0x000fe20000704470 */
[----:B------:R-:W-:Y:S01]  /*03a0*/  IMAD R8, R5, 0x50, R8 ;  /* 0x0000005005087824 */ /* 0x000fe200078e0208 */
[----:B------:R-:W-:Y:S01]  /*03b0*/  LOP3.LUT R0, R3, 0x1f8, RZ, 0xc0, !PT ;  /* 0x000001f803007812 */ /* 0x000fe200078ec0ff */
[----:B------:R-:W-:Y:S01]  /*03c0*/  IMAD.WIDE.U32 R2, R2, -0x33333333, RZ ;  /* 0xcccccccd02027825 */ /* 0x000fe200078e00ff */
[----:B------:R-:W-:-:S02]  /*03d0*/  ISETP.EQ.OR.EX P0, PT, RZ, UR11, P0, P1 ;  /* 0x0000000bff007c0c */ /* 0x000fc40008702710 */
[----:B---3--:R-:W-:Y:S01]  /*03e0*/  LEA R70, P1, R137, R70, 0x2 ;  /* 0x0000004689467211 */ /* 0x008fe200078210ff */
[----:B------:R0:W-:Y:S01]  /*03f0*/  STL [R1+0x130], R0 ;  /* 0x0001300001007387 */ /* 0x0001e20000100800 */
[----:B------:R-:W-:Y:S01]  /*0400*/  LOP3.LUT R2, R3, 0xfffffff8, RZ, 0xc0, !PT ;  /* 0xfffffff803027812 */ /* 0x000fe200078ec0ff */
[----:B------:R-:W-:Y:S01]  /*0410*/  IMAD R10, R9, 0x50, R10 ;  /* 0x00000050090a7824 */ /* 0x000fe200078e020a */
[----:B------:R-:W-:Y:S01]  /*0420*/  LEA.HI.X R71, R137, R71, R136, 0x2, P1 ;  /* 0x0000004789477211 */ /* 0x000fe200008f1488 */
[--C-:B------:R-:W-:Y:S02]  /*0430*/  IMAD R5, R4, 0x28, R13.reuse ;  /* 0x0000002804057824 */ /* 0x100fe400078e020d */
[----:B------:R1:W-:Y:S01]  /*0440*/  STL [R1+0x12c], R2 ;  /* 0x00012c0201007387 */ /* 0x0003e20000100800 */
[--C-:B------:R-:W-:Y:S02]  /*0450*/  IMAD R9, R6, 0x28, R13.reuse ;  /* 0x0000002806097824 */ /* 0x100fe400078e020d */
[--C-:B------:R-:W-:Y:S01]  /*0460*/  IMAD R11, R8, 0x28, R13.reuse ;  /* 0x00000028080b7824 */ /* 0x100fe200078e020d */
[----:B0-----:R-:W-:Y:S01]  /*0470*/  SHF.L.U32 R0, R12, 0x3, RZ ;  /* 0x000000030c007819 */ /* 0x001fe200000006ff */
[----:B------:R-:W-:-:S03]  /*0480*/  IMAD R13, R10, 0x28, R13 ;  /* 0x000000280a0d7824 */ /* 0x000fc600078e020d */
[----:B------:R-:W-:-:S04]  /*0490*/  LOP3.LUT R0, R0, 0x18, RZ, 0xc0, !PT ;  /* 0x0000001800007812 */ /* 0x000fc800078ec0ff */
[----:B-1----:R-:W-:Y:S01]  /*04a0*/  IADD3 R2, R7, R0, RZ ;  /* 0x0000000007027210 */ /* 0x002fe20007ffe0ff */
[C---:B------:R-:W-:Y:S01]  /*04b0*/  IMAD.IADD R4, R0.reuse, 0x1, R5 ;  /* 0x0000000100047824 */ /* 0x040fe200078e0205 */
[----:B------:R-:W-:-:S03]  /*04c0*/  IADD3 R3, R0, R9, RZ ;  /* 0x0000000900037210 */ /* 0x000fc60007ffe0ff */
[----:B------:R0:W-:Y:S04]  /*04d0*/  STL [R1+0x144], R2 ;  /* 0x0001440201007387 */ /* 0x0001e80000100800 */
[----:B------:R1:W-:Y:S04]  /*04e0*/  STL [R1+0x140], R4 ;  /* 0x0001400401007387 */ /* 0x0003e80000100800 */
[----:B------:R1:W-:Y:S01]  /*04f0*/  STL [R1+0x13c], R3 ;  /* 0x00013c0301007387 */ /* 0x0003e20000100800 */
[C---:B0-----:R-:W-:Y:S02]  /*0500*/  IADD3 R2, R0.reuse, R11, RZ ;  /* 0x0000000b00027210 */ /* 0x041fe40007ffe0ff */
[----:B------:R-:W-:-:S03]  /*0510*/  IADD3 R0, R0, R13, RZ ;  /* 0x0000000d00007210 */ /* 0x000fc60007ffe0ff */
[----:B------:R1:W-:Y:S04]  /*0520*/  STL [R1+0x138], R2 ;  /* 0x0001380201007387 */ /* 0x0003e80000100800 */
[----:B------:R1:W-:Y:S04]  /*0530*/  STL [R1+0x134], R0 ;  /* 0x0001340001007387 */ /* 0x0003e80000100800 */
[----:B------:R1:W-:Y:S02]  /*0540*/  STL [R1+0x3c], RZ ;  /* 0x00003cff01007387 */ /* 0x0003e40000100800 */
.L_x_1254:
[----:B-----5:R0:W-:Y:S01]  /*0550*/  STL.64 [R1+0x150], R70 ;  /* 0x0001504601007387 */ /* 0x0201e20000100a00 */
[----:B------:R-:W2:Y:S01]  /*0560*/  S2UR UR14, SR_CTAID.X ;  /* 0x00000000000e79c3 */ /* 0x000ea20000002500 */
[----:B------:R-:W-:Y:S01]  /*0570*/  MOV R111, RZ ;  /* 0x000000ff006f7202 */ /* 0x000fe20000000f00 */
[----:B------:R-:W-:Y:S01]  /*0580*/  ULDC.64 UR10, c[0x0][0x218] ;  /* 0x00008600000a7ab9 */ /* 0x000fe20000000a00 */
[----:B------:R-:W3:Y:S01]  /*0590*/  S2R R9, SR_CgaCtaId ;  /* 0x0000000000097919 */ /* 0x000ee20000008800 */
[----:B------:R-:W-:Y:S01]  /*05a0*/  ULDC.64 UR12, c[0x0][0x228] ;  /* 0x00008a00000c7ab9 */ /* 0x000fe20000000a00 */
[----:B0-----:R-:W1:Y:S01]  /*05b0*/  S2R R71, SR_TID.X ;  /* 0x0000000000477919 */ /* 0x001e620000002100 */
[----:B--2---:R-:W-:-:S04]  /*05c0*/  USHF.L.U32 UR5, UR14, 0x7, URZ ;  /* 0x000000070e057899 */ /* 0x004fc8000800063f */
[----:B------:R-:W-:Y:S01]  /*05d0*/  ULOP3.LUT UR5, UR5, 0xf80, URZ, 0xc0, !UPT ;  /* 0x00000f8005057892 */ /* 0x000fe2000f8ec03f */
[----:B-1----:R-:W-:-:S05]  /*05e0*/  IMAD.WIDE.U32 R2, R71, -0x33333333, RZ ;  /* 0xcccccccd47027825 */ /* 0x002fca00078e00ff */
[----:B------:R-:W-:Y:S01]  /*05f0*/  SHF.R.U32.HI R2, RZ, 0x6, R3 ;  /* 0x00000006ff027819 */ /* 0x000fe20000011603 */
[----:B------:R-:W-:-:S03]  /*0600*/  IMAD R3, R136, 0x140000, RZ ;  /* 0x0014000088037824 */ /* 0x000fc600078e02ff */
[C---:B------:R-:W-:Y:S01]  /*0610*/  IADD3 R0, R2.reuse, UR5, RZ ;  /* 0x0000000502007c10 */ /* 0x040fe2000fffe0ff */
[----:B------:R-:W-:-:S04]  /*0620*/  IMAD R110, R2, -0x50, R71 ;  /* 0xffffffb0026e7824 */ /* 0x000fc800078e0247 */
[----:B------:R-:W-:Y:S01]  /*0630*/  IMAD R7, R0, 0x140, RZ ;  /* 0x0000014000077824 */ /* 0x000fe200078e02ff */
[----:B------:R-:W-:-:S05]  /*0640*/  SHF.L.U32 R110, R110, 0x2, RZ ;  /* 0x000000026e6e7819 */ /* 0x000fca00000006ff */
[----:B------:R-:W-:-:S04]  /*0650*/  IMAD.WIDE.U32 R26, R137, 0x140000, R110 ;  /* 0x00140000891a7825 */ /* 0x000fc800078e006e */
[----:B------:R-:W-:Y:S01]  /*0660*/  IMAD.IADD R3, R27, 0x1, R3 ;  /* 0x000000011b037824 */ /* 0x000fe200078e0203 */
[C---:B------:R-:W-:Y:S02]  /*0670*/  IADD3 R135, P1, R7.reuse, R26, RZ ;  /* 0x0000001a07877210 */ /* 0x040fe40007f3e0ff */
[----:B------:R-:W-:Y:S02]  /*0680*/  IADD3 R5, R7, 0x500, RZ ;  /* 0x0000050007057810 */ /* 0x000fe40007ffe0ff */
[----:B------:R-:W-:Y:S02]  /*0690*/  IADD3.X R4, RZ, R3, RZ, P1, !PT ;  /* 0x00000003ff047210 */ /* 0x000fe40000ffe4ff */
[----:B------:R-:W-:Y:S02]  /*06a0*/  LEA R68, P1, R135, UR10, 0x1 ;  /* 0x0000000a87447c11 */ /* 0x000fe4000f8208ff */
[----:B------:R-:W-:Y:S01]  /*06b0*/  IADD3 R133, R7, 0xa00, RZ ;  /* 0x00000a0007857810 */ /* 0x000fe20007ffe0ff */
[----:B------:R-:W-:Y:S01]  /*06c0*/  STL [R1+0x38], R4 ;  /* 0x0000380401007387 */ /* 0x000fe20000100800 */
[----:B------:R-:W-:-:S02]  /*06d0*/  LEA.HI.X R69, R135, UR11, R4, 0x1, P1 ;  /* 0x0000000b87457c11 */ /* 0x000fc400088f0c04 */
[----:B------:R-:W-:-:S04]  /*06e0*/  IADD3 R134, P1, R5, R26, RZ ;  /* 0x0000001a05867210 */ /* 0x000fc80007f3e0ff */
[----:B------:R-:W-:Y:S01]  /*06f0*/  IADD3.X R0, RZ, R3, RZ, P1, !PT ;  /* 0x00000003ff007210 */ /* 0x000fe20000ffe4ff */
[----:B------:R-:W2:Y:S01]  /*0700*/  LDG.E.64.CONSTANT R68, desc[UR6][R68.64] ;  /* 0x0000000644447981 */ /* 0x000ea2000c1e9b00 */
[----:B------:R-:W-:-:S03]  /*0710*/  LEA R66, P1, R134, UR10, 0x1 ;  /* 0x0000000a86427c11 */ /* 0x000fc6000f8208ff */
[----:B------:R0:W-:Y:S01]  /*0720*/  STL [R1+0x48], R0 ;  /* 0x0000480001007387 */ /* 0x0001e20000100800 */
[----:B------:R-:W-:Y:S02]  /*0730*/  LEA.HI.X R67, R134, UR11, R0, 0x1, P1 ;  /* 0x0000000b86437c11 */ /* 0x000fe400088f0c00 */
[----:B------:R-:W-:Y:S02]  /*0740*/  IADD3 R133, P1, R133, R26, RZ ;  /* 0x0000001a85857210 */ /* 0x000fe40007f3e0ff */
[----:B------:R-:W-:Y:S02]  /*0750*/  IADD3 R5, R7, 0xf00, RZ ;  /* 0x00000f0007057810 */ /* 0x000fe40007ffe0ff */
[----:B------:R-:W4:Y:S01]  /*0760*/  LDG.E.64.CONSTANT R66, desc[UR6][R66.64] ;  /* 0x0000000642427981 */ /* 0x000f22000c1e9b00 */
[----:B0-----:R-:W-:Y:S02]  /*0770*/  IADD3.X R0, RZ, R3, RZ, P1, !PT ;  /* 0x00000003ff007210 */ /* 0x001fe40000ffe4ff */
[----:B------:R-:W-:-:S03]  /*0780*/  LEA R64, P1, R133, UR10, 0x1 ;  /* 0x0000000a85407c11 */ /* 0x000fc6000f8208ff */
[----:B------:R0:W-:Y:S01]  /*0790*/  STL [R1+0x4c], R0 ;  /* 0x00004c0001007387 */ /* 0x0001e20000100800 */
[----:B------:R-:W-:Y:S02]  /*07a0*/  LEA.HI.X R65, R133, UR11, R0, 0x1, P1 ;  /* 0x0000000b85417c11 */ /* 0x000fe400088f0c00 */
[----:B------:R-:W-:Y:S02]  /*07b0*/  IADD3 R132, P1, R5, R26, RZ ;  /* 0x0000001a05847210 */ /* 0x000fe40007f3e0ff */
[----:B------:R-:W-:Y:S02]  /*07c0*/  IADD3 R131, R7, 0x1400, RZ ;  /* 0x0000140007837810 */ /* 0x000fe40007ffe0ff */
[----:B------:R-:W4:Y:S01]  /*07d0*/  LDG.E.64.CONSTANT R64, desc[UR6][R64.64] ;  /* 0x0000000640407981 */ /* 0x000f22000c1e9b00 */
[----:B0-----:R-:W-:Y:S01]  /*07e0*/  IMAD.X R0, RZ, RZ, R3, P1 ;  /* 0x000000ffff007224 */ /* 0x001fe200008e0603 */
[----:B------:R-:W-:-:S04]  /*07f0*/  LEA R62, P1, R132, UR10, 0x1 ;  /* 0x0000000a843e7c11 */ /* 0x000fc8000f8208ff */
[----:B------:R-:W-:Y:S01]  /*0800*/  LEA.HI.X R63, R132, UR11, R0, 0x1, P1 ;  /* 0x0000000b843f7c11 */ /* 0x000fe200088f0c00 */
[----:B------:R0:W-:Y:S01]  /*0810*/  STL [R1+0x50], R0 ;  /* 0x0000500001007387 */ /* 0x0001e20000100800 */
        /* <DEDUP_REMOVED lines=14> */
[----:B------:R-:W-:-:S04]  /*0900*/  IADD3 R129, P1, R129, R26, RZ ;  /* 0x0000001a81817210 */ /* 0x000fc80007f3e0ff */
[----:B------:R-:W4:Y:S01]  /*0910*/  LDG.E.64.CONSTANT R58, desc[UR6][R58.64] ;  /* 0x000000063a3a7981 */ /* 0x000f22000c1e9b00 */
[----:B------:R-:W-:Y:S01]  /*0920*/  VIADD R5, R7, 0x2300 ;  /* 0x0000230007057836 */ /* 0x000fe20000000000 */
[----:B0-----:R-:W-:Y:S02]  /*0930*/  IADD3.X R0, RZ, R3, RZ, P1, !PT ;  /* 0x00000003ff007210 */ /* 0x001fe40000ffe4ff */
[----:B------:R-:W-:-:S03]  /*0940*/  LEA R56, P1, R129, UR10, 0x1 ;  /* 0x0000000a81387c11 */ /* 0x000fc6000f8208ff */
[----:B------:R0:W-:Y:S01]  /*0950*/  STL [R1+0x5c], R0 ;  /* 0x00005c0001007387 */ /* 0x0001e20000100800 */
[----:B------:R-:W-:-:S06]  /*0960*/  LEA.HI.X R57, R129, UR11, R0, 0x1, P1 ;  /* 0x0000000b81397c11 */ /* 0x000fcc00088f0c00 */
[----:B------:R-:W4:Y:S01]  /*0970*/  LDG.E.64.CONSTANT R56, desc[UR6][R56.64] ;  /* 0x0000000638387981 */ /* 0x000f22000c1e9b00 */
[----:B------:R-:W-:-:S04]  /*0980*/  IADD3 R128, P1, R5, R26, RZ ;  /* 0x0000001a05807210 */ /* 0x000fc80007f3e0ff */
[----:B0-----:R-:W-:Y:S02]  /*0990*/  IADD3.X R0, RZ, R3, RZ, P1, !PT ;  /* 0x00000003ff007210 */ /* 0x001fe40000ffe4ff */
[C---:B------:R-:W-:Y:S02]  /*09a0*/  LEA R54, P1, R128.reuse, UR10, 0x1 ;  /* 0x0000000a80367c11 */ /* 0x040fe4000f8208ff */
[----:B------:R-:W-:Y:S01]  /*09b0*/  IADD3 R127, R7, 0x2800, RZ ;  /* 0x00002800077f7810 */ /* 0x000fe20007ffe0ff */
[----:B------:R0:W-:Y:S01]  /*09c0*/  STL [R1+0x60], R0 ;  /* 0x0000600001007387 */ /* 0x0001e20000100800 */
[----:B------:R-:W-:-:S06]  /*09d0*/  LEA.HI.X R55, R128, UR11, R0, 0x1, P1 ;  /* 0x0000000b80377c11 */ /* 0x000fcc00088f0c00 */
[----:B------:R-:W4:Y:S01]  /*09e0*/  LDG.E.64.CONSTANT R54, desc[UR6][R54.64] ;  /* 0x0000000636367981 */ /* 0x000f22000c1e9b00 */
[----:B------:R-:W-:Y:S02]  /*09f0*/  IADD3 R127, P1, R127, R26, RZ ;  /* 0x0000001a7f7f7210 */ /* 0x000fe40007f3e0ff */
[----:B------:R-:W-:Y:S02]  /*0a00*/  IADD3 R5, R7, 0x2d00, RZ ;  /* 0x00002d0007057810 */ /* 0x000fe40007ffe0ff */
        /* <DEDUP_REMOVED lines=13> */
[----:B------:R-:W-:Y:S01]  /*0ae0*/  IADD3 R5, R7, 0x3700, RZ ;  /* 0x0000370007057810 */ /* 0x000fe20007ffe0ff */
[----:B0-----:R-:W-:Y:S01]  /*0af0*/  IMAD.X R0, RZ, RZ, R3, P1 ;  /* 0x000000ffff007224 */ /* 0x001fe200008e0603 */
[----:B------:R-:W-:-:S04]  /*0b00*/  LEA R48, P1, R125, UR10, 0x1 ;  /* 0x0000000a7d307c11 */ /* 0x000fc8000f8208ff */
[----:B------:R-:W-:Y:S01]  /*0b10*/  LEA.HI.X R49, R125, UR11, R0, 0x1, P1 ;  /* 0x0000000b7d317c11 */ /* 0x000fe200088f0c00 */
[----:B------:R0:W-:Y:S01]  /*0b20*/  STL [R1+0x6c], R0 ;  /* 0x00006c0001007387 */ /* 0x0001e20000100800 */
[----:B------:R-:W-:-:S04]  /*0b30*/  IADD3 R124, P1, R5, R26, RZ ;  /* 0x0000001a057c7210 */ /* 0x000fc80007f3e0ff */
[----:B------:R-:W4:Y:S01]  /*0b40*/  LDG.E.64.CONSTANT R48, desc[UR6][R48.64] ;  /* 0x0000000630307981 */ /* 0x000f22000c1e9b00 */
[----:B------:R-:W-:Y:S02]  /*0b50*/  IADD3 R123, R7, 0x3c00, RZ ;  /* 0x00003c00077b7810 */ /* 0x000fe40007ffe0ff */
[----:B0-----:R-:W-:Y:S02]  /*0b60*/  IADD3.X R0, RZ, R3, RZ, P1, !PT ;  /* 0x00000003ff007210 */ /* 0x001fe40000ffe4ff */
[C---:B------:R-:W-:Y:S01]  /*0b70*/  LEA R46, P1, R124.reuse, UR10, 0x1 ;  /* 0x0000000a7c2e7c11 */ /* 0x040fe2000f8208ff */
[----:B------:R-:W-:Y:S02]  /*0b80*/  IMAD.WIDE.U32 R4, R71, -0x33333333, RZ ;  /* 0xcccccccd47047825 */ /* 0x000fe400078e00ff */
[----:B------:R0:W-:Y:S01]  /*0b90*/  STL [R1+0x70], R0 ;  /* 0x0000700001007387 */ /* 0x0001e20000100800 */
[----:B------:R-:W-:Y:S02]  /*0ba0*/  LEA.HI.X R47, R124, UR11, R0, 0x1, P1 ;  /* 0x0000000b7c2f7c11 */ /* 0x000fe400088f0c00 */
[----:B------:R-:W-:-:S02]  /*0bb0*/  IADD3 R123, P1, R123, R26, RZ ;  /* 0x0000001a7b7b7210 */ /* 0x000fc40007f3e0ff */
[----:B------:R-:W-:Y:S02]  /*0bc0*/  SHF.R.U32.HI R4, RZ, 0x6, R5 ;  /* 0x00000006ff047819 */ /* 0x000fe40000011605 */
[----:B------:R-:W-:Y:S01]  /*0bd0*/  IADD3.X R2, RZ, R3, RZ, P1, !PT ;  /* 0x00000003ff027210 */ /* 0x000fe20000ffe4ff */
[----:B------:R-:W4:Y:S01]  /*0be0*/  LDG.E.64.CONSTANT R46, desc[UR6][R46.64] ;  /* 0x000000062e2e7981 */ /* 0x000f22000c1e9b00 */
[----:B------:R-:W-:Y:S02]  /*0bf0*/  LEA R44, P1, R123, UR10, 0x1 ;  /* 0x0000000a7b2c7c11 */ /* 0x000fe4000f8208ff */
[----:B------:R-:W-:Y:S01]  /*0c00*/  IADD3 R5, R7, 0x4100, RZ ;  /* 0x0000410007057810 */ /* 0x000fe20007ffe0ff */
[----:B------:R1:W-:Y:S01]  /*0c10*/  STL [R1+0x74], R2 ;  /* 0x0000740201007387 */ /* 0x0003e20000100800 */
[----:B------:R-:W-:Y:S02]  /*0c20*/  LEA.HI.X R45, R123, UR11, R2, 0x1, P1 ;  /* 0x0000000b7b2d7c11 */ /* 0x000fe400088f0c02 */
[----:B------:R-:W-:-:S02]  /*0c30*/  IADD3 R122, P1, R5, R26, RZ ;  /* 0x0000001a057a7210 */ /* 0x000fc40007f3e0ff */
[----:B0-----:R-:W-:Y:S02]  /*0c40*/  MOV R0, 0x400 ;  /* 0x0000040000007802 */ /* 0x001fe40000000f00 */
[----:B------:R-:W4:Y:S01]  /*0c50*/  LDG.E.64.CONSTANT R44, desc[UR6][R44.64] ;  /* 0x000000062c2c7981 */ /* 0x000f22000c1e9b00 */
[----:B------:R-:W-:Y:S01]  /*0c60*/  IADD3 R43, R7, 0x4600, RZ ;  /* 0x00004600072b7810 */ /* 0x000fe20007ffe0ff */
[----:B-1----:R-:W-:Y:S01]  /*0c70*/  IMAD.X R2, RZ, RZ, R3, P1 ;  /* 0x000000ffff027224 */ /* 0x002fe200008e0603 */
[----:B------:R-:W-:Y:S02]  /*0c80*/  LEA R72, P1, R122, UR10, 0x1 ;  /* 0x0000000a7a487c11 */ /* 0x000fe4000f8208ff */
[----:B---3--:R-:W-:Y:S01]  /*0c90*/  LEA R9, R9, R0, 0x18 ;  /* 0x0000000009097211 */ /* 0x008fe200078ec0ff */
[----:B------:R-:W-:Y:S01]  /*0ca0*/  IMAD R0, R4, -0x50, R71 ;  /* 0xffffffb004007824 */ /* 0x000fe200078e0247 */
[----:B------:R-:W-:Y:S02]  /*0cb0*/  IADD3 R43, P2, R43, R26, RZ ;  /* 0x0000001a2b2b7210 */ /* 0x000fe40007f5e0ff */
[----:B------:R-:W-:Y:S01]  /*0cc0*/  LEA.HI.X R73, R122, UR11, R2, 0x1, P1 ;  /* 0x0000000b7a497c11 */ /* 0x000fe200088f0c02 */
[----:B------:R-:W-:Y:S01]  /*0cd0*/  IMAD R9, R0, 0x28, R9 ;  /* 0x0000002800097824 */ /* 0x000fe200078e0209 */
[----:B------:R-:W-:-:S02]  /*0ce0*/  IADD3.X R0, RZ, R3, RZ, P2, !PT ;  /* 0x00000003ff007210 */ /* 0x000fc400017fe4ff */
[----:B------:R-:W-:Y:S02]  /*0cf0*/  LEA R74, P1, R43, UR10, 0x1 ;  /* 0x0000000a2b4a7c11 */ /* 0x000fe4000f8208ff */
[----:B------:R-:W-:Y:S01]  /*0d00*/  IADD3 R5, R7, 0x4b00, RZ ;  /* 0x00004b0007057810 */ /* 0x000fe20007ffe0ff */
[----:B------:R-:W3:Y:S01]  /*0d10*/  LDG.E.64.CONSTANT R72, desc[UR6][R72.64] ;  /* 0x0000000648487981 */ /* 0x000ee2000c1e9b00 */
[----:B------:R-:W-:Y:S02]  /*0d20*/  LEA.HI.X R75, R43, UR11, R0, 0x1, P1 ;  /* 0x0000000b2b4b7c11 */ /* 0x000fe400088f0c00 */
[----:B------:R-:W-:Y:S01]  /*0d30*/  IADD3 R42, P1, R5, R26, RZ ;  /* 0x0000001a052a7210 */ /* 0x000fe20007f3e0ff */
[----:B------:R-:W-:Y:S01]  /*0d40*/  STL [R1+0x78], R2 ;  /* 0x0000780201007387 */ /* 0x000fe20000100800 */
[----:B------:R-:W-:-:S03]  /*0d50*/  LEA R118, R4, R9, 0x3 ;  /* 0x0000000904767211 */ /* 0x000fc600078e18ff */
[----:B------:R0:W-:Y:S01]  /*0d60*/  STL [R1+0x7c], R0 ;  /* 0x00007c0001007387 */ /* 0x0001e20000100800 */
[----:B------:R-:W-:-:S03]  /*0d70*/  IADD3 R41, R7, 0x5000, RZ ;  /* 0x0000500007297810 */ /* 0x000fc60007ffe0ff */
[----:B------:R-:W3:Y:S01]  /*0d80*/  LDG.E.64.CONSTANT R74, desc[UR6][R74.64] ;  /* 0x000000064a4a7981 */ /* 0x000ee2000c1e9b00 */
[----:B------:R-:W-:Y:S02]  /*0d90*/  IADD3 R9, R7, 0x5500, RZ ;  /* 0x0000550007097810 */ /* 0x000fe40007ffe0ff */
[----:B0-----:R-:W-:Y:S02]  /*0da0*/  IADD3.X R0, RZ, R3, RZ, P1, !PT ;  /* 0x00000003ff007210 */ /* 0x001fe40000ffe4ff */
[C---:B------:R-:W-:Y:S02]  /*0db0*/  LEA R76, P1, R42.reuse, UR10, 0x1 ;  /* 0x0000000a2a4c7c11 */ /* 0x040fe4000f8208ff */
[-C--:B------:R-:W-:Y:S02]  /*0dc0*/  IADD3 R41, P2, R41, R26.reuse, RZ ;  /* 0x0000001a29297210 */ /* 0x080fe40007f5e0ff */
[----:B------:R-:W-:Y:S02]  /*0dd0*/  LEA.HI.X R77, R42, UR11, R0, 0x1, P1 ;  /* 0x0000000b2a4d7c11 */ /* 0x000fe400088f0c00 */
[----:B------:R-:W-:Y:S01]  /*0de0*/  IADD3 R40, P5, R9, R26, RZ ;  /* 0x0000001a09287210 */ /* 0x000fe20007fbe0ff */
[----:B------:R0:W-:Y:S01]  /*0df0*/  STL [R1+0x80], R0 ;  /* 0x0000800001007387 */ /* 0x0001e20000100800 */
[----:B------:R-:W-:-:S02]  /*0e00*/  IADD3 R37, R7, 0x6400, RZ ;  /* 0x0000640007257810 */ /* 0x000fc40007ffe0ff */
[----:B------:R-:W-:Y:S01]  /*0e10*/  IADD3.X R8, RZ, R3, RZ, P5, !PT ;  /* 0x00000003ff087210 */ /* 0x000fe20002ffe4ff */
[----:B------:R-:W3:Y:S01]  /*0e20*/  LDG.E.64.CONSTANT R76, desc[UR6][R76.64] ;  /* 0x000000064c4c7981 */ /* 0x000ee2000c1e9b00 */
[----:B------:R-:W-:Y:S01]  /*0e30*/  LEA R78, P5, R41, UR10, 0x1 ;  /* 0x0000000a294e7c11 */ /* 0x000fe2000f8a08ff */
[----:B0-----:R-:W-:Y:S01]  /*0e40*/  IMAD.X R0, RZ, RZ, R3, P2 ;  /* 0x000000ffff007224 */ /* 0x001fe200010e0603 */
[----:B------:R-:W-:Y:S01]  /*0e50*/  IADD3 R37, P3, R37, R26, RZ ;  /* 0x0000001a25257210 */ /* 0x000fe20007f7e0ff */
[----:B------:R-:W-:-:S03]  /*0e60*/  VIADD R11, R7, 0x5f00 ;  /* 0x00005f00070b7836 */ /* 0x000fc60000000000 */
[----:B------:R-:W-:Y:S01]  /*0e70*/  LEA.HI.X R79, R41, UR11, R0, 0x1, P5 ;  /* 0x0000000b294f7c11 */ /* 0x000fe2000a8f0c00 */
[----:B------:R0:W-:Y:S01]  /*0e80*/  STL [R1+0x84], R0 ;  /* 0x0000840001007387 */ /* 0x0001e20000100800 */
[----:B------:R-:W-:Y:S02]  /*0e90*/  IADD3 R38, P4, R11, R26, RZ ;  /* 0x0000001a0b267210 */ /* 0x000fe40007f9e0ff */
[C---:B------:R-:W-:Y:S02]  /*0ea0*/  IADD3 R5, R7.reuse, 0x7d00, RZ ;  /* 0x00007d0007057810 */ /* 0x040fe40007ffe0ff */
[----:B------:R-:W3:Y:S01]  /*0eb0*/  LDG.E.64.CONSTANT R78, desc[UR6][R78.64] ;  /* 0x000000064e4e7981 */ /* 0x000ee2000c1e9b00 */
[----:B------:R-:W-:Y:S02]  /*0ec0*/  IADD3 R39, R7, 0x5a00, RZ ;  /* 0x00005a0007277810 */ /* 0x000fe40007ffe0ff */
[----:B0-----:R-:W-:Y:S02]  /*0ed0*/  IADD3.X R0, RZ, R3, RZ, P3, !PT ;  /* 0x00000003ff007210 */ /* 0x001fe40001ffe4ff */
[----:B------:R-:W-:-:S02]  /*0ee0*/  LEA R80, P3, R40, UR10, 0x1 ;  /* 0x0000000a28507c11 */ /* 0x000fc4000f8608ff */
[-C--:B------:R-:W-:Y:S02]  /*0ef0*/  IADD3.X R2, RZ, R3.reuse, RZ, P4, !PT ;  /* 0x00000003ff027210 */ /* 0x080fe400027fe4ff */
[----:B------:R-:W-:Y:S02]  /*0f00*/  LEA.HI.X R81, R40, UR11, R8, 0x1, P3 ;  /* 0x0000000b28517c11 */ /* 0x000fe400098f0c08 */
[-C--:B------:R-:W-:Y:S02]  /*0f10*/  IADD3 R32, P4, R5, R26.reuse, RZ ;  /* 0x0000001a05207210 */ /* 0x080fe40007f9e0ff */
[----:B------:R-:W-:Y:S02]  /*0f20*/  IADD3 R39, P6, R39, R26, RZ ;  /* 0x0000001a27277210 */ /* 0x000fe40007fde0ff */
[----:B------:R-:W3:Y:S01]  /*0f30*/  LDG.E.64.CONSTANT R80, desc[UR6][R80.64] ;  /* 0x0000000650507981 */ /* 0x000ee2000c1e9b00 */
[-C--:B------:R-:W-:Y:S02]  /*0f40*/  IADD3.X R12, RZ, R3.reuse, RZ, P4, !PT ;  /* 0x00000003ff0c7210 */ /* 0x080fe400027fe4ff */
[----:B------:R-:W-:-:S02]  /*0f50*/  IADD3.X R6, RZ, R3, RZ, P6, !PT ;  /* 0x00000003ff067210 */ /* 0x000fc400037fe4ff */
[----:B------:R-:W-:Y:S02]  /*0f60*/  LEA R82, P4, R39, UR10, 0x1 ;  /* 0x0000000a27527c11 */ /* 0x000fe4000f8808ff */
[----:B------:R-:W-:Y:S02]  /*0f70*/  IADD3 R33, R7, 0x7800, RZ ;  /* 0x0000780007217810 */ /* 0x000fe40007ffe0ff */
[----:B------:R-:W-:Y:S02]  /*0f80*/  LEA.HI.X R83, R39, UR11, R6, 0x1, P4 ;  /* 0x0000000b27537c11 */ /* 0x000fe4000a0f0c06 */
[C---:B------:R-:W-:Y:S02]  /*0f90*/  IADD3 R13, R7.reuse, 0x6900, RZ ;  /* 0x00006900070d7810 */ /* 0x040fe40007ffe0ff */
[----:B------:R-:W-:Y:S02]  /*0fa0*/  IADD3 R15, R7, 0x7300, RZ ;  /* 0x00007300070f7810 */ /* 0x000fe40007ffe0ff */
[-C--:B------:R-:W-:Y:S01]  /*0fb0*/  IADD3 R33, P5, R33, R26.reuse, RZ ;  /* 0x0000001a21217210 */ /* 0x080fe20007fbe0ff */
[----:B------:R-:W-:Y:S01]  /*0fc0*/  VIADD R31, R7, 0x8200 ;  /* 0x00008200071f7836 */ /* 0x000fe20000000000 */
[-C--:B------:R-:W-:Y:S01]  /*0fd0*/  IADD3 R36, P1, R13, R26.reuse, RZ ;  /* 0x0000001a0d247210 */ /* 0x080fe20007f3e0ff */
[----:B------:R-:W3:Y:S01]  /*0fe0*/  LDG.E.64.CONSTANT R82, desc[UR6][R82.64] ;  /* 0x0000000652527981 */ /* 0x000ee2000c1e9b00 */
[----:B------:R-:W-:-:S02]  /*0ff0*/  IADD3 R34, P6, R15, R26, RZ ;  /* 0x0000001a0f227210 */ /* 0x000fc40007fde0ff */
[-C--:B------:R-:W-:Y:S02]  /*1000*/  IADD3.X R15, RZ, R3.reuse, RZ, P5, !PT ;  /* 0x00000003ff0f7210 */ /* 0x080fe40002ffe4ff */
[C---:B------:R-:W-:Y:S02]  /*1010*/  LEA R84, P5, R38.reuse, UR10, 0x1 ;  /* 0x0000000a26547c11 */ /* 0x040fe4000f8a08ff */
[-C--:B------:R-:W-:Y:S02]  /*1020*/  IADD3.X R16, RZ, R3.reuse, RZ, P1, !PT ;  /* 0x00000003ff107210 */ /* 0x080fe40000ffe4ff */
[----:B------:R-:W-:Y:S02]  /*1030*/  IADD3 R31, P1, R31, R26, RZ ;  /* 0x0000001a1f1f7210 */ /* 0x000fe40007f3e0ff */
[----:B------:R-:W-:Y:S02]  /*1040*/  LEA.HI.X R85, R38, UR11, R2, 0x1, P5 ;  /* 0x0000000b26557c11 */ /* 0x000fe4000a8f0c02 */
[----:B------:R-:W-:-:S02]  /*1050*/  IADD3.X R14, RZ, R3, RZ, P1, !PT ;  /* 0x00000003ff0e7210 */ /* 0x000fc40000ffe4ff */
[C---:B------:R-:W-:Y:S02]  /*1060*/  LEA R86, P1, R37.reuse, UR10, 0x1 ;  /* 0x0000000a25567c11 */ /* 0x040fe4000f8208ff */
[----:B------:R-:W3:Y:S02]  /*1070*/  LDG.E.64.CONSTANT R84, desc[UR6][R84.64] ;  /* 0x0000000654547981 */ /* 0x000ee4000c1e9b00 */
[----:B------:R-:W-:Y:S02]  /*1080*/  LEA.HI.X R87, R37, UR11, R0, 0x1, P1 ;  /* 0x0000000b25577c11 */ /* 0x000fe400088f0c00 */
[----:B------:R-:W-:Y:S01]  /*1090*/  STL [R1+0x88], R8 ;  /* 0x0000880801007387 */ /* 0x000fe20000100800 */
[----:B------:R-:W-:-:S03]  /*10a0*/  LEA R88, P1, R36, UR10, 0x1 ;  /* 0x0000000a24587c11 */ /* 0x000fc6000f8208ff */
[----:B------:R-:W3:Y:S01]  /*10b0*/  LDG.E.64.CONSTANT R86, desc[UR6][R86.64] ;  /* 0x0000000656567981 */ /* 0x000ee2000c1e9b00 */
[----:B------:R-:W-:-:S03]  /*10c0*/  IADD3 R35, R7, 0x6e00, RZ ;  /* 0x00006e0007237810 */ /* 0x000fc60007ffe0ff */
[----:B------:R-:W-:Y:S01]  /*10d0*/  STL [R1+0x8c], R6 ;  /* 0x00008c0601007387 */ /* 0x000fe20000100800 */
[----:B--2---:R-:W-:Y:S02]  /*10e0*/  PRMT R4, R68, 0x7632, R4 ;  /* 0x0000763244047816 */ /* 0x004fe40000000004 */
[----:B------:R-:W-:Y:S01]  /*10f0*/  PRMT R5, R69, 0x7632, R5 ;  /* 0x0000763245057816 */ /* 0x000fe20000000005 */
[----:B------:R0:W-:Y:S01]  /*1100*/  STL [R1+0x94], R2 ;  /* 0x0000940201007387 */ /* 0x0001e20000100800 */
[----:B------:R-:W-:Y:S02]  /*1110*/  LEA.HI.X R89, R36, UR11, R16, 0x1, P1 ;  /* 0x0000000b24597c11 */ /* 0x000fe400088f0c10 */
[----:B------:R-:W-:Y:S01]  /*1120*/  IADD3 R35, P2, R35, R26, RZ ;  /* 0x0000001a23237210 */ /* 0x000fe20007f5e0ff */
[----:B------:R1:W-:Y:S01]  /*1130*/  STL [R1+0xb8], R0 ;  /* 0x0000b80001007387 */ /* 0x0003e20000100800 */
[C---:B------:R-:W-:Y:S02]  /*1140*/  IADD3 R17, R7.reuse, 0x8700, RZ ;  /* 0x0000870007117810 */ /* 0x040fe40007ffe0ff */
[----:B------:R-:W-:-:S02]  /*1150*/  IADD3 R29, R7, 0x8c00, RZ ;  /* 0x00008c00071d7810 */ /* 0x000fc40007ffe0ff */
[C---:B------:R-:W-:Y:S02]  /*1160*/  IADD3 R19, R7.reuse, 0x9100, RZ ;  /* 0x0000910007137810 */ /* 0x040fe40007ffe0ff */
[----:B------:R-:W-:Y:S01]  /*1170*/  IADD3 R27, R7, 0x9600, RZ ;  /* 0x00009600071b7810 */ /* 0x000fe20007ffe0ff */
[----:B------:R-:W-:Y:S01]  /*1180*/  IMAD.U32 R10, R5, 0x10000, RZ ;  /* 0x00010000050a7824 */ /* 0x000fe200078e00ff */
[----:B0-----:R-:W-:Y:S01]  /*1190*/  SHF.L.U32 R2, R68, 0x10, RZ ;  /* 0x0000001044027819 */ /* 0x001fe200000006ff */
[----:B------:R-:W-:Y:S01]  /*11a0*/  IMAD.X R11, RZ, RZ, R3, P6 ;  /* 0x000000ffff0b7224 */ /* 0x000fe200030e0603 */
[----:B-1----:R-:W-:Y:S01]  /*11b0*/  SHF.L.U32 R0, R69, 0x10, RZ ;  /* 0x0000001045007819 */ /* 0x002fe200000006ff */
[----:B------:R-:W2:Y:S01]  /*11c0*/  LDG.E.64.CONSTANT R88, desc[UR6][R88.64] ;  /* 0x0000000658587981 */ /* 0x000ea2000c1e9b00 */
[----:B------:R-:W-:Y:S02]  /*11d0*/  IADD3 R7, R7, 0x9b00, RZ ;  /* 0x00009b0007077810 */ /* 0x000fe40007ffe0ff */
[----:B------:R-:W-:Y:S01]  /*11e0*/  SHF.L.U32 R6, R4, 0x10, RZ ;  /* 0x0000001004067819 */ /* 0x000fe200000006ff */
[----:B------:R-:W-:Y:S01]  /*11f0*/  FADD.FTZ R4, RZ, R2 ;  /* 0x00000002ff047221 */ /* 0x000fe20000010000 */
[----:B------:R-:W-:Y:S01]  /*1200*/  IADD3.X R13, RZ, R3, RZ, P2, !PT ;  /* 0x00000003ff0d7210 */ /* 0x000fe200017fe4ff */
[----:B------:R-:W-:Y:S01]  /*1210*/  FFMA.FTZ R5, R2, R2, RZ ;  /* 0x0000000202057223 */ /* 0x000fe200000100ff */
[-C--:B------:R-:W-:Y:S01]  /*1220*/  IADD3 R30, P2, R17, R26.reuse, RZ ;  /* 0x0000001a111e7210 */ /* 0x080fe20007f5e0ff */
[----:B------:R-:W-:Y:S01]  /*1230*/  FADD.FTZ R8, RZ, R0 ;  /* 0x00000000ff087221 */ /* 0x000fe20000010000 */
[----:B------:R-:W-:Y:S01]  /*1240*/  IADD3 R29, P3, R29, R26, RZ ;  /* 0x0000001a1d1d7210 */ /* 0x000fe20007f7e0ff */
[----:B------:R-:W-:Y:S01]  /*1250*/  FFMA.FTZ R9, R0, R0, RZ ;  /* 0x0000000000097223 */ /* 0x000fe200000100ff */
[----:B------:R-:W-:-:S02]  /*1260*/  IADD3 R28, P6, R19, R26, RZ ;  /* 0x0000001a131c7210 */ /* 0x000fc40007fde0ff */
[-C--:B------:R-:W-:Y:S02]  /*1270*/  IADD3 R27, P4, R27, R26.reuse, RZ ;  /* 0x0000001a1b1b7210 */ /* 0x080fe40007f9e0ff */
[----:B------:R-:W-:Y:S01]  /*1280*/  IADD3 R26, P5, R7, R26, RZ ;  /* 0x0000001a071a7210 */ /* 0x000fe20007fbe0ff */
[----:B------:R-:W-:Y:S01]  /*1290*/  FADD.FTZ R7, R4, R6 ;  /* 0x0000000604077221 */ /* 0x000fe20000010000 */
[----:B------:R-:W-:Y:S01]  /*12a0*/  LEA R90, P1, R35, UR10, 0x1 ;  /* 0x0000000a235a7c11 */ /* 0x000fe2000f8208ff */
[----:B------:R0:W-:Y:S01]  /*12b0*/  STL [R1+0xd0], R16 ;  /* 0x0000d01001007387 */ /* 0x0001e20000100800 */
[--C-:B------:R-:W-:Y:S01]  /*12c0*/  FFMA.FTZ R6, R6, R6, R5.reuse ;  /* 0x0000000606067223 */ /* 0x100fe20000010005 */
[----:B------:R-:W-:Y:S01]  /*12d0*/  FADD.FTZ R8, R8, R10 ;  /* 0x0000000a08087221 */ /* 0x000fe20000010000 */
[----:B----4-:R-:W-:Y:S01]  /*12e0*/  PRMT R5, R67, 0x7632, R5 ;  /* 0x0000763243057816 */ /* 0x010fe20000000005 */
[----:B------:R-:W-:Y:S01]  /*12f0*/  FFMA.FTZ R10, R10, R10, R9 ;  /* 0x0000000a0a0a7223 */ /* 0x000fe20000010009 */
[----:B------:R-:W-:-:S02]  /*1300*/  LEA.HI.X R91, R35, UR11, R13, 0x1, P1 ;  /* 0x0000000b235b7c11 */ /* 0x000fc400088f0c0d */
[----:B0-----:R-:W-:-:S04]  /*1310*/  SHF.L.U32 R16, R67, 0x10, RZ ;  /* 0x0000001043107819 */ /* 0x001fc800000006ff */
[----:B------:R-:W4:Y:S01]  /*1320*/  LDG.E.64.CONSTANT R90, desc[UR6][R90.64] ;  /* 0x000000065a5a7981 */ /* 0x000f22000c1e9b00 */
[C---:B------:R-:W-:Y:S02]  /*1330*/  SHF.L.U32 R17, R66.reuse, 0x10, RZ ;  /* 0x0000001042117819 */ /* 0x040fe400000006ff */
[----:B------:R-:W-:Y:S01]  /*1340*/  PRMT R4, R66, 0x7632, R4 ;  /* 0x0000763242047816 */ /* 0x000fe20000000004 */
[----:B------:R-:W-:Y:S01]  /*1350*/  FADD.FTZ R8, R8, R16 ;  /* 0x0000001008087221 */ /* 0x000fe20000010000 */
[----:B------:R-:W-:Y:S01]  /*1360*/  SHF.L.U32 R5, R5, 0x10, RZ ;  /* 0x0000001005057819 */ /* 0x000fe200000006ff */
[----:B------:R-:W-:Y:S01]  /*1370*/  FFMA.FTZ R10, R16, R16, R10 ;  /* 0x00000010100a7223 */ /* 0x000fe2000001000a */
[----:B------:R-:W-:Y:S01]  /*1380*/  LEA R92, P1, R34, UR10, 0x1 ;  /* 0x0000000a225c7c11 */ /* 0x000fe2000f8208ff */
[----:B------:R-:W-:Y:S01]  /*1390*/  FADD.FTZ R7, R7, R17 ;  /* 0x0000001107077221 */ /* 0x000fe20000010000 */
[----:B------:R-:W-:Y:S01]  /*13a0*/  SHF.L.U32 R9, R4, 0x10, RZ ;  /* 0x0000001004097819 */ /* 0x000fe200000006ff */
[----:B------:R-:W-:Y:S01]  /*13b0*/  FFMA.FTZ R6, R17, R17, R6 ;  /* 0x0000001111067223 */ /* 0x000fe20000010006 */
[----:B------:R-:W-:Y:S01]  /*13c0*/  FADD.FTZ R8, R8, R5 ;  /* 0x0000000508087221 */ /* 0x000fe20000010000 */
[----:B------:R-:W-:Y:S01]  /*13d0*/  FFMA.FTZ R10, R5, R5, R10 ;  /* 0x00000005050a7223 */ /* 0x000fe2000001000a */
[----:B------:R-:W-:Y:S01]  /*13e0*/  LEA.HI.X R93, R34, UR11, R11, 0x1, P1 ;  /* 0x0000000b225d7c11 */ /* 0x000fe200088f0c0b */
[----:B------:R0:W-:Y:S01]  /*13f0*/  STL [R1+0xd8], R13 ;  /* 0x0000d80d01007387 */ /* 0x0001e20000100800 */
[----:B------:R-:W-:-:S02]  /*1400*/  PRMT R5, R65, 0x7632, R5 ;  /* 0x0000763241057816 */ /* 0x000fc40000000005 */
[----:B------:R-:W-:Y:S01]  /*1410*/  SHF.L.U32 R149, R65, 0x10, RZ ;  /* 0x0000001041957819 */ /* 0x000fe200000006ff */
[----:B------:R1:W-:Y:S01]  /*1420*/  STL [R1+0xe0], R11 ;  /* 0x0000e00b01007387 */ /* 0x0003e20000100800 */
[C---:B------:R-:W-:Y:S01]  /*1430*/  PRMT R4, R64.reuse, 0x7632, R4 ;  /* 0x0000763240047816 */ /* 0x040fe20000000004 */
[----:B------:R-:W-:Y:S01]  /*1440*/  FADD.FTZ R7, R7, R9 ;  /* 0x0000000907077221 */ /* 0x000fe20000010000 */
[----:B------:R-:W-:Y:S01]  /*1450*/  FFMA.FTZ R6, R9, R9, R6 ;  /* 0x0000000909067223 */ /* 0x000fe20000010006 */
[----:B------:R-:W-:Y:S01]  /*1460*/  STL [R1+0xe4], R15 ;  /* 0x0000e40f01007387 */ /* 0x000fe20000100800 */
[----:B0-----:R-:W-:Y:S01]  /*1470*/  SHF.L.U32 R13, R64, 0x10, RZ ;  /* 0x00000010400d7819 */ /* 0x001fe200000006ff */
[----:B------:R-:W-:Y:S02]  /*1480*/  FADD.FTZ R8, R8, R149 ;  /* 0x0000009508087221 */ /* 0x000fe40000010000 */
[----:B------:R-:W-:Y:S01]  /*1490*/  STL [R1+0xe8], R12 ;  /* 0x0000e80c01007387 */ /* 0x000fe20000100800 */
[----:B------:R-:W-:Y:S01]  /*14a0*/  SHF.L.U32 R5, R5, 0x10, RZ ;  /* 0x0000001005057819 */ /* 0x000fe200000006ff */
[----:B------:R-:W-:Y:S01]  /*14b0*/  FFMA.FTZ R10, R149, R149, R10 ;  /* 0x00000095950a7223 */ /* 0x000fe2000001000a */
[----:B------:R-:W-:Y:S01]  /*14c0*/  LEA R94, P1, R33, UR10, 0x1 ;  /* 0x0000000a215e7c11 */ /* 0x000fe2000f8208ff */
[----:B------:R-:W-:Y:S01]  /*14d0*/  STL [R1+0xec], R14 ;  /* 0x0000ec0e01007387 */ /* 0x000fe20000100800 */
[----:B------:R-:W-:-:S02]  /*14e0*/  IMAD.U32 R9, R4, 0x10000, RZ ;  /* 0x0001000004097824 */ /* 0x000fc400078e00ff */
[----:B------:R-:W-:Y:S01]  /*14f0*/  FADD.FTZ R7, R7, R13 ;  /* 0x0000000d07077221 */ /* 0x000fe20000010000 */
[----:B------:R-:W4:Y:S01]  /*1500*/  LDG.E.64.CONSTANT R92, desc[UR6][R92.64] ;  /* 0x000000065c5c7981 */ /* 0x000f22000c1e9b00 */
[----:B------:R-:W-:-:S03]  /*1510*/  FFMA.FTZ R6, R13, R13, R6 ;  /* 0x0000000d0d067223 */ /* 0x000fc60000010006 */
[----:B------:R-:W-:Y:S01]  /*1520*/  STL [R1+0x24], R17 ;  /* 0x0000241101007387 */ /* 0x000fe20000100800 */
[----:B-1----:R-:W-:Y:S01]  /*1530*/  FADD.FTZ R11, R8, R5 ;  /* 0x00000005080b7221 */ /* 0x002fe20000010000 */
[----:B------:R-:W-:Y:S02]  /*1540*/  PRMT R4, R62, 0x7632, R4 ;  /* 0x000076323e047816 */ /* 0x000fe40000000004 */
[----:B------:R0:W-:Y:S01]  /*1550*/  STL [R1+0x28], R16 ;  /* 0x0000281001007387 */ /* 0x0001e20000100800 */
[----:B------:R-:W-:-:S03]  /*1560*/  SHF.L.U32 R148, R63, 0x10, RZ ;  /* 0x000000103f947819 */ /* 0x000fc600000006ff */
[----:B------:R1:W-:Y:S01]  /*1570*/  STL [R1+0x20], R13 ;  /* 0x0000200d01007387 */ /* 0x0003e20000100800 */
[----:B------:R-:W-:Y:S01]  /*1580*/  LEA.HI.X R95, R33, UR11, R15, 0x1, P1 ;  /* 0x0000000b215f7c11 */ /* 0x000fe200088f0c0f */
[----:B------:R-:W-:Y:S01]  /*1590*/  FADD.FTZ R7, R7, R9 ;  /* 0x0000000907077221 */ /* 0x000fe20000010000 */
[----:B------:R-:W-:Y:S01]  /*15a0*/  FFMA.FTZ R6, R9, R9, R6 ;  /* 0x0000000909067223 */ /* 0x000fe20000010006 */
[----:B0-----:R-:W-:Y:S01]  /*15b0*/  SHF.L.U32 R16, R62, 0x10, RZ ;  /* 0x000000103e107819 */ /* 0x001fe200000006ff */
[----:B------:R-:W-:Y:S01]  /*15c0*/  FADD.FTZ R11, R11, R148 ;  /* 0x000000940b0b7221 */ /* 0x000fe20000010000 */
[----:B-1----:R-:W-:Y:S01]  /*15d0*/  FFMA.FTZ R13, R5, R5, R10 ;  /* 0x00000005050d7223 */ /* 0x002fe2000001000a */
[----:B------:R-:W-:Y:S01]  /*15e0*/  PRMT R5, R63, 0x7632, R5 ;  /* 0x000076323f057816 */ /* 0x000fe20000000005 */
[----:B------:R-:W4:Y:S01]  /*15f0*/  LDG.E.64.CONSTANT R94, desc[UR6][R94.64] ;  /* 0x000000065e5e7981 */ /* 0x000f22000c1e9b00 */
[----:B------:R-:W-:Y:S01]  /*1600*/  SHF.L.U32 R9, R4, 0x10, RZ ;  /* 0x0000001004097819 */ /* 0x000fe200000006ff */
[----:B------:R-:W-:Y:S01]  /*1610*/  FADD.FTZ R7, R7, R16 ;  /* 0x0000001007077221 */ /* 0x000fe20000010000 */
[----:B------:R-:W-:Y:S01]  /*1620*/  SHF.L.U32 R4, R5, 0x10, RZ ;  /* 0x0000001005047819 */ /* 0x000fe200000006ff */
[----:B------:R-:W-:Y:S01]  /*1630*/  FFMA.FTZ R6, R16, R16, R6 ;  /* 0x0000001010067223 */ /* 0x000fe20000010006 */
[----:B------:R-:W-:Y:S01]  /*1640*/  FFMA.FTZ R13, R148, R148, R13 ;  /* 0x00000094940d7223 */ /* 0x000fe2000001000d */
[----:B------:R-:W-:Y:S01]  /*1650*/  LEA R96, P1, R32, UR10, 0x1 ;  /* 0x0000000a20607c11 */ /* 0x000fe2000f8208ff */
[----:B------:R-:W-:Y:S01]  /*1660*/  FADD.FTZ R7, R7, R9 ;  /* 0x0000000907077221 */ /* 0x000fe20000010000 */
[----:B------:R-:W-:Y:S01]  /*1670*/  FFMA.FTZ R6, R9, R9, R6 ;  /* 0x0000000909067223 */ /* 0x000fe20000010006 */
[----:B------:R-:W-:Y:S01]  /*1680*/  FADD.FTZ R8, R11, R4 ;  /* 0x000000040b087221 */ /* 0x000fe20000010000 */
[----:B------:R-:W-:Y:S01]  /*1690*/  FFMA.FTZ R10, R4, R4, R13 ;  /* 0x00000004040a7223 */ /* 0x000fe2000001000d */
[----:B------:R-:W-:-:S02]  /*16a0*/  SHF.L.U32 R9, R60, 0x10, RZ ;  /* 0x000000103c097819 */ /* 0x000fc400000006ff */
[----:B------:R-:W-:Y:S02]  /*16b0*/  PRMT R4, R60, 0x7632, R4 ;  /* 0x000076323c047816 */ /* 0x000fe40000000004 */
[----:B------:R-:W-:Y:S01]  /*16c0*/  LEA.HI.X R97, R32, UR11, R12, 0x1, P1 ;  /* 0x0000000b20617c11 */ /* 0x000fe200088f0c0c */
[----:B------:R-:W-:Y:S01]  /*16d0*/  FADD.FTZ R7, R7, R9 ;  /* 0x0000000907077221 */ /* 0x000fe20000010000 */
[----:B------:R-:W-:Y:S01]  /*16e0*/  FFMA.FTZ R6, R9, R9, R6 ;  /* 0x0000000909067223 */ /* 0x000fe20000010006 */
[----:B------:R-:W-:Y:S01]  /*16f0*/  IMAD.U32 R5, R4, 0x10000, RZ ;  /* 0x0001000004057824 */ /* 0x000fe200078e00ff */
[----:B------:R-:W-:Y:S02]  /*1700*/  LEA R98, P1, R31, UR10, 0x1 ;  /* 0x0000000a1f627c11 */ /* 0x000fe4000f8208ff */
[C---:B------:R-:W-:Y:S01]  /*1710*/  SHF.L.U32 R25, R61.reuse, 0x10, RZ ;  /* 0x000000103d197819 */ /* 0x040fe200000006ff */
[----:B------:R-:W4:Y:S01]  /*1720*/  LDG.E.64.CONSTANT R96, desc[UR6][R96.64] ;  /* 0x0000000660607981 */ /* 0x000f22000c1e9b00 */
[----:B------:R-:W-:Y:S01]  /*1730*/  PRMT R4, R61, 0x7632, R4 ;  /* 0x000076323d047816 */ /* 0x000fe20000000004 */
[----:B------:R-:W-:Y:S01]  /*1740*/  FADD.FTZ R7, R7, R5 ;  /* 0x0000000507077221 */ /* 0x000fe20000010000 */
[----:B------:R-:W-:Y:S01]  /*1750*/  FFMA.FTZ R6, R5, R5, R6 ;  /* 0x0000000505067223 */ /* 0x000fe20000010006 */
[----:B------:R-:W-:Y:S01]  /*1760*/  LEA.HI.X R99, R31, UR11, R14, 0x1, P1 ;  /* 0x0000000b1f637c11 */ /* 0x000fe200088f0c0e */
[----:B------:R-:W-:Y:S01]  /*1770*/  FADD.FTZ R8, R8, R25 ;  /* 0x0000001908087221 */ /* 0x000fe20000010000 */
[----:B------:R-:W-:Y:S01]  /*1780*/  SHF.L.U32 R5, R4, 0x10, RZ ;  /* 0x0000001004057819 */ /* 0x000fe200000006ff */
[----:B------:R-:W-:Y:S01]  /*1790*/  FFMA.FTZ R10, R25, R25, R10 ;  /* 0x00000019190a7223 */ /* 0x000fe2000001000a */
[C---:B------:R-:W-:Y:S01]  /*17a0*/  SHF.L.U32 R12, R58.reuse, 0x10, RZ ;  /* 0x000000103a0c7819 */ /* 0x040fe200000006ff */
[----:B------:R-:W-:Y:S01]  /*17b0*/  STL [R1+0x1c], R16 ;  /* 0x00001c1001007387 */ /* 0x000fe20000100800 */
[----:B------:R-:W-:Y:S01]  /*17c0*/  PRMT R4, R58, 0x7632, R4 ;  /* 0x000076323a047816 */ /* 0x000fe20000000004 */
[----:B------:R-:W-:-:S02]  /*17d0*/  FFMA.FTZ R11, R5, R5, R10 ;  /* 0x00000005050b7223 */ /* 0x000fc4000001000a */
[----:B------:R0:W-:Y:S01]  /*17e0*/  STL [R1+0x18], R9 ;  /* 0x0000180901007387 */ /* 0x0001e20000100800 */
[----:B------:R-:W-:Y:S01]  /*17f0*/  FADD.FTZ R7, R7, R12 ;  /* 0x0000000c07077221 */ /* 0x000fe20000010000 */
[----:B------:R-:W-:Y:S02]  /*1800*/  FFMA.FTZ R6, R12, R12, R6 ;  /* 0x0000000c0c067223 */ /* 0x000fe40000010006 */
[----:B------:R-:W4:Y:S01]  /*1810*/  LDG.E.64.CONSTANT R98, desc[UR6][R98.64] ;  /* 0x0000000662627981 */ /* 0x000f22000c1e9b00 */
[----:B0-----:R-:W-:Y:S01]  /*1820*/  FADD.FTZ R9, R8, R5 ;  /* 0x0000000508097221 */ /* 0x001fe20000010000 */
[----:B------:R-:W-:Y:S02]  /*1830*/  SHF.L.U32 R5, R4, 0x10, RZ ;  /* 0x0000001004057819 */ /* 0x000fe400000006ff */
[----:B------:R0:W-:Y:S03]  /*1840*/  STL [R1+0x14], R12 ;  /* 0x0000140c01007387 */ /* 0x0001e60000100800 */
[----:B------:R-:W-:Y:S01]  /*1850*/  FADD.FTZ R7, R7, R5 ;  /* 0x0000000507077221 */ /* 0x000fe20000010000 */
[----:B------:R-:W-:Y:S01]  /*1860*/  FFMA.FTZ R6, R5, R5, R6 ;  /* 0x0000000505067223 */ /* 0x000fe20000010006 */
[----:B0-----:R-:W-:-:S02]  /*1870*/  SHF.L.U32 R12, R56, 0x10, RZ ;  /* 0x00000010380c7819 */ /* 0x001fc400000006ff */
[----:B------:R-:W-:-:S03]  /*1880*/  LEA R100, P1, R30, UR10, 0x1 ;  /* 0x0000000a1e647c11 */ /* 0x000fc6000f8208ff */
[----:B------:R0:W-:Y:S01]  /*1890*/  STL [R1+0x10], R12 ;  /* 0x0000100c01007387 */ /* 0x0001e20000100800 */
[----:B------:R-:W-:Y:S01]  /*18a0*/  FADD.FTZ R7, R7, R12 ;  /* 0x0000000c07077221 */ /* 0x000fe20000010000 */
[----:B------:R-:W-:Y:S01]  /*18b0*/  FFMA.FTZ R6, R12, R12, R6 ;  /* 0x0000000c0c067223 */ /* 0x000fe20000010006 */
[C---:B------:R-:W-:Y:S02]  /*18c0*/  SHF.L.U32 R24, R59.reuse, 0x10, RZ ;  /* 0x000000103b187819 */ /* 0x040fe400000006ff */
[----:B------:R-:W-:Y:S02]  /*18d0*/  PRMT R4, R59, 0x7632, R4 ;  /* 0x000076323b047816 */ /* 0x000fe40000000004 */
[----:B0-----:R-:W-:-:S03]  /*18e0*/  IADD3.X R12, RZ, R3, RZ, P2, !PT ;  /* 0x00000003ff0c7210 */ /* 0x001fc600017fe4ff */
[----:B------:R-:W-:Y:S02]  /*18f0*/  IMAD.U32 R8, R4, 0x10000, RZ ;  /* 0x0001000004087824 */ /* 0x000fe400078e00ff */
[----:B------:R-:W-:Y:S01]  /*1900*/  FADD.FTZ R9, R9, R24 ;  /* 0x0000001809097221 */ /* 0x000fe20000010000 */
[----:B------:R-:W-:Y:S01]  /*1910*/  LEA.HI.X R101, R30, UR11, R12, 0x1, P1 ;  /* 0x0000000b1e657c11 */ /* 0x000fe200088f0c0c */
[----:B------:R-:W-:Y:S01]  /*1920*/  FFMA.FTZ R11, R24, R24, R11 ;  /* 0x00000018180b7223 */ /* 0x000fe2000001000b */
[----:B------:R-:W-:Y:S01]  /*1930*/  PRMT R4, R56, 0x7632, R4 ;  /* 0x0000763238047816 */ /* 0x000fe20000000004 */
[----:B------:R-:W-:Y:S01]  /*1940*/  FADD.FTZ R10, R9, R8 ;  /* 0x00000008090a7221 */ /* 0x000fe20000010000 */
[C---:B------:R-:W-:Y:S01]  /*1950*/  PRMT R5, R57.reuse, 0x7632, R5 ;  /* 0x0000763239057816 */ /* 0x040fe20000000005 */
[----:B------:R-:W-:Y:S01]  /*1960*/  FFMA.FTZ R8, R8, R8, R11 ;  /* 0x0000000808087223 */ /* 0x000fe2000001000b */
[----:B------:R-:W-:Y:S01]  /*1970*/  SHF.L.U32 R23, R57, 0x10, RZ ;  /* 0x0000001039177819 */ /* 0x000fe200000006ff */
[----:B------:R-:W4:Y:S01]  /*1980*/  LDG.E.64.CONSTANT R100, desc[UR6][R100.64] ;  /* 0x0000000664647981 */ /* 0x000f22000c1e9b00 */
[----:B------:R-:W-:-:S02]  /*1990*/  SHF.L.U32 R9, R4, 0x10, RZ ;  /* 0x0000001004097819 */ /* 0x000fc400000006ff */
[----:B------:R-:W-:Y:S01]  /*19a0*/  SHF.L.U32 R5, R5, 0x10, RZ ;  /* 0x0000001005057819 */ /* 0x000fe200000006ff */
[----:B------:R-:W-:Y:S01]  /*19b0*/  FADD.FTZ R10, R10, R23 ;  /* 0x000000170a0a7221 */ /* 0x000fe20000010000 */
[C---:B------:R-:W-:Y:S01]  /*19c0*/  PRMT R4, R54.reuse, 0x7632, R4 ;  /* 0x0000763236047816 */ /* 0x040fe20000000004 */
[----:B------:R-:W-:Y:S01]  /*19d0*/  FFMA.FTZ R8, R23, R23, R8 ;  /* 0x0000001717087223 */ /* 0x000fe20000010008 */
[----:B------:R-:W-:Y:S01]  /*19e0*/  SHF.L.U32 R14, R54, 0x10, RZ ;  /* 0x00000010360e7819 */ /* 0x000fe200000006ff */
[----:B------:R-:W-:Y:S01]  /*19f0*/  FADD.FTZ R7, R7, R9 ;  /* 0x0000000907077221 */ /* 0x000fe20000010000 */
[----:B------:R-:W-:Y:S01]  /*1a00*/  FFMA.FTZ R6, R9, R9, R6 ;  /* 0x0000000909067223 */ /* 0x000fe20000010006 */
[----:B------:R-:W-:Y:S01]  /*1a10*/  FADD.FTZ R11, R10, R5 ;  /* 0x000000050a0b7221 */ /* 0x000fe20000010000 */
[----:B------:R-:W-:Y:S01]  /*1a20*/  FFMA.FTZ R13, R5, R5, R8 ;  /* 0x00000005050d7223 */ /* 0x000fe20000010008 */
[----:B------:R-:W-:Y:S01]  /*1a30*/  IMAD.U32 R9, R4, 0x10000, RZ ;  /* 0x0001000004097824 */ /* 0x000fe200078e00ff */
[----:B------:R0:W-:Y:S01]  /*1a40*/  STL [R1+0xc], R14 ;  /* 0x00000c0e01007387 */ /* 0x0001e20000100800 */
[----:B------:R-:W-:Y:S01]  /*1a50*/  FADD.FTZ R5, R7, R14 ;  /* 0x0000000e07057221 */ /* 0x000fe20000010000 */
[----:B------:R-:W-:Y:S01]  /*1a60*/  FFMA.FTZ R4, R14, R14, R6 ;  /* 0x0000000e0e047223 */ /* 0x000fe20000010006 */
[----:B------:R-:W-:-:S02]  /*1a70*/  LEA R102, P1, R29, UR10, 0x1 ;  /* 0x0000000a1d667c11 */ /* 0x000fc4000f8208ff */
[----:B0-----:R-:W-:-:S04]  /*1a80*/  IADD3.X R14, RZ, R3, RZ, P3, !PT ;  /* 0x00000003ff0e7210 */ /* 0x001fc80001ffe4ff */
[----:B------:R-:W-:Y:S02]  /*1a90*/  LEA.HI.X R103, R29, UR11, R14, 0x1, P1 ;  /* 0x0000000b1d677c11 */ /* 0x000fe400088f0c0e */
[C---:B------:R-:W-:Y:S02]  /*1aa0*/  SHF.L.U32 R22, R55.reuse, 0x10, RZ ;  /* 0x0000001037167819 */ /* 0x040fe400000006ff */
[----:B------:R-:W-:Y:S02]  /*1ab0*/  PRMT R6, R55, 0x7632, R6 ;  /* 0x0000763237067816 */ /* 0x000fe40000000006 */
[----:B------:R-:W4:Y:S01]  /*1ac0*/  LDG.E.64.CONSTANT R102, desc[UR6][R102.64] ;  /* 0x0000000666667981 */ /* 0x000f22000c1e9b00 */
[----:B------:R-:W-:Y:S01]  /*1ad0*/  FADD.FTZ R8, R11, R22 ;  /* 0x000000160b087221 */ /* 0x000fe20000010000 */
[----:B------:R-:W-:Y:S01]  /*1ae0*/  SHF.L.U32 R7, R6, 0x10, RZ ;  /* 0x0000001006077819 */ /* 0x000fe200000006ff */
[----:B------:R-:W-:Y:S01]  /*1af0*/  FFMA.FTZ R6, R22, R22, R13 ;  /* 0x0000001616067223 */ /* 0x000fe2000001000d */
[----:B------:R0:W-:Y:S01]  /*1b00*/  STL [R1+0x98], R12 ;  /* 0x0000980c01007387 */ /* 0x0001e20000100800 */
[----:B------:R-:W-:Y:S01]  /*1b10*/  FADD.FTZ R5, R5, R9 ;  /* 0x0000000905057221 */ /* 0x000fe20000010000 */
[----:B------:R-:W-:Y:S01]  /*1b20*/  FFMA.FTZ R4, R9, R9, R4 ;  /* 0x0000000909047223 */ /* 0x000fe20000010004 */
[----:B------:R-:W-:Y:S01]  /*1b30*/  FADD.FTZ R8, R8, R7 ;  /* 0x0000000708087221 */ /* 0x000fe20000010000 */
[----:B------:R-:W-:Y:S01]  /*1b40*/  FFMA.FTZ R6, R7, R7, R6 ;  /* 0x0000000707067223 */ /* 0x000fe20000010006 */
[----:B------:R-:W-:-:S02]  /*1b50*/  PRMT R9, R52, 0x7632, R9 ;  /* 0x0000763234097816 */ /* 0x000fc40000000009 */
[C---:B------:R-:W-:Y:S02]  /*1b60*/  PRMT R7, R53.reuse, 0x7632, R7 ;  /* 0x0000763235077816 */ /* 0x040fe40000000007 */
[----:B------:R-:W-:Y:S02]  /*1b70*/  SHF.L.U32 R21, R53, 0x10, RZ ;  /* 0x0000001035157819 */ /* 0x000fe400000006ff */
[----:B0-----:R-:W-:Y:S01]  /*1b80*/  SHF.L.U32 R12, R52, 0x10, RZ ;  /* 0x00000010340c7819 */ /* 0x001fe200000006ff */
[----:B------:R-:W-:Y:S01]  /*1b90*/  IMAD.X R11, RZ, RZ, R3, P6 ;  /* 0x000000ffff0b7224 */ /* 0x000fe200030e0603 */
[----:B------:R-:W-:Y:S01]  /*1ba0*/  STL [R1+0xa8], R14 ;  /* 0x0000a80e01007387 */ /* 0x000fe20000100800 */
[----:B------:R-:W-:Y:S01]  /*1bb0*/  LEA R104, P1, R28, UR10, 0x1 ;  /* 0x0000000a1c687c11 */ /* 0x000fe2000f8208ff */
[----:B------:R-:W-:Y:S01]  /*1bc0*/  FADD.FTZ R8, R8, R21 ;  /* 0x0000001508087221 */ /* 0x000fe20000010000 */
[----:B------:R-:W-:Y:S01]  /*1bd0*/  SHF.L.U32 R9, R9, 0x10, RZ ;  /* 0x0000001009097819 */ /* 0x000fe200000006ff */
[----:B------:R0:W-:Y:S01]  /*1be0*/  STL [R1+0x8], R12 ;  /* 0x0000080c01007387 */ /* 0x0001e20000100800 */
[----:B------:R-:W-:Y:S01]  /*1bf0*/  SHF.L.U32 R7, R7, 0x10, RZ ;  /* 0x0000001007077819 */ /* 0x000fe200000006ff */
[----:B------:R-:W-:Y:S01]  /*1c00*/  FADD.FTZ R10, R5, R12 ;  /* 0x0000000c050a7221 */ /* 0x000fe20000010000 */
[----:B------:R-:W-:Y:S01]  /*1c10*/  FFMA.FTZ R4, R12, R12, R4 ;  /* 0x0000000c0c047223 */ /* 0x000fe20000010004 */
[----:B------:R-:W-:-:S02]  /*1c20*/  LEA.HI.X R105, R28, UR11, R11, 0x1, P1 ;  /* 0x0000000b1c697c11 */ /* 0x000fc400088f0c0b */
[----:B------:R-:W-:Y:S01]  /*1c30*/  FADD.FTZ R8, R8, R7 ;  /* 0x0000000708087221 */ /* 0x000fe20000010000 */
[----:B0-----:R-:W-:Y:S01]  /*1c40*/  FFMA.FTZ R12, R21, R21, R6 ;  /* 0x00000015150c7223 */ /* 0x001fe20000010006 */
[----:B------:R-:W-:Y:S01]  /*1c50*/  FADD.FTZ R6, R10, R9 ;  /* 0x000000090a067221 */ /* 0x000fe20000010000 */
[C---:B------:R-:W-:Y:S01]  /*1c60*/  SHF.L.U32 R10, R50.reuse, 0x10, RZ ;  /* 0x00000010320a7819 */ /* 0x040fe200000006ff */
[----:B------:R-:W4:Y:S01]  /*1c70*/  LDG.E.64.CONSTANT R104, desc[UR6][R104.64] ;  /* 0x0000000668687981 */ /* 0x000f22000c1e9b00 */
[----:B------:R-:W-:Y:S01]  /*1c80*/  FFMA.FTZ R5, R7, R7, R12 ;  /* 0x0000000707057223 */ /* 0x000fe2000001000c */
[----:B------:R-:W-:Y:S01]  /*1c90*/  PRMT R7, R50, 0x7632, R7 ;  /* 0x0000763232077816 */ /* 0x000fe20000000007 */
[----:B------:R-:W-:Y:S01]  /*1ca0*/  FFMA.FTZ R9, R9, R9, R4 ;  /* 0x0000000909097223 */ /* 0x000fe20000010004 */
[----:B------:R-:W-:Y:S02]  /*1cb0*/  FADD.FTZ R6, R6, R10 ;  /* 0x0000000a06067221 */ /* 0x000fe40000010000 */
[----:B------:R-:W-:Y:S01]  /*1cc0*/  SHF.L.U32 R7, R7, 0x10, RZ ;  /* 0x0000001007077819 */ /* 0x000fe200000006ff */
[----:B------:R-:W-:Y:S01]  /*1cd0*/  FFMA.FTZ R9, R10, R10, R9 ;  /* 0x0000000a0a097223 */ /* 0x000fe20000010009 */
[----:B------:R-:W-:Y:S03]  /*1ce0*/  STL [R1+0xbc], R11 ;  /* 0x0000bc0b01007387 */ /* 0x000fe60000100800 */
[----:B------:R-:W-:Y:S01]  /*1cf0*/  FADD.FTZ R6, R6, R7 ;  /* 0x0000000706067221 */ /* 0x000fe20000010000 */
[----:B------:R0:W-:Y:S01]  /*1d00*/  STL [R1+0x4], R10 ;  /* 0x0000040a01007387 */ /* 0x0001e20000100800 */
[----:B------:R-:W-:Y:S01]  /*1d10*/  FFMA.FTZ R7, R7, R7, R9 ;  /* 0x0000000707077223 */ /* 0x000fe20000010009 */
[----:B------:R-:W-:-:S02]  /*1d20*/  LEA R106, P1, R27, UR10, 0x1 ;  /* 0x0000000a1b6a7c11 */ /* 0x000fc4000f8208ff */
[----:B0-----:R-:W-:-:S05]  /*1d30*/  SHF.L.U32 R10, R48, 0x10, RZ ;  /* 0x00000010300a7819 */ /* 0x001fca00000006ff */
[----:B------:R0:W-:Y:S01]  /*1d40*/  STL [R1], R10 ;  /* 0x0000000a01007387 */ /* 0x0001e20000100800 */
[----:B------:R-:W-:Y:S01]  /*1d50*/  FADD.FTZ R6, R6, R10 ;  /* 0x0000000a06067221 */ /* 0x000fe20000010000 */
[----:B------:R-:W-:Y:S01]  /*1d60*/  FFMA.FTZ R7, R10, R10, R7 ;  /* 0x0000000a0a077223 */ /* 0x000fe20000010007 */
[----:B0-----:R-:W-:-:S04]  /*1d70*/  IADD3.X R10, RZ, R3, RZ, P4, !PT ;  /* 0x00000003ff0a7210 */ /* 0x001fc800027fe4ff */
[----:B------:R-:W-:-:S06]  /*1d80*/  LEA.HI.X R107, R27, UR11, R10, 0x1, P1 ;  /* 0x0000000b1b6b7c11 */ /* 0x000fcc00088f0c0a */
[----:B------:R-:W4:Y:S01]  /*1d90*/  LDG.E.64.CONSTANT R106, desc[UR6][R106.64] ;  /* 0x000000066a6a7981 */ /* 0x000f22000c1e9b00 */
[----:B------:R-:W-:-:S03]  /*1da0*/  LEA R108, P1, R26, UR10, 0x1 ;  /* 0x0000000a1a6c7c11 */ /* 0x000fc6000f8208ff */
[----:B------:R0:W-:Y:S02]  /*1db0*/  STL [R1+0xac], R10 ;  /* 0x0000ac0a01007387 */ /* 0x0001e40000100800 */
[----:B0-----:R-:W-:-:S05]  /*1dc0*/  IMAD.X R10, RZ, RZ, R3, P5 ;  /* 0x000000ffff0a7224 */ /* 0x001fca00028e0603 */
[----:B------:R-:W-:Y:S02]  /*1dd0*/  LEA.HI.X R109, R26, UR11, R10, 0x1, P1 ;  /* 0x0000000b1a6d7c11 */ /* 0x000fe400088f0c0a */
[C---:B------:R-:W-:Y:S02]  /*1de0*/  PRMT R4, R51.reuse, 0x7632, R4 ;  /* 0x0000763233047816 */ /* 0x040fe40000000004 */
[----:B------:R-:W-:Y:S02]  /*1df0*/  SHF.L.U32 R20, R51, 0x10, RZ ;  /* 0x0000001033147819 */ /* 0x000fe400000006ff */
[----:B------:R-:W-:Y:S01]  /*1e00*/  SHF.L.U32 R19, R49, 0x10, RZ ;  /* 0x0000001031137819 */ /* 0x000fe200000006ff */
[----:B------:R-:W4:Y:S01]  /*1e10*/  LDG.E.64.CONSTANT R108, desc[UR6][R108.64] ;  /* 0x000000066c6c7981 */ /* 0x000f22000c1e9b00 */
[----:B------:R-:W-:Y:S01]  /*1e20*/  SHF.L.U32 R4, R4, 0x10, RZ ;  /* 0x0000001004047819 */ /* 0x000fe200000006ff */
[----:B------:R-:W-:Y:S01]  /*1e30*/  FADD.FTZ R8, R8, R20 ;  /* 0x0000001408087221 */ /* 0x000fe20000010000 */
[----:B------:R-:W-:Y:S01]  /*1e40*/  FFMA.FTZ R5, R20, R20, R5 ;  /* 0x0000001414057223 */ /* 0x000fe20000010005 */
[----:B------:R-:W-:-:S02]  /*1e50*/  PRMT R9, R48, 0x7632, R9 ;  /* 0x0000763230097816 */ /* 0x000fc40000000009 */
[----:B------:R-:W-:Y:S01]  /*1e60*/  SHF.L.U32 R165, R46, 0x10, RZ ;  /* 0x000000102ea57819 */ /* 0x000fe200000006ff */
[----:B------:R-:W-:Y:S01]  /*1e70*/  FADD.FTZ R8, R8, R4 ;  /* 0x0000000408087221 */ /* 0x000fe20000010000 */
[--C-:B------:R-:W-:Y:S01]  /*1e80*/  FFMA.FTZ R4, R4, R4, R5.reuse ;  /* 0x0000000404047223 */ /* 0x100fe20000010005 */
[----:B------:R-:W-:Y:S02]  /*1e90*/  PRMT R5, R49, 0x7632, R5 ;  /* 0x0000763231057816 */ /* 0x000fe40000000005 */
[----:B------:R-:W-:Y:S01]  /*1ea0*/  SHF.L.U32 R18, R47, 0x10, RZ ;  /* 0x000000102f127819 */ /* 0x000fe200000006ff */
[----:B------:R-:W-:Y:S01]  /*1eb0*/  FADD.FTZ R8, R8, R19 ;  /* 0x0000001308087221 */ /* 0x000fe20000010000 */
[----:B------:R-:W-:Y:S01]  /*1ec0*/  SHF.L.U32 R5, R5, 0x10, RZ ;  /* 0x0000001005057819 */ /* 0x000fe200000006ff */
[----:B------:R-:W-:Y:S01]  /*1ed0*/  FFMA.FTZ R4, R19, R19, R4 ;  /* 0x0000001313047223 */ /* 0x000fe20000010004 */
[----:B------:R-:W-:Y:S01]  /*1ee0*/  IMAD.U32 R9, R9, 0x10000, RZ ;  /* 0x0001000009097824 */ /* 0x000fe200078e00ff */
[----:B------:R-:W-:-:S02]  /*1ef0*/  SHF.L.U32 R164, R44, 0x10, RZ ;  /* 0x000000102ca47819 */ /* 0x000fc400000006ff */
[----:B------:R-:W-:Y:S01]  /*1f00*/  PRMT R3, R44, 0x7632, R3 ;  /* 0x000076322c037816 */ /* 0x000fe20000000003 */
[----:B------:R-:W-:Y:S01]  /*1f10*/  FADD.FTZ R8, R8, R5 ;  /* 0x0000000508087221 */ /* 0x000fe20000010000 */
[--C-:B------:R-:W-:Y:S01]  /*1f20*/  FFMA.FTZ R5, R5, R5, R4.reuse ;  /* 0x0000000505057223 */ /* 0x100fe20000010004 */
[----:B------:R-:W-:Y:S01]  /*1f30*/  PRMT R4, R46, 0x7632, R4 ;  /* 0x000076322e047816 */ /* 0x000fe20000000004 */
[----:B------:R-:W-:Y:S01]  /*1f40*/  FADD.FTZ R6, R6, R9 ;  /* 0x0000000906067221 */ /* 0x000fe20000010000 */
[----:B------:R-:W-:Y:S01]  /*1f50*/  FFMA.FTZ R9, R9, R9, R7 ;  /* 0x0000000909097223 */ /* 0x000fe20000010007 */
[----:B------:R-:W-:Y:S02]  /*1f60*/  SHF.L.U32 R17, R45, 0x10, RZ ;  /* 0x000000102d117819 */ /* 0x000fe400000006ff */
[----:B---3--:R-:W-:Y:S01]  /*1f70*/  SHF.L.U32 R163, R72, 0x10, RZ ;  /* 0x0000001048a37819 */ /* 0x008fe200000006ff */
[----:B------:R-:W-:Y:S01]  /*1f80*/  FADD.FTZ R6, R6, R165 ;  /* 0x000000a506067221 */ /* 0x000fe20000010000 */
[----:B------:R-:W-:Y:S01]  /*1f90*/  SHF.L.U32 R4, R4, 0x10, RZ ;  /* 0x0000001004047819 */ /* 0x000fe200000006ff */
[----:B------:R-:W-:Y:S01]  /*1fa0*/  FFMA.FTZ R9, R165, R165, R9 ;  /* 0x000000a5a5097223 */ /* 0x000fe20000010009 */
[----:B------:R-:W-:Y:S01]  /*1fb0*/  PRMT R7, R47, 0x7632, R7 ;  /* 0x000076322f077816 */ /* 0x000fe20000000007 */
[----:B------:R-:W-:Y:S01]  /*1fc0*/  IMAD.U32 R162, R74, 0x10000, RZ ;  /* 0x000100004aa27824 */ /* 0x000fe200078e00ff */
[----:B------:R-:W-:Y:S01]  /*1fd0*/  SHF.L.U32 R16, R73, 0x10, RZ ;  /* 0x0000001049107819 */ /* 0x000fe200000006ff */
[----:B------:R-:W-:Y:S01]  /*1fe0*/  FADD.FTZ R6, R6, R4 ;  /* 0x0000000406067221 */ /* 0x000fe20000010000 */
[----:B------:R-:W-:Y:S01]  /*1ff0*/  FFMA.FTZ R4, R4, R4, R9 ;  /* 0x0000000404047223 */ /* 0x000fe20000010009 */
[----:B------:R-:W-:Y:S01]  /*2000*/  SHF.L.U32 R7, R7, 0x10, RZ ;  /* 0x0000001007077819 */ /* 0x000fe200000006ff */
[----:B------:R-:W-:Y:S01]  /*2010*/  FADD.FTZ R8, R8, R18 ;  /* 0x0000001208087221 */ /* 0x000fe20000010000 */
[----:B------:R-:W-:Y:S01]  /*2020*/  SHF.L.U32 R3, R3, 0x10, RZ ;  /* 0x0000001003037819 */ /* 0x000fe200000006ff */
[----:B------:R-:W-:Y:S01]  /*2030*/  FADD.FTZ R6, R6, R164 ;  /* 0x000000a406067221 */ /* 0x000fe20000010000 */
[----:B------:R-:W-:Y:S01]  /*2040*/  FFMA.FTZ R5, R18, R18, R5 ;  /* 0x0000001212057223 */ /* 0x000fe20000010005 */
[----:B------:R-:W-:Y:S01]  /*2050*/  FFMA.FTZ R4, R164, R164, R4 ;  /* 0x000000a4a4047223 */ /* 0x000fe20000010004 */
[----:B------:R-:W-:Y:S01]  /*2060*/  FADD.FTZ R8, R8, R7 ;  /* 0x0000000708087221 */ /* 0x000fe20000010000 */
[----:B------:R-:W-:Y:S01]  /*2070*/  FADD.FTZ R114, R6, R3 ;  /* 0x0000000306727221 */ /* 0x000fe20000010000 */
[--C-:B------:R-:W-:Y:S01]  /*2080*/  FFMA.FTZ R7, R7, R7, R5.reuse ;  /* 0x0000000707077223 */ /* 0x100fe20000010005 */
[----:B------:R-:W-:Y:S01]  /*2090*/  FFMA.FTZ R6, R3, R3, R4 ;  /* 0x0000000303067223 */ /* 0x000fe20000010004 */
[----:B------:R-:W-:-:S02]  /*20a0*/  PRMT R5, R45, 0x7632, R5 ;  /* 0x000076322d057816 */ /* 0x000fc40000000005 */
[----:B------:R-:W-:Y:S02]  /*20b0*/  SHF.L.U32 R15, R75, 0x10, RZ ;  /* 0x000000104b0f7819 */ /* 0x000fe400000006ff */
[----:B------:R-:W-:Y:S02]  /*20c0*/  SHF.L.U32 R161, R76, 0x10, RZ ;  /* 0x000000104ca17819 */ /* 0x000fe400000006ff */
[----:B------:R-:W-:Y:S02]  /*20d0*/  SHF.L.U32 R14, R77, 0x10, RZ ;  /* 0x000000104d0e7819 */ /* 0x000fe400000006ff */
[----:B------:R-:W-:Y:S02]  /*20e0*/  SHF.L.U32 R160, R78, 0x10, RZ ;  /* 0x000000104ea07819 */ /* 0x000fe400000006ff */
[----:B------:R-:W-:Y:S02]  /*20f0*/  SHF.L.U32 R159, R80, 0x10, RZ ;  /* 0x00000010509f7819 */ /* 0x000fe400000006ff */
[----:B------:R-:W-:Y:S01]  /*2100*/  SHF.L.U32 R13, R79, 0x10, RZ ;  /* 0x000000104f0d7819 */ /* 0x000fe200000006ff */
[----:B------:R-:W-:Y:S01]  /*2110*/  IMAD.U32 R158, R82, 0x10000, RZ ;  /* 0x00010000529e7824 */ /* 0x000fe200078e00ff */
[----:B------:R-:W-:Y:S01]  /*2120*/  PRMT R3, R72, 0x7632, R3 ;  /* 0x0000763248037816 */ /* 0x000fe20000000003 */
[----:B------:R-:W-:Y:S01]  /*2130*/  FADD.FTZ R8, R8, R17 ;  /* 0x0000001108087221 */ /* 0x000fe20000010000 */
[----:B------:R-:W-:Y:S01]  /*2140*/  SHF.L.U32 R5, R5, 0x10, RZ ;  /* 0x0000001005057819 */ /* 0x000fe200000006ff */
[----:B------:R-:W-:Y:S01]  /*2150*/  FADD.FTZ R114, R114, R163 ;  /* 0x000000a372727221 */ /* 0x000fe20000010000 */
[----:B------:R-:W-:Y:S01]  /*2160*/  SHF.L.U32 R3, R3, 0x10, RZ ;  /* 0x0000001003037819 */ /* 0x000fe200000006ff */
[----:B------:R-:W-:Y:S01]  /*2170*/  FFMA.FTZ R7, R17, R17, R7 ;  /* 0x0000001111077223 */ /* 0x000fe20000010007 */
[----:B------:R-:W-:Y:S01]  /*2180*/  FFMA.FTZ R6, R163, R163, R6 ;  /* 0x000000a3a3067223 */ /* 0x000fe20000010006 */
[----:B------:R-:W-:Y:S01]  /*2190*/  PRMT R4, R74, 0x7632, R4 ;  /* 0x000076324a047816 */ /* 0x000fe20000000004 */
[----:B------:R-:W-:Y:S01]  /*21a0*/  FADD.FTZ R113, R8, R5 ;  /* 0x0000000508717221 */ /* 0x000fe20000010000 */
[----:B------:R-:W-:Y:S01]  /*21b0*/  FADD.FTZ R114, R114, R3 ;  /* 0x0000000372727221 */ /* 0x000fe20000010000 */
[--C-:B------:R-:W-:Y:S01]  /*21c0*/  FFMA.FTZ R5, R5, R5, R7.reuse ;  /* 0x0000000505057223 */ /* 0x100fe20000010007 */
[----:B------:R-:W-:Y:S01]  /*21d0*/  FFMA.FTZ R3, R3, R3, R6 ;  /* 0x0000000303037223 */ /* 0x000fe20000010006 */
        /* <DEDUP_REMOVED lines=8> */
[--C-:B------:R-:W-:Y:S01]  /*2260*/  FFMA.FTZ R4, R4, R4, R3.reuse ;  /* 0x0000000404047223 */ /* 0x100fe20000010003 */
[----:B------:R-:W-:Y:S01]  /*2270*/  PRMT R3, R75, 0x7632, R3 ;  /* 0x000076324b037816 */ /* 0x000fe20000000003 */
[----:B------:R-:W-:Y:S01]  /*2280*/  FADD.FTZ R113, R113, R7 ;  /* 0x0000000771717221 */ /* 0x000fe20000010000 */
[----:B------:R-:W-:Y:S01]  /*2290*/  PRMT R6, R76, 0x7632, R6 ;  /* 0x000076324c067816 */ /* 0x000fe20000000006 */
[----:B------:R-:W-:Y:S01]  /*22a0*/  FFMA.FTZ R7, R7, R7, R5 ;  /* 0x0000000707077223 */ /* 0x000fe20000010005 */
[----:B------:R-:W-:Y:S01]  /*22b0*/  SHF.L.U32 R3, R3, 0x10, RZ ;  /* 0x0000001003037819 */ /* 0x000fe200000006ff */
[----:B------:R-:W-:Y:S01]  /*22c0*/  FADD.FTZ R113, R113, R15 ;  /* 0x0000000f71717221 */ /* 0x000fe20000010000 */
[----:B------:R-:W-:Y:S01]  /*22d0*/  SHF.L.U32 R6, R6, 0x10, RZ ;  /* 0x0000001006067819 */ /* 0x000fe200000006ff */
[----:B------:R-:W-:Y:S01]  /*22e0*/  FADD.FTZ R114, R114, R161 ;  /* 0x000000a172727221 */ /* 0x000fe20000010000 */
[----:B------:R-:W-:Y:S01]  /*22f0*/  FFMA.FTZ R7, R15, R15, R7 ;  /* 0x0000000f0f077223 */ /* 0x000fe20000010007 */
[----:B------:R-:W-:Y:S01]  /*2300*/  FFMA.FTZ R4, R161, R161, R4 ;  /* 0x000000a1a1047223 */ /* 0x000fe20000010004 */
[----:B------:R-:W-:Y:S01]  /*2310*/  PRMT R5, R77, 0x7632, R5 ;  /* 0x000076324d057816 */ /* 0x000fe20000000005 */
[----:B------:R-:W-:Y:S01]  /*2320*/  FADD.FTZ R113, R113, R3 ;  /* 0x0000000371717221 */ /* 0x000fe20000010000 */
[----:B------:R-:W-:Y:S01]  /*2330*/  FADD.FTZ R114, R114, R6 ;  /* 0x0000000672727221 */ /* 0x000fe20000010000 */
[----:B------:R-:W-:Y:S01]  /*2340*/  FFMA.FTZ R3, R3, R3, R7 ;  /* 0x0000000303037223 */ /* 0x000fe20000010007 */
[--C-:B------:R-:W-:Y:S01]  /*2350*/  FFMA.FTZ R6, R6, R6, R4.reuse ;  /* 0x0000000606067223 */ /* 0x100fe20000010004 */
[----:B------:R-:W-:Y:S01]  /*2360*/  PRMT R4, R78, 0x7632, R4 ;  /* 0x000076324e047816 */ /* 0x000fe20000000004 */
[----:B------:R-:W-:-:S02]  /*2370*/  IMAD.U32 R5, R5, 0x10000, RZ ;  /* 0x0001000005057824 */ /* 0x000fc400078e00ff */
[----:B------:R-:W-:Y:S01]  /*2380*/  FADD.FTZ R113, R113, R14 ;  /* 0x0000000e71717221 */ /* 0x000fe20000010000 */
[----:B------:R-:W-:Y:S01]  /*2390*/  FFMA.FTZ R3, R14, R14, R3 ;  /* 0x0000000e0e037223 */ /* 0x000fe20000010003 */
[----:B------:R-:W-:Y:S01]  /*23a0*/  SHF.L.U32 R4, R4, 0x10, RZ ;  /* 0x0000001004047819 */ /* 0x000fe200000006ff */
[----:B------:R-:W-:Y:S01]  /*23b0*/  FADD.FTZ R114, R114, R160 ;  /* 0x000000a072727221 */ /* 0x000fe20000010000 */
[----:B------:R-:W-:Y:S01]  /*23c0*/  FADD.FTZ R113, R113, R5 ;  /* 0x0000000571717221 */ /* 0x000fe20000010000 */
[----:B------:R-:W-:Y:S01]  /*23d0*/  FFMA.FTZ R6, R160, R160, R6 ;  /* 0x000000a0a0067223 */ /* 0x000fe20000010006 */
[--C-:B------:R-:W-:Y:S01]  /*23e0*/  FFMA.FTZ R5, R5, R5, R3.reuse ;  /* 0x0000000505057223 */ /* 0x100fe20000010003 */
[----:B------:R-:W-:Y:S01]  /*23f0*/  PRMT R3, R80, 0x7632, R3 ;  /* 0x0000763250037816 */ /* 0x000fe20000000003 */
[----:B------:R-:W-:Y:S01]  /*2400*/  FADD.FTZ R114, R114, R4 ;  /* 0x0000000472727221 */ /* 0x000fe20000010000 */
[----:B------:R-:W-:Y:S01]  /*2410*/  FFMA.FTZ R4, R4, R4, R6 ;  /* 0x0000000404047223 */ /* 0x000fe20000010006 */
[----:B------:R-:W-:-:S02]  /*2420*/  PRMT R7, R79, 0x7632, R7 ;  /* 0x000076324f077816 */ /* 0x000fc40000000007 */
[----:B------:R-:W-:Y:S01]  /*2430*/  SHF.L.U32 R12, R81, 0x10, RZ ;  /* 0x00000010510c7819 */ /* 0x000fe200000006ff */
        /* <DEDUP_REMOVED lines=18> */
[----:B------:R-:W-:Y:S01]  /*2560*/  SHF.L.U32 R11, R83, 0x10, RZ ;  /* 0x00000010530b7819 */ /* 0x000fe200000006ff */
[----:B------:R-:W-:Y:S01]  /*2570*/  FADD.FTZ R113, R113, R4 ;  /* 0x0000000471717221 */ /* 0x000fe20000010000 */
[----:B------:R-:W-:Y:S01]  /*2580*/  PRMT R5, R83, 0x7632, R5 ;  /* 0x0000763253057816 */ /* 0x000fe20000000005 */
[----:B------:R-:W-:Y:S01]  /*2590*/  FADD.FTZ R114, R114, R6 ;  /* 0x0000000672727221 */ /* 0x000fe20000010000 */
[----:B------:R-:W-:Y:S01]  /*25a0*/  FFMA.FTZ R4, R4, R4, R7 ;  /* 0x0000000404047223 */ /* 0x000fe20000010007 */
[--C-:B------:R-:W-:Y:S01]  /*25b0*/  FFMA.FTZ R6, R6, R6, R3.reuse ;  /* 0x0000000606067223 */ /* 0x100fe20000010003 */
[----:B------:R-:W-:Y:S01]  /*25c0*/  SHF.L.U32 R157, R84, 0x10, RZ ;  /* 0x00000010549d7819 */ /* 0x000fe200000006ff */
[----:B------:R-:W-:Y:S01]  /*25d0*/  IMAD.U32 R156, R86, 0x10000, RZ ;  /* 0x00010000569c7824 */ /* 0x000fe200078e00ff */
        /* <DEDUP_REMOVED lines=11> */
[----:B------:R0:W-:Y:S01]  /*2690*/  STL [R1+0x90], R10 ;  /* 0x0000900a01007387 */ /* 0x0001e20000100800 */
[----:B------:R-:W-:Y:S01]  /*26a0*/  FFMA.FTZ R3, R3, R3, R6 ;  /* 0x0000000303037223 */ /* 0x000fe20000010006 */
[----:B------:R-:W-:Y:S01]  /*26b0*/  PRMT R7, R85, 0x7632, R7 ;  /* 0x0000763255077816 */ /* 0x000fe20000000007 */
[----:B------:R-:W-:Y:S01]  /*26c0*/  FADD.FTZ R114, R114, R156 ;  /* 0x0000009c72727221 */ /* 0x000fe20000010000 */
[----:B------:R-:W-:Y:S01]  /*26d0*/  SHF.L.U32 R4, R4, 0x10, RZ ;  /* 0x0000001004047819 */ /* 0x000fe200000006ff */
[----:B------:R-:W-:Y:S01]  /*26e0*/  FFMA.FTZ R3, R156, R156, R3 ;  /* 0x0000009c9c037223 */ /* 0x000fe20000010003 */
[----:B------:R-:W-:-:S02]  /*26f0*/  SHF.L.U32 R7, R7, 0x10, RZ ;  /* 0x0000001007077819 */ /* 0x000fc400000006ff */
[----:B--2---:R-:W-:Y:S02]  /*2700*/  SHF.L.U32 R155, R88, 0x10, RZ ;  /* 0x00000010589b7819 */ /* 0x004fe400000006ff */
[----:B----4-:R-:W-:Y:S02]  /*2710*/  SHF.L.U32 R154, R90, 0x10, RZ ;  /* 0x000000105a9a7819 */ /* 0x010fe400000006ff */
[----:B------:R-:W-:Y:S02]  /*2720*/  SHF.L.U32 R153, R92, 0x10, RZ ;  /* 0x000000105c997819 */ /* 0x000fe400000006ff */
[----:B------:R-:W-:Y:S01]  /*2730*/  PRMT R115, R91, 0x7632, R115 ;  /* 0x000076325b737816 */ /* 0x000fe20000000073 */
[----:B------:R-:W-:Y:S01]  /*2740*/  IMAD.U32 R152, R94, 0x10000, RZ ;  /* 0x000100005e987824 */ /* 0x000fe200078e00ff */
[----:B0-----:R-:W-:Y:S01]  /*2750*/  SHF.L.U32 R10, R85, 0x10, RZ ;  /* 0x00000010550a7819 */ /* 0x001fe200000006ff */
[----:B------:R-:W-:Y:S01]  /*2760*/  FADD.FTZ R114, R114, R4 ;  /* 0x0000000472727221 */ /* 0x000fe20000010000 */
[----:B------:R-:W-:Y:S01]  /*2770*/  FFMA.FTZ R4, R4, R4, R3 ;  /* 0x0000000404047223 */ /* 0x000fe20000010003 */
[----:B------:R-:W-:-:S02]  /*2780*/  SHF.L.U32 R9, R87, 0x10, RZ ;  /* 0x0000001057097819 */ /* 0x000fc400000006ff */
[----:B------:R-:W-:Y:S01]  /*2790*/  PRMT R112, R94, 0x7632, R112 ;  /* 0x000076325e707816 */ /* 0x000fe20000000070 */
[----:B------:R-:W-:Y:S01]  /*27a0*/  FADD.FTZ R113, R113, R10 ;  /* 0x0000000a71717221 */ /* 0x000fe20000010000 */
[----:B------:R-:W-:Y:S01]  /*27b0*/  FFMA.FTZ R5, R10, R10, R5 ;  /* 0x0000000a0a057223 */ /* 0x000fe20000010005 */
[----:B------:R-:W-:Y:S02]  /*27c0*/  PRMT R3, R87, 0x7632, R3 ;  /* 0x0000763257037816 */ /* 0x000fe40000000003 */
        /* <DEDUP_REMOVED lines=28> */
[----:B------:R-:W-:-:S02]  /*2990*/  SHF.L.U32 R7, R91, 0x10, RZ ;  /* 0x000000105b077819 */ /* 0x000fc400000006ff */
        /* <DEDUP_REMOVED lines=9> */
[----:B------:R-:W-:Y:S01]  /*2a30*/  SHF.L.U32 R6, R93, 0x10, RZ ;  /* 0x000000105d067819 */ /* 0x000fe200000006ff */
        /* <DEDUP_REMOVED lines=23> */
[C---:B------:R-:W-:Y:S01]  /*2bb0*/  SHF.L.U32 R4, R97.reuse, 0x10, RZ ;  /* 0x0000001061047819 */ /* 0x040fe200000006ff */
[----:B------:R-:W-:Y:S01]  /*2bc0*/  FADD.FTZ R114, R114, R3 ;  /* 0x0000000372727221 */ /* 0x000fe20000010000 */
[----:B------:R-:W-:Y:S01]  /*2bd0*/  PRMT R116, R97, 0x7632, R116 ;  /* 0x0000763261747816 */ /* 0x000fe20000000074 */
[C---:B------:R-:W-:Y:S01]  /*2be0*/  IMAD.U32 R150, R98.reuse, 0x10000, RZ ;  /* 0x0001000062967824 */ /* 0x040fe200078e00ff */
        /* <DEDUP_REMOVED lines=10> */
[----:B------:R-:W-:Y:S01]  /*2c90*/  FFMA.FTZ R116, R116, R116, R111 ;  /* 0x0000007474747223 */ /* 0x000fe2000001006f */
[----:B------:R-:W-:Y:S01]  /*2ca0*/  FFMA.FTZ R115, R115, R115, R3 ;  /* 0x0000007373737223 */ /* 0x000fe20000010003 */
[----:B------:R-:W-:Y:S01]  /*2cb0*/  SHF.L.U32 R112, R110, 0x1, RZ ;  /* 0x000000016e707819 */ /* 0x000fe200000006ff */
[----:B------:R-:W-:Y:S01]  /*2cc0*/  ULDC.64 UR10, c[0x0][0x220] ;  /* 0x00008800000a7ab9 */ /* 0x000fe20000000a00 */
[----:B------:R-:W-:-:S02]  /*2cd0*/  SHF.L.U32 R3, R99, 0x10, RZ ;  /* 0x0000001063037819 */ /* 0x000fc400000006ff */
[----:B------:R-:W-:Y:S02]  /*2ce0*/  SHF.R.U32.HI R117, RZ, 0x1f, R110 ;  /* 0x0000001fff757819 */ /* 0x000fe4000001166e */
[----:B------:R-:W-:Y:S01]  /*2cf0*/  SHF.L.U32 R138, R100, 0x10, RZ ;  /* 0x00000010648a7819 */ /* 0x000fe200000006ff */
[----:B------:R-:W-:Y:S01]  /*2d00*/  IMAD.U32 R139, R101, 0x10000, RZ ;  /* 0x00010000658b7824 */ /* 0x000fe200078e00ff */
[----:B------:R-:W-:Y:S02]  /*2d10*/  PRMT R111, R99, 0x7632, R111 ;  /* 0x00007632636f7816 */ /* 0x000fe4000000006f */
[----:B------:R-:W-:Y:S02]  /*2d20*/  SHF.L.U32 R140, R102, 0x10, RZ ;  /* 0x00000010668c7819 */ /* 0x000fe400000006ff */
[----:B------:R-:W-:Y:S01]  /*2d30*/  SHF.L.U32 R141, R103, 0x10, RZ ;  /* 0x00000010678d7819 */ /* 0x000fe200000006ff */
[----:B------:R-:W-:Y:S01]  /*2d40*/  IMAD.U32 R143, R105, 0x10000, RZ ;  /* 0x00010000698f7824 */ /* 0x000fe200078e00ff */
[C---:B------:R-:W-:Y:S01]  /*2d50*/  IADD3 R110, P1, R112.reuse, UR10, RZ ;  /* 0x0000000a706e7c10 */ /* 0x040fe2000ff3e0ff */
[----:B------:R-:W-:Y:S01]  /*2d60*/  FADD.FTZ R120, R113, R3 ;  /* 0x0000000371787221 */ /* 0x000fe20000010000 */
[----:B------:R-:W-:Y:S01]  /*2d70*/  IADD3 R112, P2, R112, UR12, RZ ;  /* 0x0000000c70707c10 */ /* 0x000fe2000ff5e0ff */
[----:B------:R-:W-:Y:S01]  /*2d80*/  FFMA.FTZ R121, R3, R3, R116 ;  /* 0x0000000303797223 */ /* 0x000fe20000010074 */
[----:B------:R-:W-:Y:S01]  /*2d90*/  SHF.L.U32 R119, R111, 0x10, RZ ;  /* 0x000000106f777819 */ /* 0x000fe200000006ff */
[----:B------:R-:W2:Y:S01]  /*2da0*/  LDL R70, [R1+0x134] ;  /* 0x0001340001467983 */ /* 0x000ea20000100800 */
[----:B------:R-:W-:-:S02]  /*2db0*/  IADD3.X R111, R117, UR11, RZ, P1, !PT ;  /* 0x0000000b756f7c10 */ /* 0x000fc40008ffe4ff */
[----:B------:R-:W-:Y:S01]  /*2dc0*/  IADD3.X R113, R117, UR13, RZ, P2, !PT ;  /* 0x0000000d75717c10 */ /* 0x000fe200097fe4ff */
[----:B------:R-:W-:Y:S01]  /*2dd0*/  FADD.FTZ R116, R120, R119 ;  /* 0x0000007778747221 */ /* 0x000fe20000010000 */
[----:B------:R-:W-:Y:S01]  /*2de0*/  FFMA.FTZ R117, R119, R119, R121 ;  /* 0x0000007777757223 */ /* 0x000fe20000010079 */
[----:B------:R-:W-:Y:S01]  /*2df0*/  PRMT R119, R100, 0x7632, R119 ;  /* 0x0000763264777816 */ /* 0x000fe20000000077 */
[----:B------:R-:W-:Y:S01]  /*2e00*/  FADD.FTZ R114, R114, R138 ;  /* 0x0000008a72727221 */ /* 0x000fe20000010000 */
[----:B------:R-:W-:Y:S01]  /*2e10*/  FFMA.FTZ R115, R138, R138, R115 ;  /* 0x0000008a8a737223 */ /* 0x000fe20000010073 */
[----:B------:R-:W-:Y:S01]  /*2e20*/  SHF.L.U32 R142, R104, 0x10, RZ ;  /* 0x00000010688e7819 */ /* 0x000fe200000006ff */
[----:B------:R-:W5:Y:S01]  /*2e30*/  LDG.E.64.CONSTANT R110, desc[UR6][R110.64] ;  /* 0x000000066e6e7981 */ /* 0x000f62000c1e9b00 */
[----:B------:R-:W-:Y:S02]  /*2e40*/  SHF.L.U32 R119, R119, 0x10, RZ ;  /* 0x0000001077777819 */ /* 0x000fe400000006ff */
[----:B------:R-:W-:Y:S01]  /*2e50*/  SHF.L.U32 R144, R106, 0x10, RZ ;  /* 0x000000106a907819 */ /* 0x000fe200000006ff */
[----:B------:R-:W5:Y:S02]  /*2e60*/  LDG.E.64.CONSTANT R112, desc[UR6][R112.64] ;  /* 0x0000000670707981 */ /* 0x000f64000c1e9b00 */
[----:B------:R-:W-:Y:S01]  /*2e70*/  FADD.FTZ R120, R114, R119 ;  /* 0x0000007772787221 */ /* 0x000fe20000010000 */
[----:B------:R-:W-:Y:S01]  /*2e80*/  PRMT R114, R101, 0x7632, R114 ;  /* 0x0000763265727816 */ /* 0x000fe20000000072 */
[----:B------:R-:W-:Y:S01]  /*2e90*/  FFMA.FTZ R119, R119, R119, R115 ;  /* 0x0000007777777223 */ /* 0x000fe20000010073 */
[----:B------:R-:W-:-:S02]  /*2ea0*/  FADD.FTZ R115, R116, R139 ;  /* 0x0000008b74737221 */ /* 0x000fc40000010000 */
[----:B------:R-:W-:Y:S01]  /*2eb0*/  SHF.L.U32 R114, R114, 0x10, RZ ;  /* 0x0000001072727819 */ /* 0x000fe200000006ff */
[----:B------:R-:W-:-:S04]  /*2ec0*/  FFMA.FTZ R117, R139, R139, R117 ;  /* 0x0000008b8b757223 */ /* 0x000fc80000010075 */
[----:B------:R-:W-:Y:S01]  /*2ed0*/  FADD.FTZ R115, R115, R114 ;  /* 0x0000007273737221 */ /* 0x000fe20000010000 */
[--C-:B------:R-:W-:Y:S01]  /*2ee0*/  FFMA.FTZ R114, R114, R114, R117.reuse ;  /* 0x0000007272727223 */ /* 0x100fe20000010075 */
[----:B------:R-:W-:Y:S01]  /*2ef0*/  PRMT R117, R102, 0x7632, R117 ;  /* 0x0000763266757816 */ /* 0x000fe20000000075 */
[----:B------:R-:W-:Y:S01]  /*2f00*/  FADD.FTZ R116, R120, R140 ;  /* 0x0000008c78747221 */ /* 0x000fe20000010000 */
[----:B------:R-:W-:Y:S02]  /*2f10*/  FFMA.FTZ R119, R140, R140, R119 ;  /* 0x0000008c8c777223 */ /* 0x000fe40000010077 */
[----:B------:R-:W-:-:S05]  /*2f20*/  SHF.L.U32 R117, R117, 0x10, RZ ;  /* 0x0000001075757819 */ /* 0x000fca00000006ff */
[----:B------:R-:W-:Y:S01]  /*2f30*/  FADD.FTZ R116, R116, R117 ;  /* 0x0000007574747221 */ /* 0x000fe20000010000 */
[----:B------:R-:W-:Y:S01]  /*2f40*/  FFMA.FTZ R119, R117, R117, R119 ;  /* 0x0000007575777223 */ /* 0x000fe20000010077 */
[----:B------:R-:W-:Y:S01]  /*2f50*/  PRMT R117, R103, 0x7632, R117 ;  /* 0x0000763267757816 */ /* 0x000fe20000000075 */
[----:B------:R-:W-:Y:S01]  /*2f60*/  FADD.FTZ R115, R115, R141 ;  /* 0x0000008d73737221 */ /* 0x000fe20000010000 */
[----:B------:R-:W-:Y:S02]  /*2f70*/  FFMA.FTZ R114, R141, R141, R114 ;  /* 0x0000008d8d727223 */ /* 0x000fe40000010072 */
[----:B------:R-:W-:-:S05]  /*2f80*/  SHF.L.U32 R117, R117, 0x10, RZ ;  /* 0x0000001075757819 */ /* 0x000fca00000006ff */
[----:B------:R-:W-:Y:S01]  /*2f90*/  FADD.FTZ R115, R115, R117 ;  /* 0x0000007573737221 */ /* 0x000fe20000010000 */
[--C-:B------:R-:W-:Y:S01]  /*2fa0*/  FFMA.FTZ R117, R117, R117, R114.reuse ;  /* 0x0000007575757223 */ /* 0x100fe20000010072 */
        /* <DEDUP_REMOVED lines=15> */
[----:B------:R-:W-:Y:S02]  /*30a0*/  SHF.L.U32 R117, R117, 0x10, RZ ;  /* 0x0000001075757819 */ /* 0x000fe400000006ff */
[----:B------:R-:W-:-:S03]  /*30b0*/  SHF.L.U32 R145, R107, 0x10, RZ ;  /* 0x000000106b917819 */ /* 0x000fc600000006ff */
[----:B------:R-:W-:Y:S01]  /*30c0*/  FADD.FTZ R120, R116, R117 ;  /* 0x0000007574787221 */ /* 0x000fe20000010000 */
[--C-:B------:R-:W-:Y:S01]  /*30d0*/  FFMA.FTZ R117, R117, R117, R114.reuse ;  /* 0x0000007575757223 */ /* 0x100fe20000010072 */
[----:B------:R-:W-:Y:S01]  /*30e0*/  PRMT R114, R107, 0x7632, R114 ;  /* 0x000076326b727816 */ /* 0x000fe20000000072 */
[----:B------:R-:W-:Y:S01]  /*30f0*/  FADD.FTZ R115, R115, R145 ;  /* 0x0000009173737221 */ /* 0x000fe20000010000 */
[----:B------:R-:W-:Y:S02]  /*3100*/  FFMA.FTZ R116, R145, R145, R119 ;  /* 0x0000009191747223 */ /* 0x000fe40000010077 */
[----:B------:R-:W-:Y:S02]  /*3110*/  SHF.L.U32 R114, R114, 0x10, RZ ;  /* 0x0000001072727819 */ /* 0x000fe400000006ff */
[----:B------:R-:W-:Y:S01]  /*3120*/  SHF.L.U32 R146, R108, 0x10, RZ ;  /* 0x000000106c927819 */ /* 0x000fe200000006ff */
[----:B------:R-:W-:Y:S02]  /*3130*/  IMAD.U32 R147, R109, 0x10000, RZ ;  /* 0x000100006d937824 */ /* 0x000fe400078e00ff */
[----:B------:R-:W-:Y:S01]  /*3140*/  FADD.FTZ R121, R115, R114 ;  /* 0x0000007273797221 */ /* 0x000fe20000010000 */
[----:B------:R-:W-:Y:S01]  /*3150*/  FFMA.FTZ R119, R114, R114, R116 ;  /* 0x0000007272777223 */ /* 0x000fe20000010074 */
[----:B------:R-:W-:-:S03]  /*3160*/  FFMA.FTZ R115, R146, R146, R117 ;  /* 0x0000009292737223 */ /* 0x000fc60000010075 */
[----:B------:R-:W-:Y:S01]  /*3170*/  FFMA.FTZ R117, R147, R147, R119 ;  /* 0x0000009393757223 */ /* 0x000fe20000010077 */
[----:B------:R-:W-:Y:S02]  /*3180*/  FADD.FTZ R119, R121, R147 ;  /* 0x0000009379777221 */ /* 0x000fe40000010000 */
[----:B------:R-:W3:Y:S01]  /*3190*/  LDL R121, [R1+0x144] ;  /* 0x0001440001797983 */ /* 0x000ee20000100800 */
[----:B------:R-:W-:-:S03]  /*31a0*/  FADD.FTZ R116, R120, R146 ;  /* 0x0000009278747221 */ /* 0x000fc60000010000 */
[----:B------:R-:W4:Y:S01]  /*31b0*/  LDL R120, [R1+0x140] ;  /* 0x0001400001787983 */ /* 0x000f220000100800 */
[----:B------:R-:W-:-:S04]  /*31c0*/  PRMT R114, R108, 0x7632, R114 ;  /* 0x000076326c727816 */ /* 0x000fc80000000072 */
[----:B------:R-:W-:-:S05]  /*31d0*/  SHF.L.U32 R114, R114, 0x10, RZ ;  /* 0x0000001072727819 */ /* 0x000fca00000006ff */
[----:B------:R-:W-:Y:S01]  /*31e0*/  FFMA.FTZ R115, R114, R114, R115 ;  /* 0x0000007272737223 */ /* 0x000fe20000010073 */
[----:B------:R-:W-:Y:S01]  /*31f0*/  FADD.FTZ R114, R116, R114 ;  /* 0x0000007274727221 */ /* 0x000fe20000010000 */
[----:B------:R-:W-:-:S04]  /*3200*/  PRMT R116, R109, 0x7632, R116 ;  /* 0x000076326d747816 */ /* 0x000fc80000000074 */
[----:B------:R-:W-:-:S05]  /*3210*/  SHF.L.U32 R116, R116, 0x10, RZ ;  /* 0x0000001074747819 */ /* 0x000fca00000006ff */
[----:B------:R-:W-:Y:S01]  /*3220*/  FFMA.FTZ R117, R116, R116, R117 ;  /* 0x0000007474757223 */ /* 0x000fe20000010075 */
[----:B------:R-:W-:Y:S02]  /*3230*/  FADD.FTZ R116, R119, R116 ;  /* 0x0000007477747221 */ /* 0x000fe40000010000 */
[----:B------:R-:W2:Y:S01]  /*3240*/  LDL R119, [R1+0x13c] ;  /* 0x00013c0001777983 */ /* 0x000ea20000100800 */
[----:B------:R-:W-:-:S03]  /*3250*/  ISETP.GT.U32.AND P1, PT, R71, 0x7f, PT ;  /* 0x0000007f4700780c */ /* 0x000fc60003f24070 */
[----:B------:R-:W2:Y:S04]  /*3260*/  LDL R71, [R1+0x138] ;  /* 0x0001380001477983 */ /* 0x000ea80000100800 */
[----:B------:R-:W-:Y:S04]  /*3270*/  STS.64 [R118], R114 ;  /* 0x0000007276007388 */ /* 0x000fe80000000a00 */
[----:B------:R-:W-:Y:S01]  /*3280*/  STS.64 [R118+0xc80], R116 ;  /* 0x000c807476007388 */ /* 0x000fe20000000a00 */
[----:B------:R-:W-:Y:S06]  /*3290*/  BAR.SYNC.DEFER_BLOCKING 0x0 ;  /* 0x0000000000007b1d */ /* 0x000fec0000010000 */
[----:B---3--:R-:W0:Y:S04]  /*32a0*/  @!P1 LDS.64 R114, [R121] ;  /* 0x0000000079729984 */ /* 0x008e280000000a00 */
[----:B----4-:R-:W1:Y:S01]  /*32b0*/  @!P1 LDS.64 R116, [R120] ;  /* 0x0000000078749984 */ /* 0x010e620000000a00 */
[----:B0-----:R-:W-:Y:S01]  /*32c0*/  @!P1 FADD.FTZ R114, RZ, R114 ;  /* 0x00000072ff729221 */ /* 0x001fe20000010000 */
[----:B------:R-:W-:-:S03]  /*32d0*/  @!P1 FADD.FTZ R115, RZ, R115 ;  /* 0x00000073ff739221 */ /* 0x000fc60000010000 */
[----:B-1----:R-:W-:Y:S01]  /*32e0*/  @!P1 FADD.FTZ R121, R114, R116 ;  /* 0x0000007472799221 */ /* 0x002fe20000010000 */
[----:B------:R-:W-:Y:S02]  /*32f0*/  @!P1 FADD.FTZ R120, R115, R117 ;  /* 0x0000007573789221 */ /* 0x000fe40000010000 */
[----:B--2---:R-:W0:Y:S04]  /*3300*/  @!P1 LDS.64 R114, [R119] ;  /* 0x0000000077729984 */ /* 0x004e280000000a00 */
[----:B------:R-:W1:Y:S04]  /*3310*/  @!P1 LDS.64 R116, [R71] ;  /* 0x0000000047749984 */ /* 0x000e680000000a00 */
[----:B------:R-:W2:Y:S01]  /*3320*/  @!P1 LDS.64 R118, [R70] ;  /* 0x0000000046769984 */ /* 0x000ea20000000a00 */
[----:B0-----:R-:W-:Y:S01]  /*3330*/  @!P1 FADD.FTZ R114, R121, R114 ;  /* 0x0000007279729221 */ /* 0x001fe20000010000 */
[----:B------:R-:W-:-:S03]  /*3340*/  @!P1 FADD.FTZ R115, R120, R115 ;  /* 0x0000007378739221 */ /* 0x000fc60000010000 */
[----:B-1----:R-:W-:Y:S01]  /*3350*/  @!P1 FADD.FTZ R116, R114, R116 ;  /* 0x0000007472749221 */ /* 0x002fe20000010000 */
[----:B------:R-:W-:Y:S01]  /*3360*/  MOV R114, RZ ;  /* 0x000000ff00727202 */ /* 0x000fe20000000f00 */
[----:B------:R-:W-:Y:S02]  /*3370*/  @!P1 FADD.FTZ R117, R115, R117 ;  /* 0x0000007573759221 */ /* 0x000fe40000010000 */
[----:B--2---:R-:W-:Y:S01]  /*3380*/  @!P1 FADD.FTZ R114, R116, R118 ;  /* 0x0000007674729221 */ /* 0x004fe20000010000 */
[----:B------:R-:W-:Y:S01]  /*3390*/  MOV R115, RZ ;  /* 0x000000ff00737202 */ /* 0x000fe20000000f00 */
[----:B------:R-:W-:-:S03]  /*33a0*/  @!P1 FADD.FTZ R115, R117, R119 ;  /* 0x0000007775739221 */ /* 0x000fc60000010000 */
[----:B------:R-:W0:Y:S04]  /*33b0*/  SHFL.BFLY PT, R116, R114, 0x2, 0x1f ;  /* 0x0c401f0072747f89 */ /* 0x000e2800000e0000 */
[----:B------:R-:W1:Y:S01]  /*33c0*/  SHFL.BFLY PT, R117, R115, 0x2, 0x1f ;  /* 0x0c401f0073757f89 */ /* 0x000e6200000e0000 */
[----:B0-----:R-:W-:-:S03]  /*33d0*/  FADD.FTZ R114, R116, R114 ;  /* 0x0000007274727221 */ /* 0x001fc60000010000 */
[----:B------:R-:W2:Y:S01]  /*33e0*/  LDL R116, [R1+0x3c] ;  /* 0x00003c0001747983 */ /* 0x000ea20000100800 */
[----:B-1----:R-:W-:-:S03]  /*33f0*/  FADD.FTZ R115, R117, R115 ;  /* 0x0000007375737221 */ /* 0x002fc60000010000 */
[----:B------:R-:W3:Y:S01]  /*3400*/  LDL R117, [R1+0x148] ;  /* 0x0001480001757983 */ /* 0x000ee20000100800 */
[----:B------:R-:W0:Y:S02]  /*3410*/  S2R R121, SR_TID.X ;  /* 0x0000000000797919 */ /* 0x000e240000002100 */
[----:B0-----:R-:W-:-:S13]  /*3420*/  LOP3.LUT P1, RZ, R121, 0xffffff83, RZ, 0xc0, !PT ;  /* 0xffffff8379ff7812 */ /* 0x001fda000782c0ff */
[----:B------:R-:W2:Y:S08]  /*3430*/  @!P1 LDC R119, c[0x0][0x10] ;  /* 0x00000400ff779b82 */ /* 0x000eb00000000800 */
[----:B------:R-:W0:Y:S01]  /*3440*/  @!P1 LDC.64 R70, c[0x0][0x248] ;  /* 0x00009200ff469b82 */ /* 0x000e220000000a00 */
[----:B--2---:R-:W-:-:S05]  /*3450*/  @!P1 IMAD R116, R119, R116, UR8 ;  /* 0x0000000877749e24 */ /* 0x004fca000f8e0274 */
[----:B---3--:R-:W-:-:S04]  /*3460*/  @!P1 LEA R116, R116, R117, 0xa ;  /* 0x0000007574749211 */ /* 0x008fc800078e50ff */
[----:B------:R-:W-:-:S05]  /*3470*/  @!P1 SHF.L.U32 R116, R116, 0x1, RZ ;  /* 0x0000000174749819 */ /* 0x000fca00000006ff */
[----:B0-----:R-:W-:Y:S02]  /*3480*/  @!P1 IMAD.WIDE.U32 R116, R116, 0x4, R70 ;  /* 0x0000000474749825 */ /* 0x001fe400078e0046 */
[----:B------:R0:W5:Y:S04]  /*3490*/  LDL.LU.64 R70, [R1+0x150] ;  /* 0x0001500001467983 */ /* 0x0001680000300a00 */
[----:B------:R-:W1:Y:S04]  /*34a0*/  SHFL.BFLY PT, R118, R114, 0x1, 0x1f ;  /* 0x0c201f0072767f89 */ /* 0x000e6800000e0000 */
[----:B------:R-:W2:Y:S01]  /*34b0*/  SHFL.BFLY PT, R120, R115, 0x1, 0x1f ;  /* 0x0c201f0073787f89 */ /* 0x000ea200000e0000 */
[----:B-1----:R-:W-:Y:S01]  /*34c0*/  FADD.FTZ R114, R114, R118 ;  /* 0x0000007672727221 */ /* 0x002fe20000010000 */
[----:B--2---:R-:W-:-:S05]  /*34d0*/  FADD.FTZ R115, R115, R120 ;  /* 0x0000007873737221 */ /* 0x004fca0000010000 */
[----:B------:R0:W-:Y:S01]  /*34e0*/  @!P1 STG.E.64 desc[UR6][R116.64], R114 ;  /* 0x0000007274009986 */ /* 0x0001e2000c101b06 */
[----:B------:R-:W-:Y:S01]  /*34f0*/  BAR.SYNC.DEFER_BLOCKING 0x0 ;  /* 0x0000000000007b1d */ /* 0x000fe20000010000 */
[C---:B------:R-:W-:Y:S02]  /*3500*/  ISETP.NE.AND P1, PT, R121.reuse, RZ, PT ;  /* 0x000000ff7900720c */ /* 0x040fe40003f25270 */
[----:B------:R-:W-:-:S11]  /*3510*/  ISETP.GT.U32.AND P2, PT, R121, 0xff, PT ;  /* 0x000000ff7900780c */ /* 0x000fd60003f44070 */
[----:B0-----:R-:W-:Y:S05]  /*3520*/  @P1 BRA `(.L_x_1248) ;  /* 0x0000000000601947 */ /* 0x001fea0003800000 */
[----:B------:R-:W0:Y:S01]  /*3530*/  S2R R114, SR_LANEID ;  /* 0x0000000000727919 */ /* 0x000e220000000000 */
[----:B------:R-:W-:Y:S01]  /*3540*/  VOTEU.ANY UR9, UPT, PT ;  /* 0x0000000000097886 */ /* 0x000fe200038e0100 */
[----:B------:R-:W-:Y:S01]  /*3550*/  UISETP.NE.AND UP0, UPT, UR14, URZ, UPT ;  /* 0x0000003f0e00728c */ /* 0x000fe2000bf05270 */
[----:B------:R-:W0:Y:S01]  /*3560*/  FLO.U32 R115, UR9 ;  /* 0x0000000900737d00 */ /* 0x000e2200080e0000 */
[----:B------:R-:W-:Y:S02]  /*3570*/  UMOV UR5, 0x7fffffe1 ;  /* 0x7fffffe100057882 */ /* 0x000fe40000000000 */
[----:B------:R-:W-:Y:S01]  /*3580*/  USEL UR5, UR5, 0x1, !UP0 ;  /* 0x0000000105057887 */ /* 0x000fe2000c000000 */
[----:B0-----:R-:W-:-:S04]  /*3590*/  ISETP.EQ.U32.AND P1, PT, R115, R114, PT ;  /* 0x000000727300720c */ /* 0x001fc80003f22070 */
[----:B------:R-:W0:Y:S02]  /*35a0*/  POPC R114, UR9 ;  /* 0x0000000900727d09 */ /* 0x000e240008000000 */
[----:B0-----:R-:W-:-:S07]  /*35b0*/  IMAD R114, R114, UR5, RZ ;  /* 0x0000000572727c24 */ /* 0x001fce000f8e02ff */
[----:B------:R-:W-:Y:S06]  /*35c0*/  @P1 MEMBAR.ALL.GPU ;  /* 0x0000000000001992 */ /* 0x000fec000000a000 */
[----:B------:R-:W-:-:S00]  /*35d0*/  @P1 ERRBAR ;  /* 0x00000000000019ab */ /* 0x000fc00000000000 */
[----:B------:R-:W-:Y:S06]  /*35e0*/  @P1 CGAERRBAR ;  /* 0x00000000000015ab */ /* 0x000fec0000000000 */
[----:B-----5:R-:W2:Y:S04]  /*35f0*/  @P1 ATOM.E.ADD.STRONG.GPU PT, R114, desc[UR6][R70.64], R114 ;  /* 0x000000724672198a */ /* 0x020ea800081ee1c6 */
[----:B--2---:R0:W1:Y:S02]  /*3600*/  SHFL.IDX PT, R114, R114, R115, 0x1f ;  /* 0x00001f7372727589 */ /* 0x00406400000e0000 */
[----:B0-----:R-:W0:Y:S02]  /*3610*/  S2R R115, SR_LTMASK ;  /* 0x0000000000737919 */ /* 0x001e240000003900 */
[----:B0-----:R-:W-:-:S06]  /*3620*/  LOP3.LUT R115, R115, UR9, RZ, 0xc0, !PT ;  /* 0x0000000973737c12 */ /* 0x001fcc000f8ec0ff */
[----:B------:R-:W1:Y:S02]  /*3630*/  POPC R115, R115 ;  /* 0x0000007300737309 */ /* 0x000e640000000000 */
[----:B-1----:R-:W-:-:S07]  /*3640*/  IMAD R114, R115, UR5, R114 ;  /* 0x0000000573727c24 */ /* 0x002fce000f8e0272 */
.L_x_1249:
[----:B------:R-:W2:Y:S04]  /*3650*/  LD.E.STRONG.GPU R115, desc[UR6][R70.64] ;  /* 0x0000000646737980 */ /* 0x000ea8000c10f900 */
[----:B--2---:R-:W-:Y:S01]  /*3660*/  CCTL.IVALL ;  /* 0x00000000ff00798f */ /* 0x004fe20002000000 */
[----:B------:R-:W-:Y:S05]  /*3670*/  YIELD ;  /* 0x0000000000007946 */ /* 0x000fea0003800000 */
[----:B------:R-:W-:-:S04]  /*3680*/  LOP3.LUT R115, R115, R114, RZ, 0x3c, !PT ;  /* 0x0000007273737212 */ /* 0x000fc800078e3cff */
[----:B------:R-:W-:-:S13]  /*3690*/  ISETP.GT.AND P1, PT, R115, -0x1, PT ;  /* 0xffffffff7300780c */ /* 0x000fda0003f24270 */
[----:B------:R-:W-:Y:S05]  /*36a0*/  @P1 BRA `(.L_x_1249) ;  /* 0xfffffffc00e81947 */ /* 0x000fea000383ffff */
.L_x_1248:
[----:B------:R-:W-:Y:S05]  /*36b0*/  WARPSYNC.ALL ;  /* 0x0000000000007948 */ /* 0x000fea0003800000 */
[----:B------:R-:W-:Y:S01]  /*36c0*/  BAR.SYNC.DEFER_BLOCKING 0x0 ;  /* 0x0000000000007b1d */ /* 0x000fe20000010000 */
[----:B------:R-:W-:-:S05]  /*36d0*/  CS2R R120, SRZ ;  /* 0x0000000000787805 */ /* 0x000fca000001ff00 */
[----:B------:R-:W-:Y:S04]  /*36e0*/  BSSY B0, `(.L_x_1250) ;  /* 0x0000022000007945 */ /* 0x000fe80003800000 */
[----:B------:R-:W-:Y:S05]  /*36f0*/  @P2 BRA `(.L_x_1251) ;  /* 0x0000000000802947 */ /* 0x000fea0003800000 */
[----:B------:R-:W2:Y:S01]  /*3700*/  LDL R117, [R1+0x3c] ;  /* 0x00003c0001757983 */ /* 0x000ea20000100800 */
[----:B------:R-:W2:Y:S01]  /*3710*/  LDC R114, c[0x0][0x10] ;  /* 0x00000400ff727b82 */ /* 0x000ea20000000800 */
[----:B------:R-:W0:Y:S02]  /*3720*/  S2R R116, SR_TID.X ;  /* 0x0000000000747919 */ /* 0x000e240000002100 */
[----:B------:R1:W-:Y:S05]  /*3730*/  STL.64 [R1+0x150], R2 ;  /* 0x0001500201007387 */ /* 0x0003ea0000100a00 */
[----:B-1----:R-:W1:Y:S01]  /*3740*/  LDC.64 R2, c[0x0][0x248] ;  /* 0x00009200ff027b82 */ /* 0x002e620000000a00 */
[----:B0-----:R-:W-:-:S02]  /*3750*/  SHF.L.U32 R115, R116, 0x2, RZ ;  /* 0x0000000274737819 */ /* 0x001fc400000006ff */
[----:B------:R-:W-:Y:S02]  /*3760*/  LOP3.LUT R118, R116, 0x7, RZ, 0xc0, !PT ;  /* 0x0000000774767812 */ /* 0x000fe400078ec0ff */
[----:B------:R-:W-:Y:S01]  /*3770*/  LOP3.LUT R115, R115, 0x7fffffe0, RZ, 0xc0, !PT ;  /* 0x7fffffe073737812 */ /* 0x000fe200078ec0ff */
[----:B--2---:R-:W-:-:S05]  /*3780*/  IMAD R114, R114, R117, UR8 ;  /* 0x0000000872727e24 */ /* 0x004fca000f8e0275 */
[----:B------:R-:W-:-:S05]  /*3790*/  LEA R114, R114, R115, 0xa ;  /* 0x0000007372727211 */ /* 0x000fca00078e50ff */
[----:B------:R-:W-:-:S05]  /*37a0*/  IMAD.IADD R118, R114, 0x1, R118 ;  /* 0x0000000172767824 */ /* 0x000fca00078e0276 */
[----:B------:R-:W-:-:S04]  /*37b0*/  SHF.L.U32 R118, R118, 0x1, RZ ;  /* 0x0000000176767819 */ /* 0x000fc800000006ff */
[C---:B------:R-:W-:Y:S01]  /*37c0*/  IADD3 R116, R118.reuse, 0x10, RZ ;  /* 0x0000001076747810 */ /* 0x040fe20007ffe0ff */
[C---:B-1----:R-:W-:Y:S01]  /*37d0*/  IMAD.WIDE.U32 R114, R118.reuse, 0x4, R2 ;  /* 0x0000000476727825 */ /* 0x042fe200078e0002 */
[----:B------:R-:W-:-:S03]  /*37e0*/  IADD3 R119, R118, 0x20, RZ ;  /* 0x0000002076777810 */ /* 0x000fc60007ffe0ff */
[--C-:B------:R-:W-:Y:S01]  /*37f0*/  IMAD.WIDE.U32 R116, R116, 0x4, R2.reuse ;  /* 0x0000000474747825 */ /* 0x100fe200078e0002 */
[----:B------:R-:W-:Y:S01]  /*3800*/  IADD3 R120, R118, 0x30, RZ ;  /* 0x0000003076787810 */ /* 0x000fe20007ffe0ff */
        /* <DEDUP_REMOVED lines=15> */
.L_x_1251:
[----:B------:R-:W-:Y:S05]  /*3900*/  BSYNC B0 ;  /* 0x0000000000007941 */ /* 0x000fea0003800000 */
.L_x_1250:
[----:B------:R-:W0:Y:S01]  /*3910*/  SHFL.BFLY PT, R114, R120, 0x4, 0x1f ;  /* 0x0c801f0078727f89 */ /* 0x000e2200000e0000 */
[----:B------:R-:W-:-:S03]  /*3920*/  PRMT R68, R68, 0x7632, R68 ;  /* 0x0000763244447816 */ /* 0x000fc60000000044 */
[----:B------:R-:W1:Y:S01]  /*3930*/  SHFL.BFLY PT, R115, R121, 0x4, 0x1f ;  /* 0x0c801f0079737f89 */ /* 0x000e6200000e0000 */
[----:B------:R-:W2:Y:S03]  /*3940*/  S2R R119, SR_TID.X ;  /* 0x0000000000777919 */ /* 0x000ea60000002100 */
[----:B------:R3:W-:Y:S02]  /*3950*/  STL [R1+0x150], R0 ;  /* 0x0001500001007387 */ /* 0x0007e40000100800 */
[----:B---3--:R-:W-:Y:S01]  /*3960*/  PRMT R0, R66, 0x7632, R0 ;  /* 0x0000763242007816 */ /* 0x008fe20000000000 */
[----:B0-----:R-:W-:-:S04]  /*3970*/  FADD.FTZ R114, R114, R120 ;  /* 0x0000007872727221 */ /* 0x001fc80000010000 */
[----:B------:R0:W-:Y:S01]  /*3980*/  STL.S16 [R1+0x34], R0 ;  /* 0x0000340001007387 */ /* 0x0001e20000100600 */
[----:B-1----:R-:W-:-:S03]  /*3990*/  FADD.FTZ R115, R115, R121 ;  /* 0x0000007973737221 */ /* 0x002fc60000010000 */
[----:B------:R-:W1:Y:S04]  /*39a0*/  SHFL.BFLY PT, R116, R114, 0x2, 0x1f ;  /* 0x0c401f0072747f89 */ /* 0x000e6800000e0000 */
[----:B------:R-:W3:Y:S01]  /*39b0*/  SHFL.BFLY PT, R117, R115, 0x2, 0x1f ;  /* 0x0c401f0073757f89 */ /* 0x000ee200000e0000 */
[----:B--2---:R-:W-:-:S03]  /*39c0*/  LOP3.LUT P1, RZ, R119, 0xffffff07, RZ, 0xc0, !PT ;  /* 0xffffff0777ff7812 */ /* 0x004fc6000782c0ff */
[----:B0-----:R0:W5:Y:S01]  /*39d0*/  LDL.LU R0, [R1+0x150] ;  /* 0x0001500001007983 */ /* 0x0011620000300800 */
[----:B-1----:R-:W-:Y:S01]  /*39e0*/  FADD.FTZ R114, R114, R116 ;  /* 0x0000007472727221 */ /* 0x002fe20000010000 */
[----:B---3--:R-:W-:-:S04]  /*39f0*/  FADD.FTZ R115, R115, R117 ;  /* 0x0000007573737221 */ /* 0x008fc80000010000 */
[----:B------:R-:W1:Y:S04]  /*3a00*/  SHFL.BFLY PT, R116, R114, 0x1, 0x1f ;  /* 0x0c201f0072747f89 */ /* 0x000e6800000e0000 */
[----:B------:R-:W2:Y:S01]  /*3a10*/  SHFL.BFLY PT, R117, R115, 0x1, 0x1f ;  /* 0x0c201f0073757f89 */ /* 0x000ea200000e0000 */
[----:B-1----:R-:W-:-:S04]  /*3a20*/  FADD.FTZ R114, R114, R116 ;  /* 0x0000007472727221 */ /* 0x002fc80000010000 */
[----:B------:R-:W-:Y:S01]  /*3a30*/  @!P1 FMUL.FTZ R114, R114, 2.4414062863797880709e-05 ;  /* 0x37cccccd72729820 */ /* 0x000fe20000410000 */
[----:B--2---:R-:W-:Y:S01]  /*3a40*/  FADD.FTZ R115, R115, R117 ;  /* 0x0000007573737221 */ /* 0x004fe20000010000 */
[----:B------:R-:W-:Y:S02]  /*3a50*/  PRMT R121, R67, 0x7632, R121 ;  /* 0x0000763243797816 */ /* 0x000fe40000000079 */
[----:B------:R-:W-:Y:S01]  /*3a60*/  @!P1 FMUL.FTZ R116, R114, R114 ;  /* 0x0000007272749220 */ /* 0x000fe20000410000 */
[----:B------:R-:W-:Y:S01]  /*3a70*/  PRMT R120, R64, 0x7632, R120 ;  /* 0x0000763240787816 */ /* 0x000fe20000000078 */
[----:B------:R-:W-:Y:S01]  /*3a80*/  BSSY B0, `(.L_x_1252) ;  /* 0x0000055000007945 */ /* 0x000fe20003800000 */
[----:B------:R-:W-:Y:S01]  /*3a90*/  PRMT R117, R69, 0x7632, R117 ;  /* 0x0000763245757816 */ /* 0x000fe20000000075 */
[----:B------:R-:W-:Y:S01]  /*3aa0*/  @!P1 FFMA.FTZ R115, R115, 2.4414062863797880709e-05, -R116 ;  /* 0x37cccccd73739823 */ /* 0x000fe20000010874 */
[----:B------:R-:W-:-:S04]  /*3ab0*/  @!P1 LOP3.LUT R116, R119, 0xfffffff8, RZ, 0xc0, !PT ;  /* 0xfffffff877749812 */ /* 0x000fc800078ec0ff */
[----:B------:R-:W-:Y:S01]  /*3ac0*/  @!P1 FMNMX.FTZ R115, RZ, R115, !PT ;  /* 0x00000073ff739209 */ /* 0x000fe20007810000 */
[----:B------:R-:W-:Y:S04]  /*3ad0*/  STL.S16 [R1+0x44], R121 ;  /* 0x0000447901007387 */ /* 0x000fe80000100600 */
[----:B------:R1:W-:Y:S04]  /*3ae0*/  @!P1 STS.64 [R116+UR4], R114 ;  /* 0x0000007274009988 */ /* 0x0003e80008000a04 */
[----:B------:R0:W-:Y:S01]  /*3af0*/  STL.S16 [R1+0x30], R120 ;  /* 0x0000307801007387 */ /* 0x0001e20000100600 */
[----:B-1----:R-:W-:-:S02]  /*3b00*/  PRMT R116, R65, 0x7632, R116 ;  /* 0x0000763241747816 */ /* 0x002fc40000000074 */
[----:B------:R-:W-:-:S03]  /*3b10*/  PRMT R115, R62, 0x7632, R115 ;  /* 0x000076323e737816 */ /* 0x000fc60000000073 */
[----:B------:R0:W-:Y:S04]  /*3b20*/  STL.S16 [R1+0x40], R116 ;  /* 0x0000407401007387 */ /* 0x0001e80000100600 */
[----:B------:R0:W-:Y:S01]  /*3b30*/  STL.S16 [R1+0x2c], R115 ;  /* 0x00002c7301007387 */ /* 0x0001e20000100600 */
        /* <DEDUP_REMOVED lines=57> */
[----:B-----5:R-:W-:-:S02]  /*3ed0*/  PRMT R48, R110, 0x7632, R48 ;  /* 0x000076326e307816 */ /* 0x020fc40000000030 */
[----:B------:R-:W-:Y:S02]  /*3ee0*/  PRMT R65, R111, 0x7632, R65 ;  /* 0x000076326f417816 */ /* 0x000fe40000000041 */
[----:B------:R-:W-:Y:S02]  /*3ef0*/  PRMT R49, R112, 0x7632, R49 ;  /* 0x0000763270317816 */ /* 0x000fe40000000031 */
[----:B------:R-:W-:Y:S01]  /*3f00*/  PRMT R66, R113, 0x7632, R66 ;  /* 0x0000763271427816 */ /* 0x000fe20000000042 */
[----:B------:R-:W-:Y:S06]  /*3f10*/  BAR.SYNC.DEFER_BLOCKING 0x0 ;  /* 0x0000000000007b1d */ /* 0x000fec0000010000 */
[----:B0-----:R-:W-:Y:S05]  /*3f20*/  @P0 BRA `(.L_x_1253) ;  /* 0x0000000000280947 */ /* 0x001fea0003800000 */
[----:B------:R-:W0:Y:S01]  /*3f30*/  S2R R120, SR_TID.X ;  /* 0x0000000000787919 */ /* 0x000e220000002100 */
[----:B------:R-:W-:Y:S01]  /*3f40*/  LEA R45, P1, R137, R119, 0x5 ;  /* 0x00000077892d7211 */ /* 0x000fe200078228ff */
[----:B------:R-:W-:Y:S01]  /*3f50*/  ULDC.64 UR10, c[0x0][0x240] ;  /* 0x00009000000a7ab9 */ /* 0x000fe20000000a00 */
[----:B0-----:R-:W-:-:S04]  /*3f60*/  SHF.R.S32.HI R115, RZ, 0x1f, R120 ;  /* 0x0000001fff737819 */ /* 0x001fc80000011478 */
[----:B------:R-:W-:Y:S02]  /*3f70*/  LEA.HI.X R46, R137, R115, R136, 0x5, P1 ;  /* 0x00000073892e7211 */ /* 0x000fe400008f2c88 */
[----:B------:R-:W-:-:S04]  /*3f80*/  LEA R44, P1, R45, UR10, 0x3 ;  /* 0x0000000a2d2c7c11 */ /* 0x000fc8000f8218ff */
[----:B------:R-:W-:Y:S02]  /*3f90*/  LEA.HI.X R45, R45, UR11, R46, 0x3, P1 ;  /* 0x0000000b2d2d7c11 */ /* 0x000fe400088f1c2e */
[----:B------:R-:W-:-:S06]  /*3fa0*/  LEA R46, R119, UR4, 0x3 ;  /* 0x00000004772e7c11 */ /* 0x000fcc000f8e18ff */
[----:B------:R-:W0:Y:S04]  /*3fb0*/  LDS.64 R46, [R46] ;  /* 0x000000002e2e7984 */ /* 0x000e280000000a00 */
[----:B0-----:R0:W-:Y:S02]  /*3fc0*/  STG.E.64 desc[UR6][R44.64], R46 ;  /* 0x0000002e2c007986 */ /* 0x0011e4000c101b06 */
.L_x_1253:
[----:B------:R-:W-:Y:S05]  /*3fd0*/  BSYNC B0 ;  /* 0x0000000000007941 */ /* 0x000fea0003800000 */
.L_x_1252:
[----:B0-----:R-:W2:Y:S01]  /*3fe0*/  LDL.LU R47, [R1+0x38] ;  /* 0x00003800012f7983 */ /* 0x001ea20000300800 */
[----:B------:R-:W-:Y:S01]  /*3ff0*/  ULDC.64 UR10, c[0x0][0x210] ;  /* 0x00008400000a7ab9 */ /* 0x000fe20000000a00 */
[----:B------:R-:W-:Y:S02]  /*4000*/  ULDC UR5, c[0x0][0x230] ;  /* 0x00008c0000057ab9 */ /* 0x000fe40000000800 */
[----:B------:R-:W3:Y:S04]  /*4010*/  LDL R46, [R1+0x130] ;  /* 0x00013000012e7983 */ /* 0x000ee80000100800 */
[----:B------:R-:W4:Y:S01]  /*4020*/  LDL R119, [R1+0x12c] ;  /* 0x00012c0001777983 */ /* 0x000f220000100800 */
[----:B------:R-:W-:Y:S02]  /*4030*/  LEA R44, P1, R135, UR10, 0x1 ;  /* 0x0000000a872c7c11 */ /* 0x000fe4000f8208ff */
[----:B------:R-:W-:Y:S01]  /*4040*/  SHF.L.U32 R68, R68, 0x10, RZ ;  /* 0x0000001044447819 */ /* 0x000fe200000006ff */
[----:B------:R0:W-:Y:S01]  /*4050*/  STL [R1+0x15c], R137 ;  /* 0x00015c8901007387 */ /* 0x0001e20000100800 */
[----:B------:R-:W-:-:S02]  /*4060*/  SHF.L.U32 R110, R110, 0x10, RZ ;  /* 0x000000106e6e7819 */ /* 0x000fc400000006ff */
[----:B------:R-:W-:Y:S01]  /*4070*/  SHF.L.U32 R112, R112, 0x10, RZ ;  /* 0x0000001070707819 */ /* 0x000fe200000006ff */
[----:B------:R1:W-:Y:S01]  /*4080*/  STL [R1+0x158], R136 ;  /* 0x0001588801007387 */ /* 0x0003e20000100800 */
[----:B------:R-:W-:Y:S02]  /*4090*/  SHF.L.U32 R116, R49, 0x10, RZ ;  /* 0x0000001031747819 */ /* 0x000fe400000006ff */
[----:B------:R-:W-:Y:S01]  /*40a0*/  SHF.L.U32 R117, R117, 0x10, RZ ;  /* 0x0000001075757819 */ /* 0x000fe200000006ff */
[----:B------:R-:W-:Y:S04]  /*40b0*/  STL [R1+0x154], R71 ;  /* 0x0001544701007387 */ /* 0x000fe80000100800 */
[----:B------:R-:W-:Y:S04]  /*40c0*/  STL [R1+0x150], R70 ;  /* 0x0001504601007387 */ /* 0x000fe80000100800 */
[----:B0-----:R-:W4:Y:S04]  /*40d0*/  LDL.LU R137, [R1+0x20] ;  /* 0x0000200001897983 */ /* 0x001f280000300800 */
[----:B-1----:R-:W4:Y:S01]  /*40e0*/  LDL.LU R136, [R1+0x1c] ;  /* 0x00001c0001887983 */ /* 0x002f220000300800 */
[----:B--2---:R-:W-:-:S03]  /*40f0*/  LEA.HI.X R45, R135, UR11, R47, 0x1, P1 ;  /* 0x0000000b872d7c11 */ /* 0x004fc600088f0c2f */
[----:B------:R-:W2:Y:S04]  /*4100*/  LDL.LU R135, [R1+0x18] ;  /* 0x0000180001877983 */ /* 0x000ea80000300800 */
[----:B---3--:R-:W0:Y:S02]  /*4110*/  LDS.64 R46, [R46+UR4] ;  /* 0x000000042e2e7984 */ /* 0x008e240008000a00 */
[----:B0-----:R-:W-:Y:S01]  /*4120*/  FADD.FTZ R47, R47, UR5 ;  /* 0x000000052f2f7e21 */ /* 0x001fe20008010000 */
[----:B------:R-:W-:Y:S01]  /*4130*/  FADD.FTZ R115, R2, -R46 ;  /* 0x8000002e02737221 */ /* 0x000fe20000010000 */
[----:B------:R-:W-:Y:S01]  /*4140*/  FADD.FTZ R68, -R46, R68 ;  /* 0x000000442e447221 */ /* 0x000fe20000010100 */
[----:B------:R-:W-:-:S03]  /*4150*/  IMAD.U32 R2, R48, 0x10000, RZ ;  /* 0x0001000030027824 */ /* 0x000fc600078e00ff */
[----:B------:R-:W0:Y:S02]  /*4160*/  MUFU.RSQ R47, R47 ;  /* 0x0000002f002f7308 */ /* 0x000e240000001400 */
[----:B0-----:R-:W-:Y:S01]  /*4170*/  FMUL.FTZ R48, R115, R47 ;  /* 0x0000002f73307220 */ /* 0x001fe20000410000 */
[----:B------:R-:W-:Y:S01]  /*4180*/  FMUL.FTZ R49, R47, R68 ;  /* 0x000000442f317220 */ /* 0x000fe20000410000 */
[----:B------:R-:W3:Y:S02]  /*4190*/  LDL.LU R115, [R1+0x14] ;  /* 0x0000140001737983 */ /* 0x000ee40000300800 */
[----:B------:R-:W-:Y:S01]  /*41a0*/  FFMA.FTZ R48, R48, R110, R112 ;  /* 0x0000006e30307223 */ /* 0x000fe20000010070 */
[----:B------:R-:W-:Y:S01]  /*41b0*/  FFMA.FTZ R49, R49, R2, R116 ;  /* 0x0000000231317223 */ /* 0x000fe20000010074 */
[----:B------:R-:W3:Y:S04]  /*41c0*/  LDL.LU R121, [R1+0x10] ;  /* 0x0000100001797983 */ /* 0x000ee80000300800 */
[----:B------:R-:W-:-:S05]  /*41d0*/  F2FP.BF16.F32.PACK_AB R48, R49, R48 ;  /* 0x000000303130723e */ /* 0x000fca00000010ff */
[----:B------:R0:W-:Y:S02]  /*41e0*/  STG.E.U16 desc[UR6][R44.64], R48 ;  /* 0x000000302c007986 */ /* 0x0001e4000c101506 */
[----:B0-----:R-:W-:-:S05]  /*41f0*/  PRMT R48, R48, 0x7632, R48 ;  /* 0x0000763230307816 */ /* 0x001fca0000000030 */
[----:B------:R-:W-:Y:S04]  /*4200*/  STG.E.U16 desc[UR6][R44.64+0x2], R48 ;  /* 0x000002302c007986 */ /* 0x000fe8000c101506 */
[----:B----4-:R0:W1:Y:S04]  /*4210*/  LDS.64 R48, [R119+UR4] ;  /* 0x0000000477307984 */ /* 0x0100680008000a00 */
[----:B0-----:R-:W4:Y:S04]  /*4220*/  LDL.LU R119, [R1+0xc] ;  /* 0x00000c0001777983 */ /* 0x001f280000300800 */
[----:B------:R-:W4:Y:S04]  /*4230*/  LDL.LU R120, [R1+0x8] ;  /* 0x0000080001787983 */ /* 0x000f280000300800 */
[----:B------:R-:W4:Y:S04]  /*4240*/  LDL.LU R71, [R1+0x4] ;  /* 0x0000040001477983 */ /* 0x000f280000300800 */
[----:B------:R-:W4:Y:S01]  /*4250*/  LDL.LU R70, [R1] ;  /* 0x0000000001467983 */ /* 0x000f220000300800 */
[----:B-1----:R-:W-:-:S06]  /*4260*/  FADD.FTZ R49, R49, UR5 ;  /* 0x0000000531317e21 */ /* 0x002fcc0008010000 */
[----:B------:R-:W0:Y:S01]  /*4270*/  MUFU.RSQ R49, R49 ;  /* 0x0000003100317308 */ /* 0x000e220000001400 */
[----:B------:R-:W-:-:S04]  /*4280*/  FADD.FTZ R117, -R48, R117 ;  /* 0x0000007530757221 */ /* 0x000fc80000010100 */
[----:B0-----:R-:W-:Y:S02]  /*4290*/  FMUL.FTZ R68, R49, R117 ;  /* 0x0000007531447220 */ /* 0x001fe40000410000 */
[----:B------:R-:W4:Y:S01]  /*42a0*/  LDL.LU R117, [R1+0x24] ;  /* 0x0000240001757983 */ /* 0x000f220000300800 */
[----:B------:R-:W-:Y:S01]  /*42b0*/  FADD.FTZ R0, R0, -R48 ;  /* 0x8000003000007221 */ /* 0x000fe20000010000 */
[----:B------:R-:W-:Y:S02]  /*42c0*/  SHF.L.U32 R111, R111, 0x10, RZ ;  /* 0x000000106f6f7819 */ /* 0x000fe400000006ff */
[----:B------:R-:W-:Y:S01]  /*42d0*/  SHF.L.U32 R113, R113, 0x10, RZ ;  /* 0x0000001071717819 */ /* 0x000fe200000006ff */
[----:B------:R-:W-:Y:S01]  /*42e0*/  FMUL.FTZ R0, R0, R49 ;  /* 0x0000003100007220 */ /* 0x000fe20000410000 */
[----:B------:R-:W-:Y:S02]  /*42f0*/  SHF.L.U32 R65, R65, 0x10, RZ ;  /* 0x0000001041417819 */ /* 0x000fe400000006ff */
[----:B------:R-:W-:Y:S01]  /*4300*/  SHF.L.U32 R66, R66, 0x10, RZ ;  /* 0x0000001042427819 */ /* 0x000fe200000006ff */
[----:B------:R-:W-:-:S04]  /*4310*/  FFMA.FTZ R0, R0, R111, R113 ;  /* 0x0000006f00007223 */ /* 0x000fc80000010071 */
[----:B------:R-:W-:-:S05]  /*4320*/  FFMA.FTZ R68, R68, R65, R66 ;  /* 0x0000004144447223 */ /* 0x000fca0000010042 */
[----:B------:R-:W-:-:S05]  /*4330*/  F2FP.BF16.F32.PACK_AB R0, R68, R0 ;  /* 0x000000004400723e */ /* 0x000fca00000010ff */
[----:B------:R0:W-:Y:S02]  /*4340*/  STG.E.U16 desc[UR6][R44.64+0x4], R0 ;  /* 0x000004002c007986 */ /* 0x0001e4000c101506 */
[----:B0-----:R-:W-:-:S05]  /*4350*/  PRMT R0, R0, 0x7632, R0 ;  /* 0x0000763200007816 */ /* 0x001fca0000000000 */
[----:B------:R0:W-:Y:S02]  /*4360*/  STG.E.U16 desc[UR6][R44.64+0x6], R0 ;  /* 0x000006002c007986 */ /* 0x0001e4000c101506 */
[--C-:B0-----:R-:W-:Y:S01]  /*4370*/  FADD.FTZ R44, R137, -R46.reuse ;  /* 0x8000002e892c7221 */ /* 0x101fe20000010000 */
[----:B------:R-:W-:-:S03]  /*4380*/  FADD.FTZ R45, R136, -R46 ;  /* 0x8000002e882d7221 */ /* 0x000fc60000010000 */
[C---:B------:R-:W-:Y:S01]  /*4390*/  FMUL.FTZ R44, R47.reuse, R44 ;  /* 0x0000002c2f2c7220 */ /* 0x040fe20000410000 */
[----:B------:R-:W-:Y:S01]  /*43a0*/  FMUL.FTZ R45, R47, R45 ;  /* 0x0000002d2f2d7220 */ /* 0x000fe20000410000 */
[----:B--2---:R-:W-:-:S04]  /*43b0*/  FADD.FTZ R68, R135, -R46 ;  /* 0x8000002e87447221 */ /* 0x004fc80000010000 */
[----:B------:R-:W-:Y:S01]  /*43c0*/  FMUL.FTZ R68, R47, R68 ;  /* 0x000000442f447220 */ /* 0x000fe20000410000 */
[----:B---3--:R-:W-:-:S04]  /*43d0*/  FADD.FTZ R115, R115, -R46 ;  /* 0x8000002e73737221 */ /* 0x008fc80000010000 */
[----:B------:R-:W-:Y:S01]  /*43e0*/  FMUL.FTZ R115, R47, R115 ;  /* 0x000000732f737220 */ /* 0x000fe20000410000 */
[--C-:B----4-:R-:W-:Y:S01]  /*43f0*/  FADD.FTZ R119, R119, -R46.reuse ;  /* 0x8000002e77777221 */ /* 0x110fe20000010000 */
[----:B------:R-:W-:-:S03]  /*4400*/  FADD.FTZ R120, R120, -R46 ;  /* 0x8000002e78787221 */ /* 0x000fc60000010000 */
[C---:B------:R-:W-:Y:S01]  /*4410*/  FMUL.FTZ R119, R47.reuse, R119 ;  /* 0x000000772f777220 */ /* 0x040fe20000410000 */
[--C-:B------:R-:W-:Y:S01]  /*4420*/  FADD.FTZ R135, R70, -R46.reuse ;  /* 0x8000002e46877221 */ /* 0x100fe20000010000 */
[----:B------:R-:W-:Y:S01]  /*4430*/  FMUL.FTZ R120, R47, R120 ;  /* 0x000000782f787220 */ /* 0x000fe20000410000 */
[--C-:B------:R-:W-:Y:S01]  /*4440*/  FADD.FTZ R0, R117, -R46.reuse ;  /* 0x8000002e75007221 */ /* 0x100fe20000010000 */
[----:B------:R-:W-:-:S03]  /*4450*/  FADD.FTZ R117, R121, -R46 ;  /* 0x8000002e79757221 */ /* 0x000fc60000010000 */
[----:B------:R-:W-:Y:S01]  /*4460*/  FMUL.FTZ R0, R47, R0 ;  /* 0x000000002f007220 */ /* 0x000fe20000410000 */
[----:B------:R-:W-:Y:S01]  /*4470*/  FADD.FTZ R121, R71, -R46 ;  /* 0x8000002e47797221 */ /* 0x000fe20000010000 */
[C-C-:B------:R-:W-:Y:S02]  /*4480*/  FFMA.FTZ R71, R110.reuse, R44, R112.reuse ;  /* 0x0000002c6e477223 */ /* 0x140fe40000010070 */
[C-C-:B------:R-:W-:Y:S01]  /*4490*/  FFMA.FTZ R70, R110.reuse, R0, R112.reuse ;  /* 0x000000006e467223 */ /* 0x140fe20000010070 */
[C-C-:B------:R-:W-:Y:S01]  /*44a0*/  FFMA.FTZ R0, R110.reuse, R45, R112.reuse ;  /* 0x0000002d6e007223 */ /* 0x140fe20000010070 */
[----:B------:R-:W-:Y:S01]  /*44b0*/  FMUL.FTZ R117, R47, R117 ;  /* 0x000000752f757220 */ /* 0x000fe20000410000 */
[C-C-:B------:R-:W-:Y:S01]  /*44c0*/  FFMA.FTZ R44, R110.reuse, R68, R112.reuse ;  /* 0x000000446e2c7223 */ /* 0x140fe20000010070 */
[----:B------:R-:W-:Y:S01]  /*44d0*/  STL [R1+0xf4], R71 ;  /* 0x0000f44701007387 */ /* 0x000fe20000100800 */
[----:B------:R-:W-:-:S03]  /*44e0*/  FFMA.FTZ R45, R110, R115, R112 ;  /* 0x000000736e2d7223 */ /* 0x000fc60000010070 */
[----:B------:R0:W-:Y:S04]  /*44f0*/  STL [R1+0x104], R0 ;  /* 0x0001040001007387 */ /* 0x0001e80000100800 */
[----:B------:R1:W-:Y:S01]  /*4500*/  STL [R1+0x10c], R44 ;  /* 0x00010c2c01007387 */ /* 0x0003e20000100800 */
[----:B0-----:R-:W-:-:S03]  /*4510*/  FFMA.FTZ R0, R110, R117, R112 ;  /* 0x000000756e007223 */ /* 0x001fc60000010070 */
[----:B------:R0:W-:Y:S01]  /*4520*/  STL [R1+0x11c], R45 ;  /* 0x00011c2d01007387 */ /* 0x0001e20000100800 */
[----:B-1----:R-:W-:-:S03]  /*4530*/  FFMA.FTZ R44, R110, R119, R112 ;  /* 0x000000776e2c7223 */ /* 0x002fc60000010070 */
[----:B------:R1:W-:Y:S01]  /*4540*/  STL [R1+0x128], R0 ;  /* 0x0001280001007387 */ /* 0x0003e20000100800 */
[----:B0-----:R-:W-:-:S03]  /*4550*/  FFMA.FTZ R45, R110, R120, R112 ;  /* 0x000000786e2d7223 */ /* 0x001fc60000010070 */
[----:B-1----:R-:W2:Y:S04]  /*4560*/  LDL.LU R0, [R1+0x34] ;  /* 0x0000340001007983 */ /* 0x002ea80000300800 */
[----:B------:R0:W-:Y:S04]  /*4570*/  STL [R1+0x124], R44 ;  /* 0x0001242c01007387 */ /* 0x0001e80000100800 */
[----:B0-----:R-:W3:Y:S04]  /*4580*/  LDL.LU R44, [R1+0x30] ;  /* 0x00003000012c7983 */ /* 0x001ee80000300800 */
[----:B------:R0:W-:Y:S04]  /*4590*/  STL [R1+0x120], R45 ;  /* 0x0001202d01007387 */ /* 0x0001e80000100800 */
[----:B0-----:R-:W4:Y:S01]  /*45a0*/  LDL.LU R45, [R1+0x2c] ;  /* 0x00002c00012d7983 */ /* 0x001f220000300800 */
[--C-:B------:R-:W-:Y:S01]  /*45b0*/  FADD.FTZ R165, R165, -R46.reuse ;  /* 0x8000002ea5a57221 */ /* 0x100fe20000010000 */
[C---:B------:R-:W-:Y:S01]  /*45c0*/  FMUL.FTZ R121, R47.reuse, R121 ;  /* 0x000000792f797220 */ /* 0x040fe20000410000 */
[----:B------:R-:W-:Y:S01]  /*45d0*/  FADD.FTZ R164, R164, -R46 ;  /* 0x8000002ea4a47221 */ /* 0x000fe20000010000 */
[C---:B------:R-:W-:Y:S01]  /*45e0*/  FMUL.FTZ R135, R47.reuse, R135 ;  /* 0x000000872f877220 */ /* 0x040fe20000410000 */
[----:B------:R-:W-:Y:S01]  /*45f0*/  MOV R68, R70 ;  /* 0x0000004600447202 */ /* 0x000fe20000000f00 */
[----:B------:R-:W-:Y:S01]  /*4600*/  FMUL.FTZ R165, R47, R165 ;  /* 0x000000a52fa57220 */ /* 0x000fe20000410000 */
[----:B------:R-:W-:Y:S01]  /*4610*/  FFMA.FTZ R70, R110, R121, R112 ;  /* 0x000000796e467223 */ /* 0x000fe20000010070 */
[--C-:B------:R-:W-:Y:S01]  /*4620*/  FADD.FTZ R163, R163, -R46.reuse ;  /* 0x8000002ea3a37221 */ /* 0x100fe20000010000 */
[----:B------:R-:W-:Y:S01]  /*4630*/  FADD.FTZ R162, R162, -R46 ;  /* 0x8000002ea2a27221 */ /* 0x000fe20000010000 */
[----:B------:R-:W-:Y:S01]  /*4640*/  FMUL.FTZ R164, R47, R164 ;  /* 0x000000a42fa47220 */ /* 0x000fe20000410000 */
[C---:B------:R-:W-:Y:S01]  /*4650*/  FFMA.FTZ R115, R110.reuse, R135, R112 ;  /* 0x000000876e737223 */ /* 0x040fe20000010070 */
[----:B------:R-:W-:Y:S01]  /*4660*/  FADD.FTZ R161, R161, -R46 ;  /* 0x8000002ea1a17221 */ /* 0x000fe20000010000 */
[----:B------:R-:W-:Y:S01]  /*4670*/  FFMA.FTZ R71, R110, R165, R112 ;  /* 0x000000a56e477223 */ /* 0x000fe20000010070 */
[C---:B------:R-:W-:Y:S01]  /*4680*/  FMUL.FTZ R163, R47.reuse, R163 ;  /* 0x000000a32fa37220 */ /* 0x040fe20000410000 */
[----:B------:R0:W-:Y:S01]  /*4690*/  STL [R1+0x118], R70 ;  /* 0x0001184601007387 */ /* 0x0001e20000100800 */
[----:B------:R-:W-:Y:S01]  /*46a0*/  FMUL.FTZ R162, R47, R162 ;  /* 0x000000a22fa27220 */ /* 0x000fe20000410000 */
[--C-:B------:R-:W-:Y:S01]  /*46b0*/  FADD.FTZ R160, R160, -R46.reuse ;  /* 0x8000002ea0a07221 */ /* 0x100fe20000010000 */
[--C-:B------:R-:W-:Y:S01]  /*46c0*/  FADD.FTZ R159, R159, -R46.reuse ;  /* 0x8000002e9f9f7221 */ /* 0x100fe20000010000 */
[----:B------:R-:W-:Y:S01]  /*46d0*/  FMUL.FTZ R161, R47, R161 ;  /* 0x000000a12fa17220 */ /* 0x000fe20000410000 */
[----:B------:R1:W-:Y:S01]  /*46e0*/  STL [R1+0x114], R115 ;  /* 0x0001147301007387 */ /* 0x0003e20000100800 */
[----:B------:R-:W-:Y:S01]  /*46f0*/  FADD.FTZ R158, R158, -R46 ;  /* 0x8000002e9e9e7221 */ /* 0x000fe20000010000 */
[----:B0-----:R-:W-:-:S02]  /*4700*/  FFMA.FTZ R70, R110, R164, R112 ;  /* 0x000000a46e467223 */ /* 0x001fc40000010070 */
[----:B------:R0:W-:Y:S01]  /*4710*/  STL [R1+0x110], R71 ;  /* 0x0001104701007387 */ /* 0x0001e20000100800 */
[C---:B------:R-:W-:Y:S01]  /*4720*/  FMUL.FTZ R160, R47.reuse, R160 ;  /* 0x000000a02fa07220 */ /* 0x040fe20000410000 */
[C---:B-1----:R-:W-:Y:S02]  /*4730*/  FFMA.FTZ R115, R110.reuse, R163, R112 ;  /* 0x000000a36e737223 */ /* 0x042fe40000010070 */
[----:B------:R1:W-:Y:S01]  /*4740*/  STL [R1+0x108], R70 ;  /* 0x0001084601007387 */ /* 0x0003e20000100800 */
[----:B------:R-:W-:Y:S01]  /*4750*/  FMUL.FTZ R159, R47, R159 ;  /* 0x0000009f2f9f7220 */ /* 0x000fe20000410000 */
[----:B------:R-:W-:Y:S01]  /*4760*/  FADD.FTZ R157, R157, -R46 ;  /* 0x8000002e9d9d7221 */ /* 0x000fe20000010000 */
[----:B0-----:R-:W-:Y:S01]  /*4770*/  FFMA.FTZ R71, R110, R162, R112 ;  /* 0x000000a26e477223 */ /* 0x001fe20000010070 */
[----:B------:R-:W-:Y:S01]  /*4780*/  FADD.FTZ R156, R156, -R46 ;  /* 0x8000002e9c9c7221 */ /* 0x000fe20000010000 */
[----:B------:R-:W-:Y:S01]  /*4790*/  FMUL.FTZ R158, R47, R158 ;  /* 0x0000009e2f9e7220 */ /* 0x000fe20000410000 */
[----:B------:R0:W-:Y:S01]  /*47a0*/  STL [R1+0x100], R115 ;  /* 0x0001007301007387 */ /* 0x0001e20000100800 */
[----:B-1----:R-:W-:Y:S01]  /*47b0*/  FFMA.FTZ R70, R110, R161, R112 ;  /* 0x000000a16e467223 */ /* 0x002fe20000010070 */
[----:B------:R-:W-:-:S02]  /*47c0*/  FADD.FTZ R155, R155, -R46 ;  /* 0x8000002e9b9b7221 */ /* 0x000fc40000010000 */
[----:B------:R1:W-:Y:S01]  /*47d0*/  STL [R1+0xfc], R71 ;  /* 0x0000fc4701007387 */ /* 0x0003e20000100800 */
[C---:B------:R-:W-:Y:S01]  /*47e0*/  FMUL.FTZ R157, R47.reuse, R157 ;  /* 0x0000009d2f9d7220 */ /* 0x040fe20000410000 */
[----:B------:R-:W-:Y:S02]  /*47f0*/  FMUL.FTZ R156, R47, R156 ;  /* 0x0000009c2f9c7220 */ /* 0x000fe40000410000 */
[----:B------:R1:W-:Y:S01]  /*4800*/  STL [R1+0xf8], R70 ;  /* 0x0000f84601007387 */ /* 0x0003e20000100800 */
[----:B0-----:R-:W-:Y:S01]  /*4810*/  FFMA.FTZ R115, R110, R160, R112 ;  /* 0x000000a06e737223 */ /* 0x001fe20000010070 */
[----:B------:R-:W-:Y:S01]  /*4820*/  FADD.FTZ R154, R154, -R46 ;  /* 0x8000002e9a9a7221 */ /* 0x000fe20000010000 */
[C---:B-1----:R-:W-:Y:S01]  /*4830*/  FFMA.FTZ R71, R110.reuse, R159, R112 ;  /* 0x0000009f6e477223 */ /* 0x042fe20000010070 */
[----:B------:R-:W-:Y:S01]  /*4840*/  FADD.FTZ R153, R153, -R46 ;  /* 0x8000002e99997221 */ /* 0x000fe20000010000 */
[C---:B------:R-:W-:Y:S01]  /*4850*/  FMUL.FTZ R155, R47.reuse, R155 ;  /* 0x0000009b2f9b7220 */ /* 0x040fe20000410000 */
[----:B------:R-:W-:Y:S01]  /*4860*/  FFMA.FTZ R70, R110, R158, R112 ;  /* 0x0000009e6e467223 */ /* 0x000fe20000010070 */
[----:B------:R0:W-:Y:S01]  /*4870*/  STL [R1+0xf0], R115 ;  /* 0x0000f07301007387 */ /* 0x0001e20000100800 */
[----:B------:R-:W-:Y:S01]  /*4880*/  FADD.FTZ R152, R152, -R46 ;  /* 0x8000002e98987221 */ /* 0x000fe20000010000 */
[----:B------:R-:W-:-:S02]  /*4890*/  FMUL.FTZ R154, R47, R154 ;  /* 0x0000009a2f9a7220 */ /* 0x000fc40000410000 */
[----:B------:R1:W-:Y:S01]  /*48a0*/  STL [R1+0xdc], R71 ;  /* 0x0000dc4701007387 */ /* 0x0003e20000100800 */
[----:B------:R-:W-:Y:S01]  /*48b0*/  FMUL.FTZ R153, R47, R153 ;  /* 0x000000992f997220 */ /* 0x000fe20000410000 */
[----:B------:R-:W-:Y:S02]  /*48c0*/  FADD.FTZ R151, R151, -R46 ;  /* 0x8000002e97977221 */ /* 0x000fe40000010000 */
[----:B------:R1:W-:Y:S01]  /*48d0*/  STL [R1+0xd4], R70 ;  /* 0x0000d44601007387 */ /* 0x0003e20000100800 */
[C-C-:B0-----:R-:W-:Y:S01]  /*48e0*/  FFMA.FTZ R115, R110.reuse, R157, R112.reuse ;  /* 0x0000009d6e737223 */ /* 0x141fe20000010070 */
[----:B-1----:R-:W-:Y:S01]  /*48f0*/  FFMA.FTZ R71, R110, R156, R112 ;  /* 0x0000009c6e477223 */ /* 0x002fe20000010070 */
[----:B------:R-:W-:Y:S01]  /*4900*/  FADD.FTZ R150, R150, -R46 ;  /* 0x8000002e96967221 */ /* 0x000fe20000010000 */
[----:B------:R-:W-:Y:S01]  /*4910*/  FMUL.FTZ R152, R47, R152 ;  /* 0x000000982f987220 */ /* 0x000fe20000410000 */
[----:B------:R-:W-:Y:S01]  /*4920*/  FFMA.FTZ R70, R110, R155, R112 ;  /* 0x0000009b6e467223 */ /* 0x000fe20000010070 */
[----:B------:R0:W-:Y:S01]  /*4930*/  STL [R1+0xcc], R115 ;  /* 0x0000cc7301007387 */ /* 0x0001e20000100800 */
[--C-:B------:R-:W-:Y:S01]  /*4940*/  FADD.FTZ R140, R140, -R46.reuse ;  /* 0x8000002e8c8c7221 */ /* 0x100fe20000010000 */
[----:B------:R-:W-:-:S02]  /*4950*/  FADD.FTZ R138, R138, -R46 ;  /* 0x8000002e8a8a7221 */ /* 0x000fc40000010000 */
[----:B------:R1:W-:Y:S01]  /*4960*/  STL [R1+0xc8], R71 ;  /* 0x0000c84701007387 */ /* 0x0003e20000100800 */
[C---:B------:R-:W-:Y:S01]  /*4970*/  FMUL.FTZ R151, R47.reuse, R151 ;  /* 0x000000972f977220 */ /* 0x040fe20000410000 */
[C---:B------:R-:W-:Y:S02]  /*4980*/  FMUL.FTZ R150, R47.reuse, R150 ;  /* 0x000000962f967220 */ /* 0x040fe40000410000 */
[----:B------:R1:W-:Y:S01]  /*4990*/  STL [R1+0xc4], R70 ;  /* 0x0000c44601007387 */ /* 0x0003e20000100800 */
[C-C-:B0-----:R-:W-:Y:S01]  /*49a0*/  FFMA.FTZ R115, R110.reuse, R154, R112.reuse ;  /* 0x0000009a6e737223 */ /* 0x141fe20000010070 */
[C---:B------:R-:W-:Y:S01]  /*49b0*/  FMUL.FTZ R140, R47.reuse, R140 ;  /* 0x0000008c2f8c7220 */ /* 0x040fe20000410000 */
        /* <DEDUP_REMOVED lines=8> */
[C-C-:B------:R-:W-:Y:S01]  /*4a40*/  FFMA.FTZ R137, R110.reuse, R140, R112.reuse ;  /* 0x0000008c6e897223 */ /* 0x140fe20000010070 */
[----:B------:R-:W-:Y:S01]  /*4a50*/  SHF.L.U32 R67, R67, 0x10, RZ ;  /* 0x0000001043437819 */ /* 0x000fe200000006ff */
[C---:B------:R-:W-:Y:S01]  /*4a60*/  FMUL.FTZ R142, R47.reuse, R142 ;  /* 0x0000008e2f8e7220 */ /* 0x040fe20000410000 */
[----:B------:R1:W-:Y:S01]  /*4a70*/  STL [R1+0xb0], R70 ;  /* 0x0000b04601007387 */ /* 0x0003e20000100800 */
[--C-:B0-----:R-:W-:Y:S01]  /*4a80*/  FFMA.FTZ R115, R110, R151, R112.reuse ;  /* 0x000000976e737223 */ /* 0x101fe20000010070 */
[----:B------:R-:W-:Y:S01]  /*4a90*/  SHF.L.U32 R114, R114, 0x10, RZ ;  /* 0x0000001072727819 */ /* 0x000fe200000006ff */
[--C-:B-1----:R-:W-:Y:S01]  /*4aa0*/  FFMA.FTZ R71, R110, R150, R112.reuse ;  /* 0x000000966e477223 */ /* 0x102fe20000010070 */
[----:B------:R-:W-:Y:S01]  /*4ab0*/  SHF.L.U32 R56, R56, 0x10, RZ ;  /* 0x0000001038387819 */ /* 0x000fe200000006ff */
[C---:B------:R-:W-:Y:S01]  /*4ac0*/  FMUL.FTZ R144, R47.reuse, R144 ;  /* 0x000000902f907220 */ /* 0x040fe20000410000 */
[----:B------:R-:W-:Y:S01]  /*4ad0*/  SHF.L.U32 R54, R54, 0x10, RZ ;  /* 0x0000001036367819 */ /* 0x000fe200000006ff */
[--C-:B------:R-:W-:Y:S01]  /*4ae0*/  FFMA.FTZ R70, R110, R138, R112.reuse ;  /* 0x0000008a6e467223 */ /* 0x100fe20000010070 */
[----:B------:R-:W-:Y:S01]  /*4af0*/  SHF.L.U32 R100, R100, 0x10, RZ ;  /* 0x0000001064647819 */ /* 0x000fe200000006ff */
[----:B------:R-:W-:Y:S01]  /*4b00*/  FMUL.FTZ R146, R47, R146 ;  /* 0x000000922f927220 */ /* 0x000fe20000410000 */
[----:B------:R-:W-:Y:S01]  /*4b10*/  STL [R1+0xa4], R115 ;  /* 0x0000a47301007387 */ /* 0x000fe20000100800 */
[----:B------:R-:W-:Y:S01]  /*4b20*/  IMAD.U32 R52, R52, 0x10000, RZ ;  /* 0x0001000034347824 */ /* 0x000fe200078e00ff */
[----:B------:R-:W-:Y:S01]  /*4b30*/  SHF.L.U32 R50, R50, 0x10, RZ ;  /* 0x0000001032327819 */ /* 0x000fe200000006ff */
[----:B------:R-:W-:Y:S01]  /*4b40*/  FFMA.FTZ R136, R110, R142, R112 ;  /* 0x0000008e6e887223 */ /* 0x000fe20000010070 */
[----:B------:R0:W-:Y:S01]  /*4b50*/  STL [R1+0xa0], R71 ;  /* 0x0000a04701007387 */ /* 0x0001e20000100800 */
[----:B------:R-:W-:Y:S01]  /*4b60*/  SHF.L.U32 R58, R58, 0x10, RZ ;  /* 0x000000103a3a7819 */ /* 0x000fe200000006ff */
[----:B------:R-:W-:Y:S01]  /*4b70*/  IMAD.U32 R78, R78, 0x10000, RZ ;  /* 0x000100004e4e7824 */ /* 0x000fe200078e00ff */
[----:B------:R-:W-:Y:S01]  /*4b80*/  SHF.L.U32 R61, R61, 0x10, RZ ;  /* 0x000000103d3d7819 */ /* 0x000fe200000006ff */
[----:B------:R-:W-:Y:S01]  /*4b90*/  STL [R1+0x160], R137 ;  /* 0x0001608901007387 */ /* 0x000fe20000100800 */
[----:B------:R-:W-:Y:S01]  /*4ba0*/  SHF.L.U32 R63, R63, 0x10, RZ ;  /* 0x000000103f3f7819 */ /* 0x000fe200000006ff */
[----:B------:R-:W-:Y:S01]  /*4bb0*/  IMAD.U32 R94, R94, 0x10000, RZ ;  /* 0x000100005e5e7824 */ /* 0x000fe200078e00ff */
[----:B------:R-:W-:Y:S01]  /*4bc0*/  SHF.L.U32 R72, R72, 0x10, RZ ;  /* 0x0000001048487819 */ /* 0x000fe200000006ff */
[----:B------:R-:W-:Y:S01]  /*4bd0*/  FADD.FTZ R67, -R46, R67 ;  /* 0x000000432e437221 */ /* 0x000fe20000010100 */
        /* <DEDUP_REMOVED lines=15> */
[----:B------:R1:W-:Y:S01]  /*4cd0*/  STL [R1+0x9c], R70 ;  /* 0x00009c4601007387 */ /* 0x0003e20000100800 */
[----:B0-----:R-:W-:Y:S01]  /*4ce0*/  FFMA.FTZ R71, R110, R144, R112 ;  /* 0x000000906e477223 */ /* 0x001fe20000010070 */
[C---:B------:R-:W-:Y:S01]  /*4cf0*/  FADD.FTZ R114, -R46.reuse, R114 ;  /* 0x000000722e727221 */ /* 0x040fe20000010100 */
[C---:B------:R-:W-:Y:S01]  /*4d00*/  FADD.FTZ R56, -R46.reuse, R56 ;  /* 0x000000382e387221 */ /* 0x040fe20000010100 */
[C---:B------:R-:W-:Y:S01]  /*4d10*/  FADD.FTZ R54, -R46.reuse, R54 ;  /* 0x000000362e367221 */ /* 0x040fe20000010100 */
[C---:B------:R-:W-:Y:S01]  /*4d20*/  FADD.FTZ R100, -R46.reuse, R100 ;  /* 0x000000642e647221 */ /* 0x040fe20000010100 */
[----:B------:R-:W-:Y:S01]  /*4d30*/  MOV R115, R68 ;  /* 0x0000004400737202 */ /* 0x000fe20000000f00 */
[C---:B------:R-:W-:Y:S01]  /*4d40*/  FADD.FTZ R52, -R46.reuse, R52 ;  /* 0x000000342e347221 */ /* 0x040fe20000010100 */
[----:B------:R-:W-:Y:S01]  /*4d50*/  FADD.FTZ R50, -R46, R50 ;  /* 0x000000322e327221 */ /* 0x000fe20000010100 */
[----:B-1----:R-:W-:Y:S01]  /*4d60*/  FFMA.FTZ R70, R110, R146, R112 ;  /* 0x000000926e467223 */ /* 0x002fe20000010070 */
        /* <DEDUP_REMOVED lines=21> */
[C---:B------:R-:W-:Y:S01]  /*4ec0*/  FMUL.FTZ R68, R47.reuse, R67 ;  /* 0x000000432f447220 */ /* 0x040fe20000410000 */
[----:B------:R-:W-:Y:S01]  /*4ed0*/  STL [R1+0x164], R136 ;  /* 0x0001648801007387 */ /* 0x000fe20000100800 */
[C---:B------:R-:W-:Y:S01]  /*4ee0*/  FMUL.FTZ R114, R47.reuse, R114 ;  /* 0x000000722f727220 */ /* 0x040fe20000410000 */
[C---:B------:R-:W-:Y:S01]  /*4ef0*/  FMUL.FTZ R67, R47.reuse, R56 ;  /* 0x000000382f437220 */ /* 0x040fe20000410000 */
[C---:B------:R-:W-:Y:S01]  /*4f00*/  FMUL.FTZ R56, R47.reuse, R54 ;  /* 0x000000362f387220 */ /* 0x040fe20000410000 */
[----:B------:R-:W-:Y:S01]  /*4f10*/  STL [R1+0x168], R71 ;  /* 0x0001684701007387 */ /* 0x000fe20000100800 */
[C---:B------:R-:W-:Y:S01]  /*4f20*/  FMUL.FTZ R54, R47.reuse, R52 ;  /* 0x000000342f367220 */ /* 0x040fe20000410000 */
[C---:B------:R-:W-:Y:S01]  /*4f30*/  FMUL.FTZ R52, R47.reuse, R50 ;  /* 0x000000322f347220 */ /* 0x040fe20000410000 */
[C---:B------:R-:W-:Y:S01]  /*4f40*/  FMUL.FTZ R58, R47.reuse, R58 ;  /* 0x0000003a2f3a7220 */ /* 0x040fe20000410000 */
[----:B------:R0:W-:Y:S01]  /*4f50*/  STL [R1+0x16c], R70 ;  /* 0x00016c4601007387 */ /* 0x0001e20000100800 */
        /* <DEDUP_REMOVED lines=23> */
[----:B------:R-:W-:Y:S01]  /*50d0*/  FFMA.FTZ R157, R2, R82, R116 ;  /* 0x00000052029d7223 */ /* 0x000fe20000010074 */
[----:B--2---:R-:W-:Y:S01]  /*50e0*/  IMAD.U32 R0, R0, 0x10000, RZ ;  /* 0x0001000000007824 */ /* 0x004fe200078e00ff */
[----:B---3--:R-:W-:-:S05]  /*50f0*/  SHF.L.U32 R44, R44, 0x10, RZ ;  /* 0x000000102c2c7819 */ /* 0x008fca00000006ff */
[C---:B------:R-:W-:Y:S01]  /*5100*/  FADD.FTZ R44, -R46.reuse, R44 ;  /* 0x0000002c2e2c7221 */ /* 0x040fe20000010100 */
[----:B------:R-:W-:-:S03]  /*5110*/  FADD.FTZ R0, -R46, R0 ;  /* 0x000000002e007221 */ /* 0x000fc60000010100 */
[----:B------:R-:W-:Y:S01]  /*5120*/  FMUL.FTZ R44, R47, R44 ;  /* 0x0000002c2f2c7220 */ /* 0x000fe20000410000 */
[----:B----4-:R-:W-:-:S03]  /*5130*/  SHF.L.U32 R45, R45, 0x10, RZ ;  /* 0x000000102d2d7819 */ /* 0x010fc600000006ff */
[----:B------:R-:W-:Y:S02]  /*5140*/  FFMA.FTZ R44, R2, R44, R116 ;  /* 0x0000002c022c7223 */ /* 0x000fe40000010074 */
[----:B------:R-:W-:Y:S01]  /*5150*/  FADD.FTZ R45, -R46, R45 ;  /* 0x0000002d2e2d7221 */ /* 0x000fe20000010100 */
[----:B------:R-:W-:-:S03]  /*5160*/  FMUL.FTZ R112, R47, R0 ;  /* 0x000000002f707220 */ /* 0x000fc60000410000 */
[C---:B------:R-:W-:Y:S01]  /*5170*/  FMUL.FTZ R110, R47.reuse, R45 ;  /* 0x0000002d2f6e7220 */ /* 0x040fe20000410000 */
[C---:B------:R-:W-:Y:S01]  /*5180*/  FMUL.FTZ R46, R47.reuse, R100 ;  /* 0x000000642f2e7220 */ /* 0x040fe20000410000 */
[C---:B------:R-:W-:Y:S01]  /*5190*/  FMUL.FTZ R45, R47.reuse, R102 ;  /* 0x000000662f2d7220 */ /* 0x040fe20000410000 */
[----:B------:R-:W-:Y:S01]  /*51a0*/  FMUL.FTZ R0, R47, R106 ;  /* 0x0000006a2f007220 */ /* 0x000fe20000410000 */
[----:B------:R-:W2:Y:S01]  /*51b0*/  LDL.LU R100, [R1+0x28] ;  /* 0x0000280001647983 */ /* 0x000ea20000300800 */
[C-C-:B0-----:R-:W-:Y:S01]  /*51c0*/  FFMA.FTZ R70, R2.reuse, R110, R116.reuse ;  /* 0x0000006e02467223 */ /* 0x141fe20000010074 */
[C-C-:B------:R-:W-:Y:S02]  /*51d0*/  FFMA.FTZ R47, R2.reuse, R114, R116.reuse ;  /* 0x00000072022f7223 */ /* 0x140fe40000010074 */
[----:B------:R0:W-:Y:S04]  /*51e0*/  STL [R1+0x1c], R44 ;  /* 0x00001c2c01007387 */ /* 0x0001e80000100800 */
[----:B------:R1:W-:Y:S01]  /*51f0*/  STL [R1+0x18], R70 ;  /* 0x0000184601007387 */ /* 0x0003e20000100800 */
[----:B0-----:R-:W-:-:S03]  /*5200*/  FFMA.FTZ R44, R2, R68, R116 ;  /* 0x00000044022c7223 */ /* 0x001fc60000010074 */
[----:B------:R0:W-:Y:S04]  /*5210*/  STL [R1+0x14], R47 ;  /* 0x0000142f01007387 */ /* 0x0001e80000100800 */
[----:B------:R3:W-:Y:S04]  /*5220*/  STL [R1+0x10], R44 ;  /* 0x0000102c01007387 */ /* 0x0007e80000100800 */
[----:B------:R-:W4:Y:S04]  /*5230*/  LDL.LU R119, [R1+0x44] ;  /* 0x0000440001777983 */ /* 0x000f280000300800 */
[----:B------:R-:W4:Y:S04]  /*5240*/  LDL.LU R117, [R1+0x40] ;  /* 0x0000400001757983 */ /* 0x000f280000300800 */
[----:B------:R-:W4:Y:S04]  /*5250*/  LDL.LU R72, [R1+0x48] ;  /* 0x0000480001487983 */ /* 0x000f280000300800 */
[----:B------:R-:W4:Y:S04]  /*5260*/  LDL.LU R74, [R1+0x4c] ;  /* 0x00004c00014a7983 */ /* 0x000f280000300800 */
[----:B------:R-:W4:Y:S04]  /*5270*/  LDL.LU R76, [R1+0x50] ;  /* 0x00005000014c7983 */ /* 0x000f280000300800 */
[----:B------:R-:W4:Y:S04]  /*5280*/  LDL.LU R78, [R1+0x54] ;  /* 0x00005400014e7983 */ /* 0x000f280000300800 */
[----:B------:R-:W4:Y:S01]  /*5290*/  LDL.LU R80, [R1+0x58] ;  /* 0x0000580001507983 */ /* 0x000f220000300800 */
[----:B------:R-:W-:-:S03]  /*52a0*/  FFMA.FTZ R156, R2, R84, R116 ;  /* 0x00000054029c7223 */ /* 0x000fc60000010074 */
        /* <DEDUP_REMOVED lines=10> */
[----:B------:R-:W4:Y:S04]  /*5350*/  LDL.LU R92, [R1+0x70] ;  /* 0x00007000015c7983 */ /* 0x000f280000300800 */
[----:B------:R-:W4:Y:S01]  /*5360*/  LDL.LU R94, [R1+0x74] ;  /* 0x00007400015e7983 */ /* 0x000f220000300800 */
[----:B------:R-:W-:Y:S01]  /*5370*/  FFMA.FTZ R137, R2, R52, R116 ;  /* 0x0000003402897223 */ /* 0x000fe20000010074 */
[--C-:B------:R-:W-:Y:S01]  /*5380*/  FADD.FTZ R25, R25, -R48.reuse ;  /* 0x8000003019197221 */ /* 0x100fe20000010000 */
        /* <DEDUP_REMOVED lines=19> */
[C---:B------:R-:W-:Y:S01]  /*54c0*/  FMUL.FTZ R25, R49.reuse, R25 ;  /* 0x0000001931197220 */ /* 0x040fe20000410000 */
[C---:B------:R-:W-:Y:S01]  /*54d0*/  FMUL.FTZ R24, R49.reuse, R24 ;  /* 0x0000001831187220 */ /* 0x040fe20000410000 */
[----:B------:R-:W-:Y:S01]  /*54e0*/  FMUL.FTZ R23, R49, R23 ;  /* 0x0000001731177220 */ /* 0x000fe20000410000 */
[--C-:B------:R-:W-:Y:S01]  /*54f0*/  FADD.FTZ R6, R6, -R48.reuse ;  /* 0x8000003006067221 */ /* 0x100fe20000010000 */
[--C-:B------:R-:W-:Y:S01]  /*5500*/  FADD.FTZ R5, R5, -R48.reuse ;  /* 0x8000003005057221 */ /* 0x100fe20000010000 */
[--C-:B------:R-:W-:Y:S01]  /*5510*/  FADD.FTZ R4, R4, -R48.reuse ;  /* 0x8000003004047221 */ /* 0x100fe20000010000 */
[----:B------:R-:W-:Y:S01]  /*5520*/  FADD.FTZ R3, R3, -R48 ;  /* 0x8000003003037221 */ /* 0x000fe20000010000 */
[C---:B------:R-:W-:Y:S01]  /*5530*/  FMUL.FTZ R22, R49.reuse, R22 ;  /* 0x0000001631167220 */ /* 0x040fe20000410000 */
[C---:B------:R-:W-:Y:S01]  /*5540*/  FMUL.FTZ R21, R49.reuse, R21 ;  /* 0x0000001531157220 */ /* 0x040fe20000410000 */
[C---:B------:R-:W-:Y:S01]  /*5550*/  FMUL.FTZ R20, R49.reuse, R20 ;  /* 0x0000001431147220 */ /* 0x040fe20000410000 */
[----:B------:R-:W-:Y:S01]  /*5560*/  FMUL.FTZ R19, R49, R19 ;  /* 0x0000001331137220 */ /* 0x000fe20000410000 */
[----:B------:R-:W-:Y:S01]  /*5570*/  SHF.L.U32 R53, R53, 0x10, RZ ;  /* 0x0000001035357819 */ /* 0x000fe200000006ff */
[----:B------:R-:W-:Y:S01]  /*5580*/  FFMA.FTZ R163, R2, R63, R116 ;  /* 0x0000003f02a37223 */ /* 0x000fe20000010074 */
[----:B------:R-:W-:Y:S01]  /*5590*/  SHF.L.U32 R101, R101, 0x10, RZ ;  /* 0x0000001065657819 */ /* 0x000fe200000006ff */
        /* <DEDUP_REMOVED lines=9> */
[C-C-:B-1----:R-:W-:Y:S01]  /*5630*/  FFMA.FTZ R70, R2.reuse, R67, R116.reuse ;  /* 0x0000004302467223 */ /* 0x142fe20000010074 */
[----:B------:R-:W-:Y:S01]  /*5640*/  SHF.L.U32 R59, R59, 0x10, RZ ;  /* 0x000000103b3b7819 */ /* 0x000fe200000006ff */
[C-C-:B------:R-:W-:Y:S01]  /*5650*/  FFMA.FTZ R71, R2.reuse, R56, R116.reuse ;  /* 0x0000003802477223 */ /* 0x140fe20000010074 */
[----:B------:R-:W-:Y:S01]  /*5660*/  SHF.L.U32 R57, R57, 0x10, RZ ;  /* 0x0000001039397819 */ /* 0x000fe200000006ff */
[C-C-:B------:R-:W-:Y:S01]  /*5670*/  FFMA.FTZ R136, R2.reuse, R54, R116.reuse ;  /* 0x0000003602887223 */ /* 0x140fe20000010074 */
[----:B------:R-:W-:Y:S01]  /*5680*/  SHF.L.U32 R55, R55, 0x10, RZ ;  /* 0x0000001037377819 */ /* 0x000fe200000006ff */
[----:B------:R-:W-:Y:S01]  /*5690*/  FFMA.FTZ R165, R2, R58, R116 ;  /* 0x0000003a02a57223 */ /* 0x000fe20000010074 */
[----:B------:R-:W-:Y:S01]  /*56a0*/  SHF.L.U32 R60, R60, 0x10, RZ ;  /* 0x000000103c3c7819 */ /* 0x000fe200000006ff */
[C---:B------:R-:W-:Y:S01]  /*56b0*/  FMUL.FTZ R63, R49.reuse, R149 ;  /* 0x00000095313f7220 */ /* 0x040fe20000410000 */
[----:B------:R-:W-:Y:S01]  /*56c0*/  SHF.L.U32 R62, R62, 0x10, RZ ;  /* 0x000000103e3e7819 */ /* 0x000fe200000006ff */
[C---:B------:R-:W-:Y:S01]  /*56d0*/  FMUL.FTZ R14, R49.reuse, R14 ;  /* 0x0000000e310e7220 */ /* 0x040fe20000410000 */
[----:B------:R-:W-:Y:S01]  /*56e0*/  SHF.L.U32 R64, R64, 0x10, RZ ;  /* 0x0000001040407819 */ /* 0x000fe200000006ff */
[C---:B------:R-:W-:Y:S01]  /*56f0*/  FMUL.FTZ R13, R49.reuse, R13 ;  /* 0x0000000d310d7220 */ /* 0x040fe20000410000 */
[C---:B------:R-:W-:Y:S01]  /*5700*/  FMUL.FTZ R12, R49.reuse, R12 ;  /* 0x0000000c310c7220 */ /* 0x040fe20000410000 */
[----:B------:R-:W-:Y:S01]  /*5710*/  FMUL.FTZ R11, R49, R11 ;  /* 0x0000000b310b7220 */ /* 0x000fe20000410000 */
[----:B------:R-:W-:Y:S01]  /*5720*/  SHF.L.U32 R69, R69, 0x10, RZ ;  /* 0x0000001045457819 */ /* 0x000fe200000006ff */
[----:B------:R-:W-:Y:S01]  /*5730*/  IMAD.U32 R51, R51, 0x10000, RZ ;  /* 0x0001000033337824 */ /* 0x000fe200078e00ff */
[----:B------:R-:W-:Y:S01]  /*5740*/  SHF.L.U32 R73, R73, 0x10, RZ ;  /* 0x0000001049497819 */ /* 0x000fe200000006ff */
[----:B------:R-:W-:Y:S01]  /*5750*/  FMUL.FTZ R10, R49, R10 ;  /* 0x0000000a310a7220 */ /* 0x000fe20000410000 */
[----:B------:R-:W-:Y:S01]  /*5760*/  SHF.L.U32 R75, R75, 0x10, RZ ;  /* 0x000000104b4b7819 */ /* 0x000fe200000006ff */
[----:B------:R-:W-:Y:S01]  /*5770*/  FMUL.FTZ R9, R49, R9 ;  /* 0x0000000931097220 */ /* 0x000fe20000410000 */
[----:B------:R-:W-:Y:S01]  /*5780*/  SHF.L.U32 R77, R77, 0x10, RZ ;  /* 0x000000104d4d7819 */ /* 0x000fe200000006ff */
[----:B------:R-:W-:Y:S01]  /*5790*/  FMUL.FTZ R8, R49, R8 ;  /* 0x0000000831087220 */ /* 0x000fe20000410000 */
[----:B------:R-:W-:Y:S01]  /*57a0*/  SHF.L.U32 R79, R79, 0x10, RZ ;  /* 0x000000104f4f7819 */ /* 0x000fe200000006ff */
[----:B------:R-:W-:Y:S01]  /*57b0*/  FMUL.FTZ R7, R49, R7 ;  /* 0x0000000731077220 */ /* 0x000fe20000410000 */
[----:B------:R-:W-:Y:S01]  /*57c0*/  SHF.L.U32 R83, R83, 0x10, RZ ;  /* 0x0000001053537819 */ /* 0x000fe200000006ff */
[--C-:B------:R-:W-:Y:S01]  /*57d0*/  FFMA.FTZ R58, R111, R25, R113.reuse ;  /* 0x000000196f3a7223 */ /* 0x100fe20000010071 */
[----:B------:R-:W-:Y:S01]  /*57e0*/  SHF.L.U32 R85, R85, 0x10, RZ ;  /* 0x0000001055557819 */ /* 0x000fe200000006ff */
[--C-:B------:R-:W-:Y:S01]  /*57f0*/  FFMA.FTZ R56, R111, R24, R113.reuse ;  /* 0x000000186f387223 */ /* 0x100fe20000010071 */
[----:B------:R-:W-:Y:S01]  /*5800*/  SHF.L.U32 R87, R87, 0x10, RZ ;  /* 0x0000001057577819 */ /* 0x000fe200000006ff */
[----:B------:R-:W-:Y:S01]  /*5810*/  FFMA.FTZ R54, R111, R23, R113 ;  /* 0x000000176f367223 */ /* 0x000fe20000010071 */
        /* <DEDUP_REMOVED lines=10> */
[----:B------:R-:W-:Y:S01]  /*58c0*/  FADD.FTZ R148, R148, -R48 ;  /* 0x8000003094947221 */ /* 0x000fe20000010000 */
[----:B------:R-:W-:Y:S01]  /*58d0*/  SHF.L.U32 R109, R109, 0x10, RZ ;  /* 0x000000106d6d7819 */ /* 0x000fe200000006ff */
[C---:B------:R-:W-:Y:S01]  /*58e0*/  FMUL.FTZ R6, R49.reuse, R6 ;  /* 0x0000000631067220 */ /* 0x040fe20000410000 */
[C---:B------:R-:W-:Y:S01]  /*58f0*/  FMUL.FTZ R5, R49.reuse, R5 ;  /* 0x0000000531057220 */ /* 0x040fe20000410000 */
[C---:B------:R-:W-:Y:S01]  /*5900*/  FMUL.FTZ R4, R49.reuse, R4 ;  /* 0x0000000431047220 */ /* 0x040fe20000410000 */
[----:B------:R-:W-:Y:S01]  /*5910*/  FMUL.FTZ R3, R49, R3 ;  /* 0x0000000331037220 */ /* 0x000fe20000410000 */
[C-C-:B------:R-:W-:Y:S01]  /*5920*/  FFMA.FTZ R25, R111.reuse, R21, R113.reuse ;  /* 0x000000156f197223 */ /* 0x140fe20000010071 */
[C-C-:B------:R-:W-:Y:S01]  /*5930*/  FFMA.FTZ R24, R111.reuse, R20, R113.reuse ;  /* 0x000000146f187223 */ /* 0x140fe20000010071 */
[--C-:B------:R-:W-:Y:S01]  /*5940*/  FFMA.FTZ R23, R111, R19, R113.reuse ;  /* 0x000000136f177223 */ /* 0x100fe20000010071 */
[----:B------:R-:W-:Y:S01]  /*5950*/  FFMA.FTZ R150, R2, R96, R116 ;  /* 0x0000006002967223 */ /* 0x000fe20000010074 */
[----:B------:R-:W-:Y:S01]  /*5960*/  FADD.FTZ R147, R147, -R48 ;  /* 0x8000003093937221 */ /* 0x000fe20000010000 */
[C---:B------:R-:W-:Y:S01]  /*5970*/  FMUL.FTZ R139, R49.reuse, R139 ;  /* 0x0000008b318b7220 */ /* 0x040fe20000410000 */
[C---:B------:R-:W-:Y:S01]  /*5980*/  FMUL.FTZ R141, R49.reuse, R141 ;  /* 0x0000008d318d7220 */ /* 0x040fe20000410000 */
[C---:B------:R-:W-:Y:S01]  /*5990*/  FMUL.FTZ R143, R49.reuse, R143 ;  /* 0x0000008f318f7220 */ /* 0x040fe20000410000 */
[----:B------:R-:W-:Y:S01]  /*59a0*/  FMUL.FTZ R145, R49, R145 ;  /* 0x0000009131917220 */ /* 0x000fe20000410000 */
[C-C-:B------:R-:W-:Y:S01]  /*59b0*/  FFMA.FTZ R21, R111.reuse, R17, R113.reuse ;  /* 0x000000116f157223 */ /* 0x140fe20000010071 */
[C-C-:B------:R-:W-:Y:S01]  /*59c0*/  FFMA.FTZ R20, R111.reuse, R16, R113.reuse ;  /* 0x000000106f147223 */ /* 0x140fe20000010071 */
[C---:B------:R-:W-:Y:S01]  /*59d0*/  FFMA.FTZ R19, R111.reuse, R15, R113 ;  /* 0x0000000f6f137223 */ /* 0x040fe20000010071 */
[C---:B------:R-:W-:Y:S01]  /*59e0*/  FADD.FTZ R53, -R48.reuse, R53 ;  /* 0x0000003530357221 */ /* 0x040fe20000010100 */
[----:B------:R-:W-:Y:S01]  /*59f0*/  FADD.FTZ R101, -R48, R101 ;  /* 0x0000006530657221 */ /* 0x000fe20000010100 */
[----:B0-----:R-:W-:Y:S01]  /*5a00*/  FFMA.FTZ R47, R2, R98, R116 ;  /* 0x00000062022f7223 */ /* 0x001fe20000010074 */
[C-C-:B------:R-:W-:Y:S01]  /*5a10*/  FFMA.FTZ R17, R111.reuse, R13, R113.reuse ;  /* 0x0000000d6f117223 */ /* 0x140fe20000010071 */
[C-C-:B------:R-:W-:Y:S01]  /*5a20*/  FFMA.FTZ R16, R111.reuse, R12, R113.reuse ;  /* 0x0000000c6f107223 */ /* 0x140fe20000010071 */
[C---:B------:R-:W-:Y:S01]  /*5a30*/  FFMA.FTZ R15, R111.reuse, R11, R113 ;  /* 0x0000000b6f0f7223 */ /* 0x040fe20000010071 */
        /* <DEDUP_REMOVED lines=8> */
[----:B------:R-:W4:Y:S01]  /*5ac0*/  LDL.LU R96, [R1+0x78] ;  /* 0x0000780001607983 */ /* 0x000f220000300800 */
[--C-:B------:R-:W-:Y:S01]  /*5ad0*/  FFMA.FTZ R164, R2, R61, R116.reuse ;  /* 0x0000003d02a47223 */ /* 0x100fe20000010074 */
[C-C-:B------:R-:W-:Y:S01]  /*5ae0*/  FFMA.FTZ R13, R111.reuse, R9, R113.reuse ;  /* 0x000000096f0d7223 */ /* 0x140fe20000010071 */
[C-C-:B------:R-:W-:Y:S01]  /*5af0*/  FFMA.FTZ R12, R111.reuse, R8, R113.reuse ;  /* 0x000000086f0c7223 */ /* 0x140fe20000010071 */
[----:B------:R-:W-:Y:S01]  /*5b00*/  FFMA.FTZ R11, R111, R7, R113 ;  /* 0x000000076f0b7223 */ /* 0x000fe20000010071 */
        /* <DEDUP_REMOVED lines=18> */
[----:B------:R-:W4:Y:S01]  /*5c30*/  LDL.LU R98, [R1+0x7c] ;  /* 0x00007c0001627983 */ /* 0x000f220000300800 */
[----:B------:R-:W-:Y:S01]  /*5c40*/  FMUL.FTZ R61, R49, R148 ;  /* 0x00000094313d7220 */ /* 0x000fe20000410000 */
[C-C-:B------:R-:W-:Y:S01]  /*5c50*/  FFMA.FTZ R9, R111.reuse, R5, R113.reuse ;  /* 0x000000056f097223 */ /* 0x140fe20000010071 */
[C-C-:B------:R-:W-:Y:S01]  /*5c60*/  FFMA.FTZ R8, R111.reuse, R4, R113.reuse ;  /* 0x000000046f087223 */ /* 0x140fe20000010071 */
[----:B------:R-:W-:Y:S01]  /*5c70*/  FFMA.FTZ R7, R111, R3, R113 ;  /* 0x000000036f077223 */ /* 0x000fe20000010071 */
[----:B------:R-:W-:Y:S01]  /*5c80*/  FADD.FTZ R109, -R48, R109 ;  /* 0x0000006d306d7221 */ /* 0x000fe20000010100 */
[----:B------:R-:W-:Y:S01]  /*5c90*/  FMUL.FTZ R147, R49, R147 ;  /* 0x0000009331937220 */ /* 0x000fe20000410000 */
[C-C-:B------:R-:W-:Y:S01]  /*5ca0*/  FFMA.FTZ R5, R111.reuse, R141, R113.reuse ;  /* 0x0000008d6f057223 */ /* 0x140fe20000010071 */
[C-C-:B------:R-:W-:Y:S01]  /*5cb0*/  FFMA.FTZ R4, R111.reuse, R143, R113.reuse ;  /* 0x0000008f6f047223 */ /* 0x140fe20000010071 */
        /* <DEDUP_REMOVED lines=26> */
[----:B------:R-:W4:Y:S01]  /*5e60*/  LDL.LU R101, [R1+0x80] ;  /* 0x0000800001657983 */ /* 0x000f220000300800 */
[C-C-:B------:R-:W-:Y:S01]  /*5e70*/  FFMA.FTZ R63, R111.reuse, R63, R113.reuse ;  /* 0x0000003f6f3f7223 */ /* 0x140fe20000010071 */
[----:B------:R-:W-:Y:S01]  /*5e80*/  FFMA.FTZ R61, R111, R61, R113 ;  /* 0x0000003d6f3d7223 */ /* 0x000fe20000010071 */
[----:B------:R-:W-:Y:S01]  /*5e90*/  FMUL.FTZ R109, R49, R109 ;  /* 0x0000006d316d7220 */ /* 0x000fe20000410000 */
[C-C-:B------:R-:W-:Y:S01]  /*5ea0*/  FFMA.FTZ R50, R2.reuse, R112, R116.reuse ;  /* 0x0000007002327223 */ /* 0x140fe20000010074 */
[C-C-:B------:R-:W-:Y:S01]  /*5eb0*/  FFMA.FTZ R46, R2.reuse, R46, R116.reuse ;  /* 0x0000002e022e7223 */ /* 0x140fe20000010074 */
[C-C-:B------:R-:W-:Y:S01]  /*5ec0*/  FFMA.FTZ R45, R2.reuse, R45, R116.reuse ;  /* 0x0000002d022d7223 */ /* 0x140fe20000010074 */
[C-C-:B---3--:R-:W-:Y:S01]  /*5ed0*/  FFMA.FTZ R44, R2.reuse, R104, R116.reuse ;  /* 0x00000068022c7223 */ /* 0x148fe20000010074 */
        /* <DEDUP_REMOVED lines=17> */
[----:B--2---:R-:W-:-:S02]  /*5ff0*/  FADD.FTZ R52, R100, -R48 ;  /* 0x8000003064347221 */ /* 0x004fc40000010000 */
[----:B------:R-:W2:Y:S02]  /*6000*/  LDL.LU R100, [R1+0x84] ;  /* 0x0000840001647983 */ /* 0x000ea40000300800 */
[----:B------:R-:W-:Y:S01]  /*6010*/  FMUL.FTZ R52, R49, R52 ;  /* 0x0000003431347220 */ /* 0x000fe20000410000 */
        /* <DEDUP_REMOVED lines=9> */
[----:B------:R-:W-:Y:S01]  /*60b0*/  FFMA.FTZ R6, R111, R139, R113 ;  /* 0x0000008b6f067223 */ /* 0x000fe20000010071 */
[----:B------:R-:W-:Y:S01]  /*60c0*/  FMUL.FTZ R139, R49, R62 ;  /* 0x0000003e318b7220 */ /* 0x000fe20000410000 */
[----:B----4-:R-:W-:Y:S01]  /*60d0*/  IMAD.U32 R67, R119, 0x10000, RZ ;  /* 0x0001000077437824 */ /* 0x010fe200078e00ff */
[----:B------:R-:W-:-:S03]  /*60e0*/  SHF.L.U32 R68, R117, 0x10, RZ ;  /* 0x0000001075447819 */ /* 0x000fc600000006ff */
[C---:B------:R-:W-:Y:S01]  /*60f0*/  FADD.FTZ R67, -R48.reuse, R67 ;  /* 0x0000004330437221 */ /* 0x040fe20000010100 */
[C-C-:B------:R-:W-:Y:S01]  /*6100*/  FFMA.FTZ R53, R65.reuse, R53, R66.reuse ;  /* 0x0000003541357223 */ /* 0x140fe20000010042 */
[----:B------:R-:W-:Y:S01]  /*6110*/  FFMA.FTZ R51, R65, R51, R66 ;  /* 0x0000003341337223 */ /* 0x000fe20000010042 */
[----:B------:R-:W3:Y:S01]  /*6120*/  LDL.LU R103, [R1+0x88] ;  /* 0x0000880001677983 */ /* 0x000ee20000300800 */
[----:B------:R-:W-:Y:S01]  /*6130*/  FADD.FTZ R68, -R48, R68 ;  /* 0x0000004430447221 */ /* 0x000fe20000010100 */
[C---:B------:R-:W-:Y:S01]  /*6140*/  FMUL.FTZ R67, R49.reuse, R67 ;  /* 0x0000004331437220 */ /* 0x040fe20000410000 */
[C---:B------:R-:W-:Y:S01]  /*6150*/  FMUL.FTZ R62, R49.reuse, R91 ;  /* 0x0000005b313e7220 */ /* 0x040fe20000410000 */
[C---:B------:R-:W-:Y:S01]  /*6160*/  FMUL.FTZ R48, R49.reuse, R107 ;  /* 0x0000006b31307220 */ /* 0x040fe20000410000 */
[----:B------:R-:W-:Y:S01]  /*6170*/  FMUL.FTZ R68, R49, R68 ;  /* 0x0000004431447220 */ /* 0x000fe20000410000 */
        /* <DEDUP_REMOVED lines=12> */
[----:B------:R-:W-:Y:S01]  /*6240*/  LEA R68, P1, R134, UR10, 0x1 ;  /* 0x0000000a86447c11 */ /* 0x000fe2000f8208ff */
[----:B------:R-:W4:Y:S01]  /*6250*/  LDL.LU R102, [R1+0x8c] ;  /* 0x00008c0001667983 */ /* 0x000f220000300800 */
[----:B------:R-:W-:-:S02]  /*6260*/  LEA R66, P2, R133, UR10, 0x1 ;  /* 0x0000000a85427c11 */ /* 0x000fc4000f8408ff */
[----:B------:R-:W-:Y:S01]  /*6270*/  F2FP.BF16.F32.PACK_AB R149, R67, R149 ;  /* 0x000000954395723e */ /* 0x000fe200000010ff */
[----:B------:R-:W4:Y:S01]  /*6280*/  LDL.LU R105, [R1+0x94] ;  /* 0x0000940001697983 */ /* 0x000f220000300800 */
[----:B------:R-:W-:Y:S02]  /*6290*/  LEA.HI.X R69, R134, UR11, R72, 0x1, P1 ;  /* 0x0000000b86457c11 */ /* 0x000fe400088f0c48 */
[C---:B------:R-:W-:Y:S01]  /*62a0*/  LEA R72, P1, R132.reuse, UR10, 0x1 ;  /* 0x0000000a84487c11 */ /* 0x040fe2000f8208ff */
[----:B------:R-:W4:Y:S01]  /*62b0*/  LDL.LU R104, [R1+0xb8] ;  /* 0x0000b80001687983 */ /* 0x000f220000300800 */
[----:B------:R-:W-:Y:S02]  /*62c0*/  LEA.HI.X R67, R133, UR11, R74, 0x1, P2 ;  /* 0x0000000b85437c11 */ /* 0x000fe400090f0c4a */
[----:B------:R-:W-:Y:S01]  /*62d0*/  LEA R74, P2, R131, UR10, 0x1 ;  /* 0x0000000a834a7c11 */ /* 0x000fe2000f8408ff */
[----:B------:R-:W4:Y:S01]  /*62e0*/  LDL.LU R107, [R1+0xd0] ;  /* 0x0000d000016b7983 */ /* 0x000f220000300800 */
[----:B------:R-:W-:-:S02]  /*62f0*/  LEA.HI.X R73, R132, UR11, R76, 0x1, P1 ;  /* 0x0000000b84497c11 */ /* 0x000fc400088f0c4c */
[C---:B------:R-:W-:Y:S01]  /*6300*/  LEA R76, P1, R130.reuse, UR10, 0x1 ;  /* 0x0000000a824c7c11 */ /* 0x040fe2000f8208ff */
        /* <DEDUP_REMOVED lines=11> */
[----:B------:R-:W-:Y:S01]  /*63c0*/  LEA R84, P1, R126, UR10, 0x1 ;  /* 0x0000000a7e547c11 */ /* 0x000fe2000f8208ff */
[----:B------:R-:W4:Y:S01]  /*63d0*/  LDL.LU R112, [R1+0xec] ;  /* 0x0000ec0001707983 */ /* 0x000f220000300800 */
[----:B------:R-:W-:Y:S02]  /*63e0*/  LEA.HI.X R83, R127, UR11, R86, 0x1, P2 ;  /* 0x0000000b7f537c11 */ /* 0x000fe400090f0c56 */
[----:B------:R-:W-:Y:S01]  /*63f0*/  LEA R86, P2, R125, UR10, 0x1 ;  /* 0x0000000a7d567c11 */ /* 0x000fe2000f8408ff */
[----:B------:R-:W4:Y:S01]  /*6400*/  LDL.LU R131, [R1+0x1c] ;  /* 0x00001c0001837983 */ /* 0x000f220000300800 */
[----:B------:R-:W-:-:S02]  /*6410*/  F2FP.BF16.F32.PACK_AB R50, R50, R115 ;  /* 0x000000733232723e */ /* 0x000fc400000010ff */
[----:B------:R-:W-:Y:S01]  /*6420*/  LEA.HI.X R85, R126, UR11, R88, 0x1, P1 ;  /* 0x0000000b7e557c11 */ /* 0x000fe200088f0c58 */
[----:B------:R-:W4:Y:S01]  /*6430*/  LDL.LU R134, [R1+0xf4] ;  /* 0x0000f40001867983 */ /* 0x000f220000300800 */
[----:B------:R-:W-:Y:S02]  /*6440*/  LEA R88, P1, R124, UR10, 0x1 ;  /* 0x0000000a7c587c11 */ /* 0x000fe4000f8208ff */
[----:B------:R-:W-:Y:S01]  /*6450*/  LEA.HI.X R87, R125, UR11, R90, 0x1, P2 ;  /* 0x0000000b7d577c11 */ /* 0x000fe200090f0c5a */
[----:B------:R-:W4:Y:S01]  /*6460*/  LDL.LU R115, [R1+0x98] ;  /* 0x0000980001737983 */ /* 0x000f220000300800 */
[----:B------:R-:W-:-:S03]  /*6470*/  LEA R90, P2, R123, UR10, 0x1 ;  /* 0x0000000a7b5a7c11 */ /* 0x000fc6000f8408ff */
[----:B------:R-:W4:Y:S01]  /*6480*/  LDL.LU R114, [R1+0xa8] ;  /* 0x0000a80001727983 */ /* 0x000f220000300800 */
[----:B------:R-:W-:Y:S02]  /*6490*/  LEA.HI.X R89, R124, UR11, R92, 0x1, P1 ;  /* 0x0000000b7c597c11 */ /* 0x000fe400088f0c5c */
[----:B------:R-:W-:Y:S01]  /*64a0*/  LEA.HI.X R91, R123, UR11, R94, 0x1, P2 ;  /* 0x0000000b7b5b7c11 */ /* 0x000fe200090f0c5e */
[----:B------:R-:W4:Y:S04]  /*64b0*/  LDL.LU R124, [R1+0xbc] ;  /* 0x0000bc00017c7983 */ /* 0x000f280000300800 */
[----:B------:R-:W4:Y:S01]  /*64c0*/  LDL.LU R123, [R1+0xac] ;  /* 0x0000ac00017b7983 */ /* 0x000f220000300800 */
[----:B------:R-:W-:Y:S02]  /*64d0*/  LEA R94, P2, R43, UR10, 0x1 ;  /* 0x0000000a2b5e7c11 */ /* 0x000fe4000f8408ff */
[----:B------:R-:W-:-:S04]  /*64e0*/  LEA R92, P1, R122, UR10, 0x1 ;  /* 0x0000000a7a5c7c11 */ /* 0x000fc8000f8208ff */
[----:B------:R-:W-:Y:S02]  /*64f0*/  LEA.HI.X R93, R122, UR11, R96, 0x1, P1 ;  /* 0x0000000b7a5d7c11 */ /* 0x000fe400088f0c60 */
[----:B------:R-:W-:Y:S01]  /*6500*/  LEA R96, P1, R42, UR10, 0x1 ;  /* 0x0000000a2a607c11 */ /* 0x000fe2000f8208ff */
[----:B------:R-:W4:Y:S04]  /*6510*/  LDL.LU R122, [R1+0x90] ;  /* 0x00009000017a7983 */ /* 0x000f280000300800 */
[----:B------:R-:W4:Y:S04]  /*6520*/  LDL.LU R129, [R1+0x18] ;  /* 0x0000180001817983 */ /* 0x000f280000300800 */
[----:B------:R-:W4:Y:S04]  /*6530*/  LDL.LU R132, [R1+0x104] ;  /* 0x0001040001847983 */ /* 0x000f280000300800 */
[----:B------:R-:W4:Y:S04]  /*6540*/  LDL.LU R130, [R1+0x14] ;  /* 0x0000140001827983 */ /* 0x000f280000300800 */
[----:B------:R-:W4:Y:S01]  /*6550*/  LDL.LU R133, [R1+0x10c] ;  /* 0x00010c0001857983 */ /* 0x000f220000300800 */
[----:B------:R-:W-:-:S02]  /*6560*/  LEA.HI.X R95, R43, UR11, R98, 0x1, P2 ;  /* 0x0000000b2b5f7c11 */ /* 0x000fc400090f0c62 */
[C---:B------:R-:W-:Y:S02]  /*6570*/  LEA R98, P2, R41.reuse, UR10, 0x1 ;  /* 0x0000000a29627c11 */ /* 0x040fe4000f8408ff */
[----:B------:R-:W-:Y:S02]  /*6580*/  LEA.HI.X R97, R42, UR11, R101, 0x1, P1 ;  /* 0x0000000b2a617c11 */ /* 0x000fe400088f0c65 */
[C---:B------:R-:W-:Y:S02]  /*6590*/  LEA R42, P1, R40.reuse, UR10, 0x1 ;  /* 0x0000000a282a7c11 */ /* 0x040fe4000f8208ff */
[----:B--2---:R-:W-:Y:S02]  /*65a0*/  LEA.HI.X R99, R41, UR11, R100, 0x1, P2 ;  /* 0x0000000b29637c11 */ /* 0x004fe400090f0c64 */
[----:B------:R-:W-:Y:S02]  /*65b0*/  LEA R100, P2, R39, UR10, 0x1 ;  /* 0x0000000a27647c11 */ /* 0x000fe4000f8408ff */
[----:B---3--:R-:W-:-:S02]  /*65c0*/  LEA.HI.X R43, R40, UR11, R103, 0x1, P1 ;  /* 0x0000000b282b7c11 */ /* 0x008fc400088f0c67 */
[C---:B------:R-:W-:Y:S02]  /*65d0*/  LEA R40, P1, R38.reuse, UR10, 0x1 ;  /* 0x0000000a26287c11 */ /* 0x040fe4000f8208ff */
[----:B----4-:R-:W-:Y:S02]  /*65e0*/  LEA.HI.X R101, R39, UR11, R102, 0x1, P2 ;  /* 0x0000000b27657c11 */ /* 0x010fe400090f0c66 */
[C---:B------:R-:W-:Y:S02]  /*65f0*/  LEA R102, P2, R37.reuse, UR10, 0x1 ;  /* 0x0000000a25667c11 */ /* 0x040fe4000f8408ff */
[----:B------:R-:W-:Y:S02]  /*6600*/  LEA.HI.X R41, R38, UR11, R105, 0x1, P1 ;  /* 0x0000000b26297c11 */ /* 0x000fe400088f0c69 */
[----:B------:R-:W-:Y:S02]  /*6610*/  LEA.HI.X R103, R37, UR11, R104, 0x1, P2 ;  /* 0x0000000b25677c11 */ /* 0x000fe400090f0c68 */
[----:B------:R-:W-:-:S02]  /*6620*/  LEA R104, P2, R35, UR10, 0x1 ;  /* 0x0000000a23687c11 */ /* 0x000fc4000f8408ff */
[C---:B------:R-:W-:Y:S02]  /*6630*/  LEA R38, P1, R36.reuse, UR10, 0x1 ;  /* 0x0000000a24267c11 */ /* 0x040fe4000f8208ff */
[----:B------:R-:W-:Y:S02]  /*6640*/  LEA.HI.X R105, R35, UR11, R106, 0x1, P2 ;  /* 0x0000000b23697c11 */ /* 0x000fe400090f0c6a */
[C---:B------:R-:W-:Y:S02]  /*6650*/  LEA R106, P2, R33.reuse, UR10, 0x1 ;  /* 0x0000000a216a7c11 */ /* 0x040fe4000f8408ff */
[----:B------:R-:W-:Y:S02]  /*6660*/  LEA.HI.X R39, R36, UR11, R107, 0x1, P1 ;  /* 0x0000000b24277c11 */ /* 0x000fe400088f0c6b */
[----:B------:R-:W-:Y:S02]  /*6670*/  LEA R36, P1, R34, UR10, 0x1 ;  /* 0x0000000a22247c11 */ /* 0x000fe4000f8208ff */
[----:B------:R-:W-:-:S02]  /*6680*/  LEA.HI.X R107, R33, UR11, R108, 0x1, P2 ;  /* 0x0000000b216b7c11 */ /* 0x000fc400090f0c6c */
[C---:B------:R-:W-:Y:S02]  /*6690*/  LEA R108, P2, R31.reuse, UR10, 0x1 ;  /* 0x0000000a1f6c7c11 */ /* 0x040fe4000f8408ff */
[----:B------:R-:W-:Y:S02]  /*66a0*/  LEA.HI.X R37, R34, UR11, R109, 0x1, P1 ;  /* 0x0000000b22257c11 */ /* 0x000fe400088f0c6d */
[C---:B------:R-:W-:Y:S02]  /*66b0*/  LEA R34, P1, R32.reuse, UR10, 0x1 ;  /* 0x0000000a20227c11 */ /* 0x040fe4000f8208ff */
[----:B------:R-:W-:Y:S02]  /*66c0*/  LEA.HI.X R109, R31, UR11, R112, 0x1, P2 ;  /* 0x0000000b1f6d7c11 */ /* 0x000fe400090f0c70 */
[----:B------:R-:W-:Y:S02]  /*66d0*/  LEA R112, P2, R29, UR10, 0x1 ;  /* 0x0000000a1d707c11 */ /* 0x000fe4000f8408ff */
[----:B------:R-:W-:-:S02]  /*66e0*/  LEA.HI.X R35, R32, UR11, R113, 0x1, P1 ;  /* 0x0000000b20237c11 */ /* 0x000fc400088f0c71 */
[----:B------:R-:W-:-:S04]  /*66f0*/  LEA R32, P1, R30, UR10, 0x1 ;  /* 0x0000000a1e207c11 */ /* 0x000fc8000f8208ff */
[----:B------:R-:W-:Y:S02]  /*6700*/  LEA.HI.X R33, R30, UR11, R115, 0x1, P1 ;  /* 0x0000000b1e217c11 */ /* 0x000fe400088f0c73 */
[----:B------:R-:W-:Y:S02]  /*6710*/  LEA.HI.X R113, R29, UR11, R114, 0x1, P2 ;  /* 0x0000000b1d717c11 */ /* 0x000fe400090f0c72 */
[----:B------:R-:W-:-:S04]  /*6720*/  LEA R114, P2, R27, UR10, 0x1 ;  /* 0x0000000a1b727c11 */ /* 0x000fc8000f8408ff */
[----:B------:R-:W-:Y:S02]  /*6730*/  LEA.HI.X R115, R27, UR11, R123, 0x1, P2 ;  /* 0x0000000b1b737c11 */ /* 0x000fe400090f0c7b */
[----:B------:R-:W-:Y:S02]  /*6740*/  F2FP.BF16.F32.PACK_AB R27, R131, R134 ;  /* 0x00000086831b723e */ /* 0x000fe400000010ff */
[----:B------:R-:W2:Y:S04]  /*6750*/  LDL.LU R131, [R1+0x10] ;  /* 0x0000100001837983 */ /* 0x000ea80000300800 */
[----:B------:R-:W2:Y:S01]  /*6760*/  LDL.LU R134, [R1+0x11c] ;  /* 0x00011c0001867983 */ /* 0x000ea20000300800 */
[----:B------:R-:W-:-:S04]  /*6770*/  LEA R30, P1, R28, UR10, 0x1 ;  /* 0x0000000a1c1e7c11 */ /* 0x000fc8000f8208ff */
[----:B------:R-:W-:Y:S02]  /*6780*/  LEA.HI.X R31, R28, UR11, R124, 0x1, P1 ;  /* 0x0000000b1c1f7c11 */ /* 0x000fe400088f0c7c */
[----:B------:R-:W-:Y:S01]  /*6790*/  LEA R28, P1, R26, UR10, 0x1 ;  /* 0x0000000a1a1c7c11 */ /* 0x000fe2000f8208ff */
[----:B------:R0:W-:Y:S01]  /*67a0*/  STG.E.U16 desc[UR6][R68.64], R50 ;  /* 0x0000003244007986 */ /* 0x0001e2000c101506 */
[----:B------:R-:W-:-:S03]  /*67b0*/  F2FP.BF16.F32.PACK_AB R63, R148, R63 ;  /* 0x0000003f943f723e */ /* 0x000fc600000010ff */
[----:B------:R-:W-:Y:S01]  /*67c0*/  STG.E.U16 desc[UR6][R68.64+0x4], R149 ;  /* 0x0000049544007986 */ /* 0x000fe2000c101506 */
[----:B------:R-:W-:Y:S02]  /*67d0*/  F2FP.BF16.F32.PACK_AB R61, R147, R61 ;  /* 0x0000003d933d723e */ /* 0x000fe400000010ff */
[----:B------:R-:W-:Y:S01]  /*67e0*/  LEA.HI.X R29, R26, UR11, R122, 0x1, P1 ;  /* 0x0000000b1a1d7c11 */ /* 0x000fe200088f0c7a */
[----:B------:R-:W-:Y:S01]  /*67f0*/  ULDC.64 UR10, c[0x0][0x238] ;  /* 0x00008e00000a7ab9 */ /* 0x000fe20000000a00 */
[----:B------:R-:W-:Y:S02]  /*6800*/  PRMT R26, R50, 0x7632, R26 ;  /* 0x00007632321a7816 */ /* 0x000fe4000000001a */
[----:B0-----:R-:W-:-:S03]  /*6810*/  PRMT R50, R149, 0x7632, R50 ;  /* 0x0000763295327816 */ /* 0x001fc60000000032 */
[----:B------:R0:W-:Y:S04]  /*6820*/  STG.E.U16 desc[UR6][R68.64+0x2], R26 ;  /* 0x0000021a44007986 */ /* 0x0001e8000c101506 */
[----:B------:R1:W-:Y:S04]  /*6830*/  STG.E.U16 desc[UR6][R68.64+0x6], R50 ;  /* 0x0000063244007986 */ /* 0x0003e8000c101506 */
[----:B------:R3:W-:Y:S01]  /*6840*/  STG.E.U16 desc[UR6][R66.64], R27 ;  /* 0x0000001b42007986 */ /* 0x0007e2000c101506 */
[----:B0-----:R-:W-:Y:S02]  /*6850*/  PRMT R26, R27, 0x7632, R26 ;  /* 0x000076321b1a7816 */ /* 0x001fe4000000001a */
[----:B-1----:R-:W-:-:S02]  /*6860*/  PRMT R50, R63, 0x7632, R50 ;  /* 0x000076323f327816 */ /* 0x002fc40000000032 */
[----:B---3--:R-:W-:Y:S01]  /*6870*/  F2FP.BF16.F32.PACK_AB R27, R129, R132 ;  /* 0x00000084811b723e */ /* 0x008fe200000010ff */
[----:B------:R0:W-:Y:S04]  /*6880*/  STG.E.U16 desc[UR6][R66.64+0x2], R26 ;  /* 0x0000021a42007986 */ /* 0x0001e8000c101506 */
[----:B------:R-:W-:Y:S04]  /*6890*/  STG.E.U16 desc[UR6][R66.64+0x4], R63 ;  /* 0x0000043f42007986 */ /* 0x000fe8000c101506 */
[----:B------:R1:W-:Y:S04]  /*68a0*/  STG.E.U16 desc[UR6][R66.64+0x6], R50 ;  /* 0x0000063242007986 */ /* 0x0003e8000c101506 */
[----:B------:R-:W3:Y:S01]  /*68b0*/  LDL.LU R132, [R1+0x128] ;  /* 0x0001280001847983 */ /* 0x000ee20000300800 */
[----:B0-----:R-:W-:-:S03]  /*68c0*/  PRMT R26, R27, 0x7632, R26 ;  /* 0x000076321b1a7816 */ /* 0x001fc6000000001a */
[----:B------:R0:W-:Y:S01]  /*68d0*/  STG.E.U16 desc[UR6][R72.64], R27 ;  /* 0x0000001b48007986 */ /* 0x0001e2000c101506 */
[----:B-1----:R-:W-:-:S03]  /*68e0*/  PRMT R50, R61, 0x7632, R50 ;  /* 0x000076323d327816 */ /* 0x002fc60000000032 */
[----:B------:R1:W-:Y:S01]  /*68f0*/  STG.E.U16 desc[UR6][R72.64+0x2], R26 ;  /* 0x0000021a48007986 */ /* 0x0003e2000c101506 */
[----:B0-----:R-:W-:-:S03]  /*6900*/  F2FP.BF16.F32.PACK_AB R27, R130, R133 ;  /* 0x00000085821b723e */ /* 0x001fc600000010ff */
[----:B------:R-:W-:Y:S04]  /*6910*/  STG.E.U16 desc[UR6][R72.64+0x4], R61 ;  /* 0x0000043d48007986 */ /* 0x000fe8000c101506 */
[----:B------:R-:W-:Y:S01]  /*6920*/  STG.E.U16 desc[UR6][R72.64+0x6], R50 ;  /* 0x0000063248007986 */ /* 0x000fe2000c101506 */
[----:B-1----:R-:W-:-:S03]  /*6930*/  PRMT R26, R27, 0x7632, R26 ;  /* 0x000076321b1a7816 */ /* 0x002fc6000000001a */
[----:B------:R-:W4:Y:S04]  /*6940*/  LDL.LU R133, [R1+0x124] ;  /* 0x0001240001857983 */ /* 0x000f280000300800 */
[----:B------:R2:W-:Y:S02]  /*6950*/  STG.E.U16 desc[UR6][R74.64], R27 ;  /* 0x0000001b4a007986 */ /* 0x0005e4000c101506 */
[----:B--2---:R-:W-:Y:S02]  /*6960*/  F2FP.BF16.F32.PACK_AB R27, R131, R134 ;  /* 0x00000086831b723e */ /* 0x004fe400000010ff */
[----:B------:R-:W2:Y:S01]  /*6970*/  LDL.LU R134, [R1+0x120] ;  /* 0x0001200001867983 */ /* 0x000ea20000300800 */
[----:B------:R-:W-:Y:S02]  /*6980*/  F2FP.BF16.F32.PACK_AB R58, R146, R58 ;  /* 0x0000003a923a723e */ /* 0x000fe400000010ff */
[----:B------:R-:W-:-:S02]  /*6990*/  F2FP.BF16.F32.PACK_AB R56, R145, R56 ;  /* 0x000000389138723e */ /* 0x000fc400000010ff */
[----:B------:R-:W-:Y:S01]  /*69a0*/  PRMT R50, R58, 0x7632, R50 ;  /* 0x000076323a327816 */ /* 0x000fe20000000032 */
[----:B------:R0:W-:Y:S04]  /*69b0*/  STG.E.U16 desc[UR6][R74.64+0x2], R26 ;  /* 0x0000021a4a007986 */ /* 0x0001e8000c101506 */
[----:B------:R-:W-:Y:S04]  /*69c0*/  STG.E.U16 desc[UR6][R74.64+0x4], R58 ;  /* 0x0000043a4a007986 */ /* 0x000fe8000c101506 */
[----:B------:R1:W-:Y:S01]  /*69d0*/  STG.E.U16 desc[UR6][R74.64+0x6], R50 ;  /* 0x000006324a007986 */ /* 0x0003e2000c101506 */
[----:B0-----:R-:W-:-:S03]  /*69e0*/  PRMT R26, R27, 0x7632, R26 ;  /* 0x000076321b1a7816 */ /* 0x001fc6000000001a */
[----:B------:R3:W-:Y:S01]  /*69f0*/  STG.E.U16 desc[UR6][R76.64], R27 ;  /* 0x0000001b4c007986 */ /* 0x0007e2000c101506 */
[----:B-1----:R-:W-:-:S03]  /*6a00*/  PRMT R50, R56, 0x7632, R50 ;  /* 0x0000763238327816 */ /* 0x002fc60000000032 */
[----:B------:R0:W-:Y:S04]  /*6a10*/  STG.E.U16 desc[UR6][R76.64+0x2], R26 ;  /* 0x0000021a4c007986 */ /* 0x0001e8000c101506 */
[----:B------:R-:W-:Y:S04]  /*6a20*/  STG.E.U16 desc[UR6][R76.64+0x4], R56 ;  /* 0x000004384c007986 */ /* 0x000fe8000c101506 */
[----:B------:R-:W-:Y:S01]  /*6a30*/  STG.E.U16 desc[UR6][R76.64+0x6], R50 ;  /* 0x000006324c007986 */ /* 0x000fe2000c101506 */
[----:B---3--:R-:W-:-:S03]  /*6a40*/  F2FP.BF16.F32.PACK_AB R27, R70, R132 ;  /* 0x00000084461b723e */ /* 0x008fc600000010ff */
[----:B------:R-:W3:Y:S01]  /*6a50*/  LDL.LU R70, [R1+0x16c] ;  /* 0x00016c0001467983 */ /* 0x000ee20000300800 */
[----:B0-----:R-:W-:-:S03]  /*6a60*/  PRMT R26, R27, 0x7632, R26 ;  /* 0x000076321b1a7816 */ /* 0x001fc6000000001a */
[----:B------:R4:W-:Y:S04]  /*6a70*/  STG.E.U16 desc[UR6][R78.64], R27 ;  /* 0x0000001b4e007986 */ /* 0x0009e8000c101506 */
[----:B------:R-:W3:Y:S01]  /*6a80*/  LDL.LU R132, [R1+0x118] ;  /* 0x0001180001847983 */ /* 0x000ee20000300800 */
[----:B----4-:R-:W-:-:S03]  /*6a90*/  F2FP.BF16.F32.PACK_AB R27, R71, R133 ;  /* 0x00000085471b723e */ /* 0x010fc600000010ff */
[----:B------:R-:W4:Y:S04]  /*6aa0*/  LDL.LU R71, [R1+0x168] ;  /* 0x0001680001477983 */ /* 0x000f280000300800 */
[----:B------:R-:W4:Y:S01]  /*6ab0*/  LDL.LU R133, [R1+0x114] ;  /* 0x0001140001857983 */ /* 0x000f220000300800 */
[----:B--2---:R-:W-:-:S03]  /*6ac0*/  F2FP.BF16.F32.PACK_AB R58, R136, R134 ;  /* 0x00000086883a723e */ /* 0x004fc600000010ff */
[----:B------:R-:W2:Y:S04]  /*6ad0*/  LDL.LU R136, [R1+0x164] ;  /* 0x0001640001887983 */ /* 0x000ea80000300800 */
[----:B------:R-:W2:Y:S04]  /*6ae0*/  LDL.LU R134, [R1+0x110] ;  /* 0x0001100001867983 */ /* 0x000ea80000300800 */
[----:B------:R3:W-:Y:S02]  /*6af0*/  STG.E.U16 desc[UR6][R78.64+0x2], R26 ;  /* 0x0000021a4e007986 */ /* 0x0007e4000c101506 */
[----:B---3--:R-:W-:-:S02]  /*6b00*/  F2FP.BF16.F32.PACK_AB R26, R137, R132 ;  /* 0x00000084891a723e */ /* 0x008fc400000010ff */
[----:B------:R-:W3:Y:S04]  /*6b10*/  LDL.LU R137, [R1+0x160] ;  /* 0x0001600001897983 */ /* 0x000ee80000300800 */
[----:B------:R-:W3:Y:S01]  /*6b20*/  LDL.LU R132, [R1+0x108] ;  /* 0x0001080001847983 */ /* 0x000ee20000300800 */
[----:B----4-:R-:W-:-:S03]  /*6b30*/  F2FP.BF16.F32.PACK_AB R165, R165, R133 ;  /* 0x00000085a5a5723e */ /* 0x010fc600000010ff */
[----:B------:R-:W4:Y:S01]  /*6b40*/  LDL.LU R133, [R1+0x100] ;  /* 0x0001000001857983 */ /* 0x000f220000300800 */
[----:B--2---:R-:W-:-:S03]  /*6b50*/  F2FP.BF16.F32.PACK_AB R164, R164, R134 ;  /* 0x00000086a4a4723e */ /* 0x004fc600000010ff */
[----:B------:R-:W2:Y:S01]  /*6b60*/  LDL.LU R134, [R1+0xfc] ;  /* 0x0000fc0001867983 */ /* 0x000ea20000300800 */
[----:B---3--:R-:W-:-:S03]  /*6b70*/  F2FP.BF16.F32.PACK_AB R163, R163, R132 ;  /* 0x00000084a3a3723e */ /* 0x008fc600000010ff */
        /* <DEDUP_REMOVED lines=16> */
[----:B------:R-:W2:Y:S04]  /*6c80*/  LDL.LU R134, [R1+0xb4] ;  /* 0x0000b40001867983 */ /* 0x000ea80000300800 */
[----:B------:R-:W2:Y:S01]  /*6c90*/  LDL.LU R131, [R1+0xb0] ;  /* 0x0000b00001837983 */ /* 0x000ea20000300800 */
[----:B---3--:R-:W-:-:S03]  /*6ca0*/  F2FP.BF16.F32.PACK_AB R154, R154, R132 ;  /* 0x000000849a9a723e */ /* 0x008fc600000010ff */
[----:B------:R-:W3:Y:S01]  /*6cb0*/  LDL.LU R132, [R1+0xa4] ;  /* 0x0000a40001847983 */ /* 0x000ee20000300800 */
[----:B----4-:R-:W-:-:S03]  /*6cc0*/  F2FP.BF16.F32.PACK_AB R153, R153, R133 ;  /* 0x000000859999723e */ /* 0x010fc600000010ff */
[----:B------:R-:W4:Y:S01]  /*6cd0*/  LDL.LU R133, [R1+0xa0] ;  /* 0x0000a00001857983 */ /* 0x000f220000300800 */
[----:B--2---:R-:W-:-:S03]  /*6ce0*/  F2FP.BF16.F32.PACK_AB R152, R152, R134 ;  /* 0x000000869898723e */ /* 0x004fc600000010ff */
[----:B------:R-:W2:Y:S01]  /*6cf0*/  LDL.LU R134, [R1+0x9c] ;  /* 0x00009c0001867983 */ /* 0x000ea20000300800 */
[----:B------:R-:W-:Y:S02]  /*6d00*/  F2FP.BF16.F32.PACK_AB R45, R45, R137 ;  /* 0x000000892d2d723e */ /* 0x000fe400000010ff */
[----:B------:R-:W-:Y:S01]  /*6d10*/  F2FP.BF16.F32.PACK_AB R44, R44, R136 ;  /* 0x000000882c2c723e */ /* 0x000fe200000010ff */
[----:B------:R-:W4:Y:S04]  /*6d20*/  LDL.LU R137, [R1+0x15c] ;  /* 0x00015c0001897983 */ /* 0x000f280000300800 */
[----:B------:R-:W4:Y:S01]  /*6d30*/  LDL.LU R136, [R1+0x158] ;  /* 0x0001580001887983 */ /* 0x000f220000300800 */
[----:B------:R-:W-:Y:S02]  /*6d40*/  F2FP.BF16.F32.PACK_AB R54, R144, R54 ;  /* 0x000000369036723e */ /* 0x000fe400000010ff */
[----:B------:R-:W-:-:S02]  /*6d50*/  F2FP.BF16.F32.PACK_AB R52, R143, R52 ;  /* 0x000000348f34723e */ /* 0x000fc400000010ff */
[----:B------:R-:W-:Y:S02]  /*6d60*/  PRMT R50, R54, 0x7632, R50 ;  /* 0x0000763236327816 */ /* 0x000fe40000000032 */
[----:B------:R-:W-:Y:S02]  /*6d70*/  PRMT R56, R27, 0x7632, R56 ;  /* 0x000076321b387816 */ /* 0x000fe40000000038 */
[----:B------:R-:W-:Y:S02]  /*6d80*/  PRMT R61, R52, 0x7632, R61 ;  /* 0x00007632343d7816 */ /* 0x000fe4000000003d */
[----:B------:R-:W-:Y:S01]  /*6d90*/  F2FP.BF16.F32.PACK_AB R25, R142, R25 ;  /* 0x000000198e19723e */ /* 0x000fe200000010ff */
[----:B------:R0:W-:Y:S01]  /*6da0*/  STG.E.U16 desc[UR6][R78.64+0x4], R54 ;  /* 0x000004364e007986 */ /* 0x0001e2000c101506 */
[----:B------:R-:W-:-:S03]  /*6db0*/  F2FP.BF16.F32.PACK_AB R24, R141, R24 ;  /* 0x000000188d18723e */ /* 0x000fc600000010ff */
[----:B------:R1:W-:Y:S04]  /*6dc0*/  STG.E.U16 desc[UR6][R78.64+0x6], R50 ;  /* 0x000006324e007986 */ /* 0x0003e8000c101506 */
[----:B------:R1:W-:Y:S01]  /*6dd0*/  STG.E.U16 desc[UR6][R80.64], R27 ;  /* 0x0000001b50007986 */ /* 0x0003e2000c101506 */
[----:B------:R-:W-:-:S03]  /*6de0*/  F2FP.BF16.F32.PACK_AB R23, R140, R23 ;  /* 0x000000178c17723e */ /* 0x000fc600000010ff */
[----:B------:R-:W-:Y:S01]  /*6df0*/  STG.E.U16 desc[UR6][R80.64+0x2], R56 ;  /* 0x0000023850007986 */ /* 0x000fe2000c101506 */
[----:B0-----:R-:W-:Y:S02]  /*6e00*/  PRMT R54, R24, 0x7632, R54 ;  /* 0x0000763218367816 */ /* 0x001fe40000000036 */
[----:B-1----:R-:W-:Y:S01]  /*6e10*/  PRMT R50, R58, 0x7632, R50 ;  /* 0x000076323a327816 */ /* 0x002fe20000000032 */
        /* <DEDUP_REMOVED lines=8> */
[----:B--2---:R-:W-:-:S03]  /*6ea0*/  F2FP.BF16.F32.PACK_AB R46, R46, R134 ;  /* 0x000000862e2e723e */ /* 0x004fc600000010ff */
[----:B------:R-:W2:Y:S01]  /*6eb0*/  LDL.LU R134, [R1+0x3c] ;  /* 0x00003c0001867983 */ /* 0x000ea20000300800 */
[----:B-1----:R-:W-:-:S03]  /*6ec0*/  PRMT R25, R165, 0x7632, R25 ;  /* 0x00007632a5197816 */ /* 0x002fc60000000019 */
[----:B------:R-:W-:Y:S04]  /*6ed0*/  STG.E.U16 desc[UR6][R82.64+0x2], R50 ;  /* 0x0000023252007986 */ /* 0x000fe8000c101506 */
[----:B------:R0:W-:Y:S04]  /*6ee0*/  STG.E.U16 desc[UR6][R82.64+0x6], R27 ;  /* 0x0000061b52007986 */ /* 0x0001e8000c101506 */
[----:B------:R1:W-:Y:S01]  /*6ef0*/  STG.E.U16 desc[UR6][R84.64], R26 ;  /* 0x0000001a54007986 */ /* 0x0003e2000c101506 */
[----:B------:R-:W-:-:S03]  /*6f00*/  F2FP.BF16.F32.PACK_AB R20, R135, R20 ;  /* 0x000000148714723e */ /* 0x000fc600000010ff */
[----:B------:R-:W-:Y:S04]  /*6f10*/  STG.E.U16 desc[UR6][R84.64+0x2], R52 ;  /* 0x0000023454007986 */ /* 0x000fe8000c101506 */
[----:B------:R3:W-:Y:S01]  /*6f20*/  STG.E.U16 desc[UR6][R84.64+0x4], R24 ;  /* 0x0000041854007986 */ /* 0x0007e2000c101506 */
[----:B0-----:R-:W-:-:S03]  /*6f30*/  PRMT R27, R22, 0x7632, R27 ;  /* 0x00007632161b7816 */ /* 0x001fc6000000001b */
[----:B------:R-:W-:Y:S01]  /*6f40*/  STG.E.U16 desc[UR6][R84.64+0x6], R54 ;  /* 0x0000063654007986 */ /* 0x000fe2000c101506 */
[----:B-1----:R-:W-:-:S03]  /*6f50*/  PRMT R26, R23, 0x7632, R26 ;  /* 0x00007632171a7816 */ /* 0x002fc6000000001a */
[----:B------:R0:W-:Y:S01]  /*6f60*/  STG.E.U16 desc[UR6][R86.64+0x2], R25 ;  /* 0x0000021956007986 */ /* 0x0001e2000c101506 */
[----:B------:R-:W-:-:S03]  /*6f70*/  F2FP.BF16.F32.PACK_AB R19, R121, R19 ;  /* 0x000000137913723e */ /* 0x000fc600000010ff */
[----:B------:R1:W-:Y:S01]  /*6f80*/  STG.E.U16 desc[UR6][R86.64+0x4], R23 ;  /* 0x0000041756007986 */ /* 0x0003e2000c101506 */
[----:B---3--:R-:W-:-:S03]  /*6f90*/  PRMT R24, R164, 0x7632, R24 ;  /* 0x00007632a4187816 */ /* 0x008fc60000000018 */
[----:B------:R-:W-:Y:S01]  /*6fa0*/  STG.E.U16 desc[UR6][R86.64], R165 ;  /* 0x000000a556007986 */ /* 0x000fe2000c101506 */
[----:B0-----:R-:W-:-:S03]  /*6fb0*/  PRMT R25, R21, 0x7632, R25 ;  /* 0x0000763215197816 */ /* 0x001fc60000000019 */
[----:B------:R-:W-:Y:S01]  /*6fc0*/  STG.E.U16 desc[UR6][R86.64+0x6], R26 ;  /* 0x0000061a56007986 */ /* 0x000fe2000c101506 */
[----:B-1----:R-:W-:-:S03]  /*6fd0*/  PRMT R23, R163, 0x7632, R23 ;  /* 0x00007632a3177816 */ /* 0x002fc60000000017 */
[----:B------:R-:W-:Y:S01]  /*6fe0*/  STG.E.U16 desc[UR6][R88.64], R164 ;  /* 0x000000a458007986 */ /* 0x000fe2000c101506 */
[----:B------:R-:W-:-:S03]  /*6ff0*/  F2FP.BF16.F32.PACK_AB R18, R120, R18 ;  /* 0x000000127812723e */ /* 0x000fc600000010ff */
[----:B------:R0:W-:Y:S04]  /*7000*/  STG.E.U16 desc[UR6][R88.64+0x2], R24 ;  /* 0x0000021858007986 */ /* 0x0001e8000c101506 */
[----:B------:R1:W-:Y:S04]  /*7010*/  STG.E.U16 desc[UR6][R88.64+0x4], R22 ;  /* 0x0000041658007986 */ /* 0x0003e8000c101506 */
[----:B------:R-:W-:Y:S01]  /*7020*/  STG.E.U16 desc[UR6][R88.64+0x6], R27 ;  /* 0x0000061b58007986 */ /* 0x000fe2000c101506 */
[----:B------:R-:W-:-:S03]  /*7030*/  F2FP.BF16.F32.PACK_AB R17, R119, R17 ;  /* 0x000000117711723e */ /* 0x000fc600000010ff */
[----:B------:R-:W-:Y:S01]  /*7040*/  STG.E.U16 desc[UR6][R90.64], R163 ;  /* 0x000000a35a007986 */ /* 0x000fe2000c101506 */
[----:B0-----:R-:W-:-:S03]  /*7050*/  PRMT R24, R20, 0x7632, R24 ;  /* 0x0000763214187816 */ /* 0x001fc60000000018 */
[----:B------:R0:W-:Y:S01]  /*7060*/  STG.E.U16 desc[UR6][R90.64+0x2], R23 ;  /* 0x000002175a007986 */ /* 0x0001e2000c101506 */
[----:B-1----:R-:W-:-:S03]  /*7070*/  PRMT R22, R162, 0x7632, R22 ;  /* 0x00007632a2167816 */ /* 0x002fc60000000016 */
[----:B------:R1:W-:Y:S04]  /*7080*/  STG.E.U16 desc[UR6][R90.64+0x4], R21 ;  /* 0x000004155a007986 */ /* 0x0003e8000c101506 */
[----:B------:R-:W-:Y:S01]  /*7090*/  STG.E.U16 desc[UR6][R90.64+0x6], R25 ;  /* 0x000006195a007986 */ /* 0x000fe2000c101506 */
[----:B------:R-:W-:-:S03]  /*70a0*/  F2FP.BF16.F32.PACK_AB R16, R118, R16 ;  /* 0x000000107610723e */ /* 0x000fc600000010ff */
[----:B------:R3:W-:Y:S01]  /*70b0*/  STG.E.U16 desc[UR6][R92.64+0x4], R20 ;  /* 0x000004145c007986 */ /* 0x0007e2000c101506 */
[----:B0-----:R-:W-:Y:S02]  /*70c0*/  PRMT R23, R19, 0x7632, R23 ;  /* 0x0000763213177816 */ /* 0x001fe40000000017 */
[----:B-1----:R-:W-:Y:S01]  /*70d0*/  PRMT R21, R161, 0x7632, R21 ;  /* 0x00007632a1157816 */ /* 0x002fe20000000015 */
[----:B------:R-:W-:Y:S04]  /*70e0*/  STG.E.U16 desc[UR6][R92.64], R162 ;  /* 0x000000a25c007986 */ /* 0x000fe8000c101506 */
[----:B------:R0:W-:Y:S01]  /*70f0*/  STG.E.U16 desc[UR6][R92.64+0x2], R22 ;  /* 0x000002165c007986 */ /* 0x0001e2000c101506 */
[----:B---3--:R-:W-:-:S03]  /*7100*/  PRMT R20, R160, 0x7632, R20 ;  /* 0x00007632a0147816 */ /* 0x008fc60000000014 */
[----:B------:R-:W-:Y:S01]  /*7110*/  STG.E.U16 desc[UR6][R92.64+0x6], R24 ;  /* 0x000006185c007986 */ /* 0x000fe2000c101506 */
[----:B------:R-:W-:-:S03]  /*7120*/  F2FP.BF16.F32.PACK_AB R15, R117, R15 ;  /* 0x0000000f750f723e */ /* 0x000fc600000010ff */
[----:B------:R-:W-:Y:S04]  /*7130*/  STG.E.U16 desc[UR6][R94.64], R161 ;  /* 0x000000a15e007986 */ /* 0x000fe8000c101506 */
[----:B------:R1:W-:Y:S01]  /*7140*/  STG.E.U16 desc[UR6][R94.64+0x2], R21 ;  /* 0x000002155e007986 */ /* 0x0003e2000c101506 */
[----:B0-----:R-:W-:-:S03]  /*7150*/  PRMT R22, R18, 0x7632, R22 ;  /* 0x0000763212167816 */ /* 0x001fc60000000016 */
[----:B------:R0:W-:Y:S04]  /*7160*/  STG.E.U16 desc[UR6][R94.64+0x4], R19 ;  /* 0x000004135e007986 */ /* 0x0001e8000c101506 */
[----:B------:R-:W-:Y:S01]  /*7170*/  STG.E.U16 desc[UR6][R94.64+0x6], R23 ;  /* 0x000006175e007986 */ /* 0x000fe2000c101506 */
[----:B------:R-:W-:-:S03]  /*7180*/  F2FP.BF16.F32.PACK_AB R14, R116, R14 ;  /* 0x0000000e740e723e */ /* 0x000fc600000010ff */
[----:B------:R3:W-:Y:S01]  /*7190*/  STG.E.U16 desc[UR6][R96.64+0x2], R20 ;  /* 0x0000021460007986 */ /* 0x0007e2000c101506 */
[----:B-1----:R-:W-:Y:S02]  /*71a0*/  PRMT R21, R17, 0x7632, R21 ;  /* 0x0000763211157816 */ /* 0x002fe40000000015 */
[----:B0-----:R-:W-:Y:S01]  /*71b0*/  PRMT R19, R159, 0x7632, R19 ;  /* 0x000076329f137816 */ /* 0x001fe20000000013 */
[----:B------:R-:W-:Y:S01]  /*71c0*/  STG.E.U16 desc[UR6][R96.64], R160 ;  /* 0x000000a060007986 */ /* 0x000fe2000c101506 */
[----:B------:R-:W-:-:S03]  /*71d0*/  PRMT R50, R157, 0x7632, R50 ;  /* 0x000076329d327816 */ /* 0x000fc60000000032 */
[----:B------:R0:W-:Y:S01]  /*71e0*/  STG.E.U16 desc[UR6][R96.64+0x4], R18 ;  /* 0x0000041260007986 */ /* 0x0001e2000c101506 */
[----:B---3--:R-:W-:-:S03]  /*71f0*/  PRMT R20, R16, 0x7632, R20 ;  /* 0x0000763210147816 */ /* 0x008fc60000000014 */
[----:B------:R-:W-:Y:S01]  /*7200*/  STG.E.U16 desc[UR6][R96.64+0x6], R22 ;  /* 0x0000061660007986 */ /* 0x000fe2000c101506 */
[----:B------:R-:W-:-:S03]  /*7210*/  F2FP.BF16.F32.PACK_AB R13, R110, R13 ;  /* 0x0000000d6e0d723e */ /* 0x000fc600000010ff */
[----:B------:R-:W-:Y:S04]  /*7220*/  STG.E.U16 desc[UR6][R98.64], R159 ;  /* 0x0000009f62007986 */ /* 0x000fe8000c101506 */
[----:B------:R-:W-:Y:S01]  /*7230*/  STG.E.U16 desc[UR6][R98.64+0x2], R19 ;  /* 0x0000021362007986 */ /* 0x000fe2000c101506 */
[----:B0-----:R-:W-:-:S03]  /*7240*/  PRMT R18, R158, 0x7632, R18 ;  /* 0x000076329e127816 */ /* 0x001fc60000000012 */
[----:B------:R0:W-:Y:S04]  /*7250*/  STG.E.U16 desc[UR6][R98.64+0x4], R17 ;  /* 0x0000041162007986 */ /* 0x0001e8000c101506 */
[----:B------:R-:W-:Y:S01]  /*7260*/  STG.E.U16 desc[UR6][R98.64+0x6], R21 ;  /* 0x0000061562007986 */ /* 0x000fe2000c101506 */
[----:B------:R-:W-:-:S03]  /*7270*/  F2FP.BF16.F32.PACK_AB R12, R64, R12 ;  /* 0x0000000c400c723e */ /* 0x000fc600000010ff */
[----:B------:R1:W-:Y:S04]  /*7280*/  STG.E.U16 desc[UR6][R42.64+0x4], R16 ;  /* 0x000004102a007986 */ /* 0x0003e8000c101506 */
[----:B------:R3:W-:Y:S01]  /*7290*/  STG.E.U16 desc[UR6][R42.64+0x6], R20 ;  /* 0x000006142a007986 */ /* 0x0007e2000c101506 */
[----:B0-----:R-:W-:Y:S02]  /*72a0*/  PRMT R17, R15, 0x7632, R17 ;  /* 0x000076320f117816 */ /* 0x001fe40000000011 */
[----:B------:R-:W-:Y:S01]  /*72b0*/  F2FP.BF16.F32.PACK_AB R11, R62, R11 ;  /* 0x0000000b3e0b723e */ /* 0x000fe200000010ff */
[----:B------:R-:W-:Y:S01]  /*72c0*/  STG.E.U16 desc[UR6][R42.64], R158 ;  /* 0x0000009e2a007986 */ /* 0x000fe2000c101506 */
[----:B-1----:R-:W-:-:S03]  /*72d0*/  PRMT R16, R14, 0x7632, R16 ;  /* 0x000076320e107816 */ /* 0x002fc60000000010 */
[----:B------:R-:W-:Y:S01]  /*72e0*/  STG.E.U16 desc[UR6][R42.64+0x2], R18 ;  /* 0x000002122a007986 */ /* 0x000fe2000c101506 */
[----:B---3--:R-:W-:-:S03]  /*72f0*/  PRMT R20, R156, 0x7632, R20 ;  /* 0x000076329c147816 */ /* 0x008fc60000000014 */
[----:B------:R-:W-:Y:S01]  /*7300*/  STG.E.U16 desc[UR6][R100.64], R157 ;  /* 0x0000009d64007986 */ /* 0x000fe2000c101506 */
[----:B------:R-:W-:-:S03]  /*7310*/  PRMT R19, R154, 0x7632, R19 ;  /* 0x000076329a137816 */ /* 0x000fc60000000013 */
[----:B------:R-:W-:Y:S01]  /*7320*/  STG.E.U16 desc[UR6][R100.64+0x2], R50 ;  /* 0x0000023264007986 */ /* 0x000fe2000c101506 */
[----:B------:R-:W-:-:S03]  /*7330*/  PRMT R52, R153, 0x7632, R52 ;  /* 0x0000763299347816 */ /* 0x000fc60000000034 */
[----:B------:R0:W-:Y:S04]  /*7340*/  STG.E.U16 desc[UR6][R100.64+0x4], R15 ;  /* 0x0000040f64007986 */ /* 0x0001e8000c101506 */
[----:B------:R1:W-:Y:S01]  /*7350*/  STG.E.U16 desc[UR6][R100.64+0x6], R17 ;  /* 0x0000061164007986 */ /* 0x0003e2000c101506 */
[----:B------:R-:W-:-:S03]  /*7360*/  F2FP.BF16.F32.PACK_AB R10, R60, R10 ;  /* 0x0000000a3c0a723e */ /* 0x000fc600000010ff */
[----:B------:R-:W-:Y:S04]  /*7370*/  STG.E.U16 desc[UR6][R40.64], R156 ;  /* 0x0000009c28007986 */ /* 0x000fe8000c101506 */
[----:B------:R-:W-:Y:S01]  /*7380*/  STG.E.U16 desc[UR6][R40.64+0x2], R20 ;  /* 0x0000021428007986 */ /* 0x000fe2000c101506 */
[----:B0-----:R-:W-:-:S03]  /*7390*/  PRMT R15, R155, 0x7632, R15 ;  /* 0x000076329b0f7816 */ /* 0x001fc6000000000f */
[----:B------:R0:W-:Y:S01]  /*73a0*/  STG.E.U16 desc[UR6][R40.64+0x4], R14 ;  /* 0x0000040e28007986 */ /* 0x0001e2000c101506 */
[----:B-1----:R-:W-:-:S03]  /*73b0*/  PRMT R17, R13, 0x7632, R17 ;  /* 0x000076320d117816 */ /* 0x002fc60000000011 */
[----:B------:R-:W-:Y:S01]  /*73c0*/  STG.E.U16 desc[UR6][R40.64+0x6], R16 ;  /* 0x0000061028007986 */ /* 0x000fe2000c101506 */
[----:B------:R-:W-:-:S03]  /*73d0*/  F2FP.BF16.F32.PACK_AB R151, R151, R131 ;  /* 0x000000839797723e */ /* 0x000fc600000010ff */
[----:B------:R1:W-:Y:S01]  /*73e0*/  STG.E.U16 desc[UR6][R102.64+0x4], R13 ;  /* 0x0000040d66007986 */ /* 0x0003e2000c101506 */
[----:B------:R-:W-:Y:S02]  /*73f0*/  F2FP.BF16.F32.PACK_AB R9, R59, R9 ;  /* 0x000000093b09723e */ /* 0x000fe400000010ff */
[----:B0-----:R-:W-:Y:S01]  /*7400*/  PRMT R14, R12, 0x7632, R14 ;  /* 0x000076320c0e7816 */ /* 0x001fe2000000000e */
[----:B------:R-:W-:Y:S01]  /*7410*/  STG.E.U16 desc[UR6][R102.64], R155 ;  /* 0x0000009b66007986 */ /* 0x000fe2000c101506 */
[----:B------:R-:W-:Y:S02]  /*7420*/  F2FP.BF16.F32.PACK_AB R150, R150, R132 ;  /* 0x000000849696723e */ /* 0x000fe400000010ff */
[----:B------:R-:W-:Y:S01]  /*7430*/  F2FP.BF16.F32.PACK_AB R8, R57, R8 ;  /* 0x000000083908723e */ /* 0x000fe200000010ff */
[----:B------:R-:W-:Y:S01]  /*7440*/  STG.E.U16 desc[UR6][R102.64+0x2], R15 ;  /* 0x0000020f66007986 */ /* 0x000fe2000c101506 */
[----:B-1----:R-:W-:-:S03]  /*7450*/  PRMT R13, R11, 0x7632, R13 ;  /* 0x000076320b0d7816 */ /* 0x002fc6000000000d */
[----:B------:R0:W-:Y:S01]  /*7460*/  STG.E.U16 desc[UR6][R102.64+0x6], R17 ;  /* 0x0000061166007986 */ /* 0x0001e2000c101506 */
[----:B------:R-:W-:-:S03]  /*7470*/  PRMT R18, R152, 0x7632, R18 ;  /* 0x0000763298127816 */ /* 0x000fc60000000012 */
[----:B------:R-:W-:Y:S04]  /*7480*/  STG.E.U16 desc[UR6][R38.64], R154 ;  /* 0x0000009a26007986 */ /* 0x000fe8000c101506 */
[----:B------:R-:W-:Y:S04]  /*7490*/  STG.E.U16 desc[UR6][R38.64+0x2], R19 ;  /* 0x0000021326007986 */ /* 0x000fe8000c101506 */
[----:B------:R1:W-:Y:S01]  /*74a0*/  STG.E.U16 desc[UR6][R38.64+0x4], R12 ;  /* 0x0000040c26007986 */ /* 0x0003e2000c101506 */
[----:B0-----:R-:W-:-:S03]  /*74b0*/  PRMT R17, R150, 0x7632, R17 ;  /* 0x0000763296117816 */ /* 0x001fc60000000011 */
[----:B------:R-:W-:Y:S01]  /*74c0*/  STG.E.U16 desc[UR6][R38.64+0x6], R14 ;  /* 0x0000060e26007986 */ /* 0x000fe2000c101506 */
[----:B----4-:R-:W-:-:S03]  /*74d0*/  F2FP.BF16.F32.PACK_AB R47, R47, R133 ;  /* 0x000000852f2f723e */ /* 0x010fc600000010ff */
[----:B------:R-:W-:Y:S01]  /*74e0*/  STG.E.U16 desc[UR6][R104.64], R153 ;  /* 0x0000009968007986 */ /* 0x000fe2000c101506 */
[----:B------:R-:W-:-:S03]  /*74f0*/  F2FP.BF16.F32.PACK_AB R7, R55, R7 ;  /* 0x000000073707723e */ /* 0x000fc600000010ff */
[----:B------:R-:W-:Y:S01]  /*7500*/  STG.E.U16 desc[UR6][R104.64+0x2], R52 ;  /* 0x0000023468007986 */ /* 0x000fe2000c101506 */
[----:B-1----:R-:W-:-:S03]  /*7510*/  PRMT R12, R10, 0x7632, R12 ;  /* 0x000076320a0c7816 */ /* 0x002fc6000000000c */
[----:B------:R0:W-:Y:S04]  /*7520*/  STG.E.U16 desc[UR6][R104.64+0x4], R11 ;  /* 0x0000040b68007986 */ /* 0x0001e8000c101506 */
[----:B------:R1:W-:Y:S01]  /*7530*/  STG.E.U16 desc[UR6][R104.64+0x6], R13 ;  /* 0x0000060d68007986 */ /* 0x0003e2000c101506 */
[----:B------:R-:W-:-:S03]  /*7540*/  F2FP.BF16.F32.PACK_AB R6, R53, R6 ;  /* 0x000000063506723e */ /* 0x000fc600000010ff */
[----:B------:R3:W-:Y:S01]  /*7550*/  STG.E.U16 desc[UR6][R36.64+0x4], R10 ;  /* 0x0000040a24007986 */ /* 0x0007e2000c101506 */
[----:B0-----:R-:W-:Y:S02]  /*7560*/  PRMT R11, R151, 0x7632, R11 ;  /* 0x00007632970b7816 */ /* 0x001fe4000000000b */
[----:B-1----:R-:W-:Y:S01]  /*7570*/  PRMT R13, R9, 0x7632, R13 ;  /* 0x00007632090d7816 */ /* 0x002fe2000000000d */
[----:B------:R-:W-:Y:S01]  /*7580*/  STG.E.U16 desc[UR6][R36.64], R152 ;  /* 0x0000009824007986 */ /* 0x000fe2000c101506 */
[----:B---3--:R-:W-:-:S03]  /*7590*/  PRMT R10, R8, 0x7632, R10 ;  /* 0x00007632080a7816 */ /* 0x008fc6000000000a */
[----:B------:R-:W-:Y:S01]  /*75a0*/  STG.E.U16 desc[UR6][R36.64+0x2], R18 ;  /* 0x0000021224007986 */ /* 0x000fe2000c101506 */
[----:B------:R-:W-:-:S03]  /*75b0*/  F2FP.BF16.F32.PACK_AB R5, R51, R5 ;  /* 0x000000053305723e */ /* 0x000fc600000010ff */
[----:B------:R-:W-:Y:S01]  /*75c0*/  STG.E.U16 desc[UR6][R36.64+0x6], R12 ;  /* 0x0000060c24007986 */ /* 0x000fe2000c101506 */
[----:B------:R-:W-:-:S03]  /*75d0*/  PRMT R54, R47, 0x7632, R54 ;  /* 0x000076322f367816 */ /* 0x000fc60000000036 */
[----:B------:R-:W-:Y:S01]  /*75e0*/  STG.E.U16 desc[UR6][R106.64], R151 ;  /* 0x000000976a007986 */ /* 0x000fe2000c101506 */
[----:B------:R-:W-:-:S03]  /*75f0*/  PRMT R16, R46, 0x7632, R16 ;  /* 0x000076322e107816 */ /* 0x000fc60000000010 */
[----:B------:R-:W-:Y:S01]  /*7600*/  STG.E.U16 desc[UR6][R106.64+0x2], R11 ;  /* 0x0000020b6a007986 */ /* 0x000fe2000c101506 */
[----:B------:R-:W-:-:S03]  /*7610*/  PRMT R56, R45, 0x7632, R56 ;  /* 0x000076322d387816 */ /* 0x000fc60000000038 */
[----:B------:R0:W-:Y:S04]  /*7620*/  STG.E.U16 desc[UR6][R106.64+0x4], R9 ;  /* 0x000004096a007986 */ /* 0x0001e8000c101506 */
        /* <DEDUP_REMOVED lines=16> */
[----:B------:R-:W-:Y:S01]  /*7730*/  STG.E.U16 desc[UR6][R108.64+0x6], R9 ;  /* 0x000006096c007986 */ /* 0x000fe2000c101506 */
[----:B------:R-:W-:-:S03]  /*7740*/  PRMT R15, R44, 0x7632, R15 ;  /* 0x000076322c0f7816 */ /* 0x000fc6000000000f */
[----:B------:R-:W-:Y:S01]  /*7750*/  STG.E.U16 desc[UR6][R32.64], R46 ;  /* 0x0000002e20007986 */ /* 0x000fe2000c101506 */
[----:B------:R-:W-:-:S03]  /*7760*/  PRMT R57, R0, 0x7632, R57 ;  /* 0x0000763200397816 */ /* 0x000fc60000000039 */
[----:B------:R-:W-:Y:S01]  /*7770*/  STG.E.U16 desc[UR6][R32.64+0x2], R16 ;  /* 0x0000021020007986 */ /* 0x000fe2000c101506 */
[----:B------:R-:W-:-:S03]  /*7780*/  PRMT R14, R2, 0x7632, R14 ;  /* 0x00007632020e7816 */ /* 0x000fc6000000000e */
[----:B------:R0:W-:Y:S01]  /*7790*/  STG.E.U16 desc[UR6][R32.64+0x4], R6 ;  /* 0x0000040620007986 */ /* 0x0001e2000c101506 */
[----:B--2---:R-:W-:-:S03]  /*77a0*/  LOP3.LUT R134, R134, 0x1, RZ, 0x3c, !PT ;  /* 0x0000000186867812 */ /* 0x004fc600078e3cff */
[----:B------:R-:W-:Y:S01]  /*77b0*/  STG.E.U16 desc[UR6][R32.64+0x6], R8 ;  /* 0x0000060820007986 */ /* 0x000fe2000c101506 */
[----:B------:R-:W-:-:S03]  /*77c0*/  IADD3 R137, P1, R137, 0x4, RZ ;  /* 0x0000000489897810 */ /* 0x000fc60007f3e0ff */
[----:B------:R-:W-:Y:S04]  /*77d0*/  STG.E.U16 desc[UR6][R112.64], R45 ;  /* 0x0000002d70007986 */ /* 0x000fe8000c101506 */
[----:B------:R-:W-:Y:S01]  /*77e0*/  STG.E.U16 desc[UR6][R112.64+0x2], R56 ;  /* 0x0000023870007986 */ /* 0x000fe2000c101506 */
[----:B0-----:R-:W-:-:S03]  /*77f0*/  PRMT R6, R4, 0x7632, R6 ;  /* 0x0000763204067816 */ /* 0x001fc60000000006 */
[----:B------:R0:W-:Y:S04]  /*7800*/  STG.E.U16 desc[UR6][R112.64+0x4], R5 ;  /* 0x0000040570007986 */ /* 0x0001e8000c101506 */
[----:B------:R-:W-:Y:S04]  /*7810*/  STG.E.U16 desc[UR6][R112.64+0x6], R7 ;  /* 0x0000060770007986 */ /* 0x000fe8000c101506 */
[----:B------:R1:W-:Y:S01]  /*7820*/  STG.E.U16 desc[UR6][R30.64+0x4], R4 ;  /* 0x000004041e007986 */ /* 0x0003e2000c101506 */
[----:B0-----:R-:W-:-:S03]  /*7830*/  PRMT R5, R3, 0x7632, R5 ;  /* 0x0000763203057816 */ /* 0x001fc60000000005 */
[----:B------:R0:W-:Y:S01]  /*7840*/  STG.E.U16 desc[UR6][R30.64], R44 ;  /* 0x0000002c1e007986 */ /* 0x0001e2000c101506 */
[----:B------:R-:W-:-:S03]  /*7850*/  IADD3.X R136, RZ, R136, RZ, P1, !PT ;  /* 0x00000088ff887210 */ /* 0x000fc60000ffe4ff */
[----:B------:R0:W5:Y:S01]  /*7860*/  LDL.LU R71, [R1+0x154] ;  /* 0x0001540001477983 */ /* 0x0001620000300800 */
[----:B-1----:R-:W-:-:S03]  /*7870*/  PRMT R4, R65, 0x7632, R4 ;  /* 0x0000763241047816 */ /* 0x002fc60000000004 */
[----:B------:R0:W-:Y:S01]  /*7880*/  STG.E.U16 desc[UR6][R30.64+0x2], R15 ;  /* 0x0000020f1e007986 */ /* 0x0001e2000c101506 */
[----:B------:R-:W-:-:S03]  /*7890*/  ISETP.GE.U32.AND P1, PT, R137, UR10, PT ;  /* 0x0000000a89007c0c */ /* 0x000fc6000bf26070 */
[----:B------:R0:W-:Y:S04]  /*78a0*/  STG.E.U16 desc[UR6][R30.64+0x6], R6 ;  /* 0x000006061e007986 */ /* 0x0001e8000c101506 */
[----:B------:R0:W-:Y:S04]  /*78b0*/  STG.E.U16 desc[UR6][R114.64], R0 ;  /* 0x0000000072007986 */ /* 0x0001e8000c101506 */
[----:B------:R0:W-:Y:S04]  /*78c0*/  STG.E.U16 desc[UR6][R114.64+0x2], R57 ;  /* 0x0000023972007986 */ /* 0x0001e8000c101506 */
[----:B------:R0:W5:Y:S04]  /*78d0*/  LDL.LU R70, [R1+0x150] ;  /* 0x0001500001467983 */ /* 0x0001680000300800 */
[----:B------:R0:W-:Y:S04]  /*78e0*/  STG.E.U16 desc[UR6][R114.64+0x4], R3 ;  /* 0x0000040372007986 */ /* 0x0001e8000c101506 */
[----:B------:R0:W-:Y:S04]  /*78f0*/  STG.E.U16 desc[UR6][R114.64+0x6], R5 ;  /* 0x0000060572007986 */ /* 0x0001e8000c101506 */
[----:B------:R0:W-:Y:S04]  /*7900*/  STG.E.U16 desc[UR6][R28.64], R2 ;  /* 0x000000021c007986 */ /* 0x0001e8000c101506 */
[----:B------:R0:W-:Y:S04]  /*7910*/  STG.E.U16 desc[UR6][R28.64+0x2], R14 ;  /* 0x0000020e1c007986 */ /* 0x0001e8000c101506 */
[----:B------:R0:W-:Y:S04]  /*7920*/  STG.E.U16 desc[UR6][R28.64+0x4], R65 ;  /* 0x000004411c007986 */ /* 0x0001e8000c101506 */
[----:B------:R0:W-:Y:S04]  /*7930*/  STG.E.U16 desc[UR6][R28.64+0x6], R4 ;  /* 0x000006041c007986 */ /* 0x0001e8000c101506 */
[----:B------:R0:W-:Y:S01]  /*7940*/  STL [R1+0x3c], R134 ;  /* 0x00003c8601007387 */ /* 0x0001e20000100800 */
[----:B------:R-:W-:-:S13]  /*7950*/  ISETP.GE.AND.EX P1, PT, R136, UR11, PT, P1 ;  /* 0x0000000b88007c0c */ /* 0x000fda000bf26310 */
[----:B0-----:R-:W-:Y:S05]  /*7960*/  @!P1 BRA `(.L_x_1254) ;  /* 0xffffff8800f89947 */ /* 0x001fea000383ffff */
[----:B------:R-:W-:Y:S05]  /*7970*/  EXIT ;  /* 0x000000000000794d */ /* 0x000fea0003800000 */
.L_x_1255:
        /* <DEDUP_REMOVED lines=16> */
.L_x_2768:


//--------------------- .text._ZN13group_norm_v214gn_cuda_kernelI13__nv_bfloat16Li320ELi2ELi32ELi10ELi4096ELb0ELi64ELi320ELi320ELi4ELb1ELi4ELb0ELb0ENS_16CompileConditionILi900EEEEEvPT_PKS4_S7_S7_flPfS8_Pj --------------------------
	.section	.text._ZN13group_norm_v214gn_cuda_kernelI13__nv_bfloat16Li320ELi2ELi32ELi10ELi4096ELb0ELi64ELi320ELi320ELi4ELb1ELi4ELb0ELb0ENS_16CompileConditionILi900EEEEEvPT_PKS4_S7_S7_flPfS8_Pj,"ax",@progbits
	.align	128
        .global         _ZN13group_norm_v214gn_cuda_kernelI13__nv_bfloat16Li320ELi2ELi32ELi10ELi4096ELb0ELi64ELi320ELi320ELi4ELb1ELi4ELb0ELb0ENS_16CompileConditionILi900EEEEEvPT_PKS4_S7_S7_flPfS8_Pj
        .type           _ZN13group_norm_v214gn_cuda_kernelI13__nv_bfloat16Li320ELi2ELi32ELi10ELi4096ELb0ELi64ELi320ELi320ELi4ELb1ELi4ELb0ELb0ENS_16CompileConditionILi900EEEEEvPT_PKS4_S7_S7_flPfS8_Pj,@function
        .size           _ZN13group_norm_v214gn_cuda_kernelI13__nv_bfloat16Li320ELi2ELi32ELi10ELi4096ELb0ELi64ELi320ELi320ELi4ELb1ELi4ELb0ELb0ENS_16CompileConditionILi900EEEEEvPT_PKS4_S7_S7_flPfS8_Pj,(.L_x_2769 - _ZN13group_norm_v214gn_cuda_kernelI13__nv_bfloat16Li320ELi2ELi32ELi10ELi4096ELb0ELi64ELi320ELi320ELi4ELb1ELi4ELb0ELb0ENS_16CompileConditionILi900EEEEEvPT_PKS4_S7_S7_flPfS8_Pj)
        .other          _ZN13group_norm_v214gn_cuda_kernelI13__nv_bfloat16Li320ELi2ELi32ELi10ELi4096ELb0ELi64ELi320ELi320ELi4ELb1ELi4ELb0ELb0ENS_16CompileConditionILi900EEEEEvPT_PKS4_S7_S7_flPfS8_Pj,@"STO_CUDA_ENTRY STV_DEFAULT"
_ZN13group_norm_v214gn_cuda_kernelI13__nv_bfloat16Li320ELi2ELi32ELi10ELi4096ELb0ELi64ELi320ELi320ELi4ELb1ELi4ELb0ELb0ENS_16CompileConditionILi900EEEEEvPT_PKS4_S7_S7_flPfS8_Pj:
.text._ZN13group_norm_v214gn_cuda_kernelI13__nv_bfloat16Li320ELi2ELi32ELi10ELi4096ELb0ELi64ELi320ELi320ELi4ELb1ELi4ELb0ELb0ENS_16CompileConditionILi900EEEEEvPT_PKS4_S7_S7_flPfS8_Pj:
        /* <DEDUP_REMOVED lines=28> */
[----:B------:R-:W-:Y:S01]  /*01c0*/  IMAD.MOV.U32 R3, RZ, RZ, R6 ;  /* 0x000000ffff037224 */ /* 0x000fe200078e0006 */
[----:B------:R-:W-:Y:S01]  /*01d0*/  LOP3.LUT R0, R5, 0xfffffff8, RZ, 0xc0, !PT ;  /* 0xfffffff805007812 */ /* 0x000fe200078ec0ff */
[----:B------:R0:W-:Y:S04]  /*01e0*/  STL [R1+0x58], R2 ;  /* 0x0000580201007387 */ /* 0x0001e80000100800 */
[----:B------:R0:W-:Y:S04]  /*01f0*/  STL [R1+0x54], R0 ;  /* 0x0000540001007387 */ /* 0x0001e80000100800 */
.L_x_1266:
[----:B------:R-:W0:Y:S01]  /*0200*/  S2R R68, SR_TID.X ;  /* 0x0000000000447919 */ /* 0x000e220000002100 */
[----:B------:R-:W-:Y:S01]  /*0210*/  MOV R23, RZ ;  /* 0x000000ff00177202 */ /* 0x000fe20000000f00 */
[----:B------:R-:W-:Y:S01]  /*0220*/  IMAD R5, R4, 0x140000, RZ ;  /* 0x0014000004057824 */ /* 0x000fe200078e02ff */
[----:B------:R-:W-:Y:S01]  /*0230*/  ULDC.64 UR8, c[0x0][0x218] ;  /* 0x0000860000087ab9 */ /* 0x000fe20000000a00 */
[----:B------:R-:W1:Y:S01]  /*0240*/  S2R R67, SR_CTAID.X ;  /* 0x0000000000437919 */ /* 0x000e620000002500 */
[----:B------:R-:W-:Y:S01]  /*0250*/  ULDC.64 UR10, c[0x0][0x228] ;  /* 0x00008a00000a7ab9 */ /* 0x000fe20000000a00 */
[----:B0-----:R-:W-:Y:S01]  /*0260*/  IMAD.WIDE.U32 R6, R68, -0x33333333, RZ ;  /* 0xcccccccd44067825 */ /* 0x001fe200078e00ff */
[----:B-1----:R-:W-:-:S04]  /*0270*/  SHF.L.U32 R0, R67, 0x6, RZ ;  /* 0x0000000643007819 */ /* 0x002fc800000006ff */
[----:B------:R-:W-:Y:S02]  /*0280*/  SHF.R.U32.HI R7, RZ, 0x6, R7 ;  /* 0x00000006ff077819 */ /* 0x000fe40000011607 */
[----:B------:R-:W-:-:S03]  /*0290*/  LOP3.LUT R0, R0, 0xfc0, RZ, 0xc0, !PT ;  /* 0x00000fc000007812 */ /* 0x000fc600078ec0ff */
[----:B------:R-:W-:Y:S01]  /*02a0*/  IMAD R22, R7, -0x50, R68 ;  /* 0xffffffb007167824 */ /* 0x000fe200078e0244 */
[----:B------:R-:W-:-:S04]  /*02b0*/  IADD3 R0, R0, R7, RZ ;  /* 0x0000000700007210 */ /* 0x000fc80007ffe0ff */
[----:B------:R-:W-:-:S05]  /*02c0*/  SHF.L.U32 R22, R22, 0x2, RZ ;  /* 0x0000000216167819 */ /* 0x000fca00000006ff */
[----:B------:R-:W-:-:S04]  /*02d0*/  IMAD.WIDE.U32 R20, R3, 0x140000, R22 ;  /* 0x0014000003147825 */ /* 0x000fc800078e0016 */
[----:B------:R-:W-:Y:S02]  /*02e0*/  IMAD R23, R0, 0x140, RZ ;  /* 0x0000014000177824 */ /* 0x000fe400078e02ff */
[----:B------:R-:W-:-:S03]  /*02f0*/  IMAD.IADD R0, R21, 0x1, R5 ;  /* 0x0000000115007824 */ /* 0x000fc600078e0205 */
[C---:B------:R-:W-:Y:S02]  /*0300*/  IADD3 R5, P0, R23.reuse, R20, RZ ;  /* 0x0000001417057210 */ /* 0x040fe40007f1e0ff */
[----:B------:R-:W-:Y:S02]  /*0310*/  IADD3 R7, R23, 0x500, RZ ;  /* 0x0000050017077810 */ /* 0x000fe40007ffe0ff */
[----:B------:R-:W-:Y:S02]  /*0320*/  IADD3.X R2, RZ, R0, RZ, P0, !PT ;  /* 0x00000000ff027210 */ /* 0x000fe400007fe4ff */
[----:B------:R-:W-:Y:S02]  /*0330*/  LEA R58, P0, R5, UR8, 0x1 ;  /* 0x00000008053a7c11 */ /* 0x000fe4000f8008ff */
[----:B------:R-:W-:Y:S01]  /*0340*/  IADD3 R9, R23, 0xa00, RZ ;  /* 0x00000a0017097810 */ /* 0x000fe20007ffe0ff */
[----:B------:R0:W-:Y:S01]  /*0350*/  STL [R1+0xc], R2 ;  /* 0x00000c0201007387 */ /* 0x0001e20000100800 */
[----:B------:R-:W-:-:S02]  /*0360*/  LEA.HI.X R59, R5, UR9, R2, 0x1, P0 ;  /* 0x00000009053b7c11 */ /* 0x000fc400080f0c02 */
[-C--:B------:R-:W-:Y:S02]  /*0370*/  IADD3 R6, P0, R7, R20.reuse, RZ ;  /* 0x0000001407067210 */ /* 0x080fe40007f1e0ff */
[----:B------:R-:W-:Y:S02]  /*0380*/  IADD3 R7, P1, R9, R20, RZ ;  /* 0x0000001409077210 */ /* 0x000fe40007f3e0ff */
[----:B------:R-:W2:Y:S01]  /*0390*/  LDG.E.64.CONSTANT R58, desc[UR6][R58.64] ;  /* 0x000000063a3a7981 */ /* 0x000ea2000c1e9b00 */
[-C--:B------:R-:W-:Y:S01]  /*03a0*/  IADD3.X R8, RZ, R0.reuse, RZ, P0, !PT ;  /* 0x00000000ff087210 */ /* 0x080fe200007fe4ff */
[----:B------:R-:W-:Y:S01]  /*03b0*/  VIADD R9, R23, 0xf00 ;  /* 0x00000f0017097836 */ /* 0x000fe20000000000 */
[C---:B------:R-:W-:Y:S02]  /*03c0*/  LEA R56, P0, R6.reuse, UR8, 0x1 ;  /* 0x0000000806387c11 */ /* 0x040fe4000f8008ff */
[----:B0-----:R-:W-:Y:S01]  /*03d0*/  IADD3.X R2, RZ, R0, RZ, P1, !PT ;  /* 0x00000000ff027210 */ /* 0x001fe20000ffe4ff */
[----:B------:R0:W-:Y:S01]  /*03e0*/  STL [R1+0x14], R8 ;  /* 0x0000140801007387 */ /* 0x0001e20000100800 */
[----:B------:R-:W-:-:S02]  /*03f0*/  LEA.HI.X R57, R6, UR9, R8, 0x1, P0 ;  /* 0x0000000906397c11 */ /* 0x000fc400080f0c08 */
[C---:B------:R-:W-:Y:S01]  /*0400*/  LEA R54, P1, R7.reuse, UR8, 0x1 ;  /* 0x0000000807367c11 */ /* 0x040fe2000f8208ff */
[----:B------:R1:W-:Y:S03]  /*0410*/  STL [R1+0x18], R2 ;  /* 0x0000180201007387 */ /* 0x0003e60000100800 */
[----:B------:R-:W-:Y:S01]  /*0420*/  LEA.HI.X R55, R7, UR9, R2, 0x1, P1 ;  /* 0x0000000907377c11 */ /* 0x000fe200088f0c02 */
[----:B------:R-:W3:Y:S01]  /*0430*/  LDG.E.64.CONSTANT R56, desc[UR6][R56.64] ;  /* 0x0000000638387981 */ /* 0x000ee2000c1e9b00 */
[----:B0-----:R-:W-:-:S04]  /*0440*/  IADD3 R8, P0, R9, R20, RZ ;  /* 0x0000001409087210 */ /* 0x001fc80007f1e0ff */
[----:B------:R-:W4:Y:S01]  /*0450*/  LDG.E.64.CONSTANT R54, desc[UR6][R54.64] ;  /* 0x0000000636367981 */ /* 0x000f22000c1e9b00 */
[----:B-1----:R-:W-:Y:S02]  /*0460*/  IADD3.X R2, RZ, R0, RZ, P0, !PT ;  /* 0x00000000ff027210 */ /* 0x002fe400007fe4ff */
[C---:B------:R-:W-:Y:S02]  /*0470*/  LEA R52, P0, R8.reuse, UR8, 0x1 ;  /* 0x0000000808347c11 */ /* 0x040fe4000f8008ff */
[----:B------:R-:W-:Y:S01]  /*0480*/  IADD3 R9, R23, 0x1400, RZ ;  /* 0x0000140017097810 */ /* 0x000fe20007ffe0ff */
[----:B------:R0:W-:Y:S01]  /*0490*/  STL [R1+0x1c], R2 ;  /* 0x00001c0201007387 */ /* 0x0001e20000100800 */
[----:B------:R-:W-:Y:S02]  /*04a0*/  LEA.HI.X R53, R8, UR9, R2, 0x1, P0 ;  /* 0x0000000908357c11 */ /* 0x000fe400080f0c02 */
[----:B------:R-:W-:-:S04]  /*04b0*/  IADD3 R9, P1, R9, R20, RZ ;  /* 0x0000001409097210 */ /* 0x000fc80007f3e0ff */
[----:B------:R-:W4:Y:S01]  /*04c0*/  LDG.E.64.CONSTANT R52, desc[UR6][R52.64] ;  /* 0x0000000634347981 */ /* 0x000f22000c1e9b00 */
[----:B------:R-:W-:Y:S02]  /*04d0*/  LEA R50, P0, R9, UR8, 0x1 ;  /* 0x0000000809327c11 */ /* 0x000fe4000f8008ff */
[----:B0-----:R-:W-:Y:S02]  /*04e0*/  IADD3.X R2, RZ, R0, RZ, P1, !PT ;  /* 0x00000000ff027210 */ /* 0x001fe40000ffe4ff */
[----:B------:R-:W-:Y:S02]  /*04f0*/  IADD3 R11, R23, 0x1900, RZ ;  /* 0x00001900170b7810 */ /* 0x000fe40007ffe0ff */
[----:B------:R-:W-:Y:S02]  /*0500*/  LEA.HI.X R51, R9, UR9, R2, 0x1, P0 ;  /* 0x0000000909337c11 */ /* 0x000fe400080f0c02 */
[----:B------:R-:W-:Y:S02]  /*0510*/  IADD3 R10, P0, R11, R20, RZ ;  /* 0x000000140b0a7210 */ /* 0x000fe40007f1e0ff */
[----:B------:R-:W-:-:S02]  /*0520*/  IADD3 R13, R23, 0x1e00, RZ ;  /* 0x00001e00170d7810 */ /* 0x000fc40007ffe0ff */
[----:B------:R-:W4:Y:S01]  /*0530*/  LDG.E.64.CONSTANT R50, desc[UR6][R50.64] ;  /* 0x0000000632327981 */ /* 0x000f22000c1e9b00 */
[----:B------:R-:W-:Y:S01]  /*0540*/  IMAD.X R12, RZ, RZ, R0, P0 ;  /* 0x000000ffff0c7224 */ /* 0x000fe200000e0600 */
[C---:B------:R-:W-:Y:S02]  /*0550*/  LEA R48, P0, R10.reuse, UR8, 0x1 ;  /* 0x000000080a307c11 */ /* 0x040fe4000f8008ff */
[----:B------:R-:W-:Y:S02]  /*0560*/  IADD3 R11, P1, R13, R20, RZ ;  /* 0x000000140d0b7210 */ /* 0x000fe40007f3e0ff */
[----:B------:R-:W-:Y:S01]  /*0570*/  LEA.HI.X R49, R10, UR9, R12, 0x1, P0 ;  /* 0x000000090a317c11 */ /* 0x000fe200080f0c0c */
[----:B------:R0:W-:Y:S01]  /*0580*/  STL [R1+0x20], R2 ;  /* 0x0000200201007387 */ /* 0x0001e20000100800 */
[----:B------:R-:W-:-:S03]  /*0590*/  IADD3 R13, R23, 0x2300, RZ ;  /* 0x00002300170d7810 */ /* 0x000fc60007ffe0ff */
[----:B------:R1:W-:Y:S04]  /*05a0*/  STL [R1+0x24], R12 ;  /* 0x0000240c01007387 */ /* 0x0003e80000100800 */
[----:B------:R-:W4:Y:S01]  /*05b0*/  LDG.E.64.CONSTANT R48, desc[UR6][R48.64] ;  /* 0x0000000630307981 */ /* 0x000f22000c1e9b00 */
[----:B0-----:R-:W-:Y:S02]  /*05c0*/  IADD3.X R2, RZ, R0, RZ, P1, !PT ;  /* 0x00000000ff027210 */ /* 0x001fe40000ffe4ff */
[----:B------:R-:W-:Y:S02]  /*05d0*/  LEA R46, P1, R11, UR8, 0x1 ;  /* 0x000000080b2e7c11 */ /* 0x000fe4000f8208ff */
[----:B-1----:R-:W-:Y:S02]  /*05e0*/  IADD3 R12, P0, R13, R20, RZ ;  /* 0x000000140d0c7210 */ /* 0x002fe40007f1e0ff */
[----:B------:R-:W-:Y:S01]  /*05f0*/  LEA.HI.X R47, R11, UR9, R2, 0x1, P1 ;  /* 0x000000090b2f7c11 */ /* 0x000fe200088f0c02 */
[----:B------:R0:W-:Y:S01]  /*0600*/  STL [R1+0x28], R2 ;  /* 0x0000280201007387 */ /* 0x0001e20000100800 */
[----:B------:R-:W-:-:S04]  /*0610*/  IADD3 R13, R23, 0x2800, RZ ;  /* 0x00002800170d7810 */ /* 0x000fc80007ffe0ff */
[----:B------:R-:W4:Y:S01]  /*0620*/  LDG.E.64.CONSTANT R46, desc[UR6][R46.64] ;  /* 0x000000062e2e7981 */ /* 0x000f22000c1e9b00 */
[----:B0-----:R-:W-:Y:S02]  /*0630*/  IADD3.X R2, RZ, R0, RZ, P0, !PT ;  /* 0x00000000ff027210 */ /* 0x001fe400007fe4ff */
[C---:B------:R-:W-:Y:S02]  /*0640*/  LEA R44, P0, R12.reuse, UR8, 0x1 ;  /* 0x000000080c2c7c11 */ /* 0x040fe4000f8008ff */
[----:B------:R-:W-:Y:S02]  /*0650*/  IADD3 R13, P1, R13, R20, RZ ;  /* 0x000000140d0d7210 */ /* 0x000fe40007f3e0ff */
[----:B------:R-:W-:Y:S01]  /*0660*/  LEA.HI.X R45, R12, UR9, R2, 0x1, P0 ;  /* 0x000000090c2d7c11 */ /* 0x000fe200080f0c02 */
[----:B------:R0:W-:Y:S01]  /*0670*/  STL [R1+0x2c], R2 ;  /* 0x00002c0201007387 */ /* 0x0001e20000100800 */
[----:B------:R-:W-:Y:S01]  /*0680*/  LEA R42, P0, R13, UR8, 0x1 ;  /* 0x000000080d2a7c11 */ /* 0x000fe2000f8008ff */
[----:B------:R-:W-:-:S03]  /*0690*/  VIADD R15, R23, 0x2d00 ;  /* 0x00002d00170f7836 */ /* 0x000fc60000000000 */
[----:B------:R-:W4:Y:S01]  /*06a0*/  LDG.E.64.CONSTANT R44, desc[UR6][R44.64] ;  /* 0x000000062c2c7981 */ /* 0x000f22000c1e9b00 */
[----:B0-----:R-:W-:Y:S02]  /*06b0*/  IADD3.X R2, RZ, R0, RZ, P1, !PT ;  /* 0x00000000ff027210 */ /* 0x001fe40000ffe4ff */
[----:B------:R-:W-:Y:S02]  /*06c0*/  IADD3 R17, R23, 0x3200, RZ ;  /* 0x0000320017117810 */ /* 0x000fe40007ffe0ff */
[----:B------:R-:W-:Y:S02]  /*06d0*/  LEA.HI.X R43, R13, UR9, R2, 0x1, P0 ;  /* 0x000000090d2b7c11 */ /* 0x000fe400080f0c02 */
[-C--:B------:R-:W-:Y:S02]  /*06e0*/  IADD3 R14, P0, R15, R20.reuse, RZ ;  /* 0x000000140f0e7210 */ /* 0x080fe40007f1e0ff */
[----:B------:R-:W-:Y:S02]  /*06f0*/  IADD3 R15, P1, R17, R20, RZ ;  /* 0x00000014110f7210 */ /* 0x000fe40007f3e0ff */
[----:B------:R-:W-:Y:S01]  /*0700*/  IADD3.X R16, RZ, R0, RZ, P0, !PT ;  /* 0x00000000ff107210 */ /* 0x000fe200007fe4ff */
[----:B------:R-:W4:Y:S01]  /*0710*/  LDG.E.64.CONSTANT R42, desc[UR6][R42.64] ;  /* 0x000000062a2a7981 */ /* 0x000f22000c1e9b00 */
[----:B------:R-:W-:-:S02]  /*0720*/  LEA R40, P0, R14, UR8, 0x1 ;  /* 0x000000080e287c11 */ /* 0x000fc4000f8008ff */
[----:B------:R-:W-:Y:S01]  /*0730*/  IADD3 R17, R23, 0x3700, RZ ;  /* 0x0000370017117810 */ /* 0x000fe20007ffe0ff */
[----:B------:R0:W-:Y:S01]  /*0740*/  STL [R1+0x30], R2 ;  /* 0x0000300201007387 */ /* 0x0001e20000100800 */
[----:B------:R-:W-:-:S03]  /*0750*/  LEA.HI.X R41, R14, UR9, R16, 0x1, P0 ;  /* 0x000000090e297c11 */ /* 0x000fc600080f0c10 */
[----:B------:R1:W-:Y:S04]  /*0760*/  STL [R1+0x34], R16 ;  /* 0x0000341001007387 */ /* 0x0003e80000100800 */
[----:B------:R-:W4:Y:S01]  /*0770*/  LDG.E.64.CONSTANT R40, desc[UR6][R40.64] ;  /* 0x0000000628287981 */ /* 0x000f22000c1e9b00 */
[----:B0-----:R-:W-:Y:S02]  /*0780*/  IADD3.X R2, RZ, R0, RZ, P1, !PT ;  /* 0x00000000ff027210 */ /* 0x001fe40000ffe4ff */
[----:B------:R-:W-:Y:S02]  /*0790*/  LEA R38, P1, R15, UR8, 0x1 ;  /* 0x000000080f267c11 */ /* 0x000fe4000f8208ff */
[----:B-1----:R-:W-:Y:S01]  /*07a0*/  IADD3 R16, P0, R17, R20, RZ ;  /* 0x0000001411107210 */ /* 0x002fe20007f1e0ff */
[----:B------:R0:W-:Y:S01]  /*07b0*/  STL [R1+0x38], R2 ;  /* 0x0000380201007387 */ /* 0x0001e20000100800 */
[----:B------:R-:W-:-:S02]  /*07c0*/  IADD3 R17, R23, 0x3c00, RZ ;  /* 0x00003c0017117810 */ /* 0x000fc40007ffe0ff */
[----:B------:R-:W-:Y:S02]  /*07d0*/  LEA.HI.X R39, R15, UR9, R2, 0x1, P1 ;  /* 0x000000090f277c11 */ /* 0x000fe400088f0c02 */
[----:B------:R-:W-:Y:S02]  /*07e0*/  IADD3 R17, P1, R17, R20, RZ ;  /* 0x0000001411117210 */ /* 0x000fe40007f3e0ff */
[----:B------:R-:W-:Y:S02]  /*07f0*/  IADD3 R19, R23, 0x4100, RZ ;  /* 0x0000410017137810 */ /* 0x000fe40007ffe0ff */
[----:B------:R-:W4:Y:S01]  /*0800*/  LDG.E.64.CONSTANT R38, desc[UR6][R38.64] ;  /* 0x0000000626267981 */ /* 0x000f22000c1e9b00 */
[----:B0-----:R-:W-:Y:S01]  /*0810*/  IMAD.X R2, RZ, RZ, R0, P0 ;  /* 0x000000ffff027224 */ /* 0x001fe200000e0600 */
[----:B------:R-:W-:-:S04]  /*0820*/  LEA R36, P0, R16, UR8, 0x1 ;  /* 0x0000000810247c11 */ /* 0x000fc8000f8008ff */
[----:B------:R0:W-:Y:S01]  /*0830*/  STL [R1+0x3c], R2 ;  /* 0x00003c0201007387 */ /* 0x0001e20000100800 */
[----:B------:R-:W-:Y:S02]  /*0840*/  LEA.HI.X R37, R16, UR9, R2, 0x1, P0 ;  /* 0x0000000910257c11 */ /* 0x000fe400080f0c02 */
[----:B------:R-:W-:Y:S02]  /*0850*/  LEA R34, P0, R17, UR8, 0x1 ;  /* 0x0000000811227c11 */ /* 0x000fe4000f8008ff */
[----:B------:R-:W-:Y:S02]  /*0860*/  IADD3 R21, R23, 0x4600, RZ ;  /* 0x0000460017157810 */ /* 0x000fe40007ffe0ff */
[----:B0-----:R-:W-:Y:S01]  /*0870*/  IADD3.X R2, RZ, R0, RZ, P1, !PT ;  /* 0x00000000ff027210 */ /* 0x001fe20000ffe4ff */
[----:B------:R-:W4:Y:S03]  /*0880*/  LDG.E.64.CONSTANT R36, desc[UR6][R36.64] ;  /* 0x0000000624247981 */ /* 0x000f26000c1e9b00 */
[----:B------:R-:W-:-:S02]  /*0890*/  LEA.HI.X R35, R17, UR9, R2, 0x1, P0 ;  /* 0x0000000911237c11 */ /* 0x000fc400080f0c02 */
[----:B------:R-:W-:Y:S01]  /*08a0*/  IADD3 R18, P0, R19, R20, RZ ;  /* 0x0000001413127210 */ /* 0x000fe20007f1e0ff */
[----:B------:R-:W-:-:S03]  /*08b0*/  VIADD R23, R23, 0x4b00 ;  /* 0x00004b0017177836 */ /* 0x000fc60000000000 */
[----:B------:R-:W-:Y:S01]  /*08c0*/  IADD3.X R24, RZ, R0, RZ, P0, !PT ;  /* 0x00000000ff187210 */ /* 0x000fe200007fe4ff */
[----:B------:R0:W-:Y:S01]  /*08d0*/  STL [R1+0x40], R2 ;  /* 0x0000400201007387 */ /* 0x0001e20000100800 */
[C---:B------:R-:W-:Y:S02]  /*08e0*/  LEA R32, P0, R18.reuse, UR8, 0x1 ;  /* 0x0000000812207c11 */ /* 0x040fe4000f8008ff */
[-C--:B------:R-:W-:Y:S01]  /*08f0*/  IADD3 R19, P1, R21, R20.reuse, RZ ;  /* 0x0000001415137210 */ /* 0x080fe20007f3e0ff */
[----:B------:R-:W4:Y:S01]  /*0900*/  LDG.E.64.CONSTANT R34, desc[UR6][R34.64] ;  /* 0x0000000622227981 */ /* 0x000f22000c1e9b00 */
[----:B------:R-:W-:Y:S02]  /*0910*/  LEA.HI.X R33, R18, UR9, R24, 0x1, P0 ;  /* 0x0000000912217c11 */ /* 0x000fe400080f0c18 */
[----:B------:R-:W-:Y:S02]  /*0920*/  IADD3 R20, P0, R23, R20, RZ ;  /* 0x0000001417147210 */ /* 0x000fe40007f1e0ff */
[-C--:B0-----:R-:W-:Y:S01]  /*0930*/  IADD3.X R2, RZ, R0.reuse, RZ, P1, !PT ;  /* 0x00000000ff027210 */ /* 0x081fe20000ffe4ff */
[----:B------:R0:W-:Y:S01]  /*0940*/  STL [R1+0x48], R24 ;  /* 0x0000481801007387 */ /* 0x0001e20000100800 */
[----:B------:R-:W-:-:S02]  /*0950*/  IADD3.X R0, RZ, R0, RZ, P0, !PT ;  /* 0x00000000ff007210 */ /* 0x000fc400007fe4ff */
[C---:B------:R-:W-:Y:S01]  /*0960*/  LEA R30, P1, R19.reuse, UR8, 0x1 ;  /* 0x00000008131e7c11 */ /* 0x040fe2000f8208ff */
[----:B------:R-:W4:Y:S01]  /*0970*/  LDG.E.64.CONSTANT R32, desc[UR6][R32.64] ;  /* 0x0000000620207981 */ /* 0x000f22000c1e9b00 */
[C---:B------:R-:W-:Y:S02]  /*0980*/  LEA R28, P0, R20.reuse, UR8, 0x1 ;  /* 0x00000008141c7c11 */ /* 0x040fe4000f8008ff */
[----:B------:R-:W-:Y:S02]  /*0990*/  LEA.HI.X R31, R19, UR9, R2, 0x1, P1 ;  /* 0x00000009131f7c11 */ /* 0x000fe400088f0c02 */
[----:B------:R-:W-:Y:S01]  /*09a0*/  LEA.HI.X R29, R20, UR9, R0, 0x1, P0 ;  /* 0x00000009141d7c11 */ /* 0x000fe200080f0c00 */
[----:B------:R-:W-:Y:S01]  /*09b0*/  ULDC.64 UR8, c[0x0][0x220] ;  /* 0x0000880000087ab9 */ /* 0x000fe20000000a00 */
[----:B0-----:R-:W-:Y:S02]  /*09c0*/  SHF.L.U32 R24, R22, 0x1, RZ ;  /* 0x0000000116187819 */ /* 0x001fe400000006ff */
[----:B------:R-:W-:Y:S01]  /*09d0*/  SHF.R.U32.HI R22, RZ, 0x1f, R22 ;  /* 0x0000001fff167819 */ /* 0x000fe20000011616 */
[----:B------:R-:W-:Y:S01]  /*09e0*/  STL [R1+0x4c], R2 ;  /* 0x00004c0201007387 */ /* 0x000fe20000100800 */
[----:B------:R-:W-:-:S02]  /*09f0*/  IADD3 R26, P0, R24, UR8, RZ ;  /* 0x00000008181a7c10 */ /* 0x000fc4000ff1e0ff */
[----:B------:R-:W-:Y:S01]  /*0a00*/  IADD3 R24, P1, R24, UR10, RZ ;  /* 0x0000000a18187c10 */ /* 0x000fe2000ff3e0ff */
[----:B------:R0:W-:Y:S01]  /*0a10*/  STL [R1+0x44], R0 ;  /* 0x0000440001007387 */ /* 0x0001e20000100800 */
[C---:B------:R-:W-:Y:S02]  /*0a20*/  IADD3.X R27, R22.reuse, UR9, RZ, P0, !PT ;  /* 0x00000009161b7c10 */ /* 0x040fe400087fe4ff */
[----:B------:R-:W-:Y:S01]  /*0a30*/  IADD3.X R25, R22, UR11, RZ, P1, !PT ;  /* 0x0000000b16197c10 */ /* 0x000fe20008ffe4ff */
[----:B------:R-:W4:Y:S04]  /*0a40*/  LDG.E.64.CONSTANT R30, desc[UR6][R30.64] ;  /* 0x000000061e1e7981 */ /* 0x000f28000c1e9b00 */
[----:B------:R-:W4:Y:S04]  /*0a50*/  LDG.E.64.CONSTANT R28, desc[UR6][R28.64] ;  /* 0x000000061c1c7981 */ /* 0x000f28000c1e9b00 */
[----:B------:R-:W5:Y:S04]  /*0a60*/  LDG.E.64.CONSTANT R26, desc[UR6][R26.64] ;  /* 0x000000061a1a7981 */ /* 0x000f68000c1e9b00 */
[----:B------:R-:W5:Y:S01]  /*0a70*/  LDG.E.64.CONSTANT R24, desc[UR6][R24.64] ;  /* 0x0000000618187981 */ /* 0x000f62000c1e9b00 */
[----:B--2---:R-:W-:-:S02]  /*0a80*/  PRMT R21, R58, 0x7632, R21 ;  /* 0x000076323a157816 */ /* 0x004fc40000000015 */
[----:B0-----:R-:W-:Y:S02]  /*0a90*/  SHF.L.U32 R0, R58, 0x10, RZ ;  /* 0x000000103a007819 */ /* 0x001fe400000006ff */
[C---:B------:R-:W-:Y:S02]  /*0aa0*/  PRMT R22, R59.reuse, 0x7632, R22 ;  /* 0x000076323b167816 */ /* 0x040fe40000000016 */
[----:B------:R-:W-:Y:S01]  /*0ab0*/  SHF.L.U32 R2, R59, 0x10, RZ ;  /* 0x000000103b027819 */ /* 0x000fe200000006ff */
[----:B------:R-:W-:Y:S01]  /*0ac0*/  FFMA.FTZ R23, R0, R0, RZ ;  /* 0x0000000000177223 */ /* 0x000fe200000100ff */
[----:B------:R-:W-:Y:S01]  /*0ad0*/  SHF.L.U32 R60, R21, 0x10, RZ ;  /* 0x00000010153c7819 */ /* 0x000fe200000006ff */
[----:B------:R-:W-:Y:S02]  /*0ae0*/  IMAD.U32 R62, R22, 0x10000, RZ ;  /* 0x00010000163e7824 */ /* 0x000fe400078e00ff */
[----:B------:R-:W-:Y:S01]  /*0af0*/  FADD.FTZ R21, RZ, R0 ;  /* 0x00000000ff157221 */ /* 0x000fe20000010000 */
[----:B------:R-:W-:Y:S01]  /*0b00*/  FADD.FTZ R22, RZ, R2 ;  /* 0x00000002ff167221 */ /* 0x000fe20000010000 */
[----:B------:R-:W-:Y:S01]  /*0b10*/  FFMA.FTZ R61, R2, R2, RZ ;  /* 0x00000002023d7223 */ /* 0x000fe200000100ff */
[----:B------:R-:W-:Y:S01]  /*0b20*/  FFMA.FTZ R23, R60, R60, R23 ;  /* 0x0000003c3c177223 */ /* 0x000fe20000010017 */
[----:B------:R-:W-:Y:S01]  /*0b30*/  FADD.FTZ R21, R21, R60 ;  /* 0x0000003c15157221 */ /* 0x000fe20000010000 */
[----:B------:R-:W-:Y:S01]  /*0b40*/  FADD.FTZ R60, R22, R62 ;  /* 0x0000003e163c7221 */ /* 0x000fe20000010000 */
[----:B------:R-:W-:Y:S01]  /*0b50*/  FFMA.FTZ R64, R62, R62, R61 ;  /* 0x0000003e3e407223 */ /* 0x000fe2000001003d */
[----:B---3--:R-:W-:-:S02]  /*0b60*/  SHF.L.U32 R65, R56, 0x10, RZ ;  /* 0x0000001038417819 */ /* 0x008fc400000006ff */
[----:B------:R-:W-:Y:S02]  /*0b70*/  PRMT R62, R56, 0x7632, R62 ;  /* 0x00007632383e7816 */ /* 0x000fe4000000003e */
[C---:B------:R-:W-:Y:S02]  /*0b80*/  SHF.L.U32 R81, R57.reuse, 0x10, RZ ;  /* 0x0000001039517819 */ /* 0x040fe400000006ff */
[----:B------:R-:W-:Y:S01]  /*0b90*/  PRMT R61, R57, 0x7632, R61 ;  /* 0x00007632393d7816 */ /* 0x000fe2000000003d */
[----:B------:R-:W-:Y:S01]  /*0ba0*/  FADD.FTZ R21, R21, R65 ;  /* 0x0000004115157221 */ /* 0x000fe20000010000 */
[----:B------:R-:W-:Y:S01]  /*0bb0*/  SHF.L.U32 R62, R62, 0x10, RZ ;  /* 0x000000103e3e7819 */ /* 0x000fe200000006ff */
[----:B------:R-:W-:Y:S01]  /*0bc0*/  FFMA.FTZ R23, R65, R65, R23 ;  /* 0x0000004141177223 */ /* 0x000fe20000010017 */
[----:B------:R-:W-:Y:S01]  /*0bd0*/  SHF.L.U32 R61, R61, 0x10, RZ ;  /* 0x000000103d3d7819 */ /* 0x000fe200000006ff */
[----:B------:R-:W-:Y:S01]  /*0be0*/  FFMA.FTZ R64, R81, R81, R64 ;  /* 0x0000005151407223 */ /* 0x000fe20000010040 */
[----:B------:R-:W-:Y:S01]  /*0bf0*/  FADD.FTZ R66, R60, R81 ;  /* 0x000000513c427221 */ /* 0x000fe20000010000 */
[----:B------:R-:W-:Y:S01]  /*0c00*/  FADD.FTZ R60, R21, R62 ;  /* 0x0000003e153c7221 */ /* 0x000fe20000010000 */
[----:B------:R-:W-:Y:S01]  /*0c10*/  FFMA.FTZ R62, R62, R62, R23 ;  /* 0x0000003e3e3e7223 */ /* 0x000fe20000010017 */
[----:B----4-:R-:W-:Y:S01]  /*0c20*/  SHF.L.U32 R63, R54, 0x10, RZ ;  /* 0x00000010363f7819 */ /* 0x010fe200000006ff */
[----:B------:R-:W-:Y:S01]  /*0c30*/  FFMA.FTZ R23, R61, R61, R64 ;  /* 0x0000003d3d177223 */ /* 0x000fe20000010040 */
[----:B------:R-:W-:Y:S01]  /*0c40*/  SHF.L.U32 R64, R52, 0x10, RZ ;  /* 0x0000001034407819 */ /* 0x000fe200000006ff */
[----:B------:R0:W-:Y:S04]  /*0c50*/  STL [R1+0x8], R65 ;  /* 0x0000084101007387 */ /* 0x0001e80000100800 */
[----:B------:R1:W-:Y:S04]  /*0c60*/  STL [R1+0x4], R63 ;  /* 0x0000043f01007387 */ /* 0x0003e80000100800 */
[----:B------:R2:W-:Y:S04]  /*0c70*/  STL [R1], R64 ;  /* 0x0000004001007387 */ /* 0x0005e80000100800 */
[----:B0-----:R-:W3:Y:S01]  /*0c80*/  LDL R65, [R1+0x50] ;  /* 0x0000500001417983 */ /* 0x001ee20000100800 */
[----:B------:R-:W-:Y:S01]  /*0c90*/  PRMT R22, R54, 0x7632, R22 ;  /* 0x0000763236167816 */ /* 0x000fe20000000016 */
[----:B------:R-:W-:Y:S01]  /*0ca0*/  FADD.FTZ R21, R66, R61 ;  /* 0x0000003d42157221 */ /* 0x000fe20000010000 */
[----:B------:R-:W-:Y:S01]  /*0cb0*/  FADD.FTZ R60, R60, R63 ;  /* 0x0000003f3c3c7221 */ /* 0x000fe20000010000 */
[----:B------:R-:W-:-:S02]  /*0cc0*/  FFMA.FTZ R62, R63, R63, R62 ;  /* 0x0000003f3f3e7223 */ /* 0x000fc4000001003e */
[----:B------:R-:W-:Y:S01]  /*0cd0*/  IMAD.U32 R61, R22, 0x10000, RZ ;  /* 0x00010000163d7824 */ /* 0x000fe200078e00ff */
[----:B------:R-:W-:-:S03]  /*0ce0*/  PRMT R22, R52, 0x7632, R22 ;  /* 0x0000763234167816 */ /* 0x000fc60000000016 */
[----:B------:R-:W-:Y:S01]  /*0cf0*/  FADD.FTZ R60, R60, R61 ;  /* 0x0000003d3c3c7221 */ /* 0x000fe20000010000 */
[----:B------:R-:W-:Y:S01]  /*0d00*/  FFMA.FTZ R62, R61, R61, R62 ;  /* 0x0000003d3d3e7223 */ /* 0x000fe2000001003e */
[----:B-1----:R-:W-:Y:S02]  /*0d10*/  SHF.L.U32 R63, R22, 0x10, RZ ;  /* 0x00000010163f7819 */ /* 0x002fe400000006ff */
[----:B------:R-:W-:Y:S01]  /*0d20*/  FADD.FTZ R60, R60, R64 ;  /* 0x000000403c3c7221 */ /* 0x000fe20000010000 */
[----:B------:R-:W-:Y:S01]  /*0d30*/  FFMA.FTZ R62, R64, R64, R62 ;  /* 0x00000040403e7223 */ /* 0x000fe2000001003e */
[----:B------:R-:W-:Y:S02]  /*0d40*/  PRMT R22, R50, 0x7632, R22 ;  /* 0x0000763232167816 */ /* 0x000fe40000000016 */
[----:B------:R-:W-:Y:S01]  /*0d50*/  SHF.L.U32 R80, R55, 0x10, RZ ;  /* 0x0000001037507819 */ /* 0x000fe200000006ff */
[----:B------:R-:W-:Y:S01]  /*0d60*/  FADD.FTZ R60, R60, R63 ;  /* 0x0000003f3c3c7221 */ /* 0x000fe20000010000 */
[----:B------:R-:W-:Y:S01]  /*0d70*/  SHF.L.U32 R93, R50, 0x10, RZ ;  /* 0x00000010325d7819 */ /* 0x000fe200000006ff */
[----:B--2---:R-:W-:Y:S01]  /*0d80*/  FFMA.FTZ R64, R63, R63, R62 ;  /* 0x0000003f3f407223 */ /* 0x004fe2000001003e */
[----:B------:R-:W-:-:S02]  /*0d90*/  IMAD.U32 R62, R22, 0x10000, RZ ;  /* 0x00010000163e7824 */ /* 0x000fc400078e00ff */
[----:B------:R-:W-:Y:S01]  /*0da0*/  FADD.FTZ R22, R21, R80 ;  /* 0x0000005015167221 */ /* 0x000fe20000010000 */
[----:B------:R-:W-:Y:S01]  /*0db0*/  FADD.FTZ R21, R60, R93 ;  /* 0x0000005d3c157221 */ /* 0x000fe20000010000 */
[----:B------:R-:W-:Y:S01]  /*0dc0*/  PRMT R61, R55, 0x7632, R61 ;  /* 0x00007632373d7816 */ /* 0x000fe2000000003d */
[----:B------:R-:W-:Y:S01]  /*0dd0*/  FFMA.FTZ R66, R80, R80, R23 ;  /* 0x0000005050427223 */ /* 0x000fe20000010017 */
[----:B------:R-:W-:Y:S01]  /*0de0*/  FFMA.FTZ R23, R93, R93, R64 ;  /* 0x0000005d5d177223 */ /* 0x000fe20000010040 */
[----:B------:R-:W-:Y:S01]  /*0df0*/  FADD.FTZ R60, R21, R62 ;  /* 0x0000003e153c7221 */ /* 0x000fe20000010000 */
[C---:B------:R-:W-:Y:S02]  /*0e00*/  SHF.L.U32 R92, R48.reuse, 0x10, RZ ;  /* 0x00000010305c7819 */ /* 0x040fe400000006ff */
[----:B------:R-:W-:Y:S01]  /*0e10*/  PRMT R21, R48, 0x7632, R21 ;  /* 0x0000763230157816 */ /* 0x000fe20000000015 */
[----:B------:R-:W-:Y:S01]  /*0e20*/  FFMA.FTZ R62, R62, R62, R23 ;  /* 0x0000003e3e3e7223 */ /* 0x000fe20000010017 */
[----:B------:R-:W-:Y:S01]  /*0e30*/  SHF.L.U32 R61, R61, 0x10, RZ ;  /* 0x000000103d3d7819 */ /* 0x000fe200000006ff */
[----:B------:R-:W-:Y:S01]  /*0e40*/  FADD.FTZ R60, R60, R92 ;  /* 0x0000005c3c3c7221 */ /* 0x000fe20000010000 */
[----:B------:R-:W-:Y:S01]  /*0e50*/  SHF.L.U32 R21, R21, 0x10, RZ ;  /* 0x0000001015157819 */ /* 0x000fe200000006ff */
        /* <DEDUP_REMOVED lines=8> */
[----:B------:R-:W-:Y:S01]  /*0ee0*/  FADD.FTZ R63, R63, R79 ;  /* 0x0000004f3f3f7221 */ /* 0x000fe20000010000 */
[----:B------:R-:W-:Y:S01]  /*0ef0*/  SHF.L.U32 R23, R23, 0x10, RZ ;  /* 0x0000001017177819 */ /* 0x000fe200000006ff */
[----:B------:R-:W-:Y:S01]  /*0f00*/  FFMA.FTZ R21, R21, R21, R62 ;  /* 0x0000001515157223 */ /* 0x000fe2000001003e */
[----:B------:R-:W-:Y:S01]  /*0f10*/  FFMA.FTZ R22, R79, R79, R22 ;  /* 0x0000004f4f167223 */ /* 0x000fe20000010016 */
[----:B------:R-:W-:-:S02]  /*0f20*/  IMAD.U32 R61, R61, 0x10000, RZ ;  /* 0x000100003d3d7824 */ /* 0x000fc400078e00ff */
[----:B------:R-:W-:Y:S01]  /*0f30*/  FADD.FTZ R60, R60, R91 ;  /* 0x0000005b3c3c7221 */ /* 0x000fe20000010000 */
[----:B------:R-:W-:Y:S01]  /*0f40*/  FADD.FTZ R63, R63, R23 ;  /* 0x000000173f3f7221 */ /* 0x000fe20000010000 */
[----:B------:R-:W-:Y:S01]  /*0f50*/  FFMA.FTZ R21, R91, R91, R21 ;  /* 0x0000005b5b157223 */ /* 0x000fe20000010015 */
[--C-:B------:R-:W-:Y:S01]  /*0f60*/  FFMA.FTZ R23, R23, R23, R22.reuse ;  /* 0x0000001717177223 */ /* 0x100fe20000010016 */
[----:B------:R-:W-:Y:S01]  /*0f70*/  SHF.L.U32 R90, R44, 0x10, RZ ;  /* 0x000000102c5a7819 */ /* 0x000fe200000006ff */
[----:B------:R-:W-:Y:S01]  /*0f80*/  FADD.FTZ R60, R60, R61 ;  /* 0x0000003d3c3c7221 */ /* 0x000fe20000010000 */
[----:B------:R-:W-:Y:S01]  /*0f90*/  PRMT R22, R44, 0x7632, R22 ;  /* 0x000076322c167816 */ /* 0x000fe20000000016 */
[----:B------:R-:W-:Y:S02]  /*0fa0*/  FFMA.FTZ R61, R61, R61, R21 ;  /* 0x0000003d3d3d7223 */ /* 0x000fe40000010015 */
[----:B------:R-:W-:Y:S01]  /*0fb0*/  FADD.FTZ R60, R60, R90 ;  /* 0x0000005a3c3c7221 */ /* 0x000fe20000010000 */
[----:B------:R-:W-:Y:S01]  /*0fc0*/  SHF.L.U32 R22, R22, 0x10, RZ ;  /* 0x0000001016167819 */ /* 0x000fe200000006ff */
[----:B------:R-:W-:Y:S01]  /*0fd0*/  FFMA.FTZ R61, R90, R90, R61 ;  /* 0x0000005a5a3d7223 */ /* 0x000fe2000001003d */
[----:B------:R-:W-:-:S02]  /*0fe0*/  PRMT R62, R42, 0x7632, R62 ;  /* 0x000076322a3e7816 */ /* 0x000fc4000000003e */
[----:B------:R-:W-:Y:S01]  /*0ff0*/  SHF.L.U32 R89, R42, 0x10, RZ ;  /* 0x000000102a597819 */ /* 0x000fe200000006ff */
[----:B------:R-:W-:Y:S01]  /*1000*/  FADD.FTZ R60, R60, R22 ;  /* 0x000000163c3c7221 */ /* 0x000fe20000010000 */
[----:B------:R-:W-:Y:S01]  /*1010*/  FFMA.FTZ R22, R22, R22, R61 ;  /* 0x0000001616167223 */ /* 0x000fe2000001003d */
[C---:B------:R-:W-:Y:S01]  /*1020*/  SHF.L.U32 R78, R51.reuse, 0x10, RZ ;  /* 0x00000010334e7819 */ /* 0x040fe200000006ff */
[----:B------:R-:W-:Y:S01]  /*1030*/  IMAD.U32 R62, R62, 0x10000, RZ ;  /* 0x000100003e3e7824 */ /* 0x000fe200078e00ff */
[----:B------:R-:W-:Y:S01]  /*1040*/  PRMT R21, R51, 0x7632, R21 ;  /* 0x0000763233157816 */ /* 0x000fe20000000015 */
[----:B------:R-:W-:Y:S01]  /*1050*/  FADD.FTZ R60, R60, R89 ;  /* 0x000000593c3c7221 */ /* 0x000fe20000010000 */
[----:B------:R-:W-:Y:S01]  /*1060*/  FFMA.FTZ R22, R89, R89, R22 ;  /* 0x0000005959167223 */ /* 0x000fe20000010016 */
[----:B------:R-:W-:Y:S01]  /*1070*/  FADD.FTZ R63, R63, R78 ;  /* 0x0000004e3f3f7221 */ /* 0x000fe20000010000 */
[----:B------:R-:W-:Y:S01]  /*1080*/  SHF.L.U32 R21, R21, 0x10, RZ ;  /* 0x0000001015157819 */ /* 0x000fe200000006ff */
[----:B------:R-:W-:Y:S01]  /*1090*/  FADD.FTZ R60, R60, R62 ;  /* 0x0000003e3c3c7221 */ /* 0x000fe20000010000 */
[----:B------:R-:W-:Y:S01]  /*10a0*/  FFMA.FTZ R62, R62, R62, R22 ;  /* 0x0000003e3e3e7223 */ /* 0x000fe20000010016 */
[----:B------:R-:W-:Y:S01]  /*10b0*/  FFMA.FTZ R23, R78, R78, R23 ;  /* 0x0000004e4e177223 */ /* 0x000fe20000010017 */
[----:B------:R-:W-:-:S02]  /*10c0*/  SHF.L.U32 R88, R40, 0x10, RZ ;  /* 0x0000001028587819 */ /* 0x000fc400000006ff */
[----:B------:R-:W-:Y:S01]  /*10d0*/  PRMT R22, R40, 0x7632, R22 ;  /* 0x0000763228167816 */ /* 0x000fe20000000016 */
[----:B------:R-:W-:Y:S01]  /*10e0*/  FADD.FTZ R63, R63, R21 ;  /* 0x000000153f3f7221 */ /* 0x000fe20000010000 */
[--C-:B------:R-:W-:Y:S01]  /*10f0*/  FFMA.FTZ R21, R21, R21, R23.reuse ;  /* 0x0000001515157223 */ /* 0x100fe20000010017 */
[C---:B------:R-:W-:Y:S01]  /*1100*/  SHF.L.U32 R77, R49.reuse, 0x10, RZ ;  /* 0x00000010314d7819 */ /* 0x040fe200000006ff */
[----:B------:R-:W-:Y:S01]  /*1110*/  FADD.FTZ R60, R60, R88 ;  /* 0x000000583c3c7221 */ /* 0x000fe20000010000 */
[----:B------:R-:W-:Y:S01]  /*1120*/  SHF.L.U32 R22, R22, 0x10, RZ ;  /* 0x0000001016167819 */ /* 0x000fe200000006ff */
[----:B------:R-:W-:Y:S01]  /*1130*/  FFMA.FTZ R62, R88, R88, R62 ;  /* 0x00000058583e7223 */ /* 0x000fe2000001003e */
[----:B------:R-:W-:Y:S02]  /*1140*/  PRMT R23, R49, 0x7632, R23 ;  /* 0x0000763231177816 */ /* 0x000fe40000000017 */
        /* <DEDUP_REMOVED lines=11> */
[----:B------:R-:W-:Y:S01]  /*1200*/  FFMA.FTZ R23, R23, R23, R21 ;  /* 0x0000001717177223 */ /* 0x000fe20000010015 */
[----:B------:R-:W-:Y:S02]  /*1210*/  FADD.FTZ R60, R60, R61 ;  /* 0x0000003d3c3c7221 */ /* 0x000fe40000010000 */
[----:B------:R-:W-:Y:S01]  /*1220*/  FFMA.FTZ R61, R61, R61, R22 ;  /* 0x0000003d3d3d7223 */ /* 0x000fe20000010016 */
[C---:B------:R-:W-:Y:S02]  /*1230*/  SHF.L.U32 R86, R36.reuse, 0x10, RZ ;  /* 0x0000001024567819 */ /* 0x040fe400000006ff */
[----:B------:R-:W-:Y:S02]  /*1240*/  PRMT R21, R36, 0x7632, R21 ;  /* 0x0000763224157816 */ /* 0x000fe40000000015 */
[----:B------:R-:W-:Y:S01]  /*1250*/  SHF.L.U32 R76, R47, 0x10, RZ ;  /* 0x000000102f4c7819 */ /* 0x000fe200000006ff */
[----:B------:R-:W-:Y:S01]  /*1260*/  FADD.FTZ R60, R60, R86 ;  /* 0x000000563c3c7221 */ /* 0x000fe20000010000 */
[----:B------:R-:W-:Y:S01]  /*1270*/  SHF.L.U32 R21, R21, 0x10, RZ ;  /* 0x0000001015157819 */ /* 0x000fe200000006ff */
[----:B------:R-:W-:Y:S01]  /*1280*/  FFMA.FTZ R61, R86, R86, R61 ;  /* 0x00000056563d7223 */ /* 0x000fe2000001003d */
[----:B------:R-:W-:Y:S01]  /*1290*/  PRMT R22, R47, 0x7632, R22 ;  /* 0x000076322f167816 */ /* 0x000fe20000000016 */
[----:B------:R-:W-:-:S02]  /*12a0*/  FADD.FTZ R63, R63, R76 ;  /* 0x0000004c3f3f7221 */ /* 0x000fc40000010000 */
[----:B------:R-:W-:Y:S01]  /*12b0*/  FADD.FTZ R60, R60, R21 ;  /* 0x000000153c3c7221 */ /* 0x000fe20000010000 */
[----:B------:R-:W-:Y:S02]  /*12c0*/  SHF.L.U32 R22, R22, 0x10, RZ ;  /* 0x0000001016167819 */ /* 0x000fe400000006ff */
[C---:B------:R-:W-:Y:S02]  /*12d0*/  PRMT R62, R34.reuse, 0x7632, R62 ;  /* 0x00007632223e7816 */ /* 0x040fe4000000003e */
[----:B------:R-:W-:Y:S01]  /*12e0*/  SHF.L.U32 R85, R34, 0x10, RZ ;  /* 0x0000001022557819 */ /* 0x000fe200000006ff */
[----:B------:R-:W-:Y:S01]  /*12f0*/  FFMA.FTZ R21, R21, R21, R61 ;  /* 0x0000001515157223 */ /* 0x000fe2000001003d */
[----:B------:R-:W-:Y:S01]  /*1300*/  FFMA.FTZ R23, R76, R76, R23 ;  /* 0x0000004c4c177223 */ /* 0x000fe20000010017 */
[----:B------:R-:W-:Y:S02]  /*1310*/  IMAD.U32 R62, R62, 0x10000, RZ ;  /* 0x000100003e3e7824 */ /* 0x000fe400078e00ff */
[----:B------:R-:W-:Y:S01]  /*1320*/  FADD.FTZ R63, R63, R22 ;  /* 0x000000163f3f7221 */ /* 0x000fe20000010000 */
[----:B------:R-:W-:Y:S01]  /*1330*/  FADD.FTZ R60, R60, R85 ;  /* 0x000000553c3c7221 */ /* 0x000fe20000010000 */
[----:B------:R-:W-:Y:S01]  /*1340*/  FFMA.FTZ R21, R85, R85, R21 ;  /* 0x0000005555157223 */ /* 0x000fe20000010015 */
        /* <DEDUP_REMOVED lines=8> */
[----:B------:R-:W-:Y:S01]  /*13d0*/  FFMA.FTZ R62, R84, R84, R62 ;  /* 0x00000054543e7223 */ /* 0x000fe2000001003e */
[----:B------:R-:W-:Y:S01]  /*13e0*/  PRMT R61, R45, 0x7632, R61 ;  /* 0x000076322d3d7816 */ /* 0x000fe2000000003d */
[----:B------:R-:W-:-:S02]  /*13f0*/  FADD.FTZ R63, R63, R75 ;  /* 0x0000004b3f3f7221 */ /* 0x000fc40000010000 */
[----:B------:R-:W-:Y:S01]  /*1400*/  FADD.FTZ R60, R60, R23 ;  /* 0x000000173c3c7221 */ /* 0x000fe20000010000 */
[----:B------:R-:W-:Y:S01]  /*1410*/  SHF.L.U32 R61, R61, 0x10, RZ ;  /* 0x000000103d3d7819 */ /* 0x000fe200000006ff */
[----:B------:R-:W-:Y:S01]  /*1420*/  FFMA.FTZ R23, R23, R23, R62 ;  /* 0x0000001717177223 */ /* 0x000fe2000001003e */
[----:B------:R-:W-:Y:S01]  /*1430*/  FFMA.FTZ R22, R75, R75, R22 ;  /* 0x0000004b4b167223 */ /* 0x000fe20000010016 */
[C---:B------:R-:W-:Y:S02]  /*1440*/  SHF.L.U32 R83, R30.reuse, 0x10, RZ ;  /* 0x000000101e537819 */ /* 0x040fe400000006ff */
[----:B------:R-:W-:Y:S01]  /*1450*/  PRMT R21, R30, 0x7632, R21 ;  /* 0x000076321e157816 */ /* 0x000fe20000000015 */
[----:B------:R-:W-:Y:S02]  /*1460*/  FADD.FTZ R63, R63, R61 ;  /* 0x0000003d3f3f7221 */ /* 0x000fe40000010000 */
[----:B------:R-:W-:Y:S01]  /*1470*/  FFMA.FTZ R23, R83, R83, R23 ;  /* 0x0000005353177223 */ /* 0x000fe20000010017 */
[----:B------:R-:W-:Y:S01]  /*1480*/  SHF.L.U32 R21, R21, 0x10, RZ ;  /* 0x0000001015157819 */ /* 0x000fe200000006ff */
[----:B------:R-:W-:Y:S01]  /*1490*/  FADD.FTZ R60, R60, R83 ;  /* 0x000000533c3c7221 */ /* 0x000fe20000010000 */
[--C-:B------:R-:W-:Y:S01]  /*14a0*/  FFMA.FTZ R61, R61, R61, R22.reuse ;  /* 0x0000003d3d3d7223 */ /* 0x100fe20000010016 */
[C---:B------:R-:W-:Y:S01]  /*14b0*/  PRMT R22, R28.reuse, 0x7632, R22 ;  /* 0x000076321c167816 */ /* 0x040fe20000000016 */
[----:B------:R-:W-:-:S02]  /*14c0*/  IMAD.U32 R82, R28, 0x10000, RZ ;  /* 0x000100001c527824 */ /* 0x000fc400078e00ff */
        /* <DEDUP_REMOVED lines=12> */
[----:B------:R-:W-:Y:S01]  /*1590*/  SHF.L.U32 R21, R41, 0x10, RZ ;  /* 0x0000001029157819 */ /* 0x000fe200000006ff */
[----:B------:R-:W-:Y:S01]  /*15a0*/  FADD.FTZ R63, R63, R60 ;  /* 0x0000003c3f3f7221 */ /* 0x000fe20000010000 */
[----:B------:R-:W-:Y:S01]  /*15b0*/  PRMT R62, R41, 0x7632, R62 ;  /* 0x00007632293e7816 */ /* 0x000fe2000000003e */
[----:B------:R-:W-:-:S02]  /*15c0*/  FFMA.FTZ R61, R60, R60, R61 ;  /* 0x0000003c3c3d7223 */ /* 0x000fc4000001003d */
[----:B------:R-:W-:Y:S01]  /*15d0*/  FADD.FTZ R63, R63, R21 ;  /* 0x000000153f3f7221 */ /* 0x000fe20000010000 */
[----:B------:R-:W-:Y:S01]  /*15e0*/  SHF.L.U32 R62, R62, 0x10, RZ ;  /* 0x000000103e3e7819 */ /* 0x000fe200000006ff */
[----:B------:R-:W-:Y:S01]  /*15f0*/  FFMA.FTZ R61, R21, R21, R61 ;  /* 0x00000015153d7223 */ /* 0x000fe2000001003d */
[----:B------:R-:W-:-:S03]  /*1600*/  PRMT R60, R39, 0x7632, R60 ;  /* 0x00007632273c7816 */ /* 0x000fc6000000003c */
[--C-:B------:R-:W-:Y:S01]  /*1610*/  FADD.FTZ R63, R63, R62.reuse ;  /* 0x0000003e3f3f7221 */ /* 0x100fe20000010000 */
[----:B------:R-:W-:Y:S01]  /*1620*/  FFMA.FTZ R61, R62, R62, R61 ;  /* 0x0000003e3e3d7223 */ /* 0x000fe2000001003d */
[----:B------:R-:W-:Y:S01]  /*1630*/  IMAD.U32 R60, R60, 0x10000, RZ ;  /* 0x000100003c3c7824 */ /* 0x000fe200078e00ff */
[----:B------:R-:W-:Y:S02]  /*1640*/  PRMT R62, R37, 0x7632, R62 ;  /* 0x00007632253e7816 */ /* 0x000fe4000000003e */
[----:B------:R-:W-:Y:S02]  /*1650*/  SHF.L.U32 R70, R35, 0x10, RZ ;  /* 0x0000001023467819 */ /* 0x000fe400000006ff */
[----:B------:R-:W-:Y:S01]  /*1660*/  SHF.L.U32 R71, R33, 0x10, RZ ;  /* 0x0000001021477819 */ /* 0x000fe200000006ff */
[----:B------:R-:W-:Y:S01]  /*1670*/  IMAD.U32 R72, R31, 0x10000, RZ ;  /* 0x000100001f487824 */ /* 0x000fe200078e00ff */
[----:B------:R-:W-:Y:S02]  /*1680*/  SHF.L.U32 R73, R29, 0x10, RZ ;  /* 0x000000101d497819 */ /* 0x000fe400000006ff */
[----:B------:R-:W-:Y:S01]  /*1690*/  ISETP.GT.U32.AND P0, PT, R68, 0x7f, PT ;  /* 0x0000007f4400780c */ /* 0x000fe20003f04070 */
[----:B------:R-:W-:Y:S01]  /*16a0*/  BSSY B0, `(.L_x_1256) ;  /* 0x0000061000007945 */ /* 0x000fe20003800000 */
[----:B---3--:R0:W-:Y:S02]  /*16b0*/  STS.64 [R65], R22 ;  /* 0x0000001641007388 */ /* 0x0081e40000000a00 */
[----:B0-----:R-:W-:-:S02]  /*16c0*/  SHF.L.U32 R22, R39, 0x10, RZ ;  /* 0x0000001027167819 */ /* 0x001fc400000006ff */
[----:B------:R-:W-:-:S03]  /*16d0*/  SHF.L.U32 R23, R37, 0x10, RZ ;  /* 0x0000001025177819 */ /* 0x000fc600000006ff */
[----:B------:R-:W-:Y:S01]  /*16e0*/  FADD.FTZ R63, R63, R22 ;  /* 0x000000163f3f7221 */ /* 0x000fe20000010000 */
[----:B------:R-:W-:-:S03]  /*16f0*/  FFMA.FTZ R61, R22, R22, R61 ;  /* 0x00000016163d7223 */ /* 0x000fc6000001003d */
[----:B------:R-:W-:Y:S01]  /*1700*/  FADD.FTZ R63, R63, R60 ;  /* 0x0000003c3f3f7221 */ /* 0x000fe20000010000 */
[----:B------:R-:W-:Y:S01]  /*1710*/  FFMA.FTZ R61, R60, R60, R61 ;  /* 0x0000003c3c3d7223 */ /* 0x000fe2000001003d */
[----:B------:R-:W-:Y:S02]  /*1720*/  SHF.L.U32 R60, R62, 0x10, RZ ;  /* 0x000000103e3c7819 */ /* 0x000fe400000006ff */
[----:B------:R-:W-:Y:S01]  /*1730*/  FADD.FTZ R62, R63, R23 ;  /* 0x000000173f3e7221 */ /* 0x000fe20000010000 */
[----:B------:R-:W-:-:S03]  /*1740*/  FFMA.FTZ R61, R23, R23, R61 ;  /* 0x00000017173d7223 */ /* 0x000fc6000001003d */
[----:B------:R-:W-:Y:S01]  /*1750*/  FADD.FTZ R62, R62, R60 ;  /* 0x0000003c3e3e7221 */ /* 0x000fe20000010000 */
[--C-:B------:R-:W-:Y:S01]  /*1760*/  FFMA.FTZ R60, R60, R60, R61.reuse ;  /* 0x0000003c3c3c7223 */ /* 0x100fe2000001003d */
[----:B------:R-:W-:Y:S02]  /*1770*/  PRMT R61, R35, 0x7632, R61 ;  /* 0x00007632233d7816 */ /* 0x000fe4000000003d */
[----:B------:R-:W-:Y:S02]  /*1780*/  FADD.FTZ R62, R62, R70 ;  /* 0x000000463e3e7221 */ /* 0x000fe40000010000 */
[----:B------:R-:W-:Y:S01]  /*1790*/  SHF.L.U32 R61, R61, 0x10, RZ ;  /* 0x000000103d3d7819 */ /* 0x000fe200000006ff */
[----:B------:R-:W-:-:S04]  /*17a0*/  FFMA.FTZ R60, R70, R70, R60 ;  /* 0x00000046463c7223 */ /* 0x000fc8000001003c */
        /* <DEDUP_REMOVED lines=15> */
[----:B------:R-:W-:Y:S01]  /*18a0*/  FADD.FTZ R62, R62, R73 ;  /* 0x000000493e3e7221 */ /* 0x000fe20000010000 */
[----:B------:R-:W-:Y:S01]  /*18b0*/  FFMA.FTZ R61, R73, R73, R61 ;  /* 0x00000049493d7223 */ /* 0x000fe2000001003d */
[----:B------:R-:W-:-:S05]  /*18c0*/  SHF.L.U32 R60, R60, 0x10, RZ ;  /* 0x000000103c3c7819 */ /* 0x000fca00000006ff */
[----:B------:R-:W-:Y:S01]  /*18d0*/  FFMA.FTZ R61, R60, R60, R61 ;  /* 0x0000003c3c3d7223 */ /* 0x000fe2000001003d */
[----:B------:R-:W-:-:S05]  /*18e0*/  FADD.FTZ R60, R62, R60 ;  /* 0x0000003c3e3c7221 */ /* 0x000fca0000010000 */
[----:B------:R0:W-:Y:S02]  /*18f0*/  STS.64 [R65+0xc80], R60 ;  /* 0x000c803c41007388 */ /* 0x0001e40000000a00 */
[----:B0-----:R-:W-:Y:S01]  /*1900*/  CS2R R60, SRZ ;  /* 0x00000000003c7805 */ /* 0x001fe2000001ff00 */
[----:B------:R-:W-:Y:S06]  /*1910*/  BAR.SYNC.DEFER_BLOCKING 0x0 ;  /* 0x0000000000007b1d */ /* 0x000fec0000010000 */
[----:B------:R-:W-:Y:S05]  /*1920*/  @P0 BRA `(.L_x_1257) ;  /* 0x0000000000e00947 */ /* 0x000fea0003800000 */
[----:B------:R-:W-:Y:S01]  /*1930*/  SHF.R.U32.HI R61, RZ, 0x2, R68 ;  /* 0x00000002ff3d7819 */ /* 0x000fe20000011644 */
[----:B------:R-:W0:Y:S04]  /*1940*/  S2R R66, SR_CgaCtaId ;  /* 0x0000000000427919 */ /* 0x000e280000008800 */
[----:B------:R-:W-:-:S05]  /*1950*/  IMAD R61, R61, 0xa, RZ ;  /* 0x0000000a3d3d7824 */ /* 0x000fca00078e02ff */
        /* <DEDUP_REMOVED lines=8> */
[----:B------:R-:W-:Y:S02]  /*19e0*/  LOP3.LUT R62, R62, 0x1, RZ, 0xc0, !PT ;  /* 0x000000013e3e7812 */ /* 0x000fe400078ec0ff */
[----:B------:R-:W-:-:S03]  /*19f0*/  IADD3 R64, R61, 0x6, RZ ;  /* 0x000000063d407810 */ /* 0x000fc60007ffe0ff */
[----:B------:R-:W-:Y:S01]  /*1a00*/  IMAD R62, R62, 0x50, R63 ;  /* 0x000000503e3e7824 */ /* 0x000fe200078e023f */
[----:B------:R-:W-:-:S04]  /*1a10*/  MOV R63, 0x400 ;  /* 0x00000400003f7802 */ /* 0x000fc80000000f00 */
        /* <DEDUP_REMOVED lines=11> */
[----:B------:R-:W-:Y:S02]  /*1ad0*/  IMAD R64, R63, 0x50, R64 ;  /* 0x000000503f407824 */ /* 0x000fe400078e0240 */
[----:B------:R-:W-:Y:S02]  /*1ae0*/  VIADD R63, R61, 0x8 ;  /* 0x000000083d3f7836 */ /* 0x000fe40000000000 */
[----:B------:R-:W-:-:S03]  /*1af0*/  IMAD R64, R64, 0x28, R66 ;  /* 0x0000002840407824 */ /* 0x000fc600078e0242 */
        /* <DEDUP_REMOVED lines=27> */
.L_x_1257:
[----:B------:R-:W-:Y:S05]  /*1cb0*/  BSYNC B0 ;  /* 0x0000000000007941 */ /* 0x000fea0003800000 */
.L_x_1256:
        /* <DEDUP_REMOVED lines=16> */
[----:B------:R-:W-:Y:S02]  /*1dc0*/  IMAD.SHL.U32 R63, R63, 0x40, RZ ;  /* 0x000000403f3f7824 */ /* 0x000fe400078e00ff */
[----:B------:R-:W1:Y:S03]  /*1dd0*/  LDC.64 R64, c[0x0][0x248] ;  /* 0x00009200ff407b82 */ /* 0x000e660000000a00 */
[----:B------:R-:W-:Y:S01]  /*1de0*/  LOP3.LUT R63, R63, 0xffffffc0, R67, 0xe2, !PT ;  /* 0xffffffc03f3f7812 */ /* 0x000fe200078ee243 */
[----:B0-----:R-:W-:-:S05]  /*1df0*/  IMAD R62, R62, UR4, R66 ;  /* 0x000000043e3e7c24 */ /* 0x001fca000f8e0242 */
[----:B------:R-:W-:-:S04]  /*1e00*/  LEA R62, R62, R63, 0xb ;  /* 0x0000003f3e3e7211 */ /* 0x000fc800078e58ff */
[----:B------:R-:W-:-:S05]  /*1e10*/  SHF.L.U32 R62, R62, 0x1, RZ ;  /* 0x000000013e3e7819 */ /* 0x000fca00000006ff */
[----:B-1----:R-:W-:-:S05]  /*1e20*/  IMAD.WIDE.U32 R62, R62, 0x4, R64 ;  /* 0x000000043e3e7825 */ /* 0x002fca00078e0040 */
[----:B------:R0:W-:Y:S02]  /*1e30*/  STG.E.64 desc[UR6][R62.64], R60 ;  /* 0x0000003c3e007986 */ /* 0x0001e4000c101b06 */
.L_x_1259:
[----:B------:R-:W-:Y:S05]  /*1e40*/  BSYNC B0 ;  /* 0x0000000000007941 */ /* 0x000fea0003800000 */
.L_x_1258:
        /* <DEDUP_REMOVED lines=11> */
.L_x_1261:
[----:B------:R-:W2:Y:S04]  /*1f00*/  LD.E.STRONG.GPU R63, desc[UR6][R60.64] ;  /* 0x000000063c3f7980 */ /* 0x000ea8000c10f900 */
[----:B--2---:R-:W-:Y:S01]  /*1f10*/  CCTL.IVALL ;  /* 0x00000000ff00798f */ /* 0x004fe20002000000 */
[----:B------:R-:W-:Y:S05]  /*1f20*/  YIELD ;  /* 0x0000000000007946 */ /* 0x000fea0003800000 */
[----:B-----5:R-:W-:-:S04]  /*1f30*/  LOP3.LUT R63, R63, R62, RZ, 0x3c, !PT ;  /* 0x0000003e3f3f7212 */ /* 0x020fc800078e3cff */
[----:B------:R-:W-:-:S13]  /*1f40*/  ISETP.GT.AND P1, PT, R63, -0x1, PT ;  /* 0xffffffff3f00780c */ /* 0x000fda0003f24270 */
[----:B------:R-:W-:Y:S05]  /*1f50*/  @P1 BRA `(.L_x_1261) ;  /* 0xfffffffc00e81947 */ /* 0x000fea000383ffff */
.L_x_1260:
        /* <DEDUP_REMOVED lines=8> */
[----:B------:R2:W-:Y:S04]  /*1fe0*/  STL.64 [R1+0x60], R2 ;  /* 0x0000600201007387 */ /* 0x0005e80000100a00 */
[----:B------:R3:W-:Y:S02]  /*1ff0*/  STL [R1+0x5c], R0 ;  /* 0x00005c0001007387 */ /* 0x0007e40000100800 */
[----:B--2---:R-:W2:Y:S01]  /*2000*/  LDC.64 R2, c[0x0][0x248] ;  /* 0x00009200ff027b82 */ /* 0x004ea20000000a00 */
[----:B0-----:R-:W-:Y:S01]  /*2010*/  SHF.L.U32 R61, R64, 0x3, RZ ;  /* 0x00000003403d7819 */ /* 0x001fe200000006ff */
[----:B-1----:R-:W-:-:S03]  /*2020*/  IMAD R60, R60, UR4, R65 ;  /* 0x000000043c3c7c24 */ /* 0x002fc6000f8e0241 */
[----:B------:R-:W-:-:S04]  /*2030*/  LOP3.LUT R61, R61, 0x7fffffc0, RZ, 0xc0, !PT ;  /* 0x7fffffc03d3d7812 */ /* 0x000fc800078ec0ff */
[----:B------:R-:W-:Y:S02]  /*2040*/  LEA R60, R60, R61, 0xb ;  /* 0x0000003d3c3c7211 */ /* 0x000fe400078e58ff */
[----:B------:R-:W-:-:S04]  /*2050*/  LOP3.LUT R61, R64, 0x7, RZ, 0xc0, !PT ;  /* 0x00000007403d7812 */ /* 0x000fc800078ec0ff */
[----:B------:R-:W-:-:S05]  /*2060*/  IADD3 R60, R60, R61, RZ ;  /* 0x0000003d3c3c7210 */ /* 0x000fca0007ffe0ff */
[----:B------:R-:W-:-:S04]  /*2070*/  IMAD.SHL.U32 R68, R60, 0x2, RZ ;  /* 0x000000023c447824 */ /* 0x000fc800078e00ff */
[C---:B--2---:R-:W-:Y:S01]  /*2080*/  IMAD.WIDE.U32 R62, R68.reuse, 0x4, R2 ;  /* 0x00000004443e7825 */ /* 0x044fe200078e0002 */
[C---:B------:R-:W-:Y:S02]  /*2090*/  IADD3 R64, R68.reuse, 0x10, RZ ;  /* 0x0000001044407810 */ /* 0x040fe40007ffe0ff */
[----:B------:R-:W-:-:S03]  /*20a0*/  IADD3 R66, R68, 0x20, RZ ;  /* 0x0000002044427810 */ /* 0x000fc60007ffe0ff */
[--C-:B------:R-:W-:Y:S01]  /*20b0*/  IMAD.WIDE.U32 R64, R64, 0x4, R2.reuse ;  /* 0x0000000440407825 */ /* 0x100fe200078e0002 */
[----:B------:R-:W2:Y:S01]  /*20c0*/  LDG.E.64 R62, desc[UR6][R62.64] ;  /* 0x000000063e3e7981 */ /* 0x000ea2000c1e1b00 */
[----:B------:R-:W-:Y:S02]  /*20d0*/  IADD3 R60, R68, 0x30, RZ ;  /* 0x00000030443c7810 */ /* 0x000fe40007ffe0ff */
[--C-:B------:R-:W-:Y:S02]  /*20e0*/  IMAD.WIDE.U32 R66, R66, 0x4, R2.reuse ;  /* 0x0000000442427825 */ /* 0x100fe400078e0002 */
[----:B------:R-:W4:Y:S02]  /*20f0*/  LDG.E.64 R64, desc[UR6][R64.64] ;  /* 0x0000000640407981 */ /* 0x000f24000c1e1b00 */
[----:B------:R-:W-:Y:S02]  /*2100*/  IMAD.WIDE.U32 R60, R60, 0x4, R2 ;  /* 0x000000043c3c7825 */ /* 0x000fe400078e0002 */
[----:B------:R-:W3:Y:S04]  /*2110*/  LDG.E.64 R66, desc[UR6][R66.64] ;  /* 0x0000000642427981 */ /* 0x000ee8000c1e1b00 */
[----:B------:R-:W3:Y:S01]  /*2120*/  LDG.E.64 R60, desc[UR6][R60.64] ;  /* 0x000000063c3c7981 */ /* 0x000ee2000c1e1b00 */
[----:B--2---:R-:W-:Y:S01]  /*2130*/  FADD.FTZ R62, RZ, R62 ;  /* 0x0000003eff3e7221 */ /* 0x004fe20000010000 */
[----:B------:R-:W-:-:S03]  /*2140*/  FADD.FTZ R63, RZ, R63 ;  /* 0x0000003fff3f7221 */ /* 0x000fc60000010000 */
[----:B----4-:R-:W-:Y:S01]  /*2150*/  FADD.FTZ R64, R64, R62 ;  /* 0x0000003e40407221 */ /* 0x010fe20000010000 */
[----:B------:R-:W-:Y:S01]  /*2160*/  IADD3 R62, R68, 0x40, RZ ;  /* 0x00000040443e7810 */ /* 0x000fe20007ffe0ff */
[----:B------:R-:W-:Y:S02]  /*2170*/  FADD.FTZ R65, R65, R63 ;  /* 0x0000003f41417221 */ /* 0x000fe40000010000 */
[----:B---3--:R-:W-:Y:S01]  /*2180*/  FADD.FTZ R64, R66, R64 ;  /* 0x0000004042407221 */ /* 0x008fe20000010000 */
[----:B------:R-:W-:Y:S01]  /*2190*/  IADD3 R66, R68, 0x60, RZ ;  /* 0x0000006044427810 */ /* 0x000fe20007ffe0ff */
[----:B------:R-:W-:-:S04]  /*21a0*/  IMAD.WIDE.U32 R62, R62, 0x4, R2 ;  /* 0x000000043e3e7825 */ /* 0x000fc800078e0002 */
[----:B------:R-:W-:Y:S01]  /*21b0*/  FADD.FTZ R0, R67, R65 ;  /* 0x0000004143007221 */ /* 0x000fe20000010000 */
[----:B------:R-:W-:Y:S01]  /*21c0*/  FADD.FTZ R60, R60, R64 ;  /* 0x000000403c3c7221 */ /* 0x000fe20000010000 */
[C---:B------:R-:W-:Y:S01]  /*21d0*/  IADD3 R64, R68.reuse, 0x50, RZ ;  /* 0x0000005044407810 */ /* 0x040fe20007ffe0ff */
[----:B------:R-:W-:Y:S01]  /*21e0*/  VIADD R68, R68, 0x70 ;  /* 0x0000007044447836 */ /* 0x000fe20000000000 */
[----:B------:R-:W2:Y:S03]  /*21f0*/  LDG.E.64 R62, desc[UR6][R62.64] ;  /* 0x000000063e3e7981 */ /* 0x000ea6000c1e1b00 */
        /* <DEDUP_REMOVED lines=9> */
[----:B--2---:R-:W-:Y:S01]  /*2290*/  FADD.FTZ R62, R62, R60 ;  /* 0x0000003c3e3e7221 */ /* 0x004fe20000010000 */
[----:B------:R-:W-:-:S03]  /*22a0*/  FADD.FTZ R63, R63, R61 ;  /* 0x0000003d3f3f7221 */ /* 0x000fc60000010000 */
[----:B---3--:R-:W-:Y:S01]  /*22b0*/  FADD.FTZ R62, R64, R62 ;  /* 0x0000003e403e7221 */ /* 0x008fe20000010000 */
[----:B------:R-:W-:-:S03]  /*22c0*/  FADD.FTZ R63, R65, R63 ;  /* 0x0000003f413f7221 */ /* 0x000fc60000010000 */
[----:B----4-:R-:W-:Y:S01]  /*22d0*/  FADD.FTZ R62, R66, R62 ;  /* 0x0000003e423e7221 */ /* 0x010fe20000010000 */
[----:B------:R-:W-:-:S03]  /*22e0*/  FADD.FTZ R63, R67, R63 ;  /* 0x0000003f433f7221 */ /* 0x000fc60000010000 */
[----:B------:R-:W-:Y:S01]  /*22f0*/  FADD.FTZ R62, R68, R62 ;  /* 0x0000003e443e7221 */ /* 0x000fe20000010000 */
[----:B0-----:R-:W-:-:S07]  /*2300*/  FADD.FTZ R63, R69, R63 ;  /* 0x0000003f453f7221 */ /* 0x001fce0000010000 */
.L_x_1263:
[----:B------:R-:W-:Y:S05]  /*2310*/  BSYNC B0 ;  /* 0x0000000000007941 */ /* 0x000fea0003800000 */
.L_x_1262:
        /* <DEDUP_REMOVED lines=21> */
[----:B------:R-:W-:Y:S01]  /*2470*/  PRMT R47, R47, 0x7632, R47 ;  /* 0x000076322f2f7816 */ /* 0x000fe2000000002f */
[----:B------:R-:W0:Y:S01]  /*2480*/  SHFL.BFLY PT, R63, R62, 0x2, 0x1f ;  /* 0x0c401f003e3f7f89 */ /* 0x000e2200000e0000 */
[----:B------:R-:W-:Y:S02]  /*2490*/  PRMT R44, R44, 0x7632, R44 ;  /* 0x000076322c2c7816 */ /* 0x000fe4000000002c */
[----:B------:R-:W-:Y:S01]  /*24a0*/  PRMT R45, R45, 0x7632, R45 ;  /* 0x000076322d2d7816 */ /* 0x000fe2000000002d */
[----:B------:R-:W1:Y:S01]  /*24b0*/  SHFL.BFLY PT, R61, R60, 0x2, 0x1f ;  /* 0x0c401f003c3d7f89 */ /* 0x000e6200000e0000 */
[----:B------:R-:W-:Y:S02]  /*24c0*/  PRMT R42, R42, 0x7632, R42 ;  /* 0x000076322a2a7816 */ /* 0x000fe4000000002a */
[----:B------:R-:W-:-:S02]  /*24d0*/  PRMT R43, R43, 0x7632, R43 ;  /* 0x000076322b2b7816 */ /* 0x000fc4000000002b */
[----:B------:R-:W-:Y:S02]  /*24e0*/  PRMT R40, R40, 0x7632, R40 ;  /* 0x0000763228287816 */ /* 0x000fe40000000028 */
[----:B--2---:R-:W-:Y:S02]  /*24f0*/  LOP3.LUT P0, RZ, R68, 0xffffff07, RZ, 0xc0, !PT ;  /* 0xffffff0744ff7812 */ /* 0x004fe4000780c0ff */
[----:B------:R-:W-:Y:S02]  /*2500*/  PRMT R41, R41, 0x7632, R41 ;  /* 0x0000763229297816 */ /* 0x000fe40000000029 */
[----:B------:R-:W-:Y:S02]  /*2510*/  PRMT R38, R38, 0x7632, R38 ;  /* 0x0000763226267816 */ /* 0x000fe40000000026 */
[----:B------:R-:W-:Y:S02]  /*2520*/  PRMT R39, R39, 0x7632, R39 ;  /* 0x0000763227277816 */ /* 0x000fe40000000027 */
[----:B------:R-:W-:-:S02]  /*2530*/  PRMT R36, R36, 0x7632, R36 ;  /* 0x0000763224247816 */ /* 0x000fc40000000024 */
[----:B------:R-:W-:Y:S02]  /*2540*/  PRMT R37, R37, 0x7632, R37 ;  /* 0x0000763225257816 */ /* 0x000fe40000000025 */
[----:B------:R-:W-:Y:S01]  /*2550*/  PRMT R34, R34, 0x7632, R34 ;  /* 0x0000763222227816 */ /* 0x000fe20000000022 */
[----:B0-----:R-:W-:Y:S01]  /*2560*/  FADD.FTZ R62, R62, R63 ;  /* 0x0000003f3e3e7221 */ /* 0x001fe20000010000 */
[----:B------:R-:W-:Y:S02]  /*2570*/  PRMT R35, R35, 0x7632, R35 ;  /* 0x0000763223237816 */ /* 0x000fe40000000023 */
[----:B------:R-:W-:Y:S01]  /*2580*/  PRMT R54, R32, 0x7632, R54 ;  /* 0x0000763220367816 */ /* 0x000fe20000000036 */
[----:B-1----:R-:W-:Y:S01]  /*2590*/  FADD.FTZ R61, R60, R61 ;  /* 0x0000003d3c3d7221 */ /* 0x002fe20000010000 */
[----:B------:R-:W-:Y:S01]  /*25a0*/  PRMT R56, R30, 0x7632, R56 ;  /* 0x000076321e387816 */ /* 0x000fe20000000038 */
[----:B------:R-:W0:Y:S01]  /*25b0*/  SHFL.BFLY PT, R60, R62, 0x1, 0x1f ;  /* 0x0c201f003e3c7f89 */ /* 0x000e2200000e0000 */
[----:B------:R-:W-:-:S02]  /*25c0*/  PRMT R57, R31, 0x7632, R57 ;  /* 0x000076321f397816 */ /* 0x000fc40000000039 */
[----:B------:R-:W-:Y:S01]  /*25d0*/  PRMT R58, R28, 0x7632, R58 ;  /* 0x000076321c3a7816 */ /* 0x000fe2000000003a */
[----:B------:R-:W1:Y:S01]  /*25e0*/  SHFL.BFLY PT, R63, R61, 0x1, 0x1f ;  /* 0x0c201f003d3f7f89 */ /* 0x000e6200000e0000 */
[----:B------:R-:W-:Y:S01]  /*25f0*/  PRMT R59, R29, 0x7632, R59 ;  /* 0x000076321d3b7816 */ /* 0x000fe2000000003b */
[----:B0-----:R-:W-:Y:S01]  /*2600*/  FADD.FTZ R60, R62, R60 ;  /* 0x0000003c3e3c7221 */ /* 0x001fe20000010000 */
[----:B------:R-:W-:-:S03]  /*2610*/  @!P0 LOP3.LUT R62, R68, 0xfffffff8, RZ, 0xc0, !PT ;  /* 0xfffffff8443e8812 */ /* 0x000fc600078ec0ff */
[----:B------:R-:W-:Y:S01]  /*2620*/  @!P0 FMUL.FTZ R60, R60, 2.4414062863797880709e-05 ;  /* 0x37cccccd3c3c8820 */ /* 0x000fe20000410000 */
[----:B-1----:R-:W-:-:S03]  /*2630*/  FADD.FTZ R63, R61, R63 ;  /* 0x0000003f3d3f7221 */ /* 0x002fc60000010000 */
[----:B------:R-:W-:-:S04]  /*2640*/  @!P0 FMUL.FTZ R61, R60, R60 ;  /* 0x0000003c3c3d8220 */ /* 0x000fc80000410000 */
[----:B------:R-:W-:Y:S01]  /*2650*/  @!P0 FFMA.FTZ R61, R63, 2.4414062863797880709e-05, -R61 ;  /* 0x37cccccd3f3d8823 */ /* 0x000fe2000001083d */
[----:B------:R-:W-:Y:S02]  /*2660*/  PRMT R63, R55, 0x7632, R63 ;  /* 0x00007632373f7816 */ /* 0x000fe4000000003f */
[----:B------:R-:W-:Y:S02]  /*2670*/  PRMT R55, R33, 0x7632, R55 ;  /* 0x0000763221377816 */ /* 0x000fe40000000037 */
[----:B------:R-:W-:Y:S02]  /*2680*/  @!P0 FMNMX.FTZ R61, RZ, R61, !PT ;  /* 0x0000003dff3d8209 */ /* 0x000fe40007810000 */
[----:B-----5:R-:W-:-:S03]  /*2690*/  PRMT R33, R26, 0x7632, R33 ;  /* 0x000076321a217816 */ /* 0x020fc60000000021 */
[----:B------:R0:W-:Y:S01]  /*26a0*/  @!P0 STS.64 [R62+UR5], R60 ;  /* 0x0000003c3e008988 */ /* 0x0001e20008000a05 */
[----:B------:R-:W-:Y:S01]  /*26b0*/  BAR.SYNC.DEFER_BLOCKING 0x0 ;  /* 0x0000000000007b1d */ /* 0x000fe20000010000 */
[----:B---3--:R-:W-:-:S04]  /*26c0*/  LOP3.LUT P0, RZ, R69, 0x3f, RZ, 0xc0, !PT ;  /* 0x0000003f45ff7812 */ /* 0x008fc8000780c0ff */
[----:B------:R-:W-:Y:S02]  /*26d0*/  ISETP.GT.U32.OR P0, PT, R68, 0x1f, P0 ;  /* 0x0000001f4400780c */ /* 0x000fe40000704470 */
[----:B0-----:R-:W-:Y:S02]  /*26e0*/  PRMT R60, R27, 0x7632, R60 ;  /* 0x000076321b3c7816 */ /* 0x001fe4000000003c */
[----:B------:R-:W-:Y:S02]  /*26f0*/  ISETP.EQ.OR.EX P0, PT, RZ, UR9, P0, P1 ;  /* 0x00000009ff007c0c */ /* 0x000fe40008702710 */
[----:B------:R-:W-:Y:S02]  /*2700*/  PRMT R62, R24, 0x7632, R62 ;  /* 0x00007632183e7816 */ /* 0x000fe4000000003e */
[----:B------:R-:W-:-:S09]  /*2710*/  PRMT R61, R25, 0x7632, R61 ;  /* 0x00007632193d7816 */ /* 0x000fd2000000003d */
        /* <DEDUP_REMOVED lines=9> */
.L_x_1265:
[----:B------:R-:W-:Y:S05]  /*27b0*/  BSYNC B0 ;  /* 0x0000000000007941 */ /* 0x000fea0003800000 */
.L_x_1264:
[----:B0-----:R-:W2:Y:S01]  /*27c0*/  LDL.LU R31, [R1+0xc] ;  /* 0x00000c00011f7983 */ /* 0x001ea20000300800 */
[----:B------:R-:W-:Y:S01]  /*27d0*/  ULDC.64 UR10, c[0x0][0x210] ;  /* 0x00008400000a7ab9 */ /* 0x000fe20000000a00 */
[----:B------:R-:W-:Y:S02]  /*27e0*/  ULDC UR8, c[0x0][0x230] ;  /* 0x00008c0000087ab9 */ /* 0x000fe40000000800 */
[----:B------:R-:W3:Y:S01]  /*27f0*/  LDL R30, [R1+0x58] ;  /* 0x00005800011e7983 */ /* 0x000ee20000100800 */
[----:B------:R-:W-:-:S03]  /*2800*/  LEA R28, P0, R5, UR10, 0x1 ;  /* 0x0000000a051c7c11 */ /* 0x000fc6000f8008ff */
[----:B------:R-:W-:Y:S04]  /*2810*/  STL [R1+0x60], R3 ;  /* 0x0000600301007387 */ /* 0x000fe80000100800 */
[----:B------:R0:W-:Y:S04]  /*2820*/  STL [R1+0x5c], R4 ;  /* 0x00005c0401007387 */ /* 0x0001e80000100800 */
[----:B------:R-:W4:Y:S04]  /*2830*/  LDL R69, [R1+0x54] ;  /* 0x0000540001457983 */ /* 0x000f280000100800 */
[----:B------:R-:W5:Y:S04]  /*2840*/  LDL.LU R68, [R1+0x8] ;  /* 0x0000080001447983 */ /* 0x000f680000300800 */
[----:B0-----:R-:W5:Y:S04]  /*2850*/  LDL.LU R4, [R1+0x4] ;  /* 0x0000040001047983 */ /* 0x001f680000300800 */
[----:B------:R-:W5:Y:S01]  /*2860*/  LDL.LU R3, [R1] ;  /* 0x0000000001037983 */ /* 0x000f620000300800 */
[----:B------:R-:W-:-:S02]  /*2870*/  SHF.L.U32 R32, R32, 0x10, RZ ;  /* 0x0000001020207819 */ /* 0x000fc400000006ff */
[----:B------:R-:W-:Y:S02]  /*2880*/  SHF.L.U32 R26, R26, 0x10, RZ ;  /* 0x000000101a1a7819 */ /* 0x000fe400000006ff */
[----:B------:R-:W-:Y:S02]  /*2890*/  SHF.L.U32 R24, R24, 0x10, RZ ;  /* 0x0000001018187819 */ /* 0x000fe400000006ff */
[----:B------:R-:W-:Y:S02]  /*28a0*/  SHF.L.U32 R62, R62, 0x10, RZ ;  /* 0x000000103e3e7819 */ /* 0x000fe400000006ff */
[----:B------:R-:W-:Y:S01]  /*28b0*/  SHF.L.U32 R67, R67, 0x10, RZ ;  /* 0x0000001043437819 */ /* 0x000fe200000006ff */
[----:B------:R-:W-:Y:S01]  /*28c0*/  IMAD.U32 R27, R27, 0x10000, RZ ;  /* 0x000100001b1b7824 */ /* 0x000fe200078e00ff */
[----:B------:R-:W-:Y:S02]  /*28d0*/  SHF.L.U32 R25, R25, 0x10, RZ ;  /* 0x0000001019197819 */ /* 0x000fe400000006ff */
[----:B------:R-:W-:-:S02]  /*28e0*/  SHF.L.U32 R60, R60, 0x10, RZ ;  /* 0x000000103c3c7819 */ /* 0x000fc400000006ff */
[----:B------:R-:W-:Y:S02]  /*28f0*/  SHF.L.U32 R61, R61, 0x10, RZ ;  /* 0x000000103d3d7819 */ /* 0x000fe400000006ff */
[----:B--2---:R-:W-:Y:S02]  /*2900*/  LEA.HI.X R29, R5, UR11, R31, 0x1, P0 ;  /* 0x0000000b051d7c11 */ /* 0x004fe400080f0c1f */
[----:B---3--:R-:W0:Y:S02]  /*2910*/  LDS.64 R30, [R30+UR5] ;  /* 0x000000051e1e7984 */ /* 0x008e240008000a00 */
[----:B0-----:R-:W-:-:S06]  /*2920*/  FADD.FTZ R5, R31, UR8 ;  /* 0x000000081f057e21 */ /* 0x001fcc0008010000 */
[----:B------:R-:W0:Y:S01]  /*2930*/  MUFU.RSQ R5, R5 ;  /* 0x0000000500057308 */ /* 0x000e220000001400 */
[----:B------:R-:W-:Y:S01]  /*2940*/  FADD.FTZ R31, R0, -R30 ;  /* 0x8000001e001f7221 */ /* 0x000fe20000010000 */
[----:B------:R-:W-:Y:S01]  /*2950*/  FADD.FTZ R32, -R30, R32 ;  /* 0x000000201e207221 */ /* 0x000fe20000010100 */
[----:B------:R-:W-:Y:S02]  /*2960*/  SHF.L.U32 R0, R33, 0x10, RZ ;  /* 0x0000001021007819 */ /* 0x000fe400000006ff */
[----:B0-----:R-:W-:Y:S01]  /*2970*/  FMUL.FTZ R31, R31, R5 ;  /* 0x000000051f1f7220 */ /* 0x001fe20000410000 */
[----:B------:R-:W-:-:S03]  /*2980*/  FMUL.FTZ R32, R5, R32 ;  /* 0x0000002005207220 */ /* 0x000fc60000410000 */
[----:B------:R-:W-:Y:S01]  /*2990*/  FFMA.FTZ R31, R31, R26, R24 ;  /* 0x0000001a1f1f7223 */ /* 0x000fe20000010018 */
[----:B------:R-:W-:-:S05]  /*29a0*/  FFMA.FTZ R32, R32, R0, R62 ;  /* 0x0000000020207223 */ /* 0x000fca000001003e */
[----:B------:R-:W-:Y:S02]  /*29b0*/  F2FP.BF16.F32.PACK_AB R31, R32, R31 ;  /* 0x0000001f201f723e */ /* 0x000fe400000010ff */
[----:B----4-:R-:W0:Y:S04]  /*29c0*/  LDS.64 R32, [R69+UR5] ;  /* 0x0000000545207984 */ /* 0x010e280008000a00 */
[----:B------:R1:W-:Y:S02]  /*29d0*/  STG.E.U16 desc[UR6][R28.64], R31 ;  /* 0x0000001f1c007986 */ /* 0x0003e4000c101506 */
[----:B-1----:R-:W-:-:S05]  /*29e0*/  PRMT R31, R31, 0x7632, R31 ;  /* 0x000076321f1f7816 */ /* 0x002fca000000001f */
[----:B------:R0:W-:Y:S02]  /*29f0*/  STG.E.U16 desc[UR6][R28.64+0x2], R31 ;  /* 0x0000021f1c007986 */ /* 0x0001e4000c101506 */
[----:B0-----:R-:W-:Y:S01]  /*2a00*/  FADD.FTZ R31, R33, UR8 ;  /* 0x00000008211f7e21 */ /* 0x001fe20008010000 */
[----:B------:R-:W-:Y:S01]  /*2a10*/  FADD.FTZ R2, R2, -R32 ;  /* 0x8000002002027221 */ /* 0x000fe20000010000 */
[----:B------:R-:W-:Y:S01]  /*2a20*/  FADD.FTZ R67, -R32, R67 ;  /* 0x0000004320437221 */ /* 0x000fe20000010100 */
[--C-:B------:R-:W-:Y:S01]  /*2a30*/  FADD.FTZ R93, R93, -R30.reuse ;  /* 0x8000001e5d5d7221 */ /* 0x100fe20000010000 */
[----:B------:R-:W-:Y:S01]  /*2a40*/  SHF.L.U32 R52, R52, 0x10, RZ ;  /* 0x0000001034347819 */ /* 0x000fe200000006ff */
[--C-:B------:R-:W-:Y:S01]  /*2a50*/  FADD.FTZ R92, R92, -R30.reuse ;  /* 0x8000001e5c5c7221 */ /* 0x100fe20000010000 */
[----:B------:R-:W0:Y:S01]  /*2a60*/  MUFU.RSQ R31, R31 ;  /* 0x0000001f001f7308 */ /* 0x000e220000001400 */
[--C-:B------:R-:W-:Y:S01]  /*2a70*/  FADD.FTZ R91, R91, -R30.reuse ;  /* 0x8000001e5b5b7221 */ /* 0x100fe20000010000 */
[--C-:B------:R-:W-:Y:S01]  /*2a80*/  FADD.FTZ R90, R90, -R30.reuse ;  /* 0x8000001e5a5a7221 */ /* 0x100fe20000010000 */
[----:B------:R-:W-:Y:S01]  /*2a90*/  IMAD.U32 R50, R50, 0x10000, RZ ;  /* 0x0001000032327824 */ /* 0x000fe200078e00ff */
[----:B------:R-:W-:Y:S01]  /*2aa0*/  SHF.L.U32 R54, R54, 0x10, RZ ;  /* 0x0000001036367819 */ /* 0x000fe200000006ff */
[--C-:B------:R-:W-:Y:S01]  /*2ab0*/  FADD.FTZ R89, R89, -R30.reuse ;  /* 0x8000001e59597221 */ /* 0x100fe20000010000 */
[--C-:B------:R-:W-:Y:S01]  /*2ac0*/  FADD.FTZ R88, R88, -R30.reuse ;  /* 0x8000001e58587221 */ /* 0x100fe20000010000 */
[--C-:B------:R-:W-:Y:S01]  /*2ad0*/  FADD.FTZ R87, R87, -R30.reuse ;  /* 0x8000001e57577221 */ /* 0x100fe20000010000 */
[--C-:B------:R-:W-:Y:S01]  /*2ae0*/  FADD.FTZ R86, R86, -R30.reuse ;  /* 0x8000001e56567221 */ /* 0x100fe20000010000 */
[--C-:B------:R-:W-:Y:S01]  /*2af0*/  FADD.FTZ R85, R85, -R30.reuse ;  /* 0x8000001e55557221 */ /* 0x100fe20000010000 */
[--C-:B------:R-:W-:Y:S01]  /*2b00*/  FADD.FTZ R84, R84, -R30.reuse ;  /* 0x8000001e54547221 */ /* 0x100fe20000010000 */
[--C-:B------:R-:W-:Y:S01]  /*2b10*/  FADD.FTZ R83, R83, -R30.reuse ;  /* 0x8000001e53537221 */ /* 0x100fe20000010000 */
[----:B------:R-:W-:Y:S01]  /*2b20*/  FADD.FTZ R82, R82, -R30 ;  /* 0x8000001e52527221 */ /* 0x000fe20000010000 */
[----:B------:R-:W-:Y:S01]  /*2b30*/  SHF.L.U32 R66, R66, 0x10, RZ ;  /* 0x0000001042427819 */ /* 0x000fe200000006ff */
[----:B------:R-:W-:Y:S01]  /*2b40*/  IMAD.U32 R36, R36, 0x10000, RZ ;  /* 0x0001000024247824 */ /* 0x000fe200078e00ff */
[----:B------:R-:W-:-:S02]  /*2b50*/  SHF.L.U32 R64, R64, 0x10, RZ ;  /* 0x0000001040407819 */ /* 0x000fc400000006ff */
[----:B------:R-:W-:Y:S01]  /*2b60*/  SHF.L.U32 R48, R48, 0x10, RZ ;  /* 0x0000001030307819 */ /* 0x000fe200000006ff */
[----:B0-----:R-:W-:Y:S01]  /*2b70*/  FMUL.FTZ R2, R2, R31 ;  /* 0x0000001f02027220 */ /* 0x001fe20000410000 */
[----:B------:R-:W-:Y:S01]  /*2b80*/  FMUL.FTZ R67, R31, R67 ;  /* 0x000000431f437220 */ /* 0x000fe20000410000 */
[----:B------:R-:W-:Y:S02]  /*2b90*/  SHF.L.U32 R46, R46, 0x10, RZ ;  /* 0x000000102e2e7819 */ /* 0x000fe400000006ff */
[----:B------:R-:W-:Y:S01]  /*2ba0*/  SHF.L.U32 R44, R44, 0x10, RZ ;  /* 0x000000102c2c7819 */ /* 0x000fe200000006ff */
[----:B------:R-:W-:Y:S01]  /*2bb0*/  FFMA.FTZ R2, R2, R27, R25 ;  /* 0x0000001b02027223 */ /* 0x000fe20000010019 */
[----:B------:R-:W-:Y:S01]  /*2bc0*/  FFMA.FTZ R67, R67, R60, R61 ;  /* 0x0000003c43437223 */ /* 0x000fe2000001003d */
        /* <DEDUP_REMOVED lines=12> */
[--C-:B------:R-:W-:Y:S01]  /*2c90*/  FADD.FTZ R79, R79, -R32.reuse ;  /* 0x800000204f4f7221 */ /* 0x100fe20000010000 */
[--C-:B------:R-:W-:Y:S01]  /*2ca0*/  FADD.FTZ R78, R78, -R32.reuse ;  /* 0x800000204e4e7221 */ /* 0x100fe20000010000 */
[--C-:B------:R-:W-:Y:S01]  /*2cb0*/  FADD.FTZ R77, R77, -R32.reuse ;  /* 0x800000204d4d7221 */ /* 0x100fe20000010000 */
[----:B------:R0:W-:Y:S01]  /*2cc0*/  STG.E.U16 desc[UR6][R28.64+0x4], R2 ;  /* 0x000004021c007986 */ /* 0x0001e2000c101506 */
[--C-:B------:R-:W-:Y:S01]  /*2cd0*/  FADD.FTZ R76, R76, -R32.reuse ;  /* 0x800000204c4c7221 */ /* 0x100fe20000010000 */
[--C-:B------:R-:W-:Y:S01]  /*2ce0*/  FADD.FTZ R75, R75, -R32.reuse ;  /* 0x800000204b4b7221 */ /* 0x100fe20000010000 */
[--C-:B------:R-:W-:Y:S01]  /*2cf0*/  FADD.FTZ R74, R74, -R32.reuse ;  /* 0x800000204a4a7221 */ /* 0x100fe20000010000 */
[--C-:B------:R-:W-:Y:S01]  /*2d00*/  FADD.FTZ R70, R70, -R32.reuse ;  /* 0x8000002046467221 */ /* 0x100fe20000010000 */
[--C-:B------:R-:W-:Y:S01]  /*2d10*/  FADD.FTZ R71, R71, -R32.reuse ;  /* 0x8000002047477221 */ /* 0x100fe20000010000 */
[--C-:B------:R-:W-:Y:S01]  /*2d20*/  FADD.FTZ R72, R72, -R32.reuse ;  /* 0x8000002048487221 */ /* 0x100fe20000010000 */
[----:B------:R-:W-:Y:S01]  /*2d30*/  FADD.FTZ R73, R73, -R32 ;  /* 0x8000002049497221 */ /* 0x000fe20000010000 */
[----:B------:R-:W-:Y:S01]  /*2d40*/  ULDC.64 UR8, c[0x0][0x238] ;  /* 0x00008e0000087ab9 */ /* 0x000fe20000000a00 */
[----:B0-----:R-:W-:-:S05]  /*2d50*/  PRMT R2, R2, 0x7632, R2 ;  /* 0x0000763202027816 */ /* 0x001fca0000000002 */
[----:B------:R5:W-:Y:S01]  /*2d60*/  STG.E.U16 desc[UR6][R28.64+0x6], R2 ;  /* 0x000006021c007986 */ /* 0x000be2000c101506 */
[----:B------:R-:W-:Y:S01]  /*2d70*/  FMUL.FTZ R93, R5, R93 ;  /* 0x0000005d055d7220 */ /* 0x000fe20000410000 */
[--C-:B-----5:R-:W-:Y:S01]  /*2d80*/  FADD.FTZ R2, R68, -R30.reuse ;  /* 0x8000001e44027221 */ /* 0x120fe20000010000 */
[----:B------:R-:W-:-:S03]  /*2d90*/  FADD.FTZ R28, R4, -R30 ;  /* 0x8000001e041c7221 */ /* 0x000fc60000010000 */
[----:B------:R-:W-:Y:S01]  /*2da0*/  FMUL.FTZ R2, R5, R2 ;  /* 0x0000000205027220 */ /* 0x000fe20000410000 */
[----:B------:R-:W-:Y:S01]  /*2db0*/  FADD.FTZ R29, R3, -R30 ;  /* 0x8000001e031d7221 */ /* 0x000fe20000010000 */
[C---:B------:R-:W-:Y:S02]  /*2dc0*/  FMUL.FTZ R28, R5.reuse, R28 ;  /* 0x0000001c051c7220 */ /* 0x040fe40000410000 */
[C-C-:B------:R-:W-:Y:S01]  /*2dd0*/  FFMA.FTZ R3, R26.reuse, R2, R24.reuse ;  /* 0x000000021a037223 */ /* 0x140fe20000010018 */
[----:B------:R-:W-:Y:S01]  /*2de0*/  FMUL.FTZ R29, R5, R29 ;  /* 0x0000001d051d7220 */ /* 0x000fe20000410000 */
[----:B------:R-:W-:-:S03]  /*2df0*/  FFMA.FTZ R4, R26, R28, R24 ;  /* 0x0000001c1a047223 */ /* 0x000fc60000010018 */
[----:B------:R0:W-:Y:S01]  /*2e00*/  STL [R1+0x10], R3 ;  /* 0x0000100301007387 */ /* 0x0001e20000100800 */
[----:B------:R-:W-:-:S03]  /*2e10*/  FFMA.FTZ R2, R26, R29, R24 ;  /* 0x0000001d1a027223 */ /* 0x000fc60000010018 */
[----:B------:R-:W-:Y:S01]  /*2e20*/  STL [R1+0xc], R4 ;  /* 0x00000c0401007387 */ /* 0x000fe20000100800 */
[----:B0-----:R-:W-:-:S05]  /*2e30*/  FFMA.FTZ R3, R26, R93, R24 ;  /* 0x0000005d1a037223 */ /* 0x001fca0000010018 */
[----:B------:R0:W-:Y:S04]  /*2e40*/  STL [R1+0x64], R3 ;  /* 0x0000640301007387 */ /* 0x0001e80000100800 */
[----:B------:R1:W-:Y:S04]  /*2e50*/  STL [R1+0x8], R2 ;  /* 0x0000080201007387 */ /* 0x0003e80000100800 */
[----:B0-----:R-:W2:Y:S01]  /*2e60*/  LDL.LU R3, [R1+0x14] ;  /* 0x0000140001037983 */ /* 0x001ea20000300800 */
[C---:B------:R-:W-:Y:S01]  /*2e70*/  FMUL.FTZ R92, R5.reuse, R92 ;  /* 0x0000005c055c7220 */ /* 0x040fe20000410000 */
[C---:B------:R-:W-:Y:S01]  /*2e80*/  FADD.FTZ R52, -R30.reuse, R52 ;  /* 0x000000341e347221 */ /* 0x040fe20000010100 */
[C---:B------:R-:W-:Y:S01]  /*2e90*/  FMUL.FTZ R91, R5.reuse, R91 ;  /* 0x0000005b055b7220 */ /* 0x040fe20000410000 */
[C---:B------:R-:W-:Y:S01]  /*2ea0*/  FMUL.FTZ R90, R5.reuse, R90 ;  /* 0x0000005a055a7220 */ /* 0x040fe20000410000 */
[C---:B------:R-:W-:Y:S01]  /*2eb0*/  FADD.FTZ R50, -R30.reuse, R50 ;  /* 0x000000321e327221 */ /* 0x040fe20000010100 */
[C---:B------:R-:W-:Y:S01]  /*2ec0*/  FMUL.FTZ R89, R5.reuse, R89 ;  /* 0x0000005905597220 */ /* 0x040fe20000410000 */
[C---:B------:R-:W-:Y:S01]  /*2ed0*/  FMUL.FTZ R88, R5.reuse, R88 ;  /* 0x0000005805587220 */ /* 0x040fe20000410000 */
[----:B------:R-:W-:Y:S01]  /*2ee0*/  FADD.FTZ R54, -R30, R54 ;  /* 0x000000361e367221 */ /* 0x000fe20000010100 */
[C---:B------:R-:W-:Y:S01]  /*2ef0*/  FMUL.FTZ R87, R5.reuse, R87 ;  /* 0x0000005705577220 */ /* 0x040fe20000410000 */
[C---:B------:R-:W-:Y:S01]  /*2f00*/  FMUL.FTZ R86, R5.reuse, R86 ;  /* 0x0000005605567220 */ /* 0x040fe20000410000 */
[C---:B------:R-:W-:Y:S01]  /*2f10*/  FMUL.FTZ R85, R5.reuse, R85 ;  /* 0x0000005505557220 */ /* 0x040fe20000410000 */
[C---:B------:R-:W-:Y:S01]  /*2f20*/  FMUL.FTZ R84, R5.reuse, R84 ;  /* 0x0000005405547220 */ /* 0x040fe20000410000 */
[C-C-:B------:R-:W-:Y:S01]  /*2f30*/  FFMA.FTZ R4, R26.reuse, R92, R24.reuse ;  /* 0x0000005c1a047223 */ /* 0x140fe20000010018 */
[C---:B------:R-:W-:Y:S01]  /*2f40*/  FMUL.FTZ R52, R5.reuse, R52 ;  /* 0x0000003405347220 */ /* 0x040fe20000410000 */
[C---:B------:R-:W-:Y:S01]  /*2f50*/  FMUL.FTZ R83, R5.reuse, R83 ;  /* 0x0000005305537220 */ /* 0x040fe20000410000 */
[C---:B------:R-:W-:Y:S01]  /*2f60*/  FMUL.FTZ R82, R5.reuse, R82 ;  /* 0x0000005205527220 */ /* 0x040fe20000410000 */
[C-C-:B------:R-:W-:Y:S01]  /*2f70*/  FFMA.FTZ R93, R26.reuse, R91, R24.reuse ;  /* 0x0000005b1a5d7223 */ /* 0x140fe20000010018 */
[C-C-:B------:R-:W-:Y:S01]  /*2f80*/  FFMA.FTZ R92, R26.reuse, R90, R24.reuse ;  /* 0x0000005a1a5c7223 */ /* 0x140fe20000010018 */
[C---:B------:R-:W-:Y:S01]  /*2f90*/  FMUL.FTZ R50, R5.reuse, R50 ;  /* 0x0000003205327220 */ /* 0x040fe20000410000 */
        /* <DEDUP_REMOVED lines=15> */
[C-C-:B------:R-:W-:Y:S01]  /*3090*/  FFMA.FTZ R89, R26.reuse, R87, R24.reuse ;  /* 0x000000571a597223 */ /* 0x140fe20000010018 */
[C-C-:B------:R-:W-:Y:S01]  /*30a0*/  FFMA.FTZ R88, R26.reuse, R86, R24.reuse ;  /* 0x000000561a587223 */ /* 0x140fe20000010018 */
[C-C-:B------:R-:W-:Y:S01]  /*30b0*/  FFMA.FTZ R87, R26.reuse, R85, R24.reuse ;  /* 0x000000551a577223 */ /* 0x140fe20000010018 */
[C-C-:B------:R-:W-:Y:S01]  /*30c0*/  FFMA.FTZ R86, R26.reuse, R84, R24.reuse ;  /* 0x000000541a567223 */ /* 0x140fe20000010018 */
[C-C-:B------:R-:W-:Y:S01]  /*30d0*/  FFMA.FTZ R85, R26.reuse, R83, R24.reuse ;  /* 0x000000531a557223 */ /* 0x140fe20000010018 */
[----:B------:R-:W-:Y:S01]  /*30e0*/  FFMA.FTZ R84, R26, R82, R24 ;  /* 0x000000521a547223 */ /* 0x000fe20000010018 */
[C-C-:B------:R-:W-:Y:S01]  /*30f0*/  FFMA.FTZ R69, R0.reuse, R52, R62.reuse ;  /* 0x0000003400457223 */ /* 0x140fe2000001003e */
        /* <DEDUP_REMOVED lines=10> */
[C---:B-1----:R-:W-:Y:S01]  /*31a0*/  FMUL.FTZ R2, R5.reuse, R56 ;  /* 0x0000003805027220 */ /* 0x042fe20000410000 */
[----:B------:R-:W-:Y:S01]  /*31b0*/  FMUL.FTZ R58, R5, R58 ;  /* 0x0000003a053a7220 */ /* 0x000fe20000410000 */
[----:B------:R-:W3:Y:S01]  /*31c0*/  LDL.LU R52, [R1+0x20] ;  /* 0x0000200001347983 */ /* 0x000ee20000300800 */
[C-C-:B------:R-:W-:Y:S01]  /*31d0*/  FFMA.FTZ R68, R0.reuse, R50, R62.reuse ;  /* 0x0000003200447223 */ /* 0x140fe2000001003e */
[C-C-:B------:R-:W-:Y:S01]  /*31e0*/  FFMA.FTZ R5, R0.reuse, R54, R62.reuse ;  /* 0x0000003600057223 */ /* 0x140fe2000001003e */
[----:B------:R-:W-:Y:S01]  /*31f0*/  IMAD.U32 R38, R53, 0x10000, RZ ;  /* 0x0001000035267824 */ /* 0x000fe200078e00ff */
[----:B------:R-:W4:Y:S04]  /*3200*/  LDL.LU R50, [R1+0x1c] ;  /* 0x00001c0001327983 */ /* 0x000f280000300800 */
[----:B------:R-:W5:Y:S04]  /*3210*/  LDL.LU R54, [R1+0x24] ;  /* 0x0000240001367983 */ /* 0x000f680000300800 */
[----:B------:R-:W3:Y:S01]  /*3220*/  LDL.LU R53, [R1+0x18] ;  /* 0x0000180001357983 */ /* 0x000ee20000300800 */
        /* <DEDUP_REMOVED lines=12> */
[--C-:B------:R-:W-:Y:S01]  /*32f0*/  FADD.FTZ R62, R22, -R32.reuse ;  /* 0x80000020163e7221 */ /* 0x100fe20000010000 */
[----:B------:R-:W-:Y:S01]  /*3300*/  LEA R22, P0, R6, UR10, 0x1 ;  /* 0x0000000a06167c11 */ /* 0x000fe2000f8008ff */
[----:B------:R-:W-:-:S03]  /*3310*/  FADD.FTZ R64, R23, -R32 ;  /* 0x8000002017407221 */ /* 0x000fc60000010000 */
[----:B--2---:R-:W-:Y:S02]  /*3320*/  LEA.HI.X R23, R6, UR11, R3, 0x1, P0 ;  /* 0x0000000b06177c11 */ /* 0x004fe400080f0c03 */
[----:B------:R-:W2:Y:S01]  /*3330*/  LDL.LU R3, [R1+0x28] ;  /* 0x0000280001037983 */ /* 0x000ea20000300800 */
[----:B------:R-:W-:Y:S02]  /*3340*/  SHF.L.U32 R48, R65, 0x10, RZ ;  /* 0x0000001041307819 */ /* 0x000fe400000006ff */
[----:B------:R-:W-:Y:S02]  /*3350*/  SHF.L.U32 R40, R49, 0x10, RZ ;  /* 0x0000001031287819 */ /* 0x000fe400000006ff */
[----:B------:R-:W2:Y:S01]  /*3360*/  LDL.LU R49, [R1+0x2c] ;  /* 0x00002c0001317983 */ /* 0x000ea20000300800 */
[----:B------:R-:W-:Y:S02]  /*3370*/  SHF.L.U32 R46, R63, 0x10, RZ ;  /* 0x000000103f2e7819 */ /* 0x000fe400000006ff */
[----:B------:R-:W-:-:S02]  /*3380*/  SHF.L.U32 R56, R45, 0x10, RZ ;  /* 0x000000102d387819 */ /* 0x000fc400000006ff */
[----:B------:R-:W-:Y:S01]  /*3390*/  SHF.L.U32 R45, R43, 0x10, RZ ;  /* 0x000000102b2d7819 */ /* 0x000fe200000006ff */
[----:B------:R-:W-:Y:S01]  /*33a0*/  IMAD.U32 R43, R39, 0x10000, RZ ;  /* 0x00010000272b7824 */ /* 0x000fe200078e00ff */
[----:B------:R-:W-:Y:S02]  /*33b0*/  SHF.L.U32 R44, R41, 0x10, RZ ;  /* 0x00000010292c7819 */ /* 0x000fe400000006ff */
[----:B------:R-:W-:Y:S02]  /*33c0*/  SHF.L.U32 R63, R37, 0x10, RZ ;  /* 0x00000010253f7819 */ /* 0x000fe400000006ff */
[----:B------:R-:W-:Y:S01]  /*33d0*/  SHF.L.U32 R65, R35, 0x10, RZ ;  /* 0x0000001023417819 */ /* 0x000fe200000006ff */
[----:B------:R-:W-:Y:S01]  /*33e0*/  FADD.FTZ R35, -R32, R48 ;  /* 0x0000003020237221 */ /* 0x000fe20000010100 */
[----:B------:R-:W-:Y:S01]  /*33f0*/  SHF.L.U32 R67, R57, 0x10, RZ ;  /* 0x0000001039437819 */ /* 0x000fe200000006ff */
[----:B------:R-:W2:Y:S01]  /*3400*/  LDL.LU R48, [R1+0x30] ;  /* 0x0000300001307983 */ /* 0x000ea20000300800 */
[----:B------:R-:W-:-:S02]  /*3410*/  SHF.L.U32 R42, R59, 0x10, RZ ;  /* 0x000000103b2a7819 */ /* 0x000fc400000006ff */
[----:B------:R-:W-:Y:S01]  /*3420*/  LEA R6, P0, R7, UR10, 0x1 ;  /* 0x0000000a07067c11 */ /* 0x000fe2000f8008ff */
[----:B------:R-:W-:Y:S01]  /*3430*/  FADD.FTZ R58, R21, -R32 ;  /* 0x80000020153a7221 */ /* 0x000fe20000010000 */
        /* <DEDUP_REMOVED lines=14> */
[----:B------:R-:W2:Y:S01]  /*3520*/  LDL.LU R51, [R1+0x34] ;  /* 0x0000340001337983 */ /* 0x000ea20000300800 */
[----:B---3--:R-:W-:-:S02]  /*3530*/  LEA.HI.X R7, R7, UR11, R53, 0x1, P0 ;  /* 0x0000000b07077c11 */ /* 0x008fc400080f0c35 */
[----:B------:R-:W-:-:S04]  /*3540*/  LEA R42, P0, R8, UR10, 0x1 ;  /* 0x0000000a082a7c11 */ /* 0x000fc8000f8008ff */
[----:B----4-:R-:W-:Y:S02]  /*3550*/  LEA.HI.X R43, R8, UR11, R50, 0x1, P0 ;  /* 0x0000000b082b7c11 */ /* 0x010fe400080f0c32 */
[----:B------:R-:W3:Y:S01]  /*3560*/  LDL.LU R50, [R1+0x38] ;  /* 0x0000380001327983 */ /* 0x000ee20000300800 */
[----:B------:R-:W-:-:S03]  /*3570*/  LEA R8, P0, R9, UR10, 0x1 ;  /* 0x0000000a09087c11 */ /* 0x000fc6000f8008ff */
[----:B------:R-:W4:Y:S01]  /*3580*/  LDL.LU R53, [R1+0x3c] ;  /* 0x00003c0001357983 */ /* 0x000f220000300800 */
[----:B------:R-:W-:Y:S02]  /*3590*/  LEA.HI.X R9, R9, UR11, R52, 0x1, P0 ;  /* 0x0000000b09097c11 */ /* 0x000fe400080f0c34 */
[C---:B------:R-:W-:Y:S01]  /*35a0*/  LEA R44, P0, R10.reuse, UR10, 0x1 ;  /* 0x0000000a0a2c7c11 */ /* 0x040fe2000f8008ff */
[----:B------:R-:W4:Y:S03]  /*35b0*/  LDL.LU R52, [R1+0x40] ;  /* 0x0000400001347983 */ /* 0x000f260000300800 */
[----:B-----5:R-:W-:Y:S02]  /*35c0*/  LEA.HI.X R45, R10, UR11, R54, 0x1, P0 ;  /* 0x0000000b0a2d7c11 */ /* 0x020fe400080f0c36 */
[C---:B------:R-:W-:Y:S01]  /*35d0*/  LEA R10, P0, R11.reuse, UR10, 0x1 ;  /* 0x0000000a0b0a7c11 */ /* 0x040fe2000f8008ff */
[----:B------:R-:W5:Y:S03]  /*35e0*/  LDL.LU R54, [R1+0x48] ;  /* 0x0000480001367983 */ /* 0x000f660000300800 */
[----:B--2---:R-:W-:-:S02]  /*35f0*/  LEA.HI.X R11, R11, UR11, R3, 0x1, P0 ;  /* 0x0000000b0b0b7c11 */ /* 0x004fc400080f0c03 */
[----:B------:R-:W2:Y:S04]  /*3600*/  LDL.LU R3, [R1+0x44] ;  /* 0x0000440001037983 */ /* 0x000ea80000300800 */
[----:B------:R-:W2:Y:S01]  /*3610*/  LDL.LU R55, [R1+0x4c] ;  /* 0x00004c0001377983 */ /* 0x000ea20000300800 */
[----:B------:R-:W-:-:S04]  /*3620*/  LEA R46, P0, R12, UR10, 0x1 ;  /* 0x0000000a0c2e7c11 */ /* 0x000fc8000f8008ff */
[----:B------:R-:W-:Y:S02]  /*3630*/  LEA.HI.X R47, R12, UR11, R49, 0x1, P0 ;  /* 0x0000000b0c2f7c11 */ /* 0x000fe400080f0c31 */
[----:B------:R-:W-:-:S04]  /*3640*/  LEA R12, P0, R13, UR10, 0x1 ;  /* 0x0000000a0d0c7c11 */ /* 0x000fc8000f8008ff */
[----:B------:R-:W-:Y:S02]  /*3650*/  LEA.HI.X R13, R13, UR11, R48, 0x1, P0 ;  /* 0x0000000b0d0d7c11 */ /* 0x000fe400080f0c30 */
[----:B------:R-:W-:-:S04]  /*3660*/  LEA R48, P0, R14, UR10, 0x1 ;  /* 0x0000000a0e307c11 */ /* 0x000fc8000f8008ff */
[----:B------:R-:W-:Y:S02]  /*3670*/  LEA.HI.X R49, R14, UR11, R51, 0x1, P0 ;  /* 0x0000000b0e317c11 */ /* 0x000fe400080f0c33 */
[----:B------:R-:W-:-:S04]  /*3680*/  LEA R14, P0, R15, UR10, 0x1 ;  /* 0x0000000a0f0e7c11 */ /* 0x000fc8000f8008ff */
[----:B---3--:R-:W-:Y:S02]  /*3690*/  LEA.HI.X R15, R15, UR11, R50, 0x1, P0 ;  /* 0x0000000b0f0f7c11 */ /* 0x008fe400080f0c32 */
[----:B------:R-:W-:-:S04]  /*36a0*/  LEA R50, P0, R16, UR10, 0x1 ;  /* 0x0000000a10327c11 */ /* 0x000fc8000f8008ff */
[----:B----4-:R-:W-:Y:S02]  /*36b0*/  LEA.HI.X R51, R16, UR11, R53, 0x1, P0 ;  /* 0x0000000b10337c11 */ /* 0x010fe400080f0c35 */
[----:B------:R-:W-:-:S04]  /*36c0*/  LEA R16, P0, R17, UR10, 0x1 ;  /* 0x0000000a11107c11 */ /* 0x000fc8000f8008ff */
[----:B------:R-:W-:Y:S02]  /*36d0*/  LEA.HI.X R17, R17, UR11, R52, 0x1, P0 ;  /* 0x0000000b11117c11 */ /* 0x000fe400080f0c34 */
[----:B------:R-:W-:-:S04]  /*36e0*/  LEA R52, P0, R18, UR10, 0x1 ;  /* 0x0000000a12347c11 */ /* 0x000fc8000f8008ff */
[----:B-----5:R-:W-:Y:S02]  /*36f0*/  LEA.HI.X R53, R18, UR11, R54, 0x1, P0 ;  /* 0x0000000b12357c11 */ /* 0x020fe400080f0c36 */
[C---:B------:R-:W-:Y:S02]  /*3700*/  LEA R18, P0, R19.reuse, UR10, 0x1 ;  /* 0x0000000a13127c11 */ /* 0x040fe4000f8008ff */
[C---:B------:R-:W-:Y:S02]  /*3710*/  LEA R54, P1, R20.reuse, UR10, 0x1 ;  /* 0x0000000a14367c11 */ /* 0x040fe4000f8208ff */
[----:B--2---:R-:W-:Y:S02]  /*3720*/  LEA.HI.X R19, R19, UR11, R55, 0x1, P0 ;  /* 0x0000000b13137c11 */ /* 0x004fe400080f0c37 */
[----:B------:R-:W-:Y:S02]  /*3730*/  LEA.HI.X R55, R20, UR11, R3, 0x1, P1 ;  /* 0x0000000b14377c11 */ /* 0x000fe400088f0c03 */
[----:B------:R-:W2:Y:S01]  /*3740*/  LDL.LU R3, [R1+0x10] ;  /* 0x0000100001037983 */ /* 0x000ea20000300800 */
        /* <DEDUP_REMOVED lines=29> */
[----:B------:R-:W-:-:S02]  /*3920*/  FMUL.FTZ R32, R31, R32 ;  /* 0x000000201f207220 */ /* 0x000fc40000410000 */
[----:B------:R-:W3:Y:S01]  /*3930*/  LDL.LU R31, [R1+0x8] ;  /* 0x00000800011f7983 */ /* 0x000ee20000300800 */
[----:B------:R-:W-:Y:S01]  /*3940*/  FFMA.FTZ R81, R27, R81, R25 ;  /* 0x000000511b517223 */ /* 0x000fe20000010019 */
[----:B------:R-:W-:-:S05]  /*3950*/  FFMA.FTZ R35, R60, R35, R61 ;  /* 0x000000233c237223 */ /* 0x000fca000001003d */
[----:B------:R-:W-:Y:S02]  /*3960*/  F2FP.BF16.F32.PACK_AB R35, R35, R81 ;  /* 0x000000512323723e */ /* 0x000fe400000010ff */
[----:B--2---:R-:W-:Y:S02]  /*3970*/  F2FP.BF16.F32.PACK_AB R83, R83, R3 ;  /* 0x000000035353723e */ /* 0x004fe400000010ff */
[----:B------:R-:W2:Y:S04]  /*3980*/  LDL.LU R3, [R1+0x64] ;  /* 0x0000640001037983 */ /* 0x000ea80000300800 */
[----:B------:R-:W4:Y:S01]  /*3990*/  LDL.LU R81, [R1+0xc] ;  /* 0x00000c0001517983 */ /* 0x000f220000300800 */
[----:B------:R-:W-:Y:S01]  /*39a0*/  F2FP.BF16.F32.PACK_AB R36, R36, R4 ;  /* 0x000000042424723e */ /* 0x000fe200000010ff */
[C---:B------:R-:W-:Y:S01]  /*39b0*/  FFMA.FTZ R80, R27.reuse, R80, R25 ;  /* 0x000000501b507223 */ /* 0x040fe20000010019 */
        /* <DEDUP_REMOVED lines=14> */
[----:B------:R-:W-:-:S02]  /*3aa0*/  PRMT R20, R83, 0x7632, R20 ;  /* 0x0000763253147816 */ /* 0x000fc40000000014 */
[----:B------:R-:W-:Y:S01]  /*3ab0*/  PRMT R25, R35, 0x7632, R25 ;  /* 0x0000763223197816 */ /* 0x000fe20000000019 */
[C-C-:B------:R-:W-:Y:S01]  /*3ac0*/  FFMA.FTZ R38, R60.reuse, R38, R61.reuse ;  /* 0x000000263c267223 */ /* 0x140fe2000001003d */
[----:B------:R-:W-:Y:S01]  /*3ad0*/  F2FP.BF16.F32.PACK_AB R37, R37, R80 ;  /* 0x000000502525723e */ /* 0x000fe200000010ff */
[----:B------:R-:W-:Y:S01]  /*3ae0*/  FFMA.FTZ R39, R60, R39, R61 ;  /* 0x000000273c277223 */ /* 0x000fe2000001003d */
[----:B------:R-:W-:Y:S02]  /*3af0*/  STG.E.U16 desc[UR6][R22.64], R83 ;  /* 0x0000005316007986 */ /* 0x000fe4000c101506 */
[----:B------:R-:W-:Y:S02]  /*3b00*/  PRMT R27, R37, 0x7632, R27 ;  /* 0x00007632251b7816 */ /* 0x000fe4000000001b */
[----:B------:R-:W-:Y:S01]  /*3b10*/  STG.E.U16 desc[UR6][R22.64+0x2], R20 ;  /* 0x0000021416007986 */ /* 0x000fe2000c101506 */
[----:B---3--:R-:W-:-:S03]  /*3b20*/  F2FP.BF16.F32.PACK_AB R69, R69, R31 ;  /* 0x0000001f4545723e */ /* 0x008fc600000010ff */
[----:B------:R-:W-:Y:S01]  /*3b30*/  STG.E.U16 desc[UR6][R22.64+0x4], R35 ;  /* 0x0000042316007986 */ /* 0x000fe2000c101506 */
[----:B------:R-:W-:-:S03]  /*3b40*/  F2FP.BF16.F32.PACK_AB R38, R38, R79 ;  /* 0x0000004f2626723e */ /* 0x000fc600000010ff */
[----:B------:R0:W-:Y:S01]  /*3b50*/  STG.E.U16 desc[UR6][R22.64+0x6], R25 ;  /* 0x0000061916007986 */ /* 0x0001e2000c101506 */
[----:B--2---:R-:W-:-:S03]  /*3b60*/  F2FP.BF16.F32.PACK_AB R68, R68, R3 ;  /* 0x000000034444723e */ /* 0x004fc600000010ff */
[----:B------:R-:W2:Y:S04]  /*3b70*/  LDL.LU R3, [R1+0x60] ;  /* 0x0000600001037983 */ /* 0x000ea80000300800 */
[----:B------:R-:W3:Y:S01]  /*3b80*/  LDL.LU R4, [R1+0x5c] ;  /* 0x00005c0001047983 */ /* 0x000ee20000300800 */
[----:B----4-:R-:W-:-:S04]  /*3b90*/  F2FP.BF16.F32.PACK_AB R82, R82, R81 ;  /* 0x000000515252723e */ /* 0x010fc800000010ff */
[----:B0-----:R-:W-:Y:S01]  /*3ba0*/  PRMT R23, R82, 0x7632, R23 ;  /* 0x0000763252177816 */ /* 0x001fe20000000017 */
[C-C-:B------:R-:W-:Y:S01]  /*3bb0*/  FFMA.FTZ R40, R60.reuse, R40, R61.reuse ;  /* 0x000000283c287223 */ /* 0x140fe2000001003d */
[----:B------:R-:W-:Y:S01]  /*3bc0*/  F2FP.BF16.F32.PACK_AB R39, R39, R78 ;  /* 0x0000004e2727723e */ /* 0x000fe200000010ff */
[----:B------:R-:W-:Y:S01]  /*3bd0*/  FFMA.FTZ R41, R60, R41, R61 ;  /* 0x000000293c297223 */ /* 0x000fe2000001003d */
[----:B------:R-:W-:Y:S01]  /*3be0*/  STG.E.U16 desc[UR6][R6.64], R82 ;  /* 0x0000005206007986 */ /* 0x000fe2000c101506 */
[----:B------:R-:W-:-:S03]  /*3bf0*/  PRMT R20, R38, 0x7632, R20 ;  /* 0x0000763226147816 */ /* 0x000fc60000000014 */
[----:B------:R-:W-:Y:S01]  /*3c00*/  STG.E.U16 desc[UR6][R6.64+0x2], R23 ;  /* 0x0000021706007986 */ /* 0x000fe2000c101506 */
[----:B------:R-:W-:-:S03]  /*3c10*/  PRMT R22, R39, 0x7632, R22 ;  /* 0x0000763227167816 */ /* 0x000fc60000000016 */
[----:B------:R-:W-:Y:S04]  /*3c20*/  STG.E.U16 desc[UR6][R6.64+0x4], R37 ;  /* 0x0000042506007986 */ /* 0x000fe8000c101506 */
[----:B------:R0:W-:Y:S01]  /*3c30*/  STG.E.U16 desc[UR6][R6.64+0x6], R27 ;  /* 0x0000061b06007986 */ /* 0x0001e2000c101506 */
[----:B------:R-:W-:Y:S01]  /*3c40*/  F2FP.BF16.F32.PACK_AB R40, R40, R77 ;  /* 0x0000004d2828723e */ /* 0x000fe200000010ff */
[--C-:B------:R-:W-:Y:S01]  /*3c50*/  FFMA.FTZ R56, R60, R56, R61.reuse ;  /* 0x000000383c387223 */ /* 0x100fe2000001003d */
[----:B------:R-:W-:Y:S01]  /*3c60*/  F2FP.BF16.F32.PACK_AB R34, R34, R93 ;  /* 0x0000005d2222723e */ /* 0x000fe200000010ff */
[----:B------:R-:W-:Y:S01]  /*3c70*/  FFMA.FTZ R57, R60, R57, R61 ;  /* 0x000000393c397223 */ /* 0x000fe2000001003d */
[----:B------:R-:W-:Y:S01]  /*3c80*/  F2FP.BF16.F32.PACK_AB R41, R41, R76 ;  /* 0x0000004c2929723e */ /* 0x000fe200000010ff */
[----:B------:R-:W-:Y:S01]  /*3c90*/  STG.E.U16 desc[UR6][R42.64], R69 ;  /* 0x000000452a007986 */ /* 0x000fe2000c101506 */
[----:B0-----:R-:W-:-:S02]  /*3ca0*/  PRMT R7, R69, 0x7632, R7 ;  /* 0x0000763245077816 */ /* 0x001fc40000000007 */
[----:B------:R-:W-:Y:S01]  /*3cb0*/  PRMT R6, R68, 0x7632, R6 ;  /* 0x0000763244067816 */ /* 0x000fe20000000006 */
[----:B------:R-:W-:Y:S04]  /*3cc0*/  STG.E.U16 desc[UR6][R42.64+0x4], R38 ;  /* 0x000004262a007986 */ /* 0x000fe8000c101506 */
[----:B------:R0:W-:Y:S04]  /*3cd0*/  STG.E.U16 desc[UR6][R42.64+0x2], R7 ;  /* 0x000002072a007986 */ /* 0x0001e8000c101506 */
[----:B------:R-:W-:Y:S01]  /*3ce0*/  STG.E.U16 desc[UR6][R42.64+0x6], R20 ;  /* 0x000006142a007986 */ /* 0x000fe2000c101506 */
[----:B------:R-:W-:-:S03]  /*3cf0*/  F2FP.BF16.F32.PACK_AB R33, R33, R92 ;  /* 0x0000005c2121723e */ /* 0x000fc600000010ff */
[----:B------:R-:W-:Y:S01]  /*3d00*/  STG.E.U16 desc[UR6][R8.64], R68 ;  /* 0x0000004408007986 */ /* 0x000fe2000c101506 */
[----:B------:R-:W-:-:S03]  /*3d10*/  F2FP.BF16.F32.PACK_AB R56, R56, R75 ;  /* 0x0000004b3838723e */ /* 0x000fc600000010ff */
[----:B------:R1:W-:Y:S01]  /*3d20*/  STG.E.U16 desc[UR6][R8.64+0x2], R6 ;  /* 0x0000020608007986 */ /* 0x0003e2000c101506 */
[----:B0-----:R-:W-:-:S03]  /*3d30*/  PRMT R7, R36, 0x7632, R7 ;  /* 0x0000763224077816 */ /* 0x001fc60000000007 */
[----:B------:R-:W-:Y:S04]  /*3d40*/  STG.E.U16 desc[UR6][R8.64+0x4], R39 ;  /* 0x0000042708007986 */ /* 0x000fe8000c101506 */
[----:B------:R0:W-:Y:S01]  /*3d50*/  STG.E.U16 desc[UR6][R8.64+0x6], R22 ;  /* 0x0000061608007986 */ /* 0x0001e2000c101506 */
[--C-:B------:R-:W-:Y:S01]  /*3d60*/  FFMA.FTZ R21, R60, R21, R61.reuse ;  /* 0x000000153c157223 */ /* 0x100fe2000001003d */
[----:B------:R-:W-:Y:S02]  /*3d70*/  F2FP.BF16.F32.PACK_AB R30, R30, R91 ;  /* 0x0000005b1e1e723e */ /* 0x000fe400000010ff */
[----:B-1----:R-:W-:Y:S01]  /*3d80*/  PRMT R6, R34, 0x7632, R6 ;  /* 0x0000763222067816 */ /* 0x002fe20000000006 */
[----:B------:R-:W-:Y:S01]  /*3d90*/  FFMA.FTZ R59, R60, R59, R61 ;  /* 0x0000003b3c3b7223 */ /* 0x000fe2000001003d */
[----:B------:R-:W-:Y:S01]  /*3da0*/  F2FP.BF16.F32.PACK_AB R57, R57, R74 ;  /* 0x0000004a3939723e */ /* 0x000fe200000010ff */
[----:B------:R-:W-:Y:S01]  /*3db0*/  STG.E.U16 desc[UR6][R44.64], R36 ;  /* 0x000000242c007986 */ /* 0x000fe2000c101506 */
[----:B0-----:R-:W-:-:S02]  /*3dc0*/  PRMT R9, R40, 0x7632, R9 ;  /* 0x0000763228097816 */ /* 0x001fc40000000009 */
[----:B------:R-:W-:Y:S01]  /*3dd0*/  PRMT R8, R41, 0x7632, R8 ;  /* 0x0000763229087816 */ /* 0x000fe20000000008 */
[----:B------:R0:W-:Y:S01]  /*3de0*/  STG.E.U16 desc[UR6][R44.64+0x2], R7 ;  /* 0x000002072c007986 */ /* 0x0001e2000c101506 */
[----:B------:R-:W-:-:S03]  /*3df0*/  PRMT R23, R33, 0x7632, R23 ;  /* 0x0000763221177816 */ /* 0x000fc60000000017 */
[----:B------:R-:W-:Y:S01]  /*3e00*/  STG.E.U16 desc[UR6][R44.64+0x4], R40 ;  /* 0x000004282c007986 */ /* 0x000fe2000c101506 */
[----:B------:R-:W-:-:S03]  /*3e10*/  F2FP.BF16.F32.PACK_AB R29, R29, R90 ;  /* 0x0000005a1d1d723e */ /* 0x000fc600000010ff */
[----:B------:R-:W-:Y:S01]  /*3e20*/  STG.E.U16 desc[UR6][R44.64+0x6], R9 ;  /* 0x000006092c007986 */ /* 0x000fe2000c101506 */
[----:B------:R-:W-:-:S03]  /*3e30*/  F2FP.BF16.F32.PACK_AB R21, R21, R58 ;  /* 0x0000003a1515723e */ /* 0x000fc600000010ff */
[----:B------:R1:W-:Y:S01]  /*3e40*/  STG.E.U16 desc[UR6][R10.64+0x2], R6 ;  /* 0x000002060a007986 */ /* 0x0003e2000c101506 */
[----:B0-----:R-:W-:-:S03]  /*3e50*/  PRMT R7, R56, 0x7632, R7 ;  /* 0x0000763238077816 */ /* 0x001fc60000000007 */
[----:B------:R0:W-:Y:S01]  /*3e60*/  STG.E.U16 desc[UR6][R10.64+0x6], R8 ;  /* 0x000006080a007986 */ /* 0x0001e2000c101506 */
[--C-:B------:R-:W-:Y:S01]  /*3e70*/  FFMA.FTZ R63, R60, R63, R61.reuse ;  /* 0x0000003f3c3f7223 */ /* 0x100fe2000001003d */
[----:B------:R-:W-:Y:S01]  /*3e80*/  F2FP.BF16.F32.PACK_AB R28, R28, R89 ;  /* 0x000000591c1c723e */ /* 0x000fe200000010ff */
[----:B------:R-:W-:Y:S01]  /*3e90*/  FFMA.FTZ R65, R60, R65, R61 ;  /* 0x000000413c417223 */ /* 0x000fe2000001003d */
[----:B------:R-:W-:Y:S01]  /*3ea0*/  F2FP.BF16.F32.PACK_AB R59, R59, R62 ;  /* 0x0000003e3b3b723e */ /* 0x000fe200000010ff */
[----:B------:R-:W-:Y:S01]  /*3eb0*/  STG.E.U16 desc[UR6][R10.64], R34 ;  /* 0x000000220a007986 */ /* 0x000fe2000c101506 */
[----:B-1----:R-:W-:-:S03]  /*3ec0*/  PRMT R6, R30, 0x7632, R6 ;  /* 0x000076321e067816 */ /* 0x002fc60000000006 */
[----:B------:R-:W-:Y:S01]  /*3ed0*/  STG.E.U16 desc[UR6][R10.64+0x4], R41 ;  /* 0x000004290a007986 */ /* 0x000fe2000c101506 */
[----:B0-----:R-:W-:-:S03]  /*3ee0*/  PRMT R8, R57, 0x7632, R8 ;  /* 0x0000763239087816 */ /* 0x001fc60000000008 */
[----:B------:R-:W-:Y:S01]  /*3ef0*/  STG.E.U16 desc[UR6][R46.64], R33 ;  /* 0x000000212e007986 */ /* 0x000fe2000c101506 */
[----:B------:R-:W-:-:S03]  /*3f00*/  PRMT R9, R21, 0x7632, R9 ;  /* 0x0000763215097816 */ /* 0x000fc60000000009 */
[----:B------:R-:W-:Y:S01]  /*3f10*/  STG.E.U16 desc[UR6][R46.64+0x2], R23 ;  /* 0x000002172e007986 */ /* 0x000fe2000c101506 */
[----:B------:R-:W-:-:S03]  /*3f20*/  F2FP.BF16.F32.PACK_AB R26, R26, R88 ;  /* 0x000000581a1a723e */ /* 0x000fc600000010ff */
[----:B------:R-:W-:Y:S01]  /*3f30*/  STG.E.U16 desc[UR6][R46.64+0x4], R56 ;  /* 0x000004382e007986 */ /* 0x000fe2000c101506 */
[----:B------:R-:W-:-:S03]  /*3f40*/  F2FP.BF16.F32.PACK_AB R63, R63, R64 ;  /* 0x000000403f3f723e */ /* 0x000fc600000010ff */
[----:B------:R0:W-:Y:S01]  /*3f50*/  STG.E.U16 desc[UR6][R46.64+0x6], R7 ;  /* 0x000006072e007986 */ /* 0x0001e2000c101506 */
[----:B------:R-:W-:-:S03]  /*3f60*/  F2FP.BF16.F32.PACK_AB R24, R24, R87 ;  /* 0x000000571818723e */ /* 0x000fc600000010ff */
[----:B------:R1:W-:Y:S01]  /*3f70*/  STG.E.U16 desc[UR6][R12.64+0x2], R6 ;  /* 0x000002060c007986 */ /* 0x0003e2000c101506 */
[----:B------:R-:W-:-:S03]  /*3f80*/  F2FP.BF16.F32.PACK_AB R65, R65, R70 ;  /* 0x000000464141723e */ /* 0x000fc600000010ff */
[----:B------:R4:W-:Y:S01]  /*3f90*/  STG.E.U16 desc[UR6][R12.64+0x6], R8 ;  /* 0x000006080c007986 */ /* 0x0009e2000c101506 */
[----:B0-----:R-:W-:Y:S01]  /*3fa0*/  PRMT R7, R29, 0x7632, R7 ;  /* 0x000076321d077816 */ /* 0x001fe20000000007 */
[----:B------:R-:W-:Y:S01]  /*3fb0*/  FFMA.FTZ R66, R60, R66, R61 ;  /* 0x000000423c427223 */ /* 0x000fe2000001003d */
[----:B-1----:R-:W-:Y:S01]  /*3fc0*/  PRMT R6, R28, 0x7632, R6 ;  /* 0x000076321c067816 */ /* 0x002fe20000000006 */
[----:B------:R-:W-:Y:S01]  /*3fd0*/  STG.E.U16 desc[UR6][R12.64], R30 ;  /* 0x0000001e0c007986 */ /* 0x000fe2000c101506 */
[----:B----4-:R-:W-:-:S03]  /*3fe0*/  PRMT R8, R59, 0x7632, R8 ;  /* 0x000076323b087816 */ /* 0x010fc60000000008 */
[----:B------:R-:W-:Y:S01]  /*3ff0*/  STG.E.U16 desc[UR6][R12.64+0x4], R57 ;  /* 0x000004390c007986 */ /* 0x000fe2000c101506 */
[C-C-:B------:R-:W-:Y:S01]  /*4000*/  FFMA.FTZ R67, R60.reuse, R67, R61.reuse ;  /* 0x000000433c437223 */ /* 0x140fe2000001003d */
[----:B------:R-:W-:Y:S01]  /*4010*/  FFMA.FTZ R32, R60, R32, R61 ;  /* 0x000000203c207223 */ /* 0x000fe2000001003d */
[----:B------:R-:W-:Y:S01]  /*4020*/  PRMT R25, R26, 0x7632, R25 ;  /* 0x000076321a197816 */ /* 0x000fe20000000019 */
[----:B------:R-:W-:Y:S01]  /*4030*/  STG.E.U16 desc[UR6][R48.64], R29 ;  /* 0x0000001d30007986 */ /* 0x000fe2000c101506 */
[----:B------:R-:W-:-:S03]  /*4040*/  F2FP.BF16.F32.PACK_AB R5, R5, R86 ;  /* 0x000000560505723e */ /* 0x000fc600000010ff */
[----:B------:R0:W-:Y:S04]  /*4050*/  STG.E.U16 desc[UR6][R48.64+0x2], R7 ;  /* 0x0000020730007986 */ /* 0x0001e8000c101506 */
[----:B------:R-:W-:Y:S04]  /*4060*/  STG.E.U16 desc[UR6][R48.64+0x4], R21 ;  /* 0x0000041530007986 */ /* 0x000fe8000c101506 */
[----:B------:R-:W-:Y:S01]  /*4070*/  STG.E.U16 desc[UR6][R48.64+0x6], R9 ;  /* 0x0000060930007986 */ /* 0x000fe2000c101506 */
[----:B------:R-:W-:-:S03]  /*4080*/  F2FP.BF16.F32.PACK_AB R66, R66, R71 ;  /* 0x000000474242723e */ /* 0x000fc600000010ff */
[----:B------:R1:W-:Y:S01]  /*4090*/  STG.E.U16 desc[UR6][R14.64+0x2], R6 ;  /* 0x000002060e007986 */ /* 0x0003e2000c101506 */
[----:B0-----:R-:W-:-:S03]  /*40a0*/  PRMT R7, R63, 0x7632, R7 ;  /* 0x000076323f077816 */ /* 0x001fc60000000007 */
[----:B------:R0:W-:Y:S01]  /*40b0*/  STG.E.U16 desc[UR6][R14.64+0x6], R8 ;  /* 0x000006080e007986 */ /* 0x0001e2000c101506 */
[----:B------:R-:W-:Y:S02]  /*40c0*/  F2FP.BF16.F32.PACK_AB R2, R2, R85 ;  /* 0x000000550202723e */ /* 0x000fe400000010ff */
[----:B------:R-:W-:Y:S01]  /*40d0*/  F2FP.BF16.F32.PACK_AB R67, R67, R72 ;  /* 0x000000484343723e */ /* 0x000fe200000010ff */
[----:B------:R-:W-:Y:S01]  /*40e0*/  STG.E.U16 desc[UR6][R14.64], R28 ;  /* 0x0000001c0e007986 */ /* 0x000fe2000c101506 */
[----:B-1----:R-:W-:-:S03]  /*40f0*/  PRMT R6, R65, 0x7632, R6 ;  /* 0x0000763241067816 */ /* 0x002fc60000000006 */
[----:B------:R-:W-:Y:S01]  /*4100*/  STG.E.U16 desc[UR6][R14.64+0x4], R59 ;  /* 0x0000043b0e007986 */ /* 0x000fe2000c101506 */
[----:B0-----:R-:W-:-:S03]  /*4110*/  PRMT R8, R24, 0x7632, R8 ;  /* 0x0000763218087816 */ /* 0x001fc60000000008 */
[----:B------:R0:W-:Y:S01]  /*4120*/  STG.E.U16 desc[UR6][R50.64], R26 ;  /* 0x0000001a32007986 */ /* 0x0001e2000c101506 */
[----:B------:R-:W-:Y:S02]  /*4130*/  F2FP.BF16.F32.PACK_AB R0, R0, R84 ;  /* 0x000000540000723e */ /* 0x000fe400000010ff */
[----:B------:R-:W-:Y:S01]  /*4140*/  F2FP.BF16.F32.PACK_AB R32, R32, R73 ;  /* 0x000000492020723e */ /* 0x000fe200000010ff */
[----:B------:R-:W-:Y:S01]  /*4150*/  STG.E.U16 desc[UR6][R50.64+0x2], R25 ;  /* 0x0000021932007986 */ /* 0x000fe2000c101506 */
[----:B------:R-:W-:-:S03]  /*4160*/  PRMT R9, R2, 0x7632, R9 ;  /* 0x0000763202097816 */ /* 0x000fc60000000009 */
[----:B------:R-:W-:Y:S04]  /*4170*/  STG.E.U16 desc[UR6][R50.64+0x4], R63 ;  /* 0x0000043f32007986 */ /* 0x000fe8000c101506 */
[----:B------:R1:W-:Y:S01]  /*4180*/  STG.E.U16 desc[UR6][R50.64+0x6], R7 ;  /* 0x0000060732007986 */ /* 0x0003e2000c101506 */
[----:B0-----:R-:W-:-:S03]  /*4190*/  PRMT R26, R5, 0x7632, R26 ;  /* 0x00007632051a7816 */ /* 0x001fc6000000001a */
[----:B------:R-:W-:Y:S01]  /*41a0*/  STG.E.U16 desc[UR6][R16.64], R24 ;  /* 0x0000001810007986 */ /* 0x000fe2000c101506 */
[----:B------:R-:W-:-:S03]  /*41b0*/  PRMT R27, R0, 0x7632, R27 ;  /* 0x00007632001b7816 */ /* 0x000fc6000000001b */
[----:B------:R-:W-:Y:S04]  /*41c0*/  STG.E.U16 desc[UR6][R16.64+0x2], R8 ;  /* 0x0000020810007986 */ /* 0x000fe8000c101506 */
[----:B------:R-:W-:Y:S01]  /*41d0*/  STG.E.U16 desc[UR6][R16.64+0x4], R65 ;  /* 0x0000044110007986 */ /* 0x000fe2000c101506 */
[----:B-1----:R-:W-:-:S03]  /*41e0*/  PRMT R7, R66, 0x7632, R7 ;  /* 0x0000763242077816 */ /* 0x002fc60000000007 */
[----:B------:R0:W-:Y:S04]  /*41f0*/  STG.E.U16 desc[UR6][R16.64+0x6], R6 ;  /* 0x0000060610007986 */ /* 0x0001e8000c101506 */
[----:B------:R1:W-:Y:S04]  /*4200*/  STG.E.U16 desc[UR6][R52.64], R5 ;  /* 0x0000000534007986 */ /* 0x0003e8000c101506 */
[----:B------:R4:W-:Y:S01]  /*4210*/  STG.E.U16 desc[UR6][R52.64+0x2], R26 ;  /* 0x0000021a34007986 */ /* 0x0009e2000c101506 */
[----:B0-----:R-:W-:Y:S02]  /*4220*/  PRMT R6, R32, 0x7632, R6 ;  /* 0x0000763220067816 */ /* 0x001fe40000000006 */
[----:B-1----:R-:W-:Y:S01]  /*4230*/  PRMT R5, R67, 0x7632, R5 ;  /* 0x0000763243057816 */ /* 0x002fe20000000005 */
        /* <DEDUP_REMOVED lines=10> */
[----:B------:R-:W-:Y:S01]  /*42e0*/  ULOP3.LUT UR4, UR4, 0x1, URZ, 0x3c, !UPT ;  /* 0x0000000104047892 */ /* 0x000fe2000f8e3c3f */
[----:B--2---:R-:W-:-:S04]  /*42f0*/  IADD3 R3, P0, R3, 0x4, RZ ;  /* 0x0000000403037810 */ /* 0x004fc80007f1e0ff */
[----:B---3--:R-:W-:Y:S02]  /*4300*/  IADD3.X R4, RZ, R4, RZ, P0, !PT ;  /* 0x00000004ff047210 */ /* 0x008fe400007fe4ff */
[----:B------:R-:W-:-:S04]  /*4310*/  ISETP.GE.U32.AND P0, PT, R3, UR8, PT ;  /* 0x0000000803007c0c */ /* 0x000fc8000bf06070 */
[----:B------:R-:W-:-:S13]  /*4320*/  ISETP.GE.AND.EX P0, PT, R4, UR9, PT, P0 ;  /* 0x0000000904007c0c */ /* 0x000fda000bf06300 */
[----:B----4-:R-:W-:Y:S05]  /*4330*/  @!P0 BRA `(.L_x_1266) ;  /* 0xffffffbc00b08947 */ /* 0x010fea000383ffff */
[----:B------:R-:W-:Y:S05]  /*4340*/  EXIT ;  /* 0x000000000000794d */ /* 0x000fea0003800000 */
.L_x_1267:
        /* <DEDUP_REMOVED lines=11> */
.L_x_2769:


//--------------------- .text._ZN13group_norm_v214gn_cuda_kernelI13__nv_bfloat16Li320ELi3ELi32ELi10ELi4096ELb0ELi64ELi320ELi320ELi4ELb1ELi5ELb0ELb0ENS_16CompileConditionILi900EEEEEvPT_PKS4_S7_S7_flPfS8_Pj --------------------------
	.section	.text._ZN13group_norm_v214gn_cuda_kernelI13__nv_bfloat16Li320ELi3ELi32ELi10ELi4096ELb0ELi64ELi320ELi320ELi4ELb1ELi5ELb0ELb0ENS_16CompileConditionILi900EEEEEvPT_PKS4_S7_S7_flPfS8_Pj,"ax",@progbits
	.align	128
        .global         _ZN13group_norm_v214gn_cuda_kernelI13__nv_bfloat16Li320ELi3ELi32ELi10ELi4096ELb0ELi64ELi320ELi320ELi4ELb1ELi5ELb0ELb0ENS_16CompileConditionILi900EEEEEvPT_PKS4_S7_S7_flPfS8_Pj
        .type           _ZN13group_norm_v214gn_cuda_kernelI13__nv_bfloat16Li320ELi3ELi32ELi10ELi4096ELb0ELi64ELi320ELi320ELi4ELb1ELi5ELb0ELb0ENS_16CompileConditionILi900EEEEEvPT_PKS4_S7_S7_flPfS8_Pj,@function
        .size           _ZN13group_norm_v214gn_cuda_kernelI13__nv_bfloat16Li320ELi3ELi32ELi10ELi4096ELb0ELi64ELi320ELi320ELi4ELb1ELi5ELb0ELb0ENS_16CompileConditionILi900EEEEEvPT_PKS4_S7_S7_flPfS8_Pj,(.L_x_2770 - _ZN13group_norm_v214gn_cuda_kernelI13__nv_bfloat16Li320ELi3ELi32ELi10ELi4096ELb0ELi64ELi320ELi320ELi4ELb1ELi5ELb0ELb0ENS_16CompileConditionILi900EEEEEvPT_PKS4_S7_S7_flPfS8_Pj)
        .other          _ZN13group_norm_v214gn_cuda_kernelI13__nv_bfloat16Li320ELi3ELi32ELi10ELi4096ELb0ELi64ELi320ELi320ELi4ELb1ELi5ELb0ELb0ENS_16CompileConditionILi900EEEEEvPT_PKS4_S7_S7_flPfS8_Pj,@"STO_CUDA_ENTRY STV_DEFAULT"
_ZN13group_norm_v214gn_cuda_kernelI13__nv_bfloat16Li320ELi3ELi32ELi10ELi4096ELb0ELi64ELi320ELi320ELi4ELb1ELi5ELb0ELb0ENS_16CompileConditionILi900EEEEEvPT_PKS4_S7_S7_flPfS8_Pj:
.text._ZN13group_norm_v214gn_cuda_kernelI13__nv_bfloat16Li320ELi3ELi32ELi10ELi4096ELb0ELi64ELi320ELi320ELi4ELb1ELi5ELb0ELb0ENS_16CompileConditionILi900EEEEEvPT_PKS4_S7_S7_flPfS8_Pj:
        /* <DEDUP_REMOVED lines=20> */
[----:B------:R-:W-:-:S04]  /*0140*/  IMAD R0, R0, 0x28, R3 ;  /* 0x0000002800007824 */ /* 0x000fc800078e0203 */
[C---:B------:R-:W-:Y:S01]  /*0150*/  VIADD R4, R2.reuse, 0x2 ;  /* 0x0000000202047836 */ /* 0x040fe20000000000 */
[----:B------:R-:W-:Y:S01]  /*0160*/  LEA R0, R7, R0, 0x3 ;  /* 0x0000000007007211 */ /* 0x000fe200078e18ff */
[----:B------:R-:W-:-:S04]  /*0170*/  IMAD.WIDE.U32 R2, R2, -0x33333333, RZ ;  /* 0xcccccccd02027825 */ /* 0x000fc800078e00ff */
[----:B------:R-:W-:Y:S01]  /*0180*/  IMAD.WIDE.U32 R4, R4, -0x33333333, RZ ;  /* 0xcccccccd04047825 */ /* 0x000fe200078e00ff */
[----:B------:R-:W-:Y:S01]  /*0190*/  LOP3.LUT R3, R3, 0x1f8, RZ, 0xc0, !PT ;  /* 0x000001f803037812 */ /* 0x000fe200078ec0ff */
[----:B------:R0:W-:Y:S03]  /*01a0*/  STL [R1+0x130], R0 ;  /* 0x0001300001007387 */ /* 0x0001e60000100800 */
[----:B------:R-:W-:Y:S01]  /*01b0*/  LOP3.LUT R2, R5, 0xfffffff8, RZ, 0xc0, !PT ;  /* 0xfffffff805027812 */ /* 0x000fe200078ec0ff */
[----:B------:R1:W-:Y:S04]  /*01c0*/  STL [R1+0x138], R3 ;  /* 0x0001380301007387 */ /* 0x0003e80000100800 */
[----:B------:R1:W-:Y:S01]  /*01d0*/  STL [R1+0x134], R2 ;  /* 0x0001340201007387 */ /* 0x0003e20000100800 */
[----:B0-----:R-:W-:-:S03]  /*01e0*/  MOV R0, R6 ;  /* 0x0000000600007202 */ /* 0x001fc60000000f00 */
[----:B------:R1:W-:Y:S04]  /*01f0*/  STL [R1+0x94], RZ ;  /* 0x000094ff01007387 */ /* 0x0003e80000100800 */
.L_x_1278:
[----:B------:R-:W2:Y:S01]  /*0200*/  LDL R4, [R1+0x94] ;  /* 0x0000940001047983 */ /* 0x000ea20000100800 */
[----:B------:R-:W-:Y:S01]  /*0210*/  HFMA2.MMA R41, -RZ, RZ, 0, 0 ;  /* 0x00000000ff297435 */ /* 0x000fe200000001ff */
[----:B------:R-:W-:Y:S01]  /*0220*/  ULDC.64 UR8, c[0x0][0x218] ;  /* 0x0000860000087ab9 */ /* 0x000fe20000000a00 */
[----:B------:R-:W-:Y:S01]  /*0230*/  ULDC.64 UR10, c[0x0][0x228] ;  /* 0x00008a00000a7ab9 */ /* 0x000fe20000000a00 */
[----:B------:R-:W1:Y:S01]  /*0240*/  S2R R52, SR_TID.X ;  /* 0x0000000000347919 */ /* 0x000e620000002100 */
[----:B------:R-:W0:Y:S01]  /*0250*/  S2R R51, SR_CTAID.X ;  /* 0x0000000000337919 */ /* 0x000e220000002500 */
[----:B-1----:R-:W-:Y:S01]  /*0260*/  IMAD.WIDE.U32 R2, R52, -0x33333333, RZ ;  /* 0xcccccccd34027825 */ /* 0x002fe200078e00ff */
[----:B0-----:R-:W-:Y:S01]  /*0270*/  SHF.L.U32 R2, R51, 0x6, RZ ;  /* 0x0000000633027819 */ /* 0x001fe200000006ff */
[----:B------:R-:W-:Y:S03]  /*0280*/  STL [R1+0x13c], R51 ;  /* 0x00013c3301007387 */ /* 0x000fe60000100800 */
[----:B------:R-:W-:-:S02]  /*0290*/  SHF.R.U32.HI R3, RZ, 0x6, R3 ;  /* 0x00000006ff037819 */ /* 0x000fc40000011603 */
[----:B------:R-:W-:-:S03]  /*02a0*/  LOP3.LUT R2, R2, 0xfc0, RZ, 0xc0, !PT ;  /* 0x00000fc002027812 */ /* 0x000fc600078ec0ff */
[----:B------:R-:W-:Y:S01]  /*02b0*/  IMAD R40, R3, -0x50, R52 ;  /* 0xffffffb003287824 */ /* 0x000fe200078e0234 */
[----:B------:R-:W-:-:S03]  /*02c0*/  IADD3 R2, R2, R3, RZ ;  /* 0x0000000302027210 */ /* 0x000fc60007ffe0ff */
[----:B------:R-:W-:Y:S02]  /*02d0*/  IMAD.SHL.U32 R40, R40, 0x4, RZ ;  /* 0x0000000428287824 */ /* 0x000fe400078e00ff */
[----:B------:R-:W-:Y:S02]  /*02e0*/  IMAD R37, R2, 0x140, RZ ;  /* 0x0000014002257824 */ /* 0x000fe400078e02ff */
[----:B------:R-:W-:-:S03]  /*02f0*/  IMAD.WIDE.U32 R34, R0, 0x140000, R40 ;  /* 0x0014000000227825 */ /* 0x000fc600078e0028 */
[C---:B------:R-:W-:Y:S02]  /*0300*/  IADD3 R5, R37.reuse, 0xa00, RZ ;  /* 0x00000a0025057810 */ /* 0x040fe40007ffe0ff */
[C---:B------:R-:W-:Y:S02]  /*0310*/  IADD3 R2, P0, R37.reuse, R34, RZ ;  /* 0x0000002225027210 */ /* 0x040fe40007f1e0ff */
[C---:B------:R-:W-:Y:S02]  /*0320*/  IADD3 R19, R37.reuse, 0x1e00, RZ ;  /* 0x00001e0025137810 */ /* 0x040fe40007ffe0ff */
[C---:B------:R-:W-:Y:S02]  /*0330*/  IADD3 R23, R37.reuse, 0x2300, RZ ;  /* 0x0000230025177810 */ /* 0x040fe40007ffe0ff */
[C---:B------:R-:W-:Y:S02]  /*0340*/  IADD3 R29, R37.reuse, 0x3200, RZ ;  /* 0x00003200251d7810 */ /* 0x040fe40007ffe0ff */
[----:B------:R-:W-:Y:S01]  /*0350*/  IADD3 R31, R37, 0x3700, RZ ;  /* 0x00003700251f7810 */ /* 0x000fe20007ffe0ff */
[----:B--2---:R-:W-:-:S05]  /*0360*/  IMAD R3, R4, 0x140000, RZ ;  /* 0x0014000004037824 */ /* 0x004fca00078e02ff */
[----:B------:R-:W-:Y:S02]  /*0370*/  IADD3 R41, R35, R3, RZ ;  /* 0x0000000323297210 */ /* 0x000fe40007ffe0ff */
[----:B------:R-:W-:-:S03]  /*0380*/  IADD3 R3, R37, 0x500, RZ ;  /* 0x0000050025037810 */ /* 0x000fc60007ffe0ff */
[----:B------:R-:W-:Y:S01]  /*0390*/  IMAD.X R4, RZ, RZ, R41, P0 ;  /* 0x000000ffff047224 */ /* 0x000fe200000e0629 */
[----:B------:R-:W-:-:S04]  /*03a0*/  LEA R8, P0, R2, UR8, 0x1 ;  /* 0x0000000802087c11 */ /* 0x000fc8000f8008ff */
[----:B------:R-:W-:Y:S01]  /*03b0*/  LEA.HI.X R9, R2, UR9, R4, 0x1, P0 ;  /* 0x0000000902097c11 */ /* 0x000fe200080f0c04 */
[----:B------:R0:W-:Y:S01]  /*03c0*/  STL [R1+0x20], R4 ;  /* 0x0000200401007387 */ /* 0x0001e20000100800 */
[----:B------:R-:W-:-:S04]  /*03d0*/  IADD3 R3, P0, R3, R34, RZ ;  /* 0x0000002203037210 */ /* 0x000fc80007f1e0ff */
[----:B------:R-:W2:Y:S01]  /*03e0*/  LDG.E.64.CONSTANT R8, desc[UR6][R8.64] ;  /* 0x0000000608087981 */ /* 0x000ea2000c1e9b00 */
[----:B------:R-:W-:Y:S02]  /*03f0*/  IADD3.X R7, RZ, R41, RZ, P0, !PT ;  /* 0x00000029ff077210 */ /* 0x000fe400007fe4ff */
[----:B------:R-:W-:Y:S02]  /*0400*/  LEA R10, P0, R3, UR8, 0x1 ;  /* 0x00000008030a7c11 */ /* 0x000fe4000f8008ff */
[----:B0-----:R-:W-:Y:S01]  /*0410*/  IADD3 R4, P1, R5, R34, RZ ;  /* 0x0000002205047210 */ /* 0x001fe20007f3e0ff */
[----:B------:R0:W-:Y:S01]  /*0420*/  STL [R1+0xf4], R7 ;  /* 0x0000f40701007387 */ /* 0x0001e20000100800 */
[----:B------:R-:W-:Y:S02]  /*0430*/  LEA.HI.X R11, R3, UR9, R7, 0x1, P0 ;  /* 0x00000009030b7c11 */ /* 0x000fe400080f0c07 */
[----:B------:R-:W-:Y:S01]  /*0440*/  IADD3 R5, R37, 0xf00, RZ ;  /* 0x00000f0025057810 */ /* 0x000fe20007ffe0ff */
[----:B------:R-:W-:Y:S01]  /*0450*/  IMAD.X R6, RZ, RZ, R41, P1 ;  /* 0x000000ffff067224 */ /* 0x000fe200008e0629 */
[----:B------:R-:W-:-:S02]  /*0460*/  LEA R12, P1, R4, UR8, 0x1 ;  /* 0x00000008040c7c11 */ /* 0x000fc4000f8208ff */
[----:B------:R-:W3:Y:S01]  /*0470*/  LDG.E.64.CONSTANT R10, desc[UR6][R10.64] ;  /* 0x000000060a0a7981 */ /* 0x000ee2000c1e9b00 */
[-C--:B------:R-:W-:Y:S02]  /*0480*/  IADD3 R5, P0, R5, R34.reuse, RZ ;  /* 0x0000002205057210 */ /* 0x080fe40007f1e0ff */
[----:B0-----:R-:W-:Y:S01]  /*0490*/  IADD3 R7, R37, 0x1400, RZ ;  /* 0x0000140025077810 */ /* 0x001fe20007ffe0ff */
[----:B------:R0:W-:Y:S01]  /*04a0*/  STL [R1+0xf8], R6 ;  /* 0x0000f80601007387 */ /* 0x0001e20000100800 */
[----:B------:R-:W-:Y:S02]  /*04b0*/  LEA.HI.X R13, R4, UR9, R6, 0x1, P1 ;  /* 0x00000009040d7c11 */ /* 0x000fe400088f0c06 */
[----:B------:R-:W-:Y:S02]  /*04c0*/  IADD3.X R16, RZ, R41, RZ, P0, !PT ;  /* 0x00000029ff107210 */ /* 0x000fe400007fe4ff */
[----:B------:R-:W-:Y:S02]  /*04d0*/  LEA R14, P0, R5, UR8, 0x1 ;  /* 0x00000008050e7c11 */ /* 0x000fe4000f8008ff */
[----:B------:R-:W4:Y:S01]  /*04e0*/  LDG.E.64.CONSTANT R12, desc[UR6][R12.64] ;  /* 0x000000060c0c7981 */ /* 0x000f22000c1e9b00 */
[----:B0-----:R-:W-:-:S03]  /*04f0*/  IADD3 R6, P1, R7, R34, RZ ;  /* 0x0000002207067210 */ /* 0x001fc60007f3e0ff */
[----:B------:R0:W-:Y:S01]  /*0500*/  STL [R1+0xfc], R16 ;  /* 0x0000fc1001007387 */ /* 0x0001e20000100800 */
[----:B------:R-:W-:Y:S01]  /*0510*/  LEA.HI.X R15, R5, UR9, R16, 0x1, P0 ;  /* 0x00000009050f7c11 */ /* 0x000fe200080f0c10 */
[----:B------:R-:W-:-:S05]  /*0520*/  IMAD.X R7, RZ, RZ, R41, P1 ;  /* 0x000000ffff077224 */ /* 0x000fca00008e0629 */
[----:B------:R-:W4:Y:S01]  /*0530*/  LDG.E.64.CONSTANT R14, desc[UR6][R14.64] ;  /* 0x000000060e0e7981 */ /* 0x000f22000c1e9b00 */
[----:B0-----:R-:W-:-:S03]  /*0540*/  LEA R16, P0, R6, UR8, 0x1 ;  /* 0x0000000806107c11 */ /* 0x001fc6000f8008ff */
[----:B------:R0:W-:Y:S01]  /*0550*/  STL [R1+0x100], R7 ;  /* 0x0001000701007387 */ /* 0x0001e20000100800 */
[----:B------:R-:W-:Y:S02]  /*0560*/  LEA.HI.X R17, R6, UR9, R7, 0x1, P0 ;  /* 0x0000000906117c11 */ /* 0x000fe400080f0c07 */
[----:B------:R-:W-:-:S04]  /*0570*/  IADD3 R54, P1, R19, R34, RZ ;  /* 0x0000002213367210 */ /* 0x000fc80007f3e0ff */
[----:B------:R-:W4:Y:S01]  /*0580*/  LDG.E.64.CONSTANT R16, desc[UR6][R16.64] ;  /* 0x0000000610107981 */ /* 0x000f22000c1e9b00 */
[----:B0-----:R-:W-:-:S04]  /*0590*/  IADD3 R7, R37, 0x1900, RZ ;  /* 0x0000190025077810 */ /* 0x001fc80007ffe0ff */
[----:B------:R-:W-:-:S04]  /*05a0*/  IADD3 R7, P0, R7, R34, RZ ;  /* 0x0000002207077210 */ /* 0x000fc80007f1e0ff */
[----:B------:R-:W-:Y:S02]  /*05b0*/  IADD3.X R24, RZ, R41, RZ, P0, !PT ;  /* 0x00000029ff187210 */ /* 0x000fe400007fe4ff */
[----:B------:R-:W-:Y:S01]  /*05c0*/  LEA R18, P0, R7, UR8, 0x1 ;  /* 0x0000000807127c11 */ /* 0x000fe2000f8008ff */
[----:B------:R-:W-:-:S03]  /*05d0*/  IMAD.X R22, RZ, RZ, R41, P1 ;  /* 0x000000ffff167224 */ /* 0x000fc600008e0629 */
[----:B------:R-:W-:Y:S01]  /*05e0*/  LEA.HI.X R19, R7, UR9, R24, 0x1, P0 ;  /* 0x0000000907137c11 */ /* 0x000fe200080f0c18 */
[----:B------:R0:W-:Y:S01]  /*05f0*/  STL [R1+0x104], R24 ;  /* 0x0001041801007387 */ /* 0x0001e20000100800 */
[----:B------:R-:W-:-:S04]  /*0600*/  LEA R20, P1, R54, UR8, 0x1 ;  /* 0x0000000836147c11 */ /* 0x000fc8000f8208ff */
[----:B------:R-:W4:Y:S01]  /*0610*/  LDG.E.64.CONSTANT R18, desc[UR6][R18.64] ;  /* 0x0000000612127981 */ /* 0x000f22000c1e9b00 */
[----:B------:R-:W-:Y:S02]  /*0620*/  LEA.HI.X R21, R54, UR9, R22, 0x1, P1 ;  /* 0x0000000936157c11 */ /* 0x000fe400088f0c16 */
[-C--:B0-----:R-:W-:Y:S02]  /*0630*/  IADD3 R24, P0, R23, R34.reuse, RZ ;  /* 0x0000002217187210 */ /* 0x081fe40007f1e0ff */
[----:B------:R-:W-:Y:S01]  /*0640*/  IADD3 R23, R37, 0x2800, RZ ;  /* 0x0000280025177810 */ /* 0x000fe20007ffe0ff */
[----:B------:R0:W-:Y:S01]  /*0650*/  STL [R1+0x10c], R22 ;  /* 0x00010c1601007387 */ /* 0x0001e20000100800 */
[----:B------:R-:W-:Y:S02]  /*0660*/  IADD3.X R25, RZ, R41, RZ, P0, !PT ;  /* 0x00000029ff197210 */ /* 0x000fe400007fe4ff */
[----:B------:R-:W-:Y:S01]  /*0670*/  IADD3 R26, P1, R23, R34, RZ ;  /* 0x00000022171a7210 */ /* 0x000fe20007f3e0ff */
[----:B------:R-:W4:Y:S01]  /*0680*/  LDG.E.64.CONSTANT R20, desc[UR6][R20.64] ;  /* 0x0000000614147981 */ /* 0x000f22000c1e9b00 */
[----:B0-----:R-:W-:-:S03]  /*0690*/  LEA R22, P0, R24, UR8, 0x1 ;  /* 0x0000000818167c11 */ /* 0x001fc6000f8008ff */
[----:B------:R0:W-:Y:S01]  /*06a0*/  STL [R1+0x14], R24 ;  /* 0x0000141801007387 */ /* 0x0001e20000100800 */
[----:B------:R-:W-:Y:S01]  /*06b0*/  IMAD.X R27, RZ, RZ, R41, P1 ;  /* 0x000000ffff1b7224 */ /* 0x000fe200008e0629 */
[----:B------:R-:W-:Y:S02]  /*06c0*/  LEA.HI.X R23, R24, UR9, R25, 0x1, P0 ;  /* 0x0000000918177c11 */ /* 0x000fe400080f0c19 */
[----:B------:R1:W-:Y:S01]  /*06d0*/  STL [R1+0x110], R25 ;  /* 0x0001101901007387 */ /* 0x0003e20000100800 */
[----:B0-----:R-:W-:-:S03]  /*06e0*/  LEA R24, P0, R26, UR8, 0x1 ;  /* 0x000000081a187c11 */ /* 0x001fc6000f8008ff */
[----:B------:R-:W-:Y:S01]  /*06f0*/  STL [R1+0x18], R26 ;  /* 0x0000181a01007387 */ /* 0x000fe20000100800 */
[----:B-1----:R-:W-:-:S03]  /*0700*/  LEA.HI.X R25, R26, UR9, R27, 0x1, P0 ;  /* 0x000000091a197c11 */ /* 0x002fc600080f0c1b */
[----:B------:R0:W-:Y:S04]  /*0710*/  STL [R1+0x120], R27 ;  /* 0x0001201b01007387 */ /* 0x0001e80000100800 */
[----:B------:R-:W4:Y:S01]  /*0720*/  LDG.E.64.CONSTANT R22, desc[UR6][R22.64] ;  /* 0x0000000616167981 */ /* 0x000f22000c1e9b00 */
[----:B------:R-:W-:-:S03]  /*0730*/  IADD3 R30, P1, R29, R34, RZ ;  /* 0x000000221d1e7210 */ /* 0x000fc60007f3e0ff */
[----:B------:R-:W4:Y:S01]  /*0740*/  LDG.E.64.CONSTANT R24, desc[UR6][R24.64] ;  /* 0x0000000618187981 */ /* 0x000f22000c1e9b00 */
[----:B0-----:R-:W-:-:S04]  /*0750*/  IADD3 R27, R37, 0x2d00, RZ ;  /* 0x00002d00251b7810 */ /* 0x001fc80007ffe0ff */
[----:B------:R-:W-:-:S04]  /*0760*/  IADD3 R33, P0, R27, R34, RZ ;  /* 0x000000221b217210 */ /* 0x000fc80007f1e0ff */
[----:B------:R-:W-:Y:S02]  /*0770*/  IADD3.X R36, RZ, R41, RZ, P0, !PT ;  /* 0x00000029ff247210 */ /* 0x000fe400007fe4ff */
[C---:B------:R-:W-:Y:S01]  /*0780*/  LEA R26, P0, R33.reuse, UR8, 0x1 ;  /* 0x00000008211a7c11 */ /* 0x040fe2000f8008ff */
[----:B------:R-:W-:Y:S01]  /*0790*/  IMAD.X R32, RZ, RZ, R41, P1 ;  /* 0x000000ffff207224 */ /* 0x000fe200008e0629 */
[C---:B------:R-:W-:Y:S02]  /*07a0*/  LEA R28, P1, R30.reuse, UR8, 0x1 ;  /* 0x000000081e1c7c11 */ /* 0x040fe4000f8208ff */
[----:B------:R-:W-:Y:S01]  /*07b0*/  LEA.HI.X R27, R33, UR9, R36, 0x1, P0 ;  /* 0x00000009211b7c11 */ /* 0x000fe200080f0c24 */
[----:B------:R-:W-:Y:S01]  /*07c0*/  STL [R1+0x1c], R33 ;  /* 0x00001c2101007387 */ /* 0x000fe20000100800 */
[----:B------:R-:W-:-:S03]  /*07d0*/  LEA.HI.X R29, R30, UR9, R32, 0x1, P1 ;  /* 0x000000091e1d7c11 */ /* 0x000fc600088f0c20 */
[----:B------:R-:W-:Y:S04]  /*07e0*/  STL [R1+0x114], R36 ;  /* 0x0001142401007387 */ /* 0x000fe80000100800 */
[----:B------:R-:W-:Y:S04]  /*07f0*/  STL [R1+0x28], R30 ;  /* 0x0000281e01007387 */ /* 0x000fe80000100800 */
[----:B------:R0:W-:Y:S04]  /*0800*/  STL [R1+0x124], R32 ;  /* 0x0001242001007387 */ /* 0x0001e80000100800 */
[----:B------:R-:W4:Y:S04]  /*0810*/  LDG.E.64.CONSTANT R26, desc[UR6][R26.64] ;  /* 0x000000061a1a7981 */ /* 0x000f28000c1e9b00 */
[----:B------:R-:W4:Y:S01]  /*0820*/  LDG.E.64.CONSTANT R28, desc[UR6][R28.64] ;  /* 0x000000061c1c7981 */ /* 0x000f22000c1e9b00 */
[----:B0-----:R-:W-:-:S02]  /*0830*/  IADD3 R32, P0, R31, R34, RZ ;  /* 0x000000221f207210 */ /* 0x001fc40007f1e0ff */
[----:B------:R-:W-:Y:S02]  /*0840*/  IADD3 R31, R37, 0x3c00, RZ ;  /* 0x00003c00251f7810 */ /* 0x000fe40007ffe0ff */
[----:B------:R-:W-:Y:S02]  /*0850*/  IADD3.X R33, RZ, R41, RZ, P0, !PT ;  /* 0x00000029ff217210 */ /* 0x000fe400007fe4ff */
[C---:B------:R-:W-:Y:S02]  /*0860*/  LEA R30, P0, R32.reuse, UR8, 0x1 ;  /* 0x00000008201e7c11 */ /* 0x040fe4000f8008ff */
[----:B------:R-:W-:Y:S01]  /*0870*/  IADD3 R36, P1, R31, R34, RZ ;  /* 0x000000221f247210 */ /* 0x000fe20007f3e0ff */
[----:B------:R0:W-:Y:S01]  /*0880*/  STL [R1+0x2c], R32 ;  /* 0x00002c2001007387 */ /* 0x0001e20000100800 */
[----:B------:R-:W-:-:S03]  /*0890*/  LEA.HI.X R31, R32, UR9, R33, 0x1, P0 ;  /* 0x00000009201f7c11 */ /* 0x000fc600080f0c21 */
[----:B------:R-:W-:Y:S01]  /*08a0*/  IMAD.X R35, RZ, RZ, R41, P1 ;  /* 0x000000ffff237224 */ /* 0x000fe200008e0629 */
[----:B------:R1:W-:Y:S01]  /*08b0*/  STL [R1+0x118], R33 ;  /* 0x0001182101007387 */ /* 0x0003e20000100800 */
[----:B0-----:R-:W-:-:S03]  /*08c0*/  LEA R32, P0, R36, UR8, 0x1 ;  /* 0x0000000824207c11 */ /* 0x001fc6000f8008ff */
[----:B------:R0:W-:Y:S04]  /*08d0*/  STL [R1+0x70], R36 ;  /* 0x0000702401007387 */ /* 0x0001e80000100800 */
[----:B------:R-:W4:Y:S01]  /*08e0*/  LDG.E.64.CONSTANT R30, desc[UR6][R30.64] ;  /* 0x000000061e1e7981 */ /* 0x000f22000c1e9b00 */
[----:B-1----:R-:W-:-:S03]  /*08f0*/  LEA.HI.X R33, R36, UR9, R35, 0x1, P0 ;  /* 0x0000000924217c11 */ /* 0x002fc600080f0c23 */
[----:B------:R1:W-:Y:S01]  /*0900*/  STL [R1+0x128], R35 ;  /* 0x0001282301007387 */ /* 0x0003e20000100800 */
[----:B0-----:R-:W-:-:S03]  /*0910*/  IADD3 R36, R37, 0x4100, RZ ;  /* 0x0000410025247810 */ /* 0x001fc60007ffe0ff */
[----:B------:R-:W4:Y:S01]  /*0920*/  LDG.E.64.CONSTANT R32, desc[UR6][R32.64] ;  /* 0x0000000620207981 */ /* 0x000f22000c1e9b00 */
[-C--:B------:R-:W-:Y:S02]  /*0930*/  IADD3 R44, P0, R36, R34.reuse, RZ ;  /* 0x00000022242c7210 */ /* 0x080fe40007f1e0ff */
[----:B-1----:R-:W-:Y:S02]  /*0940*/  IADD3 R35, R37, 0x4600, RZ ;  /* 0x0000460025237810 */ /* 0x002fe40007ffe0ff */
[----:B------:R-:W-:Y:S02]  /*0950*/  IADD3.X R46, RZ, R41, RZ, P0, !PT ;  /* 0x00000029ff2e7210 */ /* 0x000fe400007fe4ff */
[----:B------:R-:W-:Y:S02]  /*0960*/  IADD3 R42, P1, R35, R34, RZ ;  /* 0x00000022232a7210 */ /* 0x000fe40007f3e0ff */
[----:B------:R-:W-:Y:S02]  /*0970*/  LEA R38, P0, R44, UR8, 0x1 ;  /* 0x000000082c267c11 */ /* 0x000fe4000f8008ff */
[----:B------:R-:W-:Y:S01]  /*0980*/  IADD3 R35, R37, 0x4b00, RZ ;  /* 0x00004b0025237810 */ /* 0x000fe20007ffe0ff */
[----:B------:R-:W-:Y:S01]  /*0990*/  IMAD.X R43, RZ, RZ, R41, P1 ;  /* 0x000000ffff2b7224 */ /* 0x000fe200008e0629 */
[----:B------:R-:W-:Y:S01]  /*09a0*/  LEA R36, P1, R42, UR8, 0x1 ;  /* 0x000000082a247c11 */ /* 0x000fe2000f8208ff */
[----:B------:R-:W-:Y:S01]  /*09b0*/  STL [R1+0x78], R44 ;  /* 0x0000782c01007387 */ /* 0x000fe20000100800 */
[----:B------:R-:W-:-:S02]  /*09c0*/  LEA.HI.X R39, R44, UR9, R46, 0x1, P0 ;  /* 0x000000092c277c11 */ /* 0x000fc400080f0c2e */
[----:B------:R-:W-:Y:S01]  /*09d0*/  LEA.HI.X R37, R42, UR9, R43, 0x1, P1 ;  /* 0x000000092a257c11 */ /* 0x000fe200088f0c2b */
[----:B------:R-:W-:Y:S04]  /*09e0*/  STL [R1+0x11c], R46 ;  /* 0x00011c2e01007387 */ /* 0x000fe80000100800 */
[----:B------:R0:W-:Y:S04]  /*09f0*/  STL [R1+0x80], R42 ;  /* 0x0000802a01007387 */ /* 0x0001e80000100800 */
[----:B------:R-:W4:Y:S01]  /*0a00*/  LDG.E.64.CONSTANT R36, desc[UR6][R36.64] ;  /* 0x0000000624247981 */ /* 0x000f22000c1e9b00 */
[----:B0-----:R-:W-:-:S03]  /*0a10*/  IADD3 R42, P0, R35, R34, RZ ;  /* 0x00000022232a7210 */ /* 0x001fc60007f1e0ff */
[----:B------:R0:W4:Y:S04]  /*0a20*/  LDG.E.64.CONSTANT R34, desc[UR6][R38.64] ;  /* 0x0000000626227981 */ /* 0x000128000c1e9b00 */
[----:B------:R1:W-:Y:S04]  /*0a30*/  STL [R1+0x12c], R43 ;  /* 0x00012c2b01007387 */ /* 0x0003e80000100800 */
[----:B------:R-:W-:Y:S01]  /*0a40*/  STL [R1+0x7c], R42 ;  /* 0x00007c2a01007387 */ /* 0x000fe20000100800 */
[----:B-1----:R-:W-:-:S05]  /*0a50*/  IADD3.X R43, RZ, R41, RZ, P0, !PT ;  /* 0x00000029ff2b7210 */ /* 0x002fca00007fe4ff */
[----:B------:R-:W-:Y:S01]  /*0a60*/  STL [R1+0x108], R43 ;  /* 0x0001082b01007387 */ /* 0x000fe20000100800 */
[C---:B--2---:R-:W-:Y:S02]  /*0a70*/  PRMT R45, R9.reuse, 0x7632, R45 ;  /* 0x00007632092d7816 */ /* 0x044fe4000000002d */
[----:B------:R-:W-:Y:S01]  /*0a80*/  SHF.L.U32 R55, R9, 0x10, RZ ;  /* 0x0000001009377819 */ /* 0x000fe200000006ff */
[C---:B------:R-:W-:Y:S01]  /*0a90*/  IMAD.U32 R56, R8.reuse, 0x10000, RZ ;  /* 0x0001000008387824 */ /* 0x040fe200078e00ff */
[----:B------:R-:W-:Y:S02]  /*0aa0*/  PRMT R50, R8, 0x7632, R50 ;  /* 0x0000763208327816 */ /* 0x000fe40000000032 */
[----:B------:R-:W-:Y:S01]  /*0ab0*/  SHF.L.U32 R45, R45, 0x10, RZ ;  /* 0x000000102d2d7819 */ /* 0x000fe200000006ff */
[----:B------:R-:W-:Y:S01]  /*0ac0*/  FADD.FTZ R46, RZ, R55 ;  /* 0x00000037ff2e7221 */ /* 0x000fe20000010000 */
[----:B------:R-:W-:Y:S01]  /*0ad0*/  FFMA.FTZ R44, R55, R55, RZ ;  /* 0x00000037372c7223 */ /* 0x000fe200000100ff */
[----:B------:R-:W-:Y:S01]  /*0ae0*/  SHF.L.U32 R50, R50, 0x10, RZ ;  /* 0x0000001032327819 */ /* 0x000fe200000006ff */
[----:B------:R-:W-:Y:S01]  /*0af0*/  FADD.FTZ R48, RZ, R56 ;  /* 0x00000038ff307221 */ /* 0x000fe20000010000 */
[----:B------:R-:W-:Y:S01]  /*0b00*/  FFMA.FTZ R47, R56, R56, RZ ;  /* 0x00000038382f7223 */ /* 0x000fe200000100ff */
[----:B------:R-:W-:Y:S01]  /*0b10*/  FADD.FTZ R46, R46, R45 ;  /* 0x0000002d2e2e7221 */ /* 0x000fe20000010000 */
[--C-:B------:R-:W-:Y:S01]  /*0b20*/  FFMA.FTZ R45, R45, R45, R44.reuse ;  /* 0x0000002d2d2d7223 */ /* 0x100fe2000001002c */
[----:B---3--:R-:W-:Y:S01]  /*0b30*/  PRMT R44, R10, 0x7632, R44 ;  /* 0x000076320a2c7816 */ /* 0x008fe2000000002c */
[----:B------:R-:W-:Y:S01]  /*0b40*/  FADD.FTZ R48, R48, R50 ;  /* 0x0000003230307221 */ /* 0x000fe20000010000 */
[----:B------:R-:W-:-:S02]  /*0b50*/  IMAD.U32 R60, R10, 0x10000, RZ ;  /* 0x000100000a3c7824 */ /* 0x000fc400078e00ff */
[--C-:B------:R-:W-:Y:S01]  /*0b60*/  FFMA.FTZ R50, R50, R50, R47.reuse ;  /* 0x0000003232327223 */ /* 0x100fe2000001002f */
[----:B------:R-:W-:Y:S02]  /*0b70*/  SHF.L.U32 R44, R44, 0x10, RZ ;  /* 0x000000102c2c7819 */ /* 0x000fe400000006ff */
[C---:B------:R-:W-:Y:S01]  /*0b80*/  SHF.L.U32 R51, R11.reuse, 0x10, RZ ;  /* 0x000000100b337819 */ /* 0x040fe200000006ff */
[----:B------:R-:W-:Y:S01]  /*0b90*/  FADD.FTZ R48, R48, R60 ;  /* 0x0000003c30307221 */ /* 0x000fe20000010000 */
[----:B------:R-:W-:Y:S01]  /*0ba0*/  PRMT R47, R11, 0x7632, R47 ;  /* 0x000076320b2f7816 */ /* 0x000fe2000000002f */
[----:B------:R-:W-:Y:S01]  /*0bb0*/  FFMA.FTZ R50, R60, R60, R50 ;  /* 0x0000003c3c327223 */ /* 0x000fe20000010032 */
[----:B----4-:R-:W-:Y:S01]  /*0bc0*/  SHF.L.U32 R59, R12, 0x10, RZ ;  /* 0x000000100c3b7819 */ /* 0x010fe200000006ff */
[----:B------:R-:W-:Y:S01]  /*0bd0*/  FADD.FTZ R48, R48, R44 ;  /* 0x0000002c30307221 */ /* 0x000fe20000010000 */
[----:B------:R-:W-:Y:S01]  /*0be0*/  PRMT R49, R12, 0x7632, R49 ;  /* 0x000076320c317816 */ /* 0x000fe20000000031 */
[----:B------:R-:W-:-:S02]  /*0bf0*/  IMAD.U32 R47, R47, 0x10000, RZ ;  /* 0x000100002f2f7824 */ /* 0x000fc400078e00ff */
[----:B------:R-:W-:Y:S01]  /*0c00*/  FADD.FTZ R46, R46, R51 ;  /* 0x000000332e2e7221 */ /* 0x000fe20000010000 */
[----:B------:R-:W-:Y:S01]  /*0c10*/  FFMA.FTZ R44, R44, R44, R50 ;  /* 0x0000002c2c2c7223 */ /* 0x000fe20000010032 */
[----:B------:R-:W-:Y:S01]  /*0c20*/  FFMA.FTZ R45, R51, R51, R45 ;  /* 0x00000033332d7223 */ /* 0x000fe2000001002d */
[----:B------:R-:W-:Y:S01]  /*0c30*/  SHF.L.U32 R49, R49, 0x10, RZ ;  /* 0x0000001031317819 */ /* 0x000fe200000006ff */
[----:B------:R-:W-:Y:S01]  /*0c40*/  FADD.FTZ R48, R48, R59 ;  /* 0x0000003b30307221 */ /* 0x000fe20000010000 */
[----:B------:R-:W-:Y:S01]  /*0c50*/  FADD.FTZ R46, R46, R47 ;  /* 0x0000002f2e2e7221 */ /* 0x000fe20000010000 */
[----:B------:R-:W-:Y:S01]  /*0c60*/  FFMA.FTZ R44, R59, R59, R44 ;  /* 0x0000003b3b2c7223 */ /* 0x000fe2000001002c */
[----:B------:R-:W-:Y:S01]  /*0c70*/  FFMA.FTZ R47, R47, R47, R45 ;  /* 0x0000002f2f2f7223 */ /* 0x000fe2000001002d */
[----:B------:R-:W-:Y:S01]  /*0c80*/  SHF.L.U32 R58, R14, 0x10, RZ ;  /* 0x000000100e3a7819 */ /* 0x000fe200000006ff */
[----:B------:R-:W-:Y:S01]  /*0c90*/  FADD.FTZ R48, R48, R49 ;  /* 0x0000003130307221 */ /* 0x000fe20000010000 */
[----:B------:R-:W-:Y:S01]  /*0ca0*/  PRMT R45, R14, 0x7632, R45 ;  /* 0x000076320e2d7816 */ /* 0x000fe2000000002d */
[----:B------:R-:W-:-:S02]  /*0cb0*/  FFMA.FTZ R49, R49, R49, R44 ;  /* 0x0000003131317223 */ /* 0x000fc4000001002c */
[----:B------:R-:W-:Y:S02]  /*0cc0*/  FADD.FTZ R48, R48, R58 ;  /* 0x0000003a30307221 */ /* 0x000fe40000010000 */
[----:B------:R-:W-:Y:S02]  /*0cd0*/  IMAD.U32 R45, R45, 0x10000, RZ ;  /* 0x000100002d2d7824 */ /* 0x000fe400078e00ff */
[----:B------:R-:W-:Y:S01]  /*0ce0*/  FFMA.FTZ R49, R58, R58, R49 ;  /* 0x0000003a3a317223 */ /* 0x000fe20000010031 */
[----:B------:R1:W-:Y:S01]  /*0cf0*/  STL [R1+0x9c], R51 ;  /* 0x00009c3301007387 */ /* 0x0003e20000100800 */
[----:B------:R-:W-:Y:S01]  /*0d00*/  FADD.FTZ R48, R48, R45 ;  /* 0x0000002d30307221 */ /* 0x000fe20000010000 */
[C---:B------:R-:W-:Y:S01]  /*0d10*/  PRMT R50, R16.reuse, 0x7632, R50 ;  /* 0x0000763210327816 */ /* 0x040fe20000000032 */
[----:B------:R-:W-:Y:S01]  /*0d20*/  FFMA.FTZ R45, R45, R45, R49 ;  /* 0x0000002d2d2d7223 */ /* 0x000fe20000010031 */
[----:B------:R-:W-:Y:S02]  /*0d30*/  SHF.L.U32 R53, R13, 0x10, RZ ;  /* 0x000000100d357819 */ /* 0x000fe400000006ff */
[----:B-1----:R-:W-:-:S02]  /*0d40*/  SHF.L.U32 R51, R16, 0x10, RZ ;  /* 0x0000001010337819 */ /* 0x002fc400000006ff */
[----:B------:R-:W-:Y:S02]  /*0d50*/  SHF.L.U32 R50, R50, 0x10, RZ ;  /* 0x0000001032327819 */ /* 0x000fe400000006ff */
        /* <DEDUP_REMOVED lines=11> */
[----:B------:R-:W-:Y:S01]  /*0e10*/  FFMA.FTZ R44, R44, R44, R47 ;  /* 0x0000002c2c2c7223 */ /* 0x000fe2000001002f */
[----:B------:R1:W-:Y:S01]  /*0e20*/  STL [R1+0x90], R53 ;  /* 0x0000903501007387 */ /* 0x0003e20000100800 */
[----:B------:R-:W-:Y:S01]  /*0e30*/  SHF.L.U32 R45, R45, 0x10, RZ ;  /* 0x000000102d2d7819 */ /* 0x000fe200000006ff */
[----:B------:R-:W-:Y:S01]  /*0e40*/  FADD.FTZ R48, R48, R57 ;  /* 0x0000003930307221 */ /* 0x000fe20000010000 */
[----:B------:R-:W-:Y:S01]  /*0e50*/  PRMT R47, R15, 0x7632, R47 ;  /* 0x000076320f2f7816 */ /* 0x000fe2000000002f */
[----:B------:R-:W-:Y:S01]  /*0e60*/  FFMA.FTZ R50, R57, R57, R50 ;  /* 0x0000003939327223 */ /* 0x000fe20000010032 */
[----:B------:R2:W-:Y:S01]  /*0e70*/  STL [R1+0x60], R51 ;  /* 0x0000603301007387 */ /* 0x0005e20000100800 */
[----:B------:R-:W-:Y:S01]  /*0e80*/  FADD.FTZ R48, R48, R45 ;  /* 0x0000002d30307221 */ /* 0x000fe20000010000 */
[C---:B------:R-:W-:Y:S01]  /*0e90*/  PRMT R49, R20.reuse, 0x7632, R49 ;  /* 0x0000763214317816 */ /* 0x040fe20000000031 */
[----:B-1----:R-:W-:Y:S01]  /*0ea0*/  IMAD.U32 R53, R15, 0x10000, RZ ;  /* 0x000100000f357824 */ /* 0x002fe200078e00ff */
[----:B------:R-:W-:Y:S01]  /*0eb0*/  SHF.L.U32 R47, R47, 0x10, RZ ;  /* 0x000000102f2f7819 */ /* 0x000fe200000006ff */
[----:B------:R-:W-:Y:S01]  /*0ec0*/  FFMA.FTZ R45, R45, R45, R50 ;  /* 0x0000002d2d2d7223 */ /* 0x000fe20000010032 */
[----:B--2---:R-:W-:Y:S01]  /*0ed0*/  SHF.L.U32 R51, R20, 0x10, RZ ;  /* 0x0000001014337819 */ /* 0x004fe200000006ff */
[----:B------:R-:W-:Y:S01]  /*0ee0*/  FADD.FTZ R46, R46, R53 ;  /* 0x000000352e2e7221 */ /* 0x000fe20000010000 */
[----:B------:R-:W-:Y:S01]  /*0ef0*/  FFMA.FTZ R44, R53, R53, R44 ;  /* 0x00000035352c7223 */ /* 0x000fe2000001002c */
[----:B------:R-:W-:Y:S01]  /*0f00*/  STL [R1+0x88], R53 ;  /* 0x0000883501007387 */ /* 0x000fe20000100800 */
[----:B------:R-:W-:-:S02]  /*0f10*/  IMAD.U32 R49, R49, 0x10000, RZ ;  /* 0x0001000031317824 */ /* 0x000fc400078e00ff */
[----:B------:R-:W-:Y:S01]  /*0f20*/  FADD.FTZ R48, R48, R51 ;  /* 0x0000003330307221 */ /* 0x000fe20000010000 */
[----:B------:R-:W-:Y:S01]  /*0f30*/  FADD.FTZ R46, R46, R47 ;  /* 0x0000002f2e2e7221 */ /* 0x000fe20000010000 */
[----:B------:R-:W-:Y:S01]  /*0f40*/  STL [R1+0x64], R57 ;  /* 0x0000643901007387 */ /* 0x000fe20000100800 */
[----:B------:R-:W-:Y:S01]  /*0f50*/  FFMA.FTZ R45, R51, R51, R45 ;  /* 0x00000033332d7223 */ /* 0x000fe2000001002d */
[--C-:B------:R-:W-:Y:S02]  /*0f60*/  FFMA.FTZ R47, R47, R47, R44.reuse ;  /* 0x0000002f2f2f7223 */ /* 0x100fe4000001002c */
[----:B------:R1:W-:Y:S01]  /*0f70*/  STL [R1+0x68], R51 ;  /* 0x0000683301007387 */ /* 0x0003e20000100800 */
[----:B------:R-:W-:Y:S01]  /*0f80*/  FADD.FTZ R48, R48, R49 ;  /* 0x0000003130307221 */ /* 0x000fe20000010000 */
[----:B------:R-:W-:Y:S01]  /*0f90*/  FFMA.FTZ R49, R49, R49, R45 ;  /* 0x0000003131317223 */ /* 0x000fe2000001002d */
[C---:B------:R-:W-:Y:S02]  /*0fa0*/  PRMT R44, R22.reuse, 0x7632, R44 ;  /* 0x00007632162c7816 */ /* 0x040fe4000000002c */
[----:B-1----:R-:W-:-:S02]  /*0fb0*/  SHF.L.U32 R51, R22, 0x10, RZ ;  /* 0x0000001016337819 */ /* 0x002fc400000006ff */
[----:B------:R-:W-:-:S03]  /*0fc0*/  SHF.L.U32 R44, R44, 0x10, RZ ;  /* 0x000000102c2c7819 */ /* 0x000fc600000006ff */
[----:B------:R-:W-:Y:S01]  /*0fd0*/  FADD.FTZ R48, R48, R51 ;  /* 0x0000003330307221 */ /* 0x000fe20000010000 */
[----:B------:R-:W-:Y:S01]  /*0fe0*/  FFMA.FTZ R49, R51, R51, R49 ;  /* 0x0000003333317223 */ /* 0x000fe20000010031 */
[----:B------:R1:W-:Y:S01]  /*0ff0*/  STL [R1+0x5c], R51 ;  /* 0x00005c3301007387 */ /* 0x0003e20000100800 */
[----:B------:R-:W-:Y:S01]  /*1000*/  PRMT R50, R24, 0x7632, R50 ;  /* 0x0000763218327816 */ /* 0x000fe20000000032 */
[----:B------:R-:W-:Y:S01]  /*1010*/  FADD.FTZ R48, R48, R44 ;  /* 0x0000002c30307221 */ /* 0x000fe20000010000 */
[----:B------:R-:W-:Y:S01]  /*1020*/  FFMA.FTZ R44, R44, R44, R49 ;  /* 0x0000002c2c2c7223 */ /* 0x000fe20000010031 */
[----:B------:R-:W-:Y:S02]  /*1030*/  SHF.L.U32 R53, R17, 0x10, RZ ;  /* 0x0000001011357819 */ /* 0x000fe400000006ff */
[----:B------:R-:W-:Y:S02]  /*1040*/  SHF.L.U32 R50, R50, 0x10, RZ ;  /* 0x0000001032327819 */ /* 0x000fe400000006ff */
[----:B-1----:R-:W-:-:S02]  /*1050*/  SHF.L.U32 R51, R24, 0x10, RZ ;  /* 0x0000001018337819 */ /* 0x002fc400000006ff */
[----:B------:R-:W-:-:S03]  /*1060*/  PRMT R45, R17, 0x7632, R45 ;  /* 0x00007632112d7816 */ /* 0x000fc6000000002d */
[----:B------:R-:W-:Y:S01]  /*1070*/  FADD.FTZ R48, R48, R51 ;  /* 0x0000003330307221 */ /* 0x000fe20000010000 */
[----:B------:R-:W-:Y:S01]  /*1080*/  FFMA.FTZ R44, R51, R51, R44 ;  /* 0x00000033332c7223 */ /* 0x000fe2000001002c */
[----:B------:R-:W-:Y:S02]  /*1090*/  IMAD.U32 R45, R45, 0x10000, RZ ;  /* 0x000100002d2d7824 */ /* 0x000fe400078e00ff */
[----:B------:R-:W-:Y:S01]  /*10a0*/  FADD.FTZ R46, R46, R53 ;  /* 0x000000352e2e7221 */ /* 0x000fe20000010000 */
[----:B------:R-:W-:Y:S01]  /*10b0*/  FADD.FTZ R48, R48, R50 ;  /* 0x0000003230307221 */ /* 0x000fe20000010000 */
[----:B------:R-:W-:Y:S01]  /*10c0*/  FFMA.FTZ R50, R50, R50, R44 ;  /* 0x0000003232327223 */ /* 0x000fe2000001002c */
[----:B------:R-:W-:Y:S01]  /*10d0*/  FFMA.FTZ R47, R53, R53, R47 ;  /* 0x00000035352f7223 */ /* 0x000fe2000001002f */
[----:B------:R-:W-:Y:S01]  /*10e0*/  FADD.FTZ R46, R46, R45 ;  /* 0x0000002d2e2e7221 */ /* 0x000fe20000010000 */
[----:B------:R1:W-:Y:S01]  /*10f0*/  STL [R1+0x84], R53 ;  /* 0x0000843501007387 */ /* 0x0003e20000100800 */
[----:B------:R-:W-:-:S02]  /*1100*/  SHF.L.U32 R57, R26, 0x10, RZ ;  /* 0x000000101a397819 */ /* 0x000fc400000006ff */
[----:B------:R-:W-:Y:S01]  /*1110*/  PRMT R44, R26, 0x7632, R44 ;  /* 0x000076321a2c7816 */ /* 0x000fe2000000002c */
[--C-:B------:R-:W-:Y:S01]  /*1120*/  FFMA.FTZ R45, R45, R45, R47.reuse ;  /* 0x0000002d2d2d7223 */ /* 0x100fe2000001002f */
[----:B------:R-:W-:Y:S01]  /*1130*/  PRMT R47, R19, 0x7632, R47 ;  /* 0x00007632132f7816 */ /* 0x000fe2000000002f */
[----:B------:R-:W-:Y:S01]  /*1140*/  FADD.FTZ R48, R48, R57 ;  /* 0x0000003930307221 */ /* 0x000fe20000010000 */
[----:B------:R-:W-:Y:S01]  /*1150*/  SHF.L.U32 R44, R44, 0x10, RZ ;  /* 0x000000102c2c7819 */ /* 0x000fe200000006ff */
[----:B------:R-:W-:Y:S01]  /*1160*/  FFMA.FTZ R50, R57, R57, R50 ;  /* 0x0000003939327223 */ /* 0x000fe20000010032 */
[----:B-1----:R-:W-:Y:S01]  /*1170*/  SHF.L.U32 R53, R19, 0x10, RZ ;  /* 0x0000001013357819 */ /* 0x002fe200000006ff */
[----:B------:R1:W-:Y:S01]  /*1180*/  STL [R1+0x10], R51 ;  /* 0x0000103301007387 */ /* 0x0003e20000100800 */
[----:B------:R-:W-:Y:S01]  /*1190*/  PRMT R49, R28, 0x7632, R49 ;  /* 0x000076321c317816 */ /* 0x000fe20000000031 */
[----:B------:R-:W-:Y:S01]  /*11a0*/  FADD.FTZ R48, R48, R44 ;  /* 0x0000002c30307221 */ /* 0x000fe20000010000 */
[----:B------:R-:W-:-:S02]  /*11b0*/  IMAD.U32 R47, R47, 0x10000, RZ ;  /* 0x000100002f2f7824 */ /* 0x000fc400078e00ff */
[----:B------:R-:W-:Y:S01]  /*11c0*/  FADD.FTZ R46, R46, R53 ;  /* 0x000000352e2e7221 */ /* 0x000fe20000010000 */
[----:B------:R-:W-:Y:S01]  /*11d0*/  FFMA.FTZ R44, R44, R44, R50 ;  /* 0x0000002c2c2c7223 */ /* 0x000fe20000010032 */
[----:B------:R-:W-:Y:S01]  /*11e0*/  FFMA.FTZ R45, R53, R53, R45 ;  /* 0x00000035352d7223 */ /* 0x000fe2000001002d */
[----:B-1----:R-:W-:Y:S02]  /*11f0*/  SHF.L.U32 R51, R28, 0x10, RZ ;  /* 0x000000101c337819 */ /* 0x002fe400000006ff */
[----:B------:R-:W-:Y:S01]  /*1200*/  SHF.L.U32 R49, R49, 0x10, RZ ;  /* 0x0000001031317819 */ /* 0x000fe200000006ff */
[----:B------:R-:W-:Y:S02]  /*1210*/  FADD.FTZ R46, R46, R47 ;  /* 0x0000002f2e2e7221 */ /* 0x000fe40000010000 */
[----:B------:R-:W-:Y:S01]  /*1220*/  FADD.FTZ R48, R48, R51 ;  /* 0x0000003330307221 */ /* 0x000fe20000010000 */
[----:B------:R-:W-:Y:S01]  /*1230*/  FFMA.FTZ R44, R51, R51, R44 ;  /* 0x00000033332c7223 */ /* 0x000fe2000001002c */
[----:B------:R1:W-:Y:S01]  /*1240*/  STL [R1+0x74], R53 ;  /* 0x0000743501007387 */ /* 0x0003e20000100800 */
[----:B------:R-:W-:Y:S01]  /*1250*/  FFMA.FTZ R47, R47, R47, R45 ;  /* 0x0000002f2f2f7223 */ /* 0x000fe2000001002d */
[----:B------:R-:W-:Y:S01]  /*1260*/  FADD.FTZ R48, R48, R49 ;  /* 0x0000003130307221 */ /* 0x000fe20000010000 */
[----:B------:R-:W-:Y:S01]  /*1270*/  PRMT R45, R30, 0x7632, R45 ;  /* 0x000076321e2d7816 */ /* 0x000fe2000000002d */
[----:B------:R-:W-:Y:S01]  /*1280*/  FFMA.FTZ R49, R49, R49, R44 ;  /* 0x0000003131317223 */ /* 0x000fe2000001002c */
[----:B0-----:R-:W-:-:S02]  /*1290*/  LEA R38, P0, R42, UR8, 0x1 ;  /* 0x000000082a267c11 */ /* 0x001fc4000f8008ff */
[----:B-1----:R-:W-:Y:S01]  /*12a0*/  SHF.L.U32 R53, R30, 0x10, RZ ;  /* 0x000000101e357819 */ /* 0x002fe200000006ff */
[----:B------:R-:W-:Y:S01]  /*12b0*/  IMAD.U32 R45, R45, 0x10000, RZ ;  /* 0x000100002d2d7824 */ /* 0x000fe200078e00ff */
[----:B------:R-:W-:Y:S01]  /*12c0*/  LEA.HI.X R39, R42, UR9, R43, 0x1, P0 ;  /* 0x000000092a277c11 */ /* 0x000fe200080f0c2b */
[----:B------:R0:W-:Y:S02]  /*12d0*/  STL [R1+0x50], R57 ;  /* 0x0000503901007387 */ /* 0x0001e40000100800 */
[----:B------:R-:W-:Y:S01]  /*12e0*/  FADD.FTZ R48, R48, R53 ;  /* 0x0000003530307221 */ /* 0x000fe20000010000 */
[----:B------:R-:W-:Y:S01]  /*12f0*/  FFMA.FTZ R49, R53, R53, R49 ;  /* 0x0000003535317223 */ /* 0x000fe20000010031 */
[----:B------:R-:W-:Y:S01]  /*1300*/  PRMT R50, R32, 0x7632, R50 ;  /* 0x0000763220327816 */ /* 0x000fe20000000032 */
[----:B------:R-:W2:Y:S01]  /*1310*/  LDG.E.64.CONSTANT R38, desc[UR6][R38.64] ;  /* 0x0000000626267981 */ /* 0x000ea2000c1e9b00 */
[----:B------:R-:W-:Y:S01]  /*1320*/  FADD.FTZ R48, R48, R45 ;  /* 0x0000002d30307221 */ /* 0x000fe20000010000 */
[----:B------:R-:W-:Y:S01]  /*1330*/  FFMA.FTZ R45, R45, R45, R49 ;  /* 0x0000002d2d2d7223 */ /* 0x000fe20000010031 */
[----:B------:R-:W-:Y:S01]  /*1340*/  SHF.L.U32 R61, R23, 0x10, RZ ;  /* 0x00000010173d7819 */ /* 0x000fe200000006ff */
[----:B------:R-:W-:Y:S01]  /*1350*/  ULDC.64 UR8, c[0x0][0x220] ;  /* 0x0000880000087ab9 */ /* 0x000fe20000000a00 */
[----:B0-----:R-:W-:Y:S01]  /*1360*/  SHF.L.U32 R57, R32, 0x10, RZ ;  /* 0x0000001020397819 */ /* 0x001fe200000006ff */
[----:B------:R0:W-:Y:S01]  /*1370*/  STL [R1+0x58], R51 ;  /* 0x0000583301007387 */ /* 0x0001e20000100800 */
[----:B------:R-:W-:-:S03]  /*1380*/  SHF.L.U32 R50, R50, 0x10, RZ ;  /* 0x0000001032327819 */ /* 0x000fc600000006ff */
[----:B------:R-:W-:Y:S01]  /*1390*/  FADD.FTZ R48, R48, R57 ;  /* 0x0000003930307221 */ /* 0x000fe20000010000 */
[----:B------:R-:W-:Y:S01]  /*13a0*/  FFMA.FTZ R45, R57, R57, R45 ;  /* 0x00000039392d7223 */ /* 0x000fe2000001002d */
[----:B------:R1:W-:Y:S01]  /*13b0*/  STL [R1+0xc], R53 ;  /* 0x00000c3501007387 */ /* 0x0003e20000100800 */
[----:B0-----:R-:W-:Y:S01]  /*13c0*/  SHF.L.U32 R51, R21, 0x10, RZ ;  /* 0x0000001015337819 */ /* 0x001fe200000006ff */
[----:B------:R-:W-:Y:S01]  /*13d0*/  FADD.FTZ R48, R48, R50 ;  /* 0x0000003230307221 */ /* 0x000fe20000010000 */
[----:B------:R-:W-:-:S03]  /*13e0*/  FFMA.FTZ R50, R50, R50, R45 ;  /* 0x0000003232327223 */ /* 0x000fc6000001002d */
[----:B------:R0:W-:Y:S01]  /*13f0*/  STL [R1+0x6c], R51 ;  /* 0x00006c3301007387 */ /* 0x0001e20000100800 */
[----:B------:R-:W-:Y:S01]  /*1400*/  FADD.FTZ R46, R46, R51 ;  /* 0x000000332e2e7221 */ /* 0x000fe20000010000 */
[----:B------:R-:W-:Y:S01]  /*1410*/  FFMA.FTZ R47, R51, R51, R47 ;  /* 0x00000033332f7223 */ /* 0x000fe2000001002f */
[----:B-1----:R-:W-:Y:S02]  /*1420*/  SHF.L.U32 R53, R36, 0x10, RZ ;  /* 0x0000001024357819 */ /* 0x002fe400000006ff */
[C---:B------:R-:W-:Y:S01]  /*1430*/  PRMT R45, R34.reuse, 0x7632, R45 ;  /* 0x00007632222d7816 */ /* 0x040fe2000000002d */
[----:B0-----:R-:W-:-:S03]  /*1440*/  IMAD.U32 R51, R34, 0x10000, RZ ;  /* 0x0001000022337824 */ /* 0x001fc600078e00ff */
[----:B------:R-:W-:Y:S01]  /*1450*/  SHF.L.U32 R45, R45, 0x10, RZ ;  /* 0x000000102d2d7819 */ /* 0x000fe200000006ff */
[----:B------:R-:W-:Y:S01]  /*1460*/  FADD.FTZ R48, R48, R51 ;  /* 0x0000003330307221 */ /* 0x000fe20000010000 */
[----:B------:R-:W-:Y:S01]  /*1470*/  FFMA.FTZ R50, R51, R51, R50 ;  /* 0x0000003333327223 */ /* 0x000fe20000010032 */
[----:B------:R-:W-:Y:S02]  /*1480*/  STL [R1+0x54], R61 ;  /* 0x0000543d01007387 */ /* 0x000fe40000100800 */
[----:B------:R-:W-:Y:S02]  /*1490*/  FADD.FTZ R48, R48, R45 ;  /* 0x0000002d30307221 */ /* 0x000fe40000010000 */
[----:B------:R0:W-:Y:S01]  /*14a0*/  STL [R1+0x4], R51 ;  /* 0x0000043301007387 */ /* 0x0001e20000100800 */
[----:B------:R-:W-:-:S03]  /*14b0*/  FFMA.FTZ R45, R45, R45, R50 ;  /* 0x0000002d2d2d7223 */ /* 0x000fc60000010032 */
[----:B------:R1:W-:Y:S04]  /*14c0*/  STL [R1+0x8], R53 ;  /* 0x0000083501007387 */ /* 0x0003e80000100800 */
[----:B0-----:R0:W5:Y:S04]  /*14d0*/  LDL.LU R51, [R1+0x13c] ;  /* 0x00013c0001337983 */ /* 0x0011680000300800 */
[----:B------:R-:W3:Y:S01]  /*14e0*/  LDL R50, [R1+0x130] ;  /* 0x0001300001327983 */ /* 0x000ee20000100800 */
[----:B------:R-:W-:Y:S02]  /*14f0*/  SHF.L.U32 R42, R40, 0x1, RZ ;  /* 0x00000001282a7819 */ /* 0x000fe400000006ff */
[----:B------:R-:W-:-:S02]  /*1500*/  SHF.R.U32.HI R43, RZ, 0x1f, R40 ;  /* 0x0000001fff2b7819 */ /* 0x000fc40000011628 */
[C---:B------:R-:W-:Y:S02]  /*1510*/  IADD3 R40, P0, R42.reuse, UR8, RZ ;  /* 0x000000082a287c10 */ /* 0x040fe4000ff1e0ff */
[----:B------:R-:W-:Y:S02]  /*1520*/  IADD3 R42, P1, R42, UR10, RZ ;  /* 0x0000000a2a2a7c10 */ /* 0x000fe4000ff3e0ff */
[C---:B------:R-:W-:Y:S02]  /*1530*/  IADD3.X R41, R43.reuse, UR9, RZ, P0, !PT ;  /* 0x000000092b297c10 */ /* 0x040fe400087fe4ff */
[----:B------:R-:W-:-:S04]  /*1540*/  IADD3.X R43, R43, UR11, RZ, P1, !PT ;  /* 0x0000000b2b2b7c10 */ /* 0x000fc80008ffe4ff */
[----:B------:R-:W5:Y:S04]  /*1550*/  LDG.E.64.CONSTANT R40, desc[UR6][R40.64] ;  /* 0x0000000628287981 */ /* 0x000f68000c1e9b00 */
[----:B------:R-:W5:Y:S01]  /*1560*/  LDG.E.64.CONSTANT R42, desc[UR6][R42.64] ;  /* 0x000000062a2a7981 */ /* 0x000f62000c1e9b00 */
[----:B------:R-:W-:-:S04]  /*1570*/  PRMT R44, R21, 0x7632, R44 ;  /* 0x00007632152c7816 */ /* 0x000fc8000000002c */
[----:B------:R-:W-:-:S05]  /*1580*/  SHF.L.U32 R44, R44, 0x10, RZ ;  /* 0x000000102c2c7819 */ /* 0x000fca00000006ff */
[----:B------:R-:W-:Y:S01]  /*1590*/  FADD.FTZ R46, R46, R44 ;  /* 0x0000002c2e2e7221 */ /* 0x000fe20000010000 */
[--C-:B------:R-:W-:Y:S01]  /*15a0*/  FFMA.FTZ R44, R44, R44, R47.reuse ;  /* 0x0000002c2c2c7223 */ /* 0x100fe2000001002f */
[----:B------:R-:W-:Y:S02]  /*15b0*/  PRMT R47, R23, 0x7632, R47 ;  /* 0x00007632172f7816 */ /* 0x000fe4000000002f */
        /* <DEDUP_REMOVED lines=9> */
[----:B------:R-:W-:Y:S01]  /*1650*/  FFMA.FTZ R45, R49, R49, R45 ;  /* 0x00000031312d7223 */ /* 0x000fe2000001002d */
[----:B------:R-:W-:Y:S01]  /*1660*/  FADD.FTZ R49, R48, R49 ;  /* 0x0000003130317221 */ /* 0x000fe20000010000 */
[----:B-1----:R-:W-:-:S02]  /*1670*/  SHF.L.U32 R53, R25, 0x10, RZ ;  /* 0x0000001019357819 */ /* 0x002fc400000006ff */
[----:B------:R-:W-:-:S03]  /*1680*/  PRMT R48, R25, 0x7632, R48 ;  /* 0x0000763219307816 */ /* 0x000fc60000000030 */
[----:B------:R-:W-:Y:S01]  /*1690*/  FADD.FTZ R46, R46, R53 ;  /* 0x000000352e2e7221 */ /* 0x000fe20000010000 */
[----:B------:R-:W-:Y:S01]  /*16a0*/  SHF.L.U32 R48, R48, 0x10, RZ ;  /* 0x0000001030307819 */ /* 0x000fe200000006ff */
[----:B------:R1:W-:Y:S04]  /*16b0*/  STL [R1+0x4c], R53 ;  /* 0x00004c3501007387 */ /* 0x0003e80000100800 */
[----:B------:R-:W-:Y:S01]  /*16c0*/  FADD.FTZ R46, R46, R48 ;  /* 0x000000302e2e7221 */ /* 0x000fe20000010000 */
[----:B------:R-:W-:Y:S01]  /*16d0*/  ISETP.GT.U32.AND P0, PT, R52, 0x7f, PT ;  /* 0x0000007f3400780c */ /* 0x000fe20003f04070 */
[----:B------:R-:W-:Y:S01]  /*16e0*/  BSSY B0, `(.L_x_1268) ;  /* 0x000007f000007945 */ /* 0x000fe20003800000 */
[C---:B--2---:R-:W-:Y:S01]  /*16f0*/  PRMT R44, R38.reuse, 0x7632, R44 ;  /* 0x00007632262c7816 */ /* 0x044fe2000000002c */
[----:B------:R-:W-:-:S03]  /*1700*/  IMAD.U32 R61, R38, 0x10000, RZ ;  /* 0x00010000263d7824 */ /* 0x000fc600078e00ff */
[----:B------:R-:W-:Y:S01]  /*1710*/  SHF.L.U32 R44, R44, 0x10, RZ ;  /* 0x000000102c2c7819 */ /* 0x000fe200000006ff */
[----:B------:R-:W-:Y:S01]  /*1720*/  FFMA.FTZ R45, R61, R61, R45 ;  /* 0x0000003d3d2d7223 */ /* 0x000fe2000001002d */
[----:B------:R-:W-:-:S03]  /*1730*/  FADD.FTZ R49, R49, R61 ;  /* 0x0000003d31317221 */ /* 0x000fc60000010000 */
[----:B------:R-:W-:Y:S01]  /*1740*/  FFMA.FTZ R45, R44, R44, R45 ;  /* 0x0000002c2c2d7223 */ /* 0x000fe2000001002d */
[----:B------:R-:W-:Y:S01]  /*1750*/  FADD.FTZ R44, R49, R44 ;  /* 0x0000002c312c7221 */ /* 0x000fe20000010000 */
[--C-:B------:R-:W-:Y:S01]  /*1760*/  FFMA.FTZ R49, R53, R53, R47.reuse ;  /* 0x0000003535317223 */ /* 0x100fe2000001002f */
[C---:B-1----:R-:W-:Y:S02]  /*1770*/  SHF.L.U32 R53, R27.reuse, 0x10, RZ ;  /* 0x000000101b357819 */ /* 0x042fe400000006ff */
[----:B------:R-:W-:Y:S01]  /*1780*/  PRMT R47, R27, 0x7632, R47 ;  /* 0x000076321b2f7816 */ /* 0x000fe2000000002f */
[----:B------:R-:W-:Y:S01]  /*1790*/  FFMA.FTZ R49, R48, R48, R49 ;  /* 0x0000003030317223 */ /* 0x000fe20000010031 */
[----:B------:R-:W-:-:S03]  /*17a0*/  SHF.L.U32 R48, R29, 0x10, RZ ;  /* 0x000000101d307819 */ /* 0x000fc600000006ff */
[----:B------:R-:W-:Y:S02]  /*17b0*/  IMAD.U32 R47, R47, 0x10000, RZ ;  /* 0x000100002f2f7824 */ /* 0x000fe400078e00ff */
[----:B------:R-:W-:-:S04]  /*17c0*/  FFMA.FTZ R49, R53, R53, R49 ;  /* 0x0000003535317223 */ /* 0x000fc80000010031 */
[----:B------:R-:W-:Y:S01]  /*17d0*/  FFMA.FTZ R49, R47, R47, R49 ;  /* 0x0000002f2f317223 */ /* 0x000fe20000010031 */
[----:B------:R-:W-:Y:S04]  /*17e0*/  STL [R1+0x48], R53 ;  /* 0x0000483501007387 */ /* 0x000fe80000100800 */
[----:B------:R-:W-:Y:S04]  /*17f0*/  STL [R1+0x44], R48 ;  /* 0x0000443001007387 */ /* 0x000fe80000100800 */
[----:B---3--:R1:W-:Y:S02]  /*1800*/  STS.64 [R50], R44 ;  /* 0x0000002c32007388 */ /* 0x0083e40000000a00 */
[----:B-1----:R-:W-:Y:S01]  /*1810*/  FADD.FTZ R45, R46, R53 ;  /* 0x000000352e2d7221 */ /* 0x002fe20000010000 */
[----:B------:R-:W-:-:S03]  /*1820*/  PRMT R44, R29, 0x7632, R44 ;  /* 0x000076321d2c7816 */ /* 0x000fc6000000002c */
[----:B------:R-:W-:Y:S01]  /*1830*/  FADD.FTZ R45, R45, R47 ;  /* 0x0000002f2d2d7221 */ /* 0x000fe20000010000 */
[----:B------:R-:W-:-:S03]  /*1840*/  SHF.L.U32 R44, R44, 0x10, RZ ;  /* 0x000000102c2c7819 */ /* 0x000fc600000006ff */
[----:B------:R-:W-:Y:S01]  /*1850*/  FADD.FTZ R47, R45, R48 ;  /* 0x000000302d2f7221 */ /* 0x000fe20000010000 */
[----:B------:R-:W-:Y:S01]  /*1860*/  FFMA.FTZ R45, R48, R48, R49 ;  /* 0x00000030302d7223 */ /* 0x000fe20000010031 */
[C---:B------:R-:W-:Y:S02]  /*1870*/  SHF.L.U32 R48, R31.reuse, 0x10, RZ ;  /* 0x000000101f307819 */ /* 0x040fe400000006ff */
[----:B------:R-:W-:Y:S01]  /*1880*/  PRMT R46, R31, 0x7632, R46 ;  /* 0x000076321f2e7816 */ /* 0x000fe2000000002e */
[----:B------:R-:W-:Y:S01]  /*1890*/  FADD.FTZ R47, R47, R44 ;  /* 0x0000002c2f2f7221 */ /* 0x000fe20000010000 */
[----:B------:R-:W-:Y:S02]  /*18a0*/  FFMA.FTZ R45, R44, R44, R45 ;  /* 0x0000002c2c2d7223 */ /* 0x000fe4000001002d */
[----:B------:R-:W-:Y:S01]  /*18b0*/  SHF.L.U32 R44, R46, 0x10, RZ ;  /* 0x000000102e2c7819 */ /* 0x000fe200000006ff */
[----:B------:R-:W-:Y:S01]  /*18c0*/  FADD.FTZ R46, R47, R48 ;  /* 0x000000302f2e7221 */ /* 0x000fe20000010000 */
[----:B------:R-:W-:-:S03]  /*18d0*/  FFMA.FTZ R45, R48, R48, R45 ;  /* 0x00000030302d7223 */ /* 0x000fc6000001002d */
[----:B------:R-:W-:Y:S01]  /*18e0*/  FADD.FTZ R46, R46, R44 ;  /* 0x0000002c2e2e7221 */ /* 0x000fe20000010000 */
[--C-:B------:R-:W-:Y:S01]  /*18f0*/  FFMA.FTZ R44, R44, R44, R45.reuse ;  /* 0x0000002c2c2c7223 */ /* 0x100fe2000001002d */
[C---:B------:R-:W-:Y:S01]  /*1900*/  PRMT R45, R33.reuse, 0x7632, R45 ;  /* 0x00007632212d7816 */ /* 0x040fe2000000002d */
[----:B------:R-:W-:-:S03]  /*1910*/  IMAD.U32 R47, R33, 0x10000, RZ ;  /* 0x00010000212f7824 */ /* 0x000fc600078e00ff */
[----:B------:R-:W-:Y:S01]  /*1920*/  SHF.L.U32 R45, R45, 0x10, RZ ;  /* 0x000000102d2d7819 */ /* 0x000fe200000006ff */
[----:B------:R-:W-:Y:S01]  /*1930*/  FADD.FTZ R46, R46, R47 ;  /* 0x0000002f2e2e7221 */ /* 0x000fe20000010000 */
[----:B------:R-:W-:Y:S01]  /*1940*/  FFMA.FTZ R44, R47, R47, R44 ;  /* 0x0000002f2f2c7223 */ /* 0x000fe2000001002c */
[----:B------:R-:W-:Y:S02]  /*1950*/  STL [R1+0x30], R48 ;  /* 0x0000303001007387 */ /* 0x000fe40000100800 */
[----:B------:R-:W-:Y:S01]  /*1960*/  FADD.FTZ R46, R46, R45 ;  /* 0x0000002d2e2e7221 */ /* 0x000fe20000010000 */
[--C-:B------:R-:W-:Y:S01]  /*1970*/  FFMA.FTZ R45, R45, R45, R44.reuse ;  /* 0x0000002d2d2d7223 */ /* 0x100fe2000001002c */
[----:B------:R1:W-:Y:S01]  /*1980*/  STL [R1+0x34], R47 ;  /* 0x0000342f01007387 */ /* 0x0003e20000100800 */
[----:B------:R-:W-:-:S04]  /*1990*/  PRMT R44, R35, 0x7632, R44 ;  /* 0x00007632232c7816 */ /* 0x000fc8000000002c */
[----:B------:R-:W-:Y:S02]  /*19a0*/  SHF.L.U32 R44, R44, 0x10, RZ ;  /* 0x000000102c2c7819 */ /* 0x000fe400000006ff */
[----:B-1----:R-:W-:-:S05]  /*19b0*/  SHF.L.U32 R47, R35, 0x10, RZ ;  /* 0x00000010232f7819 */ /* 0x002fca00000006ff */
[----:B------:R-:W-:Y:S01]  /*19c0*/  FADD.FTZ R46, R46, R47 ;  /* 0x0000002f2e2e7221 */ /* 0x000fe20000010000 */
[----:B------:R-:W-:Y:S01]  /*19d0*/  FFMA.FTZ R45, R47, R47, R45 ;  /* 0x0000002f2f2d7223 */ /* 0x000fe2000001002d */
[----:B------:R1:W-:Y:S02]  /*19e0*/  STL [R1+0x40], R47 ;  /* 0x0000402f01007387 */ /* 0x0003e40000100800 */
[----:B------:R-:W-:Y:S01]  /*19f0*/  FADD.FTZ R46, R46, R44 ;  /* 0x0000002c2e2e7221 */ /* 0x000fe20000010000 */
[--C-:B------:R-:W-:Y:S01]  /*1a00*/  FFMA.FTZ R44, R44, R44, R45.reuse ;  /* 0x0000002c2c2c7223 */ /* 0x100fe2000001002d */
[C---:B------:R-:W-:Y:S02]  /*1a10*/  PRMT R45, R37.reuse, 0x7632, R45 ;  /* 0x00007632252d7816 */ /* 0x040fe4000000002d */
[----:B-1----:R-:W-:-:S03]  /*1a20*/  SHF.L.U32 R47, R37, 0x10, RZ ;  /* 0x00000010252f7819 */ /* 0x002fc600000006ff */
[----:B------:R-:W-:Y:S02]  /*1a30*/  IMAD.U32 R45, R45, 0x10000, RZ ;  /* 0x000100002d2d7824 */ /* 0x000fe400078e00ff */
[----:B------:R1:W-:Y:S01]  /*1a40*/  STL [R1+0x3c], R47 ;  /* 0x00003c2f01007387 */ /* 0x0003e20000100800 */
[----:B------:R-:W-:Y:S01]  /*1a50*/  FADD.FTZ R46, R46, R47 ;  /* 0x0000002f2e2e7221 */ /* 0x000fe20000010000 */
[----:B------:R-:W-:-:S03]  /*1a60*/  FFMA.FTZ R44, R47, R47, R44 ;  /* 0x0000002f2f2c7223 */ /* 0x000fc6000001002c */
[----:B------:R-:W-:Y:S01]  /*1a70*/  FADD.FTZ R46, R46, R45 ;  /* 0x0000002d2e2e7221 */ /* 0x000fe20000010000 */
[----:B-1----:R-:W-:Y:S01]  /*1a80*/  SHF.L.U32 R47, R39, 0x10, RZ ;  /* 0x00000010272f7819 */ /* 0x002fe200000006ff */
[--C-:B------:R-:W-:Y:S01]  /*1a90*/  FFMA.FTZ R45, R45, R45, R44.reuse ;  /* 0x0000002d2d2d7223 */ /* 0x100fe2000001002c */
[----:B------:R-:W-:-:S03]  /*1aa0*/  PRMT R44, R39, 0x7632, R44 ;  /* 0x00007632272c7816 */ /* 0x000fc6000000002c */
[----:B------:R-:W-:Y:S01]  /*1ab0*/  STL [R1+0x38], R47 ;  /* 0x0000382f01007387 */ /* 0x000fe20000100800 */
[----:B------:R-:W-:Y:S01]  /*1ac0*/  SHF.L.U32 R44, R44, 0x10, RZ ;  /* 0x000000102c2c7819 */ /* 0x000fe200000006ff */
[----:B------:R-:W-:Y:S01]  /*1ad0*/  FFMA.FTZ R45, R47, R47, R45 ;  /* 0x0000002f2f2d7223 */ /* 0x000fe2000001002d */
[----:B------:R-:W-:-:S03]  /*1ae0*/  FADD.FTZ R46, R46, R47 ;  /* 0x0000002f2e2e7221 */ /* 0x000fc60000010000 */
[----:B------:R-:W-:Y:S01]  /*1af0*/  FFMA.FTZ R45, R44, R44, R45 ;  /* 0x0000002c2c2d7223 */ /* 0x000fe2000001002d */
[----:B------:R-:W-:-:S05]  /*1b00*/  FADD.FTZ R44, R46, R44 ;  /* 0x0000002c2e2c7221 */ /* 0x000fca0000010000 */
[----:B------:R1:W-:Y:S02]  /*1b10*/  STS.64 [R50+0xc80], R44 ;  /* 0x000c802c32007388 */ /* 0x0003e40000000a00 */
[----:B-1----:R-:W-:Y:S01]  /*1b20*/  CS2R R44, SRZ ;  /* 0x00000000002c7805 */ /* 0x002fe2000001ff00 */
[----:B------:R-:W-:Y:S06]  /*1b30*/  BAR.SYNC.DEFER_BLOCKING 0x0 ;  /* 0x0000000000007b1d */ /* 0x000fec0000010000 */
[----:B0-----:R-:W-:Y:S05]  /*1b40*/  @P0 BRA `(.L_x_1269) ;  /* 0x0000000000e00947 */ /* 0x001fea0003800000 */
[----:B------:R-:W-:Y:S01]  /*1b50*/  SHF.R.U32.HI R45, RZ, 0x2, R52 ;  /* 0x00000002ff2d7819 */ /* 0x000fe20000011634 */
[----:B------:R-:W0:Y:S04]  /*1b60*/  S2R R48, SR_CgaCtaId ;  /* 0x0000000000307919 */ /* 0x000e280000008800 */
        /* <DEDUP_REMOVED lines=34> */
[----:B------:R-:W-:Y:S01]  /*1d90*/  IADD3 R44, R44, R45, RZ ;  /* 0x0000002d2c2c7210 */ /* 0x000fe20007ffe0ff */
[C---:B------:R-:W-:Y:S01]  /*1da0*/  IMAD.IADD R50, R45.reuse, 0x1, R50 ;  /* 0x000000012d327824 */ /* 0x040fe200078e0232 */
[C---:B------:R-:W-:Y:S02]  /*1db0*/  IADD3 R46, R45.reuse, R46, RZ ;  /* 0x0000002e2d2e7210 */ /* 0x040fe40007ffe0ff */
[C---:B------:R-:W-:Y:S02]  /*1dc0*/  IADD3 R49, R45.reuse, R49, RZ ;  /* 0x000000312d317210 */ /* 0x040fe40007ffe0ff */
[----:B------:R-:W-:Y:S02]  /*1dd0*/  IADD3 R48, R45, R48, RZ ;  /* 0x000000302d307210 */ /* 0x000fe40007ffe0ff */
[----:B------:R-:W0:Y:S04]  /*1de0*/  LDS.64 R44, [R44] ;  /* 0x000000002c2c7984 */ /* 0x000e280000000a00 */
[----:B------:R-:W1:Y:S01]  /*1df0*/  LDS.64 R46, [R46] ;  /* 0x000000002e2e7984 */ /* 0x000e620000000a00 */
[----:B0-----:R-:W-:Y:S01]  /*1e00*/  FADD.FTZ R44, RZ, R44 ;  /* 0x0000002cff2c7221 */ /* 0x001fe20000010000 */
[----:B------:R-:W-:-:S03]  /*1e10*/  FADD.FTZ R45, RZ, R45 ;  /* 0x0000002dff2d7221 */ /* 0x000fc60000010000 */
[----:B-1----:R-:W-:Y:S01]  /*1e20*/  FADD.FTZ R46, R44, R46 ;  /* 0x0000002e2c2e7221 */ /* 0x002fe20000010000 */
        /* <DEDUP_REMOVED lines=10> */
.L_x_1269:
[----:B------:R-:W-:Y:S05]  /*1ed0*/  BSYNC B0 ;  /* 0x0000000000007941 */ /* 0x000fea0003800000 */
.L_x_1268:
        /* <DEDUP_REMOVED lines=15> */
[----:B------:R-:W-:-:S04]  /*1fd0*/  SHF.R.U32.HI R47, RZ, 0x2, R52 ;  /* 0x00000002ff2f7819 */ /* 0x000fc80000011634 */
[----:B------:R-:W-:-:S03]  /*1fe0*/  SHF.L.U32 R47, R47, 0x6, RZ ;  /* 0x000000062f2f7819 */ /* 0x000fc600000006ff */
[----:B------:R-:W1:Y:S01]  /*1ff0*/  LDC.64 R48, c[0x0][0x248] ;  /* 0x00009200ff307b82 */ /* 0x000e620000000a00 */
[----:B-----5:R-:W-:Y:S01]  /*2000*/  LOP3.LUT R47, R47, 0xffffffc0, R51, 0xe2, !PT ;  /* 0xffffffc02f2f7812 */ /* 0x020fe200078ee233 */
[----:B0-----:R-:W-:-:S05]  /*2010*/  IMAD R46, R46, UR4, R50 ;  /* 0x000000042e2e7c24 */ /* 0x001fca000f8e0232 */
[----:B------:R-:W-:-:S05]  /*2020*/  LEA R46, R46, R47, 0xb ;  /* 0x0000002f2e2e7211 */ /* 0x000fca00078e58ff */
[----:B------:R-:W-:-:S04]  /*2030*/  IMAD.SHL.U32 R46, R46, 0x2, RZ ;  /* 0x000000022e2e7824 */ /* 0x000fc800078e00ff */
[----:B-1----:R-:W-:-:S05]  /*2040*/  IMAD.WIDE.U32 R46, R46, 0x4, R48 ;  /* 0x000000042e2e7825 */ /* 0x002fca00078e0030 */
[----:B------:R0:W-:Y:S02]  /*2050*/  STG.E.64 desc[UR6][R46.64], R44 ;  /* 0x0000002c2e007986 */ /* 0x0001e4000c101b06 */
.L_x_1271:
[----:B------:R-:W-:Y:S05]  /*2060*/  BSYNC B0 ;  /* 0x0000000000007941 */ /* 0x000fea0003800000 */
.L_x_1270:
[----:B------:R-:W-:Y:S06]  /*2070*/  BAR.SYNC.DEFER_BLOCKING 0x0 ;  /* 0x0000000000007b1d */ /* 0x000fec0000010000 */
[----:B------:R-:W-:Y:S05]  /*2080*/  @P2 BRA `(.L_x_1272) ;  /* 0x00000000003c2947 */ /* 0x000fea0003800000 */
[----:B0-----:R-:W0:Y:S01]  /*2090*/  LDC.64 R44, c[0x0][0x250] ;  /* 0x00009400ff2c7b82 */ /* 0x001e220000000a00 */
[----:B-----5:R-:W-:Y:S02]  /*20a0*/  ISETP.NE.AND P1, PT, R51, RZ, PT ;  /* 0x000000ff3300720c */ /* 0x020fe40003f25270 */
[----:B------:R-:W-:-:S04]  /*20b0*/  MOV R46, 0x7fffffc1 ;  /* 0x7fffffc1002e7802 */ /* 0x000fc80000000f00 */
[----:B------:R-:W-:Y:S01]  /*20c0*/  SEL R46, R46, 0x1, !P1 ;  /* 0x000000012e2e7807 */ /* 0x000fe20004800000 */
[----:B0-----:R-:W-:Y:S01]  /*20d0*/  IMAD.WIDE.U32 R44, R50, 0x4, R44 ;  /* 0x00000004322c7825 */ /* 0x001fe200078e002c */
[----:B------:R-:W-:Y:S06]  /*20e0*/  MEMBAR.ALL.GPU ;  /* 0x0000000000007992 */ /* 0x000fec000000a000 */
[----:B------:R-:W-:-:S00]  /*20f0*/  ERRBAR ;  /* 0x00000000000079ab */ /* 0x000fc00000000000 */
[----:B------:R-:W-:Y:S06]  /*2100*/  CGAERRBAR ;  /* 0x00000000000075ab */ /* 0x000fec0000000000 */
[----:B------:R0:W5:Y:S02]  /*2110*/  ATOM.E.ADD.STRONG.GPU PT, R46, desc[UR6][R44.64], R46 ;  /* 0x0000002e2c2e798a */ /* 0x00016400081ee1c6 */
.L_x_1273:
[----:B------:R-:W2:Y:S04]  /*2120*/  LD.E.STRONG.GPU R47, desc[UR6][R44.64] ;  /* 0x000000062c2f7980 */ /* 0x000ea8000c10f900 */
[----:B--2---:R-:W-:Y:S01]  /*2130*/  CCTL.IVALL ;  /* 0x00000000ff00798f */ /* 0x004fe20002000000 */
[----:B------:R-:W-:Y:S05]  /*2140*/  YIELD ;  /* 0x0000000000007946 */ /* 0x000fea0003800000 */
[----:B-----5:R-:W-:-:S04]  /*2150*/  LOP3.LUT R47, R47, R46, RZ, 0x3c, !PT ;  /* 0x0000002e2f2f7212 */ /* 0x020fc800078e3cff */
[----:B------:R-:W-:-:S13]  /*2160*/  ISETP.GT.AND P1, PT, R47, -0x1, PT ;  /* 0xffffffff2f00780c */ /* 0x000fda0003f24270 */
[----:B------:R-:W-:Y:S05]  /*2170*/  @P1 BRA `(.L_x_1273) ;  /* 0xfffffffc00e81947 */ /* 0x000fea000383ffff */
.L_x_1272:
[----:B------:R-:W-:Y:S05]  /*2180*/  WARPSYNC.ALL ;  /* 0x0000000000007948 */ /* 0x000fea0003800000 */
[----:B------:R-:W-:Y:S01]  /*2190*/  BAR.SYNC.DEFER_BLOCKING 0x0 ;  /* 0x0000000000007b1d */ /* 0x000fe20000010000 */
[----:B0-----:R-:W-:Y:S01]  /*21a0*/  HFMA2.MMA R46, -RZ, RZ, 0, 0 ;  /* 0x00000000ff2e7435 */ /* 0x001fe200000001ff */
[----:B------:R-:W-:-:S04]  /*21b0*/  MOV R45, RZ ;  /* 0x000000ff002d7202 */ /* 0x000fc80000000f00 */
        /* <DEDUP_REMOVED lines=8> */
[----:B0-----:R-:W-:-:S04]  /*2240*/  SHF.L.U32 R45, R47, 0x3, RZ ;  /* 0x000000032f2d7819 */ /* 0x001fc800000006ff */
[----:B------:R-:W-:Y:S01]  /*2250*/  LOP3.LUT R45, R45, 0x7fffffc0, RZ, 0xc0, !PT ;  /* 0x7fffffc02d2d7812 */ /* 0x000fe200078ec0ff */
[----:B-1----:R-:W-:-:S04]  /*2260*/  IMAD R44, R44, UR4, R48 ;  /* 0x000000042c2c7c24 */ /* 0x002fc8000f8e0230 */
[----:B------:R-:W-:Y:S01]  /*2270*/  IMAD R44, R44, 0x800, R45 ;  /* 0x000008002c2c7824 */ /* 0x000fe200078e022d */
[----:B------:R-:W-:-:S04]  /*2280*/  LOP3.LUT R45, R47, 0x7, RZ, 0xc0, !PT ;  /* 0x000000072f2d7812 */ /* 0x000fc800078ec0ff */
[----:B------:R-:W-:-:S04]  /*2290*/  IADD3 R44, R44, R45, RZ ;  /* 0x0000002d2c2c7210 */ /* 0x000fc80007ffe0ff */
[----:B------:R-:W-:-:S04]  /*22a0*/  SHF.L.U32 R52, R44, 0x1, RZ ;  /* 0x000000012c347819 */ /* 0x000fc800000006ff */
[C---:B------:R-:W-:Y:S01]  /*22b0*/  IADD3 R50, R52.reuse, 0x10, RZ ;  /* 0x0000001034327810 */ /* 0x040fe20007ffe0ff */
[C---:B--2---:R-:W-:Y:S01]  /*22c0*/  IMAD.WIDE.U32 R46, R52.reuse, 0x4, R2 ;  /* 0x00000004342e7825 */ /* 0x044fe200078e0002 */
[----:B------:R-:W-:-:S03]  /*22d0*/  IADD3 R48, R52, 0x20, RZ ;  /* 0x0000002034307810 */ /* 0x000fc60007ffe0ff */
[--C-:B-----5:R-:W-:Y:S02]  /*22e0*/  IMAD.WIDE.U32 R50, R50, 0x4, R2.reuse ;  /* 0x0000000432327825 */ /* 0x120fe400078e0002 */
[----:B------:R-:W2:Y:S02]  /*22f0*/  LDG.E.64 R46, desc[UR6][R46.64] ;  /* 0x000000062e2e7981 */ /* 0x000ea4000c1e1b00 */
[--C-:B------:R-:W-:Y:S02]  /*2300*/  IMAD.WIDE.U32 R48, R48, 0x4, R2.reuse ;  /* 0x0000000430307825 */ /* 0x100fe400078e0002 */
[----:B------:R-:W4:Y:S02]  /*2310*/  LDG.E.64 R50, desc[UR6][R50.64] ;  /* 0x0000000632327981 */ /* 0x000f24000c1e1b00 */
[----:B------:R-:W-:Y:S02]  /*2320*/  VIADD R44, R52, 0x30 ;  /* 0x00000030342c7836 */ /* 0x000fe40000000000 */
[----:B------:R-:W3:Y:S02]  /*2330*/  LDG.E.64 R48, desc[UR6][R48.64] ;  /* 0x0000000630307981 */ /* 0x000ee4000c1e1b00 */
[----:B------:R-:W-:-:S06]  /*2340*/  IMAD.WIDE.U32 R44, R44, 0x4, R2 ;  /* 0x000000042c2c7825 */ /* 0x000fcc00078e0002 */
[----:B------:R-:W3:Y:S01]  /*2350*/  LDG.E.64 R44, desc[UR6][R44.64] ;  /* 0x000000062c2c7981 */ /* 0x000ee2000c1e1b00 */
[----:B------:R-:W-:Y:S01]  /*2360*/  IADD3 R53, R52, 0x60, RZ ;  /* 0x0000006034357810 */ /* 0x000fe20007ffe0ff */
[----:B--2---:R-:W-:Y:S01]  /*2370*/  FADD.FTZ R46, RZ, R46 ;  /* 0x0000002eff2e7221 */ /* 0x004fe20000010000 */
[----:B------:R-:W-:-:S03]  /*2380*/  FADD.FTZ R47, RZ, R47 ;  /* 0x0000002fff2f7221 */ /* 0x000fc60000010000 */
[----:B----4-:R-:W-:Y:S01]  /*2390*/  FADD.FTZ R50, R50, R46 ;  /* 0x0000002e32327221 */ /* 0x010fe20000010000 */
[----:B------:R-:W-:Y:S01]  /*23a0*/  FADD.FTZ R47, R51, R47 ;  /* 0x0000002f332f7221 */ /* 0x000fe20000010000 */
[----:B------:R-:W-:Y:S02]  /*23b0*/  IADD3 R46, R52, 0x50, RZ ;  /* 0x00000050342e7810 */ /* 0x000fe40007ffe0ff */
[----:B---3--:R-:W-:Y:S01]  /*23c0*/  FADD.FTZ R48, R48, R50 ;  /* 0x0000003230307221 */ /* 0x008fe20000010000 */
[----:B------:R-:W-:Y:S02]  /*23d0*/  FADD.FTZ R0, R49, R47 ;  /* 0x0000002f31007221 */ /* 0x000fe40000010000 */
[----:B------:R-:W-:-:S04]  /*23e0*/  IMAD.WIDE.U32 R46, R46, 0x4, R2 ;  /* 0x000000042e2e7825 */ /* 0x000fc800078e0002 */
[----:B------:R-:W-:Y:S01]  /*23f0*/  FADD.FTZ R44, R44, R48 ;  /* 0x000000302c2c7221 */ /* 0x000fe20000010000 */
[----:B------:R-:W-:Y:S01]  /*2400*/  IADD3 R48, R52, 0x40, RZ ;  /* 0x0000004034307810 */ /* 0x000fe20007ffe0ff */
[----:B------:R-:W2:Y:S04]  /*2410*/  LDG.E.64 R46, desc[UR6][R46.64] ;  /* 0x000000062e2e7981 */ /* 0x000ea8000c1e1b00 */
[----:B------:R-:W-:Y:S01]  /*2420*/  IMAD.WIDE.U32 R48, R48, 0x4, R2 ;  /* 0x0000000430307825 */ /* 0x000fe200078e0002 */
[----:B------:R-:W-:-:S03]  /*2430*/  IADD3 R50, R52, 0x70, RZ ;  /* 0x0000007034327810 */ /* 0x000fc60007ffe0ff */
        /* <DEDUP_REMOVED lines=16> */
.L_x_1275:
[----:B------:R-:W-:Y:S05]  /*2540*/  BSYNC B0 ;  /* 0x0000000000007941 */ /* 0x000fea0003800000 */
.L_x_1274:
[----:B------:R-:W0:Y:S01]  /*2550*/  SHFL.BFLY PT, R47, R46, 0x4, 0x1f ;  /* 0x0c801f002e2f7f89 */ /* 0x000e2200000e0000 */
[----:B------:R-:W-:Y:S01]  /*2560*/  PRMT R52, R8, 0x7632, R52 ;  /* 0x0000763208347816 */ /* 0x000fe20000000034 */
[----:B------:R-:W-:Y:S01]  /*2570*/  ULDC.64 UR8, c[0x0][0x240] ;  /* 0x0000900000087ab9 */ /* 0x000fe20000000a00 */
[----:B------:R-:W-:Y:S01]  /*2580*/  PRMT R8, R10, 0x7632, R8 ;  /* 0x000076320a087816 */ /* 0x000fe20000000008 */
[----:B------:R-:W1:Y:S01]  /*2590*/  SHFL.BFLY PT, R44, R45, 0x4, 0x1f ;  /* 0x0c801f002d2c7f89 */ /* 0x000e6200000e0000 */
[----:B------:R-:W-:Y:S01]  /*25a0*/  ISETP.EQ.U32.AND P1, PT, RZ, UR8, PT ;  /* 0x00000008ff007c0c */ /* 0x000fe2000bf22070 */
[----:B------:R-:W-:Y:S01]  /*25b0*/  BSSY B0, `(.L_x_1276) ;  /* 0x0000045000007945 */ /* 0x000fe20003800000 */
[----:B------:R-:W-:Y:S01]  /*25c0*/  PRMT R26, R21, 0x7632, R26 ;  /* 0x00007632151a7816 */ /* 0x000fe2000000001a */
[----:B------:R-:W2:Y:S01]  /*25d0*/  S2R R53, SR_TID.X ;  /* 0x0000000000357919 */ /* 0x000ea20000002100 */
[----:B------:R-:W-:Y:S02]  /*25e0*/  PRMT R27, R22, 0x7632, R27 ;  /* 0x00007632161b7816 */ /* 0x000fe4000000001b */
[----:B------:R-:W-:Y:S01]  /*25f0*/  PRMT R28, R23, 0x7632, R28 ;  /* 0x00007632171c7816 */ /* 0x000fe2000000001c */
[----:B------:R3:W-:Y:S01]  /*2600*/  STL.S16 [R1], R8 ;  /* 0x0000000801007387 */ /* 0x0007e20000100600 */
[----:B------:R-:W-:-:S02]  /*2610*/  PRMT R29, R24, 0x7632, R29 ;  /* 0x00007632181d7816 */ /* 0x000fc4000000001d */
[----:B------:R-:W-:Y:S02]  /*2620*/  PRMT R30, R25, 0x7632, R30 ;  /* 0x00007632191e7816 */ /* 0x000fe4000000001e */
[----:B------:R-:W-:Y:S02]  /*2630*/  PRMT R31, R26, 0x7632, R31 ;  /* 0x000076321a1f7816 */ /* 0x000fe4000000001f */
[----:B------:R-:W-:Y:S02]  /*2640*/  PRMT R32, R27, 0x7632, R32 ;  /* 0x000076321b207816 */ /* 0x000fe40000000020 */
[----:B------:R-:W-:Y:S01]  /*2650*/  PRMT R33, R28, 0x7632, R33 ;  /* 0x000076321c217816 */ /* 0x000fe20000000021 */
[----:B---3--:R-:W3:Y:S01]  /*2660*/  S2R R8, SR_CTAID.X ;  /* 0x0000000000087919 */ /* 0x008ee20000002500 */
        /* <DEDUP_REMOVED lines=9> */
[----:B------:R-:W-:Y:S02]  /*2700*/  PRMT R39, R34, 0x7632, R39 ;  /* 0x0000763222277816 */ /* 0x000fe40000000027 */
[----:B------:R-:W-:Y:S02]  /*2710*/  PRMT R50, R9, 0x7632, R50 ;  /* 0x0000763209327816 */ /* 0x000fe40000000032 */
[----:B------:R-:W-:-:S02]  /*2720*/  PRMT R11, R11, 0x7632, R11 ;  /* 0x000076320b0b7816 */ /* 0x000fc4000000000b */
[----:B--2---:R-:W-:Y:S02]  /*2730*/  LOP3.LUT P0, RZ, R53, 0xffffff07, RZ, 0xc0, !PT ;  /* 0xffffff0735ff7812 */ /* 0x004fe4000780c0ff */
[----:B------:R-:W-:Y:S02]  /*2740*/  PRMT R12, R12, 0x7632, R12 ;  /* 0x000076320c0c7816 */ /* 0x000fe4000000000c */
[----:B------:R-:W-:Y:S02]  /*2750*/  PRMT R13, R13, 0x7632, R13 ;  /* 0x000076320d0d7816 */ /* 0x000fe4000000000d */
[----:B------:R-:W-:Y:S02]  /*2760*/  PRMT R14, R14, 0x7632, R14 ;  /* 0x000076320e0e7816 */ /* 0x000fe4000000000e */
[----:B------:R-:W-:Y:S02]  /*2770*/  PRMT R15, R15, 0x7632, R15 ;  /* 0x000076320f0f7816 */ /* 0x000fe4000000000f */
[----:B------:R-:W-:-:S02]  /*2780*/  PRMT R16, R16, 0x7632, R16 ;  /* 0x0000763210107816 */ /* 0x000fc40000000010 */
[----:B------:R-:W-:Y:S01]  /*2790*/  PRMT R17, R17, 0x7632, R17 ;  /* 0x0000763211117816 */ /* 0x000fe20000000011 */
[----:B0-----:R-:W-:Y:S01]  /*27a0*/  FADD.FTZ R46, R46, R47 ;  /* 0x0000002f2e2e7221 */ /* 0x001fe20000010000 */
[----:B------:R-:W-:Y:S02]  /*27b0*/  PRMT R18, R18, 0x7632, R18 ;  /* 0x0000763212127816 */ /* 0x000fe40000000012 */
[----:B------:R-:W-:Y:S01]  /*27c0*/  PRMT R19, R19, 0x7632, R19 ;  /* 0x0000763213137816 */ /* 0x000fe20000000013 */
[----:B-1----:R-:W-:Y:S01]  /*27d0*/  FADD.FTZ R45, R44, R45 ;  /* 0x0000002d2c2d7221 */ /* 0x002fe20000010000 */
[----:B------:R-:W-:Y:S01]  /*27e0*/  PRMT R10, R20, 0x7632, R10 ;  /* 0x00007632140a7816 */ /* 0x000fe2000000000a */
[----:B------:R-:W0:Y:S01]  /*27f0*/  SHFL.BFLY PT, R44, R46, 0x1, 0x1f ;  /* 0x0c201f002e2c7f89 */ /* 0x000e2200000e0000 */
[----:B------:R-:W-:Y:S02]  /*2800*/  PRMT R48, R39, 0x7632, R48 ;  /* 0x0000763227307816 */ /* 0x000fe40000000030 */
[----:B-----5:R-:W-:Y:S01]  /*2810*/  PRMT R23, R40, 0x7632, R23 ;  /* 0x0000763228177816 */ /* 0x020fe20000000017 */
[----:B------:R-:W1:Y:S01]  /*2820*/  SHFL.BFLY PT, R47, R45, 0x1, 0x1f ;  /* 0x0c201f002d2f7f89 */ /* 0x000e6200000e0000 */
[----:B------:R-:W-:-:S02]  /*2830*/  PRMT R51, R41, 0x7632, R51 ;  /* 0x0000763229337816 */ /* 0x000fc40000000033 */
[----:B------:R-:W-:Y:S02]  /*2840*/  PRMT R22, R42, 0x7632, R22 ;  /* 0x000076322a167816 */ /* 0x000fe40000000016 */
[----:B------:R-:W-:Y:S01]  /*2850*/  PRMT R49, R43, 0x7632, R49 ;  /* 0x000076322b317816 */ /* 0x000fe20000000031 */
[----:B0-----:R-:W-:Y:S01]  /*2860*/  FADD.FTZ R44, R46, R44 ;  /* 0x0000002c2e2c7221 */ /* 0x001fe20000010000 */
[----:B------:R-:W-:-:S03]  /*2870*/  @!P0 LOP3.LUT R46, R53, 0xfffffff8, RZ, 0xc0, !PT ;  /* 0xfffffff8352e8812 */ /* 0x000fc600078ec0ff */
[----:B------:R-:W-:Y:S01]  /*2880*/  @!P0 FMUL.FTZ R44, R44, 2.4414062863797880709e-05 ;  /* 0x37cccccd2c2c8820 */ /* 0x000fe20000410000 */
[----:B-1----:R-:W-:-:S03]  /*2890*/  FADD.FTZ R47, R45, R47 ;  /* 0x0000002f2d2f7221 */ /* 0x002fc60000010000 */
[----:B------:R-:W-:-:S04]  /*28a0*/  @!P0 FMUL.FTZ R45, R44, R44 ;  /* 0x0000002c2c2d8220 */ /* 0x000fc80000410000 */
[----:B------:R-:W-:Y:S01]  /*28b0*/  @!P0 FFMA.FTZ R45, R47, 2.4414062863797880709e-05, -R45 ;  /* 0x37cccccd2f2d8823 */ /* 0x000fe2000001082d */
[----:B------:R-:W-:-:S04]  /*28c0*/  PRMT R47, R38, 0x7632, R47 ;  /* 0x00007632262f7816 */ /* 0x000fc8000000002f */
[----:B------:R-:W-:-:S05]  /*28d0*/  @!P0 FMNMX.FTZ R45, RZ, R45, !PT ;  /* 0x0000002dff2d8209 */ /* 0x000fca0007810000 */
        /* <DEDUP_REMOVED lines=9> */
[----:B------:R-:W2:Y:S01]  /*2970*/  LDL R8, [R1+0x94] ;  /* 0x0000940001087983 */ /* 0x000ea20000100800 */
[----:B------:R-:W-:Y:S02]  /*2980*/  SHF.R.S32.HI R20, RZ, 0x1f, R53 ;  /* 0x0000001fff147819 */ /* 0x000fe40000011435 */
[----:B------:R-:W-:-:S04]  /*2990*/  LEA R9, P0, R0, R53, 0x5 ;  /* 0x0000003500097211 */ /* 0x000fc800078028ff */
[----:B--2---:R-:W-:Y:S02]  /*29a0*/  LEA.HI.X R20, R0, R20, R8, 0x5, P0 ;  /* 0x0000001400147211 */ /* 0x004fe400000f2c08 */
[----:B------:R-:W-:-:S04]  /*29b0*/  LEA R8, P0, R9, UR8, 0x3 ;  /* 0x0000000809087c11 */ /* 0x000fc8000f8018ff */
[----:B------:R-:W-:Y:S02]  /*29c0*/  LEA.HI.X R9, R9, UR9, R20, 0x3, P0 ;  /* 0x0000000909097c11 */ /* 0x000fe400080f1c14 */
[----:B------:R-:W-:-:S06]  /*29d0*/  LEA R20, R53, UR5, 0x3 ;  /* 0x0000000535147c11 */ /* 0x000fcc000f8e18ff */
[----:B------:R-:W0:Y:S04]  /*29e0*/  LDS.64 R20, [R20] ;  /* 0x0000000014147984 */ /* 0x000e280000000a00 */
[----:B0-----:R0:W-:Y:S02]  /*29f0*/  STG.E.64 desc[UR6][R8.64], R20 ;  /* 0x0000001408007986 */ /* 0x0011e4000c101b06 */
.L_x_1277:
[----:B------:R-:W-:Y:S05]  /*2a00*/  BSYNC B0 ;  /* 0x0000000000007941 */ /* 0x000fea0003800000 */
.L_x_1276:
[----:B------:R-:W2:Y:S01]  /*2a10*/  LDL.LU R24, [R1+0x20] ;  /* 0x0000200001187983 */ /* 0x000ea20000300800 */
[----:B------:R-:W-:Y:S01]  /*2a20*/  ULDC.64 UR10, c[0x0][0x210] ;  /* 0x00008400000a7ab9 */ /* 0x000fe20000000a00 */
[----:B------:R-:W-:Y:S02]  /*2a30*/  ULDC UR8, c[0x0][0x230] ;  /* 0x00008c0000087ab9 */ /* 0x000fe40000000800 */
[----:B0-----:R-:W3:Y:S04]  /*2a40*/  LDL R9, [R1+0x138] ;  /* 0x0001380001097983 */ /* 0x001ee80000100800 */
[----:B------:R-:W4:Y:S01]  /*2a50*/  LDL R8, [R1+0x134] ;  /* 0x0001340001087983 */ /* 0x000f220000100800 */
[----:B------:R-:W-:Y:S01]  /*2a60*/  LEA R20, P0, R2, UR10, 0x1 ;  /* 0x0000000a02147c11 */ /* 0x000fe2000f8008ff */
[----:B------:R-:W-:Y:S01]  /*2a70*/  IMAD.U32 R52, R52, 0x10000, RZ ;  /* 0x0001000034347824 */ /* 0x000fe200078e00ff */
[----:B------:R-:W-:Y:S01]  /*2a80*/  SHF.L.U32 R53, R22, 0x10, RZ ;  /* 0x0000001016357819 */ /* 0x000fe200000006ff */
[----:B------:R0:W-:Y:S01]  /*2a90*/  STL [R1+0x13c], R0 ;  /* 0x00013c0001007387 */ /* 0x0001e20000100800 */
[----:B------:R-:W-:Y:S01]  /*2aa0*/  SHF.L.U32 R40, R40, 0x10, RZ ;  /* 0x0000001028287819 */ /* 0x000fe200000006ff */
[----:B------:R-:W-:Y:S01]  /*2ab0*/  IMAD.U32 R50, R50, 0x10000, RZ ;  /* 0x0001000032327824 */ /* 0x000fe200078e00ff */
[----:B------:R-:W-:-:S02]  /*2ac0*/  SHF.L.U32 R42, R42, 0x10, RZ ;  /* 0x000000102a2a7819 */ /* 0x000fc400000006ff */
[----:B------:R-:W-:Y:S02]  /*2ad0*/  SHF.L.U32 R43, R43, 0x10, RZ ;  /* 0x000000102b2b7819 */ /* 0x000fe400000006ff */
[----:B0-----:R-:W-:-:S05]  /*2ae0*/  SHF.L.U32 R0, R41, 0x10, RZ ;  /* 0x0000001029007819 */ /* 0x001fca00000006ff */
[----:B------:R-:W-:Y:S04]  /*2af0*/  STL [R1+0x24], R0 ;  /* 0x0000240001007387 */ /* 0x000fe80000100800 */
[----:B------:R-:W-:Y:S01]  /*2b00*/  STL [R1+0x20], R43 ;  /* 0x0000202b01007387 */ /* 0x000fe20000100800 */
[----:B--2---:R-:W-:-:S03]  /*2b10*/  LEA.HI.X R21, R2, UR11, R24, 0x1, P0 ;  /* 0x0000000b02157c11 */ /* 0x004fc600080f0c18 */
[----:B---3--:R0:W1:Y:S02]  /*2b20*/  LDS.64 R24, [R9+UR5] ;  /* 0x0000000509187984 */ /* 0x0080640008000a00 */
[----:B0-----:R-:W-:Y:S02]  /*2b30*/  SHF.L.U32 R9, R51, 0x10, RZ ;  /* 0x0000001033097819 */ /* 0x001fe400000006ff */
[----:B------:R-:W2:Y:S01]  /*2b40*/  LDL.LU R51, [R1+0x60] ;  /* 0x0000600001337983 */ /* 0x000ea20000300800 */
[----:B-1----:R-:W-:Y:S01]  /*2b50*/  FADD.FTZ R25, R25, UR8 ;  /* 0x0000000819197e21 */ /* 0x002fe20008010000 */
[----:B------:R-:W-:Y:S01]  /*2b60*/  FADD.FTZ R2, -R24, R52 ;  /* 0x0000003418027221 */ /* 0x000fe20000010100 */
[----:B------:R-:W-:Y:S01]  /*2b70*/  SHF.L.U32 R52, R23, 0x10, RZ ;  /* 0x0000001017347819 */ /* 0x000fe200000006ff */
[----:B------:R-:W-:Y:S01]  /*2b80*/  FADD.FTZ R56, R56, -R24 ;  /* 0x8000001838387221 */ /* 0x000fe20000010000 */
[----:B----4-:R0:W1:Y:S02]  /*2b90*/  LDS.64 R22, [R8+UR5] ;  /* 0x0000000508167984 */ /* 0x0100640008000a00 */
[----:B------:R-:W3:Y:S01]  /*2ba0*/  MUFU.RSQ R25, R25 ;  /* 0x0000001900197308 */ /* 0x000ee20000001400 */
[----:B0-----:R-:W-:-:S02]  /*2bb0*/  SHF.L.U32 R8, R49, 0x10, RZ ;  /* 0x0000001031087819 */ /* 0x001fc400000006ff */
[----:B------:R-:W4:Y:S01]  /*2bc0*/  LDL.LU R49, [R1+0x68] ;  /* 0x0000680001317983 */ /* 0x000f220000300800 */
[----:B---3--:R-:W-:Y:S01]  /*2bd0*/  FMUL.FTZ R56, R56, R25 ;  /* 0x0000001938387220 */ /* 0x008fe20000410000 */
[----:B------:R-:W-:-:S03]  /*2be0*/  FMUL.FTZ R2, R25, R2 ;  /* 0x0000000219027220 */ /* 0x000fc60000410000 */
[----:B------:R-:W-:Y:S01]  /*2bf0*/  FFMA.FTZ R56, R56, R40, R42 ;  /* 0x0000002838387223 */ /* 0x000fe2000001002a */
[----:B------:R-:W-:-:S05]  /*2c00*/  FFMA.FTZ R2, R2, R52, R53 ;  /* 0x0000003402027223 */ /* 0x000fca0000010035 */
[----:B------:R-:W-:-:S05]  /*2c10*/  F2FP.BF16.F32.PACK_AB R2, R2, R56 ;  /* 0x000000380202723e */ /* 0x000fca00000010ff */
[----:B------:R0:W-:Y:S01]  /*2c20*/  STG.E.U16 desc[UR6][R20.64], R2 ;  /* 0x0000000214007986 */ /* 0x0001e2000c101506 */
[----:B-1----:R-:W-:Y:S01]  /*2c30*/  FADD.FTZ R55, R55, -R22 ;  /* 0x8000001637377221 */ /* 0x002fe20000010000 */
[----:B------:R-:W-:Y:S01]  /*2c40*/  FADD.FTZ R50, -R22, R50 ;  /* 0x0000003216327221 */ /* 0x000fe20000010100 */
[----:B0-----:R-:W-:-:S05]  /*2c50*/  PRMT R2, R2, 0x7632, R2 ;  /* 0x0000763202027816 */ /* 0x001fca0000000002 */
[----:B------:R0:W-:Y:S02]  /*2c60*/  STG.E.U16 desc[UR6][R20.64+0x2], R2 ;  /* 0x0000020214007986 */ /* 0x0001e4000c101506 */
[----:B0-----:R-:W-:Y:S01]  /*2c70*/  FADD.FTZ R2, R23, UR8 ;  /* 0x0000000817027e21 */ /* 0x001fe20008010000 */
[--C-:B------:R-:W-:Y:S01]  /*2c80*/  FADD.FTZ R60, R60, -R24.reuse ;  /* 0x800000183c3c7221 */ /* 0x100fe20000010000 */
[--C-:B------:R-:W-:Y:S01]  /*2c90*/  FADD.FTZ R59, R59, -R24.reuse ;  /* 0x800000183b3b7221 */ /* 0x100fe20000010000 */
[--C-:B------:R-:W-:Y:S01]  /*2ca0*/  FADD.FTZ R58, R58, -R24.reuse ;  /* 0x800000183a3a7221 */ /* 0x100fe20000010000 */
[--C-:B------:R-:W-:Y:S01]  /*2cb0*/  FADD.FTZ R57, R57, -R24.reuse ;  /* 0x8000001839397221 */ /* 0x100fe20000010000 */
[----:B------:R-:W-:Y:S01]  /*2cc0*/  FADD.FTZ R61, R61, -R24 ;  /* 0x800000183d3d7221 */ /* 0x000fe20000010000 */
[----:B------:R-:W0:Y:S01]  /*2cd0*/  MUFU.RSQ R2, R2 ;  /* 0x0000000200027308 */ /* 0x000e220000001400 */
[----:B------:R-:W-:Y:S02]  /*2ce0*/  SHF.L.U32 R12, R12, 0x10, RZ ;  /* 0x000000100c0c7819 */ /* 0x000fe400000006ff */
[----:B------:R-:W-:-:S02]  /*2cf0*/  SHF.L.U32 R14, R14, 0x10, RZ ;  /* 0x000000100e0e7819 */ /* 0x000fc400000006ff */
[----:B------:R-:W-:Y:S02]  /*2d00*/  SHF.L.U32 R16, R16, 0x10, RZ ;  /* 0x0000001010107819 */ /* 0x000fe400000006ff */
[----:B------:R-:W-:Y:S01]  /*2d10*/  SHF.L.U32 R18, R18, 0x10, RZ ;  /* 0x0000001012127819 */ /* 0x000fe200000006ff */
[----:B------:R-:W-:Y:S01]  /*2d20*/  IMAD.U32 R10, R10, 0x10000, RZ ;  /* 0x000100000a0a7824 */ /* 0x000fe200078e00ff */
[----:B------:R-:W-:Y:S02]  /*2d30*/  SHF.L.U32 R27, R27, 0x10, RZ ;  /* 0x000000101b1b7819 */ /* 0x000fe400000006ff */
[----:B------:R-:W-:Y:S02]  /*2d40*/  SHF.L.U32 R29, R29, 0x10, RZ ;  /* 0x000000101d1d7819 */ /* 0x000fe400000006ff */
[----:B------:R-:W-:Y:S02]  /*2d50*/  SHF.L.U32 R31, R31, 0x10, RZ ;  /* 0x000000101f1f7819 */ /* 0x000fe400000006ff */
[----:B------:R-:W-:Y:S01]  /*2d60*/  SHF.L.U32 R33, R33, 0x10, RZ ;  /* 0x0000001021217819 */ /* 0x000fe200000006ff */
[----:B------:R-:W-:-:S02]  /*2d70*/  IMAD.U32 R35, R35, 0x10000, RZ ;  /* 0x0001000023237824 */ /* 0x000fc400078e00ff */
[----:B0-----:R-:W-:Y:S01]  /*2d80*/  FMUL.FTZ R55, R55, R2 ;  /* 0x0000000237377220 */ /* 0x001fe20000410000 */
[----:B------:R-:W-:Y:S01]  /*2d90*/  FMUL.FTZ R50, R2, R50 ;  /* 0x0000003202327220 */ /* 0x000fe20000410000 */
[----:B------:R-:W-:Y:S02]  /*2da0*/  SHF.L.U32 R37, R37, 0x10, RZ ;  /* 0x0000001025257819 */ /* 0x000fe400000006ff */
[----:B------:R-:W-:Y:S01]  /*2db0*/  SHF.L.U32 R45, R45, 0x10, RZ ;  /* 0x000000102d2d7819 */ /* 0x000fe200000006ff */
[----:B------:R-:W-:Y:S01]  /*2dc0*/  FFMA.FTZ R55, R55, R0, R43 ;  /* 0x0000000037377223 */ /* 0x000fe2000001002b */
[----:B------:R-:W-:Y:S01]  /*2dd0*/  SHF.L.U32 R39, R39, 0x10, RZ ;  /* 0x0000001027277819 */ /* 0x000fe200000006ff */
[----:B------:R-:W3:Y:S01]  /*2de0*/  LDL.LU R43, [R1+0x5c] ;  /* 0x00005c00012b7983 */ /* 0x000ee20000300800 */
[----:B------:R-:W-:Y:S01]  /*2df0*/  FFMA.FTZ R50, R50, R9, R8 ;  /* 0x0000000932327223 */ /* 0x000fe20000010008 */
[----:B------:R-:W-:Y:S01]  /*2e00*/  SHF.L.U32 R47, R47, 0x10, RZ ;  /* 0x000000102f2f7819 */ /* 0x000fe200000006ff */
[----:B------:R-:W-:Y:S01]  /*2e10*/  IMAD.U32 R11, R11, 0x10000, RZ ;  /* 0x000100000b0b7824 */ /* 0x000fe200078e00ff */
[----:B------:R-:W5:Y:S01]  /*2e20*/  LDL.LU R41, [R1+0x10] ;  /* 0x0000100001297983 */ /* 0x000f620000300800 */
[----:B------:R-:W-:Y:S01]  /*2e30*/  IMAD.U32 R26, R26, 0x10000, RZ ;  /* 0x000100001a1a7824 */ /* 0x000fe200078e00ff */
[----:B------:R-:W-:Y:S01]  /*2e40*/  SHF.L.U32 R19, R19, 0x10, RZ ;  /* 0x0000001013137819 */ /* 0x000fe200000006ff */
[----:B------:R-:W-:Y:S01]  /*2e50*/  ULDC.64 UR8, c[0x0][0x238] ;  /* 0x00008e0000087ab9 */ /* 0x000fe20000000a00 */
[----:B------:R-:W5:Y:S04]  /*2e60*/  LDL.LU R56, [R1+0x4] ;  /* 0x0000040001387983 */ /* 0x000f680000300800 */
[----:B------:R-:W5:Y:S04]  /*2e70*/  LDL.LU R0, [R1+0x8] ;  /* 0x0000080001007983 */ /* 0x000f680000300800 */
[----:B------:R0:W-:Y:S04]  /*2e80*/  STL [R1+0x17c], R9 ;  /* 0x00017c0901007387 */ /* 0x0001e80000100800 */
[----:B0-----:R-:W2:Y:S01]  /*2e90*/  LDL.LU R9, [R1+0xc] ;  /* 0x00000c0001097983 */ /* 0x001ea20000300800 */
[----:B------:R-:W-:-:S03]  /*2ea0*/  F2FP.BF16.F32.PACK_AB R50, R50, R55 ;  /* 0x000000373232723e */ /* 0x000fc600000010ff */
[----:B------:R0:W-:Y:S01]  /*2eb0*/  STL [R1+0x178], R8 ;  /* 0x0001780801007387 */ /* 0x0001e20000100800 */
[----:B------:R-:W-:-:S03]  /*2ec0*/  PRMT R23, R50, 0x7632, R23 ;  /* 0x0000763232177816 */ /* 0x000fc60000000017 */
[----:B------:R1:W-:Y:S04]  /*2ed0*/  STG.E.U16 desc[UR6][R20.64+0x4], R50 ;  /* 0x0000043214007986 */ /* 0x0003e8000c101506 */
[----:B0-----:R-:W5:Y:S04]  /*2ee0*/  LDL.LU R8, [R1+0x58] ;  /* 0x0000580001087983 */ /* 0x001f680000300800 */
[----:B------:R-:W5:Y:S04]  /*2ef0*/  LDL.LU R55, [R1+0x50] ;  /* 0x0000500001377983 */ /* 0x000f680000300800 */
[----:B-1----:R-:W5:Y:S04]  /*2f00*/  LDL.LU R50, [R1+0x64] ;  /* 0x0000640001327983 */ /* 0x002f680000300800 */
[----:B------:R2:W-:Y:S01]  /*2f10*/  STG.E.U16 desc[UR6][R20.64+0x6], R23 ;  /* 0x0000061714007986 */ /* 0x0005e2000c101506 */
[C---:B------:R-:W-:Y:S01]  /*2f20*/  FMUL.FTZ R60, R25.reuse, R60 ;  /* 0x0000003c193c7220 */ /* 0x040fe20000410000 */
[----:B------:R-:W-:Y:S01]  /*2f30*/  FMUL.FTZ R59, R25, R59 ;  /* 0x0000003b193b7220 */ /* 0x000fe20000410000 */
[----:B--2---:R-:W-:-:S02]  /*2f40*/  FADD.FTZ R20, R9, -R24 ;  /* 0x8000001809147221 */ /* 0x004fc40000010000 */
[----:B------:R-:W2:Y:S01]  /*2f50*/  LDL.LU R9, [R1] ;  /* 0x0000000001097983 */ /* 0x000ea20000300800 */
[--C-:B------:R-:W-:Y:S01]  /*2f60*/  FADD.FTZ R51, R51, -R24.reuse ;  /* 0x8000001833337221 */ /* 0x100fe20000010000 */
[----:B------:R-:W-:Y:S01]  /*2f70*/  FMUL.FTZ R58, R25, R58 ;  /* 0x0000003a193a7220 */ /* 0x000fe20000410000 */
[----:B----4-:R-:W-:Y:S01]  /*2f80*/  FADD.FTZ R49, R49, -R24 ;  /* 0x8000001831317221 */ /* 0x010fe20000010000 */
[----:B------:R-:W-:Y:S01]  /*2f90*/  FFMA.FTZ R60, R40, R60, R42 ;  /* 0x0000003c283c7223 */ /* 0x000fe2000001002a */
[----:B------:R-:W-:Y:S01]  /*2fa0*/  FMUL.FTZ R51, R25, R51 ;  /* 0x0000003319337220 */ /* 0x000fe20000410000 */
[--C-:B---3--:R-:W-:Y:S01]  /*2fb0*/  FADD.FTZ R43, R43, -R24.reuse ;  /* 0x800000182b2b7221 */ /* 0x108fe20000010000 */
[----:B------:R-:W-:Y:S01]  /*2fc0*/  FMUL.FTZ R49, R25, R49 ;  /* 0x0000003119317220 */ /* 0x000fe20000410000 */
[----:B-----5:R-:W-:Y:S01]  /*2fd0*/  FADD.FTZ R21, R8, -R24 ;  /* 0x8000001808157221 */ /* 0x020fe20000010000 */
[----:B------:R-:W-:Y:S01]  /*2fe0*/  FFMA.FTZ R8, R40, R59, R42 ;  /* 0x0000003b28087223 */ /* 0x000fe2000001002a */
[--C-:B------:R-:W-:Y:S01]  /*2ff0*/  FADD.FTZ R23, R55, -R24.reuse ;  /* 0x8000001837177221 */ /* 0x100fe20000010000 */
[--C-:B------:R-:W-:Y:S01]  /*3000*/  FADD.FTZ R55, R56, -R24.reuse ;  /* 0x8000001838377221 */ /* 0x100fe20000010000 */
[--C-:B------:R-:W-:Y:S01]  /*3010*/  FADD.FTZ R56, R0, -R24.reuse ;  /* 0x8000001800387221 */ /* 0x100fe20000010000 */
[----:B------:R-:W-:Y:S01]  /*3020*/  FADD.FTZ R50, R50, -R24 ;  /* 0x8000001832327221 */ /* 0x000fe20000010000 */
[----:B------:R-:W-:Y:S01]  /*3030*/  FFMA.FTZ R0, R40, R58, R42 ;  /* 0x0000003a28007223 */ /* 0x000fe2000001002a */
[----:B------:R-:W-:-:S02]  /*3040*/  FADD.FTZ R41, R41, -R24 ;  /* 0x8000001829297221 */ /* 0x000fc40000010000 */
[C---:B------:R-:W-:Y:S01]  /*3050*/  FMUL.FTZ R50, R25.reuse, R50 ;  /* 0x0000003219327220 */ /* 0x040fe20000410000 */
[----:B------:R-:W-:Y:S01]  /*3060*/  STL [R1+0xbc], R60 ;  /* 0x0000bc3c01007387 */ /* 0x000fe20000100800 */
[----:B------:R-:W-:Y:S01]  /*3070*/  FFMA.FTZ R51, R40, R51, R42 ;  /* 0x0000003328337223 */ /* 0x000fe2000001002a */
[C---:B------:R-:W-:Y:S02]  /*3080*/  FMUL.FTZ R43, R25.reuse, R43 ;  /* 0x0000002b192b7220 */ /* 0x040fe40000410000 */
[----:B------:R0:W-:Y:S01]  /*3090*/  STL [R1+0xc0], R8 ;  /* 0x0000c00801007387 */ /* 0x0001e20000100800 */
[----:B------:R-:W-:-:S03]  /*30a0*/  FMUL.FTZ R41, R25, R41 ;  /* 0x0000002919297220 */ /* 0x000fc60000410000 */
[----:B------:R1:W-:Y:S01]  /*30b0*/  STL [R1+0xc4], R0 ;  /* 0x0000c40001007387 */ /* 0x0003e20000100800 */
[C---:B------:R-:W-:Y:S01]  /*30c0*/  FMUL.FTZ R23, R25.reuse, R23 ;  /* 0x0000001719177220 */ /* 0x040fe20000410000 */
[C-C-:B0-----:R-:W-:Y:S02]  /*30d0*/  FFMA.FTZ R8, R40.reuse, R50, R42.reuse ;  /* 0x0000003228087223 */ /* 0x141fe4000001002a */
[----:B------:R-:W-:Y:S01]  /*30e0*/  STL [R1+0xcc], R51 ;  /* 0x0000cc3301007387 */ /* 0x000fe20000100800 */
[C-C-:B-1----:R-:W-:Y:S01]  /*30f0*/  FFMA.FTZ R0, R40.reuse, R49, R42.reuse ;  /* 0x0000003128007223 */ /* 0x142fe2000001002a */
[----:B------:R-:W-:Y:S02]  /*3100*/  FFMA.FTZ R43, R40, R43, R42 ;  /* 0x0000002b282b7223 */ /* 0x000fe4000001002a */
[----:B------:R0:W-:Y:S01]  /*3110*/  STL [R1+0xd8], R8 ;  /* 0x0000d80801007387 */ /* 0x0001e20000100800 */
[C---:B------:R-:W-:Y:S01]  /*3120*/  FMUL.FTZ R21, R25.reuse, R21 ;  /* 0x0000001519157220 */ /* 0x040fe20000410000 */
[----:B------:R-:W-:-:S02]  /*3130*/  FMUL.FTZ R20, R25, R20 ;  /* 0x0000001419147220 */ /* 0x000fc40000410000 */
[----:B------:R1:W-:Y:S01]  /*3140*/  STL [R1+0xe8], R0 ;  /* 0x0000e80001007387 */ /* 0x0003e20000100800 */
[C---:B------:R-:W-:Y:S01]  /*3150*/  FMUL.FTZ R57, R25.reuse, R57 ;  /* 0x0000003919397220 */ /* 0x040fe20000410000 */
[C---:B------:R-:W-:Y:S01]  /*3160*/  FMUL.FTZ R55, R25.reuse, R55 ;  /* 0x0000003719377220 */ /* 0x040fe20000410000 */
[C-C-:B0-----:R-:W-:Y:S01]  /*3170*/  FFMA.FTZ R8, R40.reuse, R41, R42.reuse ;  /* 0x0000002928087223 */ /* 0x141fe2000001002a */
[----:B------:R-:W-:Y:S01]  /*3180*/  STL [R1+0xf0], R43 ;  /* 0x0000f02b01007387 */ /* 0x000fe20000100800 */
[C-C-:B-1----:R-:W-:Y:S01]  /*3190*/  FFMA.FTZ R0, R40.reuse, R23, R42.reuse ;  /* 0x0000001728007223 */ /* 0x142fe2000001002a */
[C-C-:B------:R-:W-:Y:S02]  /*31a0*/  FFMA.FTZ R21, R40.reuse, R21, R42.reuse ;  /* 0x0000001528157223 */ /* 0x140fe4000001002a */
[----:B------:R0:W-:Y:S04]  /*31b0*/  STL [R1+0xec], R8 ;  /* 0x0000ec0801007387 */ /* 0x0001e80000100800 */
[----:B------:R1:W-:Y:S01]  /*31c0*/  STL [R1+0xe4], R0 ;  /* 0x0000e40001007387 */ /* 0x0003e20000100800 */
[C-C-:B0-----:R-:W-:Y:S01]  /*31d0*/  FFMA.FTZ R8, R40.reuse, R20, R42.reuse ;  /* 0x0000001428087223 */ /* 0x141fe2000001002a */
[C-C-:B------:R-:W-:Y:S01]  /*31e0*/  FFMA.FTZ R20, R40.reuse, R55, R42.reuse ;  /* 0x0000003728147223 */ /* 0x140fe2000001002a */
[----:B-1----:R-:W-:Y:S01]  /*31f0*/  FFMA.FTZ R0, R40, R57, R42 ;  /* 0x0000003928007223 */ /* 0x002fe2000001002a */
[----:B------:R-:W-:Y:S04]  /*3200*/  STL [R1+0xe0], R21 ;  /* 0x0000e01501007387 */ /* 0x000fe80000100800 */
[----:B------:R-:W-:Y:S04]  /*3210*/  STL [R1+0xdc], R8 ;  /* 0x0000dc0801007387 */ /* 0x000fe80000100800 */
[----:B------:R0:W-:Y:S01]  /*3220*/  STL [R1+0xd4], R0 ;  /* 0x0000d40001007387 */ /* 0x0001e20000100800 */
[----:B------:R-:W-:-:S03]  /*3230*/  FMUL.FTZ R61, R25, R61 ;  /* 0x0000003d193d7220 */ /* 0x000fc60000410000 */
[----:B------:R-:W-:Y:S01]  /*3240*/  STL [R1+0xd0], R20 ;  /* 0x0000d01401007387 */ /* 0x000fe20000100800 */
[C---:B------:R-:W-:Y:S01]  /*3250*/  FADD.FTZ R12, -R24.reuse, R12 ;  /* 0x0000000c180c7221 */ /* 0x040fe20000010100 */
[C---:B------:R-:W-:Y:S01]  /*3260*/  FMUL.FTZ R56, R25.reuse, R56 ;  /* 0x0000003819387220 */ /* 0x040fe20000410000 */
[----:B------:R-:W-:Y:S01]  /*3270*/  FADD.FTZ R14, -R24, R14 ;  /* 0x0000000e180e7221 */ /* 0x000fe20000010100 */
[----:B0-----:R-:W-:Y:S01]  /*3280*/  FFMA.FTZ R0, R40, R61, R42 ;  /* 0x0000003d28007223 */ /* 0x001fe2000001002a */
[C---:B------:R-:W-:Y:S01]  /*3290*/  FMUL.FTZ R12, R25.reuse, R12 ;  /* 0x0000000c190c7220 */ /* 0x040fe20000410000 */
[----:B------:R-:W-:Y:S01]  /*32a0*/  FADD.FTZ R16, -R24, R16 ;  /* 0x0000001018107221 */ /* 0x000fe20000010100 */
[----:B------:R-:W-:Y:S01]  /*32b0*/  FFMA.FTZ R8, R40, R56, R42 ;  /* 0x0000003828087223 */ /* 0x000fe2000001002a */
[----:B------:R-:W-:Y:S01]  /*32c0*/  FADD.FTZ R18, -R24, R18 ;  /* 0x0000001218127221 */ /* 0x000fe20000010100 */
[----:B------:R-:W-:Y:S01]  /*32d0*/  STL [R1+0x140], R0 ;  /* 0x0001400001007387 */ /* 0x000fe20000100800 */
[C---:B------:R-:W-:Y:S01]  /*32e0*/  FMUL.FTZ R14, R25.reuse, R14 ;  /* 0x0000000e190e7220 */ /* 0x040fe20000410000 */
[C---:B------:R-:W-:Y:S01]  /*32f0*/  FMUL.FTZ R16, R25.reuse, R16 ;  /* 0x0000001019107220 */ /* 0x040fe20000410000 */
[----:B------:R-:W-:Y:S01]  /*3300*/  FMUL.FTZ R18, R25, R18 ;  /* 0x0000001219127220 */ /* 0x000fe20000410000 */
[----:B------:R0:W-:Y:S02]  /*3310*/  STL [R1+0xc8], R8 ;  /* 0x0000c80801007387 */ /* 0x0001e40000100800 */
[----:B0-----:R-:W-:Y:S01]  /*3320*/  FFMA.FTZ R8, R52, R14, R53 ;  /* 0x0000000e34087223 */ /* 0x001fe20000010035 */
[----:B--2---:R-:W-:-:S04]  /*3330*/  IMAD.U32 R20, R9, 0x10000, RZ ;  /* 0x0001000009147824 */ /* 0x004fc800078e00ff */
[----:B------:R-:W-:-:S04]  /*3340*/  FADD.FTZ R20, -R24, R20 ;  /* 0x0000001418147221 */ /* 0x000fc80000010100 */
[----:B------:R-:W-:Y:S01]  /*3350*/  FMUL.FTZ R20, R25, R20 ;  /* 0x0000001419147220 */ /* 0x000fe20000410000 */
[----:B------:R-:W-:-:S03]  /*3360*/  FFMA.FTZ R9, R52, R12, R53 ;  /* 0x0000000c34097223 */ /* 0x000fc60000010035 */
[----:B------:R-:W-:-:S05]  /*3370*/  FFMA.FTZ R0, R52, R20, R53 ;  /* 0x0000001434007223 */ /* 0x000fca0000010035 */
[----:B------:R0:W-:Y:S04]  /*3380*/  STL [R1+0x50], R0 ;  /* 0x0000500001007387 */ /* 0x0001e80000100800 */
[----:B------:R1:W-:Y:S01]  /*3390*/  STL [R1+0x8c], R9 ;  /* 0x00008c0901007387 */ /* 0x0003e20000100800 */
[----:B0-----:R-:W-:-:S03]  /*33a0*/  FFMA.FTZ R0, R52, R16, R53 ;  /* 0x0000001034007223 */ /* 0x001fc60000010035 */
[----:B------:R0:W-:Y:S01]  /*33b0*/  STL [R1+0x98], R8 ;  /* 0x0000980801007387 */ /* 0x0001e20000100800 */
[----:B-1----:R-:W-:-:S03]  /*33c0*/  FFMA.FTZ R9, R52, R18, R53 ;  /* 0x0000001234097223 */ /* 0x002fc60000010035 */
[----:B------:R1:W-:Y:S04]  /*33d0*/  STL [R1+0xac], R0 ;  /* 0x0000ac0001007387 */ /* 0x0003e80000100800 */
[----:B------:R2:W-:Y:S04]  /*33e0*/  STL [R1+0xb4], R9 ;  /* 0x0000b40901007387 */ /* 0x0005e80000100800 */
[----:B------:R-:W3:Y:S01]  /*33f0*/  LDL.LU R21, [R1+0x9c] ;  /* 0x00009c0001157983 */ /* 0x000ee20000300800 */
[C---:B------:R-:W-:Y:S01]  /*3400*/  FADD.FTZ R10, -R24.reuse, R10 ;  /* 0x0000000a180a7221 */ /* 0x040fe20000010100 */
[C---:B------:R-:W-:Y:S01]  /*3410*/  FADD.FTZ R27, -R24.reuse, R27 ;  /* 0x0000001b181b7221 */ /* 0x040fe20000010100 */
[----:B------:R-:W-:-:S02]  /*3420*/  FADD.FTZ R29, -R24, R29 ;  /* 0x0000001d181d7221 */ /* 0x000fc40000010100 */
[C---:B------:R-:W-:Y:S01]  /*3430*/  FMUL.FTZ R10, R25.reuse, R10 ;  /* 0x0000000a190a7220 */ /* 0x040fe20000410000 */
[C---:B------:R-:W-:Y:S01]  /*3440*/  FMUL.FTZ R27, R25.reuse, R27 ;  /* 0x0000001b191b7220 */ /* 0x040fe20000410000 */
[----:B------:R-:W-:Y:S01]  /*3450*/  FADD.FTZ R31, -R24, R31 ;  /* 0x0000001f181f7221 */ /* 0x000fe20000010100 */
[C---:B------:R-:W-:Y:S01]  /*3460*/  FMUL.FTZ R29, R25.reuse, R29 ;  /* 0x0000001d191d7220 */ /* 0x040fe20000410000 */
[C-C-:B0-----:R-:W-:Y:S01]  /*3470*/  FFMA.FTZ R8, R52.reuse, R10, R53.reuse ;  /* 0x0000000a34087223 */ /* 0x141fe20000010035 */
[----:B-1----:R-:W-:Y:S01]  /*3480*/  FFMA.FTZ R0, R52, R27, R53 ;  /* 0x0000001b34007223 */ /* 0x002fe20000010035 */
[C---:B------:R-:W-:Y:S01]  /*3490*/  FMUL.FTZ R31, R25.reuse, R31 ;  /* 0x0000001f191f7220 */ /* 0x040fe20000410000 */
[C---:B------:R-:W-:Y:S01]  /*34a0*/  FADD.FTZ R33, -R24.reuse, R33 ;  /* 0x0000002118217221 */ /* 0x040fe20000010100 */
[----:B------:R-:W-:Y:S01]  /*34b0*/  FADD.FTZ R35, -R24, R35 ;  /* 0x0000002318237221 */ /* 0x000fe20000010100 */
[----:B------:R-:W-:Y:S01]  /*34c0*/  STL [R1+0xb8], R8 ;  /* 0x0000b80801007387 */ /* 0x000fe20000100800 */
[----:B--2---:R-:W-:Y:S01]  /*34d0*/  FFMA.FTZ R9, R52, R29, R53 ;  /* 0x0000001d34097223 */ /* 0x004fe20000010035 */
[----:B------:R-:W-:-:S02]  /*34e0*/  FMUL.FTZ R33, R25, R33 ;  /* 0x0000002119217220 */ /* 0x000fc40000410000 */
[----:B------:R0:W-:Y:S01]  /*34f0*/  STL [R1+0xb0], R0 ;  /* 0x0000b00001007387 */ /* 0x0001e20000100800 */
[C---:B------:R-:W-:Y:S01]  /*3500*/  FMUL.FTZ R35, R25.reuse, R35 ;  /* 0x0000002319237220 */ /* 0x040fe20000410000 */
[C---:B------:R-:W-:Y:S01]  /*3510*/  FADD.FTZ R37, -R24.reuse, R37 ;  /* 0x0000002518257221 */ /* 0x040fe20000010100 */
[----:B------:R-:W-:Y:S01]  /*3520*/  FADD.FTZ R45, -R24, R45 ;  /* 0x0000002d182d7221 */ /* 0x000fe20000010100 */
[----:B------:R1:W-:Y:S01]  /*3530*/  STL [R1+0xa8], R9 ;  /* 0x0000a80901007387 */ /* 0x0003e20000100800 */
[C-C-:B0-----:R-:W-:Y:S01]  /*3540*/  FFMA.FTZ R0, R52.reuse, R31, R53.reuse ;  /* 0x0000001f34007223 */ /* 0x141fe20000010035 */
[----:B------:R-:W-:Y:S02]  /*3550*/  FFMA.FTZ R8, R52, R33, R53 ;  /* 0x0000002134087223 */ /* 0x000fe40000010035 */
[----:B-1----:R-:W2:Y:S01]  /*3560*/  LDL.LU R9, [R1+0x90] ;  /* 0x0000900001097983 */ /* 0x002ea20000300800 */
[----:B------:R-:W-:Y:S01]  /*3570*/  FADD.FTZ R39, -R24, R39 ;  /* 0x0000002718277221 */ /* 0x000fe20000010100 */
[----:B------:R-:W-:-:S02]  /*3580*/  FMUL.FTZ R37, R25, R37 ;  /* 0x0000002519257220 */ /* 0x000fc40000410000 */
[----:B------:R0:W-:Y:S01]  /*3590*/  STL [R1+0xa4], R0 ;  /* 0x0000a40001007387 */ /* 0x0001e20000100800 */
[C---:B------:R-:W-:Y:S01]  /*35a0*/  FMUL.FTZ R45, R25.reuse, R45 ;  /* 0x0000002d192d7220 */ /* 0x040fe20000410000 */
[----:B------:R-:W-:Y:S01]  /*35b0*/  FADD.FTZ R47, -R24, R47 ;  /* 0x0000002f182f7221 */ /* 0x000fe20000010100 */
[C---:B------:R-:W-:Y:S01]  /*35c0*/  FMUL.FTZ R39, R25.reuse, R39 ;  /* 0x0000002719277220 */ /* 0x040fe20000410000 */
[----:B------:R1:W-:Y:S01]  /*35d0*/  STL [R1+0xa0], R8 ;  /* 0x0000a00801007387 */ /* 0x0003e20000100800 */
[C-C-:B------:R-:W-:Y:S01]  /*35e0*/  FFMA.FTZ R10, R52.reuse, R37, R53.reuse ;  /* 0x00000025340a7223 */ /* 0x140fe20000010035 */
[----:B0-----:R-:W-:Y:S01]  /*35f0*/  FFMA.FTZ R0, R52, R35, R53 ;  /* 0x0000002334007223 */ /* 0x001fe20000010035 */
[----:B------:R-:W-:-:S04]  /*3600*/  FMUL.FTZ R47, R25, R47 ;  /* 0x0000002f192f7220 */ /* 0x000fc80000410000 */
[----:B------:R0:W-:Y:S01]  /*3610*/  STL [R1+0x68], R0 ;  /* 0x0000680001007387 */ /* 0x0001e20000100800 */
[----:B-1----:R-:W-:-:S03]  /*3620*/  FFMA.FTZ R8, R52, R39, R53 ;  /* 0x0000002734087223 */ /* 0x002fc60000010035 */
[----:B------:R-:W-:Y:S01]  /*3630*/  STL [R1+0x64], R10 ;  /* 0x0000640a01007387 */ /* 0x000fe20000100800 */
[----:B0-----:R-:W-:-:S05]  /*3640*/  FFMA.FTZ R0, R52, R45, R53 ;  /* 0x0000002d34007223 */ /* 0x001fca0000010035 */
[----:B------:R0:W-:Y:S04]  /*3650*/  STL [R1+0x148], R0 ;  /* 0x0001480001007387 */ /* 0x0001e80000100800 */
[----:B------:R1:W-:Y:S01]  /*3660*/  STL [R1+0x60], R8 ;  /* 0x0000600801007387 */ /* 0x0003e20000100800 */
[----:B0-----:R-:W-:-:S03]  /*3670*/  FFMA.FTZ R0, R52, R47, R53 ;  /* 0x0000002f34007223 */ /* 0x001fc60000010035 */
[----:B-1----:R-:W4:Y:S04]  /*3680*/  LDL.LU R8, [R1+0x88] ;  /* 0x0000880001087983 */ /* 0x002f280000300800 */
[----:B------:R-:W5:Y:S04]  /*3690*/  LDL.LU R39, [R1+0x84] ;  /* 0x0000840001277983 */ /* 0x000f680000300800 */
[----:B------:R3:W-:Y:S04]  /*36a0*/  STL [R1+0x58], R0 ;  /* 0x0000580001007387 */ /* 0x0007e80000100800 */
[----:B------:R-:W4:Y:S01]  /*36b0*/  LDL.LU R27, [R1+0x74] ;  /* 0x00007400011b7983 */ /* 0x000f220000300800 */
[----:B------:R-:W-:-:S03]  /*36c0*/  SHF.L.U32 R20, R32, 0x10, RZ ;  /* 0x0000001020147819 */ /* 0x000fc600000006ff */
[----:B------:R-:W5:Y:S04]  /*36d0*/  LDL.LU R37, [R1+0x6c] ;  /* 0x00006c0001257983 */ /* 0x000f680000300800 */
[----:B------:R-:W5:Y:S04]  /*36e0*/  LDL.LU R35, [R1+0x54] ;  /* 0x0000540001237983 */ /* 0x000f680000300800 */
[----:B------:R-:W5:Y:S04]  /*36f0*/  LDL.LU R33, [R1+0x4c] ;  /* 0x00004c0001217983 */ /* 0x000f680000300800 */
[----:B------:R-:W5:Y:S01]  /*3700*/  LDL.LU R32, [R1+0x48] ;  /* 0x0000480001207983 */ /* 0x000f620000300800 */
[----:B---3--:R-:W-:-:S05]  /*3710*/  FADD.FTZ R0, R21, -R22 ;  /* 0x8000001615007221 */ /* 0x008fca0000010000 */
[----:B------:R0:W-:Y:S04]  /*3720*/  STL [R1+0x10], R0 ;  /* 0x0000100001007387 */ /* 0x0001e80000100800 */
[----:B------:R-:W3:Y:S04]  /*3730*/  LDL.LU R21, [R1+0x44] ;  /* 0x0000440001157983 */ /* 0x000ee80000300800 */
[----:B------:R-:W5:Y:S01]  /*3740*/  LDL.LU R29, [R1+0x30] ;  /* 0x00003000011d7983 */ /* 0x000f620000300800 */
[----:B0-----:R-:W-:Y:S01]  /*3750*/  FADD.FTZ R0, -R22, R11 ;  /* 0x0000000b16007221 */ /* 0x001fe20000010100 */
[----:B--2---:R-:W-:-:S05]  /*3760*/  FADD.FTZ R9, R9, -R22 ;  /* 0x8000001609097221 */ /* 0x004fca0000010000 */
[----:B------:R0:W-:Y:S04]  /*3770*/  STL [R1+0x8], R9 ;  /* 0x0000080901007387 */ /* 0x0001e80000100800 */
[----:B------:R-:W2:Y:S04]  /*3780*/  LDL.LU R31, [R1+0x34] ;  /* 0x00003400011f7983 */ /* 0x000ea80000300800 */
[----:B------:R-:W2:Y:S04]  /*3790*/  LDL.LU R25, [R1+0x40] ;  /* 0x0000400001197983 */ /* 0x000ea80000300800 */
[----:B------:R-:W2:Y:S04]  /*37a0*/  LDL.LU R23, [R1+0x3c] ;  /* 0x00003c0001177983 */ /* 0x000ea80000300800 */
[----:B------:R-:W2:Y:S04]  /*37b0*/  LDL.LU R11, [R1+0x38] ;  /* 0x00003800010b7983 */ /* 0x000ea80000300800 */
[----:B------:R-:W2:Y:S01]  /*37c0*/  LDL.LU R24, [R1+0xf4] ;  /* 0x0000f40001187983 */ /* 0x000ea20000300800 */
[C---:B------:R-:W-:Y:S01]  /*37d0*/  FADD.FTZ R52, -R22.reuse, R26 ;  /* 0x0000001a16347221 */ /* 0x040fe20000010100 */
[----:B------:R-:W-:Y:S01]  /*37e0*/  FADD.FTZ R55, -R22, R19 ;  /* 0x0000001316377221 */ /* 0x000fe20000010100 */
[----:B------:R-:W-:-:S05]  /*37f0*/  SHF.L.U32 R28, R28, 0x10, RZ ;  /* 0x000000101c1c7819 */ /* 0x000fca00000006ff */
[----:B------:R-:W-:Y:S01]  /*3800*/  FADD.FTZ R50, -R22, R28 ;  /* 0x0000001c16327221 */ /* 0x000fe20000010100 */
[--C-:B----4-:R-:W-:Y:S02]  /*3810*/  FADD.FTZ R58, R27, -R22.reuse ;  /* 0x800000161b3a7221 */ /* 0x110fe40000010000 */
[----:B------:R-:W4:Y:S04]  /*3820*/  LDL.LU R27, [R1+0xf8] ;  /* 0x0000f800011b7983 */ /* 0x000f280000300800 */
[----:B------:R-:W4:Y:S01]  /*3830*/  LDL.LU R26, [R1+0xfc] ;  /* 0x0000fc00011a7983 */ /* 0x000f220000300800 */
[----:B-----5:R-:W-:-:S03]  /*3840*/  FADD.FTZ R19, R29, -R22 ;  /* 0x800000161d137221 */ /* 0x020fc60000010000 */
[----:B------:R-:W5:Y:S04]  /*3850*/  LDL.LU R29, [R1+0x100] ;  /* 0x00010000011d7983 */ /* 0x000f680000300800 */
[----:B------:R-:W5:Y:S01]  /*3860*/  LDL.LU R28, [R1+0x104] ;  /* 0x00010400011c7983 */ /* 0x000f620000300800 */
        /* <DEDUP_REMOVED lines=10> */
[C---:B0-----:R-:W-:Y:S01]  /*3910*/  FADD.FTZ R9, -R22.reuse, R13 ;  /* 0x0000000d16097221 */ /* 0x041fe20000010100 */
[C---:B------:R-:W-:Y:S01]  /*3920*/  FADD.FTZ R61, -R22.reuse, R15 ;  /* 0x0000000f163d7221 */ /* 0x040fe20000010100 */
[----:B------:R-:W-:Y:S01]  /*3930*/  FADD.FTZ R59, -R22, R17 ;  /* 0x00000011163b7221 */ /* 0x000fe20000010100 */
[--C-:B------:R-:W-:Y:S01]  /*3940*/  FADD.FTZ R8, R8, -R22.reuse ;  /* 0x8000001608087221 */ /* 0x100fe20000010000 */
[--C-:B------:R-:W-:Y:S01]  /*3950*/  FADD.FTZ R60, R39, -R22.reuse ;  /* 0x80000016273c7221 */ /* 0x100fe20000010000 */
[--C-:B------:R-:W-:Y:S01]  /*3960*/  FADD.FTZ R56, R37, -R22.reuse ;  /* 0x8000001625387221 */ /* 0x100fe20000010000 */
[--C-:B------:R-:W-:Y:S01]  /*3970*/  FADD.FTZ R53, R35, -R22.reuse ;  /* 0x8000001623357221 */ /* 0x100fe20000010000 */
[----:B------:R-:W-:Y:S01]  /*3980*/  FADD.FTZ R51, R33, -R22 ;  /* 0x8000001621337221 */ /* 0x000fe20000010000 */
[----:B------:R-:W-:Y:S01]  /*3990*/  FADD.FTZ R48, -R22, R30 ;  /* 0x0000001e16307221 */ /* 0x000fe20000010100 */
[----:B------:R-:W-:Y:S01]  /*39a0*/  FADD.FTZ R49, R32, -R22 ;  /* 0x8000001620317221 */ /* 0x000fe20000010000 */
[C---:B------:R-:W-:Y:S01]  /*39b0*/  FADD.FTZ R20, -R22.reuse, R20 ;  /* 0x0000001416147221 */ /* 0x040fe20000010100 */
[----:B---3--:R-:W-:Y:S01]  /*39c0*/  FADD.FTZ R21, R21, -R22 ;  /* 0x8000001615157221 */ /* 0x008fe20000010000 */
[C---:B------:R-:W-:Y:S01]  /*39d0*/  FADD.FTZ R18, -R22.reuse, R18 ;  /* 0x0000001216127221 */ /* 0x040fe20000010100 */
[C---:B------:R-:W-:Y:S01]  /*39e0*/  FADD.FTZ R16, -R22.reuse, R16 ;  /* 0x0000001016107221 */ /* 0x040fe20000010100 */
[----:B--2---:R-:W-:Y:S01]  /*39f0*/  FADD.FTZ R17, R31, -R22 ;  /* 0x800000161f117221 */ /* 0x004fe20000010000 */
[C---:B------:R-:W-:Y:S01]  /*3a00*/  FADD.FTZ R14, -R22.reuse, R14 ;  /* 0x0000000e160e7221 */ /* 0x040fe20000010100 */
[----:B------:R-:W-:Y:S01]  /*3a10*/  FADD.FTZ R15, R25, -R22 ;  /* 0x80000016190f7221 */ /* 0x000fe20000010000 */
[C---:B------:R-:W-:Y:S01]  /*3a20*/  FADD.FTZ R12, -R22.reuse, R12 ;  /* 0x0000000c160c7221 */ /* 0x040fe20000010100 */
[----:B------:R-:W-:Y:S01]  /*3a30*/  FADD.FTZ R13, R23, -R22 ;  /* 0x80000016170d7221 */ /* 0x000fe20000010000 */
[C---:B------:R-:W-:Y:S01]  /*3a40*/  FADD.FTZ R10, -R22.reuse, R10 ;  /* 0x0000000a160a7221 */ /* 0x040fe20000010100 */
[----:B------:R-:W-:Y:S01]  /*3a50*/  FADD.FTZ R11, R11, -R22 ;  /* 0x800000160b0b7221 */ /* 0x000fe20000010000 */
[----:B------:R-:W-:Y:S01]  /*3a60*/  FADD.FTZ R57, -R22, R57 ;  /* 0x0000003916397221 */ /* 0x000fe20000010100 */
[C---:B------:R-:W-:Y:S01]  /*3a70*/  LEA R22, P0, R3.reuse, UR10, 0x1 ;  /* 0x0000000a03167c11 */ /* 0x040fe2000f8008ff */
[----:B------:R-:W2:Y:S03]  /*3a80*/  LDL.LU R30, [R1+0x10c] ;  /* 0x00010c00011e7983 */ /* 0x000ea60000300800 */
[----:B------:R-:W-:-:S02]  /*3a90*/  LEA.HI.X R23, R3, UR11, R24, 0x1, P0 ;  /* 0x0000000b03177c11 */ /* 0x000fc400080f0c18 */
[C---:B------:R-:W-:Y:S01]  /*3aa0*/  LEA R24, P0, R4.reuse, UR10, 0x1 ;  /* 0x0000000a04187c11 */ /* 0x040fe2000f8008ff */
[----:B------:R0:W-:Y:S04]  /*3ab0*/  STL [R1+0x168], R22 ;  /* 0x0001681601007387 */ /* 0x0001e80000100800 */
[----:B------:R-:W-:Y:S04]  /*3ac0*/  STL [R1+0x164], R23 ;  /* 0x0001641701007387 */ /* 0x000fe80000100800 */
[----:B------:R-:W-:Y:S04]  /*3ad0*/  STL [R1+0x154], R24 ;  /* 0x0001541801007387 */ /* 0x000fe80000100800 */
[----:B------:R-:W-:Y:S01]  /*3ae0*/  STL [R1+0x16c], R24 ;  /* 0x00016c1801007387 */ /* 0x000fe20000100800 */
[----:B----4-:R-:W-:-:S02]  /*3af0*/  LEA.HI.X R25, R4, UR11, R27, 0x1, P0 ;  /* 0x0000000b04197c11 */ /* 0x010fc400080f0c1b */
[----:B------:R-:W-:-:S03]  /*3b00*/  LEA R4, P0, R5, UR10, 0x1 ;  /* 0x0000000a05047c11 */ /* 0x000fc6000f8008ff */
[----:B------:R-:W-:Y:S01]  /*3b10*/  STL [R1+0x150], R25 ;  /* 0x0001501901007387 */ /* 0x000fe20000100800 */
[----:B------:R-:W-:-:S03]  /*3b20*/  LEA.HI.X R5, R5, UR11, R26, 0x1, P0 ;  /* 0x0000000b05057c11 */ /* 0x000fc600080f0c1a */
[----:B------:R-:W3:Y:S01]  /*3b30*/  LDL.LU R33, [R1+0x110] ;  /* 0x0001100001217983 */ /* 0x000ee20000300800 */
[----:B------:R-:W-:-:S03]  /*3b40*/  LEA R26, P0, R6, UR10, 0x1 ;  /* 0x0000000a061a7c11 */ /* 0x000fc6000f8008ff */
[----:B------:R-:W4:Y:S04]  /*3b50*/  LDL.LU R32, [R1+0x14] ;  /* 0x0000140001207983 */ /* 0x000f280000300800 */
[----:B------:R-:W3:Y:S04]  /*3b60*/  LDL.LU R35, [R1+0x120] ;  /* 0x0001200001237983 */ /* 0x000ee80000300800 */
[----:B------:R-:W3:Y:S04]  /*3b70*/  LDL.LU R34, [R1+0x18] ;  /* 0x0000180001227983 */ /* 0x000ee80000300800 */
[----:B------:R-:W3:Y:S04]  /*3b80*/  LDL.LU R36, [R1+0x1c] ;  /* 0x00001c0001247983 */ /* 0x000ee80000300800 */
[----:B------:R-:W3:Y:S04]  /*3b90*/  LDL.LU R3, [R1+0x10] ;  /* 0x0000100001037983 */ /* 0x000ee80000300800 */
[----:B------:R-:W-:Y:S04]  /*3ba0*/  STL [R1+0x158], R4 ;  /* 0x0001580401007387 */ /* 0x000fe80000100800 */
[----:B------:R-:W-:Y:S04]  /*3bb0*/  STL [R1+0x14c], R5 ;  /* 0x00014c0501007387 */ /* 0x000fe80000100800 */
[----:B------:R-:W3:Y:S04]  /*3bc0*/  LDL.LU R37, [R1+0x114] ;  /* 0x0001140001257983 */ /* 0x000ee80000300800 */
[----:B0-----:R-:W3:Y:S04]  /*3bd0*/  LDL.LU R22, [R1+0x8] ;  /* 0x0000080001167983 */ /* 0x001ee80000300800 */
[----:B------:R-:W-:Y:S04]  /*3be0*/  STL [R1+0x160], R26 ;  /* 0x0001601a01007387 */ /* 0x000fe80000100800 */
[----:B------:R-:W-:Y:S01]  /*3bf0*/  STL [R1+0x170], R26 ;  /* 0x0001701a01007387 */ /* 0x000fe20000100800 */
[----:B-----5:R-:W-:-:S02]  /*3c00*/  LEA.HI.X R27, R6, UR11, R29, 0x1, P0 ;  /* 0x0000000b061b7c11 */ /* 0x020fc400080f0c1d */
[----:B------:R-:W-:-:S04]  /*3c10*/  LEA R6, P0, R7, UR10, 0x1 ;  /* 0x0000000a07067c11 */ /* 0x000fc8000f8008ff */
[----:B------:R-:W-:Y:S01]  /*3c20*/  LEA.HI.X R7, R7, UR11, R28, 0x1, P0 ;  /* 0x0000000b07077c11 */ /* 0x000fe200080f0c1c */
[----:B------:R0:W-:Y:S04]  /*3c30*/  STL [R1+0x15c], R27 ;  /* 0x00015c1b01007387 */ /* 0x0001e80000100800 */
[----:B------:R-:W5:Y:S04]  /*3c40*/  LDL.LU R38, [R1+0x28] ;  /* 0x0000280001267983 */ /* 0x000f680000300800 */
[----:B------:R1:W-:Y:S04]  /*3c50*/  STL [R1+0x174], R7 ;  /* 0x0001740701007387 */ /* 0x0003e80000100800 */
[----:B------:R-:W5:Y:S04]  /*3c60*/  LDL.LU R39, [R1+0x124] ;  /* 0x0001240001277983 */ /* 0x000f680000300800 */
[----:B------:R-:W5:Y:S04]  /*3c70*/  LDL.LU R41, [R1+0x118] ;  /* 0x0001180001297983 */ /* 0x000f680000300800 */
[----:B------:R-:W5:Y:S04]  /*3c80*/  LDL.LU R40, [R1+0x2c] ;  /* 0x00002c0001287983 */ /* 0x000f680000300800 */
[----:B0-----:R-:W5:Y:S04]  /*3c90*/  LDL.LU R27, [R1+0x128] ;  /* 0x00012800011b7983 */ /* 0x001f680000300800 */
[----:B------:R-:W5:Y:S04]  /*3ca0*/  LDL.LU R26, [R1+0x70] ;  /* 0x00007000011a7983 */ /* 0x000f680000300800 */
[----:B------:R-:W5:Y:S04]  /*3cb0*/  LDL.LU R25, [R1+0x11c] ;  /* 0x00011c0001197983 */ /* 0x000f680000300800 */
[----:B------:R-:W5:Y:S04]  /*3cc0*/  LDL.LU R24, [R1+0x78] ;  /* 0x0000780001187983 */ /* 0x000f680000300800 */
[----:B------:R-:W5:Y:S04]  /*3cd0*/  LDL.LU R23, [R1+0x12c] ;  /* 0x00012c0001177983 */ /* 0x000f680000300800 */
[----:B-1----:R-:W5:Y:S04]  /*3ce0*/  LDL.LU R7, [R1+0x80] ;  /* 0x0000800001077983 */ /* 0x002f680000300800 */
[----:B------:R-:W5:Y:S04]  /*3cf0*/  LDL.LU R5, [R1+0x108] ;  /* 0x0001080001057983 */ /* 0x000f680000300800 */
[----:B------:R-:W5:Y:S01]  /*3d00*/  LDL.LU R4, [R1+0x7c] ;  /* 0x00007c0001047983 */ /* 0x000f620000300800 */
[----:B------:R-:W-:-:S04]  /*3d10*/  LEA R28, P0, R54, UR10, 0x1 ;  /* 0x0000000a361c7c11 */ /* 0x000fc8000f8008ff */
[----:B--2---:R-:W-:Y:S02]  /*3d20*/  LEA.HI.X R29, R54, UR11, R30, 0x1, P0 ;  /* 0x0000000b361d7c11 */ /* 0x004fe400080f0c1e */
[----:B----4-:R-:W-:-:S04]  /*3d30*/  LEA R30, P0, R32, UR10, 0x1 ;  /* 0x0000000a201e7c11 */ /* 0x010fc8000f8008ff */
[----:B---3--:R-:W-:Y:S02]  /*3d40*/  LEA.HI.X R31, R32, UR11, R33, 0x1, P0 ;  /* 0x0000000b201f7c11 */ /* 0x008fe400080f0c21 */
[----:B------:R-:W-:-:S04]  /*3d50*/  LEA R32, P0, R34, UR10, 0x1 ;  /* 0x0000000a22207c11 */ /* 0x000fc8000f8008ff */
[----:B------:R-:W-:Y:S02]  /*3d60*/  LEA.HI.X R33, R34, UR11, R35, 0x1, P0 ;  /* 0x0000000b22217c11 */ /* 0x000fe400080f0c23 */
[----:B------:R-:W-:-:S04]  /*3d70*/  LEA R34, P0, R36, UR10, 0x1 ;  /* 0x0000000a24227c11 */ /* 0x000fc8000f8008ff */
[----:B------:R-:W-:Y:S02]  /*3d80*/  LEA.HI.X R35, R36, UR11, R37, 0x1, P0 ;  /* 0x0000000b24237c11 */ /* 0x000fe400080f0c25 */
[----:B-----5:R-:W-:-:S04]  /*3d90*/  LEA R36, P0, R38, UR10, 0x1 ;  /* 0x0000000a26247c11 */ /* 0x020fc8000f8008ff */
[----:B------:R-:W-:Y:S02]  /*3da0*/  LEA.HI.X R37, R38, UR11, R39, 0x1, P0 ;  /* 0x0000000b26257c11 */ /* 0x000fe400080f0c27 */
[----:B------:R-:W-:-:S04]  /*3db0*/  LEA R38, P0, R40, UR10, 0x1 ;  /* 0x0000000a28267c11 */ /* 0x000fc8000f8008ff */
[----:B------:R-:W-:Y:S02]  /*3dc0*/  LEA.HI.X R39, R40, UR11, R41, 0x1, P0 ;  /* 0x0000000b28277c11 */ /* 0x000fe400080f0c29 */
[----:B------:R-:W-:-:S04]  /*3dd0*/  LEA R40, P0, R26, UR10, 0x1 ;  /* 0x0000000a1a287c11 */ /* 0x000fc8000f8008ff */
[----:B------:R-:W-:Y:S02]  /*3de0*/  LEA.HI.X R41, R26, UR11, R27, 0x1, P0 ;  /* 0x0000000b1a297c11 */ /* 0x000fe400080f0c1b */
[----:B------:R-:W-:-:S04]  /*3df0*/  LEA R42, P0, R24, UR10, 0x1 ;  /* 0x0000000a182a7c11 */ /* 0x000fc8000f8008ff */
[----:B------:R-:W-:Y:S02]  /*3e00*/  LEA.HI.X R43, R24, UR11, R25, 0x1, P0 ;  /* 0x0000000b182b7c11 */ /* 0x000fe400080f0c19 */
[----:B------:R-:W-:-:S04]  /*3e10*/  LEA R44, P0, R7, UR10, 0x1 ;  /* 0x0000000a072c7c11 */ /* 0x000fc8000f8008ff */
[----:B------:R-:W-:Y:S02]  /*3e20*/  LEA.HI.X R45, R7, UR11, R23, 0x1, P0 ;  /* 0x0000000b072d7c11 */ /* 0x000fe400080f0c17 */
[----:B------:R-:W-:Y:S01]  /*3e30*/  LEA R46, P1, R4, UR10, 0x1 ;  /* 0x0000000a042e7c11 */ /* 0x000fe2000f8208ff */
[----:B------:R-:W-:-:S03]  /*3e40*/  FMUL.FTZ R23, R2, R0 ;  /* 0x0000000002177220 */ /* 0x000fc60000410000 */
[----:B------:R-:W-:Y:S02]  /*3e50*/  LEA.HI.X R47, R4, UR11, R5, 0x1, P1 ;  /* 0x0000000b042f7c11 */ /* 0x000fe400088f0c05 */
[----:B------:R-:W2:Y:S04]  /*3e60*/  LDL.LU R5, [R1+0x20] ;  /* 0x0000200001057983 */ /* 0x000ea80000300800 */
[----:B------:R-:W2:Y:S01]  /*3e70*/  LDL.LU R0, [R1+0x24] ;  /* 0x0000240001007983 */ /* 0x000ea20000300800 */
[C---:B------:R-:W-:Y:S01]  /*3e80*/  FMUL.FTZ R25, R2.reuse, R9 ;  /* 0x0000000902197220 */ /* 0x040fe20000410000 */
[C---:B------:R-:W-:Y:S02]  /*3e90*/  FMUL.FTZ R4, R2.reuse, R8 ;  /* 0x0000000802047220 */ /* 0x040fe40000410000 */
[----:B------:R-:W3:Y:S04]  /*3ea0*/  LDL.LU R9, [R1+0x17c] ;  /* 0x00017c0001097983 */ /* 0x000ee80000300800 */
[----:B------:R-:W3:Y:S04]  /*3eb0*/  LDL.LU R8, [R1+0x178] ;  /* 0x0001780001087983 */ /* 0x000ee80000300800 */
[----:B------:R-:W4:Y:S04]  /*3ec0*/  LDL.LU R7, [R1+0x50] ;  /* 0x0000500001077983 */ /* 0x000f280000300800 */
[----:B------:R-:W4:Y:S01]  /*3ed0*/  LDL.LU R26, [R1+0xbc] ;  /* 0x0000bc00011a7983 */ /* 0x000f220000300800 */
[C---:B------:R-:W-:Y:S01]  /*3ee0*/  FMUL.FTZ R27, R2.reuse, R22 ;  /* 0x00000016021b7220 */ /* 0x040fe20000410000 */
[C---:B------:R-:W-:Y:S01]  /*3ef0*/  FMUL.FTZ R3, R2.reuse, R3 ;  /* 0x0000000302037220 */ /* 0x040fe20000410000 */
[C---:B------:R-:W-:Y:S01]  /*3f00*/  FMUL.FTZ R22, R2.reuse, R61 ;  /* 0x0000003d02167220 */ /* 0x040fe20000410000 */
[C---:B------:R-:W-:Y:S01]  /*3f10*/  FMUL.FTZ R61, R2.reuse, R60 ;  /* 0x0000003c023d7220 */ /* 0x040fe20000410000 */
[C---:B------:R-:W-:Y:S01]  /*3f20*/  FMUL.FTZ R60, R2.reuse, R58 ;  /* 0x0000003a023c7220 */ /* 0x040fe20000410000 */
[----:B------:R-:W-:Y:S01]  /*3f30*/  FMUL.FTZ R24, R2, R55 ;  /* 0x0000003702187220 */ /* 0x000fe20000410000 */
[----:B------:R-:W-:-:S02]  /*3f40*/  IMAD.MOV.U32 R58, RZ, RZ, R23 ;  /* 0x000000ffff3a7224 */ /* 0x000fc400078e0017 */
[C---:B------:R-:W-:Y:S01]  /*3f50*/  FMUL.FTZ R23, R2.reuse, R48 ;  /* 0x0000003002177220 */ /* 0x040fe20000410000 */
[----:B------:R-:W-:Y:S01]  /*3f60*/  MOV R55, R22 ;  /* 0x0000001600377202 */ /* 0x000fe20000000f00 */
[C---:B------:R-:W-:Y:S01]  /*3f70*/  FMUL.FTZ R22, R2.reuse, R52 ;  /* 0x0000003402167220 */ /* 0x040fe20000410000 */
[----:B------:R-:W-:Y:S01]  /*3f80*/  MOV R48, R3 ;  /* 0x0000000300307202 */ /* 0x000fe20000000f00 */
[C---:B------:R-:W-:Y:S01]  /*3f90*/  FMUL.FTZ R3, R2.reuse, R49 ;  /* 0x0000003102037220 */ /* 0x040fe20000410000 */
[C---:B------:R-:W-:Y:S01]  /*3fa0*/  FMUL.FTZ R54, R2.reuse, R59 ;  /* 0x0000003b02367220 */ /* 0x040fe20000410000 */
[----:B------:R-:W-:Y:S01]  /*3fb0*/  MOV R49, R24 ;  /* 0x0000001800317202 */ /* 0x000fe20000000f00 */
[C---:B------:R-:W-:Y:S01]  /*3fc0*/  FMUL.FTZ R59, R2.reuse, R56 ;  /* 0x00000038023b7220 */ /* 0x040fe20000410000 */
[C---:B------:R-:W-:Y:S01]  /*3fd0*/  FMUL.FTZ R24, R2.reuse, R18 ;  /* 0x0000001202187220 */ /* 0x040fe20000410000 */
[C---:B------:R-:W-:Y:S01]  /*3fe0*/  FMUL.FTZ R56, R2.reuse, R50 ;  /* 0x0000003202387220 */ /* 0x040fe20000410000 */
[C---:B------:R-:W-:Y:S01]  /*3ff0*/  FMUL.FTZ R18, R2.reuse, R14 ;  /* 0x0000000e02127220 */ /* 0x040fe20000410000 */
[C---:B------:R-:W-:Y:S01]  /*4000*/  FMUL.FTZ R50, R2.reuse, R21 ;  /* 0x0000001502327220 */ /* 0x040fe20000410000 */
[----:B------:R-:W-:Y:S01]  /*4010*/  MOV R14, R55 ;  /* 0x00000037000e7202 */ /* 0x000fe20000000f00 */
[C---:B------:R-:W-:Y:S01]  /*4020*/  FMUL.FTZ R55, R2.reuse, R15 ;  /* 0x0000000f02377220 */ /* 0x040fe20000410000 */
[----:B------:R-:W-:Y:S01]  /*4030*/  MOV R21, R22 ;  /* 0x0000001600157202 */ /* 0x000fe20000000f00 */
[C---:B------:R-:W-:Y:S01]  /*4040*/  FMUL.FTZ R22, R2.reuse, R16 ;  /* 0x0000001002167220 */ /* 0x040fe20000410000 */
[C---:B------:R-:W-:Y:S01]  /*4050*/  FMUL.FTZ R15, R2.reuse, R10 ;  /* 0x0000000a020f7220 */ /* 0x040fe20000410000 */
[----:B------:R-:W-:Y:S01]  /*4060*/  FMUL.FTZ R52, R2, R19 ;  /* 0x0000001302347220 */ /* 0x000fe20000410000 */
[----:B------:R-:W-:-:S02]  /*4070*/  IMAD.MOV.U32 R16, RZ, RZ, R54 ;  /* 0x000000ffff107224 */ /* 0x000fc400078e0036 */
[C---:B------:R-:W-:Y:S01]  /*4080*/  FMUL.FTZ R20, R2.reuse, R20 ;  /* 0x0000001402147220 */ /* 0x040fe20000410000 */
[C---:B------:R-:W-:Y:S01]  /*4090*/  FMUL.FTZ R54, R2.reuse, R17 ;  /* 0x0000001102367220 */ /* 0x040fe20000410000 */
[C---:B------:R-:W-:Y:S01]  /*40a0*/  FMUL.FTZ R19, R2.reuse, R12 ;  /* 0x0000000c02137220 */ /* 0x040fe20000410000 */
[----:B------:R-:W-:Y:S02]  /*40b0*/  MOV R17, R21 ;  /* 0x0000001500117202 */ /* 0x000fe40000000f00 */
[----:B------:R-:W-:Y:S01]  /*40c0*/  MOV R12, R56 ;  /* 0x00000038000c7202 */ /* 0x000fe20000000f00 */
[C---:B------:R-:W-:Y:S01]  /*40d0*/  FMUL.FTZ R56, R2.reuse, R13 ;  /* 0x0000000d02387220 */ /* 0x040fe20000410000 */
[----:B------:R-:W-:Y:S01]  /*40e0*/  MOV R13, R49 ;  /* 0x00000031000d7202 */ /* 0x000fe20000000f00 */
[----:B------:R-:W-:Y:S02]  /*40f0*/  IMAD.MOV.U32 R10, RZ, RZ, R23 ;  /* 0x000000ffff0a7224 */ /* 0x000fe400078e0017 */
[C---:B------:R-:W-:Y:S01]  /*4100*/  FMUL.FTZ R53, R2.reuse, R53 ;  /* 0x0000003502357220 */ /* 0x040fe20000410000 */
[C---:B------:R-:W-:Y:S01]  /*4110*/  FMUL.FTZ R51, R2.reuse, R51 ;  /* 0x0000003302337220 */ /* 0x040fe20000410000 */
[C---:B------:R-:W-:Y:S01]  /*4120*/  FMUL.FTZ R11, R2.reuse, R11 ;  /* 0x0000000b020b7220 */ /* 0x040fe20000410000 */
[----:B------:R-:W-:Y:S01]  /*4130*/  FMUL.FTZ R23, R2, R57 ;  /* 0x0000003902177220 */ /* 0x000fe20000410000 */
[----:B------:R-:W-:Y:S01]  /*4140*/  MOV R2, R20 ;  /* 0x0000001400027202 */ /* 0x000fe20000000f00 */
[C-C-:B--2---:R-:W-:Y:S01]  /*4150*/  FFMA.FTZ R21, R0.reuse, R61, R5.reuse ;  /* 0x0000003d00157223 */ /* 0x144fe20000010005 */
[----:B------:R-:W-:Y:S01]  /*4160*/  MOV R61, R15 ;  /* 0x0000000f003d7202 */ /* 0x000fe20000000f00 */
[C-C-:B------:R-:W-:Y:S01]  /*4170*/  FFMA.FTZ R15, R0.reuse, R50, R5.reuse ;  /* 0x00000032000f7223 */ /* 0x140fe20000010005 */
[----:B------:R-:W-:Y:S01]  /*4180*/  MOV R50, R14 ;  /* 0x0000000e00327202 */ /* 0x000fe20000000f00 */
[C-C-:B------:R-:W-:Y:S01]  /*4190*/  FFMA.FTZ R20, R0.reuse, R60, R5.reuse ;  /* 0x0000003c00147223 */ /* 0x140fe20000010005 */
[C-C-:B------:R-:W-:Y:S01]  /*41a0*/  FFMA.FTZ R14, R0.reuse, R52, R5.reuse ;  /* 0x00000034000e7223 */ /* 0x140fe20000010005 */
[----:B------:R-:W-:Y:S01]  /*41b0*/  MOV R60, R19 ;  /* 0x00000013003c7202 */ /* 0x000fe20000000f00 */
[C-C-:B------:R-:W-:Y:S01]  /*41c0*/  FFMA.FTZ R19, R0.reuse, R59, R5.reuse ;  /* 0x0000003b00137223 */ /* 0x140fe20000010005 */
[----:B------:R-:W-:Y:S01]  /*41d0*/  MOV R52, R13 ;  /* 0x0000000d00347202 */ /* 0x000fe20000000f00 */
[C-C-:B------:R-:W-:Y:S01]  /*41e0*/  FFMA.FTZ R13, R0.reuse, R54, R5.reuse ;  /* 0x00000036000d7223 */ /* 0x140fe20000010005 */
[----:B------:R-:W-:Y:S01]  /*41f0*/  MOV R59, R18 ;  /* 0x00000012003b7202 */ /* 0x000fe20000000f00 */
[C-C-:B------:R-:W-:Y:S01]  /*4200*/  FFMA.FTZ R57, R0.reuse, R48, R5.reuse ;  /* 0x0000003000397223 */ /* 0x140fe20000010005 */
[----:B------:R-:W-:Y:S01]  /*4210*/  MOV R54, R12 ;  /* 0x0000000c00367202 */ /* 0x000fe20000000f00 */
[----:B---3--:R-:W-:Y:S01]  /*4220*/  FFMA.FTZ R58, R9, R58, R8 ;  /* 0x0000003a093a7223 */ /* 0x008fe20000010008 */
[C-C-:B------:R-:W-:Y:S01]  /*4230*/  FFMA.FTZ R18, R0.reuse, R53, R5.reuse ;  /* 0x0000003500127223 */ /* 0x140fe20000010005 */
[----:B------:R-:W-:Y:S01]  /*4240*/  FFMA.FTZ R12, R0, R55, R5 ;  /* 0x00000037000c7223 */ /* 0x000fe20000010005 */
[----:B------:R-:W-:-:S02]  /*4250*/  IMAD.MOV.U32 R53, RZ, RZ, R17 ;  /* 0x000000ffff357224 */ /* 0x000fc400078e0011 */
[C-C-:B------:R-:W-:Y:S01]  /*4260*/  FFMA.FTZ R49, R0.reuse, R27, R5.reuse ;  /* 0x0000001b00317223 */ /* 0x140fe20000010005 */
[----:B------:R-:W-:Y:S02]  /*4270*/  IMAD.MOV.U32 R55, RZ, RZ, R10 ;  /* 0x000000ffff377224 */ /* 0x000fe400078e000a */
[C-C-:B------:R-:W-:Y:S01]  /*4280*/  FFMA.FTZ R17, R0.reuse, R51, R5.reuse ;  /* 0x0000003300117223 */ /* 0x140fe20000010005 */
[C-C-:B------:R-:W-:Y:S01]  /*4290*/  FFMA.FTZ R10, R0.reuse, R56, R5.reuse ;  /* 0x00000038000a7223 */ /* 0x140fe20000010005 */
[C-C-:B------:R-:W-:Y:S01]  /*42a0*/  FFMA.FTZ R48, R0.reuse, R4, R5.reuse ;  /* 0x0000000400307223 */ /* 0x140fe20000010005 */
[----:B------:R-:W2:Y:S01]  /*42b0*/  LDL.LU R27, [R1+0x8c] ;  /* 0x00008c00011b7983 */ /* 0x000ea20000300800 */
[----:B------:R-:W-:Y:S01]  /*42c0*/  MOV R51, R16 ;  /* 0x0000001000337202 */ /* 0x000fe20000000f00 */
[C-C-:B------:R-:W-:Y:S01]  /*42d0*/  FFMA.FTZ R16, R0.reuse, R3, R5.reuse ;  /* 0x0000000300107223 */ /* 0x140fe20000010005 */
[----:B------:R-:W-:Y:S01]  /*42e0*/  MOV R56, R2 ;  /* 0x0000000200387202 */ /* 0x000fe20000000f00 */
[----:B------:R-:W2:Y:S01]  /*42f0*/  LDL.LU R4, [R1+0xc0] ;  /* 0x0000c00001047983 */ /* 0x000ea20000300800 */
[----:B------:R-:W-:Y:S01]  /*4300*/  FFMA.FTZ R2, R0, R11, R5 ;  /* 0x0000000b00027223 */ /* 0x000fe20000010005 */
[----:B------:R-:W-:-:S02]  /*4310*/  F2FP.BF16.F32.PACK_AB R3, R58, R57 ;  /* 0x000000393a03723e */ /* 0x000fc400000010ff */
[----:B------:R-:W3:Y:S01]  /*4320*/  LDL.LU R5, [R1+0x98] ;  /* 0x0000980001057983 */ /* 0x000ee20000300800 */
[----:B----4-:R-:W-:Y:S02]  /*4330*/  F2FP.BF16.F32.PACK_AB R11, R7, R26 ;  /* 0x0000001a070b723e */ /* 0x010fe400000010ff */
[----:B------:R-:W-:Y:S01]  /*4340*/  MOV R57, R24 ;  /* 0x0000001800397202 */ /* 0x000fe20000000f00 */
[----:B------:R-:W3:Y:S01]  /*4350*/  LDL.LU R0, [R1+0xc4] ;  /* 0x0000c40001007983 */ /* 0x000ee20000300800 */
[----:B------:R-:W-:-:S03]  /*4360*/  MOV R58, R22 ;  /* 0x00000016003a7202 */ /* 0x000fc60000000f00 */
[----:B------:R-:W4:Y:S01]  /*4370*/  LDL.LU R7, [R1+0x174] ;  /* 0x0001740001077983 */ /* 0x000f220000300800 */
[----:B------:R-:W-:-:S03]  /*4380*/  FFMA.FTZ R25, R9, R25, R8 ;  /* 0x0000001909197223 */ /* 0x000fc60000010008 */
[----:B------:R-:W5:Y:S01]  /*4390*/  LDL.LU R26, [R1+0x170] ;  /* 0x00017000011a7983 */ /* 0x000f620000300800 */
[C-C-:B------:R-:W-:Y:S01]  /*43a0*/  FFMA.FTZ R50, R9.reuse, R50, R8.reuse ;  /* 0x0000003209327223 */ /* 0x140fe20000010008 */
[C-C-:B------:R-:W-:Y:S01]  /*43b0*/  FFMA.FTZ R51, R9.reuse, R51, R8.reuse ;  /* 0x0000003309337223 */ /* 0x140fe20000010008 */
[C-C-:B------:R-:W-:Y:S01]  /*43c0*/  FFMA.FTZ R52, R9.reuse, R52, R8.reuse ;  /* 0x0000003409347223 */ /* 0x140fe20000010008 */
        /* <DEDUP_REMOVED lines=10> */
[----:B------:R-:W4:Y:S01]  /*4470*/  LDL.LU R22, [R1+0x168] ;  /* 0x0001680001167983 */ /* 0x000f220000300800 */
[----:B------:R-:W-:-:S03]  /*4480*/  FFMA.FTZ R8, R9, R23, R8 ;  /* 0x0000001709087223 */ /* 0x000fc60000010008 */
[----:B------:R-:W4:Y:S01]  /*4490*/  LDL.LU R23, [R1+0x164] ;  /* 0x0001640001177983 */ /* 0x000f220000300800 */
[----:B------:R-:W-:Y:S02]  /*44a0*/  F2FP.BF16.F32.PACK_AB R49, R25, R49 ;  /* 0x000000311931723e */ /* 0x000fe400000010ff */
[----:B--2---:R-:W-:Y:S02]  /*44b0*/  F2FP.BF16.F32.PACK_AB R9, R27, R4 ;  /* 0x000000041b09723e */ /* 0x004fe400000010ff */
[C---:B-----5:R-:W-:Y:S02]  /*44c0*/  PRMT R26, R11.reuse, 0x7610, R26 ;  /* 0x000076100b1a7816 */ /* 0x060fe4000000001a */
[----:B---3--:R-:W-:-:S03]  /*44d0*/  PRMT R24, R11, 0x7632, R24 ;  /* 0x000076320b187816 */ /* 0x008fc60000000018 */
[----:B----4-:R0:W-:Y:S04]  /*44e0*/  STG.E.U16 desc[UR6][R22.64], R26 ;  /* 0x0000001a16007986 */ /* 0x0101e8000c101506 */
[----:B------:R1:W-:Y:S04]  /*44f0*/  STG.E.U16 desc[UR6][R22.64+0x2], R24 ;  /* 0x0000021816007986 */ /* 0x0003e8000c101506 */
[----:B0-----:R-:W2:Y:S04]  /*4500*/  LDL.LU R26, [R1+0x160] ;  /* 0x00016000011a7983 */ /* 0x001ea80000300800 */
[----:B------:R-:W2:Y:S04]  /*4510*/  LDL.LU R27, [R1+0x15c] ;  /* 0x00015c00011b7983 */ /* 0x000ea80000300800 */
[----:B------:R-:W3:Y:S04]  /*4520*/  LDL.LU R4, [R1+0x158] ;  /* 0x0001580001047983 */ /* 0x000ee80000300800 */
[----:B-1----:R-:W4:Y:S04]  /*4530*/  LDL.LU R24, [R1+0x154] ;  /* 0x0001540001187983 */ /* 0x002f280000300800 */
[----:B------:R-:W4:Y:S01]  /*4540*/  LDL.LU R25, [R1+0x150] ;  /* 0x0001500001197983 */ /* 0x000f220000300800 */
[----:B------:R-:W-:-:S02]  /*4550*/  PRMT R11, R3, 0x7610, R11 ;  /* 0x00007610030b7816 */ /* 0x000fc4000000000b */
[----:B------:R-:W-:-:S03]  /*4560*/  PRMT R3, R3, 0x7632, R3 ;  /* 0x0000763203037816 */ /* 0x000fc60000000003 */
[----:B------:R0:W-:Y:S04]  /*4570*/  STG.E.U16 desc[UR6][R22.64+0x4], R11 ;  /* 0x0000040b16007986 */ /* 0x0001e8000c101506 */
[----:B------:R1:W-:Y:S01]  /*4580*/  STG.E.U16 desc[UR6][R22.64+0x6], R3 ;  /* 0x0000060316007986 */ /* 0x0003e2000c101506 */
[----:B------:R-:W-:Y:S02]  /*4590*/  F2FP.BF16.F32.PACK_AB R48, R50, R48 ;  /* 0x000000303230723e */ /* 0x000fe400000010ff */
[----:B0-----:R-:W-:Y:S02]  /*45a0*/  PRMT R11, R49, 0x7632, R11 ;  /* 0x00007632310b7816 */ /* 0x001fe4000000000b */
[----:B-1----:R-:W-:Y:S01]  /*45b0*/  PRMT R3, R9, 0x7632, R3 ;  /* 0x0000763209037816 */ /* 0x002fe20000000003 */
[----:B----4-:R0:W-:Y:S04]  /*45c0*/  STG.E.U16 desc[UR6][R24.64], R9 ;  /* 0x0000000918007986 */ /* 0x0101e8000c101506 */
[----:B------:R1:W-:Y:S04]  /*45d0*/  STG.E.U16 desc[UR6][R24.64+0x4], R49 ;  /* 0x0000043118007986 */ /* 0x0003e8000c101506 */
[----:B------:R-:W-:Y:S01]  /*45e0*/  STG.E.U16 desc[UR6][R24.64+0x2], R3 ;  /* 0x0000020318007986 */ /* 0x000fe2000c101506 */
[----:B0-----:R-:W-:-:S03]  /*45f0*/  F2FP.BF16.F32.PACK_AB R9, R5, R0 ;  /* 0x000000000509723e */ /* 0x001fc600000010ff */
[----:B------:R-:W3:Y:S04]  /*4600*/  LDL.LU R5, [R1+0x14c] ;  /* 0x00014c0001057983 */ /* 0x000ee80000300800 */
[----:B------:R-:W4:Y:S04]  /*4610*/  LDL.LU R0, [R1+0x148] ;  /* 0x0001480001007983 */ /* 0x000f280000300800 */
[----:B-1----:R-:W5:Y:S04]  /*4620*/  LDL.LU R49, [R1+0xcc] ;  /* 0x0000cc0001317983 */ /* 0x002f680000300800 */
[----:B------:R-:W4:Y:S04]  /*4630*/  LDL.LU R50, [R1+0xe8] ;  /* 0x0000e80001327983 */ /* 0x000f280000300800 */
[----:B------:R0:W-:Y:S04]  /*4640*/  STG.E.U16 desc[UR6][R24.64+0x6], R11 ;  /* 0x0000060b18007986 */ /* 0x0001e8000c101506 */
[----:B0-----:R-:W5:Y:S01]  /*4650*/  LDL.LU R24, [R1+0xac] ;  /* 0x0000ac0001187983 */ /* 0x001f620000300800 */
[----:B------:R-:W-:-:S03]  /*4660*/  PRMT R3, R9, 0x7632, R3 ;  /* 0x0000763209037816 */ /* 0x000fc60000000003 */
[----:B------:R-:W2:Y:S01]  /*4670*/  LDL.LU R25, [R1+0xd8] ;  /* 0x0000d80001197983 */ /* 0x000ea20000300800 */
[----:B------:R-:W-:Y:S02]  /*4680*/  PRMT R11, R48, 0x7632, R11 ;  /* 0x00007632300b7816 */ /* 0x000fe4000000000b */
[----:B------:R-:W-:Y:S01]  /*4690*/  F2FP.BF16.F32.PACK_AB R21, R51, R21 ;  /* 0x000000153315723e */ /* 0x000fe200000010ff */
[----:B---3--:R5:W-:Y:S04]  /*46a0*/  STG.E.U16 desc[UR6][R4.64], R9 ;  /* 0x0000000904007986 */ /* 0x008be8000c101506 */
[----:B------:R0:W-:Y:S01]  /*46b0*/  STG.E.U16 desc[UR6][R4.64+0x4], R48 ;  /* 0x0000043004007986 */ /* 0x0001e2000c101506 */
[----:B-----5:R-:W-:-:S03]  /*46c0*/  F2FP.BF16.F32.PACK_AB R9, R24, R49 ;  /* 0x000000311809723e */ /* 0x020fc600000010ff */
[----:B------:R-:W3:Y:S04]  /*46d0*/  LDL.LU R24, [R1+0xb0] ;  /* 0x0000b00001187983 */ /* 0x000ee80000300800 */
[----:B------:R-:W3:Y:S04]  /*46e0*/  LDL.LU R49, [R1+0xf0] ;  /* 0x0000f00001317983 */ /* 0x000ee80000300800 */
[----:B0-----:R-:W4:Y:S04]  /*46f0*/  LDL.LU R48, [R1+0xb8] ;  /* 0x0000b80001307983 */ /* 0x001f280000300800 */
[----:B------:R-:W2:Y:S04]  /*4700*/  LDL.LU R51, [R1+0xb4] ;  /* 0x0000b40001337983 */ /* 0x000ea80000300800 */
[----:B------:R0:W-:Y:S04]  /*4710*/  STG.E.U16 desc[UR6][R4.64+0x2], R3 ;  /* 0x0000020304007986 */ /* 0x0001e8000c101506 */
[----:B------:R2:W-:Y:S01]  /*4720*/  STG.E.U16 desc[UR6][R4.64+0x6], R11 ;  /* 0x0000060b04007986 */ /* 0x0005e2000c101506 */
[----:B------:R-:W-:-:S02]  /*4730*/  F2FP.BF16.F32.PACK_AB R20, R52, R20 ;  /* 0x000000143414723e */ /* 0x000fc400000010ff */
[----:B0-----:R-:W-:Y:S02]  /*4740*/  PRMT R3, R9, 0x7632, R3 ;  /* 0x0000763209037816 */ /* 0x001fe40000000003 */
[----:B--2---:R-:W-:Y:S02]  /*4750*/  F2FP.BF16.F32.PACK_AB R4, R51, R25 ;  /* 0x000000193304723e */ /* 0x004fe400000010ff */
[----:B------:R-:W2:Y:S04]  /*4760*/  LDL.LU R51, [R1+0xa8] ;  /* 0x0000a80001337983 */ /* 0x000ea80000300800 */
[----:B------:R-:W2:Y:S01]  /*4770*/  LDL.LU R25, [R1+0xec] ;  /* 0x0000ec0001197983 */ /* 0x000ea20000300800 */
[----:B------:R-:W-:-:S03]  /*4780*/  PRMT R5, R21, 0x7632, R5 ;  /* 0x0000763215057816 */ /* 0x000fc60000000005 */
[----:B------:R-:W-:Y:S04]  /*4790*/  STG.E.U16 desc[UR6][R26.64], R9 ;  /* 0x000000091a007986 */ /* 0x000fe8000c101506 */
[----:B------:R0:W-:Y:S04]  /*47a0*/  STG.E.U16 desc[UR6][R26.64+0x2], R3 ;  /* 0x000002031a007986 */ /* 0x0001e8000c101506 */
[----:B------:R-:W-:Y:S04]  /*47b0*/  STG.E.U16 desc[UR6][R26.64+0x4], R21 ;  /* 0x000004151a007986 */ /* 0x000fe8000c101506 */
[----:B------:R1:W-:Y:S01]  /*47c0*/  STG.E.U16 desc[UR6][R26.64+0x6], R5 ;  /* 0x000006051a007986 */ /* 0x0003e2000c101506 */
[----:B0-----:R-:W-:-:S03]  /*47d0*/  PRMT R3, R4, 0x7632, R3 ;  /* 0x0000763204037816 */ /* 0x001fc60000000003 */
[----:B------:R4:W-:Y:S01]  /*47e0*/  STG.E.U16 desc[UR6][R6.64], R4 ;  /* 0x0000000406007986 */ /* 0x0009e2000c101506 */
[----:B-1----:R-:W-:-:S03]  /*47f0*/  PRMT R5, R20, 0x7632, R5 ;  /* 0x0000763214057816 */ /* 0x002fc60000000005 */
[----:B------:R0:W-:Y:S01]  /*4800*/  STG.E.U16 desc[UR6][R6.64+0x2], R3 ;  /* 0x0000020306007986 */ /* 0x0001e2000c101506 */
[----:B----4-:R-:W-:-:S03]  /*4810*/  F2FP.BF16.F32.PACK_AB R4, R48, R50 ;  /* 0x000000323004723e */ /* 0x010fc600000010ff */
[----:B------:R-:W4:Y:S04]  /*4820*/  LDL.LU R48, [R1+0xa4] ;  /* 0x0000a40001307983 */ /* 0x000f280000300800 */
[----:B------:R-:W4:Y:S01]  /*4830*/  LDL.LU R50, [R1+0xe4] ;  /* 0x0000e40001327983 */ /* 0x000f220000300800 */
[----:B0-----:R-:W-:-:S03]  /*4840*/  PRMT R3, R4, 0x7632, R3 ;  /* 0x0000763204037816 */ /* 0x001fc60000000003 */
[----:B------:R-:W-:Y:S04]  /*4850*/  STG.E.U16 desc[UR6][R6.64+0x4], R20 ;  /* 0x0000041406007986 */ /* 0x000fe8000c101506 */
[----:B------:R-:W-:Y:S04]  /*4860*/  STG.E.U16 desc[UR6][R6.64+0x6], R5 ;  /* 0x0000060506007986 */ /* 0x000fe8000c101506 */
[----:B------:R3:W-:Y:S02]  /*4870*/  STG.E.U16 desc[UR6][R28.64], R4 ;  /* 0x000000041c007986 */ /* 0x0007e4000c101506 */
[----:B---3--:R-:W-:-:S02]  /*4880*/  F2FP.BF16.F32.PACK_AB R4, R24, R49 ;  /* 0x000000311804723e */ /* 0x008fc400000010ff */
[----:B------:R-:W3:Y:S04]  /*4890*/  LDL.LU R24, [R1+0xa0] ;  /* 0x0000a00001187983 */ /* 0x000ee80000300800 */
[----:B------:R-:W3:Y:S01]  /*48a0*/  LDL.LU R49, [R1+0xe0] ;  /* 0x0000e00001317983 */ /* 0x000ee20000300800 */
[----:B--2---:R-:W-:-:S03]  /*48b0*/  F2FP.BF16.F32.PACK_AB R7, R51, R25 ;  /* 0x000000193307723e */ /* 0x004fc600000010ff */
[----:B------:R-:W2:Y:S04]  /*48c0*/  LDL.LU R51, [R1+0x68] ;  /* 0x0000680001337983 */ /* 0x000ea80000300800 */
[----:B------:R-:W2:Y:S01]  /*48d0*/  LDL.LU R25, [R1+0xdc] ;  /* 0x0000dc0001197983 */ /* 0x000ea20000300800 */
[----:B------:R-:W-:Y:S02]  /*48e0*/  F2FP.BF16.F32.PACK_AB R19, R53, R19 ;  /* 0x000000133513723e */ /* 0x000fe400000010ff */
[----:B------:R-:W-:Y:S02]  /*48f0*/  F2FP.BF16.F32.PACK_AB R18, R54, R18 ;  /* 0x000000123612723e */ /* 0x000fe400000010ff */
[----:B------:R-:W-:Y:S01]  /*4900*/  PRMT R5, R19, 0x7632, R5 ;  /* 0x0000763213057816 */ /* 0x000fe20000000005 */
[----:B------:R4:W-:Y:S01]  /*4910*/  STG.E.U16 desc[UR6][R28.64+0x2], R3 ;  /* 0x000002031c007986 */ /* 0x0009e2000c101506 */
[----:B------:R-:W-:-:S02]  /*4920*/  PRMT R6, R4, 0x7632, R6 ;  /* 0x0000763204067816 */ /* 0x000fc40000000006 */
[----:B------:R-:W-:Y:S02]  /*4930*/  PRMT R9, R18, 0x7632, R9 ;  /* 0x0000763212097816 */ /* 0x000fe40000000009 */
[----:B------:R-:W-:Y:S01]  /*4940*/  F2FP.BF16.F32.PACK_AB R17, R55, R17 ;  /* 0x000000113711723e */ /* 0x000fe200000010ff */
[----:B------:R-:W-:Y:S04]  /*4950*/  STG.E.U16 desc[UR6][R28.64+0x4], R19 ;  /* 0x000004131c007986 */ /* 0x000fe8000c101506 */
[----:B------:R-:W-:Y:S04]  /*4960*/  STG.E.U16 desc[UR6][R28.64+0x6], R5 ;  /* 0x000006051c007986 */ /* 0x000fe8000c101506 */
[----:B------:R0:W-:Y:S04]  /*4970*/  STG.E.U16 desc[UR6][R30.64], R4 ;  /* 0x000000041e007986 */ /* 0x0001e8000c101506 */
[----:B------:R1:W-:Y:S04]  /*4980*/  STG.E.U16 desc[UR6][R30.64+0x2], R6 ;  /* 0x000002061e007986 */ /* 0x0003e8000c101506 */
[----:B------:R5:W-:Y:S01]  /*4990*/  STG.E.U16 desc[UR6][R30.64+0x6], R9 ;  /* 0x000006091e007986 */ /* 0x000be2000c101506 */
[----:B----4-:R-:W-:-:S03]  /*49a0*/  F2FP.BF16.F32.PACK_AB R3, R48, R50 ;  /* 0x000000323003723e */ /* 0x010fc600000010ff */
[----:B------:R-:W4:Y:S01]  /*49b0*/  LDL.LU R48, [R1+0x64] ;  /* 0x0000640001307983 */ /* 0x000f220000300800 */
[----:B0-----:R-:W-:-:S03]  /*49c0*/  PRMT R4, R17, 0x7632, R4 ;  /* 0x0000763211047816 */ /* 0x001fc60000000004 */
[----:B------:R-:W4:Y:S01]  /*49d0*/  LDL.LU R50, [R1+0xd4] ;  /* 0x0000d40001327983 */ /* 0x000f220000300800 */
[C---:B-1----:R-:W-:Y:S02]  /*49e0*/  PRMT R6, R3.reuse, 0x7610, R6 ;  /* 0x0000761003067816 */ /* 0x042fe40000000006 */
[----:B-----5:R-:W-:Y:S01]  /*49f0*/  PRMT R9, R3, 0x7632, R9 ;  /* 0x0000763203097816 */ /* 0x020fe20000000009 */
[----:B------:R0:W-:Y:S04]  /*4a00*/  STG.E.U16 desc[UR6][R30.64+0x4], R18 ;  /* 0x000004121e007986 */ /* 0x0001e8000c101506 */
[----:B------:R1:W-:Y:S01]  /*4a10*/  STG.E.U16 desc[UR6][R32.64+0x6], R4 ;  /* 0x0000060420007986 */ /* 0x0003e2000c101506 */
[----:B---3--:R-:W-:-:S03]  /*4a20*/  F2FP.BF16.F32.PACK_AB R3, R24, R49 ;  /* 0x000000311803723e */ /* 0x008fc600000010ff */
[----:B------:R-:W3:Y:S04]  /*4a30*/  LDL.LU R24, [R1+0x60] ;  /* 0x0000600001187983 */ /* 0x000ee80000300800 */
[----:B------:R-:W3:Y:S01]  /*4a40*/  LDL.LU R49, [R1+0xd0] ;  /* 0x0000d00001317983 */ /* 0x000ee20000300800 */
[C---:B0-----:R-:W-:Y:S02]  /*4a50*/  PRMT R18, R3.reuse, 0x7610, R18 ;  /* 0x0000761003127816 */ /* 0x041fe40000000012 */
[----:B-1----:R-:W-:Y:S02]  /*4a60*/  PRMT R4, R3, 0x7632, R4 ;  /* 0x0000763203047816 */ /* 0x002fe40000000004 */
[----:B--2---:R-:W-:Y:S02]  /*4a70*/  F2FP.BF16.F32.PACK_AB R3, R51, R25 ;  /* 0x000000193303723e */ /* 0x004fe400000010ff */
[----:B------:R-:W2:Y:S01]  /*4a80*/  LDL.LU R25, [R1+0xc8] ;  /* 0x0000c80001197983 */ /* 0x000ea20000300800 */
[----:B------:R-:W-:-:S02]  /*4a90*/  PRMT R5, R7, 0x7632, R5 ;  /* 0x0000763207057816 */ /* 0x000fc40000000005 */
[----:B------:R-:W-:Y:S01]  /*4aa0*/  F2FP.BF16.F32.PACK_AB R16, R56, R16 ;  /* 0x000000103810723e */ /* 0x000fe200000010ff */
[----:B------:R0:W-:Y:S01]  /*4ab0*/  STG.E.U16 desc[UR6][R32.64], R7 ;  /* 0x0000000720007986 */ /* 0x0001e2000c101506 */
[----:B------:R-:W-:-:S03]  /*4ac0*/  F2FP.BF16.F32.PACK_AB R15, R57, R15 ;  /* 0x0000000f390f723e */ /* 0x000fc600000010ff */
[----:B------:R1:W-:Y:S01]  /*4ad0*/  STG.E.U16 desc[UR6][R32.64+0x2], R5 ;  /* 0x0000020520007986 */ /* 0x0003e2000c101506 */
[----:B------:R-:W-:-:S03]  /*4ae0*/  PRMT R19, R3, 0x7610, R19 ;  /* 0x0000761003137816 */ /* 0x000fc60000000013 */
[----:B------:R-:W-:Y:S01]  /*4af0*/  STG.E.U16 desc[UR6][R32.64+0x4], R17 ;  /* 0x0000041120007986 */ /* 0x000fe2000c101506 */
[----:B0-----:R-:W-:-:S03]  /*4b00*/  PRMT R7, R16, 0x7632, R7 ;  /* 0x0000763210077816 */ /* 0x001fc60000000007 */
[----:B------:R0:W-:Y:S01]  /*4b10*/  STG.E.U16 desc[UR6][R34.64], R6 ;  /* 0x0000000622007986 */ /* 0x0001e2000c101506 */
[----:B-1----:R-:W-:-:S03]  /*4b20*/  PRMT R5, R15, 0x7632, R5 ;  /* 0x000076320f057816 */ /* 0x002fc60000000005 */
[----:B------:R-:W-:Y:S04]  /*4b30*/  STG.E.U16 desc[UR6][R34.64+0x2], R9 ;  /* 0x0000020922007986 */ /* 0x000fe8000c101506 */
[----:B------:R-:W-:Y:S01]  /*4b40*/  STG.E.U16 desc[UR6][R34.64+0x4], R16 ;  /* 0x0000041022007986 */ /* 0x000fe2000c101506 */
[----:B0-----:R-:W-:-:S03]  /*4b50*/  PRMT R6, R3, 0x7632, R6 ;  /* 0x0000763203067816 */ /* 0x001fc60000000006 */
[----:B------:R-:W-:Y:S04]  /*4b60*/  STG.E.U16 desc[UR6][R34.64+0x6], R7 ;  /* 0x0000060722007986 */ /* 0x000fe8000c101506 */
[----:B------:R0:W-:Y:S01]  /*4b70*/  STG.E.U16 desc[UR6][R36.64+0x2], R4 ;  /* 0x0000020424007986 */ /* 0x0001e2000c101506 */
[----:B----4-:R-:W-:-:S03]  /*4b80*/  F2FP.BF16.F32.PACK_AB R3, R48, R50 ;  /* 0x000000323003723e */ /* 0x010fc600000010ff */
[----:B------:R-:W-:Y:S01]  /*4b90*/  STG.E.U16 desc[UR6][R36.64], R18 ;  /* 0x0000001224007986 */ /* 0x000fe2000c101506 */
[----:B------:R-:W-:-:S03]  /*4ba0*/  PRMT R20, R3, 0x7610, R20 ;  /* 0x0000761003147816 */ /* 0x000fc60000000014 */
[----:B------:R-:W-:Y:S01]  /*4bb0*/  STG.E.U16 desc[UR6][R36.64+0x4], R15 ;  /* 0x0000040f24007986 */ /* 0x000fe2000c101506 */
[----:B0-----:R-:W-:-:S03]  /*4bc0*/  PRMT R4, R3, 0x7632, R4 ;  /* 0x0000763203047816 */ /* 0x001fc60000000004 */
[----:B------:R-:W-:Y:S04]  /*4bd0*/  STG.E.U16 desc[UR6][R36.64+0x6], R5 ;  /* 0x0000060524007986 */ /* 0x000fe8000c101506 */
[----:B------:R0:W-:Y:S04]  /*4be0*/  STG.E.U16 desc[UR6][R38.64+0x2], R6 ;  /* 0x0000020626007986 */ /* 0x0001e8000c101506 */
[----:B------:R-:W4:Y:S01]  /*4bf0*/  LDL.LU R50, [R1+0x58] ;  /* 0x0000580001327983 */ /* 0x000f220000300800 */
[----:B---3--:R-:W-:-:S03]  /*4c00*/  F2FP.BF16.F32.PACK_AB R3, R24, R49 ;  /* 0x000000311803723e */ /* 0x008fc600000010ff */
[----:B------:R-:W3:Y:S01]  /*4c10*/  LDL.LU R49, [R1+0x94] ;  /* 0x0000940001317983 */ /* 0x000ee20000300800 */
[C---:B------:R-:W-:Y:S02]  /*4c20*/  PRMT R21, R3.reuse, 0x7610, R21 ;  /* 0x0000761003157816 */ /* 0x040fe40000000015 */
[----:B0-----:R-:W-:Y:S02]  /*4c30*/  PRMT R6, R3, 0x7632, R6 ;  /* 0x0000763203067816 */ /* 0x001fe40000000006 */
[----:B--2---:R-:W-:Y:S02]  /*4c40*/  F2FP.BF16.F32.PACK_AB R3, R0, R25 ;  /* 0x000000190003723e */ /* 0x004fe400000010ff */
[----:B------:R-:W4:Y:S01]  /*4c50*/  LDL.LU R0, [R1+0x140] ;  /* 0x0001400001007983 */ /* 0x000f220000300800 */
[----:B------:R-:W-:-:S04]  /*4c60*/  F2FP.BF16.F32.PACK_AB R14, R58, R14 ;  /* 0x0000000e3a0e723e */ /* 0x000fc800000010ff */
[----:B------:R-:W-:Y:S01]  /*4c70*/  PRMT R7, R14, 0x7632, R7 ;  /* 0x000076320e077816 */ /* 0x000fe20000000007 */
[----:B------:R-:W-:Y:S01]  /*4c80*/  STG.E.U16 desc[UR6][R38.64], R19 ;  /* 0x0000001326007986 */ /* 0x000fe2000c101506 */
[----:B------:R-:W-:-:S03]  /*4c90*/  PRMT R22, R3, 0x7610, R22 ;  /* 0x0000761003167816 */ /* 0x000fc60000000016 */
[----:B------:R-:W-:Y:S04]  /*4ca0*/  STG.E.U16 desc[UR6][R38.64+0x4], R14 ;  /* 0x0000040e26007986 */ /* 0x000fe8000c101506 */
[----:B------:R-:W-:Y:S04]  /*4cb0*/  STG.E.U16 desc[UR6][R38.64+0x6], R7 ;  /* 0x0000060726007986 */ /* 0x000fe8000c101506 */
[----:B------:R0:W-:Y:S02]  /*4cc0*/  STG.E.U16 desc[UR6][R40.64+0x2], R4 ;  /* 0x0000020428007986 */ /* 0x0001e4000c101506 */
[----:B0-----:R-:W-:-:S02]  /*4cd0*/  PRMT R4, R3, 0x7632, R4 ;  /* 0x0000763203047816 */ /* 0x001fc40000000004 */
[----:B----4-:R-:W-:Y:S02]  /*4ce0*/  F2FP.BF16.F32.PACK_AB R3, R50, R0 ;  /* 0x000000003203723e */ /* 0x010fe400000010ff */
[----:B------:R-:W2:Y:S01]  /*4cf0*/  LDL.LU R0, [R1+0x13c] ;  /* 0x00013c0001007983 */ /* 0x000ea20000300800 */
[----:B------:R-:W-:Y:S02]  /*4d00*/  F2FP.BF16.F32.PACK_AB R13, R59, R13 ;  /* 0x0000000d3b0d723e */ /* 0x000fe400000010ff */
[----:B------:R-:W-:Y:S02]  /*4d10*/  F2FP.BF16.F32.PACK_AB R12, R60, R12 ;  /* 0x0000000c3c0c723e */ /* 0x000fe400000010ff */
[----:B------:R-:W-:Y:S02]  /*4d20*/  PRMT R5, R13, 0x7632, R5 ;  /* 0x000076320d057816 */ /* 0x000fe40000000005 */
[----:B------:R-:W-:Y:S02]  /*4d30*/  F2FP.BF16.F32.PACK_AB R10, R61, R10 ;  /* 0x0000000a3d0a723e */ /* 0x000fe400000010ff */
[----:B------:R-:W-:Y:S01]  /*4d40*/  F2FP.BF16.F32.PACK_AB R2, R8, R2 ;  /* 0x000000020802723e */ /* 0x000fe200000010ff */
[----:B------:R-:W-:Y:S01]  /*4d50*/  STG.E.U16 desc[UR6][R40.64], R20 ;  /* 0x0000001428007986 */ /* 0x000fe2000c101506 */
[----:B------:R-:W-:-:S03]  /*4d60*/  PRMT R7, R12, 0x7632, R7 ;  /* 0x000076320c077816 */ /* 0x000fc60000000007 */
[----:B------:R-:W-:Y:S01]  /*4d70*/  STG.E.U16 desc[UR6][R40.64+0x4], R13 ;  /* 0x0000040d28007986 */ /* 0x000fe2000c101506 */
[----:B------:R-:W-:-:S03]  /*4d80*/  PRMT R23, R3, 0x7632, R23 ;  /* 0x0000763203177816 */ /* 0x000fc60000000017 */
[----:B------:R0:W-:Y:S04]  /*4d90*/  STG.E.U16 desc[UR6][R40.64+0x6], R5 ;  /* 0x0000060528007986 */ /* 0x0001e8000c101506 */
[----:B------:R1:W-:Y:S04]  /*4da0*/  STG.E.U16 desc[UR6][R42.64+0x2], R6 ;  /* 0x000002062a007986 */ /* 0x0003e8000c101506 */
[----:B------:R4:W-:Y:S01]  /*4db0*/  STG.E.U16 desc[UR6][R42.64], R21 ;  /* 0x000000152a007986 */ /* 0x0009e2000c101506 */
[----:B0-----:R-:W-:-:S03]  /*4dc0*/  PRMT R5, R10, 0x7632, R5 ;  /* 0x000076320a057816 */ /* 0x001fc60000000005 */
[----:B------:R4:W-:Y:S01]  /*4dd0*/  STG.E.U16 desc[UR6][R42.64+0x4], R12 ;  /* 0x0000040c2a007986 */ /* 0x0009e2000c101506 */
[----:B-1----:R-:W-:-:S03]  /*4de0*/  PRMT R6, R2, 0x7632, R6 ;  /* 0x0000763202067816 */ /* 0x002fc60000000006 */
        /* <DEDUP_REMOVED lines=12> */
[----:B------:R-:W-:-:S03]  /*4eb0*/  ISETP.GE.U32.AND P0, PT, R0, UR8, PT ;  /* 0x0000000800007c0c */ /* 0x000fc6000bf06070 */
[----:B------:R4:W-:Y:S01]  /*4ec0*/  STL [R1+0x94], R49 ;  /* 0x0000943101007387 */ /* 0x0009e20000100800 */
[----:B------:R-:W-:-:S13]  /*4ed0*/  ISETP.GE.AND.EX P0, PT, R49, UR9, PT, P0 ;  /* 0x0000000931007c0c */ /* 0x000fda000bf06300 */
[----:B----4-:R-:W-:Y:S05]  /*4ee0*/  @!P0 BRA `(.L_x_1278) ;  /* 0xffffffb000c48947 */ /* 0x010fea000383ffff */
[----:B------:R-:W-:Y:S05]  /*4ef0*/  EXIT ;  /* 0x000000000000794d */ /* 0x000fea0003800000 */
.L_x_1279:
        /* <DEDUP_REMOVED lines=16> */
.L_x_2770:


//--------------------- .text._ZN13group_norm_v214gn_cuda_kernelI13__nv_bfloat16Li320ELi3ELi32ELi10ELi4096ELb0ELi64ELi320ELi320ELi4ELb1ELi6ELb0ELb0ENS_16CompileConditionILi900EEEEEvPT_PKS4_S7_S7_flPfS8_Pj --------------------------
	.section	.text._ZN13group_norm_v214gn_cuda_kernelI13__nv_bfloat16Li320ELi3ELi32ELi10ELi4096ELb0ELi64ELi320ELi320ELi4ELb1ELi6ELb0ELb0ENS_16CompileConditionILi900EEEEEvPT_PKS4_S7_S7_flPfS8_Pj,"ax",@progbits
	.align	128
        .global         _ZN13group_norm_v214gn_cuda_kernelI13__nv_bfloat16Li320ELi3ELi32ELi10ELi4096ELb0ELi64ELi320ELi320ELi4ELb1ELi6ELb0ELb0ENS_16CompileConditionILi900EEEEEvPT_PKS4_S7_S7_flPfS8_Pj
        .type           _ZN13group_norm_v214gn_cuda_kernelI13__nv_bfloat16Li320ELi3ELi32ELi10ELi4096ELb0ELi64ELi320ELi320ELi4ELb1ELi6ELb0ELb0ENS_16CompileConditionILi900EEEEEvPT_PKS4_S7_S7_flPfS8_Pj,@function
        .size           _ZN13group_norm_v214gn_cuda_kernelI13__nv_bfloat16Li320ELi3ELi32ELi10ELi4096ELb0ELi64ELi320ELi320ELi4ELb1ELi6ELb0ELb0ENS_16CompileConditionILi900EEEEEvPT_PKS4_S7_S7_flPfS8_Pj,(.L_x_2771 - _ZN13group_norm_v214gn_cuda_kernelI13__nv_bfloat16Li320ELi3ELi32ELi10ELi4096ELb0ELi64ELi320ELi320ELi4ELb1ELi6ELb0ELb0ENS_16CompileConditionILi900EEEEEvPT_PKS4_S7_S7_flPfS8_Pj)
        .other          _ZN13group_norm_v214gn_cuda_kernelI13__nv_bfloat16Li320ELi3ELi32ELi10ELi4096ELb0ELi64ELi320ELi320ELi4ELb1ELi6ELb0ELb0ENS_16CompileConditionILi900EEEEEvPT_PKS4_S7_S7_flPfS8_Pj,@"STO_CUDA_ENTRY STV_DEFAULT"
_ZN13group_norm_v214gn_cuda_kernelI13__nv_bfloat16Li320ELi3ELi32ELi10ELi4096ELb0ELi64ELi320ELi320ELi4ELb1ELi6ELb0ELb0ENS_16CompileConditionILi900EEEEEvPT_PKS4_S7_S7_flPfS8_Pj:
.text._ZN13group_norm_v214gn_cuda_kernelI13__nv_bfloat16Li320ELi3ELi32ELi10ELi4096ELb0ELi64ELi320ELi320ELi4ELb1ELi6ELb0ELb0ENS_16CompileConditionILi900EEEEEvPT_PKS4_S7_S7_flPfS8_Pj:
        /* <DEDUP_REMOVED lines=32> */
.L_x_1290:
        /* <DEDUP_REMOVED lines=461> */
.L_x_1281:
[----:B------:R-:W-:Y:S05]  /*1ed0*/  BSYNC B0 ;  /* 0x0000000000007941 */ /* 0x000fea0003800000 */
.L_x_1280:
        /* <DEDUP_REMOVED lines=24> */
.L_x_1283:
[----:B------:R-:W-:Y:S05]  /*2060*/  BSYNC B0 ;  /* 0x0000000000007941 */ /* 0x000fea0003800000 */
.L_x_1282:
        /* <DEDUP_REMOVED lines=11> */
.L_x_1285:
[----:B------:R-:W2:Y:S04]  /*2120*/  LD.E.STRONG.GPU R47, desc[UR6][R44.64] ;  /* 0x000000062c2f7980 */ /* 0x000ea8000c10f900 */
[----:B--2---:R-:W-:Y:S01]  /*2130*/  CCTL.IVALL ;  /* 0x00000000ff00798f */ /* 0x004fe20002000000 */
[----:B------:R-:W-:Y:S05]  /*2140*/  YIELD ;  /* 0x0000000000007946 */ /* 0x000fea0003800000 */
[----:B-----5:R-:W-:-:S04]  /*2150*/  LOP3.LUT R47, R47, R46, RZ, 0x3c, !PT ;  /* 0x0000002e2f2f7212 */ /* 0x020fc800078e3cff */
[----:B------:R-:W-:-:S13]  /*2160*/  ISETP.GT.AND P1, PT, R47, -0x1, PT ;  /* 0xffffffff2f00780c */ /* 0x000fda0003f24270 */
[----:B------:R-:W-:Y:S05]  /*2170*/  @P1 BRA `(.L_x_1285) ;  /* 0xfffffffc00e81947 */ /* 0x000fea000383ffff */
.L_x_1284:
        /* <DEDUP_REMOVED lines=60> */
.L_x_1287:
[----:B------:R-:W-:Y:S05]  /*2540*/  BSYNC B0 ;  /* 0x0000000000007941 */ /* 0x000fea0003800000 */
.L_x_1286:
        /* <DEDUP_REMOVED lines=75> */
.L_x_1289:
[----:B------:R-:W-:Y:S05]  /*2a00*/  BSYNC B0 ;  /* 0x0000000000007941 */ /* 0x000fea0003800000 */
.L_x_1288:
        /* <DEDUP_REMOVED lines=591> */
.L_x_1291:
        /* <DEDUP_REMOVED lines=16> */
.L_x_2771:


//--------------------- .text._ZN13group_norm_v214gn_cuda_kernelI13__nv_bfloat16Li320ELi3ELi16ELi20ELi4096ELb1ELi16ELi320ELi320ELi4ELb1ELi1ELb0ELb0ENS_16CompileConditionILi900EEEEEvPT_PKS4_S7_S7_flPfS8_Pj --------------------------
	.section	.text._ZN13group_norm_v214gn_cuda_kernelI13__nv_bfloat16Li320ELi3ELi16ELi20ELi4096ELb1ELi16ELi320ELi320ELi4ELb1ELi1ELb0ELb0ENS_16CompileConditionILi900EEEEEvPT_PKS4_S7_S7_flPfS8_Pj,"ax",@progbits
	.align	128
        .global         _ZN13group_norm_v214gn_cuda_kernelI13__nv_bfloat16Li320ELi3ELi16ELi20ELi4096ELb1ELi16ELi320ELi320ELi4ELb1ELi1ELb0ELb0ENS_16CompileConditionILi900EEEEEvPT_PKS4_S7_S7_flPfS8_Pj
        .type           _ZN13group_norm_v214gn_cuda_kernelI13__nv_bfloat16Li320ELi3ELi16ELi20ELi4096ELb1ELi16ELi320ELi320ELi4ELb1ELi1ELb0ELb0ENS_16CompileConditionILi900EEEEEvPT_PKS4_S7_S7_flPfS8_Pj,@function
        .size           _ZN13group_norm_v214gn_cuda_kernelI13__nv_bfloat16Li320ELi3ELi16ELi20ELi4096ELb1ELi16ELi320ELi320ELi4ELb1ELi1ELb0ELb0ENS_16CompileConditionILi900EEEEEvPT_PKS4_S7_S7_flPfS8_Pj,(.L_x_2772 - _ZN13group_norm_v214gn_cuda_kernelI13__nv_bfloat16Li320ELi3ELi16ELi20ELi4096ELb1ELi16ELi320ELi320ELi4ELb1ELi1ELb0ELb0ENS_16CompileConditionILi900EEEEEvPT_PKS4_S7_S7_flPfS8_Pj)
        .other          _ZN13group_norm_v214gn_cuda_kernelI13__nv_bfloat16Li320ELi3ELi16ELi20ELi4096ELb1ELi16ELi320ELi320ELi4ELb1ELi1ELb0ELb0ENS_16CompileConditionILi900EEEEEvPT_PKS4_S7_S7_flPfS8_Pj,@"STO_CUDA_ENTRY STV_DEFAULT"
_ZN13group_norm_v214gn_cuda_kernelI13__nv_bfloat16Li320ELi3ELi16ELi20ELi4096ELb1ELi16ELi320ELi320ELi4ELb1ELi1ELb0ELb0ENS_16CompileConditionILi900EEEEEvPT_PKS4_S7_S7_flPfS8_Pj:
.text._ZN13group_norm_v214gn_cuda_kernelI13__nv_bfloat16Li320ELi3ELi16ELi20ELi4096ELb1ELi16ELi320ELi320ELi4ELb1ELi1ELb0ELb0ENS_16CompileConditionILi900EEEEEvPT_PKS4_S7_S7_flPfS8_Pj:
[----:B------:R-:W-:Y:S01]  /*0000*/  LDC R1, c[0x0][0x28] ;  /* 0x00000a00ff017b82 */ /* 0x000fe20000000800 */
[----:B------:R-:W0:Y:S01]  /*0010*/  S2R R0, SR_CTAID.Y ;  /* 0x0000000000007919 */ /* 0x000e220000002600 */
[----:B------:R-:W-:Y:S02]  /*0020*/  ULDC.64 UR4, c[0x0][0x238] ;  /* 0x00008e0000047ab9 */ /* 0x000fe40000000a00 */
[----:B0-----:R-:W-:-:S04]  /*0030*/  ISETP.GE.U32.AND P0, PT, R0, UR4, PT ;  /* 0x0000000400007c0c */ /* 0x001fc8000bf06070 */
[----:B------:R-:W-:-:S13]  /*0040*/  ISETP.GE.AND.EX P0, PT, RZ, UR5, PT, P0 ;  /* 0x00000005ff007c0c */ /* 0x000fda000bf06300 */
[----:B------:R-:W-:Y:S05]  /*0050*/  @P0 EXIT ;  /* 0x000000000000094d */ /* 0x000fea0003800000 */
[----:B------:R-:W0:Y:S01]  /*0060*/  S2R R2, SR_TID.X ;  /* 0x0000000000027919 */ /* 0x000e220000002100 */
[----:B------:R-:W1:Y:S01]  /*0070*/  S2UR UR5, SR_CgaCtaId ;  /* 0x00000000000579c3 */ /* 0x000e620000008800 */
[----:B------:R-:W-:Y:S01]  /*0080*/  UMOV UR4, 0x400 ;  /* 0x0000040000047882 */ /* 0x000fe20000000000 */
[----:B------:R-:W2:Y:S01]  /*0090*/  S2R R3, SR_CTAID.X ;  /* 0x0000000000037919 */ /* 0x000ea20000002500 */
[----:B-1----:R-:W-:Y:S02]  /*00a0*/  ULEA UR6, UR5, UR4, 0x18 ;  /* 0x0000000405067291 */ /* 0x002fe4000f8ec03f */
[----:B------:R-:W-:-:S04]  /*00b0*/  UIADD3 UR4, UR4, 0xc80, URZ ;  /* 0x00000c8004047890 */ /* 0x000fc8000fffe03f */
[----:B------:R-:W-:Y:S01]  /*00c0*/  MOV R7, UR6 ;  /* 0x0000000600077c02 */ /* 0x000fe20008000f00 */
[----:B0-----:R-:W-:Y:S01]  /*00d0*/  IMAD.WIDE.U32 R4, R2, -0x33333333, RZ ;  /* 0xcccccccd02047825 */ /* 0x001fe200078e00ff */
[----:B------:R-:W-:Y:S01]  /*00e0*/  ULEA UR5, UR5, UR4, 0x18 ;  /* 0x0000000405057291 */ /* 0x000fe2000f8ec03f */
[----:B------:R-:W-:Y:S02]  /*00f0*/  ULDC.64 UR6, c[0x0][0x208] ;  /* 0x0000820000067ab9 */ /* 0x000fe40000000a00 */
[----:B------:R-:W-:Y:S01]  /*0100*/  UMOV UR4, URZ ;  /* 0x0000003f00047c82 */ /* 0x000fe20008000000 */
[----:B------:R-:W-:-:S05]  /*0110*/  SHF.R.U32.HI R5, RZ, 0x6, R5 ;  /* 0x00000006ff057819 */ /* 0x000fca0000011605 */
[----:B------:R-:W-:-:S04]  /*0120*/  IMAD R4, R5, -0x50, R2 ;  /* 0xffffffb005047824 */ /* 0x000fc800078e0202 */
[----:B------:R-:W-:-:S05]  /*0130*/  IMAD R4, R4, 0x28, R7 ;  /* 0x0000002804047824 */ /* 0x000fca00078e0207 */
[----:B------:R-:W-:Y:S01]  /*0140*/  LEA R56, R5, R4, 0x3 ;  /* 0x0000000405387211 */ /* 0x000fe200078e18ff */
[----:B------:R-:W-:Y:S01]  /*0150*/  HFMA2.MMA R5, -RZ, RZ, 0, 0 ;  /* 0x00000000ff057435 */ /* 0x000fe200000001ff */
[----:B--2---:R-:W-:-:S10]  /*0160*/  MOV R4, R0 ;  /* 0x0000000000047202 */ /* 0x004fd40000000f00 */
.L_x_1302:
        /* <DEDUP_REMOVED lines=10> */
[----:B------:R-:W-:-:S05]  /*0210*/  SHF.L.U32 R14, R14, 0x2, RZ ;  /* 0x000000020e0e7819 */ /* 0x000fca00000006ff */
[----:B------:R-:W-:-:S04]  /*0220*/  IMAD.WIDE.U32 R12, R4, 0x140000, R14 ;  /* 0x00140000040c7825 */ /* 0x000fc800078e000e */
[----:B------:R-:W-:Y:S01]  /*0230*/  IMAD R15, R6, 0x140, RZ ;  /* 0x00000140060f7824 */ /* 0x000fe200078e02ff */
[----:B------:R-:W-:-:S04]  /*0240*/  IADD3 R13, R13, R7, RZ ;  /* 0x000000070d0d7210 */ /* 0x000fc80007ffe0ff */
[C---:B------:R-:W-:Y:S02]  /*0250*/  IADD3 R6, P0, R15.reuse, R12, RZ ;  /* 0x0000000c0f067210 */ /* 0x040fe40007f1e0ff */
[----:B------:R-:W-:Y:S02]  /*0260*/  IADD3 R9, R15, 0x500, RZ ;  /* 0x000005000f097810 */ /* 0x000fe40007ffe0ff */
[----:B------:R-:W-:Y:S02]  /*0270*/  IADD3.X R7, RZ, R13, RZ, P0, !PT ;  /* 0x0000000dff077210 */ /* 0x000fe400007fe4ff */
[----:B------:R-:W-:-:S04]  /*0280*/  LEA R24, P0, R6, UR8, 0x1 ;  /* 0x0000000806187c11 */ /* 0x000fc8000f8008ff */
[----:B------:R-:W-:Y:S02]  /*0290*/  LEA.HI.X R25, R6, UR9, R7, 0x1, P0 ;  /* 0x0000000906197c11 */ /* 0x000fe400080f0c07 */
[----:B------:R-:W-:-:S04]  /*02a0*/  IADD3 R8, P0, R9, R12, RZ ;  /* 0x0000000c09087210 */ /* 0x000fc80007f1e0ff */
[----:B------:R-:W2:Y:S01]  /*02b0*/  LDG.E.64.CONSTANT R24, desc[UR6][R24.64] ;  /* 0x0000000618187981 */ /* 0x000ea2000c1e9b00 */
[----:B------:R-:W-:Y:S02]  /*02c0*/  IADD3.X R9, RZ, R13, RZ, P0, !PT ;  /* 0x0000000dff097210 */ /* 0x000fe400007fe4ff */
[C---:B------:R-:W-:Y:S02]  /*02d0*/  LEA R22, P0, R8.reuse, UR8, 0x1 ;  /* 0x0000000808167c11 */ /* 0x040fe4000f8008ff */
[----:B------:R-:W-:Y:S02]  /*02e0*/  IADD3 R11, R15, 0xa00, RZ ;  /* 0x00000a000f0b7810 */ /* 0x000fe40007ffe0ff */
[----:B------:R-:W-:Y:S02]  /*02f0*/  LEA.HI.X R23, R8, UR9, R9, 0x1, P0 ;  /* 0x0000000908177c11 */ /* 0x000fe400080f0c09 */
[----:B------:R-:W-:-:S04]  /*0300*/  IADD3 R10, P0, R11, R12, RZ ;  /* 0x0000000c0b0a7210 */ /* 0x000fc80007f1e0ff */
[----:B------:R-:W3:Y:S01]  /*0310*/  LDG.E.64.CONSTANT R22, desc[UR6][R22.64] ;  /* 0x0000000616167981 */ /* 0x000ee2000c1e9b00 */
[----:B------:R-:W-:Y:S02]  /*0320*/  IADD3.X R11, RZ, R13, RZ, P0, !PT ;  /* 0x0000000dff0b7210 */ /* 0x000fe400007fe4ff */
[C---:B------:R-:W-:Y:S02]  /*0330*/  LEA R20, P0, R10.reuse, UR8, 0x1 ;  /* 0x000000080a147c11 */ /* 0x040fe4000f8008ff */
[----:B------:R-:W-:Y:S02]  /*0340*/  IADD3 R15, R15, 0xf00, RZ ;  /* 0x00000f000f0f7810 */ /* 0x000fe40007ffe0ff */
[----:B------:R-:W-:Y:S02]  /*0350*/  LEA.HI.X R21, R10, UR9, R11, 0x1, P0 ;  /* 0x000000090a157c11 */ /* 0x000fe400080f0c0b */
[----:B------:R-:W-:-:S04]  /*0360*/  IADD3 R12, P0, R15, R12, RZ ;  /* 0x0000000c0f0c7210 */ /* 0x000fc80007f1e0ff */
[----:B------:R-:W4:Y:S01]  /*0370*/  LDG.E.64.CONSTANT R20, desc[UR6][R20.64] ;  /* 0x0000000614147981 */ /* 0x000f22000c1e9b00 */
        /* <DEDUP_REMOVED lines=15> */
[----:B------:R-:W-:Y:S02]  /*0470*/  CS2R R34, SRZ ;  /* 0x0000000000227805 */ /* 0x000fe4000001ff00 */
[C---:B--2---:R-:W-:Y:S02]  /*0480*/  PRMT R26, R24.reuse, 0x7632, R26 ;  /* 0x00007632181a7816 */ /* 0x044fe4000000001a */
[----:B------:R-:W-:-:S02]  /*0490*/  SHF.L.U32 R55, R24, 0x10, RZ ;  /* 0x0000001018377819 */ /* 0x000fc400000006ff */
[----:B------:R-:W-:Y:S02]  /*04a0*/  SHF.L.U32 R29, R26, 0x10, RZ ;  /* 0x000000101a1d7819 */ /* 0x000fe400000006ff */
[----:B------:R-:W-:Y:S01]  /*04b0*/  SHF.L.U32 R54, R25, 0x10, RZ ;  /* 0x0000001019367819 */ /* 0x000fe200000006ff */
[----:B------:R-:W-:Y:S01]  /*04c0*/  FFMA.FTZ R28, R55, R55, RZ ;  /* 0x00000037371c7223 */ /* 0x000fe200000100ff */
[----:B------:R-:W-:Y:S01]  /*04d0*/  FADD.FTZ R27, RZ, R55 ;  /* 0x00000037ff1b7221 */ /* 0x000fe20000010000 */
[----:B------:R-:W-:Y:S02]  /*04e0*/  PRMT R26, R25, 0x7632, R26 ;  /* 0x00007632191a7816 */ /* 0x000fe4000000001a */
[----:B------:R-:W-:Y:S01]  /*04f0*/  FFMA.FTZ R31, R29, R29, R28 ;  /* 0x0000001d1d1f7223 */ /* 0x000fe2000001001c */
[----:B------:R-:W-:Y:S01]  /*0500*/  FADD.FTZ R27, R27, R29 ;  /* 0x0000001d1b1b7221 */ /* 0x000fe20000010000 */
[----:B------:R-:W-:Y:S02]  /*0510*/  SHF.L.U32 R28, R26, 0x10, RZ ;  /* 0x000000101a1c7819 */ /* 0x000fe400000006ff */
[----:B------:R-:W-:Y:S01]  /*0520*/  FFMA.FTZ R31, R54, R54, R31 ;  /* 0x00000036361f7223 */ /* 0x000fe2000001001f */
[----:B------:R-:W-:Y:S01]  /*0530*/  FADD.FTZ R27, R27, R54 ;  /* 0x000000361b1b7221 */ /* 0x000fe20000010000 */
[----:B---3--:R-:W-:-:S02]  /*0540*/  SHF.L.U32 R53, R22, 0x10, RZ ;  /* 0x0000001016357819 */ /* 0x008fc400000006ff */
[----:B------:R-:W-:Y:S01]  /*0550*/  PRMT R26, R22, 0x7632, R26 ;  /* 0x00007632161a7816 */ /* 0x000fe2000000001a */
[----:B------:R-:W-:Y:S01]  /*0560*/  FFMA.FTZ R30, R28, R28, R31 ;  /* 0x0000001c1c1e7223 */ /* 0x000fe2000001001f */
[----:B------:R-:W-:Y:S01]  /*0570*/  FADD.FTZ R28, R27, R28 ;  /* 0x0000001c1b1c7221 */ /* 0x000fe20000010000 */
[----:B------:R-:W-:Y:S02]  /*0580*/  SHF.L.U32 R48, R23, 0x10, RZ ;  /* 0x0000001017307819 */ /* 0x000fe400000006ff */
[----:B------:R-:W-:Y:S01]  /*0590*/  SHF.L.U32 R27, R26, 0x10, RZ ;  /* 0x000000101a1b7819 */ /* 0x000fe200000006ff */
[----:B------:R-:W-:Y:S01]  /*05a0*/  FFMA.FTZ R30, R53, R53, R30 ;  /* 0x00000035351e7223 */ /* 0x000fe2000001001e */
[----:B------:R-:W-:Y:S01]  /*05b0*/  FADD.FTZ R28, R28, R53 ;  /* 0x000000351c1c7221 */ /* 0x000fe20000010000 */
[----:B------:R-:W-:Y:S02]  /*05c0*/  PRMT R26, R23, 0x7632, R26 ;  /* 0x00007632171a7816 */ /* 0x000fe4000000001a */
[----:B------:R-:W-:Y:S01]  /*05d0*/  FFMA.FTZ R29, R27, R27, R30 ;  /* 0x0000001b1b1d7223 */ /* 0x000fe2000001001e */
[----:B------:R-:W-:Y:S01]  /*05e0*/  FADD.FTZ R27, R28, R27 ;  /* 0x0000001b1c1b7221 */ /* 0x000fe20000010000 */
[----:B------:R-:W-:-:S02]  /*05f0*/  SHF.L.U32 R28, R26, 0x10, RZ ;  /* 0x000000101a1c7819 */ /* 0x000fc400000006ff */
[----:B------:R-:W-:Y:S01]  /*0600*/  FFMA.FTZ R29, R48, R48, R29 ;  /* 0x00000030301d7223 */ /* 0x000fe2000001001d */
[----:B------:R-:W-:Y:S01]  /*0610*/  FADD.FTZ R27, R27, R48 ;  /* 0x000000301b1b7221 */ /* 0x000fe20000010000 */
[C---:B----4-:R-:W-:Y:S02]  /*0620*/  SHF.L.U32 R49, R20.reuse, 0x10, RZ ;  /* 0x0000001014317819 */ /* 0x050fe400000006ff */
[----:B------:R-:W-:Y:S01]  /*0630*/  PRMT R26, R20, 0x7632, R26 ;  /* 0x00007632141a7816 */ /* 0x000fe2000000001a */
[----:B------:R-:W-:Y:S01]  /*0640*/  FFMA.FTZ R30, R28, R28, R29 ;  /* 0x0000001c1c1e7223 */ /* 0x000fe2000001001d */
[----:B------:R-:W-:Y:S01]  /*0650*/  FADD.FTZ R28, R27, R28 ;  /* 0x0000001c1b1c7221 */ /* 0x000fe20000010000 */
[----:B------:R-:W-:Y:S02]  /*0660*/  SHF.L.U32 R50, R21, 0x10, RZ ;  /* 0x0000001015327819 */ /* 0x000fe400000006ff */
[----:B------:R-:W-:Y:S01]  /*0670*/  SHF.L.U32 R27, R26, 0x10, RZ ;  /* 0x000000101a1b7819 */ /* 0x000fe200000006ff */
[----:B------:R-:W-:Y:S01]  /*0680*/  FFMA.FTZ R30, R49, R49, R30 ;  /* 0x00000031311e7223 */ /* 0x000fe2000001001e */
[----:B------:R-:W-:Y:S01]  /*0690*/  FADD.FTZ R28, R28, R49 ;  /* 0x000000311c1c7221 */ /* 0x000fe20000010000 */
[----:B------:R-:W-:-:S02]  /*06a0*/  PRMT R26, R21, 0x7632, R26 ;  /* 0x00007632151a7816 */ /* 0x000fc4000000001a */
[----:B------:R-:W-:Y:S01]  /*06b0*/  FFMA.FTZ R29, R27, R27, R30 ;  /* 0x0000001b1b1d7223 */ /* 0x000fe2000001001e */
[----:B------:R-:W-:Y:S01]  /*06c0*/  FADD.FTZ R27, R28, R27 ;  /* 0x0000001b1c1b7221 */ /* 0x000fe20000010000 */
[----:B------:R-:W-:Y:S02]  /*06d0*/  SHF.L.U32 R28, R26, 0x10, RZ ;  /* 0x000000101a1c7819 */ /* 0x000fe400000006ff */
[----:B------:R-:W-:Y:S01]  /*06e0*/  FFMA.FTZ R29, R50, R50, R29 ;  /* 0x00000032321d7223 */ /* 0x000fe2000001001d */
[----:B------:R-:W-:Y:S01]  /*06f0*/  FADD.FTZ R27, R27, R50 ;  /* 0x000000321b1b7221 */ /* 0x000fe20000010000 */
[C---:B------:R-:W-:Y:S02]  /*0700*/  SHF.L.U32 R51, R18.reuse, 0x10, RZ ;  /* 0x0000001012337819 */ /* 0x040fe400000006ff */
[----:B------:R-:W-:Y:S01]  /*0710*/  PRMT R26, R18, 0x7632, R26 ;  /* 0x00007632121a7816 */ /* 0x000fe2000000001a */
[----:B------:R-:W-:Y:S01]  /*0720*/  FFMA.FTZ R30, R28, R28, R29 ;  /* 0x0000001c1c1e7223 */ /* 0x000fe2000001001d */
[----:B------:R-:W-:Y:S01]  /*0730*/  FADD.FTZ R28, R27, R28 ;  /* 0x0000001c1b1c7221 */ /* 0x000fe20000010000 */
[----:B------:R-:W-:-:S02]  /*0740*/  SHF.L.U32 R52, R19, 0x10, RZ ;  /* 0x0000001013347819 */ /* 0x000fc400000006ff */
[----:B------:R-:W-:Y:S01]  /*0750*/  SHF.L.U32 R27, R26, 0x10, RZ ;  /* 0x000000101a1b7819 */ /* 0x000fe200000006ff */
[----:B------:R-:W-:Y:S01]  /*0760*/  FFMA.FTZ R30, R51, R51, R30 ;  /* 0x00000033331e7223 */ /* 0x000fe2000001001e */
[----:B------:R-:W-:Y:S01]  /*0770*/  FADD.FTZ R28, R28, R51 ;  /* 0x000000331c1c7221 */ /* 0x000fe20000010000 */
[----:B------:R-:W-:Y:S02]  /*0780*/  PRMT R26, R19, 0x7632, R26 ;  /* 0x00007632131a7816 */ /* 0x000fe4000000001a */
[----:B------:R-:W-:Y:S01]  /*0790*/  FFMA.FTZ R29, R27, R27, R30 ;  /* 0x0000001b1b1d7223 */ /* 0x000fe2000001001e */
[----:B------:R-:W-:Y:S01]  /*07a0*/  FADD.FTZ R27, R28, R27 ;  /* 0x0000001b1c1b7221 */ /* 0x000fe20000010000 */
[----:B------:R-:W-:Y:S02]  /*07b0*/  SHF.L.U32 R28, R26, 0x10, RZ ;  /* 0x000000101a1c7819 */ /* 0x000fe400000006ff */
[----:B------:R-:W-:Y:S01]  /*07c0*/  FFMA.FTZ R29, R52, R52, R29 ;  /* 0x00000034341d7223 */ /* 0x000fe2000001001d */
[----:B------:R-:W-:-:S03]  /*07d0*/  FADD.FTZ R26, R27, R52 ;  /* 0x000000341b1a7221 */ /* 0x000fc60000010000 */
[----:B------:R-:W-:Y:S01]  /*07e0*/  FFMA.FTZ R27, R28, R28, R29 ;  /* 0x0000001c1c1b7223 */ /* 0x000fe2000001001d */
[----:B------:R-:W-:-:S05]  /*07f0*/  FADD.FTZ R26, R26, R28 ;  /* 0x0000001c1a1a7221 */ /* 0x000fca0000010000 */
[----:B------:R0:W-:Y:S01]  /*0800*/  STS.64 [R56], R26 ;  /* 0x0000001a38007388 */ /* 0x0001e20000000a00 */
[----:B------:R-:W-:Y:S06]  /*0810*/  BAR.SYNC.DEFER_BLOCKING 0x0 ;  /* 0x0000000000007b1d */ /* 0x000fec0000010000 */
[----:B------:R-:W-:Y:S05]  /*0820*/  @P0 BRA `(.L_x_1293) ;  /* 0x0000000000a40947 */ /* 0x000fea0003800000 */
[----:B------:R-:W1:Y:S01]  /*0830*/  S2R R28, SR_CgaCtaId ;  /* 0x00000000001c7919 */ /* 0x000e620000008800 */
[----:B0-----:R-:W-:Y:S02]  /*0840*/  SHF.R.U32.HI R26, RZ, 0x2, R2 ;  /* 0x00000002ff1a7819 */ /* 0x001fe40000011602 */
[----:B------:R-:W-:-:S03]  /*0850*/  MOV R27, 0x400 ;  /* 0x00000400001b7802 */ /* 0x000fc60000000f00 */
[----:B------:R-:W-:-:S05]  /*0860*/  IMAD R26, R26, 0x14, RZ ;  /* 0x000000141a1a7824 */ /* 0x000fca00078e02ff */
[C---:B------:R-:W-:Y:S02]  /*0870*/  IADD3 R29, R26.reuse, 0x4, RZ ;  /* 0x000000041a1d7810 */ /* 0x040fe40007ffe0ff */
[C---:B------:R-:W-:Y:S02]  /*0880*/  IADD3 R30, R26.reuse, 0x8, RZ ;  /* 0x000000081a1e7810 */ /* 0x040fe40007ffe0ff */
[----:B------:R-:W-:Y:S02]  /*0890*/  SHF.R.U32.HI R29, RZ, 0x2, R29 ;  /* 0x00000002ff1d7819 */ /* 0x000fe4000001161d */
[----:B------:R-:W-:Y:S02]  /*08a0*/  SHF.R.U32.HI R30, RZ, 0x2, R30 ;  /* 0x00000002ff1e7819 */ /* 0x000fe4000001161e */
[----:B------:R-:W-:Y:S02]  /*08b0*/  IADD3 R33, R26, 0x10, RZ ;  /* 0x000000101a217810 */ /* 0x000fe40007ffe0ff */
[----:B-1----:R-:W-:-:S02]  /*08c0*/  LEA R35, R28, R27, 0x18 ;  /* 0x0000001b1c237211 */ /* 0x002fc400078ec0ff */
[----:B------:R-:W-:Y:S02]  /*08d0*/  SHF.R.U32.HI R27, RZ, 0x2, R26 ;  /* 0x00000002ff1b7819 */ /* 0x000fe4000001161a */
[----:B------:R-:W-:Y:S01]  /*08e0*/  SHF.L.U32 R28, R2, 0x3, RZ ;  /* 0x00000003021c7819 */ /* 0x000fe200000006ff */
[--C-:B------:R-:W-:Y:S02]  /*08f0*/  IMAD R29, R29, 0x28, R35.reuse ;  /* 0x000000281d1d7824 */ /* 0x100fe400078e0223 */
[--C-:B------:R-:W-:Y:S01]  /*0900*/  IMAD R27, R27, 0x28, R35.reuse ;  /* 0x000000281b1b7824 */ /* 0x100fe200078e0223 */
[----:B------:R-:W-:Y:S01]  /*0910*/  LOP3.LUT R32, R28, 0x18, RZ, 0xc0, !PT ;  /* 0x000000181c207812 */ /* 0x000fe200078ec0ff */
[----:B------:R-:W-:Y:S01]  /*0920*/  IMAD R31, R30, 0x28, R35 ;  /* 0x000000281e1f7824 */ /* 0x000fe200078e0223 */
[----:B------:R-:W-:Y:S02]  /*0930*/  IADD3 R28, R26, 0xc, RZ ;  /* 0x0000000c1a1c7810 */ /* 0x000fe40007ffe0ff */
[----:B------:R-:W-:-:S02]  /*0940*/  IADD3 R27, R27, R32, RZ ;  /* 0x000000201b1b7210 */ /* 0x000fc40007ffe0ff */
[----:B------:R-:W-:Y:S02]  /*0950*/  SHF.R.U32.HI R28, RZ, 0x2, R28 ;  /* 0x00000002ff1c7819 */ /* 0x000fe4000001161c */
[----:B------:R-:W-:Y:S02]  /*0960*/  IADD3 R29, R32, R29, RZ ;  /* 0x0000001d201d7210 */ /* 0x000fe40007ffe0ff */
[----:B------:R-:W0:Y:S01]  /*0970*/  LDS.64 R26, [R27] ;  /* 0x000000001b1a7984 */ /* 0x000e220000000a00 */
[----:B------:R-:W-:Y:S01]  /*0980*/  SHF.R.U32.HI R30, RZ, 0x2, R33 ;  /* 0x00000002ff1e7819 */ /* 0x000fe20000011621 */
[--C-:B------:R-:W-:Y:S01]  /*0990*/  IMAD R33, R28, 0x28, R35.reuse ;  /* 0x000000281c217824 */ /* 0x100fe200078e0223 */
[----:B------:R-:W-:Y:S01]  /*09a0*/  IADD3 R31, R32, R31, RZ ;  /* 0x0000001f201f7210 */ /* 0x000fe20007ffe0ff */
[----:B------:R-:W1:Y:S02]  /*09b0*/  LDS.64 R28, [R29] ;  /* 0x000000001d1c7984 */ /* 0x000e640000000a00 */
        /* <DEDUP_REMOVED lines=16> */
.L_x_1293:
[----:B------:R-:W-:Y:S05]  /*0ac0*/  BSYNC B0 ;  /* 0x0000000000007941 */ /* 0x000fea0003800000 */
.L_x_1292:
        /* <DEDUP_REMOVED lines=23> */
.L_x_1295:
[----:B------:R-:W-:Y:S05]  /*0c40*/  BSYNC B0 ;  /* 0x0000000000007941 */ /* 0x000fea0003800000 */
.L_x_1294:
        /* <DEDUP_REMOVED lines=12> */
.L_x_1297:
[----:B------:R-:W2:Y:S04]  /*0d10*/  LD.E.STRONG.GPU R28, desc[UR6][R26.64] ;  /* 0x000000061a1c7980 */ /* 0x000ea8000c10f900 */
[----:B--2---:R-:W-:Y:S01]  /*0d20*/  CCTL.IVALL ;  /* 0x00000000ff00798f */ /* 0x004fe20002000000 */
[----:B------:R-:W-:Y:S05]  /*0d30*/  YIELD ;  /* 0x0000000000007946 */ /* 0x000fea0003800000 */
[----:B-----5:R-:W-:-:S04]  /*0d40*/  LOP3.LUT R28, R28, R29, RZ, 0x3c, !PT ;  /* 0x0000001d1c1c7212 */ /* 0x020fc800078e3cff */
[----:B------:R-:W-:-:S13]  /*0d50*/  ISETP.GT.AND P1, PT, R28, -0x1, PT ;  /* 0xffffffff1c00780c */ /* 0x000fda0003f24270 */
[----:B------:R-:W-:Y:S05]  /*0d60*/  @P1 BRA `(.L_x_1297) ;  /* 0xfffffffc00e81947 */ /* 0x000fea000383ffff */
.L_x_1296:
        /* <DEDUP_REMOVED lines=16> */
[--C-:B------:R-:W-:Y:S01]  /*0e70*/  IMAD.WIDE.U32 R32, R33, 0x4, R44.reuse ;  /* 0x0000000421207825 */ /* 0x100fe200078e002c */
[C---:B------:R-:W-:Y:S01]  /*0e80*/  IADD3 R31, R42.reuse, 0x60, RZ ;  /* 0x000000602a1f7810 */ /* 0x040fe20007ffe0ff */
[----:B------:R-:W2:Y:S02]  /*0e90*/  LDG.E.64 R28, desc[UR6][R28.64] ;  /* 0x000000061c1c7981 */ /* 0x000ea4000c1e1b00 */
[--C-:B------:R-:W-:Y:S02]  /*0ea0*/  IMAD.WIDE.U32 R36, R37, 0x4, R44.reuse ;  /* 0x0000000425247825 */ /* 0x100fe400078e002c */
[----:B------:R-:W3:Y:S02]  /*0eb0*/  LDG.E.64 R32, desc[UR6][R32.64] ;  /* 0x0000000620207981 */ /* 0x000ee4000c1e1b00 */
[----:B------:R-:W-:Y:S02]  /*0ec0*/  IMAD.WIDE.U32 R30, R31, 0x4, R44 ;  /* 0x000000041f1e7825 */ /* 0x000fe400078e002c */
[----:B------:R-:W4:Y:S01]  /*0ed0*/  LDG.E.64 R36, desc[UR6][R36.64] ;  /* 0x0000000624247981 */ /* 0x000f22000c1e1b00 */
[----:B------:R-:W-:-:S03]  /*0ee0*/  IADD3 R35, R42, 0x80, RZ ;  /* 0x000000802a237810 */ /* 0x000fc60007ffe0ff */
[----:B------:R-:W4:Y:S01]  /*0ef0*/  LDG.E.64 R30, desc[UR6][R30.64] ;  /* 0x000000061e1e7981 */ /* 0x000f22000c1e1b00 */
[----:B------:R-:W-:Y:S01]  /*0f00*/  IADD3 R27, R42, 0xa0, RZ ;  /* 0x000000a02a1b7810 */ /* 0x000fe20007ffe0ff */
[----:B------:R-:W-:-:S04]  /*0f10*/  IMAD.WIDE.U32 R34, R35, 0x4, R44 ;  /* 0x0000000423227825 */ /* 0x000fc800078e002c */
[----:B------:R-:W-:Y:S02]  /*0f20*/  IMAD.WIDE.U32 R26, R27, 0x4, R44 ;  /* 0x000000041b1a7825 */ /* 0x000fe400078e002c */
[----:B------:R-:W4:Y:S04]  /*0f30*/  LDG.E.64 R34, desc[UR6][R34.64] ;  /* 0x0000000622227981 */ /* 0x000f28000c1e1b00 */
[----:B------:R-:W4:Y:S01]  /*0f40*/  LDG.E.64 R26, desc[UR6][R26.64] ;  /* 0x000000061a1a7981 */ /* 0x000f22000c1e1b00 */
[C---:B------:R-:W-:Y:S02]  /*0f50*/  IADD3 R43, R42.reuse, 0x120, RZ ;  /* 0x000001202a2b7810 */ /* 0x040fe40007ffe0ff */
[C---:B------:R-:W-:Y:S02]  /*0f60*/  IADD3 R47, R42.reuse, 0x140, RZ ;  /* 0x000001402a2f7810 */ /* 0x040fe40007ffe0ff */
[----:B------:R-:W-:-:S02]  /*0f70*/  IADD3 R59, R42, 0x1c0, RZ ;  /* 0x000001c02a3b7810 */ /* 0x000fc40007ffe0ff */
[----:B------:R-:W-:-:S03]  /*0f80*/  IADD3 R61, R42, 0x1e0, RZ ;  /* 0x000001e02a3d7810 */ /* 0x000fc60007ffe0ff */
[----:B------:R-:W-:-:S04]  /*0f90*/  IMAD.WIDE.U32 R58, R59, 0x4, R44 ;  /* 0x000000043b3a7825 */ /* 0x000fc800078e002c */
[----:B--2---:R-:W-:Y:S01]  /*0fa0*/  FADD.FTZ R39, RZ, R28 ;  /* 0x0000001cff277221 */ /* 0x004fe20000010000 */
[----:B------:R-:W-:Y:S01]  /*0fb0*/  FADD.FTZ R28, RZ, R29 ;  /* 0x0000001dff1c7221 */ /* 0x000fe20000010000 */
[----:B------:R-:W-:Y:S02]  /*0fc0*/  IADD3 R29, R42, 0xc0, RZ ;  /* 0x000000c02a1d7810 */ /* 0x000fe40007ffe0ff */
[----:B---3--:R-:W-:Y:S01]  /*0fd0*/  FADD.FTZ R39, R32, R39 ;  /* 0x0000002720277221 */ /* 0x008fe20000010000 */
[----:B------:R-:W-:Y:S01]  /*0fe0*/  FADD.FTZ R32, R33, R28 ;  /* 0x0000001c21207221 */ /* 0x000fe20000010000 */
[----:B------:R-:W-:Y:S01]  /*0ff0*/  IADD3 R33, R42, 0xe0, RZ ;  /* 0x000000e02a217810 */ /* 0x000fe20007ffe0ff */
[----:B------:R-:W-:-:S04]  /*1000*/  IMAD.WIDE.U32 R28, R29, 0x4, R44 ;  /* 0x000000041d1c7825 */ /* 0x000fc800078e002c */
[----:B----4-:R-:W-:Y:S01]  /*1010*/  FADD.FTZ R39, R36, R39 ;  /* 0x0000002724277221 */ /* 0x010fe20000010000 */
[----:B------:R-:W-:Y:S01]  /*1020*/  FADD.FTZ R32, R37, R32 ;  /* 0x0000002025207221 */ /* 0x000fe20000010000 */
[----:B------:R-:W-:-:S04]  /*1030*/  IMAD.WIDE.U32 R36, R33, 0x4, R44 ;  /* 0x0000000421247825 */ /* 0x000fc800078e002c */
[----:B------:R-:W-:Y:S01]  /*1040*/  FADD.FTZ R41, R30, R39 ;  /* 0x000000271e297221 */ /* 0x000fe20000010000 */
[----:B------:R-:W-:Y:S01]  /*1050*/  IADD3 R39, R42, 0x100, RZ ;  /* 0x000001002a277810 */ /* 0x000fe20007ffe0ff */
[----:B------:R-:W2:Y:S01]  /*1060*/  LDG.E.64 R28, desc[UR6][R28.64] ;  /* 0x000000061c1c7981 */ /* 0x000ea2000c1e1b00 */
[----:B------:R-:W-:-:S03]  /*1070*/  FADD.FTZ R40, R31, R32 ;  /* 0x000000201f287221 */ /* 0x000fc60000010000 */
[----:B------:R-:W-:Y:S01]  /*1080*/  IMAD.WIDE.U32 R32, R39, 0x4, R44 ;  /* 0x0000000427207825 */ /* 0x000fe200078e002c */
[----:B------:R0:W3:Y:S03]  /*1090*/  LDG.E.64 R30, desc[UR6][R36.64] ;  /* 0x00000006241e7981 */ /* 0x0000e6000c1e1b00 */
[----:B------:R-:W-:Y:S01]  /*10a0*/  FADD.FTZ R41, R34, R41 ;  /* 0x0000002922297221 */ /* 0x000fe20000010000 */
[----:B------:R-:W-:Y:S01]  /*10b0*/  IMAD.WIDE.U32 R38, R43, 0x4, R44 ;  /* 0x000000042b267825 */ /* 0x000fe200078e002c */
[C---:B------:R-:W-:Y:S01]  /*10c0*/  IADD3 R43, R42.reuse, 0x160, RZ ;  /* 0x000001602a2b7810 */ /* 0x040fe20007ffe0ff */
[----:B------:R-:W4:Y:S02]  /*10d0*/  LDG.E.64 R32, desc[UR6][R32.64] ;  /* 0x0000000620207981 */ /* 0x000f24000c1e1b00 */
[----:B------:R-:W-:Y:S02]  /*10e0*/  FADD.FTZ R57, R35, R40 ;  /* 0x0000002823397221 */ /* 0x000fe40000010000 */
[----:B------:R1:W4:Y:S01]  /*10f0*/  LDG.E.64 R34, desc[UR6][R38.64] ;  /* 0x0000000626227981 */ /* 0x000322000c1e1b00 */
[----:B0-----:R-:W-:Y:S01]  /*1100*/  IMAD.WIDE.U32 R36, R47, 0x4, R44 ;  /* 0x000000042f247825 */ /* 0x001fe200078e002c */
[----:B------:R-:W-:-:S03]  /*1110*/  IADD3 R47, R42, 0x180, RZ ;  /* 0x000001802a2f7810 */ /* 0x000fc60007ffe0ff */
[----:B------:R-:W-:Y:S02]  /*1120*/  FADD.FTZ R26, R26, R41 ;  /* 0x000000291a1a7221 */ /* 0x000fe40000010000 */
[----:B------:R-:W4:Y:S01]  /*1130*/  LDG.E.64 R36, desc[UR6][R36.64] ;  /* 0x0000000624247981 */ /* 0x000f22000c1e1b00 */
[----:B-1----:R-:W-:Y:S01]  /*1140*/  IMAD.WIDE.U32 R38, R43, 0x4, R44 ;  /* 0x000000042b267825 */ /* 0x002fe200078e002c */
[----:B------:R-:W-:-:S03]  /*1150*/  IADD3 R43, R42, 0x1a0, RZ ;  /* 0x000001a02a2b7810 */ /* 0x000fc60007ffe0ff */
[--C-:B------:R-:W-:Y:S02]  /*1160*/  IMAD.WIDE.U32 R40, R47, 0x4, R44.reuse ;  /* 0x000000042f287825 */ /* 0x100fe400078e002c */
[----:B------:R-:W4:Y:S02]  /*1170*/  LDG.E.64 R38, desc[UR6][R38.64] ;  /* 0x0000000626267981 */ /* 0x000f24000c1e1b00 */
[--C-:B------:R-:W-:Y:S02]  /*1180*/  IMAD.WIDE.U32 R46, R43, 0x4, R44.reuse ;  /* 0x000000042b2e7825 */ /* 0x100fe400078e002c */
[----:B------:R-:W4:Y:S04]  /*1190*/  LDG.E.64 R40, desc[UR6][R40.64] ;  /* 0x0000000628287981 */ /* 0x000f28000c1e1b00 */
[----:B------:R0:W4:Y:S02]  /*11a0*/  LDG.E.64 R42, desc[UR6][R46.64] ;  /* 0x000000062e2a7981 */ /* 0x000124000c1e1b00 */
[----:B0-----:R-:W-:-:S02]  /*11b0*/  IMAD.WIDE.U32 R46, R61, 0x4, R44 ;  /* 0x000000043d2e7825 */ /* 0x001fc400078e002c */
[----:B------:R-:W4:Y:S04]  /*11c0*/  LDG.E.64 R44, desc[UR6][R58.64] ;  /* 0x000000063a2c7981 */ /* 0x000f28000c1e1b00 */
[----:B------:R-:W4:Y:S01]  /*11d0*/  LDG.E.64 R46, desc[UR6][R46.64] ;  /* 0x000000062e2e7981 */ /* 0x000f22000c1e1b00 */
        /* <DEDUP_REMOVED lines=20> */
[----:B------:R-:W-:-:S07]  /*1320*/  FADD.FTZ R47, R47, R60 ;  /* 0x0000003c2f2f7221 */ /* 0x000fce0000010000 */
.L_x_1299:
[----:B------:R-:W-:Y:S05]  /*1330*/  BSYNC B0 ;  /* 0x0000000000007941 */ /* 0x000fea0003800000 */
.L_x_1298:
[----:B0-----:R-:W0:Y:S01]  /*1340*/  SHFL.BFLY PT, R27, R46, 0x8, 0x1f ;  /* 0x0d001f002e1b7f89 */ /* 0x001e2200000e0000 */
[----:B------:R-:W-:Y:S01]  /*1350*/  LOP3.LUT P0, RZ, R2, 0xffffff0f, RZ, 0xc0, !PT ;  /* 0xffffff0f02ff7812 */ /* 0x000fe2000780c0ff */
[----:B------:R-:W-:Y:S01]  /*1360*/  ULDC.64 UR8, c[0x0][0x240] ;  /* 0x0000900000087ab9 */ /* 0x000fe20000000a00 */
[----:B------:R-:W-:Y:S01]  /*1370*/  PRMT R20, R24, 0x7632, R20 ;  /* 0x0000763218147816 */ /* 0x000fe20000000014 */
[----:B------:R-:W1:Y:S01]  /*1380*/  SHFL.BFLY PT, R26, R47, 0x8, 0x1f ;  /* 0x0d001f002f1a7f89 */ /* 0x000e6200000e0000 */
[----:B------:R-:W-:Y:S01]  /*1390*/  ISETP.EQ.U32.AND P1, PT, RZ, UR8, PT ;  /* 0x00000008ff007c0c */ /* 0x000fe2000bf22070 */
[----:B------:R-:W-:Y:S01]  /*13a0*/  BSSY B0, `(.L_x_1300) ;  /* 0x000002a000007945 */ /* 0x000fe20003800000 */
[----:B------:R-:W-:Y:S02]  /*13b0*/  PRMT R24, R25, 0x7632, R24 ;  /* 0x0000763219187816 */ /* 0x000fe40000000018 */
[----:B------:R-:W-:Y:S02]  /*13c0*/  PRMT R34, R20, 0x7632, R34 ;  /* 0x0000763214227816 */ /* 0x000fe40000000022 */
[----:B------:R-:W-:Y:S01]  /*13d0*/  PRMT R21, R21, 0x7632, R21 ;  /* 0x0000763215157816 */ /* 0x000fe20000000015 */
[----:B0-----:R-:W-:Y:S01]  /*13e0*/  FADD.FTZ R27, R27, R46 ;  /* 0x0000002e1b1b7221 */ /* 0x001fe20000010000 */
[----:B-1----:R-:W-:-:S04]  /*13f0*/  FADD.FTZ R26, R26, R47 ;  /* 0x0000002f1a1a7221 */ /* 0x002fc80000010000 */
[----:B------:R-:W0:Y:S04]  /*1400*/  SHFL.BFLY PT, R28, R27, 0x4, 0x1f ;  /* 0x0c801f001b1c7f89 */ /* 0x000e2800000e0000 */
[----:B------:R-:W1:Y:S01]  /*1410*/  SHFL.BFLY PT, R31, R26, 0x4, 0x1f ;  /* 0x0c801f001a1f7f89 */ /* 0x000e6200000e0000 */
[----:B0-----:R-:W-:Y:S01]  /*1420*/  FADD.FTZ R29, R27, R28 ;  /* 0x0000001c1b1d7221 */ /* 0x001fe20000010000 */
[----:B------:R-:W-:Y:S01]  /*1430*/  @!P0 SHF.R.U32.HI R27, RZ, 0x1, R2 ;  /* 0x00000001ff1b8819 */ /* 0x000fe20000011602 */
[----:B-1----:R-:W-:-:S03]  /*1440*/  FADD.FTZ R31, R26, R31 ;  /* 0x0000001f1a1f7221 */ /* 0x002fc60000010000 */
[----:B------:R-:W0:Y:S01]  /*1450*/  SHFL.BFLY PT, R28, R29, 0x2, 0x1f ;  /* 0x0c401f001d1c7f89 */ /* 0x000e2200000e0000 */
[----:B------:R-:W-:-:S03]  /*1460*/  @!P0 LOP3.LUT R27, R27, 0x7ffffff8, RZ, 0xc0, !PT ;  /* 0x7ffffff81b1b8812 */ /* 0x000fc600078ec0ff */
[----:B------:R-:W1:Y:S01]  /*1470*/  SHFL.BFLY PT, R32, R31, 0x2, 0x1f ;  /* 0x0c401f001f207f89 */ /* 0x000e6200000e0000 */
[----:B0-----:R-:W-:Y:S01]  /*1480*/  FADD.FTZ R30, R29, R28 ;  /* 0x0000001c1d1e7221 */ /* 0x001fe20000010000 */
[----:B-1----:R-:W-:-:S04]  /*1490*/  FADD.FTZ R32, R31, R32 ;  /* 0x000000201f207221 */ /* 0x002fc80000010000 */
[----:B------:R-:W0:Y:S04]  /*14a0*/  SHFL.BFLY PT, R33, R30, 0x1, 0x1f ;  /* 0x0c201f001e217f89 */ /* 0x000e2800000e0000 */
[----:B------:R-:W1:Y:S01]  /*14b0*/  SHFL.BFLY PT, R35, R32, 0x1, 0x1f ;  /* 0x0c201f0020237f89 */ /* 0x000e6200000e0000 */
[--C-:B0-----:R-:W-:Y:S01]  /*14c0*/  FADD.FTZ R28, R30, R33.reuse ;  /* 0x000000211e1c7221 */ /* 0x101fe20000010000 */
[----:B------:R-:W-:-:S03]  /*14d0*/  PRMT R33, R23, 0x7632, R33 ;  /* 0x0000763217217816 */ /* 0x000fc60000000021 */
[----:B------:R-:W-:Y:S01]  /*14e0*/  @!P0 FMUL.FTZ R28, R28, 1.2207031431898940355e-05 ;  /* 0x374ccccd1c1c8820 */ /* 0x000fe20000410000 */
[----:B-1----:R-:W-:-:S03]  /*14f0*/  FADD.FTZ R35, R32, R35 ;  /* 0x0000002320237221 */ /* 0x002fc60000010000 */
[----:B------:R-:W-:-:S04]  /*1500*/  @!P0 FMUL.FTZ R26, R28, R28 ;  /* 0x0000001c1c1a8220 */ /* 0x000fc80000410000 */
[----:B------:R-:W-:-:S05]  /*1510*/  @!P0 FFMA.FTZ R26, R35, 1.2207031431898940355e-05, -R26 ;  /* 0x374ccccd231a8823 */ /* 0x000fca000001081a */
[----:B------:R-:W-:Y:S02]  /*1520*/  @!P0 FMNMX.FTZ R29, RZ, R26, !PT ;  /* 0x0000001aff1d8209 */ /* 0x000fe40007810000 */
[----:B------:R-:W-:-:S03]  /*1530*/  PRMT R26, R22, 0x7632, R26 ;  /* 0x00007632161a7816 */ /* 0x000fc6000000001a */
[----:B------:R0:W-:Y:S01]  /*1540*/  @!P0 STS.64 [R27+UR5], R28 ;  /* 0x0000001c1b008988 */ /* 0x0001e20008000a05 */
[----:B------:R-:W-:Y:S01]  /*1550*/  BAR.SYNC.DEFER_BLOCKING 0x0 ;  /* 0x0000000000007b1d */ /* 0x000fe20000010000 */
[----:B------:R-:W-:-:S04]  /*1560*/  LOP3.LUT P0, RZ, R3, 0xff, RZ, 0xc0, !PT ;  /* 0x000000ff03ff7812 */ /* 0x000fc8000780c0ff */
[----:B------:R-:W-:Y:S02]  /*1570*/  ISETP.GT.U32.OR P0, PT, R2, 0xf, P0 ;  /* 0x0000000f0200780c */ /* 0x000fe40000704470 */
[----:B0-----:R-:W-:Y:S02]  /*1580*/  PRMT R28, R18, 0x7632, R28 ;  /* 0x00007632121c7816 */ /* 0x001fe4000000001c */
[----:B------:R-:W-:Y:S02]  /*1590*/  ISETP.EQ.OR.EX P0, PT, RZ, UR9, P0, P1 ;  /* 0x00000009ff007c0c */ /* 0x000fe40008702710 */
[----:B------:R-:W-:-:S11]  /*15a0*/  PRMT R27, R19, 0x7632, R27 ;  /* 0x00007632131b7816 */ /* 0x000fd6000000001b */
        /* <DEDUP_REMOVED lines=9> */
.L_x_1301:
[----:B------:R-:W-:Y:S05]  /*1640*/  BSYNC B0 ;  /* 0x0000000000007941 */ /* 0x000fea0003800000 */
.L_x_1300:
[----:B0-----:R-:W-:Y:S01]  /*1650*/  IMAD.WIDE.U32 R18, R2, -0x33333333, RZ ;  /* 0xcccccccd02127825 */ /* 0x001fe200078e00ff */
[----:B------:R-:W-:Y:S01]  /*1660*/  ULDC UR8, c[0x0][0x230] ;  /* 0x00008c0000087ab9 */ /* 0x000fe20000000800 */
[----:B------:R-:W-:Y:S01]  /*1670*/  SHF.L.U32 R23, R28, 0x10, RZ ;  /* 0x000000101c177819 */ /* 0x000fe200000006ff */
[----:B------:R-:W-:Y:S01]  /*1680*/  ULOP3.LUT UR4, UR4, 0x1, URZ, 0x3c, !UPT ;  /* 0x0000000104047892 */ /* 0x000fe2000f8e3c3f */
[----:B-----5:R-:W-:Y:S02]  /*1690*/  PRMT R36, R16, 0x7632, R36 ;  /* 0x0000763210247816 */ /* 0x020fe40000000024 */
[----:B------:R-:W-:Y:S02]  /*16a0*/  SHF.R.U32.HI R19, RZ, 0x6, R19 ;  /* 0x00000006ff137819 */ /* 0x000fe40000011613 */
[C---:B------:R-:W-:Y:S02]  /*16b0*/  SHF.L.U32 R58, R14.reuse, 0x10, RZ ;  /* 0x000000100e3a7819 */ /* 0x040fe400000006ff */
[----:B------:R-:W-:Y:S01]  /*16c0*/  PRMT R41, R14, 0x7632, R41 ;  /* 0x000076320e297816 */ /* 0x000fe20000000029 */
[----:B------:R-:W-:Y:S01]  /*16d0*/  IMAD R19, R19, -0x50, R2 ;  /* 0xffffffb013137824 */ /* 0x000fe200078e0202 */
[----:B------:R-:W-:-:S02]  /*16e0*/  SHF.L.U32 R36, R36, 0x10, RZ ;  /* 0x0000001024247819 */ /* 0x000fc400000006ff */
[----:B------:R-:W-:Y:S01]  /*16f0*/  SHF.L.U32 R41, R41, 0x10, RZ ;  /* 0x0000001029297819 */ /* 0x000fe200000006ff */
[----:B------:R-:W-:Y:S01]  /*1700*/  IMAD.WIDE.U32 R18, R19, -0x33333333, RZ ;  /* 0xcccccccd13127825 */ /* 0x000fe200078e00ff */
[----:B------:R-:W-:Y:S02]  /*1710*/  SHF.L.U32 R27, R27, 0x10, RZ ;  /* 0x000000101b1b7819 */ /* 0x000fe400000006ff */
[----:B------:R-:W-:Y:S02]  /*1720*/  PRMT R42, R17, 0x7632, R42 ;  /* 0x00007632112a7816 */ /* 0x000fe4000000002a */
[----:B------:R-:W-:Y:S02]  /*1730*/  SHF.L.U32 R18, R19, 0x1, RZ ;  /* 0x0000000113127819 */ /* 0x000fe400000006ff */
[----:B------:R-:W-:Y:S02]  /*1740*/  SHF.L.U32 R37, R17, 0x10, RZ ;  /* 0x0000001011257819 */ /* 0x000fe400000006ff */
[----:B------:R-:W-:-:S02]  /*1750*/  LOP3.LUT R18, R18, 0xfffffff8, RZ, 0xc0, !PT ;  /* 0xfffffff812127812 */ /* 0x000fc400078ec0ff */
[----:B------:R-:W-:Y:S02]  /*1760*/  SHF.L.U32 R47, R16, 0x10, RZ ;  /* 0x00000010102f7819 */ /* 0x000fe400000006ff */
[C---:B------:R-:W-:Y:S02]  /*1770*/  SHF.L.U32 R40, R15.reuse, 0x10, RZ ;  /* 0x000000100f287819 */ /* 0x040fe400000006ff */
[----:B------:R-:W0:Y:S01]  /*1780*/  LDS.64 R18, [R18+UR5] ;  /* 0x0000000512127984 */ /* 0x000e220008000a00 */
[----:B------:R-:W-:Y:S02]  /*1790*/  PRMT R43, R15, 0x7632, R43 ;  /* 0x000076320f2b7816 */ /* 0x000fe4000000002b */
[----:B------:R-:W-:Y:S02]  /*17a0*/  SHF.L.U32 R42, R42, 0x10, RZ ;  /* 0x000000102a2a7819 */ /* 0x000fe400000006ff */
[----:B------:R-:W-:Y:S02]  /*17b0*/  SHF.L.U32 R43, R43, 0x10, RZ ;  /* 0x000000102b2b7819 */ /* 0x000fe400000006ff */
[----:B------:R-:W-:Y:S01]  /*17c0*/  SHF.L.U32 R35, R26, 0x10, RZ ;  /* 0x000000101a237819 */ /* 0x000fe200000006ff */
[----:B0-----:R-:W-:Y:S01]  /*17d0*/  FADD.FTZ R19, R19, UR8 ;  /* 0x0000000813137e21 */ /* 0x001fe20008010000 */
[----:B------:R-:W-:Y:S01]  /*17e0*/  FADD.FTZ R14, -R18, R23 ;  /* 0x00000017120e7221 */ /* 0x000fe20000010100 */
[--C-:B------:R-:W-:Y:S01]  /*17f0*/  FADD.FTZ R22, R51, -R18.reuse ;  /* 0x8000001233167221 */ /* 0x100fe20000010000 */
[--C-:B------:R-:W-:Y:S01]  /*1800*/  FADD.FTZ R28, R55, -R18.reuse ;  /* 0x80000012371c7221 */ /* 0x100fe20000010000 */
[----:B------:R-:W0:Y:S01]  /*1810*/  MUFU.RSQ R25, R19 ;  /* 0x0000001300197308 */ /* 0x000e220000001400 */
[--C-:B------:R-:W-:Y:S01]  /*1820*/  FADD.FTZ R44, R53, -R18.reuse ;  /* 0x80000012352c7221 */ /* 0x100fe20000010000 */
[--C-:B------:R-:W-:Y:S01]  /*1830*/  FADD.FTZ R54, R54, -R18.reuse ;  /* 0x8000001236367221 */ /* 0x100fe20000010000 */
[--C-:B------:R-:W-:Y:S01]  /*1840*/  FADD.FTZ R48, R48, -R18.reuse ;  /* 0x8000001230307221 */ /* 0x100fe20000010000 */
[--C-:B------:R-:W-:Y:S01]  /*1850*/  FADD.FTZ R52, R52, -R18.reuse ;  /* 0x8000001234347221 */ /* 0x100fe20000010000 */
[----:B------:R-:W-:Y:S01]  /*1860*/  SHF.L.U32 R51, R34, 0x10, RZ ;  /* 0x0000001022337819 */ /* 0x000fe200000006ff */
[--C-:B------:R-:W-:Y:S01]  /*1870*/  FADD.FTZ R34, R49, -R18.reuse ;  /* 0x8000001231227221 */ /* 0x100fe20000010000 */
[----:B------:R-:W-:Y:S01]  /*1880*/  SHF.L.U32 R49, R21, 0x10, RZ ;  /* 0x0000001015317819 */ /* 0x000fe200000006ff */
[----:B------:R-:W-:Y:S01]  /*1890*/  FADD.FTZ R50, R50, -R18 ;  /* 0x8000001232327221 */ /* 0x000fe20000010000 */
[----:B------:R-:W-:Y:S01]  /*18a0*/  ULDC.64 UR8, c[0x0][0x210] ;  /* 0x0000840000087ab9 */ /* 0x000fe20000000a00 */
[C---:B0-----:R-:W-:Y:S01]  /*18b0*/  FMUL.FTZ R19, R25.reuse, R14 ;  /* 0x0000000e19137220 */ /* 0x041fe20000410000 */
[C---:B------:R-:W-:Y:S01]  /*18c0*/  FMUL.FTZ R16, R25.reuse, R22 ;  /* 0x0000001619107220 */ /* 0x040fe20000410000 */
[----:B------:R-:W-:Y:S01]  /*18d0*/  FADD.FTZ R22, -R18, R27 ;  /* 0x0000001b12167221 */ /* 0x000fe20000010100 */
[----:B------:R-:W-:Y:S01]  /*18e0*/  SHF.L.U32 R27, R20, 0x10, RZ ;  /* 0x00000010141b7819 */ /* 0x000fe200000006ff */
[----:B------:R-:W-:Y:S01]  /*18f0*/  FFMA.FTZ R17, R36, R19, R41 ;  /* 0x0000001324117223 */ /* 0x000fe20000010029 */
[----:B------:R-:W-:Y:S01]  /*1900*/  FMUL.FTZ R23, R28, R25 ;  /* 0x000000191c177220 */ /* 0x000fe20000410000 */
[----:B------:R-:W-:Y:S01]  /*1910*/  FMUL.FTZ R26, R25, R44 ;  /* 0x0000002c191a7220 */ /* 0x000fe20000410000 */
[--C-:B------:R-:W-:Y:S01]  /*1920*/  FFMA.FTZ R16, R47, R16, R58.reuse ;  /* 0x000000102f107223 */ /* 0x100fe2000001003a */
[----:B------:R-:W-:Y:S01]  /*1930*/  FMUL.FTZ R30, R17, -1.4426950216293334961 ;  /* 0xbfb8aa3b111e7820 */ /* 0x000fe20000410000 */
[--C-:B------:R-:W-:Y:S01]  /*1940*/  FFMA.FTZ R20, R23, R47, R58.reuse ;  /* 0x0000002f17147223 */ /* 0x100fe2000001003a */
[C---:B------:R-:W-:Y:S01]  /*1950*/  FMUL.FTZ R23, R25.reuse, R54 ;  /* 0x0000003619177220 */ /* 0x040fe20000410000 */
[----:B------:R-:W-:Y:S01]  /*1960*/  FMUL.FTZ R19, R25, R52 ;  /* 0x0000003419137220 */ /* 0x000fe20000410000 */
[----:B------:R0:W-:Y:S01]  /*1970*/  MUFU.EX2 R15, R30 ;  /* 0x0000001e000f7308 */ /* 0x0001e20000000800 */
[----:B------:R-:W-:Y:S01]  /*1980*/  FFMA.FTZ R26, R47, R26, R58 ;  /* 0x0000001a2f1a7223 */ /* 0x000fe2000001003a */
[----:B------:R-:W-:Y:S01]  /*1990*/  FADD.FTZ R52, -R18, R51 ;  /* 0x0000003312347221 */ /* 0x000fe20000010100 */
[----:B------:R-:W-:Y:S01]  /*19a0*/  FFMA.FTZ R23, R23, R37, R40 ;  /* 0x0000002517177223 */ /* 0x000fe20000010028 */
[----:B------:R-:W-:Y:S01]  /*19b0*/  FMUL.FTZ R14, R16, -1.4426950216293334961 ;  /* 0xbfb8aa3b100e7820 */ /* 0x000fe20000410000 */
[C---:B------:R-:W-:Y:S01]  /*19c0*/  FMUL.FTZ R34, R25.reuse, R34 ;  /* 0x0000002219227220 */ /* 0x040fe20000410000 */
[----:B------:R-:W-:Y:S01]  /*19d0*/  FMUL.FTZ R44, R26, -1.4426950216293334961 ;  /* 0xbfb8aa3b1a2c7820 */ /* 0x000fe20000410000 */
[C---:B------:R-:W-:Y:S01]  /*19e0*/  FMUL.FTZ R52, R25.reuse, R52 ;  /* 0x0000003419347220 */ /* 0x040fe20000410000 */
[----:B------:R-:W-:Y:S01]  /*19f0*/  FMUL.FTZ R22, R25, R22 ;  /* 0x0000001619167220 */ /* 0x000fe20000410000 */
[----:B0-----:R-:W-:Y:S01]  /*1a00*/  FADD.FTZ R30, -R18, R27 ;  /* 0x0000001b121e7221 */ /* 0x001fe20000010100 */
[----:B------:R-:W-:Y:S01]  /*1a10*/  SHF.L.U32 R27, R24, 0x10, RZ ;  /* 0x00000010181b7819 */ /* 0x000fe200000006ff */
[----:B------:R-:W-:Y:S01]  /*1a20*/  FMUL.FTZ R38, R23, -1.4426950216293334961 ;  /* 0xbfb8aa3b17267820 */ /* 0x000fe20000410000 */
[C---:B------:R-:W-:Y:S01]  /*1a30*/  FMUL.FTZ R21, R25.reuse, R50 ;  /* 0x0000003219157220 */ /* 0x040fe20000410000 */
[----:B------:R-:W-:Y:S01]  /*1a40*/  FMUL.FTZ R30, R25, R30 ;  /* 0x0000001e191e7220 */ /* 0x000fe20000410000 */
[----:B------:R-:W-:Y:S01]  /*1a50*/  FMUL.FTZ R31, R20, -1.4426950216293334961 ;  /* 0xbfb8aa3b141f7820 */ /* 0x000fe20000410000 */
[----:B------:R-:W-:Y:S01]  /*1a60*/  FADD.FTZ R32, -R18, R27 ;  /* 0x0000001b12207221 */ /* 0x000fe20000010100 */
[----:B------:R-:W-:Y:S01]  /*1a70*/  FFMA.FTZ R34, R47, R34, R58 ;  /* 0x000000222f227223 */ /* 0x000fe2000001003a */
[----:B------:R-:W-:Y:S01]  /*1a80*/  FFMA.FTZ R24, R30, R36, R41 ;  /* 0x000000241e187223 */ /* 0x000fe20000010029 */
[----:B------:R-:W0:Y:S01]  /*1a90*/  MUFU.EX2 R14, R14 ;  /* 0x0000000e000e7308 */ /* 0x000e220000000800 */
[----:B------:R-:W-:Y:S01]  /*1aa0*/  FMUL.FTZ R32, R25, R32 ;  /* 0x0000002019207220 */ /* 0x000fe20000410000 */
[--C-:B------:R-:W-:Y:S01]  /*1ab0*/  FFMA.FTZ R19, R37, R19, R40.reuse ;  /* 0x0000001325137223 */ /* 0x100fe20000010028 */
[----:B------:R-:W-:Y:S01]  /*1ac0*/  FMUL.FTZ R30, R24, -1.4426950216293334961 ;  /* 0xbfb8aa3b181e7820 */ /* 0x000fe20000410000 */
[--C-:B------:R-:W-:Y:S01]  /*1ad0*/  FFMA.FTZ R22, R42, R22, R43.reuse ;  /* 0x000000162a167223 */ /* 0x100fe2000001002b */
[----:B------:R-:W-:Y:S01]  /*1ae0*/  FFMA.FTZ R27, R32, R42, R43 ;  /* 0x0000002a201b7223 */ /* 0x000fe2000001002b */
[C---:B------:R-:W-:Y:S01]  /*1af0*/  FADD.FTZ R32, -R18.reuse, R35 ;  /* 0x0000002312207221 */ /* 0x040fe20000010100 */
[----:B------:R-:W-:Y:S01]  /*1b00*/  SHF.L.U32 R35, R33, 0x10, RZ ;  /* 0x0000001021237819 */ /* 0x000fe200000006ff */
[----:B------:R-:W-:Y:S01]  /*1b10*/  FMUL.FTZ R33, R25, R48 ;  /* 0x0000003019217220 */ /* 0x000fe20000410000 */
[----:B------:R-:W-:Y:S01]  /*1b20*/  FMUL.FTZ R39, R27, -1.4426950216293334961 ;  /* 0xbfb8aa3b1b277820 */ /* 0x000fe20000410000 */
[----:B------:R-:W-:Y:S01]  /*1b30*/  FMUL.FTZ R32, R25, R32 ;  /* 0x0000002019207220 */ /* 0x000fe20000410000 */
[----:B------:R-:W-:Y:S01]  /*1b40*/  MUFU.EX2 R44, R44 ;  /* 0x0000002c002c7308 */ /* 0x000fe20000000800 */
[----:B------:R-:W-:Y:S01]  /*1b50*/  FADD.FTZ R46, -R18, R35 ;  /* 0x00000023122e7221 */ /* 0x000fe20000010100 */
[--C-:B------:R-:W-:Y:S01]  /*1b60*/  FFMA.FTZ R33, R37, R33, R40.reuse ;  /* 0x0000002125217223 */ /* 0x100fe20000010028 */
[----:B------:R-:W-:Y:S01]  /*1b70*/  FFMA.FTZ R32, R36, R32, R41 ;  /* 0x0000002024207223 */ /* 0x000fe20000010029 */
[----:B------:R-:W-:Y:S01]  /*1b80*/  FADD.FTZ R18, -R18, R49 ;  /* 0x0000003112127221 */ /* 0x000fe20000010100 */
[----:B------:R-:W-:Y:S01]  /*1b90*/  FMUL.FTZ R35, R25, R46 ;  /* 0x0000002e19237220 */ /* 0x000fe20000410000 */
[----:B------:R-:W-:Y:S01]  /*1ba0*/  FMUL.FTZ R46, R33, -1.4426950216293334961 ;  /* 0xbfb8aa3b212e7820 */ /* 0x000fe20000410000 */
[----:B------:R-:W-:Y:S01]  /*1bb0*/  FMUL.FTZ R45, R32, -1.4426950216293334961 ;  /* 0xbfb8aa3b202d7820 */ /* 0x000fe20000410000 */
[----:B------:R-:W-:Y:S01]  /*1bc0*/  FMUL.FTZ R18, R25, R18 ;  /* 0x0000001219127220 */ /* 0x000fe20000410000 */
[----:B------:R-:W-:Y:S01]  /*1bd0*/  FFMA.FTZ R35, R42, R35, R43 ;  /* 0x000000232a237223 */ /* 0x000fe2000001002b */
[----:B------:R-:W-:Y:S01]  /*1be0*/  FFMA.FTZ R36, R36, R52, R41 ;  /* 0x0000003424247223 */ /* 0x000fe20000010029 */
[----:B------:R-:W1:Y:S01]  /*1bf0*/  MUFU.EX2 R39, R39 ;  /* 0x0000002700277308 */ /* 0x000e620000000800 */
[----:B------:R-:W-:Y:S01]  /*1c00*/  FFMA.FTZ R37, R37, R21, R40 ;  /* 0x0000001525257223 */ /* 0x000fe20000010028 */
[----:B------:R-:W-:Y:S01]  /*1c10*/  FMUL.FTZ R48, R35, -1.4426950216293334961 ;  /* 0xbfb8aa3b23307820 */ /* 0x000fe20000410000 */
[----:B------:R-:W-:Y:S01]  /*1c20*/  FFMA.FTZ R42, R42, R18, R43 ;  /* 0x000000122a2a7223 */ /* 0x000fe2000001002b */
[----:B------:R-:W-:Y:S01]  /*1c30*/  FMUL.FTZ R41, R34, -1.4426950216293334961 ;  /* 0xbfb8aa3b22297820 */ /* 0x000fe20000410000 */
[----:B------:R-:W-:Y:S01]  /*1c40*/  FMUL.FTZ R50, R36, -1.4426950216293334961 ;  /* 0xbfb8aa3b24327820 */ /* 0x000fe20000410000 */
[----:B------:R-:W-:Y:S01]  /*1c50*/  FMUL.FTZ R28, R22, -1.4426950216293334961 ;  /* 0xbfb8aa3b161c7820 */ /* 0x000fe20000410000 */
[----:B------:R-:W-:Y:S01]  /*1c60*/  FMUL.FTZ R49, R37, -1.4426950216293334961 ;  /* 0xbfb8aa3b25317820 */ /* 0x000fe20000410000 */
[----:B------:R-:W2:Y:S01]  /*1c70*/  MUFU.EX2 R38, R38 ;  /* 0x0000002600267308 */ /* 0x000ea20000000800 */
[----:B------:R-:W-:Y:S01]  /*1c80*/  FMUL.FTZ R18, R42, -1.4426950216293334961 ;  /* 0xbfb8aa3b2a127820 */ /* 0x000fe20000410000 */
[----:B------:R-:W-:Y:S01]  /*1c90*/  FMUL.FTZ R29, R19, -1.4426950216293334961 ;  /* 0xbfb8aa3b131d7820 */ /* 0x000fe20000410000 */
[----:B0-----:R-:W-:Y:S01]  /*1ca0*/  FADD.FTZ R14, R14, 1 ;  /* 0x3f8000000e0e7421 */ /* 0x001fe20000010000 */
[----:B------:R-:W-:-:S04]  /*1cb0*/  FADD.FTZ R15, R15, 1 ;  /* 0x3f8000000f0f7421 */ /* 0x000fc80000010000 */
[----:B------:R-:W0:Y:S01]  /*1cc0*/  MUFU.EX2 R46, R46 ;  /* 0x0000002e002e7308 */ /* 0x000e220000000800 */
[----:B-1----:R-:W-:Y:S01]  /*1cd0*/  FADD.FTZ R52, R39, 1 ;  /* 0x3f80000027347421 */ /* 0x002fe20000010000 */
[----:B------:R-:W-:-:S06]  /*1ce0*/  FADD.FTZ R39, R44, 1 ;  /* 0x3f8000002c277421 */ /* 0x000fcc0000010000 */
[----:B------:R-:W1:Y:S01]  /*1cf0*/  MUFU.EX2 R45, R45 ;  /* 0x0000002d002d7308 */ /* 0x000e620000000800 */
[----:B--2---:R-:W-:-:S07]  /*1d00*/  FADD.FTZ R38, R38, 1 ;  /* 0x3f80000026267421 */ /* 0x004fce0000010000 */
[----:B------:R-:W2:Y:S01]  /*1d10*/  MUFU.EX2 R47, R48 ;  /* 0x00000030002f7308 */ /* 0x000ea20000000800 */
[----:B0-----:R-:W-:-:S07]  /*1d20*/  FADD.FTZ R44, R46, 1 ;  /* 0x3f8000002e2c7421 */ /* 0x001fce0000010000 */
[----:B------:R-:W0:Y:S01]  /*1d30*/  MUFU.EX2 R31, R31 ;  /* 0x0000001f001f7308 */ /* 0x000e220000000800 */
[----:B-1----:R-:W-:-:S07]  /*1d40*/  FADD.FTZ R45, R45, 1 ;  /* 0x3f8000002d2d7421 */ /* 0x002fce0000010000 */
        /* <DEDUP_REMOVED lines=11> */
[----:B-1----:R-:W-:Y:S01]  /*1e00*/  FADD.FTZ R25, R28, 1 ;  /* 0x3f8000001c197421 */ /* 0x002fe20000010000 */
[----:B------:R-:W-:-:S06]  /*1e10*/  LEA R28, P1, R10, UR8, 0x1 ;  /* 0x000000080a1c7c11 */ /* 0x000fcc000f8208ff */
[----:B------:R-:W1:Y:S01]  /*1e20*/  MUFU.EX2 R29, R29 ;  /* 0x0000001d001d7308 */ /* 0x000e620000000800 */
[----:B--2---:R-:W-:-:S07]  /*1e30*/  FADD.FTZ R49, R49, 1 ;  /* 0x3f80000031317421 */ /* 0x004fce0000010000 */
[----:B------:R2:W3:Y:S01]  /*1e40*/  MUFU.RCP R21, R14 ;  /* 0x0000000e00157308 */ /* 0x0004e20000001000 */
[----:B0-----:R-:W-:-:S07]  /*1e50*/  FADD.FTZ R18, R18, 1 ;  /* 0x3f80000012127421 */ /* 0x001fce0000010000 */
[----:B------:R0:W4:Y:S01]  /*1e60*/  MUFU.RCP R40, R15 ;  /* 0x0000000f00287308 */ /* 0x0001220000001000 */
[----:B--2---:R-:W-:Y:S01]  /*1e70*/  LEA R14, P0, R6, UR8, 0x1 ;  /* 0x00000008060e7c11 */ /* 0x004fe2000f8008ff */
[----:B-1----:R-:W-:-:S06]  /*1e80*/  FADD.FTZ R29, R29, 1 ;  /* 0x3f8000001d1d7421 */ /* 0x002fcc0000010000 */
[----:B------:R-:W1:Y:S01]  /*1e90*/  MUFU.RCP R43, R31 ;  /* 0x0000001f002b7308 */ /* 0x000e620000001000 */
[----:B0-----:R-:W-:Y:S01]  /*1ea0*/  LEA.HI.X R15, R6, UR9, R7, 0x1, P0 ;  /* 0x00000009060f7c11 */ /* 0x001fe200080f0c07 */
[----:B---3--:R-:W-:Y:S01]  /*1eb0*/  FMUL.FTZ R21, R16, R21 ;  /* 0x0000001510157220 */ /* 0x008fe20000410000 */
[----:B------:R-:W-:-:S04]  /*1ec0*/  LEA R6, P0, R8, UR8, 0x1 ;  /* 0x0000000808067c11 */ /* 0x000fc8000f8008ff */
[----:B------:R-:W-:Y:S01]  /*1ed0*/  LEA.HI.X R7, R8, UR9, R9, 0x1, P0 ;  /* 0x0000000908077c11 */ /* 0x000fe200080f0c09 */
[----:B------:R0:W2:Y:S01]  /*1ee0*/  MUFU.RCP R51, R30 ;  /* 0x0000001e00337308 */ /* 0x0000a20000001000 */
[----:B----4-:R-:W-:Y:S01]  /*1ef0*/  FMUL.FTZ R40, R17, R40 ;  /* 0x0000002811287220 */ /* 0x010fe20000410000 */
[----:B------:R-:W-:-:S04]  /*1f00*/  IADD3 R4, P0, R4, 0x1, RZ ;  /* 0x0000000104047810 */ /* 0x000fc80007f1e0ff */
[----:B------:R-:W-:Y:S02]  /*1f10*/  F2FP.BF16.F32.PACK_AB R21, R40, R21 ;  /* 0x000000152815723e */ /* 0x000fe400000010ff */
[----:B------:R-:W3:Y:S01]  /*1f20*/  MUFU.RCP R38, R38 ;  /* 0x0000002600267308 */ /* 0x000ee20000001000 */
[----:B-1----:R-:W-:Y:S01]  /*1f30*/  FMUL.FTZ R43, R20, R43 ;  /* 0x0000002b142b7220 */ /* 0x002fe20000410000 */
[C---:B0-----:R-:W-:Y:S02]  /*1f40*/  LEA R30, P2, R12.reuse, UR8, 0x1 ;  /* 0x000000080c1e7c11 */ /* 0x041fe4000f8408ff */
[----:B------:R-:W-:Y:S02]  /*1f50*/  IADD3.X R5, RZ, R5, RZ, P0, !PT ;  /* 0x00000005ff057210 */ /* 0x000fe400007fe4ff */
[----:B------:R-:W-:Y:S02]  /*1f60*/  LEA.HI.X R31, R12, UR9, R13, 0x1, P2 ;  /* 0x000000090c1f7c11 */ /* 0x000fe400090f0c0d */
[----:B------:R-:W0:Y:S01]  /*1f70*/  MUFU.RCP R52, R52 ;  /* 0x0000003400347308 */ /* 0x000e220000001000 */
[----:B--2---:R-:W-:-:S05]  /*1f80*/  FMUL.FTZ R24, R24, R51 ;  /* 0x0000003318187220 */ /* 0x004fca0000410000 */
[----:B------:R-:W-:Y:S02]  /*1f90*/  F2FP.BF16.F32.PACK_AB R43, R24, R43 ;  /* 0x0000002b182b723e */ /* 0x000fe400000010ff */
[----:B------:R-:W1:Y:S01]  /*1fa0*/  MUFU.RCP R39, R39 ;  /* 0x0000002700277308 */ /* 0x000e620000001000 */
[----:B---3--:R-:W-:Y:S01]  /*1fb0*/  FMUL.FTZ R38, R23, R38 ;  /* 0x0000002617267220 */ /* 0x008fe20000410000 */
[----:B------:R-:W-:Y:S01]  /*1fc0*/  PRMT R8, R43, 0x7632, R8 ;  /* 0x000076322b087816 */ /* 0x000fe20000000008 */
[----:B------:R-:W-:Y:S04]  /*1fd0*/  STG.E.U16 desc[UR6][R14.64], R43 ;  /* 0x0000002b0e007986 */ /* 0x000fe8000c101506 */
[----:B------:R-:W-:Y:S01]  /*1fe0*/  STG.E.U16 desc[UR6][R14.64+0x2], R8 ;  /* 0x000002080e007986 */ /* 0x000fe2000c101506 */
[----:B------:R-:W2:Y:S01]  /*1ff0*/  MUFU.RCP R45, R45 ;  /* 0x0000002d002d7308 */ /* 0x000ea20000001000 */
[----:B0-----:R-:W-:-:S05]  /*2000*/  FMUL.FTZ R27, R27, R52 ;  /* 0x000000341b1b7220 */ /* 0x001fca0000410000 */
[----:B------:R-:W-:Y:S02]  /*2010*/  F2FP.BF16.F32.PACK_AB R38, R27, R38 ;  /* 0x000000261b26723e */ /* 0x000fe400000010ff */
[----:B------:R-:W0:Y:S01]  /*2020*/  MUFU.RCP R44, R44 ;  /* 0x0000002c002c7308 */ /* 0x000e220000001000 */
[----:B-1----:R-:W-:Y:S02]  /*2030*/  FMUL.FTZ R39, R26, R39 ;  /* 0x000000271a277220 */ /* 0x002fe40000410000 */
[----:B------:R-:W-:Y:S05]  /*2040*/  STG.E.U16 desc[UR6][R14.64+0x4], R38 ;  /* 0x000004260e007986 */ /* 0x000fea000c101506 */
[----:B------:R-:W1:Y:S01]  /*2050*/  MUFU.RCP R46, R46 ;  /* 0x0000002e002e7308 */ /* 0x000e620000001000 */
[----:B--2---:R-:W-:-:S05]  /*2060*/  FMUL.FTZ R32, R32, R45 ;  /* 0x0000002d20207220 */ /* 0x004fca0000410000 */
[----:B------:R-:W-:Y:S02]  /*2070*/  F2FP.BF16.F32.PACK_AB R39, R32, R39 ;  /* 0x000000272027723e */ /* 0x000fe400000010ff */
[----:B------:R-:W2:Y:S01]  /*2080*/  MUFU.RCP R47, R47 ;  /* 0x0000002f002f7308 */ /* 0x000ea20000001000 */
[----:B0-----:R-:W-:-:S07]  /*2090*/  FMUL.FTZ R44, R33, R44 ;  /* 0x0000002c212c7220 */ /* 0x001fce0000410000 */
[----:B------:R-:W0:Y:S01]  /*20a0*/  MUFU.RCP R41, R41 ;  /* 0x0000002900297308 */ /* 0x000e220000001000 */
[----:B-1----:R-:W-:-:S05]  /*20b0*/  FMUL.FTZ R35, R35, R46 ;  /* 0x0000002e23237220 */ /* 0x002fca0000410000 */
[----:B------:R-:W-:Y:S02]  /*20c0*/  F2FP.BF16.F32.PACK_AB R44, R35, R44 ;  /* 0x0000002c232c723e */ /* 0x000fe400000010ff */
[----:B------:R-:W1:Y:S01]  /*20d0*/  MUFU.RCP R50, R49 ;  /* 0x0000003100327308 */ /* 0x000e620000001000 */
[----:B--2---:R-:W-:Y:S01]  /*20e0*/  FMUL.FTZ R47, R34, R47 ;  /* 0x0000002f222f7220 */ /* 0x004fe20000410000 */
[----:B------:R-:W-:-:S06]  /*20f0*/  PRMT R12, R44, 0x7632, R12 ;  /* 0x000076322c0c7816 */ /* 0x000fcc000000000c */
[----:B------:R-:W2:Y:S01]  /*2100*/  MUFU.RCP R9, R18 ;  /* 0x0000001200097308 */ /* 0x000ea20000001000 */
[----:B0-----:R-:W-:-:S05]  /*2110*/  FMUL.FTZ R36, R36, R41 ;  /* 0x0000002924247220 */ /* 0x001fca0000410000 */
[----:B------:R-:W-:Y:S02]  /*2120*/  F2FP.BF16.F32.PACK_AB R47, R36, R47 ;  /* 0x0000002f242f723e */ /* 0x000fe400000010ff */
[----:B------:R0:W3:Y:S01]  /*2130*/  MUFU.RCP R48, R29 ;  /* 0x0000001d00307308 */ /* 0x0000e20000001000 */
[----:B-1----:R-:W-:-:S07]  /*2140*/  FMUL.FTZ R50, R37, R50 ;  /* 0x0000003225327220 */ /* 0x002fce0000410000 */
[----:B------:R-:W1:Y:S01]  /*2150*/  MUFU.RCP R25, R25 ;  /* 0x0000001900197308 */ /* 0x000e620000001000 */
[----:B--2---:R-:W-:Y:S01]  /*2160*/  FMUL.FTZ R9, R42, R9 ;  /* 0x000000092a097220 */ /* 0x004fe20000410000 */
[--C-:B0-----:R-:W-:Y:S01]  /*2170*/  LEA.HI.X R29, R10, UR9, R11.reuse, 0x1, P1 ;  /* 0x000000090a1d7c11 */ /* 0x101fe200088f0c0b */
[----:B------:R-:W-:Y:S01]  /*2180*/  ULDC.64 UR8, c[0x0][0x238] ;  /* 0x00008e0000087ab9 */ /* 0x000fe20000000a00 */
[----:B------:R-:W-:Y:S02]  /*2190*/  PRMT R10, R38, 0x7632, R10 ;  /* 0x00007632260a7816 */ /* 0x000fe4000000000a */
[----:B------:R-:W-:Y:S02]  /*21a0*/  PRMT R11, R39, 0x7632, R11 ;  /* 0x00007632270b7816 */ /* 0x000fe4000000000b */
[----:B------:R-:W-:Y:S01]  /*21b0*/  F2FP.BF16.F32.PACK_AB R50, R9, R50 ;  /* 0x000000320932723e */ /* 0x000fe200000010ff */
[----:B---3--:R-:W-:Y:S01]  /*21c0*/  FMUL.FTZ R48, R19, R48 ;  /* 0x0000003013307220 */ /* 0x008fe20000410000 */
[----:B------:R0:W-:Y:S01]  /*21d0*/  STG.E.U16 desc[UR6][R14.64+0x6], R10 ;  /* 0x0000060a0e007986 */ /* 0x0001e2000c101506 */
[----:B------:R-:W-:-:S03]  /*21e0*/  ISETP.GE.U32.AND P0, PT, R4, UR8, PT ;  /* 0x0000000804007c0c */ /* 0x000fc6000bf06070 */
[----:B------:R-:W-:Y:S01]  /*21f0*/  STG.E.U16 desc[UR6][R6.64], R39 ;  /* 0x0000002706007986 */ /* 0x000fe2000c101506 */
[----:B------:R-:W-:Y:S01]  /*2200*/  ISETP.GE.AND.EX P0, PT, R5, UR9, PT, P0 ;  /* 0x0000000905007c0c */ /* 0x000fe2000bf06300 */
[----:B-1----:R-:W-:Y:S02]  /*2210*/  FMUL.FTZ R25, R22, R25 ;  /* 0x0000001916197220 */ /* 0x002fe40000410000 */
[----:B------:R-:W-:Y:S03]  /*2220*/  STG.E.U16 desc[UR6][R6.64+0x2], R11 ;  /* 0x0000020b06007986 */ /* 0x000fe6000c101506 */
[----:B------:R-:W-:Y:S01]  /*2230*/  F2FP.BF16.F32.PACK_AB R25, R25, R48 ;  /* 0x000000301919723e */ /* 0x000fe200000010ff */
[----:B------:R-:W-:Y:S01]  /*2240*/  STG.E.U16 desc[UR6][R6.64+0x4], R44 ;  /* 0x0000042c06007986 */ /* 0x000fe2000c101506 */
[----:B0-----:R-:W-:Y:S02]  /*2250*/  PRMT R14, R47, 0x7632, R14 ;  /* 0x000076322f0e7816 */ /* 0x001fe4000000000e */
[----:B------:R-:W-:Y:S01]  /*2260*/  PRMT R15, R21, 0x7632, R15 ;  /* 0x00007632150f7816 */ /* 0x000fe2000000000f */
[----:B------:R0:W-:Y:S04]  /*2270*/  STG.E.U16 desc[UR6][R6.64+0x6], R12 ;  /* 0x0000060c06007986 */ /* 0x0001e8000c101506 */
[----:B------:R1:W-:Y:S04]  /*2280*/  STG.E.U16 desc[UR6][R28.64], R47 ;  /* 0x0000002f1c007986 */ /* 0x0003e8000c101506 */
[----:B------:R1:W-:Y:S01]  /*2290*/  STG.E.U16 desc[UR6][R28.64+0x2], R14 ;  /* 0x0000020e1c007986 */ /* 0x0003e2000c101506 */
[----:B0-----:R-:W-:-:S03]  /*22a0*/  PRMT R7, R50, 0x7632, R7 ;  /* 0x0000763232077816 */ /* 0x001fc60000000007 */
[----:B------:R1:W-:Y:S01]  /*22b0*/  STG.E.U16 desc[UR6][R28.64+0x4], R50 ;  /* 0x000004321c007986 */ /* 0x0003e2000c101506 */
[----:B------:R-:W-:-:S03]  /*22c0*/  PRMT R6, R25, 0x7632, R6 ;  /* 0x0000763219067816 */ /* 0x000fc60000000006 */
[----:B------:R1:W-:Y:S04]  /*22d0*/  STG.E.U16 desc[UR6][R28.64+0x6], R7 ;  /* 0x000006071c007986 */ /* 0x0003e8000c101506 */
[----:B------:R1:W-:Y:S04]  /*22e0*/  STG.E.U16 desc[UR6][R30.64], R21 ;  /* 0x000000151e007986 */ /* 0x0003e8000c101506 */
[----:B------:R1:W-:Y:S04]  /*22f0*/  STG.E.U16 desc[UR6][R30.64+0x2], R15 ;  /* 0x0000020f1e007986 */ /* 0x0003e8000c101506 */
[----:B------:R1:W-:Y:S04]  /*2300*/  STG.E.U16 desc[UR6][R30.64+0x4], R25 ;  /* 0x000004191e007986 */ /* 0x0003e8000c101506 */
[----:B------:R1:W-:Y:S01]  /*2310*/  STG.E.U16 desc[UR6][R30.64+0x6], R6 ;  /* 0x000006061e007986 */ /* 0x0003e2000c101506 */
[----:B------:R-:W-:Y:S05]  /*2320*/  @!P0 BRA `(.L_x_1302) ;  /* 0xffffffdc00908947 */ /* 0x000fea000383ffff */
[----:B------:R-:W-:Y:S05]  /*2330*/  EXIT ;  /* 0x000000000000794d */ /* 0x000fea0003800000 */
.L_x_1303:
        /* <DEDUP_REMOVED lines=12> */
.L_x_2772:


//--------------------- .text._ZN13group_norm_v214gn_cuda_kernelI13__nv_bfloat16Li320ELi1ELi16ELi20ELi4096ELb1ELi32ELi320ELi320ELi4ELb1ELi1ELb0ELb0ENS_16CompileConditionILi900EEEEEvPT_PKS4_S7_S7_flPfS8_Pj --------------------------
	.section	.text._ZN13group_norm_v214gn_cuda_kernelI13__nv_bfloat16Li320ELi1ELi16ELi20ELi4096ELb1ELi32ELi320ELi320ELi4ELb1ELi1ELb0ELb0ENS_16CompileConditionILi900EEEEEvPT_PKS4_S7_S7_flPfS8_Pj,"ax",@progbits
	.align	128
        .global         _ZN13group_norm_v214gn_cuda_kernelI13__nv_bfloat16Li320ELi1ELi16ELi20ELi4096ELb1ELi32ELi320ELi320ELi4ELb1ELi1ELb0ELb0ENS_16CompileConditionILi900EEEEEvPT_PKS4_S7_S7_flPfS8_Pj
        .type           _ZN13group_norm_v214gn_cuda_kernelI13__nv_bfloat16Li320ELi1ELi16ELi20ELi4096ELb1ELi32ELi320ELi320ELi4ELb1ELi1ELb0ELb0ENS_16CompileConditionILi900EEEEEvPT_PKS4_S7_S7_flPfS8_Pj,@function
        .size           _ZN13group_norm_v214gn_cuda_kernelI13__nv_bfloat16Li320ELi1ELi16ELi20ELi4096ELb1ELi32ELi320ELi320ELi4ELb1ELi1ELb0ELb0ENS_16CompileConditionILi900EEEEEvPT_PKS4_S7_S7_flPfS8_Pj,(.L_x_2773 - _ZN13group_norm_v214gn_cuda_kernelI13__nv_bfloat16Li320ELi1ELi16ELi20ELi4096ELb1ELi32ELi320ELi320ELi4ELb1ELi1ELb0ELb0ENS_16CompileConditionILi900EEEEEvPT_PKS4_S7_S7_flPfS8_Pj)
        .other          _ZN13group_norm_v214gn_cuda_kernelI13__nv_bfloat16Li320ELi1ELi16ELi20ELi4096ELb1ELi32ELi320ELi320ELi4ELb1ELi1ELb0ELb0ENS_16CompileConditionILi900EEEEEvPT_PKS4_S7_S7_flPfS8_Pj,@"STO_CUDA_ENTRY STV_DEFAULT"
_ZN13group_norm_v214gn_cuda_kernelI13__nv_bfloat16Li320ELi1ELi16ELi20ELi4096ELb1ELi32ELi320ELi320ELi4ELb1ELi1ELb0ELb0ENS_16CompileConditionILi900EEEEEvPT_PKS4_S7_S7_flPfS8_Pj:
.text._ZN13group_norm_v214gn_cuda_kernelI13__nv_bfloat16Li320ELi1ELi16ELi20ELi4096ELb1ELi32ELi320ELi320ELi4ELb1ELi1ELb0ELb0ENS_16CompileConditionILi900EEEEEvPT_PKS4_S7_S7_flPfS8_Pj:
        /* <DEDUP_REMOVED lines=9> */
[----:B------:R-:W-:Y:S01]  /*0090*/  MOV R47, UR8 ;  /* 0x00000008002f7c02 */ /* 0x000fe20008000f00 */
[----:B------:R-:W2:Y:S01]  /*00a0*/  S2R R6, SR_CTAID.X ;  /* 0x0000000000067919 */ /* 0x000ea20000002500 */
[----:B------:R-:W-:-:S04]  /*00b0*/  CS2R R36, SRZ ;  /* 0x0000000000247805 */ /* 0x000fc8000001ff00 */
[----:B------:R-:W3:Y:S01]  /*00c0*/  LDC.64 R10, c[0x0][0x250] ;  /* 0x00009400ff0a7b82 */ /* 0x000ee20000000a00 */
[----:B-1----:R-:W-:Y:S02]  /*00d0*/  ULEA UR6, UR5, UR4, 0x18 ;  /* 0x0000000405067291 */ /* 0x002fe4000f8ec03f */
[----:B------:R-:W-:-:S04]  /*00e0*/  UIADD3 UR4, UR4, 0xc80, URZ ;  /* 0x00000c8004047890 */ /* 0x000fc8000fffe03f */
[----:B------:R-:W-:Y:S01]  /*00f0*/  MOV R42, UR6 ;  /* 0x00000006002a7c02 */ /* 0x000fe20008000f00 */
[C---:B0-----:R-:W-:Y:S01]  /*0100*/  IMAD.WIDE.U32 R2, R0.reuse, -0x33333333, RZ ;  /* 0xcccccccd00027825 */ /* 0x041fe200078e00ff */
[----:B------:R-:W-:Y:S01]  /*0110*/  ULDC.64 UR6, c[0x0][0x240] ;  /* 0x0000900000067ab9 */ /* 0x000fe20000000a00 */
[----:B------:R-:W-:Y:S01]  /*0120*/  SHF.L.U32 R35, R0, 0x3, RZ ;  /* 0x0000000300237819 */ /* 0x000fe200000006ff */
[----:B------:R-:W-:Y:S01]  /*0130*/  ULEA UR4, UR5, UR4, 0x18 ;  /* 0x0000000405047291 */ /* 0x000fe2000f8ec03f */
[C---:B--2---:R-:W-:Y:S02]  /*0140*/  LOP3.LUT R2, R6.reuse, 0x7f, RZ, 0xc0, !PT ;  /* 0x0000007f06027812 */ /* 0x044fe400078ec0ff */
[----:B------:R-:W-:Y:S02]  /*0150*/  SHF.R.U32.HI R7, RZ, 0x6, R3 ;  /* 0x00000006ff077819 */ /* 0x000fe40000011603 */
[--C-:B------:R-:W-:Y:S02]  /*0160*/  SHF.R.U32.HI R3, RZ, 0x2, R0.reuse ;  /* 0x00000002ff037819 */ /* 0x100fe40000011600 */
[----:B------:R-:W-:Y:S01]  /*0170*/  LOP3.LUT P0, RZ, R6, 0x7f, RZ, 0xc0, !PT ;  /* 0x0000007f06ff7812 */ /* 0x000fe2000780c0ff */
[----:B------:R-:W-:Y:S01]  /*0180*/  IMAD R4, R7, -0x50, R0 ;  /* 0xffffffb007047824 */ /* 0x000fe200078e0200 */
[C---:B------:R-:W-:Y:S01]  /*0190*/  SHF.L.U32 R5, R3.reuse, 0x7, RZ ;  /* 0x0000000703057819 */ /* 0x040fe200000006ff */
[----:B------:R-:W-:Y:S01]  /*01a0*/  IMAD R3, R3, 0x14, RZ ;  /* 0x0000001403037824 */ /* 0x000fe200078e02ff */
[----:B------:R-:W-:Y:S01]  /*01b0*/  ISETP.EQ.U32.AND P1, PT, RZ, UR6, PT ;  /* 0x00000006ff007c0c */ /* 0x000fe2000bf22070 */
[C---:B------:R-:W-:Y:S01]  /*01c0*/  IMAD R34, R4.reuse, 0x28, R42 ;  /* 0x0000002804227824 */ /* 0x040fe200078e022a */
[----:B------:R-:W-:Y:S01]  /*01d0*/  LOP3.LUT R2, R5, 0xffffff80, R2, 0xe2, !PT ;  /* 0xffffff8005027812 */ /* 0x000fe200078ee202 */
[----:B------:R-:W-:Y:S01]  /*01e0*/  IMAD.WIDE.U32 R4, R4, -0x33333333, RZ ;  /* 0xcccccccd04047825 */ /* 0x000fe200078e00ff */
[----:B------:R-:W-:-:S02]  /*01f0*/  IADD3 R6, R3, 0x8, RZ ;  /* 0x0000000803067810 */ /* 0x000fc40007ffe0ff */
[----:B------:R-:W-:Y:S02]  /*0200*/  LEA R34, R7, R34, 0x3 ;  /* 0x0000002207227211 */ /* 0x000fe400078e18ff */
[----:B------:R-:W-:Y:S02]  /*0210*/  SHF.L.U32 R43, R5, 0x1, RZ ;  /* 0x00000001052b7819 */ /* 0x000fe400000006ff */
[C---:B------:R-:W-:Y:S02]  /*0220*/  IADD3 R5, R3.reuse, 0x4, RZ ;  /* 0x0000000403057810 */ /* 0x040fe40007ffe0ff */
[C---:B------:R-:W-:Y:S02]  /*0230*/  IADD3 R7, R3.reuse, 0xc, RZ ;  /* 0x0000000c03077810 */ /* 0x040fe40007ffe0ff */
[----:B------:R-:W-:Y:S02]  /*0240*/  IADD3 R8, R3, 0x10, RZ ;  /* 0x0000001003087810 */ /* 0x000fe40007ffe0ff */
[----:B------:R-:W-:-:S02]  /*0250*/  SHF.R.U32.HI R4, RZ, 0x2, R3 ;  /* 0x00000002ff047819 */ /* 0x000fc40000011603 */
[----:B------:R-:W-:Y:S02]  /*0260*/  SHF.R.U32.HI R5, RZ, 0x2, R5 ;  /* 0x00000002ff057819 */ /* 0x000fe40000011605 */
[----:B------:R-:W-:Y:S01]  /*0270*/  SHF.R.U32.HI R3, RZ, 0x2, R6 ;  /* 0x00000002ff037819 */ /* 0x000fe20000011606 */
[--C-:B------:R-:W-:Y:S01]  /*0280*/  IMAD R38, R4, 0x28, R42.reuse ;  /* 0x0000002804267824 */ /* 0x100fe200078e022a */
[----:B------:R-:W-:Y:S01]  /*0290*/  SHF.R.U32.HI R7, RZ, 0x2, R7 ;  /* 0x00000002ff077819 */ /* 0x000fe20000011607 */
[----:B------:R-:W-:Y:S01]  /*02a0*/  IMAD R6, R5, 0x28, R42 ;  /* 0x0000002805067824 */ /* 0x000fe200078e022a */
[----:B------:R-:W-:Y:S01]  /*02b0*/  SHF.R.U32.HI R9, RZ, 0x2, R8 ;  /* 0x00000002ff097819 */ /* 0x000fe20000011608 */
[--C-:B------:R-:W-:Y:S01]  /*02c0*/  IMAD R40, R3, 0x28, R42.reuse ;  /* 0x0000002803287824 */ /* 0x100fe200078e022a */
[----:B------:R-:W-:Y:S01]  /*02d0*/  ISETP.GT.U32.OR P0, PT, R0, 0xf, P0 ;  /* 0x0000000f0000780c */ /* 0x000fe20000704470 */
[--C-:B------:R-:W-:Y:S01]  /*02e0*/  IMAD R8, R7, 0x28, R42.reuse ;  /* 0x0000002807087824 */ /* 0x100fe200078e022a */
[----:B------:R-:W-:Y:S01]  /*02f0*/  LOP3.LUT R3, R35, 0x18, RZ, 0xc0, !PT ;  /* 0x0000001823037812 */ /* 0x000fe200078ec0ff */
[----:B------:R-:W-:Y:S01]  /*0300*/  IMAD R42, R9, 0x28, R42 ;  /* 0x00000028092a7824 */ /* 0x000fe200078e022a */
[----:B------:R-:W-:Y:S01]  /*0310*/  ISETP.EQ.OR.EX P0, PT, RZ, UR7, P0, P1 ;  /* 0x00000007ff007c0c */ /* 0x000fe20008702710 */
[----:B------:R-:W-:Y:S01]  /*0320*/  ULDC.64 UR6, c[0x0][0x208] ;  /* 0x0000820000067ab9 */ /* 0x000fe20000000a00 */
[----:B---3--:R-:W-:-:S02]  /*0330*/  LEA R4, P1, R47, R10, 0x2 ;  /* 0x0000000a2f047211 */ /* 0x008fc400078210ff */
[----:B------:R-:W-:Y:S02]  /*0340*/  IADD3 R38, R38, R3, RZ ;  /* 0x0000000326267210 */ /* 0x000fe40007ffe0ff */
[C---:B------:R-:W-:Y:S02]  /*0350*/  IADD3 R39, R3.reuse, R6, RZ ;  /* 0x0000000603277210 */ /* 0x040fe40007ffe0ff */
[C---:B------:R-:W-:Y:S02]  /*0360*/  IADD3 R40, R3.reuse, R40, RZ ;  /* 0x0000002803287210 */ /* 0x040fe40007ffe0ff */
[C---:B------:R-:W-:Y:S02]  /*0370*/  IADD3 R41, R3.reuse, R8, RZ ;  /* 0x0000000803297210 */ /* 0x040fe40007ffe0ff */
[----:B------:R-:W-:Y:S02]  /*0380*/  IADD3 R42, R3, R42, RZ ;  /* 0x0000002a032a7210 */ /* 0x000fe40007ffe0ff */
[----:B------:R-:W-:-:S02]  /*0390*/  LEA.HI.X R5, R47, R11, R36, 0x2, P1 ;  /* 0x0000000b2f057211 */ /* 0x000fc400008f1424 */
[----:B------:R-:W-:Y:S02]  /*03a0*/  SHF.R.S32.HI R45, RZ, 0x1f, R0 ;  /* 0x0000001fff2d7819 */ /* 0x000fe40000011400 */
[----:B------:R-:W-:-:S07]  /*03b0*/  LOP3.LUT R43, R43, 0xfffffff8, RZ, 0xc0, !PT ;  /* 0xfffffff82b2b7812 */ /* 0x000fce00078ec0ff */
.L_x_1310:
[----:B0-----:R-:W0:Y:S01]  /*03c0*/  S2UR UR14, SR_CTAID.X ;  /* 0x00000000000e79c3 */ /* 0x001e220000002500 */
[----:B------:R-:W-:Y:S01]  /*03d0*/  IMAD.WIDE.U32 R6, R0, -0x33333333, RZ ;  /* 0xcccccccd00067825 */ /* 0x000fe200078e00ff */
[----:B------:R-:W-:Y:S01]  /*03e0*/  ULDC.64 UR10, c[0x0][0x218] ;  /* 0x00008600000a7ab9 */ /* 0x000fe20000000a00 */
[----:B------:R-:W-:Y:S02]  /*03f0*/  ULDC.64 UR12, c[0x0][0x228] ;  /* 0x00008a00000c7ab9 */ /* 0x000fe40000000a00 */
[----:B------:R-:W-:Y:S01]  /*0400*/  IMAD R53, R36, 0x140000, RZ ;  /* 0x0014000024357824 */ /* 0x000fe200078e02ff */
[----:B------:R-:W-:-:S05]  /*0410*/  SHF.R.U32.HI R7, RZ, 0x6, R7 ;  /* 0x00000006ff077819 */ /* 0x000fca0000011607 */
[----:B------:R-:W-:-:S05]  /*0420*/  IMAD R6, R7, -0x50, R0 ;  /* 0xffffffb007067824 */ /* 0x000fca00078e0200 */
[----:B------:R-:W-:Y:S01]  /*0430*/  SHF.L.U32 R6, R6, 0x2, RZ ;  /* 0x0000000206067819 */ /* 0x000fe200000006ff */
[----:B0-----:R-:W-:-:S04]  /*0440*/  USHF.L.U32 UR5, UR14, 0x5, URZ ;  /* 0x000000050e057899 */ /* 0x001fc8000800063f */
[----:B------:R-:W-:-:S06]  /*0450*/  ULOP3.LUT UR5, UR5, 0xfe0, URZ, 0xc0, !UPT ;  /* 0x00000fe005057892 */ /* 0x000fcc000f8ec03f */
[----:B------:R-:W-:Y:S01]  /*0460*/  IADD3 R3, R7, UR5, RZ ;  /* 0x0000000507037c10 */ /* 0x000fe2000fffe0ff */
[----:B------:R-:W-:-:S04]  /*0470*/  HFMA2.MMA R7, -RZ, RZ, 0, 0 ;  /* 0x00000000ff077435 */ /* 0x000fc800000001ff */
[----:B------:R-:W-:-:S05]  /*0480*/  IMAD R3, R3, 0x140, RZ ;  /* 0x0000014003037824 */ /* 0x000fca00078e02ff */
[----:B------:R-:W-:Y:S01]  /*0490*/  IADD3 R67, R3, 0x500, RZ ;  /* 0x0000050003437810 */ /* 0x000fe20007ffe0ff */
[----:B------:R-:W-:-:S05]  /*04a0*/  IMAD.WIDE.U32 R48, R47, 0x140000, R6 ;  /* 0x001400002f307825 */ /* 0x000fca00078e0006 */
[----:B------:R-:W-:Y:S02]  /*04b0*/  IADD3 R53, R49, R53, RZ ;  /* 0x0000003531357210 */ /* 0x000fe40007ffe0ff */
[----:B------:R-:W-:-:S04]  /*04c0*/  IADD3 R60, P1, R3, R48, RZ ;  /* 0x00000030033c7210 */ /* 0x000fc80007f3e0ff */
[----:B------:R-:W-:Y:S02]  /*04d0*/  IADD3.X R69, RZ, R53, RZ, P1, !PT ;  /* 0x00000035ff457210 */ /* 0x000fe40000ffe4ff */
[----:B------:R-:W-:-:S04]  /*04e0*/  LEA R24, P1, R60, UR10, 0x1 ;  /* 0x0000000a3c187c11 */ /* 0x000fc8000f8208ff */
[----:B------:R-:W-:Y:S02]  /*04f0*/  LEA.HI.X R25, R60, UR11, R69, 0x1, P1 ;  /* 0x0000000b3c197c11 */ /* 0x000fe400088f0c45 */
[----:B------:R-:W-:-:S04]  /*0500*/  IADD3 R67, P1, R67, R48, RZ ;  /* 0x0000003043437210 */ /* 0x000fc80007f3e0ff */
[----:B------:R-:W2:Y:S01]  /*0510*/  LDG.E.64.CONSTANT R24, desc[UR6][R24.64] ;  /* 0x0000000618187981 */ /* 0x000ea2000c1e9b00 */
[----:B------:R-:W-:Y:S02]  /*0520*/  IADD3.X R58, RZ, R53, RZ, P1, !PT ;  /* 0x00000035ff3a7210 */ /* 0x000fe40000ffe4ff */
[----:B------:R-:W-:Y:S02]  /*0530*/  LEA R22, P1, R67, UR10, 0x1 ;  /* 0x0000000a43167c11 */ /* 0x000fe4000f8208ff */
        /* <DEDUP_REMOVED lines=29> */
[----:B------:R-:W-:Y:S02]  /*0710*/  LEA R12, P1, R49, UR10, 0x1 ;  /* 0x0000000a310c7c11 */ /* 0x000fe4000f8208ff */
        /* <DEDUP_REMOVED lines=18> */
[C---:B------:R-:W-:Y:S02]  /*0840*/  LOP3.LUT P2, RZ, R0.reuse, 0xffffffc3, RZ, 0xc0, !PT ;  /* 0xffffffc300ff7812 */ /* 0x040fe4000784c0ff */
[----:B------:R-:W-:Y:S02]  /*0850*/  ISETP.NE.AND P3, PT, R0, RZ, PT ;  /* 0x000000ff0000720c */ /* 0x000fe40003f65270 */
[----:B--2---:R-:W-:-:S02]  /*0860*/  PRMT R26, R24, 0x7632, R26 ;  /* 0x00007632181a7816 */ /* 0x004fc4000000001a */
[----:B------:R-:W-:Y:S02]  /*0870*/  SHF.L.U32 R3, R24, 0x10, RZ ;  /* 0x0000001018037819 */ /* 0x000fe400000006ff */
[----:B------:R-:W-:Y:S02]  /*0880*/  SHF.L.U32 R29, R26, 0x10, RZ ;  /* 0x000000101a1d7819 */ /* 0x000fe400000006ff */
[----:B------:R-:W-:Y:S01]  /*0890*/  SHF.L.U32 R101, R25, 0x10, RZ ;  /* 0x0000001019657819 */ /* 0x000fe200000006ff */
[----:B------:R-:W-:Y:S01]  /*08a0*/  FFMA.FTZ R28, R3, R3, RZ ;  /* 0x00000003031c7223 */ /* 0x000fe200000100ff */
[----:B------:R-:W-:Y:S01]  /*08b0*/  FADD.FTZ R27, RZ, R3 ;  /* 0x00000003ff1b7221 */ /* 0x000fe20000010000 */
[----:B------:R-:W-:Y:S02]  /*08c0*/  PRMT R26, R25, 0x7632, R26 ;  /* 0x00007632191a7816 */ /* 0x000fe4000000001a */
[----:B------:R-:W-:Y:S01]  /*08d0*/  FFMA.FTZ R30, R29, R29, R28 ;  /* 0x0000001d1d1e7223 */ /* 0x000fe2000001001c */
[----:B------:R-:W-:Y:S01]  /*08e0*/  FADD.FTZ R28, R27, R29 ;  /* 0x0000001d1b1c7221 */ /* 0x000fe20000010000 */
[----:B------:R-:W-:-:S02]  /*08f0*/  SHF.L.U32 R27, R26, 0x10, RZ ;  /* 0x000000101a1b7819 */ /* 0x000fc400000006ff */
[----:B------:R-:W-:Y:S01]  /*0900*/  FFMA.FTZ R30, R101, R101, R30 ;  /* 0x00000065651e7223 */ /* 0x000fe2000001001e */
[----:B------:R-:W-:Y:S01]  /*0910*/  FADD.FTZ R28, R28, R101 ;  /* 0x000000651c1c7221 */ /* 0x000fe20000010000 */
[C---:B---3--:R-:W-:Y:S02]  /*0920*/  SHF.L.U32 R99, R22.reuse, 0x10, RZ ;  /* 0x0000001016637819 */ /* 0x048fe400000006ff */
        /* <DEDUP_REMOVED lines=13> */
[C---:B----4-:R-:W-:Y:S02]  /*0a00*/  SHF.L.U32 R95, R20.reuse, 0x10, RZ ;  /* 0x00000010145f7819 */ /* 0x050fe400000006ff */
        /* <DEDUP_REMOVED lines=12> */
[----:B------:R-:W-:Y:S01]  /*0ad0*/  FADD.FTZ R28, R28, R93 ;  /* 0x0000005d1c1c7221 */ /* 0x000fe20000010000 */
[----:B------:R-:W-:-:S02]  /*0ae0*/  SHF.L.U32 R91, R18, 0x10, RZ ;  /* 0x00000010125b7819 */ /* 0x000fc400000006ff */
        /* <DEDUP_REMOVED lines=13> */
[C---:B------:R-:W-:Y:S02]  /*0bc0*/  SHF.L.U32 R87, R16.reuse, 0x10, RZ ;  /* 0x0000001010577819 */ /* 0x040fe400000006ff */
        /* <DEDUP_REMOVED lines=58> */
[----:B------:R-:W-:Y:S01]  /*0f70*/  BAR.SYNC.DEFER_BLOCKING 0x0 ;  /* 0x0000000000007b1d */ /* 0x000fe20000010000 */
[----:B0-----:R-:W-:-:S05]  /*0f80*/  CS2R R62, SRZ ;  /* 0x00000000003e7805 */ /* 0x001fca000001ff00 */
[----:B------:R-:W0:Y:S04]  /*0f90*/  @!P1 LDS.64 R54, [R38] ;  /* 0x0000000026369984 */ /* 0x000e280000000a00 */
[----:B------:R-:W1:Y:S04]  /*0fa0*/  @!P1 LDS.64 R32, [R39] ;  /* 0x0000000027209984 */ /* 0x000e680000000a00 */
[----:B------:R-:W2:Y:S04]  /*0fb0*/  @!P1 LDS.64 R30, [R40] ;  /* 0x00000000281e9984 */ /* 0x000ea80000000a00 */
[----:B------:R-:W3:Y:S04]  /*0fc0*/  @!P1 LDS.64 R26, [R41] ;  /* 0x00000000291a9984 */ /* 0x000ee80000000a00 */
[----:B------:R-:W4:Y:S01]  /*0fd0*/  @!P1 LDS.64 R28, [R42] ;  /* 0x000000002a1c9984 */ /* 0x000f220000000a00 */
[----:B0-----:R-:W-:Y:S01]  /*0fe0*/  @!P1 FADD.FTZ R65, RZ, R54 ;  /* 0x00000036ff419221 */ /* 0x001fe20000010000 */
[----:B------:R-:W-:-:S03]  /*0ff0*/  @!P1 FADD.FTZ R54, RZ, R55 ;  /* 0x00000037ff369221 */ /* 0x000fc60000010000 */
[----:B-1----:R-:W-:Y:S01]  /*1000*/  @!P1 FADD.FTZ R65, R65, R32 ;  /* 0x0000002041419221 */ /* 0x002fe20000010000 */
[----:B------:R-:W-:-:S03]  /*1010*/  @!P1 FADD.FTZ R54, R54, R33 ;  /* 0x0000002136369221 */ /* 0x000fc60000010000 */
[----:B--2---:R-:W-:Y:S01]  /*1020*/  @!P1 FADD.FTZ R65, R65, R30 ;  /* 0x0000001e41419221 */ /* 0x004fe20000010000 */
[----:B------:R-:W-:Y:S01]  /*1030*/  @!P1 FADD.FTZ R54, R54, R31 ;  /* 0x0000001f36369221 */ /* 0x000fe20000010000 */
[----:B------:R-:W-:Y:S02]  /*1040*/  CS2R R30, SRZ ;  /* 0x00000000001e7805 */ /* 0x000fe4000001ff00 */
[----:B---3--:R-:W-:Y:S01]  /*1050*/  @!P1 FADD.FTZ R65, R65, R26 ;  /* 0x0000001a41419221 */ /* 0x008fe20000010000 */
[----:B------:R-:W-:-:S03]  /*1060*/  @!P1 FADD.FTZ R54, R54, R27 ;  /* 0x0000001b36369221 */ /* 0x000fc60000010000 */
[----:B----4-:R-:W-:Y:S01]  /*1070*/  @!P1 FADD.FTZ R30, R65, R28 ;  /* 0x0000001c411e9221 */ /* 0x010fe20000010000 */
[----:B------:R-:W-:Y:S01]  /*1080*/  @!P1 FADD.FTZ R31, R54, R29 ;  /* 0x0000001d361f9221 */ /* 0x000fe20000010000 */
[----:B------:R-:W-:Y:S01]  /*1090*/  ISETP.GT.U32.AND P1, PT, R0, 0xff, PT ;  /* 0x000000ff0000780c */ /* 0x000fe20003f24070 */
[----:B------:R-:W0:Y:S02]  /*10a0*/  @!P2 LDC R54, c[0x0][0x10] ;  /* 0x00000400ff36ab82 */ /* 0x000e240000000800 */
[----:B------:R-:W1:Y:S04]  /*10b0*/  SHFL.BFLY PT, R27, R30, 0x2, 0x1f ;  /* 0x0c401f001e1b7f89 */ /* 0x000e6800000e0000 */
[----:B------:R-:W2:Y:S01]  /*10c0*/  SHFL.BFLY PT, R26, R31, 0x2, 0x1f ;  /* 0x0c401f001f1a7f89 */ /* 0x000ea200000e0000 */
[----:B0-----:R-:W-:-:S02]  /*10d0*/  @!P2 IMAD R55, R54, R37, UR8 ;  /* 0x000000083637ae24 */ /* 0x001fc4000f8e0225 */
[----:B-1----:R-:W-:-:S03]  /*10e0*/  FADD.FTZ R28, R27, R30 ;  /* 0x0000001e1b1c7221 */ /* 0x002fc60000010000 */
[----:B------:R-:W-:Y:S01]  /*10f0*/  @!P2 LEA R55, R55, R2, 0xb ;  /* 0x000000023737a211 */ /* 0x000fe200078e58ff */
[----:B--2---:R-:W-:Y:S01]  /*1100*/  FADD.FTZ R29, R26, R31 ;  /* 0x0000001f1a1d7221 */ /* 0x004fe20000010000 */
[----:B------:R-:W0:Y:S01]  /*1110*/  SHFL.BFLY PT, R33, R28, 0x1, 0x1f ;  /* 0x0c201f001c217f89 */ /* 0x000e2200000e0000 */
[----:B------:R-:W1:Y:S01]  /*1120*/  @!P2 LDC.64 R26, c[0x0][0x248] ;  /* 0x00009200ff1aab82 */ /* 0x000e620000000a00 */
[----:B------:R-:W-:Y:S02]  /*1130*/  @!P2 SHF.L.U32 R55, R55, 0x1, RZ ;  /* 0x000000013737a819 */ /* 0x000fe400000006ff */
[----:B------:R-:W2:Y:S01]  /*1140*/  SHFL.BFLY PT, R32, R29, 0x1, 0x1f ;  /* 0x0c201f001d207f89 */ /* 0x000ea200000e0000 */
[----:B0-----:R-:W-:Y:S02]  /*1150*/  FADD.FTZ R30, R28, R33 ;  /* 0x000000211c1e7221 */ /* 0x001fe40000010000 */
[----:B-1----:R-:W-:-:S04]  /*1160*/  @!P2 IMAD.WIDE.U32 R26, R55, 0x4, R26 ;  /* 0x00000004371aa825 */ /* 0x002fc800078e001a */
[----:B--2---:R-:W-:-:S05]  /*1170*/  FADD.FTZ R31, R29, R32 ;  /* 0x000000201d1f7221 */ /* 0x004fca0000010000 */
[----:B------:R0:W-:Y:S01]  /*1180*/  @!P2 STG.E.64 desc[UR6][R26.64], R30 ;  /* 0x0000001e1a00a986 */ /* 0x0001e2000c101b06 */
        /* <DEDUP_REMOVED lines=20> */
.L_x_1305:
[----:B------:R-:W2:Y:S04]  /*12d0*/  LD.E.STRONG.GPU R26, desc[UR6][R4.64] ;  /* 0x00000006041a7980 */ /* 0x000ea8000c10f900 */
[----:B--2---:R-:W-:Y:S01]  /*12e0*/  CCTL.IVALL ;  /* 0x00000000ff00798f */ /* 0x004fe20002000000 */
[----:B------:R-:W-:Y:S05]  /*12f0*/  YIELD ;  /* 0x0000000000007946 */ /* 0x000fea0003800000 */
[----:B------:R-:W-:-:S04]  /*1300*/  LOP3.LUT R26, R26, R29, RZ, 0x3c, !PT ;  /* 0x0000001d1a1a7212 */ /* 0x000fc800078e3cff */
[----:B------:R-:W-:-:S13]  /*1310*/  ISETP.GT.AND P2, PT, R26, -0x1, PT ;  /* 0xffffffff1a00780c */ /* 0x000fda0003f44270 */
[----:B------:R-:W-:Y:S05]  /*1320*/  @P2 BRA `(.L_x_1305) ;  /* 0xfffffffc00e82947 */ /* 0x000fea000383ffff */
.L_x_1304:
[----:B------:R-:W-:Y:S05]  /*1330*/  WARPSYNC.ALL ;  /* 0x0000000000007948 */ /* 0x000fea0003800000 */
[----:B------:R-:W-:Y:S06]  /*1340*/  BAR.SYNC.DEFER_BLOCKING 0x0 ;  /* 0x0000000000007b1d */ /* 0x000fec0000010000 */
[----:B------:R-:W-:Y:S04]  /*1350*/  BSSY B0, `(.L_x_1306) ;  /* 0x0000031000007945 */ /* 0x000fe80003800000 */
[----:B------:R-:W-:Y:S05]  /*1360*/  @P1 BRA `(.L_x_1307) ;  /* 0x0000000000bc1947 */ /* 0x000fea0003800000 */
[----:B0-----:R-:W0:Y:S01]  /*1370*/  LDC R26, c[0x0][0x10] ;  /* 0x00000400ff1a7b82 */ /* 0x001e220000000800 */
[----:B------:R-:W-:Y:S02]  /*1380*/  LOP3.LUT R27, R35, 0x7fffff80, RZ, 0xc0, !PT ;  /* 0x7fffff80231b7812 */ /* 0x000fe400078ec0ff */
[----:B------:R-:W-:-:S05]  /*1390*/  LOP3.LUT R29, R0, 0xf, RZ, 0xc0, !PT ;  /* 0x0000000f001d7812 */ /* 0x000fca00078ec0ff */
[----:B------:R-:W1:Y:S01]  /*13a0*/  LDC.64 R62, c[0x0][0x248] ;  /* 0x00009200ff3e7b82 */ /* 0x000e620000000a00 */
[----:B0-----:R-:W-:-:S05]  /*13b0*/  IMAD R26, R26, R37, UR8 ;  /* 0x000000081a1a7e24 */ /* 0x001fca000f8e0225 */
        /* <DEDUP_REMOVED lines=42> */
.L_x_1307:
[----:B------:R-:W-:Y:S05]  /*1660*/  BSYNC B0 ;  /* 0x0000000000007941 */ /* 0x000fea0003800000 */
.L_x_1306:
        /* <DEDUP_REMOVED lines=34> */
[----:B------:R-:W-:Y:S02]  /*1890*/  @!P1 LOP3.LUT R29, R28, 0x7ffffff8, RZ, 0xc0, !PT ;  /* 0x7ffffff81c1d9812 */ /* 0x000fe400078ec0ff */
[----:B------:R-:W-:Y:S01]  /*18a0*/  PRMT R28, R23, 0x7632, R28 ;  /* 0x00007632171c7816 */ /* 0x000fe2000000001c */
[----:B------:R-:W1:Y:S01]  /*18b0*/  SHFL.BFLY PT, R33, R30, 0x1, 0x1f ;  /* 0x0c201f001e217f89 */ /* 0x000e6200000e0000 */
[----:B0-----:R-:W-:-:S04]  /*18c0*/  FADD.FTZ R32, R31, R32 ;  /* 0x000000201f207221 */ /* 0x001fc80000010000 */
[----:B------:R-:W-:Y:S01]  /*18d0*/  @!P1 FMUL.FTZ R26, R32, 1.2207031431898940355e-05 ;  /* 0x374ccccd201a9820 */ /* 0x000fe20000410000 */
[----:B-1----:R-:W-:-:S03]  /*18e0*/  FADD.FTZ R32, R30, R33 ;  /* 0x000000211e207221 */ /* 0x002fc60000010000 */
[----:B------:R-:W-:-:S04]  /*18f0*/  @!P1 FMUL.FTZ R27, R26, R26 ;  /* 0x0000001a1a1b9220 */ /* 0x000fc80000410000 */
[----:B------:R-:W-:-:S05]  /*1900*/  @!P1 FFMA.FTZ R27, R32, 1.2207031431898940355e-05, -R27 ;  /* 0x374ccccd201b9823 */ /* 0x000fca000001081b */
[----:B------:R-:W-:-:S05]  /*1910*/  @!P1 FMNMX.FTZ R27, RZ, R27, !PT ;  /* 0x0000001bff1b9209 */ /* 0x000fca0007810000 */
[----:B------:R0:W-:Y:S02]  /*1920*/  @!P1 STS.64 [R29+UR4], R26 ;  /* 0x0000001a1d009988 */ /* 0x0001e40008000a04 */
[----:B0-----:R-:W-:Y:S01]  /*1930*/  PRMT R26, R9, 0x7632, R26 ;  /* 0x00007632091a7816 */ /* 0x001fe2000000001a */
[----:B------:R-:W-:Y:S06]  /*1940*/  BAR.SYNC.DEFER_BLOCKING 0x0 ;  /* 0x0000000000007b1d */ /* 0x000fec0000010000 */
[----:B------:R-:W-:Y:S05]  /*1950*/  @P0 BRA `(.L_x_1309) ;  /* 0x00000000001c0947 */ /* 0x000fea0003800000 */
[----:B------:R-:W0:Y:S01]  /*1960*/  LDS.64 R10, [R35+UR4] ;  /* 0x00000004230a7984 */ /* 0x000e220008000a00 */
[----:B------:R-:W-:Y:S01]  /*1970*/  LEA R15, P1, R47, R0, 0x4 ;  /* 0x000000002f0f7211 */ /* 0x000fe200078220ff */
[----:B------:R-:W-:-:S03]  /*1980*/  ULDC.64 UR10, c[0x0][0x240] ;  /* 0x00009000000a7ab9 */ /* 0x000fc60000000a00 */
[----:B------:R-:W-:Y:S02]  /*1990*/  LEA.HI.X R22, R47, R45, R36, 0x4, P1 ;  /* 0x0000002d2f167211 */ /* 0x000fe400008f2424 */
[----:B------:R-:W-:-:S04]  /*19a0*/  LEA R14, P1, R15, UR10, 0x3 ;  /* 0x0000000a0f0e7c11 */ /* 0x000fc8000f8218ff */
[----:B------:R-:W-:-:S05]  /*19b0*/  LEA.HI.X R15, R15, UR11, R22, 0x3, P1 ;  /* 0x0000000b0f0f7c11 */ /* 0x000fca00088f1c16 */
[----:B0-----:R0:W-:Y:S04]  /*19c0*/  STG.E.64 desc[UR6][R14.64], R10 ;  /* 0x0000000a0e007986 */ /* 0x0011e8000c101b06 */
.L_x_1309:
[----:B------:R-:W-:Y:S05]  /*19d0*/  BSYNC B0 ;  /* 0x0000000000007941 */ /* 0x000fea0003800000 */
.L_x_1308:
[----:B0-----:R-:W0:Y:S01]  /*19e0*/  LDS.64 R10, [R43+UR4] ;  /* 0x000000042b0a7984 */ /* 0x001e220008000a00 */
[----:B------:R-:W-:Y:S01]  /*19f0*/  ULDC UR5, c[0x0][0x230] ;  /* 0x00008c0000057ab9 */ /* 0x000fe20000000800 */
[----:B------:R-:W-:Y:S01]  /*1a00*/  SHF.L.U32 R71, R20, 0x10, RZ ;  /* 0x0000001014477819 */ /* 0x000fe200000006ff */
[----:B------:R-:W-:Y:S01]  /*1a10*/  ULDC.64 UR10, c[0x0][0x210] ;  /* 0x00008400000a7ab9 */ /* 0x000fe20000000a00 */
        /* <DEDUP_REMOVED lines=12> */
[----:B------:R-:W-:Y:S01]  /*1ae0*/  LOP3.LUT R37, R37, 0x1, RZ, 0x3c, !PT ;  /* 0x0000000125257812 */ /* 0x000fe200078e3cff */
[----:B0-----:R-:W-:Y:S01]  /*1af0*/  FADD.FTZ R11, R11, UR5 ;  /* 0x000000050b0b7e21 */ /* 0x001fe20008010000 */
[--C-:B------:R-:W-:Y:S01]  /*1b00*/  FADD.FTZ R68, R87, -R10.reuse ;  /* 0x8000000a57447221 */ /* 0x100fe20000010000 */
[--C-:B------:R-:W-:Y:S01]  /*1b10*/  FADD.FTZ R62, R89, -R10.reuse ;  /* 0x8000000a593e7221 */ /* 0x100fe20000010000 */
[--C-:B------:R-:W-:Y:S01]  /*1b20*/  FADD.FTZ R14, R3, -R10.reuse ;  /* 0x8000000a030e7221 */ /* 0x100fe20000010000 */
[----:B------:R-:W-:Y:S01]  /*1b30*/  SHF.L.U32 R3, R24, 0x10, RZ ;  /* 0x0000001018037819 */ /* 0x000fe200000006ff */
[--C-:B------:R-:W-:Y:S01]  /*1b40*/  FADD.FTZ R74, R85, -R10.reuse ;  /* 0x8000000a554a7221 */ /* 0x100fe20000010000 */
[----:B------:R-:W0:Y:S01]  /*1b50*/  MUFU.RSQ R11, R11 ;  /* 0x0000000b000b7308 */ /* 0x000e220000001400 */
[----:B------:R-:W-:Y:S01]  /*1b60*/  FADD.FTZ R8, -R10, R25 ;  /* 0x000000190a087221 */ /* 0x000fe20000010100 */
[----:B------:R-:W-:Y:S01]  /*1b70*/  SHF.L.U32 R85, R66, 0x10, RZ ;  /* 0x0000001042557819 */ /* 0x000fe200000006ff */
[----:B------:R-:W-:Y:S01]  /*1b80*/  FADD.FTZ R6, -R10, R3 ;  /* 0x000000030a067221 */ /* 0x000fe20000010100 */
[--C-:B------:R-:W-:Y:S01]  /*1b90*/  FADD.FTZ R76, R81, -R10.reuse ;  /* 0x8000000a514c7221 */ /* 0x100fe20000010000 */
[----:B------:R-:W-:Y:S01]  /*1ba0*/  SHF.L.U32 R81, R70, 0x10, RZ ;  /* 0x0000001046517819 */ /* 0x000fe200000006ff */
[--C-:B------:R-:W-:Y:S01]  /*1bb0*/  FADD.FTZ R30, R93, -R10.reuse ;  /* 0x8000000a5d1e7221 */ /* 0x100fe20000010000 */
[--C-:B------:R-:W-:Y:S01]  /*1bc0*/  FADD.FTZ R54, R91, -R10.reuse ;  /* 0x8000000a5b367221 */ /* 0x100fe20000010000 */
[----:B------:R-:W-:Y:S01]  /*1bd0*/  FADD.FTZ R108, -R10, R17 ;  /* 0x000000110a6c7221 */ /* 0x000fe20000010100 */
[--C-:B------:R-:W-:Y:S01]  /*1be0*/  FADD.FTZ R106, R75, -R10.reuse ;  /* 0x8000000a4b6a7221 */ /* 0x100fe20000010000 */
[----:B------:R-:W-:Y:S01]  /*1bf0*/  FADD.FTZ R90, R77, -R10 ;  /* 0x8000000a4d5a7221 */ /* 0x000fe20000010000 */
[----:B------:R-:W-:Y:S01]  /*1c00*/  SHF.L.U32 R87, R12, 0x10, RZ ;  /* 0x000000100c577819 */ /* 0x000fe200000006ff */
[C---:B0-----:R-:W-:Y:S01]  /*1c10*/  FMUL.FTZ R63, R11.reuse, R68 ;  /* 0x000000440b3f7220 */ /* 0x041fe20000410000 */
[C---:B------:R-:W-:Y:S01]  /*1c20*/  FMUL.FTZ R55, R11.reuse, R62 ;  /* 0x0000003e0b377220 */ /* 0x040fe20000410000 */
[----:B------:R-:W-:Y:S01]  /*1c30*/  FADD.FTZ R68, -R10, R71 ;  /* 0x000000470a447221 */ /* 0x000fe20000010100 */
[----:B------:R-:W-:Y:S01]  /*1c40*/  SHF.L.U32 R71, R64, 0x10, RZ ;  /* 0x0000001040477819 */ /* 0x000fe200000006ff */
[----:B------:R-:W-:Y:S01]  /*1c50*/  FMUL.FTZ R14, R14, R11 ;  /* 0x0000000b0e0e7220 */ /* 0x000fe20000410000 */
[----:B------:R-:W-:Y:S01]  /*1c60*/  FFMA.FTZ R55, R92, R55, R105 ;  /* 0x000000375c377223 */ /* 0x000fe20000010069 */
[C---:B------:R-:W-:Y:S01]  /*1c70*/  FMUL.FTZ R68, R11.reuse, R68 ;  /* 0x000000440b447220 */ /* 0x040fe20000410000 */
[----:B------:R-:W-:Y:S01]  /*1c80*/  FMUL.FTZ R15, R11, R6 ;  /* 0x000000060b0f7220 */ /* 0x000fe20000410000 */
[----:B------:R-:W-:Y:S01]  /*1c90*/  FFMA.FTZ R3, R14, R78, R107 ;  /* 0x0000004e0e037223 */ /* 0x000fe2000001006b */
[----:B------:R-:W-:Y:S01]  /*1ca0*/  FMUL.FTZ R65, R55, -1.4426950216293334961 ;  /* 0xbfb8aa3b37417820 */ /* 0x000fe20000410000 */
[----:B------:R-:W-:Y:S01]  /*1cb0*/  FFMA.FTZ R64, R103, R68, R104 ;  /* 0x0000004467407223 */ /* 0x000fe20000010068 */
[C---:B------:R-:W-:Y:S01]  /*1cc0*/  FADD.FTZ R68, -R10.reuse, R71 ;  /* 0x000000470a447221 */ /* 0x040fe20000010100 */
[----:B------:R-:W-:Y:S01]  /*1cd0*/  FADD.FTZ R6, R101, -R10 ;  /* 0x8000000a65067221 */ /* 0x000fe20000010000 */
[----:B------:R-:W-:Y:S01]  /*1ce0*/  FADD.FTZ R14, -R10, R23 ;  /* 0x000000170a0e7221 */ /* 0x000fe20000010100 */
[----:B------:R-:W-:Y:S01]  /*1cf0*/  SHF.L.U32 R101, R26, 0x10, RZ ;  /* 0x000000101a657819 */ /* 0x000fe200000006ff */
[----:B------:R0:W-:Y:S01]  /*1d00*/  MUFU.EX2 R20, R65 ;  /* 0x0000004100147308 */ /* 0x0001e20000000800 */
[----:B------:R-:W-:Y:S01]  /*1d10*/  FMUL.FTZ R68, R11, R68 ;  /* 0x000000440b447220 */ /* 0x000fe20000410000 */
[----:B------:R-:W-:Y:S01]  /*1d20*/  FFMA.FTZ R22, R15, R103, R104 ;  /* 0x000000670f167223 */ /* 0x000fe20000010068 */
[----:B------:R-:W-:Y:S01]  /*1d30*/  FMUL.FTZ R7, R11, R8 ;  /* 0x000000080b077220 */ /* 0x000fe20000410000 */
[----:B------:R-:W-:Y:S01]  /*1d40*/  FADD.FTZ R8, R99, -R10 ;  /* 0x8000000a63087221 */ /* 0x000fe20000010000 */
[----:B------:R-:W-:Y:S01]  /*1d50*/  FMUL.FTZ R14, R11, R14 ;  /* 0x0000000e0b0e7220 */ /* 0x000fe20000410000 */
[----:B------:R-:W-:Y:S01]  /*1d60*/  SHF.L.U32 R15, R13, 0x10, RZ ;  /* 0x000000100d0f7819 */ /* 0x000fe200000006ff */
[----:B------:R-:W-:Y:S01]  /*1d70*/  FFMA.FTZ R66, R101, R68, R102 ;  /* 0x0000004465427223 */ /* 0x000fe20000010066 */
[C---:B------:R-:W-:Y:S01]  /*1d80*/  FMUL.FTZ R8, R11.reuse, R8 ;  /* 0x000000080b087220 */ /* 0x040fe20000410000 */
[----:B0-----:R-:W-:Y:S01]  /*1d90*/  FMUL.FTZ R65, R11, R74 ;  /* 0x0000004a0b417220 */ /* 0x001fe20000410000 */
[----:B------:R-:W-:Y:S01]  /*1da0*/  FADD.FTZ R74, R83, -R10 ;  /* 0x8000000a534a7221 */ /* 0x000fe20000010000 */
[----:B------:R-:W-:Y:S01]  /*1db0*/  FFMA.FTZ R24, R103, R14, R104 ;  /* 0x0000000e67187223 */ /* 0x000fe20000010068 */
[C---:B------:R-:W-:Y:S01]  /*1dc0*/  FADD.FTZ R14, -R10.reuse, R15 ;  /* 0x0000000f0a0e7221 */ /* 0x040fe20000010100 */
[C---:B------:R-:W-:Y:S01]  /*1dd0*/  FMUL.FTZ R6, R11.reuse, R6 ;  /* 0x000000060b067220 */ /* 0x040fe20000410000 */
[----:B------:R-:W-:Y:S01]  /*1de0*/  FMUL.FTZ R68, R11, R74 ;  /* 0x0000004a0b447220 */ /* 0x000fe20000410000 */
[----:B------:R-:W-:Y:S01]  /*1df0*/  FADD.FTZ R74, -R10, R85 ;  /* 0x000000550a4a7221 */ /* 0x000fe20000010100 */
[----:B------:R-:W-:Y:S01]  /*1e00*/  FFMA.FTZ R65, R92, R65, R105 ;  /* 0x000000415c417223 */ /* 0x000fe20000010069 */
[----:B------:R-:W-:Y:S01]  /*1e10*/  FFMA.FTZ R25, R78, R8, R107 ;  /* 0x000000084e197223 */ /* 0x000fe2000001006b */
[----:B------:R-:W-:Y:S01]  /*1e20*/  FADD.FTZ R8, R97, -R10 ;  /* 0x8000000a61087221 */ /* 0x000fe20000010000 */
[C---:B------:R-:W-:Y:S01]  /*1e30*/  FMUL.FTZ R74, R11.reuse, R74 ;  /* 0x0000004a0b4a7220 */ /* 0x040fe20000410000 */
[----:B------:R-:W-:Y:S01]  /*1e40*/  FMUL.FTZ R14, R11, R14 ;  /* 0x0000000e0b0e7220 */ /* 0x000fe20000410000 */
[----:B------:R-:W-:Y:S01]  /*1e50*/  FFMA.FTZ R27, R6, R92, R105 ;  /* 0x0000005c061b7223 */ /* 0x000fe20000010069 */
[----:B------:R-:W-:Y:S01]  /*1e60*/  FMUL.FTZ R71, R65, -1.4426950216293334961 ;  /* 0xbfb8aa3b41477820 */ /* 0x000fe20000410000 */
[----:B------:R-:W-:Y:S01]  /*1e70*/  FFMA.FTZ R70, R103, R74, R104 ;  /* 0x0000004a67467223 */ /* 0x000fe20000010068 */
[----:B------:R-:W-:Y:S01]  /*1e80*/  FFMA.FTZ R26, R7, R101, R102 ;  /* 0x00000065071a7223 */ /* 0x000fe20000010066 */
[----:B------:R-:W-:Y:S01]  /*1e90*/  FMUL.FTZ R8, R11, R8 ;  /* 0x000000080b087220 */ /* 0x000fe20000410000 */
[----:B------:R-:W-:Y:S01]  /*1ea0*/  FFMA.FTZ R31, R103, R14, R104 ;  /* 0x0000000e671f7223 */ /* 0x000fe20000010068 */
[----:B------:R-:W-:Y:S01]  /*1eb0*/  FADD.FTZ R74, -R10, R81 ;  /* 0x000000510a4a7221 */ /* 0x000fe20000010100 */
[----:B------:R-:W-:Y:S01]  /*1ec0*/  FMUL.FTZ R6, R27, -1.4426950216293334961 ;  /* 0xbfb8aa3b1b067820 */ /* 0x000fe20000410000 */
[----:B------:R-:W-:Y:S01]  /*1ed0*/  SHF.L.U32 R7, R28, 0x10, RZ ;  /* 0x000000101c077819 */ /* 0x000fe200000006ff */
[----:B------:R-:W-:Y:S01]  /*1ee0*/  FADD.FTZ R14, -R10, R21 ;  /* 0x000000150a0e7221 */ /* 0x000fe20000010100 */
[----:B------:R-:W-:Y:S01]  /*1ef0*/  SHF.L.U32 R21, R18, 0x10, RZ ;  /* 0x0000001012157819 */ /* 0x000fe200000006ff */
[----:B------:R0:W-:Y:S01]  /*1f00*/  MUFU.EX2 R83, R71 ;  /* 0x0000004700537308 */ /* 0x0001e20000000800 */
[----:B------:R-:W-:Y:S01]  /*1f10*/  FFMA.FTZ R23, R92, R8, R105 ;  /* 0x000000085c177223 */ /* 0x000fe20000010069 */
[----:B------:R-:W-:Y:S01]  /*1f20*/  FMUL.FTZ R74, R11, R74 ;  /* 0x0000004a0b4a7220 */ /* 0x000fe20000410000 */
[--C-:B------:R-:W-:Y:S01]  /*1f30*/  FADD.FTZ R8, R95, -R10.reuse ;  /* 0x8000000a5f087221 */ /* 0x100fe20000010000 */
[----:B------:R-:W-:Y:S01]  /*1f40*/  FADD.FTZ R18, -R10, R21 ;  /* 0x000000150a127221 */ /* 0x000fe20000010100 */
[----:B------:R-:W-:Y:S01]  /*1f50*/  SHF.L.U32 R21, R16, 0x10, RZ ;  /* 0x0000001010157819 */ /* 0x000fe200000006ff */
[----:B------:R-:W-:Y:S01]  /*1f60*/  FMUL.FTZ R96, R22, -1.4426950216293334961 ;  /* 0xbfb8aa3b16607820 */ /* 0x000fe20000410000 */
[C---:B------:R-:W-:Y:S01]  /*1f70*/  FMUL.FTZ R8, R11.reuse, R8 ;  /* 0x000000080b087220 */ /* 0x040fe20000410000 */
[----:B------:R1:W-:Y:S01]  /*1f80*/  MUFU.EX2 R99, R6 ;  /* 0x0000000600637308 */ /* 0x0003e20000000800 */
[----:B0-----:R-:W-:Y:S01]  /*1f90*/  FMUL.FTZ R71, R11, R76 ;  /* 0x0000004c0b477220 */ /* 0x001fe20000410000 */
[----:B------:R-:W-:Y:S01]  /*1fa0*/  FADD.FTZ R76, R79, -R10 ;  /* 0x8000000a4f4c7221 */ /* 0x000fe20000010000 */
[----:B------:R-:W-:Y:S01]  /*1fb0*/  SHF.L.U32 R79, R72, 0x10, RZ ;  /* 0x00000010484f7819 */ /* 0x000fe200000006ff */
[--C-:B------:R-:W-:Y:S01]  /*1fc0*/  FFMA.FTZ R72, R101, R74, R102.reuse ;  /* 0x0000004a65487223 */ /* 0x100fe20000010066 */
[----:B------:R-:W-:Y:S01]  /*1fd0*/  FMUL.FTZ R94, R3, -1.4426950216293334961 ;  /* 0xbfb8aa3b035e7820 */ /* 0x000fe20000410000 */
[C---:B------:R-:W-:Y:S01]  /*1fe0*/  FMUL.FTZ R74, R11.reuse, R76 ;  /* 0x0000004c0b4a7220 */ /* 0x040fe20000410000 */
[----:B------:R-:W-:Y:S01]  /*1ff0*/  FMUL.FTZ R98, R26, -1.4426950216293334961 ;  /* 0xbfb8aa3b1a627820 */ /* 0x000fe20000410000 */
[C---:B------:R-:W-:Y:S01]  /*2000*/  FADD.FTZ R76, -R10.reuse, R79 ;  /* 0x0000004f0a4c7221 */ /* 0x040fe20000010100 */
[----:B-1----:R-:W-:Y:S01]  /*2010*/  FADD.FTZ R6, -R10, R7 ;  /* 0x000000070a067221 */ /* 0x002fe20000010100 */
[----:B------:R-:W-:Y:S01]  /*2020*/  FFMA.FTZ R28, R78, R8, R107 ;  /* 0x000000084e1c7223 */ /* 0x000fe2000001006b */
[C---:B------:R-:W-:Y:S01]  /*2030*/  FMUL.FTZ R30, R11.reuse, R30 ;  /* 0x0000001e0b1e7220 */ /* 0x040fe20000410000 */
[C---:B------:R-:W-:Y:S01]  /*2040*/  FMUL.FTZ R32, R11.reuse, R14 ;  /* 0x0000000e0b207220 */ /* 0x040fe20000410000 */
[C---:B------:R-:W-:Y:S01]  /*2050*/  FMUL.FTZ R6, R11.reuse, R6 ;  /* 0x000000060b067220 */ /* 0x040fe20000410000 */
[C---:B------:R-:W-:Y:S01]  /*2060*/  FMUL.FTZ R33, R11.reuse, R54 ;  /* 0x000000360b217220 */ /* 0x040fe20000410000 */
[----:B------:R-:W-:Y:S01]  /*2070*/  FADD.FTZ R62, -R10, R21 ;  /* 0x000000150a3e7221 */ /* 0x000fe20000010100 */
[----:B------:R-:W-:Y:S01]  /*2080*/  FMUL.FTZ R54, R11, R18 ;  /* 0x000000120b367220 */ /* 0x000fe20000410000 */
[--C-:B------:R-:W-:Y:S01]  /*2090*/  FFMA.FTZ R29, R101, R6, R102.reuse ;  /* 0x00000006651d7223 */ /* 0x100fe20000010066 */
[C---:B------:R-:W-:Y:S01]  /*20a0*/  FMUL.FTZ R76, R11.reuse, R76 ;  /* 0x0000004c0b4c7220 */ /* 0x040fe20000410000 */
[----:B------:R-:W-:Y:S01]  /*20b0*/  FMUL.FTZ R75, R11, R108 ;  /* 0x0000006c0b4b7220 */ /* 0x000fe20000410000 */
[----:B------:R-:W0:Y:S01]  /*20c0*/  MUFU.EX2 R96, R96 ;  /* 0x0000006000607308 */ /* 0x000e220000000800 */
[----:B------:R-:W-:Y:S01]  /*20d0*/  FMUL.FTZ R9, R24, -1.4426950216293334961 ;  /* 0xbfb8aa3b18097820 */ /* 0x000fe20000410000 */
[----:B------:R-:W-:Y:S01]  /*20e0*/  FMUL.FTZ R7, R23, -1.4426950216293334961 ;  /* 0xbfb8aa3b17077820 */ /* 0x000fe20000410000 */
[----:B------:R-:W-:Y:S01]  /*20f0*/  FMUL.FTZ R100, R25, -1.4426950216293334961 ;  /* 0xbfb8aa3b19647820 */ /* 0x000fe20000410000 */
[----:B------:R-:W-:Y:S01]  /*2100*/  FMUL.FTZ R8, R28, -1.4426950216293334961 ;  /* 0xbfb8aa3b1c087820 */ /* 0x000fe20000410000 */
[----:B------:R-:W-:Y:S01]  /*2110*/  FFMA.FTZ R30, R92, R30, R105 ;  /* 0x0000001e5c1e7223 */ /* 0x000fe20000010069 */
[----:B------:R-:W-:Y:S01]  /*2120*/  FFMA.FTZ R32, R101, R32, R102 ;  /* 0x0000002065207223 */ /* 0x000fe20000010066 */
[----:B------:R-:W-:Y:S01]  /*2130*/  FMUL.FTZ R62, R11, R62 ;  /* 0x0000003e0b3e7220 */ /* 0x000fe20000410000 */
[----:B------:R-:W1:Y:S01]  /*2140*/  MUFU.EX2 R94, R94 ;  /* 0x0000005e005e7308 */ /* 0x000e620000000800 */
[----:B------:R-:W-:Y:S01]  /*2150*/  FMUL.FTZ R6, R29, -1.4426950216293334961 ;  /* 0xbfb8aa3b1d067820 */ /* 0x000fe20000410000 */
[C-C-:B------:R-:W-:Y:S01]  /*2160*/  FFMA.FTZ R54, R103.reuse, R54, R104.reuse ;  /* 0x0000003667367223 */ /* 0x140fe20000010068 */
[C-C-:B------:R-:W-:Y:S01]  /*2170*/  FFMA.FTZ R76, R103.reuse, R76, R104.reuse ;  /* 0x0000004c674c7223 */ /* 0x140fe20000010068 */
[----:B------:R-:W-:Y:S01]  /*2180*/  FFMA.FTZ R75, R103, R75, R104 ;  /* 0x0000004b674b7223 */ /* 0x000fe20000010068 */
[----:B------:R-:W-:Y:S01]  /*2190*/  FMUL.FTZ R77, R11, R90 ;  /* 0x0000005a0b4d7220 */ /* 0x000fe20000410000 */
[----:B------:R-:W-:Y:S01]  /*21a0*/  FADD.FTZ R104, R73, -R10 ;  /* 0x8000000a49687221 */ /* 0x000fe20000010000 */
[----:B------:R-:W-:Y:S01]  /*21b0*/  FFMA.FTZ R63, R78, R63, R107 ;  /* 0x0000003f4e3f7223 */ /* 0x000fe2000001006b */
[----:B------:R-:W2:Y:S01]  /*21c0*/  MUFU.EX2 R98, R98 ;  /* 0x0000006200627308 */ /* 0x000ea20000000800 */
[----:B------:R-:W-:Y:S01]  /*21d0*/  FADD.FTZ R90, -R10, R19 ;  /* 0x000000130a5a7221 */ /* 0x000fe20000010100 */
[----:B------:R-:W-:Y:S01]  /*21e0*/  FMUL.FTZ R14, R30, -1.4426950216293334961 ;  /* 0xbfb8aa3b1e0e7820 */ /* 0x000fe20000410000 */
[----:B------:R-:W-:Y:S01]  /*21f0*/  FMUL.FTZ R15, R32, -1.4426950216293334961 ;  /* 0xbfb8aa3b200f7820 */ /* 0x000fe20000410000 */
[----:B------:R-:W-:Y:S01]  /*2200*/  FFMA.FTZ R33, R78, R33, R107 ;  /* 0x000000214e217223 */ /* 0x000fe2000001006b */
[--C-:B------:R-:W-:Y:S01]  /*2210*/  FFMA.FTZ R62, R101, R62, R102.reuse ;  /* 0x0000003e653e7223 */ /* 0x100fe20000010066 */
[----:B------:R-:W-:Y:S01]  /*2220*/  FADD.FTZ R10, -R10, R87 ;  /* 0x000000570a0a7221 */ /* 0x000fe20000010100 */
[----:B------:R-:W-:Y:S01]  /*2230*/  FMUL.FTZ R82, R64, -1.4426950216293334961 ;  /* 0xbfb8aa3b40527820 */ /* 0x000fe20000410000 */
[----:B------:R3:W-:Y:S01]  /*2240*/  MUFU.EX2 R13, R7 ;  /* 0x00000007000d7308 */ /* 0x0007e20000000800 */
[----:B------:R-:W-:Y:S01]  /*2250*/  FMUL.FTZ R81, R11, R104 ;  /* 0x000000680b517220 */ /* 0x000fe20000410000 */
[----:B------:R-:W-:Y:S01]  /*2260*/  FMUL.FTZ R80, R63, -1.4426950216293334961 ;  /* 0xbfb8aa3b3f507820 */ /* 0x000fe20000410000 */
[----:B------:R-:W-:Y:S01]  /*2270*/  FMUL.FTZ R79, R11, R90 ;  /* 0x0000005a0b4f7220 */ /* 0x000fe20000410000 */
[----:B------:R-:W-:Y:S01]  /*2280*/  FMUL.FTZ R18, R33, -1.4426950216293334961 ;  /* 0xbfb8aa3b21127820 */ /* 0x000fe20000410000 */
[----:B------:R-:W-:Y:S01]  /*2290*/  FMUL.FTZ R16, R54, -1.4426950216293334961 ;  /* 0xbfb8aa3b36107820 */ /* 0x000fe20000410000 */
[----:B------:R-:W-:Y:S01]  /*22a0*/  FMUL.FTZ R21, R62, -1.4426950216293334961 ;  /* 0xbfb8aa3b3e157820 */ /* 0x000fe20000410000 */
[----:B------:R-:W-:Y:S01]  /*22b0*/  FMUL.FTZ R84, R66, -1.4426950216293334961 ;  /* 0xbfb8aa3b42547820 */ /* 0x000fe20000410000 */
[----:B------:R-:W4:Y:S01]  /*22c0*/  MUFU.EX2 R9, R9 ;  /* 0x0000000900097308 */ /* 0x000f220000000800 */
[----:B---3--:R-:W-:Y:S01]  /*22d0*/  FMUL.FTZ R7, R31, -1.4426950216293334961 ;  /* 0xbfb8aa3b1f077820 */ /* 0x008fe20000410000 */
[----:B------:R-:W-:Y:S01]  /*22e0*/  FFMA.FTZ R68, R78, R68, R107 ;  /* 0x000000444e447223 */ /* 0x000fe2000001006b */
[----:B------:R-:W-:Y:S01]  /*22f0*/  FFMA.FTZ R71, R92, R71, R105 ;  /* 0x000000475c477223 */ /* 0x000fe20000010069 */
[C---:B------:R-:W-:Y:S01]  /*2300*/  FMUL.FTZ R106, R11.reuse, R106 ;  /* 0x0000006a0b6a7220 */ /* 0x040fe20000410000 */
[----:B------:R-:W-:Y:S01]  /*2310*/  FMUL.FTZ R10, R11, R10 ;  /* 0x0000000a0b0a7220 */ /* 0x000fe20000410000 */
[----:B------:R-:W-:Y:S01]  /*2320*/  FFMA.FTZ R74, R78, R74, R107 ;  /* 0x0000004a4e4a7223 */ /* 0x000fe2000001006b */
[C-C-:B------:R-:W-:Y:S01]  /*2330*/  FFMA.FTZ R81, R92.reuse, R81, R105.reuse ;  /* 0x000000515c517223 */ /* 0x140fe20000010069 */
[----:B------:R-:W3:Y:S01]  /*2340*/  MUFU.EX2 R100, R100 ;  /* 0x0000006400647308 */ /* 0x000ee20000000800 */
[----:B------:R-:W-:Y:S01]  /*2350*/  FFMA.FTZ R77, R92, R77, R105 ;  /* 0x0000004d5c4d7223 */ /* 0x000fe20000010069 */
[--C-:B------:R-:W-:Y:S01]  /*2360*/  FFMA.FTZ R79, R101, R79, R102.reuse ;  /* 0x0000004f654f7223 */ /* 0x100fe20000010066 */
[----:B------:R-:W-:Y:S01]  /*2370*/  FMUL.FTZ R85, R68, -1.4426950216293334961 ;  /* 0xbfb8aa3b44557820 */ /* 0x000fe20000410000 */
[----:B------:R-:W-:Y:S01]  /*2380*/  FMUL.FTZ R88, R71, -1.4426950216293334961 ;  /* 0xbfb8aa3b47587820 */ /* 0x000fe20000410000 */
[----:B------:R-:W-:Y:S01]  /*2390*/  FMUL.FTZ R89, R72, -1.4426950216293334961 ;  /* 0xbfb8aa3b48597820 */ /* 0x000fe20000410000 */
[----:B------:R-:W-:Y:S01]  /*23a0*/  FFMA.FTZ R78, R78, R106, R107 ;  /* 0x0000006a4e4e7223 */ /* 0x000fe2000001006b */
[----:B------:R-:W-:Y:S01]  /*23b0*/  FFMA.FTZ R87, R101, R10, R102 ;  /* 0x0000000a65577223 */ /* 0x000fe20000010066 */
[----:B------:R-:W5:Y:S01]  /*23c0*/  MUFU.EX2 R8, R8 ;  /* 0x0000000800087308 */ /* 0x000f620000000800 */
[----:B------:R-:W-:Y:S01]  /*23d0*/  FMUL.FTZ R93, R74, -1.4426950216293334961 ;  /* 0xbfb8aa3b4a5d7820 */ /* 0x000fe20000410000 */
[----:B------:R-:W-:Y:S01]  /*23e0*/  FMUL.FTZ R95, R76, -1.4426950216293334961 ;  /* 0xbfb8aa3b4c5f7820 */ /* 0x000fe20000410000 */
[----:B------:R-:W-:Y:S01]  /*23f0*/  FMUL.FTZ R86, R70, -1.4426950216293334961 ;  /* 0xbfb8aa3b46567820 */ /* 0x000fe20000410000 */
[----:B------:R-:W-:Y:S01]  /*2400*/  FMUL.FTZ R92, R81, -1.4426950216293334961 ;  /* 0xbfb8aa3b515c7820 */ /* 0x000fe20000410000 */
[----:B------:R-:W-:Y:S01]  /*2410*/  FMUL.FTZ R90, R77, -1.4426950216293334961 ;  /* 0xbfb8aa3b4d5a7820 */ /* 0x000fe20000410000 */
[----:B------:R-:W-:Y:S01]  /*2420*/  FMUL.FTZ R19, R79, -1.4426950216293334961 ;  /* 0xbfb8aa3b4f137820 */ /* 0x000fe20000410000 */
[----:B0-----:R-:W-:Y:S01]  /*2430*/  FADD.FTZ R97, R96, 1 ;  /* 0x3f80000060617421 */ /* 0x001fe20000010000 */
[----:B------:R-:W0:Y:S01]  /*2440*/  MUFU.EX2 R6, R6 ;  /* 0x0000000600067308 */ /* 0x000e220000000800 */
[----:B------:R-:W-:Y:S01]  /*2450*/  FMUL.FTZ R17, R78, -1.4426950216293334961 ;  /* 0xbfb8aa3b4e117820 */ /* 0x000fe20000410000 */
[----:B------:R-:W-:Y:S01]  /*2460*/  FMUL.FTZ R73, R75, -1.4426950216293334961 ;  /* 0xbfb8aa3b4b497820 */ /* 0x000fe20000410000 */
[----:B------:R-:W-:Y:S01]  /*2470*/  FMUL.FTZ R91, R87, -1.4426950216293334961 ;  /* 0xbfb8aa3b575b7820 */ /* 0x000fe20000410000 */
[----:B------:R-:W-:Y:S01]  /*2480*/  FADD.FTZ R96, R99, 1 ;  /* 0x3f80000063607421 */ /* 0x000fe20000010000 */
[----:B-1----:R-:W-:Y:S01]  /*2490*/  FADD.FTZ R94, R94, 1 ;  /* 0x3f8000005e5e7421 */ /* 0x002fe20000010000 */
[----:B--2---:R-:W-:Y:S01]  /*24a0*/  FADD.FTZ R99, R98, 1 ;  /* 0x3f80000062637421 */ /* 0x004fe20000010000 */
[----:B----4-:R-:W-:Y:S01]  /*24b0*/  FADD.FTZ R9, R9, 1 ;  /* 0x3f80000009097421 */ /* 0x010fe20000010000 */
[----:B------:R-:W1:Y:S01]  /*24c0*/  MUFU.EX2 R7, R7 ;  /* 0x0000000700077308 */ /* 0x000e620000000800 */
[----:B---3--:R-:W-:Y:S01]  /*24d0*/  FADD.FTZ R98, R100, 1 ;  /* 0x3f80000064627421 */ /* 0x008fe20000010000 */
[----:B-----5:R-:W-:Y:S01]  /*24e0*/  FADD.FTZ R8, R8, 1 ;  /* 0x3f80000008087421 */ /* 0x020fe20000010000 */
[----:B------:R-:W-:Y:S01]  /*24f0*/  FADD.FTZ R13, R13, 1 ;  /* 0x3f8000000d0d7421 */ /* 0x000fe20000010000 */
[----:B------:R-:W-:-:S04]  /*2500*/  FADD.FTZ R20, R20, 1 ;  /* 0x3f80000014147421 */ /* 0x000fc80000010000 */
        /* <DEDUP_REMOVED lines=33> */
[----:B------:R-:W-:Y:S01]  /*2720*/  MUFU.EX2 R19, R19 ;  /* 0x0000001300137308 */ /* 0x000fe20000000800 */
[----:B-1----:R-:W-:-:S07]  /*2730*/  FADD.FTZ R92, R92, 1 ;  /* 0x3f8000005c5c7421 */ /* 0x002fce0000010000 */
[----:B------:R-:W-:Y:S01]  /*2740*/  MUFU.EX2 R17, R17 ;  /* 0x0000001100117308 */ /* 0x000fe20000000800 */
[----:B--2---:R-:W-:-:S07]  /*2750*/  FADD.FTZ R90, R90, 1 ;  /* 0x3f8000005a5a7421 */ /* 0x004fce0000010000 */
[----:B------:R-:W0:Y:S08]  /*2760*/  MUFU.EX2 R73, R73 ;  /* 0x0000004900497308 */ /* 0x000e300000000800 */
[----:B------:R-:W1:Y:S08]  /*2770*/  MUFU.EX2 R91, R91 ;  /* 0x0000005b005b7308 */ /* 0x000e700000000800 */
[----:B------:R-:W2:Y:S01]  /*2780*/  MUFU.RCP R94, R94 ;  /* 0x0000005e005e7308 */ /* 0x000ea20000001000 */
[----:B0-----:R-:W-:-:S07]  /*2790*/  FADD.FTZ R73, R73, 1 ;  /* 0x3f80000049497421 */ /* 0x001fce0000010000 */
[----:B------:R-:W0:Y:S01]  /*27a0*/  MUFU.RCP R97, R97 ;  /* 0x0000006100617308 */ /* 0x000e220000001000 */
[----:B-1----:R-:W-:-:S07]  /*27b0*/  FADD.FTZ R91, R91, 1 ;  /* 0x3f8000005b5b7421 */ /* 0x002fce0000010000 */
[----:B------:R-:W1:Y:S01]  /*27c0*/  MUFU.RCP R96, R96 ;  /* 0x0000006000607308 */ /* 0x000e620000001000 */
[----:B--2---:R-:W-:-:S07]  /*27d0*/  FMUL.FTZ R94, R3, R94 ;  /* 0x0000005e035e7220 */ /* 0x004fce0000410000 */
[----:B------:R-:W2:Y:S01]  /*27e0*/  MUFU.RCP R99, R99 ;  /* 0x0000006300637308 */ /* 0x000ea20000001000 */
[----:B0-----:R-:W-:-:S05]  /*27f0*/  FMUL.FTZ R97, R22, R97 ;  /* 0x0000006116617220 */ /* 0x001fca0000410000 */
[----:B------:R-:W-:Y:S02]  /*2800*/  F2FP.BF16.F32.PACK_AB R94, R97, R94 ;  /* 0x0000005e615e723e */ /* 0x000fe400000010ff */
[----:B------:R-:W0:Y:S01]  /*2810*/  MUFU.RCP R101, R9 ;  /* 0x0000000900657308 */ /* 0x000e220000001000 */
[----:B-1----:R-:W-:Y:S01]  /*2820*/  FMUL.FTZ R96, R27, R96 ;  /* 0x000000601b607220 */ /* 0x002fe20000410000 */
[----:B------:R-:W-:-:S06]  /*2830*/  PRMT R3, R94, 0x7632, R3 ;  /* 0x000076325e037816 */ /* 0x000fcc0000000003 */
[----:B------:R1:W3:Y:S01]  /*2840*/  MUFU.RCP R103, R8 ;  /* 0x0000000800677308 */ /* 0x0002e20000001000 */
[----:B--2---:R-:W-:-:S05]  /*2850*/  FMUL.FTZ R99, R26, R99 ;  /* 0x000000631a637220 */ /* 0x004fca0000410000 */
[----:B------:R-:W-:Y:S02]  /*2860*/  F2FP.BF16.F32.PACK_AB R96, R99, R96 ;  /* 0x000000606360723e */ /* 0x000fe400000010ff */
[----:B------:R2:W4:Y:S01]  /*2870*/  MUFU.RCP R102, R6 ;  /* 0x0000000600667308 */ /* 0x0005220000001000 */
[----:B-1----:R-:W-:Y:S01]  /*2880*/  LEA R8, P2, R67, UR10, 0x1 ;  /* 0x0000000a43087c11 */ /* 0x002fe2000f8408ff */
[----:B0-----:R-:W-:-:S03]  /*2890*/  FMUL.FTZ R101, R24, R101 ;  /* 0x0000006518657220 */ /* 0x001fc60000410000 */
[----:B------:R-:W-:Y:S02]  /*28a0*/  LEA.HI.X R9, R67, UR11, R58, 0x1, P2 ;  /* 0x0000000b43097c11 */ /* 0x000fe400090f0c3a */
[----:B------:R-:W-:Y:S01]  /*28b0*/  LEA R12, P2, R50, UR10, 0x1 ;  /* 0x0000000a320c7c11 */ /* 0x000fe2000f8408ff */
[----:B------:R-:W0:Y:S01]  /*28c0*/  MUFU.RCP R98, R98 ;  /* 0x0000006200627308 */ /* 0x000e220000001000 */
[----:B--2---:R-:W-:Y:S01]  /*28d0*/  LEA R6, P1, R60, UR10, 0x1 ;  /* 0x0000000a3c067c11 */ /* 0x004fe2000f8208ff */
[----:B---3--:R-:W-:-:S06]  /*28e0*/  FMUL.FTZ R103, R28, R103 ;  /* 0x000000671c677220 */ /* 0x008fcc0000410000 */
[----:B------:R1:W2:Y:S01]  /*28f0*/  MUFU.RCP R100, R13 ;  /* 0x0000000d00647308 */ /* 0x0002a20000001000 */
[----:B----4-:R-:W-:-:S07]  /*2900*/  FMUL.FTZ R29, R29, R102 ;  /* 0x000000661d1d7220 */ /* 0x010fce0000410000 */
[----:B------:R3:W4:Y:S01]  /*2910*/  MUFU.RCP R104, R7 ;  /* 0x0000000700687308 */ /* 0x0007220000001000 */
[----:B-1----:R-:W-:Y:S01]  /*2920*/  LEA.HI.X R13, R50, UR11, R57, 0x1, P2 ;  /* 0x0000000b320d7c11 */ /* 0x002fe200090f0c39 */
[----:B0-----:R-:W-:-:S05]  /*2930*/  FMUL.FTZ R98, R25, R98 ;  /* 0x0000006219627220 */ /* 0x001fca0000410000 */
[----:B------:R-:W-:Y:S01]  /*2940*/  F2FP.BF16.F32.PACK_AB R98, R101, R98 ;  /* 0x000000626562723e */ /* 0x000fe200000010ff */
[----:B------:R0:W1:Y:S01]  /*2950*/  MUFU.RCP R105, R14 ;  /* 0x0000000e00697308 */ /* 0x0000620000001000 */
[----:B---3--:R-:W-:Y:S01]  /*2960*/  LEA.HI.X R7, R60, UR11, R69, 0x1, P1 ;  /* 0x0000000b3c077c11 */ /* 0x008fe200088f0c45 */
[----:B------:R-:W-:Y:S01]  /*2970*/  FADD.FTZ R60, R19, 1 ;  /* 0x3f800000133c7421 */ /* 0x000fe20000010000 */
[----:B------:R-:W-:Y:S01]  /*2980*/  LEA R10, P1, R52, UR10, 0x1 ;  /* 0x0000000a340a7c11 */ /* 0x000fe2000f8208ff */
[----:B--2---:R-:W-:Y:S01]  /*2990*/  FMUL.FTZ R100, R23, R100 ;  /* 0x0000006417647220 */ /* 0x004fe20000410000 */
[----:B------:R-:W-:Y:S01]  /*29a0*/  PRMT R23, R96, 0x7632, R23 ;  /* 0x0000763260177816 */ /* 0x000fe20000000017 */
[----:B------:R-:W-:Y:S01]  /*29b0*/  STG.E.U16 desc[UR6][R6.64], R94 ;  /* 0x0000005e06007986 */ /* 0x000fe2000c101506 */
[----:B------:R-:W-:Y:S01]  /*29c0*/  LEA.HI.X R11, R52, UR11, R59, 0x1, P1 ;  /* 0x0000000b340b7c11 */ /* 0x000fe200088f0c3b */
[----:B------:R2:W3:Y:S01]  /*29d0*/  MUFU.RCP R107, R15 ;  /* 0x0000000f006b7308 */ /* 0x0004e20000001000 */
[----:B------:R-:W-:Y:S01]  /*29e0*/  FADD.FTZ R52, R17, 1 ;  /* 0x3f80000011347421 */ /* 0x000fe20000010000 */
[----:B----4-:R-:W-:Y:S01]  /*29f0*/  FMUL.FTZ R104, R31, R104 ;  /* 0x000000681f687220 */ /* 0x010fe20000410000 */
[----:B------:R-:W-:Y:S01]  /*2a00*/  F2FP.BF16.F32.PACK_AB R100, R29, R100 ;  /* 0x000000641d64723e */ /* 0x000fe200000010ff */
[----:B------:R4:W-:Y:S01]  /*2a10*/  STG.E.U16 desc[UR6][R6.64+0x2], R3 ;  /* 0x0000020306007986 */ /* 0x0009e2000c101506 */
[----:B0-----:R-:W-:-:S02]  /*2a20*/  LEA R14, P3, R56, UR10, 0x1 ;  /* 0x0000000a380e7c11 */ /* 0x001fc4000f8608ff */
[----:B------:R-:W-:Y:S01]  /*2a30*/  F2FP.BF16.F32.PACK_AB R103, R104, R103 ;  /* 0x000000676867723e */ /* 0x000fe200000010ff */
[----:B------:R0:W5:Y:S01]  /*2a40*/  MUFU.RCP R106, R18 ;  /* 0x00000012006a7308 */ /* 0x0001620000001000 */
[----:B-1----:R-:W-:Y:S01]  /*2a50*/  FMUL.FTZ R105, R30, R105 ;  /* 0x000000691e697220 */ /* 0x002fe20000410000 */
[----:B------:R-:W-:Y:S01]  /*2a60*/  STG.E.U16 desc[UR6][R6.64+0x4], R96 ;  /* 0x0000046006007986 */ /* 0x000fe2000c101506 */
[----:B------:R-:W-:Y:S02]  /*2a70*/  PRMT R25, R100, 0x7632, R25 ;  /* 0x0000763264197816 */ /* 0x000fe40000000019 */
[----:B--2---:R-:W-:Y:S01]  /*2a80*/  LEA.HI.X R15, R56, UR11, R61, 0x1, P3 ;  /* 0x0000000b380f7c11 */ /* 0x004fe200098f0c3d */
[----:B------:R1:W-:Y:S02]  /*2a90*/  STG.E.U16 desc[UR6][R6.64+0x6], R23 ;  /* 0x0000061706007986 */ /* 0x0003e4000c101506 */
[----:B------:R2:W2:Y:S01]  /*2aa0*/  MUFU.RCP R109, R16 ;  /* 0x00000010006d7308 */ /* 0x0004a20000001000 */
[----:B0-----:R-:W-:Y:S01]  /*2ab0*/  LEA R18, P2, R49, UR10, 0x1 ;  /* 0x0000000a31127c11 */ /* 0x001fe2000f8408ff */
[----:B---3--:R-:W-:Y:S01]  /*2ac0*/  FMUL.FTZ R32, R32, R107 ;  /* 0x0000006b20207220 */ /* 0x008fe20000410000 */
[----:B----4-:R-:W-:Y:S01]  /*2ad0*/  PRMT R3, R103, 0x7632, R3 ;  /* 0x0000763267037816 */ /* 0x010fe20000000003 */
[----:B------:R-:W-:Y:S01]  /*2ae0*/  STG.E.U16 desc[UR6][R8.64], R98 ;  /* 0x0000006208007986 */ /* 0x000fe2000c101506 */
[----:B------:R-:W-:-:S02]  /*2af0*/  LEA.HI.X R19, R49, UR11, R46, 0x1, P2 ;  /* 0x0000000b31137c11 */ /* 0x000fc400090f0c2e */
[----:B------:R-:W-:Y:S01]  /*2b00*/  F2FP.BF16.F32.PACK_AB R105, R32, R105 ;  /* 0x000000692069723e */ /* 0x000fe200000010ff */
[----:B------:R0:W3:Y:S01]  /*2b10*/  MUFU.RCP R108, R20 ;  /* 0x00000014006c7308 */ /* 0x0000e20000001000 */
[----:B-----5:R-:W-:Y:S01]  /*2b20*/  FMUL.FTZ R106, R33, R106 ;  /* 0x0000006a216a7220 */ /* 0x020fe20000410000 */
[----:B-1----:R-:W-:Y:S01]  /*2b30*/  PRMT R7, R98, 0x7632, R7 ;  /* 0x0000763262077816 */ /* 0x002fe20000000007 */
[----:B------:R-:W-:Y:S01]  /*2b40*/  STG.E.U16 desc[UR6][R8.64+0x4], R100 ;  /* 0x0000046408007986 */ /* 0x000fe2000c101506 */
[----:B------:R-:W-:Y:S02]  /*2b50*/  PRMT R6, R105, 0x7632, R6 ;  /* 0x0000763269067816 */ /* 0x000fe40000000006 */
[----:B--2---:R-:W-:Y:S01]  /*2b60*/  LEA R16, P1, R44, UR10, 0x1 ;  /* 0x0000000a2c107c11 */ /* 0x004fe2000f8208ff */
[----:B------:R1:W-:Y:S01]  /*2b70*/  STG.E.U16 desc[UR6][R8.64+0x2], R7 ;  /* 0x0000020708007986 */ /* 0x0003e2000c101506 */
[----:B------:R2:W4:Y:S01]  /*2b80*/  MUFU.RCP R111, R21 ;  /* 0x00000015006f7308 */ /* 0x0005220000001000 */
[----:B------:R-:W-:Y:S01]  /*2b90*/  FMUL.FTZ R109, R54, R109 ;  /* 0x0000006d366d7220 */ /* 0x000fe20000410000 */
[----:B0-----:R-:W-:Y:S01]  /*2ba0*/  LEA R20, P3, R48, UR10, 0x1 ;  /* 0x0000000a30147c11 */ /* 0x001fe2000f8608ff */
[----:B------:R0:W-:Y:S01]  /*2bb0*/  STG.E.U16 desc[UR6][R8.64+0x6], R25 ;  /* 0x0000061908007986 */ /* 0x0001e2000c101506 */
[----:B------:R-:W-:-:S02]  /*2bc0*/  LEA.HI.X R17, R44, UR11, R51, 0x1, P1 ;  /* 0x0000000b2c117c11 */ /* 0x000fc400088f0c33 */
[----:B------:R-:W-:Y:S01]  /*2bd0*/  F2FP.BF16.F32.PACK_AB R106, R109, R106 ;  /* 0x0000006a6d6a723e */ /* 0x000fe200000010ff */
[----:B------:R5:W-:Y:S01]  /*2be0*/  STG.E.U16 desc[UR6][R10.64+0x2], R3 ;  /* 0x000002030a007986 */ /* 0x000be2000c101506 */
[----:B------:R-:W0:Y:S01]  /*2bf0*/  MUFU.RCP R80, R80 ;  /* 0x0000005000507308 */ /* 0x000e220000001000 */
[----:B---3--:R-:W-:Y:S01]  /*2c00*/  FMUL.FTZ R108, R55, R108 ;  /* 0x0000006c376c7220 */ /* 0x008fe20000410000 */
[----:B--2---:R-:W-:Y:S01]  /*2c10*/  LEA.HI.X R21, R48, UR11, R53, 0x1, P3 ;  /* 0x0000000b30157c11 */ /* 0x004fe200098f0c35 */
[----:B------:R2:W-:Y:S01]  /*2c20*/  STG.E.U16 desc[UR6][R10.64+0x6], R6 ;  /* 0x000006060a007986 */ /* 0x0005e2000c101506 */
[----:B-1----:R-:W-:Y:S01]  /*2c30*/  PRMT R7, R106, 0x7632, R7 ;  /* 0x000076326a077816 */ /* 0x002fe20000000007 */
[----:B------:R-:W-:Y:S01]  /*2c40*/  ULDC.64 UR10, c[0x0][0x238] ;  /* 0x00008e00000a7ab9 */ /* 0x000fe20000000a00 */
[----:B------:R-:W-:Y:S01]  /*2c50*/  IADD3 R47, P1, R47, 0x1, RZ ;  /* 0x000000012f2f7810 */ /* 0x000fe20007f3e0ff */
[----:B------:R-:W-:Y:S01]  /*2c60*/  STG.E.U16 desc[UR6][R10.64], R103 ;  /* 0x000000670a007986 */ /* 0x000fe2000c101506 */
[----:B------:R-:W1:Y:S01]  /*2c70*/  MUFU.RCP R113, R113 ;  /* 0x0000007100717308 */ /* 0x000e620000001000 */
[----:B----4-:R-:W-:Y:S01]  /*2c80*/  FMUL.FTZ R111, R62, R111 ;  /* 0x0000006f3e6f7220 */ /* 0x010fe20000410000 */
[----:B------:R-:W-:Y:S01]  /*2c90*/  IADD3.X R36, RZ, R36, RZ, P1, !PT ;  /* 0x00000024ff247210 */ /* 0x000fe20000ffe4ff */
[----:B------:R-:W-:Y:S01]  /*2ca0*/  STG.E.U16 desc[UR6][R10.64+0x4], R105 ;  /* 0x000004690a007986 */ /* 0x000fe2000c101506 */
[----:B------:R-:W-:-:S02]  /*2cb0*/  ISETP.GE.U32.AND P1, PT, R47, UR10, PT ;  /* 0x0000000a2f007c0c */ /* 0x000fc4000bf26070 */
[----:B------:R-:W-:Y:S01]  /*2cc0*/  F2FP.BF16.F32.PACK_AB R108, R111, R108 ;  /* 0x0000006c6f6c723e */ /* 0x000fe200000010ff */
[----:B------:R-:W-:Y:S01]  /*2cd0*/  STG.E.U16 desc[UR6][R12.64], R106 ;  /* 0x0000006a0c007986 */ /* 0x000fe2000c101506 */
[----:B------:R-:W3:Y:S01]  /*2ce0*/  MUFU.RCP R82, R82 ;  /* 0x0000005200527308 */ /* 0x000ee20000001000 */
[----:B0-----:R-:W-:Y:S01]  /*2cf0*/  FMUL.FTZ R80, R63, R80 ;  /* 0x000000503f507220 */ /* 0x001fe20000410000 */
[----:B------:R-:W-:Y:S01]  /*2d00*/  PRMT R8, R108, 0x7632, R8 ;  /* 0x000076326c087816 */ /* 0x000fe20000000008 */
[----:B------:R-:W-:Y:S01]  /*2d10*/  STG.E.U16 desc[UR6][R12.64+0x2], R7 ;  /* 0x000002070c007986 */ /* 0x000fe2000c101506 */
[----:B------:R-:W-:-:S03]  /*2d20*/  ISETP.GE.AND.EX P1, PT, R36, UR11, PT, P1 ;  /* 0x0000000b24007c0c */ /* 0x000fc6000bf26310 */
[----:B------:R-:W-:Y:S01]  /*2d30*/  STG.E.U16 desc[UR6][R12.64+0x4], R108 ;  /* 0x0000046c0c007986 */ /* 0x000fe2000c101506 */
[----:B------:R-:W0:Y:S01]  /*2d40*/  MUFU.RCP R83, R83 ;  /* 0x0000005300537308 */ /* 0x000e220000001000 */
[----:B-1----:R-:W-:Y:S02]  /*2d50*/  FMUL.FTZ R113, R64, R113 ;  /* 0x0000007140717220 */ /* 0x002fe40000410000 */
[----:B------:R1:W-:Y:S03]  /*2d60*/  STG.E.U16 desc[UR6][R12.64+0x6], R8 ;  /* 0x000006080c007986 */ /* 0x0003e6000c101506 */
[----:B------:R-:W-:Y:S02]  /*2d70*/  F2FP.BF16.F32.PACK_AB R80, R113, R80 ;  /* 0x000000507150723e */ /* 0x000fe400000010ff */
[----:B------:R-:W4:Y:S01]  /*2d80*/  MUFU.RCP R85, R85 ;  /* 0x0000005500557308 */ /* 0x000f220000001000 */
[----:B---3--:R-:W-:Y:S01]  /*2d90*/  FMUL.FTZ R82, R65, R82 ;  /* 0x0000005241527220 */ /* 0x008fe20000410000 */
[----:B-----5:R-:W-:Y:S01]  /*2da0*/  PRMT R3, R80, 0x7632, R3 ;  /* 0x0000763250037816 */ /* 0x020fe20000000003 */
[----:B------:R-:W-:Y:S04]  /*2db0*/  STG.E.U16 desc[UR6][R14.64], R80 ;  /* 0x000000500e007986 */ /* 0x000fe8000c101506 */
[----:B------:R3:W-:Y:S01]  /*2dc0*/  STG.E.U16 desc[UR6][R14.64+0x2], R3 ;  /* 0x000002030e007986 */ /* 0x0007e2000c101506 */
[----:B------:R-:W5:Y:S01]  /*2dd0*/  MUFU.RCP R115, R86 ;  /* 0x0000005600737308 */ /* 0x000f620000001000 */
[----:B0-----:R-:W-:-:S05]  /*2de0*/  FMUL.FTZ R83, R66, R83 ;  /* 0x0000005342537220 */ /* 0x001fca0000410000 */
[----:B------:R-:W-:Y:S02]  /*2df0*/  F2FP.BF16.F32.PACK_AB R82, R83, R82 ;  /* 0x000000525352723e */ /* 0x000fe400000010ff */
[----:B------:R-:W0:Y:S01]  /*2e00*/  MUFU.RCP R84, R84 ;  /* 0x0000005400547308 */ /* 0x000e220000001000 */
[----:B----4-:R-:W-:Y:S01]  /*2e10*/  FMUL.FTZ R85, R68, R85 ;  /* 0x0000005544557220 */ /* 0x010fe20000410000 */
[----:B--2---:R-:W-:Y:S01]  /*2e20*/  PRMT R6, R82, 0x7632, R6 ;  /* 0x0000763252067816 */ /* 0x004fe20000000006 */
[----:B------:R-:W-:Y:S04]  /*2e30*/  STG.E.U16 desc[UR6][R14.64+0x4], R82 ;  /* 0x000004520e007986 */ /* 0x000fe8000c101506 */
[----:B------:R2:W-:Y:S01]  /*2e40*/  STG.E.U16 desc[UR6][R14.64+0x6], R6 ;  /* 0x000006060e007986 */ /* 0x0005e2000c101506 */
[----:B------:R-:W4:Y:S01]  /*2e50*/  MUFU.RCP R89, R89 ;  /* 0x0000005900597308 */ /* 0x000f220000001000 */
[----:B-----5:R-:W-:-:S05]  /*2e60*/  FMUL.FTZ R70, R70, R115 ;  /* 0x0000007346467220 */ /* 0x020fca0000410000 */
[----:B------:R-:W-:Y:S02]  /*2e70*/  F2FP.BF16.F32.PACK_AB R85, R70, R85 ;  /* 0x000000554655723e */ /* 0x000fe400000010ff */
[----:B------:R-:W5:Y:S01]  /*2e80*/  MUFU.RCP R93, R93 ;  /* 0x0000005d005d7308 */ /* 0x000f620000001000 */
[----:B0-----:R-:W-:Y:S01]  /*2e90*/  FMUL.FTZ R84, R71, R84 ;  /* 0x0000005447547220 */ /* 0x001fe20000410000 */
[----:B-1----:R-:W-:Y:S01]  /*2ea0*/  PRMT R8, R85, 0x7632, R8 ;  /* 0x0000763255087816 */ /* 0x002fe20000000008 */
[----:B------:R0:W-:Y:S04]  /*2eb0*/  STG.E.U16 desc[UR6][R16.64], R85 ;  /* 0x0000005510007986 */ /* 0x0001e8000c101506 */
[----:B------:R0:W-:Y:S01]  /*2ec0*/  STG.E.U16 desc[UR6][R16.64+0x2], R8 ;  /* 0x0000020810007986 */ /* 0x0001e2000c101506 */
[----:B------:R-:W1:Y:S01]  /*2ed0*/  MUFU.RCP R95, R95 ;  /* 0x0000005f005f7308 */ /* 0x000e620000001000 */
[----:B----4-:R-:W-:-:S05]  /*2ee0*/  FMUL.FTZ R89, R72, R89 ;  /* 0x0000005948597220 */ /* 0x010fca0000410000 */
[----:B------:R-:W-:Y:S02]  /*2ef0*/  F2FP.BF16.F32.PACK_AB R84, R89, R84 ;  /* 0x000000545954723e */ /* 0x000fe400000010ff */
[----:B------:R-:W4:Y:S01]  /*2f00*/  MUFU.RCP R58, R90 ;  /* 0x0000005a003a7308 */ /* 0x000f220000001000 */
[----:B-----5:R-:W-:Y:S01]  /*2f10*/  FMUL.FTZ R93, R74, R93 ;  /* 0x0000005d4a5d7220 */ /* 0x020fe20000410000 */
[----:B------:R-:W-:Y:S01]  /*2f20*/  PRMT R7, R84, 0x7632, R7 ;  /* 0x0000763254077816 */ /* 0x000fe20000000007 */
[----:B------:R0:W-:Y:S04]  /*2f30*/  STG.E.U16 desc[UR6][R16.64+0x4], R84 ;  /* 0x0000045410007986 */ /* 0x0001e8000c101506 */
[----:B------:R0:W-:Y:S01]  /*2f40*/  STG.E.U16 desc[UR6][R16.64+0x6], R7 ;  /* 0x0000060710007986 */ /* 0x0001e2000c101506 */
[----:B------:R-:W5:Y:S01]  /*2f50*/  MUFU.RCP R50, R60 ;  /* 0x0000003c00327308 */ /* 0x000f620000001000 */
[----:B-1----:R-:W-:-:S05]  /*2f60*/  FMUL.FTZ R76, R76, R95 ;  /* 0x0000005f4c4c7220 */ /* 0x002fca0000410000 */
[----:B------:R-:W-:Y:S02]  /*2f70*/  F2FP.BF16.F32.PACK_AB R93, R76, R93 ;  /* 0x0000005d4c5d723e */ /* 0x000fe400000010ff */
[----:B------:R-:W1:Y:S01]  /*2f80*/  MUFU.RCP R49, R52 ;  /* 0x0000003400317308 */ /* 0x000e620000001000 */
[----:B----4-:R-:W-:Y:S01]  /*2f90*/  FMUL.FTZ R58, R77, R58 ;  /* 0x0000003a4d3a7220 */ /* 0x010fe20000410000 */
[----:B------:R-:W-:Y:S01]  /*2fa0*/  PRMT R9, R93, 0x7632, R9 ;  /* 0x000076325d097816 */ /* 0x000fe20000000009 */
[----:B------:R0:W-:Y:S04]  /*2fb0*/  STG.E.U16 desc[UR6][R18.64], R93 ;  /* 0x0000005d12007986 */ /* 0x0001e8000c101506 */
[----:B------:R0:W-:Y:S01]  /*2fc0*/  STG.E.U16 desc[UR6][R18.64+0x2], R9 ;  /* 0x0000020912007986 */ /* 0x0001e2000c101506 */
[----:B------:R-:W4:Y:S01]  /*2fd0*/  MUFU.RCP R22, R73 ;  /* 0x0000004900167308 */ /* 0x000f220000001000 */
[----:B-----5:R-:W-:-:S05]  /*2fe0*/  FMUL.FTZ R79, R79, R50 ;  /* 0x000000324f4f7220 */ /* 0x020fca0000410000 */
[----:B------:R-:W-:Y:S02]  /*2ff0*/  F2FP.BF16.F32.PACK_AB R58, R79, R58 ;  /* 0x0000003a4f3a723e */ /* 0x000fe400000010ff */
[----:B------:R-:W5:Y:S01]  /*3000*/  MUFU.RCP R92, R92 ;  /* 0x0000005c005c7308 */ /* 0x000f620000001000 */
[----:B-1----:R-:W-:Y:S01]  /*3010*/  FMUL.FTZ R49, R78, R49 ;  /* 0x000000314e317220 */ /* 0x002fe20000410000 */
[----:B---3--:R-:W-:Y:S01]  /*3020*/  PRMT R3, R58, 0x7632, R3 ;  /* 0x000076323a037816 */ /* 0x008fe20000000003 */
[----:B------:R0:W-:Y:S04]  /*3030*/  STG.E.U16 desc[UR6][R18.64+0x4], R58 ;  /* 0x0000043a12007986 */ /* 0x0001e8000c101506 */
[----:B------:R0:W-:Y:S01]  /*3040*/  STG.E.U16 desc[UR6][R18.64+0x6], R3 ;  /* 0x0000060312007986 */ /* 0x0001e2000c101506 */
[----:B------:R-:W1:Y:S01]  /*3050*/  MUFU.RCP R24, R91 ;  /* 0x0000005b00187308 */ /* 0x000e620000001000 */
[----:B----4-:R-:W-:-:S05]  /*3060*/  FMUL.FTZ R22, R75, R22 ;  /* 0x000000164b167220 */ /* 0x010fca0000410000 */
[----:B------:R-:W-:Y:S01]  /*3070*/  F2FP.BF16.F32.PACK_AB R49, R22, R49 ;  /* 0x000000311631723e */ /* 0x000fe200000010ff */
[----:B-----5:R-:W-:-:S03]  /*3080*/  FMUL.FTZ R81, R81, R92 ;  /* 0x0000005c51517220 */ /* 0x020fc60000410000 */
[----:B------:R-:W-:Y:S01]  /*3090*/  PRMT R10, R49, 0x7632, R10 ;  /* 0x00007632310a7816 */ /* 0x000fe2000000000a */
[----:B------:R0:W-:Y:S04]  /*30a0*/  STG.E.U16 desc[UR6][R20.64], R49 ;  /* 0x0000003114007986 */ /* 0x0001e8000c101506 */
[----:B------:R0:W-:Y:S01]  /*30b0*/  STG.E.U16 desc[UR6][R20.64+0x2], R10 ;  /* 0x0000020a14007986 */ /* 0x0001e2000c101506 */
[----:B-1----:R-:W-:-:S05]  /*30c0*/  FMUL.FTZ R24, R87, R24 ;  /* 0x0000001857187220 */ /* 0x002fca0000410000 */
[----:B------:R-:W-:-:S04]  /*30d0*/  F2FP.BF16.F32.PACK_AB R81, R24, R81 ;  /* 0x000000511851723e */ /* 0x000fc800000010ff */
[----:B--2---:R-:W-:Y:S01]  /*30e0*/  PRMT R6, R81, 0x7632, R6 ;  /* 0x0000763251067816 */ /* 0x004fe20000000006 */
[----:B------:R0:W-:Y:S04]  /*30f0*/  STG.E.U16 desc[UR6][R20.64+0x4], R81 ;  /* 0x0000045114007986 */ /* 0x0001e8000c101506 */
[----:B------:R0:W-:Y:S01]  /*3100*/  STG.E.U16 desc[UR6][R20.64+0x6], R6 ;  /* 0x0000060614007986 */ /* 0x0001e2000c101506 */
[----:B------:R-:W-:Y:S05]  /*3110*/  @!P1 BRA `(.L_x_1310) ;  /* 0xffffffd000a89947 */ /* 0x000fea000383ffff */
[----:B------:R-:W-:Y:S05]  /*3120*/  EXIT ;  /* 0x000000000000794d */ /* 0x000fea0003800000 */
.L_x_1311:
        /* <DEDUP_REMOVED lines=13> */
.L_x_2773:


//--------------------- .text._ZN13group_norm_v214gn_cuda_kernelI13__nv_bfloat16Li320ELi3ELi16ELi20ELi4096ELb1ELi32ELi320ELi320ELi4ELb1ELi2ELb0ELb0ENS_16CompileConditionILi900EEEEEvPT_PKS4_S7_S7_flPfS8_Pj --------------------------
	.section	.text._ZN13group_norm_v214gn_cuda_kernelI13__nv_bfloat16Li320ELi3ELi16ELi20ELi4096ELb1ELi32ELi320ELi320ELi4ELb1ELi2ELb0ELb0ENS_16CompileConditionILi900EEEEEvPT_PKS4_S7_S7_flPfS8_Pj,"ax",@progbits
	.align	128
        .global         _ZN13group_norm_v214gn_cuda_kernelI13__nv_bfloat16Li320ELi3ELi16ELi20ELi4096ELb1ELi32ELi320ELi320ELi4ELb1ELi2ELb0ELb0ENS_16CompileConditionILi900EEEEEvPT_PKS4_S7_S7_flPfS8_Pj
        .type           _ZN13group_norm_v214gn_cuda_kernelI13__nv_bfloat16Li320ELi3ELi16ELi20ELi4096ELb1ELi32ELi320ELi320ELi4ELb1ELi2ELb0ELb0ENS_16CompileConditionILi900EEEEEvPT_PKS4_S7_S7_flPfS8_Pj,@function
        .size           _ZN13group_norm_v214gn_cuda_kernelI13__nv_bfloat16Li320ELi3ELi16ELi20ELi4096ELb1ELi32ELi320ELi320ELi4ELb1ELi2ELb0ELb0ENS_16CompileConditionILi900EEEEEvPT_PKS4_S7_S7_flPfS8_Pj,(.L_x_2774 - _ZN13group_norm_v214gn_cuda_kernelI13__nv_bfloat16Li320ELi3ELi16ELi20ELi4096ELb1ELi32ELi320ELi320ELi4ELb1ELi2ELb0ELb0ENS_16CompileConditionILi900EEEEEvPT_PKS4_S7_S7_flPfS8_Pj)
        .other          _ZN13group_norm_v214gn_cuda_kernelI13__nv_bfloat16Li320ELi3ELi16ELi20ELi4096ELb1ELi32ELi320ELi320ELi4ELb1ELi2ELb0ELb0ENS_16CompileConditionILi900EEEEEvPT_PKS4_S7_S7_flPfS8_Pj,@"STO_CUDA_ENTRY STV_DEFAULT"
_ZN13group_norm_v214gn_cuda_kernelI13__nv_bfloat16Li320ELi3ELi16ELi20ELi4096ELb1ELi32ELi320ELi320ELi4ELb1ELi2ELb0ELb0ENS_16CompileConditionILi900EEEEEvPT_PKS4_S7_S7_flPfS8_Pj:
.text._ZN13group_norm_v214gn_cuda_kernelI13__nv_bfloat16Li320ELi3ELi16ELi20ELi4096ELb1ELi32ELi320ELi320ELi4ELb1ELi2ELb0ELb0ENS_16CompileConditionILi900EEEEEvPT_PKS4_S7_S7_flPfS8_Pj:
        /* <DEDUP_REMOVED lines=19> */
[----:B------:R-:W-:Y:S01]  /*0130*/  IMAD.WIDE.U32 R2, R0, -0x33333333, RZ ;  /* 0xcccccccd00027825 */ /* 0x000fe200078e00ff */
[----:B------:R-:W-:-:S03]  /*0140*/  MOV R2, R6 ;  /* 0x0000000600027202 */ /* 0x000fc60000000f00 */
[----:B------:R-:W-:Y:S01]  /*0150*/  IMAD R0, R0, 0x28, R7 ;  /* 0x0000002800007824 */ /* 0x000fe200078e0207 */
[----:B------:R-:W-:Y:S01]  /*0160*/  SHF.L.U32 R4, R3, 0x1, RZ ;  /* 0x0000000103047819 */ /* 0x000fe200000006ff */
[----:B------:R-:W-:-:S03]  /*0170*/  HFMA2.MMA R3, -RZ, RZ, 0, 0 ;  /* 0x00000000ff037435 */ /* 0x000fc600000001ff */
[----:B------:R-:W-:-:S05]  /*0180*/  LEA R0, R5, R0, 0x3 ;  /* 0x0000000005007211 */ /* 0x000fca00078e18ff */
[----:B------:R0:W-:Y:S02]  /*0190*/  STL [R1+0x10], R0 ;  /* 0x0000100001007387 */ /* 0x0001e40000100800 */
[----:B0-----:R-:W-:-:S05]  /*01a0*/  LOP3.LUT R0, R4, 0xfffffff8, RZ, 0xc0, !PT ;  /* 0xfffffff804007812 */ /* 0x001fca00078ec0ff */
[----:B------:R0:W-:Y:S02]  /*01b0*/  STL [R1+0xc], R0 ;  /* 0x00000c0001007387 */ /* 0x0001e40000100800 */
.L_x_1322:
[----:B------:R-:W1:Y:S01]  /*01c0*/  S2R R44, SR_TID.X ;  /* 0x00000000002c7919 */ /* 0x000e620000002100 */
[----:B------:R-:W-:Y:S01]  /*01d0*/  MOV R13, RZ ;  /* 0x000000ff000d7202 */ /* 0x000fe20000000f00 */
[----:B------:R-:W-:Y:S01]  /*01e0*/  ULDC.64 UR8, c[0x0][0x218] ;  /* 0x0000860000087ab9 */ /* 0x000fe20000000a00 */
[----:B------:R-:W-:Y:S01]  /*01f0*/  ULDC.64 UR10, c[0x0][0x228] ;  /* 0x00008a00000a7ab9 */ /* 0x000fe20000000a00 */
[----:B------:R-:W0:Y:S01]  /*0200*/  S2R R43, SR_CTAID.X ;  /* 0x00000000002b7919 */ /* 0x000e220000002500 */
[----:B-1----:R-:W-:Y:S01]  /*0210*/  IMAD.WIDE.U32 R4, R44, -0x33333333, RZ ;  /* 0xcccccccd2c047825 */ /* 0x002fe200078e00ff */
[----:B0-----:R-:W-:-:S04]  /*0220*/  SHF.L.U32 R0, R43, 0x5, RZ ;  /* 0x000000052b007819 */ /* 0x001fc800000006ff */
        /* <DEDUP_REMOVED lines=42> */
[----:B------:R-:W-:Y:S01]  /*04d0*/  IADD3 R13, R11, 0x1e00, RZ ;  /* 0x00001e000b0d7810 */ /* 0x000fe20007ffe0ff */
[----:B------:R0:W-:Y:S01]  /*04e0*/  STL [R1], R10 ;  /* 0x0000000a01007387 */ /* 0x0001e20000100800 */
[----:B------:R-:W-:-:S06]  /*04f0*/  LEA.HI.X R25, R9, UR9, R10, 0x1, P0 ;  /* 0x0000000909197c11 */ /* 0x000fcc00080f0c0a */
[----:B------:R-:W4:Y:S01]  /*0500*/  LDG.E.64.CONSTANT R24, desc[UR6][R24.64] ;  /* 0x0000000618187981 */ /* 0x000f22000c1e9b00 */
[----:B0-----:R-:W-:-:S04]  /*0510*/  IADD3 R10, P0, R13, R14, RZ ;  /* 0x0000000e0d0a7210 */ /* 0x001fc80007f1e0ff */
[----:B------:R-:W-:Y:S02]  /*0520*/  IADD3.X R16, RZ, R0, RZ, P0, !PT ;  /* 0x00000000ff107210 */ /* 0x000fe400007fe4ff */
[C---:B------:R-:W-:Y:S02]  /*0530*/  LEA R22, P0, R10.reuse, UR8, 0x1 ;  /* 0x000000080a167c11 */ /* 0x040fe4000f8008ff */
[----:B------:R-:W-:Y:S01]  /*0540*/  IADD3 R11, R11, 0x2300, RZ ;  /* 0x000023000b0b7810 */ /* 0x000fe20007ffe0ff */
[----:B------:R0:W-:Y:S01]  /*0550*/  STL [R1+0x4], R16 ;  /* 0x0000041001007387 */ /* 0x0001e20000100800 */
[----:B------:R-:W-:Y:S02]  /*0560*/  LEA.HI.X R23, R10, UR9, R16, 0x1, P0 ;  /* 0x000000090a177c11 */ /* 0x000fe400080f0c10 */
[----:B------:R-:W-:-:S04]  /*0570*/  IADD3 R11, P0, R11, R14, RZ ;  /* 0x0000000e0b0b7210 */ /* 0x000fc80007f1e0ff */
[----:B------:R-:W4:Y:S01]  /*0580*/  LDG.E.64.CONSTANT R22, desc[UR6][R22.64] ;  /* 0x0000000616167981 */ /* 0x000f22000c1e9b00 */
[----:B------:R-:W-:Y:S02]  /*0590*/  IADD3.X R0, RZ, R0, RZ, P0, !PT ;  /* 0x00000000ff007210 */ /* 0x000fe400007fe4ff */
[C---:B------:R-:W-:Y:S02]  /*05a0*/  LEA R20, P0, R11.reuse, UR8, 0x1 ;  /* 0x000000080b147c11 */ /* 0x040fe4000f8008ff */
[----:B0-----:R-:W-:Y:S01]  /*05b0*/  SHF.L.U32 R16, R12, 0x1, RZ ;  /* 0x000000010c107819 */ /* 0x001fe200000006ff */
[----:B------:R0:W-:Y:S01]  /*05c0*/  STL [R1+0x8], R0 ;  /* 0x0000080001007387 */ /* 0x0001e20000100800 */
[----:B------:R-:W-:Y:S01]  /*05d0*/  LEA.HI.X R21, R11, UR9, R0, 0x1, P0 ;  /* 0x000000090b157c11 */ /* 0x000fe200080f0c00 */
[----:B------:R-:W-:Y:S01]  /*05e0*/  ULDC.64 UR8, c[0x0][0x220] ;  /* 0x0000880000087ab9 */ /* 0x000fe20000000a00 */
[----:B------:R-:W-:Y:S01]  /*05f0*/  SHF.R.U32.HI R12, RZ, 0x1f, R12 ;  /* 0x0000001fff0c7819 */ /* 0x000fe2000001160c */
[----:B------:R-:W4:Y:S04]  /*0600*/  LDL R42, [R1+0x10] ;  /* 0x00001000012a7983 */ /* 0x000f280000100800 */
[----:B------:R-:W4:Y:S01]  /*0610*/  LDG.E.64.CONSTANT R20, desc[UR6][R20.64] ;  /* 0x0000000614147981 */ /* 0x000f22000c1e9b00 */
[----:B------:R-:W-:-:S02]  /*0620*/  IADD3 R18, P0, R16, UR8, RZ ;  /* 0x0000000810127c10 */ /* 0x000fc4000ff1e0ff */
        /* <DEDUP_REMOVED lines=9> */
[----:B------:R-:W-:-:S02]  /*06c0*/  SHF.L.U32 R15, R12, 0x10, RZ ;  /* 0x000000100c0f7819 */ /* 0x000fc400000006ff */
[C---:B------:R-:W-:Y:S01]  /*06d0*/  SHF.L.U32 R56, R35.reuse, 0x10, RZ ;  /* 0x0000001023387819 */ /* 0x040fe200000006ff */
[----:B------:R-:W-:Y:S01]  /*06e0*/  FADD.FTZ R13, RZ, R0 ;  /* 0x00000000ff0d7221 */ /* 0x000fe20000010000 */
[----:B------:R-:W-:Y:S01]  /*06f0*/  FFMA.FTZ R14, R0, R0, RZ ;  /* 0x00000000000e7223 */ /* 0x000fe200000100ff */
[----:B------:R-:W-:Y:S02]  /*0700*/  PRMT R12, R35, 0x7632, R12 ;  /* 0x00007632230c7816 */ /* 0x000fe4000000000c */
[----:B------:R-:W-:Y:S01]  /*0710*/  FADD.FTZ R13, R13, R15 ;  /* 0x0000000f0d0d7221 */ /* 0x000fe20000010000 */
[----:B------:R-:W-:Y:S01]  /*0720*/  FFMA.FTZ R15, R15, R15, R14 ;  /* 0x0000000f0f0f7223 */ /* 0x000fe2000001000e */
[----:B------:R-:W-:Y:S02]  /*0730*/  SHF.L.U32 R14, R12, 0x10, RZ ;  /* 0x000000100c0e7819 */ /* 0x000fe400000006ff */
[----:B------:R-:W-:Y:S01]  /*0740*/  FADD.FTZ R13, R13, R56 ;  /* 0x000000380d0d7221 */ /* 0x000fe20000010000 */
[----:B------:R-:W-:Y:S01]  /*0750*/  FFMA.FTZ R15, R56, R56, R15 ;  /* 0x00000038380f7223 */ /* 0x000fe2000001000f */
[----:B---3--:R-:W-:-:S02]  /*0760*/  SHF.L.U32 R55, R32, 0x10, RZ ;  /* 0x0000001020377819 */ /* 0x008fc400000006ff */
[----:B------:R-:W-:Y:S01]  /*0770*/  PRMT R12, R32, 0x7632, R12 ;  /* 0x00007632200c7816 */ /* 0x000fe2000000000c */
[----:B------:R-:W-:Y:S01]  /*0780*/  FADD.FTZ R36, R13, R14 ;  /* 0x0000000e0d247221 */ /* 0x000fe20000010000 */
[----:B------:R-:W-:Y:S01]  /*0790*/  FFMA.FTZ R14, R14, R14, R15 ;  /* 0x0000000e0e0e7223 */ /* 0x000fe2000001000f */
[----:B------:R-:W-:Y:S02]  /*07a0*/  SHF.L.U32 R54, R33, 0x10, RZ ;  /* 0x0000001021367819 */ /* 0x000fe400000006ff */
[----:B------:R-:W-:Y:S01]  /*07b0*/  SHF.L.U32 R13, R12, 0x10, RZ ;  /* 0x000000100c0d7819 */ /* 0x000fe200000006ff */
[----:B------:R-:W-:Y:S01]  /*07c0*/  FADD.FTZ R36, R36, R55 ;  /* 0x0000003724247221 */ /* 0x000fe20000010000 */
[----:B------:R-:W-:Y:S01]  /*07d0*/  FFMA.FTZ R14, R55, R55, R14 ;  /* 0x00000037370e7223 */ /* 0x000fe2000001000e */
[----:B------:R-:W-:Y:S02]  /*07e0*/  PRMT R12, R33, 0x7632, R12 ;  /* 0x00007632210c7816 */ /* 0x000fe4000000000c */
[----:B------:R-:W-:Y:S01]  /*07f0*/  FADD.FTZ R15, R36, R13 ;  /* 0x0000000d240f7221 */ /* 0x000fe20000010000 */
[----:B------:R-:W-:Y:S01]  /*0800*/  FFMA.FTZ R13, R13, R13, R14 ;  /* 0x0000000d0d0d7223 */ /* 0x000fe2000001000e */
[----:B------:R-:W-:-:S02]  /*0810*/  SHF.L.U32 R14, R12, 0x10, RZ ;  /* 0x000000100c0e7819 */ /* 0x000fc400000006ff */
[----:B------:R-:W-:Y:S01]  /*0820*/  FADD.FTZ R15, R15, R54 ;  /* 0x000000360f0f7221 */ /* 0x000fe20000010000 */
[----:B------:R-:W-:Y:S01]  /*0830*/  FFMA.FTZ R13, R54, R54, R13 ;  /* 0x00000036360d7223 */ /* 0x000fe2000001000d */
[C---:B----4-:R-:W-:Y:S02]  /*0840*/  SHF.L.U32 R53, R30.reuse, 0x10, RZ ;  /* 0x000000101e357819 */ /* 0x050fe400000006ff */
[----:B------:R-:W-:Y:S01]  /*0850*/  PRMT R12, R30, 0x7632, R12 ;  /* 0x000076321e0c7816 */ /* 0x000fe2000000000c */
[----:B------:R-:W-:Y:S01]  /*0860*/  FADD.FTZ R36, R15, R14 ;  /* 0x0000000e0f247221 */ /* 0x000fe20000010000 */
[----:B------:R-:W-:Y:S01]  /*0870*/  FFMA.FTZ R14, R14, R14, R13 ;  /* 0x0000000e0e0e7223 */ /* 0x000fe2000001000d */
[----:B------:R-:W-:Y:S02]  /*0880*/  SHF.L.U32 R52, R31, 0x10, RZ ;  /* 0x000000101f347819 */ /* 0x000fe400000006ff */
[----:B------:R-:W-:Y:S01]  /*0890*/  SHF.L.U32 R13, R12, 0x10, RZ ;  /* 0x000000100c0d7819 */ /* 0x000fe200000006ff */
[----:B------:R-:W-:Y:S01]  /*08a0*/  FADD.FTZ R36, R36, R53 ;  /* 0x0000003524247221 */ /* 0x000fe20000010000 */
[----:B------:R-:W-:Y:S01]  /*08b0*/  FFMA.FTZ R14, R53, R53, R14 ;  /* 0x00000035350e7223 */ /* 0x000fe2000001000e */
[----:B------:R-:W-:-:S02]  /*08c0*/  PRMT R12, R31, 0x7632, R12 ;  /* 0x000076321f0c7816 */ /* 0x000fc4000000000c */
[----:B------:R-:W-:Y:S01]  /*08d0*/  FADD.FTZ R15, R36, R13 ;  /* 0x0000000d240f7221 */ /* 0x000fe20000010000 */
[----:B------:R-:W-:Y:S01]  /*08e0*/  FFMA.FTZ R13, R13, R13, R14 ;  /* 0x0000000d0d0d7223 */ /* 0x000fe2000001000e */
[----:B------:R-:W-:Y:S02]  /*08f0*/  SHF.L.U32 R14, R12, 0x10, RZ ;  /* 0x000000100c0e7819 */ /* 0x000fe400000006ff */
[----:B------:R-:W-:Y:S01]  /*0900*/  FADD.FTZ R15, R15, R52 ;  /* 0x000000340f0f7221 */ /* 0x000fe20000010000 */
[----:B------:R-:W-:Y:S01]  /*0910*/  FFMA.FTZ R13, R52, R52, R13 ;  /* 0x00000034340d7223 */ /* 0x000fe2000001000d */
[C---:B------:R-:W-:Y:S02]  /*0920*/  SHF.L.U32 R51, R28.reuse, 0x10, RZ ;  /* 0x000000101c337819 */ /* 0x040fe400000006ff */
[----:B------:R-:W-:Y:S01]  /*0930*/  PRMT R12, R28, 0x7632, R12 ;  /* 0x000076321c0c7816 */ /* 0x000fe2000000000c */
[----:B------:R-:W-:Y:S01]  /*0940*/  FADD.FTZ R36, R15, R14 ;  /* 0x0000000e0f247221 */ /* 0x000fe20000010000 */
[----:B------:R-:W-:Y:S01]  /*0950*/  FFMA.FTZ R14, R14, R14, R13 ;  /* 0x0000000e0e0e7223 */ /* 0x000fe2000001000d */
[----:B------:R-:W-:-:S02]  /*0960*/  SHF.L.U32 R50, R29, 0x10, RZ ;  /* 0x000000101d327819 */ /* 0x000fc400000006ff */
[----:B------:R-:W-:Y:S01]  /*0970*/  SHF.L.U32 R13, R12, 0x10, RZ ;  /* 0x000000100c0d7819 */ /* 0x000fe200000006ff */
[----:B------:R-:W-:Y:S01]  /*0980*/  FADD.FTZ R36, R36, R51 ;  /* 0x0000003324247221 */ /* 0x000fe20000010000 */
[----:B------:R-:W-:Y:S01]  /*0990*/  FFMA.FTZ R14, R51, R51, R14 ;  /* 0x00000033330e7223 */ /* 0x000fe2000001000e */
[----:B------:R-:W-:Y:S02]  /*09a0*/  PRMT R12, R29, 0x7632, R12 ;  /* 0x000076321d0c7816 */ /* 0x000fe4000000000c */
[----:B------:R-:W-:Y:S01]  /*09b0*/  FADD.FTZ R15, R36, R13 ;  /* 0x0000000d240f7221 */ /* 0x000fe20000010000 */
[----:B------:R-:W-:Y:S01]  /*09c0*/  FFMA.FTZ R13, R13, R13, R14 ;  /* 0x0000000d0d0d7223 */ /* 0x000fe2000001000e */
[----:B------:R-:W-:Y:S02]  /*09d0*/  SHF.L.U32 R14, R12, 0x10, RZ ;  /* 0x000000100c0e7819 */ /* 0x000fe400000006ff */
[----:B------:R-:W-:Y:S01]  /*09e0*/  FADD.FTZ R15, R15, R50 ;  /* 0x000000320f0f7221 */ /* 0x000fe20000010000 */
[----:B------:R-:W-:Y:S01]  /*09f0*/  FFMA.FTZ R13, R50, R50, R13 ;  /* 0x00000032320d7223 */ /* 0x000fe2000001000d */
[----:B------:R-:W-:-:S02]  /*0a00*/  SHF.L.U32 R49, R26, 0x10, RZ ;  /* 0x000000101a317819 */ /* 0x000fc400000006ff */
[----:B------:R-:W-:Y:S01]  /*0a10*/  PRMT R12, R26, 0x7632, R12 ;  /* 0x000076321a0c7816 */ /* 0x000fe2000000000c */
[----:B------:R-:W-:Y:S01]  /*0a20*/  FADD.FTZ R36, R15, R14 ;  /* 0x0000000e0f247221 */ /* 0x000fe20000010000 */
[--C-:B------:R-:W-:Y:S01]  /*0a30*/  FFMA.FTZ R14, R14, R14, R13.reuse ;  /* 0x0000000e0e0e7223 */ /* 0x100fe2000001000d */
[----:B------:R-:W-:Y:S02]  /*0a40*/  PRMT R13, R27, 0x7632, R13 ;  /* 0x000076321b0d7816 */ /* 0x000fe4000000000d */
[----:B------:R-:W-:Y:S01]  /*0a50*/  SHF.L.U32 R15, R12, 0x10, RZ ;  /* 0x000000100c0f7819 */ /* 0x000fe200000006ff */
[----:B------:R-:W-:Y:S01]  /*0a60*/  FADD.FTZ R36, R36, R49 ;  /* 0x0000003124247221 */ /* 0x000fe20000010000 */
[----:B------:R-:W-:Y:S01]  /*0a70*/  FFMA.FTZ R14, R49, R49, R14 ;  /* 0x00000031310e7223 */ /* 0x000fe2000001000e */
[----:B------:R-:W-:Y:S02]  /*0a80*/  SHF.L.U32 R12, R27, 0x10, RZ ;  /* 0x000000101b0c7819 */ /* 0x000fe400000006ff */
[----:B------:R-:W-:Y:S01]  /*0a90*/  FADD.FTZ R37, R36, R15 ;  /* 0x0000000f24257221 */ /* 0x000fe20000010000 */
[----:B------:R-:W-:Y:S01]  /*0aa0*/  FFMA.FTZ R15, R15, R15, R14 ;  /* 0x0000000f0f0f7223 */ /* 0x000fe2000001000e */
[----:B------:R-:W-:-:S02]  /*0ab0*/  SHF.L.U32 R39, R13, 0x10, RZ ;  /* 0x000000100d277819 */ /* 0x000fc400000006ff */
[----:B------:R-:W-:Y:S01]  /*0ac0*/  FADD.FTZ R37, R37, R12 ;  /* 0x0000000c25257221 */ /* 0x000fe20000010000 */
[--C-:B------:R-:W-:Y:S01]  /*0ad0*/  FFMA.FTZ R14, R12, R12, R15.reuse ;  /* 0x0000000c0c0e7223 */ /* 0x100fe2000001000f */
[C---:B------:R-:W-:Y:S02]  /*0ae0*/  SHF.L.U32 R13, R24.reuse, 0x10, RZ ;  /* 0x00000010180d7819 */ /* 0x040fe400000006ff */
[----:B------:R-:W-:Y:S01]  /*0af0*/  PRMT R15, R24, 0x7632, R15 ;  /* 0x00007632180f7816 */ /* 0x000fe2000000000f */
[----:B------:R-:W-:Y:S01]  /*0b00*/  FADD.FTZ R36, R37, R39 ;  /* 0x0000002725247221 */ /* 0x000fe20000010000 */
[----:B------:R-:W-:Y:S01]  /*0b10*/  FFMA.FTZ R14, R39, R39, R14 ;  /* 0x00000027270e7223 */ /* 0x000fe2000001000e */
[----:B------:R-:W-:Y:S02]  /*0b20*/  SHF.L.U32 R46, R23, 0x10, RZ ;  /* 0x00000010172e7819 */ /* 0x000fe400000006ff */
[----:B------:R-:W-:Y:S01]  /*0b30*/  SHF.L.U32 R15, R15, 0x10, RZ ;  /* 0x000000100f0f7819 */ /* 0x000fe200000006ff */
[----:B------:R-:W-:Y:S01]  /*0b40*/  FADD.FTZ R38, R36, R13 ;  /* 0x0000000d24267221 */ /* 0x000fe20000010000 */
[----:B------:R-:W-:Y:S01]  /*0b50*/  FFMA.FTZ R40, R13, R13, R14 ;  /* 0x0000000d0d287223 */ /* 0x000fe2000001000e */
[----:B------:R-:W-:-:S02]  /*0b60*/  SHF.L.U32 R14, R25, 0x10, RZ ;  /* 0x00000010190e7819 */ /* 0x000fc400000006ff */
[----:B------:R-:W-:Y:S01]  /*0b70*/  PRMT R36, R25, 0x7632, R36 ;  /* 0x0000763219247816 */ /* 0x000fe20000000024 */
[----:B------:R-:W-:Y:S01]  /*0b80*/  FADD.FTZ R37, R38, R15 ;  /* 0x0000000f26257221 */ /* 0x000fe20000010000 */
[----:B------:R-:W-:Y:S01]  /*0b90*/  FFMA.FTZ R15, R15, R15, R40 ;  /* 0x0000000f0f0f7223 */ /* 0x000fe20000010028 */
[----:B------:R-:W-:Y:S02]  /*0ba0*/  SHF.L.U32 R47, R20, 0x10, RZ ;  /* 0x00000010142f7819 */ /* 0x000fe400000006ff */
[----:B------:R-:W-:Y:S01]  /*0bb0*/  SHF.L.U32 R36, R36, 0x10, RZ ;  /* 0x0000001024247819 */ /* 0x000fe200000006ff */
        /* <DEDUP_REMOVED lines=19> */
[----:B------:R-:W-:Y:S01]  /*0cf0*/  FADD.FTZ R38, R38, R47 ;  /* 0x0000002f26267221 */ /* 0x000fe20000010000 */
[----:B------:R-:W-:Y:S01]  /*0d00*/  FFMA.FTZ R36, R47, R47, R36 ;  /* 0x0000002f2f247223 */ /* 0x000fe20000010024 */
[----:B------:R-:W-:-:S05]  /*0d10*/  SHF.L.U32 R37, R37, 0x10, RZ ;  /* 0x0000001025257819 */ /* 0x000fca00000006ff */
        /* <DEDUP_REMOVED lines=8> */
[----:B------:R0:W-:Y:S02]  /*0da0*/  STS.64 [R42], R36 ;  /* 0x000000242a007388 */ /* 0x0001e40000000a00 */
[----:B0-----:R-:W-:Y:S01]  /*0db0*/  CS2R R36, SRZ ;  /* 0x0000000000247805 */ /* 0x001fe2000001ff00 */
[----:B------:R-:W-:Y:S06]  /*0dc0*/  BAR.SYNC.DEFER_BLOCKING 0x0 ;  /* 0x0000000000007b1d */ /* 0x000fec0000010000 */
[----:B------:R-:W-:Y:S05]  /*0dd0*/  @P0 BRA `(.L_x_1313) ;  /* 0x0000000000a40947 */ /* 0x000fea0003800000 */
[----:B------:R-:W0:Y:S01]  /*0de0*/  S2R R40, SR_CgaCtaId ;  /* 0x0000000000287919 */ /* 0x000e220000008800 */
[----:B------:R-:W-:Y:S02]  /*0df0*/  SHF.R.U32.HI R41, RZ, 0x2, R44 ;  /* 0x00000002ff297819 */ /* 0x000fe4000001162c */
[----:B------:R-:W-:Y:S02]  /*0e00*/  MOV R36, 0x400 ;  /* 0x0000040000247802 */ /* 0x000fe40000000f00 */
[----:B------:R-:W-:Y:S01]  /*0e10*/  SHF.L.U32 R42, R44, 0x3, RZ ;  /* 0x000000032c2a7819 */ /* 0x000fe200000006ff */
[----:B------:R-:W-:-:S03]  /*0e20*/  IMAD R41, R41, 0x14, RZ ;  /* 0x0000001429297824 */ /* 0x000fc600078e02ff */
[----:B------:R-:W-:Y:S02]  /*0e30*/  LOP3.LUT R42, R42, 0x18, RZ, 0xc0, !PT ;  /* 0x000000182a2a7812 */ /* 0x000fe400078ec0ff */
[----:B------:R-:W-:-:S04]  /*0e40*/  IADD3 R38, R41, 0x4, RZ ;  /* 0x0000000429267810 */ /* 0x000fc80007ffe0ff */
[----:B------:R-:W-:Y:S02]  /*0e50*/  SHF.R.U32.HI R38, RZ, 0x2, R38 ;  /* 0x00000002ff267819 */ /* 0x000fe40000011626 */
[----:B0-----:R-:W-:Y:S02]  /*0e60*/  LEA R40, R40, R36, 0x18 ;  /* 0x0000002428287211 */ /* 0x001fe400078ec0ff */
[----:B------:R-:W-:-:S03]  /*0e70*/  SHF.R.U32.HI R36, RZ, 0x2, R41 ;  /* 0x00000002ff247819 */ /* 0x000fc60000011629 */
[--C-:B------:R-:W-:Y:S02]  /*0e80*/  IMAD R38, R38, 0x28, R40.reuse ;  /* 0x0000002826267824 */ /* 0x100fe400078e0228 */
[----:B------:R-:W-:-:S03]  /*0e90*/  IMAD R36, R36, 0x28, R40 ;  /* 0x0000002824247824 */ /* 0x000fc600078e0228 */
[----:B------:R-:W-:Y:S02]  /*0ea0*/  IADD3 R38, R42, R38, RZ ;  /* 0x000000262a267210 */ /* 0x000fe40007ffe0ff */
[----:B------:R-:W-:-:S04]  /*0eb0*/  IADD3 R36, R36, R42, RZ ;  /* 0x0000002a24247210 */ /* 0x000fc80007ffe0ff */
[----:B------:R-:W-:Y:S04]  /*0ec0*/  LDS.64 R38, [R38] ;  /* 0x0000000026267984 */ /* 0x000fe80000000a00 */
[----:B------:R-:W0:Y:S02]  /*0ed0*/  LDS.64 R36, [R36] ;  /* 0x0000000024247984 */ /* 0x000e240000000a00 */
[----:B0-----:R-:W-:Y:S01]  /*0ee0*/  FADD.FTZ R36, RZ, R36 ;  /* 0x00000024ff247221 */ /* 0x001fe20000010000 */
[----:B------:R-:W-:-:S03]  /*0ef0*/  FADD.FTZ R37, RZ, R37 ;  /* 0x00000025ff257221 */ /* 0x000fc60000010000 */
[----:B------:R-:W-:Y:S01]  /*0f00*/  FADD.FTZ R38, R36, R38 ;  /* 0x0000002624267221 */ /* 0x000fe20000010000 */
[----:B------:R-:W-:Y:S01]  /*0f10*/  IADD3 R36, R41, 0x8, RZ ;  /* 0x0000000829247810 */ /* 0x000fe20007ffe0ff */
[----:B------:R-:W-:-:S03]  /*0f20*/  FADD.FTZ R39, R37, R39 ;  /* 0x0000002725277221 */ /* 0x000fc60000010000 */
[----:B------:R-:W-:-:S05]  /*0f30*/  SHF.R.U32.HI R36, RZ, 0x2, R36 ;  /* 0x00000002ff247819 */ /* 0x000fca0000011624 */
[----:B------:R-:W-:-:S05]  /*0f40*/  IMAD R36, R36, 0x28, R40 ;  /* 0x0000002824247824 */ /* 0x000fca00078e0228 */
[----:B------:R-:W-:-:S06]  /*0f50*/  IADD3 R36, R42, R36, RZ ;  /* 0x000000242a247210 */ /* 0x000fcc0007ffe0ff */
[----:B------:R-:W0:Y:S02]  /*0f60*/  LDS.64 R36, [R36] ;  /* 0x0000000024247984 */ /* 0x000e240000000a00 */
[----:B0-----:R-:W-:Y:S01]  /*0f70*/  FADD.FTZ R38, R38, R36 ;  /* 0x0000002426267221 */ /* 0x001fe20000010000 */
[----:B------:R-:W-:Y:S01]  /*0f80*/  IADD3 R36, R41, 0xc, RZ ;  /* 0x0000000c29247810 */ /* 0x000fe20007ffe0ff */
[----:B------:R-:W-:Y:S01]  /*0f90*/  FADD.FTZ R39, R39, R37 ;  /* 0x0000002527277221 */ /* 0x000fe20000010000 */
[----:B------:R-:W-:Y:S02]  /*0fa0*/  IADD3 R41, R41, 0x10, RZ ;  /* 0x0000001029297810 */ /* 0x000fe40007ffe0ff */
[----:B------:R-:W-:Y:S02]  /*0fb0*/  SHF.R.U32.HI R36, RZ, 0x2, R36 ;  /* 0x00000002ff247819 */ /* 0x000fe40000011624 */
[----:B------:R-:W-:-:S03]  /*0fc0*/  SHF.R.U32.HI R41, RZ, 0x2, R41 ;  /* 0x00000002ff297819 */ /* 0x000fc60000011629 */
[--C-:B------:R-:W-:Y:S02]  /*0fd0*/  IMAD R36, R36, 0x28, R40.reuse ;  /* 0x0000002824247824 */ /* 0x100fe400078e0228 */
[----:B------:R-:W-:-:S03]  /*0fe0*/  IMAD R41, R41, 0x28, R40 ;  /* 0x0000002829297824 */ /* 0x000fc600078e0228 */
[C---:B------:R-:W-:Y:S02]  /*0ff0*/  IADD3 R36, R42.reuse, R36, RZ ;  /* 0x000000242a247210 */ /* 0x040fe40007ffe0ff */
[----:B------:R-:W-:-:S04]  /*1000*/  IADD3 R42, R42, R41, RZ ;  /* 0x000000292a2a7210 */ /* 0x000fc80007ffe0ff */
[----:B------:R-:W0:Y:S02]  /*1010*/  LDS.64 R36, [R36] ;  /* 0x0000000024247984 */ /* 0x000e240000000a00 */
[----:B0-----:R-:W-:Y:S01]  /*1020*/  FADD.FTZ R38, R38, R36 ;  /* 0x0000002426267221 */ /* 0x001fe20000010000 */
[----:B------:R-:W-:Y:S02]  /*1030*/  FADD.FTZ R39, R39, R37 ;  /* 0x0000002527277221 */ /* 0x000fe40000010000 */
[----:B------:R-:W0:Y:S02]  /*1040*/  LDS.64 R36, [R42] ;  /* 0x000000002a247984 */ /* 0x000e240000000a00 */
[----:B0-----:R-:W-:Y:S01]  /*1050*/  FADD.FTZ R36, R38, R36 ;  /* 0x0000002426247221 */ /* 0x001fe20000010000 */
[----:B------:R-:W-:-:S07]  /*1060*/  FADD.FTZ R37, R39, R37 ;  /* 0x0000002527257221 */ /* 0x000fce0000010000 */
.L_x_1313:
[----:B------:R-:W-:Y:S05]  /*1070*/  BSYNC B0 ;  /* 0x0000000000007941 */ /* 0x000fea0003800000 */
.L_x_1312:
        /* <DEDUP_REMOVED lines=18> */
[----:B------:R-:W-:Y:S01]  /*11a0*/  LOP3.LUT R39, R39, 0xffffff80, R43, 0xe2, !PT ;  /* 0xffffff8027277812 */ /* 0x000fe200078ee22b */
[----:B0-----:R-:W-:-:S05]  /*11b0*/  IMAD R38, R38, UR4, R42 ;  /* 0x0000000426267c24 */ /* 0x001fca000f8e022a */
[----:B------:R-:W-:-:S04]  /*11c0*/  LEA R38, R38, R39, 0xb ;  /* 0x0000002726267211 */ /* 0x000fc800078e58ff */
[----:B------:R-:W-:-:S05]  /*11d0*/  SHF.L.U32 R38, R38, 0x1, RZ ;  /* 0x0000000126267819 */ /* 0x000fca00000006ff */
[----:B-1----:R-:W-:-:S05]  /*11e0*/  IMAD.WIDE.U32 R38, R38, 0x4, R40 ;  /* 0x0000000426267825 */ /* 0x002fca00078e0028 */
[----:B------:R0:W-:Y:S02]  /*11f0*/  STG.E.64 desc[UR6][R38.64], R36 ;  /* 0x0000002426007986 */ /* 0x0001e4000c101b06 */
.L_x_1315:
[----:B------:R-:W-:Y:S05]  /*1200*/  BSYNC B0 ;  /* 0x0000000000007941 */ /* 0x000fea0003800000 */
.L_x_1314:
        /* <DEDUP_REMOVED lines=11> */
.L_x_1317:
[----:B------:R-:W2:Y:S04]  /*12c0*/  LD.E.STRONG.GPU R39, desc[UR6][R36.64] ;  /* 0x0000000624277980 */ /* 0x000ea8000c10f900 */
[----:B--2---:R-:W-:Y:S01]  /*12d0*/  CCTL.IVALL ;  /* 0x00000000ff00798f */ /* 0x004fe20002000000 */
[----:B------:R-:W-:Y:S05]  /*12e0*/  YIELD ;  /* 0x0000000000007946 */ /* 0x000fea0003800000 */
[----:B-----5:R-:W-:-:S04]  /*12f0*/  LOP3.LUT R39, R39, R38, RZ, 0x3c, !PT ;  /* 0x0000002627277212 */ /* 0x020fc800078e3cff */
[----:B------:R-:W-:-:S13]  /*1300*/  ISETP.GT.AND P1, PT, R39, -0x1, PT ;  /* 0xffffffff2700780c */ /* 0x000fda0003f24270 */
[----:B------:R-:W-:Y:S05]  /*1310*/  @P1 BRA `(.L_x_1317) ;  /* 0xfffffffc00e81947 */ /* 0x000fea000383ffff */
.L_x_1316:
        /* <DEDUP_REMOVED lines=19> */
[C---:B--2---:R-:W-:Y:S01]  /*1450*/  IMAD.WIDE.U32 R38, R44.reuse, 0x4, R2 ;  /* 0x000000042c267825 */ /* 0x044fe200078e0002 */
[----:B------:R-:W-:-:S03]  /*1460*/  IADD3 R42, R44, 0x40, RZ ;  /* 0x000000402c2a7810 */ /* 0x000fc60007ffe0ff */
[--C-:B------:R-:W-:Y:S01]  /*1470*/  IMAD.WIDE.U32 R40, R40, 0x4, R2.reuse ;  /* 0x0000000428287825 */ /* 0x100fe200078e0002 */
[----:B------:R-:W-:Y:S01]  /*1480*/  IADD3 R36, R44, 0x60, RZ ;  /* 0x000000602c247810 */ /* 0x000fe20007ffe0ff */
[----:B------:R-:W2:Y:S02]  /*1490*/  LDG.E.64 R38, desc[UR6][R38.64] ;  /* 0x0000000626267981 */ /* 0x000ea4000c1e1b00 */
        /* <DEDUP_REMOVED lines=8> */
[----:B------:R-:W-:Y:S01]  /*1520*/  FADD.FTZ R39, R41, R39 ;  /* 0x0000002729277221 */ /* 0x000fe20000010000 */
[----:B------:R-:W-:Y:S02]  /*1530*/  IADD3 R40, R44, 0xa0, RZ ;  /* 0x000000a02c287810 */ /* 0x000fe40007ffe0ff */
[----:B---3--:R-:W-:Y:S01]  /*1540*/  FADD.FTZ R38, R42, R38 ;  /* 0x000000262a267221 */ /* 0x008fe20000010000 */
[----:B------:R-:W-:Y:S01]  /*1550*/  FADD.FTZ R0, R43, R39 ;  /* 0x000000272b007221 */ /* 0x000fe20000010000 */
        /* <DEDUP_REMOVED lines=23> */
.L_x_1319:
[----:B------:R-:W-:Y:S05]  /*16d0*/  BSYNC B0 ;  /* 0x0000000000007941 */ /* 0x000fea0003800000 */
.L_x_1318:
[----:B------:R-:W0:Y:S01]  /*16e0*/  SHFL.BFLY PT, R39, R36, 0x8, 0x1f ;  /* 0x0d001f0024277f89 */ /* 0x000e2200000e0000 */
[----:B------:R-:W-:Y:S01]  /*16f0*/  ULDC.64 UR8, c[0x0][0x240] ;  /* 0x0000900000087ab9 */ /* 0x000fe20000000a00 */
[----:B------:R-:W-:Y:S01]  /*1700*/  BSSY B0, `(.L_x_1320) ;  /* 0x000003c000007945 */ /* 0x000fe20003800000 */
[----:B------:R-:W-:Y:S01]  /*1710*/  ISETP.EQ.U32.AND P1, PT, RZ, UR8, PT ;  /* 0x00000008ff007c0c */ /* 0x000fe2000bf22070 */
[----:B------:R-:W1:Y:S01]  /*1720*/  SHFL.BFLY PT, R38, R37, 0x8, 0x1f ;  /* 0x0d001f0025267f89 */ /* 0x000e6200000e0000 */
[----:B------:R-:W-:Y:S02]  /*1730*/  PRMT R42, R34, 0x7632, R42 ;  /* 0x00007632222a7816 */ /* 0x000fe4000000002a */
        /* <DEDUP_REMOVED lines=16> */
[----:B-----5:R-:W-:Y:S02]  /*1840*/  PRMT R43, R18, 0x7632, R43 ;  /* 0x00007632122b7816 */ /* 0x020fe4000000002b */
[----:B------:R-:W-:Y:S01]  /*1850*/  PRMT R41, R16, 0x7632, R41 ;  /* 0x0000763210297816 */ /* 0x000fe20000000029 */
[----:B------:R-:W1:Y:S01]  /*1860*/  SHFL.BFLY PT, R37, R38, 0x4, 0x1f ;  /* 0x0c801f0026257f89 */ /* 0x000e6200000e0000 */
[----:B--2---:R-:W-:Y:S01]  /*1870*/  LOP3.LUT P0, RZ, R44, 0xffffff0f, RZ, 0xc0, !PT ;  /* 0xffffff0f2cff7812 */ /* 0x004fe2000780c0ff */
        /* <DEDUP_REMOVED lines=13> */
[----:B------:R-:W-:Y:S01]  /*1950*/  @!P0 FFMA.FTZ R37, R37, 1.2207031431898940355e-05, -R38 ;  /* 0x374ccccd25258823 */ /* 0x000fe20000010826 */
[----:B------:R-:W-:-:S04]  /*1960*/  @!P0 SHF.R.U32.HI R38, RZ, 0x1, R44 ;  /* 0x00000001ff268819 */ /* 0x000fc8000001162c */
[----:B------:R-:W-:Y:S02]  /*1970*/  @!P0 LOP3.LUT R38, R38, 0x7ffffff8, RZ, 0xc0, !PT ;  /* 0x7ffffff826268812 */ /* 0x000fe400078ec0ff */
        /* <DEDUP_REMOVED lines=8> */
[----:B------:R-:W-:Y:S02]  /*1a00*/  PRMT R32, R20, 0x7632, R32 ;  /* 0x0000763214207816 */ /* 0x000fe40000000020 */
[----:B------:R-:W-:-:S02]  /*1a10*/  PRMT R33, R21, 0x7632, R33 ;  /* 0x0000763215217816 */ /* 0x000fc40000000021 */
[----:B------:R-:W-:-:S05]  /*1a20*/  PRMT R38, R19, 0x7632, R38 ;  /* 0x0000763213267816 */ /* 0x000fca0000000026 */
        /* <DEDUP_REMOVED lines=9> */
.L_x_1321:
[----:B------:R-:W-:Y:S05]  /*1ac0*/  BSYNC B0 ;  /* 0x0000000000007941 */ /* 0x000fea0003800000 */
.L_x_1320:
[----:B0-----:R-:W2:Y:S01]  /*1ad0*/  LDL R20, [R1+0xc] ;  /* 0x00000c0001147983 */ /* 0x001ea20000100800 */
[----:B------:R-:W-:Y:S01]  /*1ae0*/  ULDC UR8, c[0x0][0x230] ;  /* 0x00008c0000087ab9 */ /* 0x000fe20000000800 */
[----:B------:R-:W-:Y:S02]  /*1af0*/  SHF.L.U32 R22, R16, 0x10, RZ ;  /* 0x0000001010167819 */ /* 0x000fe400000006ff */
[----:B------:R-:W-:Y:S02]  /*1b00*/  SHF.L.U32 R43, R43, 0x10, RZ ;  /* 0x000000102b2b7819 */ /* 0x000fe400000006ff */
[----:B------:R-:W-:Y:S02]  /*1b10*/  SHF.L.U32 R41, R41, 0x10, RZ ;  /* 0x0000001029297819 */ /* 0x000fe400000006ff */
[----:B------:R-:W-:Y:S02]  /*1b20*/  SHF.L.U32 R38, R38, 0x10, RZ ;  /* 0x0000001026267819 */ /* 0x000fe400000006ff */
[----:B------:R-:W-:Y:S01]  /*1b30*/  SHF.L.U32 R39, R39, 0x10, RZ ;  /* 0x0000001027277819 */ /* 0x000fe200000006ff */
[----:B--2---:R-:W0:Y:S02]  /*1b40*/  LDS.64 R20, [R20+UR5] ;  /* 0x0000000514147984 */ /* 0x004e240008000a00 */
[----:B0-----:R-:W-:Y:S01]  /*1b50*/  FADD.FTZ R21, R21, UR8 ;  /* 0x0000000815157e21 */ /* 0x001fe20008010000 */
[--C-:B------:R-:W-:Y:S01]  /*1b60*/  FADD.FTZ R23, R0, -R20.reuse ;  /* 0x8000001400177221 */ /* 0x100fe20000010000 */
[----:B------:R-:W-:Y:S01]  /*1b70*/  SHF.L.U32 R0, R18, 0x10, RZ ;  /* 0x0000001012007819 */ /* 0x000fe200000006ff */
[----:B------:R-:W-:Y:S01]  /*1b80*/  FADD.FTZ R56, R56, -R20 ;  /* 0x8000001438387221 */ /* 0x000fe20000010000 */
[----:B------:R-:W-:-:S02]  /*1b90*/  ULDC.64 UR8, c[0x0][0x210] ;  /* 0x0000840000087ab9 */ /* 0x000fc40000000a00 */
[----:B------:R-:W0:Y:S02]  /*1ba0*/  MUFU.RSQ R21, R21 ;  /* 0x0000001500157308 */ /* 0x000e240000001400 */
[----:B0-----:R-:W-:Y:S01]  /*1bb0*/  FMUL.FTZ R18, R23, R21 ;  /* 0x0000001517127220 */ /* 0x001fe20000410000 */
[----:B------:R-:W-:Y:S02]  /*1bc0*/  SHF.L.U32 R23, R42, 0x10, RZ ;  /* 0x000000102a177819 */ /* 0x000fe400000006ff */
[----:B------:R-:W-:Y:S01]  /*1bd0*/  SHF.L.U32 R42, R17, 0x10, RZ ;  /* 0x00000010112a7819 */ /* 0x000fe200000006ff */
[----:B------:R-:W-:Y:S01]  /*1be0*/  FFMA.FTZ R18, R18, R0, R22 ;  /* 0x0000000012127223 */ /* 0x000fe20000010016 */
[----:B------:R-:W-:Y:S01]  /*1bf0*/  FMUL.FTZ R17, R21, R56 ;  /* 0x0000003815117220 */ /* 0x000fe20000410000 */
[----:B------:R-:W-:Y:S02]  /*1c00*/  FADD.FTZ R23, -R20, R23 ;  /* 0x0000001714177221 */ /* 0x000fe40000010100 */
[----:B------:R-:W-:-:S02]  /*1c10*/  FMUL.FTZ R16, R18, -1.4426950216293334961 ;  /* 0xbfb8aa3b12107820 */ /* 0x000fc40000410000 */
[----:B------:R-:W-:-:S04]  /*1c20*/  FMUL.FTZ R23, R21, R23 ;  /* 0x0000001715177220 */ /* 0x000fc80000410000 */
[----:B------:R-:W0:Y:S01]  /*1c30*/  MUFU.EX2 R16, R16 ;  /* 0x0000001000107308 */ /* 0x000e220000000800 */
[----:B------:R-:W-:Y:S01]  /*1c40*/  FFMA.FTZ R23, R23, R43, R41 ;  /* 0x0000002b17177223 */ /* 0x000fe20000010029 */
[----:B0-----:R-:W-:-:S06]  /*1c50*/  FADD.FTZ R16, R16, 1 ;  /* 0x3f80000010107421 */ /* 0x001fcc0000010000 */
[----:B------:R-:W0:Y:S02]  /*1c60*/  MUFU.RCP R16, R16 ;  /* 0x0000001000107308 */ /* 0x000e240000001000 */
[----:B0-----:R-:W-:Y:S01]  /*1c70*/  FMUL.FTZ R18, R18, R16 ;  /* 0x0000001012127220 */ /* 0x001fe20000410000 */
[----:B------:R-:W-:-:S06]  /*1c80*/  FMUL.FTZ R16, R23, -1.4426950216293334961 ;  /* 0xbfb8aa3b17107820 */ /* 0x000fcc0000410000 */
[----:B------:R-:W0:Y:S02]  /*1c90*/  MUFU.EX2 R16, R16 ;  /* 0x0000001000107308 */ /* 0x000e240000000800 */
[----:B0-----:R-:W-:-:S06]  /*1ca0*/  FADD.FTZ R16, R16, 1 ;  /* 0x3f80000010107421 */ /* 0x001fcc0000010000 */
[----:B------:R-:W0:Y:S02]  /*1cb0*/  MUFU.RCP R16, R16 ;  /* 0x0000001000107308 */ /* 0x000e240000001000 */
[----:B0-----:R-:W-:Y:S01]  /*1cc0*/  FMUL.FTZ R16, R23, R16 ;  /* 0x0000001017107220 */ /* 0x001fe20000410000 */
[----:B------:R-:W-:Y:S02]  /*1cd0*/  SHF.L.U32 R23, R19, 0x10, RZ ;  /* 0x0000001013177819 */ /* 0x000fe400000006ff */
[----:B------:R-:W-:Y:S02]  /*1ce0*/  SHF.L.U32 R19, R40, 0x10, RZ ;  /* 0x0000001028137819 */ /* 0x000fe400000006ff */
[----:B------:R-:W-:Y:S01]  /*1cf0*/  F2FP.BF16.F32.PACK_AB R18, R16, R18 ;  /* 0x000000121012723e */ /* 0x000fe200000010ff */
[----:B------:R-:W-:Y:S02]  /*1d00*/  FFMA.FTZ R17, R17, R23, R42 ;  /* 0x0000001711117223 */ /* 0x000fe4000001002a */
[----:B------:R-:W-:-:S02]  /*1d10*/  FADD.FTZ R19, -R20, R19 ;  /* 0x0000001314137221 */ /* 0x000fc40000010100 */
[----:B------:R-:W-:Y:S02]  /*1d20*/  FMUL.FTZ R16, R17, -1.4426950216293334961 ;  /* 0xbfb8aa3b11107820 */ /* 0x000fe40000410000 */
        /* <DEDUP_REMOVED lines=10> */
[----:B0-----:R-:W-:-:S05]  /*1dd0*/  FMUL.FTZ R16, R19, R16 ;  /* 0x0000001013107220 */ /* 0x001fca0000410000 */
[----:B------:R-:W-:Y:S02]  /*1de0*/  F2FP.BF16.F32.PACK_AB R40, R16, R40 ;  /* 0x000000281028723e */ /* 0x000fe400000010ff */
[----:B------:R-:W-:-:S04]  /*1df0*/  LEA R16, P0, R4, UR8, 0x1 ;  /* 0x0000000804107c11 */ /* 0x000fc8000f8008ff */
[----:B------:R-:W-:Y:S01]  /*1e00*/  LEA.HI.X R17, R4, UR9, R57, 0x1, P0 ;  /* 0x0000000904117c11 */ /* 0x000fe200080f0c39 */
[----:B------:R-:W-:Y:S01]  /*1e10*/  FADD.FTZ R4, R55, -R20 ;  /* 0x8000001437047221 */ /* 0x000fe20000010000 */
[C---:B------:R-:W-:Y:S02]  /*1e20*/  PRMT R19, R18.reuse, 0x7610, R19 ;  /* 0x0000761012137816 */ /* 0x040fe40000000013 */
[----:B------:R-:W-:Y:S01]  /*1e30*/  SHF.L.U32 R37, R37, 0x10, RZ ;  /* 0x0000001025257819 */ /* 0x000fe200000006ff */
[----:B------:R-:W-:Y:S01]  /*1e40*/  FMUL.FTZ R4, R21, R4 ;  /* 0x0000000415047220 */ /* 0x000fe20000410000 */
[----:B------:R-:W-:Y:S01]  /*1e50*/  PRMT R18, R18, 0x7632, R18 ;  /* 0x0000763212127816 */ /* 0x000fe20000000012 */
[----:B------:R-:W-:Y:S01]  /*1e60*/  FADD.FTZ R54, R54, -R20 ;  /* 0x8000001436367221 */ /* 0x000fe20000010000 */
[----:B------:R-:W-:Y:S01]  /*1e70*/  SHF.L.U32 R36, R36, 0x10, RZ ;  /* 0x0000001024247819 */ /* 0x000fe200000006ff */
[----:B------:R-:W-:Y:S01]  /*1e80*/  FFMA.FTZ R4, R0, R4, R22 ;  /* 0x0000000400047223 */ /* 0x000fe20000010016 */
[----:B------:R-:W-:Y:S01]  /*1e90*/  SHF.L.U32 R34, R34, 0x10, RZ ;  /* 0x0000001022227819 */ /* 0x000fe200000006ff */
[----:B------:R0:W-:Y:S01]  /*1ea0*/  STG.E.U16 desc[UR6][R16.64+0x2], R18 ;  /* 0x0000021210007986 */ /* 0x0001e2000c101506 */
[----:B------:R-:W-:Y:S01]  /*1eb0*/  FADD.FTZ R52, R52, -R20 ;  /* 0x8000001434347221 */ /* 0x000fe20000010000 */
[----:B------:R-:W-:-:S02]  /*1ec0*/  SHF.L.U32 R35, R35, 0x10, RZ ;  /* 0x0000001023237819 */ /* 0x000fc400000006ff */
[----:B------:R-:W-:Y:S01]  /*1ed0*/  SHF.L.U32 R28, R28, 0x10, RZ ;  /* 0x000000101c1c7819 */ /* 0x000fe200000006ff */
[----:B------:R-:W-:Y:S01]  /*1ee0*/  FADD.FTZ R50, R50, -R20 ;  /* 0x8000001432327221 */ /* 0x000fe20000010000 */
[----:B------:R-:W-:Y:S01]  /*1ef0*/  SHF.L.U32 R29, R29, 0x10, RZ ;  /* 0x000000101d1d7819 */ /* 0x000fe200000006ff */
[----:B------:R-:W2:Y:S01]  /*1f00*/  LDL.LU R57, [R1] ;  /* 0x0000000001397983 */ /* 0x000ea20000300800 */
[C---:B------:R-:W-:Y:S01]  /*1f10*/  FADD.FTZ R37, -R20.reuse, R37 ;  /* 0x0000002514257221 */ /* 0x040fe20000010100 */
[C---:B------:R-:W-:Y:S01]  /*1f20*/  FADD.FTZ R36, -R20.reuse, R36 ;  /* 0x0000002414247221 */ /* 0x040fe20000010100 */
[----:B------:R-:W-:Y:S01]  /*1f30*/  FADD.FTZ R34, -R20, R34 ;  /* 0x0000002214227221 */ /* 0x000fe20000010100 */
[----:B------:R1:W-:Y:S01]  /*1f40*/  STG.E.U16 desc[UR6][R16.64], R19 ;  /* 0x0000001310007986 */ /* 0x0003e2000c101506 */
[----:B0-----:R-:W-:Y:S01]  /*1f50*/  FMUL.FTZ R18, R4, -1.4426950216293334961 ;  /* 0xbfb8aa3b04127820 */ /* 0x001fe20000410000 */
[C---:B------:R-:W-:Y:S01]  /*1f60*/  FMUL.FTZ R37, R21.reuse, R37 ;  /* 0x0000002515257220 */ /* 0x040fe20000410000 */
[----:B------:R-:W-:Y:S01]  /*1f70*/  FMUL.FTZ R36, R21, R36 ;  /* 0x0000002415247220 */ /* 0x000fe20000410000 */
[C---:B------:R-:W-:Y:S01]  /*1f80*/  FADD.FTZ R35, -R20.reuse, R35 ;  /* 0x0000002314237221 */ /* 0x040fe20000010100 */
[----:B------:R-:W-:Y:S01]  /*1f90*/  FADD.FTZ R28, -R20, R28 ;  /* 0x0000001c141c7221 */ /* 0x000fe20000010100 */
[----:B------:R-:W-:Y:S01]  /*1fa0*/  FFMA.FTZ R44, R43, R37, R41 ;  /* 0x000000252b2c7223 */ /* 0x000fe20000010029 */
[----:B------:R-:W0:Y:S01]  /*1fb0*/  MUFU.EX2 R18, R18 ;  /* 0x0000001200127308 */ /* 0x000e220000000800 */
[----:B------:R-:W-:Y:S01]  /*1fc0*/  FFMA.FTZ R45, R38, R36, R39 ;  /* 0x00000024262d7223 */ /* 0x000fe20000010027 */
[----:B------:R-:W-:Y:S01]  /*1fd0*/  FMUL.FTZ R50, R21, R50 ;  /* 0x0000003215327220 */ /* 0x000fe20000410000 */
[----:B------:R-:W-:Y:S01]  /*1fe0*/  FADD.FTZ R29, -R20, R29 ;  /* 0x0000001d141d7221 */ /* 0x000fe20000010100 */
[----:B------:R-:W-:Y:S01]  /*1ff0*/  SHF.L.U32 R26, R26, 0x10, RZ ;  /* 0x000000101a1a7819 */ /* 0x000fe200000006ff */
[--C-:B------:R-:W-:Y:S01]  /*2000*/  FADD.FTZ R12, R12, -R20.reuse ;  /* 0x800000140c0c7221 */ /* 0x100fe20000010000 */
[----:B------:R-:W-:Y:S01]  /*2010*/  SHF.L.U32 R27, R27, 0x10, RZ ;  /* 0x000000101b1b7819 */ /* 0x000fe200000006ff */
[----:B------:R-:W-:Y:S01]  /*2020*/  FADD.FTZ R14, R14, -R20 ;  /* 0x800000140e0e7221 */ /* 0x000fe20000010000 */
[----:B------:R-:W-:Y:S01]  /*2030*/  SHF.L.U32 R24, R24, 0x10, RZ ;  /* 0x0000001018187819 */ /* 0x000fe200000006ff */
[C---:B------:R-:W-:Y:S01]  /*2040*/  FADD.FTZ R26, -R20.reuse, R26 ;  /* 0x0000001a141a7221 */ /* 0x040fe20000010100 */
[C---:B------:R-:W-:Y:S01]  /*2050*/  FMUL.FTZ R12, R21.reuse, R12 ;  /* 0x0000000c150c7220 */ /* 0x040fe20000410000 */
[C---:B------:R-:W-:Y:S01]  /*2060*/  FADD.FTZ R27, -R20.reuse, R27 ;  /* 0x0000001b141b7221 */ /* 0x040fe20000010100 */
[C---:B------:R-:W-:Y:S01]  /*2070*/  FMUL.FTZ R14, R21.reuse, R14 ;  /* 0x0000000e150e7220 */ /* 0x040fe20000410000 */
[----:B------:R-:W-:Y:S01]  /*2080*/  FMUL.FTZ R26, R21, R26 ;  /* 0x0000001a151a7220 */ /* 0x000fe20000410000 */
[----:B------:R-:W-:Y:S01]  /*2090*/  FFMA.FTZ R12, R23, R12, R42 ;  /* 0x0000000c170c7223 */ /* 0x000fe2000001002a */
[----:B------:R-:W-:Y:S01]  /*20a0*/  FMUL.FTZ R27, R21, R27 ;  /* 0x0000001b151b7220 */ /* 0x000fe20000410000 */
[----:B------:R-:W-:Y:S01]  /*20b0*/  FADD.FTZ R24, -R20, R24 ;  /* 0x0000001814187221 */ /* 0x000fe20000010100 */
[----:B0-----:R-:W-:Y:S01]  /*20c0*/  FADD.FTZ R18, R18, 1 ;  /* 0x3f80000012127421 */ /* 0x001fe20000010000 */
[----:B------:R-:W-:Y:S01]  /*20d0*/  FFMA.FTZ R14, R23, R14, R42 ;  /* 0x0000000e170e7223 */ /* 0x000fe2000001002a */
[----:B------:R-:W-:-:S04]  /*20e0*/  SHF.L.U32 R25, R25, 0x10, RZ ;  /* 0x0000001019197819 */ /* 0x000fc800000006ff */
[----:B------:R-:W0:Y:S01]  /*20f0*/  MUFU.RCP R18, R18 ;  /* 0x0000001200127308 */ /* 0x000e220000001000 */
[----:B------:R-:W-:-:S04]  /*2100*/  FADD.FTZ R25, -R20, R25 ;  /* 0x0000001914197221 */ /* 0x000fc80000010100 */
[----:B------:R-:W-:Y:S01]  /*2110*/  FMUL.FTZ R25, R21, R25 ;  /* 0x0000001915197220 */ /* 0x000fe20000410000 */
[----:B0-----:R-:W-:Y:S01]  /*2120*/  FMUL.FTZ R37, R4, R18 ;  /* 0x0000001204257220 */ /* 0x001fe20000410000 */
[----:B------:R-:W-:-:S06]  /*2130*/  FMUL.FTZ R4, R44, -1.4426950216293334961 ;  /* 0xbfb8aa3b2c047820 */ /* 0x000fcc0000410000 */
[----:B------:R-:W0:Y:S02]  /*2140*/  MUFU.EX2 R4, R4 ;  /* 0x0000000400047308 */ /* 0x000e240000000800 */
[----:B0-----:R-:W-:-:S06]  /*2150*/  FADD.FTZ R4, R4, 1 ;  /* 0x3f80000004047421 */ /* 0x001fcc0000010000 */
[----:B------:R0:W3:Y:S02]  /*2160*/  MUFU.RCP R18, R4 ;  /* 0x0000000400127308 */ /* 0x0000e40000001000 */
[----:B0-----:R-:W-:-:S04]  /*2170*/  FMUL.FTZ R4, R21, R54 ;  /* 0x0000003615047220 */ /* 0x001fc80000410000 */
[----:B------:R-:W-:Y:S01]  /*2180*/  FFMA.FTZ R4, R23, R4, R42 ;  /* 0x0000000417047223 */ /* 0x000fe2000001002a */
[----:B---3--:R-:W-:-:S03]  /*2190*/  FMUL.FTZ R44, R44, R18 ;  /* 0x000000122c2c7220 */ /* 0x008fc60000410000 */
[----:B------:R-:W-:-:S06]  /*21a0*/  FMUL.FTZ R18, R4, -1.4426950216293334961 ;  /* 0xbfb8aa3b04127820 */ /* 0x000fcc0000410000 */
[----:B------:R-:W0:Y:S02]  /*21b0*/  MUFU.EX2 R18, R18 ;  /* 0x0000001200127308 */ /* 0x000e240000000800 */
[----:B0-----:R-:W-:-:S06]  /*21c0*/  FADD.FTZ R18, R18, 1 ;  /* 0x3f80000012127421 */ /* 0x001fcc0000010000 */
[----:B------:R-:W0:Y:S02]  /*21d0*/  MUFU.RCP R18, R18 ;  /* 0x0000001200127308 */ /* 0x000e240000001000 */
[----:B0-----:R-:W-:Y:S01]  /*21e0*/  FMUL.FTZ R36, R4, R18 ;  /* 0x0000001204247220 */ /* 0x001fe20000410000 */
[----:B------:R-:W-:Y:S01]  /*21f0*/  FADD.FTZ R18, R53, -R20 ;  /* 0x8000001435127221 */ /* 0x000fe20000010000 */
[----:B------:R-:W-:-:S03]  /*2200*/  FMUL.FTZ R4, R45, -1.4426950216293334961 ;  /* 0xbfb8aa3b2d047820 */ /* 0x000fc60000410000 */
[----:B------:R-:W-:-:S03]  /*2210*/  FMUL.FTZ R18, R21, R18 ;  /* 0x0000001215127220 */ /* 0x000fc60000410000 */
[----:B------:R-:W0:Y:S01]  /*2220*/  MUFU.EX2 R4, R4 ;  /* 0x0000000400047308 */ /* 0x000e220000000800 */
[----:B------:R-:W-:-:S04]  /*2230*/  FFMA.FTZ R18, R0, R18, R22 ;  /* 0x0000001200127223 */ /* 0x000fc80000010016 */
[----:B-1----:R-:W-:-:S06]  /*2240*/  FMUL.FTZ R19, R18, -1.4426950216293334961 ;  /* 0xbfb8aa3b12137820 */ /* 0x002fcc0000410000 */
[----:B------:R-:W1:Y:S01]  /*2250*/  MUFU.EX2 R19, R19 ;  /* 0x0000001300137308 */ /* 0x000e620000000800 */
[----:B0-----:R-:W-:-:S07]  /*2260*/  FADD.FTZ R4, R4, 1 ;  /* 0x3f80000004047421 */ /* 0x001fce0000010000 */
[----:B------:R-:W0:Y:S01]  /*2270*/  MUFU.RCP R4, R4 ;  /* 0x0000000400047308 */ /* 0x000e220000001000 */
[----:B-1----:R-:W-:-:S07]  /*2280*/  FADD.FTZ R19, R19, 1 ;  /* 0x3f80000013137421 */ /* 0x002fce0000010000 */
[----:B------:R1:W3:Y:S01]  /*2290*/  MUFU.RCP R53, R19 ;  /* 0x0000001300357308 */ /* 0x0002e20000001000 */
[----:B0-----:R-:W-:Y:S01]  /*22a0*/  FMUL.FTZ R45, R45, R4 ;  /* 0x000000042d2d7220 */ /* 0x001fe20000410000 */
[----:B-1----:R-:W-:Y:S01]  /*22b0*/  FMUL.FTZ R19, R21, R34 ;  /* 0x0000002215137220 */ /* 0x002fe20000410000 */
[----:B------:R-:W-:-:S03]  /*22c0*/  LEA R4, P0, R5, UR8, 0x1 ;  /* 0x0000000805047c11 */ /* 0x000fc6000f8008ff */
[----:B------:R-:W-:Y:S01]  /*22d0*/  FFMA.FTZ R19, R43, R19, R41 ;  /* 0x000000132b137223 */ /* 0x000fe20000010029 */
[----:B------:R-:W-:Y:S01]  /*22e0*/  LEA.HI.X R5, R5, UR9, R58, 0x1, P0 ;  /* 0x0000000905057c11 */ /* 0x000fe200080f0c3a */
[----:B---3--:R-:W-:Y:S02]  /*22f0*/  FMUL.FTZ R34, R18, R53 ;  /* 0x0000003512227220 */ /* 0x008fe40000410000 */
[----:B------:R-:W-:-:S06]  /*2300*/  FMUL.FTZ R18, R19, -1.4426950216293334961 ;  /* 0xbfb8aa3b13127820 */ /* 0x000fcc0000410000 */
[----:B------:R-:W0:Y:S02]  /*2310*/  MUFU.EX2 R18, R18 ;  /* 0x0000001200127308 */ /* 0x000e240000000800 */
[----:B0-----:R-:W-:-:S06]  /*2320*/  FADD.FTZ R18, R18, 1 ;  /* 0x3f80000012127421 */ /* 0x001fcc0000010000 */
[----:B------:R0:W1:Y:S02]  /*2330*/  MUFU.RCP R53, R18 ;  /* 0x0000001200357308 */ /* 0x0000640000001000 */
[----:B0-----:R-:W-:-:S04]  /*2340*/  FMUL.FTZ R18, R21, R52 ;  /* 0x0000003415127220 */ /* 0x001fc80000410000 */
[----:B------:R-:W-:Y:S01]  /*2350*/  FFMA.FTZ R18, R23, R18, R42 ;  /* 0x0000001217127223 */ /* 0x000fe2000001002a */
[----:B-1----:R-:W-:-:S03]  /*2360*/  FMUL.FTZ R52, R19, R53 ;  /* 0x0000003513347220 */ /* 0x002fc60000410000 */
[----:B------:R-:W-:-:S06]  /*2370*/  FMUL.FTZ R19, R18, -1.4426950216293334961 ;  /* 0xbfb8aa3b12137820 */ /* 0x000fcc0000410000 */
[----:B------:R-:W0:Y:S02]  /*2380*/  MUFU.EX2 R19, R19 ;  /* 0x0000001300137308 */ /* 0x000e240000000800 */
[----:B0-----:R-:W-:-:S06]  /*2390*/  FADD.FTZ R19, R19, 1 ;  /* 0x3f80000013137421 */ /* 0x001fcc0000010000 */
[----:B------:R0:W1:Y:S02]  /*23a0*/  MUFU.RCP R53, R19 ;  /* 0x0000001300357308 */ /* 0x0000640000001000 */
[----:B0-----:R-:W-:-:S04]  /*23b0*/  FMUL.FTZ R19, R21, R35 ;  /* 0x0000002315137220 */ /* 0x001fc80000410000 */
[----:B------:R-:W-:Y:S01]  /*23c0*/  FFMA.FTZ R19, R38, R19, R39 ;  /* 0x0000001326137223 */ /* 0x000fe20000010027 */
[----:B-1----:R-:W-:-:S03]  /*23d0*/  FMUL.FTZ R35, R18, R53 ;  /* 0x0000003512237220 */ /* 0x002fc60000410000 */
[----:B------:R-:W-:Y:S01]  /*23e0*/  FMUL.FTZ R18, R19, -1.4426950216293334961 ;  /* 0xbfb8aa3b13127820 */ /* 0x000fe20000410000 */
[----:B------:R-:W-:-:S04]  /*23f0*/  FADD.FTZ R53, R51, -R20 ;  /* 0x8000001433357221 */ /* 0x000fc80000010000 */
[----:B------:R-:W-:Y:S01]  /*2400*/  FMUL.FTZ R53, R21, R53 ;  /* 0x0000003515357220 */ /* 0x000fe20000410000 */
[----:B------:R-:W0:Y:S03]  /*2410*/  MUFU.EX2 R18, R18 ;  /* 0x0000001200127308 */ /* 0x000e260000000800 */
[----:B------:R-:W-:Y:S01]  /*2420*/  FFMA.FTZ R53, R0, R53, R22 ;  /* 0x0000003500357223 */ /* 0x000fe20000010016 */
[----:B0-----:R-:W-:-:S06]  /*2430*/  FADD.FTZ R18, R18, 1 ;  /* 0x3f80000012127421 */ /* 0x001fcc0000010000 */
[----:B------:R-:W0:Y:S02]  /*2440*/  MUFU.RCP R18, R18 ;  /* 0x0000001200127308 */ /* 0x000e240000001000 */
[----:B0-----:R-:W-:Y:S01]  /*2450*/  FMUL.FTZ R51, R19, R18 ;  /* 0x0000001213337220 */ /* 0x001fe20000410000 */
[----:B------:R-:W-:-:S04]  /*2460*/  LEA R18, P0, R6, UR8, 0x1 ;  /* 0x0000000806127c11 */ /* 0x000fc8000f8008ff */
[----:B------:R-:W-:Y:S01]  /*2470*/  LEA.HI.X R19, R6, UR9, R59, 0x1, P0 ;  /* 0x0000000906137c11 */ /* 0x000fe200080f0c3b */
[----:B------:R-:W-:Y:S01]  /*2480*/  FMUL.FTZ R6, R53, -1.4426950216293334961 ;  /* 0xbfb8aa3b35067820 */ /* 0x000fe20000410000 */
[----:B------:R-:W3:Y:S04]  /*2490*/  LDL.LU R59, [R1+0x4] ;  /* 0x00000400013b7983 */ /* 0x000ee80000300800 */
[----:B------:R-:W4:Y:S01]  /*24a0*/  LDL.LU R58, [R1+0x8] ;  /* 0x00000800013a7983 */ /* 0x000f220000300800 */
        /* <DEDUP_REMOVED lines=10> */
[----:B0-----:R-:W-:Y:S01]  /*2550*/  FFMA.FTZ R53, R23, R50, R42 ;  /* 0x0000003217357223 */ /* 0x001fe2000001002a */
        /* <DEDUP_REMOVED lines=11> */
[----:B------:R-:W0:Y:S02]  /*2610*/  MUFU.EX2 R53, R53 ;  /* 0x0000003500357308 */ /* 0x000e240000000800 */
[----:B0-----:R-:W-:-:S06]  /*2620*/  FADD.FTZ R53, R53, 1 ;  /* 0x3f80000035357421 */ /* 0x001fcc0000010000 */
[----:B------:R-:W0:Y:S02]  /*2630*/  MUFU.RCP R53, R53 ;  /* 0x0000003500357308 */ /* 0x000e240000001000 */
[----:B0-----:R-:W-:Y:S01]  /*2640*/  FMUL.FTZ R49, R6, R53 ;  /* 0x0000003506317220 */ /* 0x001fe20000410000 */
[----:B------:R-:W-:Y:S01]  /*2650*/  FFMA.FTZ R53, R0, R54, R22 ;  /* 0x0000003600357223 */ /* 0x000fe20000010016 */
[----:B------:R-:W-:-:S03]  /*2660*/  LEA R6, P0, R7, UR8, 0x1 ;  /* 0x0000000807067c11 */ /* 0x000fc6000f8008ff */
[----:B------:R-:W-:Y:S01]  /*2670*/  FMUL.FTZ R54, R53, -1.4426950216293334961 ;  /* 0xbfb8aa3b35367820 */ /* 0x000fe20000410000 */
[----:B------:R-:W-:-:S05]  /*2680*/  LEA.HI.X R7, R7, UR9, R60, 0x1, P0 ;  /* 0x0000000907077c11 */ /* 0x000fca00080f0c3c */
        /* <DEDUP_REMOVED lines=8> */
[----:B------:R-:W0:Y:S02]  /*2710*/  MUFU.RCP R53, R53 ;  /* 0x0000003500357308 */ /* 0x000e240000001000 */
[----:B0-----:R-:W-:Y:S01]  /*2720*/  FMUL.FTZ R53, R54, R53 ;  /* 0x0000003536357220 */ /* 0x001fe20000410000 */
[----:B------:R-:W-:-:S06]  /*2730*/  FMUL.FTZ R54, R12, -1.4426950216293334961 ;  /* 0xbfb8aa3b0c367820 */ /* 0x000fcc0000410000 */
[----:B------:R-:W0:Y:S02]  /*2740*/  MUFU.EX2 R54, R54 ;  /* 0x0000003600367308 */ /* 0x000e240000000800 */
[----:B0-----:R-:W-:-:S06]  /*2750*/  FADD.FTZ R54, R54, 1 ;  /* 0x3f80000036367421 */ /* 0x001fcc0000010000 */
[----:B------:R0:W1:Y:S02]  /*2760*/  MUFU.RCP R55, R54 ;  /* 0x0000003600377308 */ /* 0x0000640000001000 */
[----:B0-----:R-:W-:Y:S01]  /*2770*/  FFMA.FTZ R54, R38, R27, R39 ;  /* 0x0000001b26367223 */ /* 0x001fe20000010027 */
        /* <DEDUP_REMOVED lines=19> */
[----:B------:R-:W-:-:S05]  /*28b0*/  FFMA.FTZ R56, R38, R25, R39 ;  /* 0x0000001926387223 */ /* 0x000fca0000010027 */
[----:B------:R-:W0:Y:S02]  /*28c0*/  MUFU.EX2 R55, R55 ;  /* 0x0000003700377308 */ /* 0x000e240000000800 */
        /* <DEDUP_REMOVED lines=8> */
[----:B------:R-:W-:Y:S01]  /*2950*/  FMUL.FTZ R8, R56, -1.4426950216293334961 ;  /* 0xbfb8aa3b38087820 */ /* 0x000fe20000410000 */
[----:B------:R-:W-:-:S04]  /*2960*/  FADD.FTZ R14, R15, -R20 ;  /* 0x800000140f0e7221 */ /* 0x000fc80000010000 */
[----:B------:R-:W-:Y:S01]  /*2970*/  FMUL.FTZ R14, R21, R14 ;  /* 0x0000000e150e7220 */ /* 0x000fe20000410000 */
[----:B------:R-:W0:Y:S03]  /*2980*/  MUFU.EX2 R8, R8 ;  /* 0x0000000800087308 */ /* 0x000e260000000800 */
[----:B------:R-:W-:-:S04]  /*2990*/  FFMA.FTZ R14, R0, R14, R22 ;  /* 0x0000000e000e7223 */ /* 0x000fc80000010016 */
[----:B------:R-:W-:Y:S01]  /*29a0*/  FMUL.FTZ R15, R14, -1.4426950216293334961 ;  /* 0xbfb8aa3b0e0f7820 */ /* 0x000fe20000410000 */
[----:B0-----:R-:W-:-:S05]  /*29b0*/  FADD.FTZ R8, R8, 1 ;  /* 0x3f80000008087421 */ /* 0x001fca0000010000 */
[----:B------:R-:W0:Y:S08]  /*29c0*/  MUFU.EX2 R15, R15 ;  /* 0x0000000f000f7308 */ /* 0x000e300000000800 */
[----:B------:R-:W1:Y:S01]  /*29d0*/  MUFU.RCP R8, R8 ;  /* 0x0000000800087308 */ /* 0x000e620000001000 */
[----:B------:R-:W-:Y:S01]  /*29e0*/  SHF.L.U32 R30, R30, 0x10, RZ ;  /* 0x000000101e1e7819 */ /* 0x000fe200000006ff */
[----:B0-----:R-:W-:Y:S01]  /*29f0*/  FADD.FTZ R15, R15, 1 ;  /* 0x3f8000000f0f7421 */ /* 0x001fe20000010000 */
[----:B-1----:R-:W-:Y:S01]  /*2a00*/  FMUL.FTZ R56, R56, R8 ;  /* 0x0000000838387220 */ /* 0x002fe20000410000 */
[----:B------:R-:W-:-:S04]  /*2a10*/  LEA R8, P0, R9, UR8, 0x1 ;  /* 0x0000000809087c11 */ /* 0x000fc8000f8008ff */
[----:B--2---:R-:W-:Y:S02]  /*2a20*/  LEA.HI.X R9, R9, UR9, R57, 0x1, P0 ;  /* 0x0000000909097c11 */ /* 0x004fe400080f0c39 */
[----:B------:R0:W1:Y:S01]  /*2a30*/  MUFU.RCP R57, R15 ;  /* 0x0000000f00397308 */ /* 0x0000620000001000 */
[----:B------:R-:W-:-:S04]  /*2a40*/  FADD.FTZ R30, -R20, R30 ;  /* 0x0000001e141e7221 */ /* 0x000fc80000010100 */
[----:B0-----:R-:W-:-:S04]  /*2a50*/  FMUL.FTZ R15, R21, R30 ;  /* 0x0000001e150f7220 */ /* 0x001fc80000410000 */
[----:B------:R-:W-:Y:S01]  /*2a60*/  FFMA.FTZ R15, R43, R15, R41 ;  /* 0x0000000f2b0f7223 */ /* 0x000fe20000010029 */
[----:B-1----:R-:W-:-:S03]  /*2a70*/  FMUL.FTZ R30, R14, R57 ;  /* 0x000000390e1e7220 */ /* 0x002fc60000410000 */
[----:B------:R-:W-:-:S06]  /*2a80*/  FMUL.FTZ R14, R15, -1.4426950216293334961 ;  /* 0xbfb8aa3b0f0e7820 */ /* 0x000fcc0000410000 */
[----:B------:R-:W0:Y:S01]  /*2a90*/  MUFU.EX2 R14, R14 ;  /* 0x0000000e000e7308 */ /* 0x000e220000000800 */
[--C-:B------:R-:W-:Y:S01]  /*2aa0*/  FADD.FTZ R46, R46, -R20.reuse ;  /* 0x800000142e2e7221 */ /* 0x100fe20000010000 */
[----:B------:R-:W-:-:S03]  /*2ab0*/  FADD.FTZ R47, R47, -R20 ;  /* 0x800000142f2f7221 */ /* 0x000fc60000010000 */
[----:B------:R-:W-:Y:S01]  /*2ac0*/  FMUL.FTZ R46, R21, R46 ;  /* 0x0000002e152e7220 */ /* 0x000fe20000410000 */
[----:B0-----:R-:W-:-:S06]  /*2ad0*/  FADD.FTZ R14, R14, 1 ;  /* 0x3f8000000e0e7421 */ /* 0x001fcc0000010000 */
[----:B------:R-:W0:Y:S01]  /*2ae0*/  MUFU.RCP R14, R14 ;  /* 0x0000000e000e7308 */ /* 0x000e220000001000 */
[----:B------:R-:W-:Y:S01]  /*2af0*/  FMUL.FTZ R47, R21, R47 ;  /* 0x0000002f152f7220 */ /* 0x000fe20000410000 */
[----:B------:R-:W-:-:S03]  /*2b00*/  FFMA.FTZ R46, R23, R46, R42 ;  /* 0x0000002e172e7223 */ /* 0x000fc6000001002a */
[----:B------:R-:W-:Y:S01]  /*2b10*/  FFMA.FTZ R0, R0, R47, R22 ;  /* 0x0000002f00007223 */ /* 0x000fe20000010016 */
[----:B------:R-:W-:Y:S01]  /*2b20*/  FMUL.FTZ R47, R46, -1.4426950216293334961 ;  /* 0xbfb8aa3b2e2f7820 */ /* 0x000fe20000410000 */
[----:B0-----:R-:W-:-:S03]  /*2b30*/  FMUL.FTZ R22, R15, R14 ;  /* 0x0000000e0f167220 */ /* 0x001fc60000410000 */
[----:B------:R-:W0:Y:S01]  /*2b40*/  MUFU.EX2 R14, R47 ;  /* 0x0000002f000e7308 */ /* 0x000e220000000800 */
[----:B------:R-:W-:-:S05]  /*2b50*/  SHF.L.U32 R15, R32, 0x10, RZ ;  /* 0x00000010200f7819 */ /* 0x000fca00000006ff */
[----:B------:R-:W-:-:S04]  /*2b60*/  FADD.FTZ R32, -R20, R15 ;  /* 0x0000000f14207221 */ /* 0x000fc80000010100 */
[----:B------:R-:W-:-:S04]  /*2b70*/  FMUL.FTZ R32, R21, R32 ;  /* 0x0000002015207220 */ /* 0x000fc80000410000 */
[----:B------:R-:W-:Y:S01]  /*2b80*/  FFMA.FTZ R41, R43, R32, R41 ;  /* 0x000000202b297223 */ /* 0x000fe20000010029 */
[----:B0-----:R-:W-:Y:S01]  /*2b90*/  FADD.FTZ R32, R14, 1 ;  /* 0x3f8000000e207421 */ /* 0x001fe20000010000 */
[----:B------:R-:W-:-:S03]  /*2ba0*/  SHF.L.U32 R31, R31, 0x10, RZ ;  /* 0x000000101f1f7819 */ /* 0x000fc600000006ff */
[----:B------:R0:W1:Y:S02]  /*2bb0*/  MUFU.RCP R15, R32 ;  /* 0x00000020000f7308 */ /* 0x0000640000001000 */
[----:B------:R-:W-:-:S04]  /*2bc0*/  FADD.FTZ R14, -R20, R31 ;  /* 0x0000001f140e7221 */ /* 0x000fc80000010100 */
[----:B------:R-:W-:Y:S01]  /*2bd0*/  FMUL.FTZ R14, R21, R14 ;  /* 0x0000000e150e7220 */ /* 0x000fe20000410000 */
[----:B------:R-:W-:-:S03]  /*2be0*/  SHF.L.U32 R33, R33, 0x10, RZ ;  /* 0x0000001021217819 */ /* 0x000fc600000006ff */
[----:B------:R-:W-:Y:S01]  /*2bf0*/  FFMA.FTZ R14, R38, R14, R39 ;  /* 0x0000000e260e7223 */ /* 0x000fe20000010027 */
[----:B------:R-:W-:Y:S01]  /*2c00*/  FMUL.FTZ R31, R0, -1.4426950216293334961 ;  /* 0xbfb8aa3b001f7820 */ /* 0x000fe20000410000 */
[----:B0-----:R-:W-:Y:S01]  /*2c10*/  FADD.FTZ R32, -R20, R33 ;  /* 0x0000002114207221 */ /* 0x001fe20000010100 */
[----:B-1----:R-:W-:Y:S01]  /*2c20*/  FMUL.FTZ R46, R46, R15 ;  /* 0x0000000f2e2e7220 */ /* 0x002fe20000410000 */
[----:B------:R-:W-:Y:S01]  /*2c30*/  FMUL.FTZ R15, R14, -1.4426950216293334961 ;  /* 0xbfb8aa3b0e0f7820 */ /* 0x000fe20000410000 */
[----:B------:R-:W-:Y:S01]  /*2c40*/  FADD.FTZ R48, R48, -R20 ;  /* 0x8000001430307221 */ /* 0x000fe20000010000 */
[C---:B------:R-:W-:Y:S01]  /*2c50*/  FMUL.FTZ R32, R21.reuse, R32 ;  /* 0x0000002015207220 */ /* 0x040fe20000410000 */
[----:B------:R-:W0:Y:S02]  /*2c60*/  MUFU.EX2 R31, R31 ;  /* 0x0000001f001f7308 */ /* 0x000e240000000800 */
[----:B------:R-:W-:Y:S01]  /*2c70*/  FMUL.FTZ R48, R21, R48 ;  /* 0x0000003015307220 */ /* 0x000fe20000410000 */
[----:B------:R-:W-:-:S05]  /*2c80*/  FFMA.FTZ R38, R38, R32, R39 ;  /* 0x0000002026267223 */ /* 0x000fca0000010027 */
[----:B------:R-:W1:Y:S01]  /*2c90*/  MUFU.EX2 R15, R15 ;  /* 0x0000000f000f7308 */ /* 0x000e620000000800 */
[----:B------:R-:W-:Y:S01]  /*2ca0*/  FFMA.FTZ R23, R23, R48, R42 ;  /* 0x0000003017177223 */ /* 0x000fe2000001002a */
[----:B------:R-:W-:Y:S01]  /*2cb0*/  FMUL.FTZ R20, R41, -1.4426950216293334961 ;  /* 0xbfb8aa3b29147820 */ /* 0x000fe20000410000 */
[----:B------:R-:W-:Y:S02]  /*2cc0*/  FMUL.FTZ R21, R38, -1.4426950216293334961 ;  /* 0xbfb8aa3b26157820 */ /* 0x000fe40000410000 */
[----:B------:R-:W-:-:S03]  /*2cd0*/  FMUL.FTZ R33, R23, -1.4426950216293334961 ;  /* 0xbfb8aa3b17217820 */ /* 0x000fc60000410000 */
[----:B------:R-:W2:Y:S01]  /*2ce0*/  MUFU.EX2 R20, R20 ;  /* 0x0000001400147308 */ /* 0x000ea20000000800 */
[----:B0-----:R-:W-:-:S07]  /*2cf0*/  FADD.FTZ R31, R31, 1 ;  /* 0x3f8000001f1f7421 */ /* 0x001fce0000010000 */
[----:B------:R-:W0:Y:S01]  /*2d00*/  MUFU.EX2 R32, R33 ;  /* 0x0000002100207308 */ /* 0x000e220000000800 */
[----:B-1----:R-:W-:-:S07]  /*2d10*/  FADD.FTZ R43, R15, 1 ;  /* 0x3f8000000f2b7421 */ /* 0x002fce0000010000 */
[----:B------:R-:W1:Y:S08]  /*2d20*/  MUFU.EX2 R21, R21 ;  /* 0x0000001500157308 */ /* 0x000e700000000800 */
[----:B------:R-:W5:Y:S01]  /*2d30*/  MUFU.RCP R39, R43 ;  /* 0x0000002b00277308 */ /* 0x000f620000001000 */
[----:B--2---:R-:W-:Y:S01]  /*2d40*/  FADD.FTZ R42, R20, 1 ;  /* 0x3f800000142a7421 */ /* 0x004fe20000010000 */
[----:B0-----:R-:W-:-:S06]  /*2d50*/  FADD.FTZ R32, R32, 1 ;  /* 0x3f80000020207421 */ /* 0x001fcc0000010000 */
[----:B------:R-:W0:Y:S01]  /*2d60*/  MUFU.RCP R31, R31 ;  /* 0x0000001f001f7308 */ /* 0x000e220000001000 */
[----:B-1----:R-:W-:Y:S01]  /*2d70*/  FADD.FTZ R33, R21, 1 ;  /* 0x3f80000015217421 */ /* 0x002fe20000010000 */
[----:B------:R-:W-:Y:S02]  /*2d80*/  LEA R20, P1, R11, UR8, 0x1 ;  /* 0x000000080b147c11 */ /* 0x000fe4000f8208ff */
[----:B------:R-:W-:-:S04]  /*2d90*/  F2FP.BF16.F32.PACK_AB R37, R44, R37 ;  /* 0x000000252c25723e */ /* 0x000fc800000010ff */
[----:B------:R-:W1:Y:S01]  /*2da0*/  MUFU.RCP R42, R42 ;  /* 0x0000002a002a7308 */ /* 0x000e620000001000 */
[----:B-----5:R-:W-:Y:S01]  /*2db0*/  FMUL.FTZ R39, R14, R39 ;  /* 0x000000270e277220 */ /* 0x020fe20000410000 */
[----:B------:R-:W-:Y:S02]  /*2dc0*/  LEA R14, P0, R10, UR8, 0x1 ;  /* 0x000000080a0e7c11 */ /* 0x000fe4000f8008ff */
[----:B------:R-:W-:-:S04]  /*2dd0*/  F2FP.BF16.F32.PACK_AB R36, R45, R36 ;  /* 0x000000242d24723e */ /* 0x000fc800000010ff */
[----:B------:R-:W2:Y:S01]  /*2de0*/  MUFU.RCP R32, R32 ;  /* 0x0000002000207308 */ /* 0x000ea20000001000 */
[----:B0-----:R-:W-:Y:S01]  /*2df0*/  FMUL.FTZ R31, R0, R31 ;  /* 0x0000001f001f7220 */ /* 0x001fe20000410000 */
[----:B---3--:R-:W-:-:S06]  /*2e00*/  LEA.HI.X R15, R10, UR9, R59, 0x1, P0 ;  /* 0x000000090a0f7c11 */ /* 0x008fcc00080f0c3b */
[----:B------:R-:W0:Y:S01]  /*2e10*/  MUFU.RCP R33, R33 ;  /* 0x0000002100217308 */ /* 0x000e220000001000 */
[----:B----4-:R-:W-:Y:S02]  /*2e20*/  LEA.HI.X R21, R11, UR9, R58, 0x1, P1 ;  /* 0x000000090b157c11 */ /* 0x010fe400088f0c3a */
[----:B------:R-:W-:Y:S02]  /*2e30*/  F2FP.BF16.F32.PACK_AB R34, R52, R34 ;  /* 0x000000223422723e */ /* 0x000fe400000010ff */
[----:B------:R-:W-:Y:S01]  /*2e40*/  F2FP.BF16.F32.PACK_AB R35, R51, R35 ;  /* 0x000000233323723e */ /* 0x000fe200000010ff */
[----:B------:R-:W-:Y:S01]  /*2e50*/  STG.E.U16 desc[UR6][R16.64+0x4], R40 ;  /* 0x0000042810007986 */ /* 0x000fe2000c101506 */
[----:B------:R-:W-:Y:S02]  /*2e60*/  PRMT R0, R40, 0x7632, R0 ;  /* 0x0000763228007816 */ /* 0x000fe40000000000 */
[----:B------:R-:W-:Y:S02]  /*2e70*/  F2FP.BF16.F32.PACK_AB R28, R50, R28 ;  /* 0x0000001c321c723e */ /* 0x000fe400000010ff */
[----:B------:R-:W-:-:S02]  /*2e80*/  F2FP.BF16.F32.PACK_AB R29, R49, R29 ;  /* 0x0000001d311d723e */ /* 0x000fc400000010ff */
[----:B------:R-:W-:Y:S02]  /*2e90*/  PRMT R10, R37, 0x7632, R10 ;  /* 0x00007632250a7816 */ /* 0x000fe4000000000a */
[----:B------:R-:W-:Y:S01]  /*2ea0*/  PRMT R11, R36, 0x7632, R11 ;  /* 0x00007632240b7816 */ /* 0x000fe2000000000b */
[----:B------:R3:W-:Y:S01]  /*2eb0*/  STG.E.U16 desc[UR6][R16.64+0x6], R0 ;  /* 0x0000060010007986 */ /* 0x0007e2000c101506 */
[----:B------:R-:W-:Y:S02]  /*2ec0*/  F2FP.BF16.F32.PACK_AB R26, R53, R26 ;  /* 0x0000001a351a723e */ /* 0x000fe400000010ff */
[----:B------:R-:W-:Y:S01]  /*2ed0*/  F2FP.BF16.F32.PACK_AB R27, R54, R27 ;  /* 0x0000001b361b723e */ /* 0x000fe200000010ff */
[----:B------:R-:W-:Y:S01]  /*2ee0*/  STG.E.U16 desc[UR6][R4.64], R37 ;  /* 0x0000002504007986 */ /* 0x000fe2000c101506 */
[----:B------:R-:W-:Y:S01]  /*2ef0*/  F2FP.BF16.F32.PACK_AB R24, R55, R24 ;  /* 0x000000183718723e */ /* 0x000fe200000010ff */
[----:B-1----:R-:W-:Y:S01]  /*2f00*/  FMUL.FTZ R42, R41, R42 ;  /* 0x0000002a292a7220 */ /* 0x002fe20000410000 */
[----:B--2---:R-:W-:Y:S01]  /*2f10*/  FMUL.FTZ R32, R23, R32 ;  /* 0x0000002017207220 */ /* 0x004fe20000410000 */
[----:B------:R1:W-:Y:S01]  /*2f20*/  STG.E.U16 desc[UR6][R4.64+0x2], R10 ;  /* 0x0000020a04007986 */ /* 0x0003e2000c101506 */
[----:B0-----:R-:W-:Y:S01]  /*2f30*/  FMUL.FTZ R33, R38, R33 ;  /* 0x0000002126217220 */ /* 0x001fe20000410000 */
[----:B------:R-:W-:Y:S01]  /*2f40*/  F2FP.BF16.F32.PACK_AB R25, R56, R25 ;  /* 0x000000193819723e */ /* 0x000fe200000010ff */
[----:B------:R-:W-:Y:S01]  /*2f50*/  ULDC.64 UR8, c[0x0][0x238] ;  /* 0x00008e0000087ab9 */ /* 0x000fe20000000a00 */
[----:B------:R-:W-:Y:S01]  /*2f60*/  STG.E.U16 desc[UR6][R4.64+0x4], R36 ;  /* 0x0000042404007986 */ /* 0x000fe2000c101506 */
[----:B---3--:R-:W-:-:S03]  /*2f70*/  PRMT R0, R34, 0x7632, R0 ;  /* 0x0000763222007816 */ /* 0x008fc60000000000 */
[----:B------:R0:W-:Y:S01]  /*2f80*/  STG.E.U16 desc[UR6][R4.64+0x6], R11 ;  /* 0x0000060b04007986 */ /* 0x0001e2000c101506 */
[----:B------:R-:W-:-:S03]  /*2f90*/  F2FP.BF16.F32.PACK_AB R22, R22, R30 ;  /* 0x0000001e1616723e */ /* 0x000fc600000010ff */
[----:B------:R-:W-:Y:S01]  /*2fa0*/  STG.E.U16 desc[UR6][R18.64], R34 ;  /* 0x0000002212007986 */ /* 0x000fe2000c101506 */
[----:B-1----:R-:W-:Y:S02]  /*2fb0*/  PRMT R10, R29, 0x7632, R10 ;  /* 0x000076321d0a7816 */ /* 0x002fe4000000000a */
[----:B0-----:R-:W-:Y:S02]  /*2fc0*/  PRMT R5, R35, 0x7632, R5 ;  /* 0x0000763223057816 */ /* 0x001fe40000000005 */
[----:B------:R-:W-:Y:S01]  /*2fd0*/  PRMT R4, R28, 0x7632, R4 ;  /* 0x000076321c047816 */ /* 0x000fe20000000004 */
[----:B------:R0:W-:Y:S01]  /*2fe0*/  STG.E.U16 desc[UR6][R18.64+0x2], R0 ;  /* 0x0000020012007986 */ /* 0x0001e2000c101506 */
[----:B------:R-:W-:-:S03]  /*2ff0*/  F2FP.BF16.F32.PACK_AB R39, R39, R46 ;  /* 0x0000002e2727723e */ /* 0x000fc600000010ff */
[----:B------:R-:W-:Y:S04]  /*3000*/  STG.E.U16 desc[UR6][R18.64+0x4], R35 ;  /* 0x0000042312007986 */ /* 0x000fe8000c101506 */
[----:B------:R1:W-:Y:S01]  /*3010*/  STG.E.U16 desc[UR6][R18.64+0x6], R5 ;  /* 0x0000060512007986 */ /* 0x0003e2000c101506 */
[----:B------:R-:W-:-:S03]  /*3020*/  F2FP.BF16.F32.PACK_AB R31, R42, R31 ;  /* 0x0000001f2a1f723e */ /* 0x000fc600000010ff */
[----:B------:R2:W-:Y:S01]  /*3030*/  STG.E.U16 desc[UR6][R6.64+0x2], R4 ;  /* 0x0000020406007986 */ /* 0x0005e2000c101506 */
[----:B0-----:R-:W-:Y:S02]  /*3040*/  PRMT R0, R26, 0x7632, R0 ;  /* 0x000076321a007816 */ /* 0x001fe40000000000 */
[----:B------:R-:W-:Y:S01]  /*3050*/  F2FP.BF16.F32.PACK_AB R32, R33, R32 ;  /* 0x000000202120723e */ /* 0x000fe200000010ff */
[----:B------:R-:W-:Y:S01]  /*3060*/  STG.E.U16 desc[UR6][R6.64], R28 ;  /* 0x0000001c06007986 */ /* 0x000fe2000c101506 */
[----:B-1----:R-:W-:-:S03]  /*3070*/  PRMT R5, R27, 0x7632, R5 ;  /* 0x000076321b057816 */ /* 0x002fc60000000005 */
[----:B------:R-:W-:Y:S01]  /*3080*/  STG.E.U16 desc[UR6][R6.64+0x4], R29 ;  /* 0x0000041d06007986 */ /* 0x000fe2000c101506 */
[----:B--2---:R-:W-:-:S03]  /*3090*/  PRMT R4, R24, 0x7632, R4 ;  /* 0x0000763218047816 */ /* 0x004fc60000000004 */
[----:B------:R0:W-:Y:S01]  /*30a0*/  STG.E.U16 desc[UR6][R6.64+0x6], R10 ;  /* 0x0000060a06007986 */ /* 0x0001e2000c101506 */
[----:B------:R-:W-:-:S03]  /*30b0*/  IADD3 R2, P0, R2, 0x2, RZ ;  /* 0x0000000202027810 */ /* 0x000fc60007f1e0ff */
[----:B------:R-:W-:Y:S04]  /*30c0*/  STG.E.U16 desc[UR6][R12.64], R26 ;  /* 0x0000001a0c007986 */ /* 0x000fe8000c101506 */
[----:B------:R1:W-:Y:S04]  /*30d0*/  STG.E.U16 desc[UR6][R12.64+0x2], R0 ;  /* 0x000002000c007986 */ /* 0x0003e8000c101506 */
[----:B------:R-:W-:Y:S01]  /*30e0*/  STG.E.U16 desc[UR6][R12.64+0x4], R27 ;  /* 0x0000041b0c007986 */ /* 0x000fe2000c101506 */
[----:B0-----:R-:W-:Y:S02]  /*30f0*/  PRMT R6, R25, 0x7632, R6 ;  /* 0x0000763219067816 */ /* 0x001fe40000000006 */
[----:B------:R-:W-:Y:S01]  /*3100*/  PRMT R7, R22, 0x7632, R7 ;  /* 0x0000763216077816 */ /* 0x000fe20000000007 */
[----:B------:R-:W-:Y:S01]  /*3110*/  STG.E.U16 desc[UR6][R12.64+0x6], R5 ;  /* 0x000006050c007986 */ /* 0x000fe2000c101506 */
[----:B------:R-:W-:-:S03]  /*3120*/  PRMT R10, R31, 0x7632, R10 ;  /* 0x000076321f0a7816 */ /* 0x000fc6000000000a */
[----:B------:R0:W-:Y:S01]  /*3130*/  STG.E.U16 desc[UR6][R8.64+0x2], R4 ;  /* 0x0000020408007986 */ /* 0x0001e2000c101506 */
[----:B-1----:R-:W-:-:S03]  /*3140*/  PRMT R0, R39, 0x7632, R0 ;  /* 0x0000763227007816 */ /* 0x002fc60000000000 */
        /* <DEDUP_REMOVED lines=14> */
[----:B------:R-:W-:Y:S01]  /*3230*/  ISETP.GE.AND.EX P0, PT, R3, UR9, PT, P0 ;  /* 0x0000000903007c0c */ /* 0x000fe2000bf06300 */
[----:B------:R-:W-:-:S12]  /*3240*/  ULOP3.LUT UR4, UR4, 0x1, URZ, 0x3c, !UPT ;  /* 0x0000000104047892 */ /* 0x000fd8000f8e3c3f */
[----:B-1----:R-:W-:Y:S05]  /*3250*/  @!P0 BRA `(.L_x_1322) ;  /* 0xffffffcc00d88947 */ /* 0x002fea000383ffff */
[----:B------:R-:W-:Y:S05]  /*3260*/  EXIT ;  /* 0x000000000000794d */ /* 0x000fea0003800000 */
.L_x_1323:
        /* <DEDUP_REMOVED lines=9> */
.L_x_2774:


//--------------------- .text._ZN13group_norm_v214gn_cuda_kernelI13__nv_bfloat16Li320ELi1ELi16ELi20ELi4096ELb1ELi64ELi320ELi320ELi4ELb1ELi2ELb0ELb0ENS_16CompileConditionILi900EEEEEvPT_PKS4_S7_S7_flPfS8_Pj --------------------------
	.section	.text._ZN13group_norm_v214gn_cuda_kernelI13__nv_bfloat16Li320ELi1ELi16ELi20ELi4096ELb1ELi64ELi320ELi320ELi4ELb1ELi2ELb0ELb0ENS_16CompileConditionILi900EEEEEvPT_PKS4_S7_S7_flPfS8_Pj,"ax",@progbits
	.align	128
        .global         _ZN13group_norm_v214gn_cuda_kernelI13__nv_bfloat16Li320ELi1ELi16ELi20ELi4096ELb1ELi64ELi320ELi320ELi4ELb1ELi2ELb0ELb0ENS_16CompileConditionILi900EEEEEvPT_PKS4_S7_S7_flPfS8_Pj
        .type           _ZN13group_norm_v214gn_cuda_kernelI13__nv_bfloat16Li320ELi1ELi16ELi20ELi4096ELb1ELi64ELi320ELi320ELi4ELb1ELi2ELb0ELb0ENS_16CompileConditionILi900EEEEEvPT_PKS4_S7_S7_flPfS8_Pj,@function
        .size           _ZN13group_norm_v214gn_cuda_kernelI13__nv_bfloat16Li320ELi1ELi16ELi20ELi4096ELb1ELi64ELi320ELi320ELi4ELb1ELi2ELb0ELb0ENS_16CompileConditionILi900EEEEEvPT_PKS4_S7_S7_flPfS8_Pj,(.L_x_2775 - _ZN13group_norm_v214gn_cuda_kernelI13__nv_bfloat16Li320ELi1ELi16ELi20ELi4096ELb1ELi64ELi320ELi320ELi4ELb1ELi2ELb0ELb0ENS_16CompileConditionILi900EEEEEvPT_PKS4_S7_S7_flPfS8_Pj)
        .other          _ZN13group_norm_v214gn_cuda_kernelI13__nv_bfloat16Li320ELi1ELi16ELi20ELi4096ELb1ELi64ELi320ELi320ELi4ELb1ELi2ELb0ELb0ENS_16CompileConditionILi900EEEEEvPT_PKS4_S7_S7_flPfS8_Pj,@"STO_CUDA_ENTRY STV_DEFAULT"
_ZN13group_norm_v214gn_cuda_kernelI13__nv_bfloat16Li320ELi1ELi16ELi20ELi4096ELb1ELi64ELi320ELi320ELi4ELb1ELi2ELb0ELb0ENS_16CompileConditionILi900EEEEEvPT_PKS4_S7_S7_flPfS8_Pj:
.text._ZN13group_norm_v214gn_cuda_kernelI13__nv_bfloat16Li320ELi1ELi16ELi20ELi4096ELb1ELi64ELi320ELi320ELi4ELb1ELi2ELb0ELb0ENS_16CompileConditionILi900EEEEEvPT_PKS4_S7_S7_flPfS8_Pj:
        /* <DEDUP_REMOVED lines=11> */
[----:B------:R-:W-:Y:S02]  /*00b0*/  MOV R13, 0x7fffffc1 ;  /* 0x7fffffc1000d7802 */ /* 0x000fe40000000f00 */
[----:B------:R-:W-:Y:S02]  /*00c0*/  ISETP.EQ.U32.AND P2, PT, RZ, UR8, PT ;  /* 0x00000008ff007c0c */ /* 0x000fe4000bf42070 */
[----:B------:R-:W-:Y:S01]  /*00d0*/  MOV R15, UR10 ;  /* 0x0000000a000f7c02 */ /* 0x000fe20008000f00 */
[----:B-1----:R-:W-:-:S02]  /*00e0*/  ULEA UR6, UR5, UR4, 0x18 ;  /* 0x0000000405067291 */ /* 0x002fc4000f8ec03f */
[----:B------:R-:W-:-:S04]  /*00f0*/  UIADD3 UR4, UR4, 0xc80, URZ ;  /* 0x00000c8004047890 */ /* 0x000fc8000fffe03f */
[----:B------:R-:W-:Y:S01]  /*0100*/  MOV R11, UR6 ;  /* 0x00000006000b7c02 */ /* 0x000fe20008000f00 */
[----:B0-----:R-:W-:Y:S01]  /*0110*/  IMAD.WIDE.U32 R2, R12, -0x33333333, RZ ;  /* 0xcccccccd0c027825 */ /* 0x001fe200078e00ff */
[--C-:B------:R-:W-:Y:S01]  /*0120*/  SHF.R.U32.HI R5, RZ, 0x2, R12.reuse ;  /* 0x00000002ff057819 */ /* 0x100fe2000001160c */
[----:B------:R-:W-:Y:S01]  /*0130*/  ULDC.64 UR6, c[0x0][0x250] ;  /* 0x0000940000067ab9 */ /* 0x000fe20000000a00 */
[----:B------:R-:W-:Y:S01]  /*0140*/  ULEA UR4, UR5, UR4, 0x18 ;  /* 0x0000000405047291 */ /* 0x000fe2000f8ec03f */
[C---:B--2---:R-:W-:Y:S01]  /*0150*/  LOP3.LUT R0, R6.reuse, 0x3f, RZ, 0xc0, !PT ;  /* 0x0000003f06007812 */ /* 0x044fe200078ec0ff */
[----:B------:R-:W-:Y:S01]  /*0160*/  ULEA UR6, UP0, UR10, UR6, 0x2 ;  /* 0x000000060a067291 */ /* 0x000fe2000f80103f */
[----:B------:R-:W-:Y:S02]  /*0170*/  SHF.R.U32.HI R7, RZ, 0x6, R3 ;  /* 0x00000006ff077819 */ /* 0x000fe40000011603 */
[C---:B------:R-:W-:Y:S01]  /*0180*/  SHF.L.U32 R9, R5.reuse, 0x6, RZ ;  /* 0x0000000605097819 */ /* 0x040fe200000006ff */
[----:B------:R-:W-:Y:S01]  /*0190*/  IMAD R5, R5, 0x14, RZ ;  /* 0x0000001405057824 */ /* 0x000fe200078e02ff */
[C---:B------:R-:W-:Y:S01]  /*01a0*/  ISETP.NE.AND P1, PT, R6.reuse, RZ, PT ;  /* 0x000000ff0600720c */ /* 0x040fe20003f25270 */
[----:B------:R-:W-:Y:S01]  /*01b0*/  IMAD R2, R7, -0x50, R12 ;  /* 0xffffffb007027824 */ /* 0x000fe200078e020c */
[----:B------:R-:W-:Y:S01]  /*01c0*/  LOP3.LUT P0, RZ, R6, 0x3f, RZ, 0xc0, !PT ;  /* 0x0000003f06ff7812 */ /* 0x000fe2000780c0ff */
[----:B------:R-:W-:Y:S01]  /*01d0*/  ULEA.HI.X UR7, UR10, UR7, URZ, 0x2, UP0 ;  /* 0x000000070a077291 */ /* 0x000fe200080f143f */
[----:B------:R-:W-:Y:S01]  /*01e0*/  LOP3.LUT R0, R9, 0xffffffc0, R0, 0xe2, !PT ;  /* 0xffffffc009007812 */ /* 0x000fe200078ee200 */
[C---:B------:R-:W-:Y:S01]  /*01f0*/  IMAD R4, R2.reuse, 0x28, R11 ;  /* 0x0000002802047824 */ /* 0x040fe200078e020b */
[C---:B------:R-:W-:Y:S01]  /*0200*/  IADD3 R6, R5.reuse, 0x4, RZ ;  /* 0x0000000405067810 */ /* 0x040fe20007ffe0ff */
[----:B------:R-:W-:Y:S01]  /*0210*/  IMAD.WIDE.U32 R2, R2, -0x33333333, RZ ;  /* 0xcccccccd02027825 */ /* 0x000fe200078e00ff */
[----:B------:R-:W-:-:S02]  /*0220*/  IADD3 R9, R5, 0xc, RZ ;  /* 0x0000000c05097810 */ /* 0x000fc40007ffe0ff */
[----:B------:R-:W-:Y:S02]  /*0230*/  LEA R2, R7, R4, 0x3 ;  /* 0x0000000407027211 */ /* 0x000fe400078e18ff */
[----:B------:R-:W-:Y:S02]  /*0240*/  SHF.L.U32 R8, R3, 0x1, RZ ;  /* 0x0000000103087819 */ /* 0x000fe400000006ff */
[C---:B------:R-:W-:Y:S02]  /*0250*/  IADD3 R7, R5.reuse, 0x8, RZ ;  /* 0x0000000805077810 */ /* 0x040fe40007ffe0ff */
[----:B------:R-:W-:Y:S02]  /*0260*/  SHF.R.U32.HI R3, RZ, 0x2, R5 ;  /* 0x00000002ff037819 */ /* 0x000fe40000011605 */
[----:B------:R-:W-:Y:S02]  /*0270*/  IADD3 R5, R5, 0x10, RZ ;  /* 0x0000001005057810 */ /* 0x000fe40007ffe0ff */
[----:B------:R-:W-:Y:S01]  /*0280*/  SHF.R.U32.HI R6, RZ, 0x2, R6 ;  /* 0x00000002ff067819 */ /* 0x000fe20000011606 */
[----:B------:R-:W-:Y:S01]  /*0290*/  IMAD R3, R3, 0x28, R11 ;  /* 0x0000002803037824 */ /* 0x000fe200078e020b */
[----:B------:R-:W-:-:S02]  /*02a0*/  SHF.R.U32.HI R7, RZ, 0x2, R7 ;  /* 0x00000002ff077819 */ /* 0x000fc40000011607 */
[----:B------:R-:W-:Y:S02]  /*02b0*/  SHF.R.U32.HI R9, RZ, 0x2, R9 ;  /* 0x00000002ff097819 */ /* 0x000fe40000011609 */
[----:B------:R-:W-:Y:S01]  /*02c0*/  SHF.R.U32.HI R10, RZ, 0x2, R5 ;  /* 0x00000002ff0a7819 */ /* 0x000fe20000011605 */
[--C-:B------:R-:W-:Y:S01]  /*02d0*/  IMAD R5, R6, 0x28, R11.reuse ;  /* 0x0000002806057824 */ /* 0x100fe200078e020b */
[C---:B------:R-:W-:Y:S01]  /*02e0*/  SHF.L.U32 R4, R12.reuse, 0x3, RZ ;  /* 0x000000030c047819 */ /* 0x040fe200000006ff */
[--C-:B------:R-:W-:Y:S01]  /*02f0*/  IMAD R7, R7, 0x28, R11.reuse ;  /* 0x0000002807077824 */ /* 0x100fe200078e020b */
[----:B------:R-:W-:Y:S01]  /*0300*/  ISETP.GT.U32.OR P0, PT, R12, 0xf, P0 ;  /* 0x0000000f0c00780c */ /* 0x000fe20000704470 */
[--C-:B------:R-:W-:Y:S01]  /*0310*/  IMAD R9, R9, 0x28, R11.reuse ;  /* 0x0000002809097824 */ /* 0x100fe200078e020b */
[----:B------:R-:W-:Y:S01]  /*0320*/  SEL R13, R13, 0x1, !P1 ;  /* 0x000000010d0d7807 */ /* 0x000fe20004800000 */
[----:B------:R-:W-:Y:S01]  /*0330*/  IMAD R11, R10, 0x28, R11 ;  /* 0x000000280a0b7824 */ /* 0x000fe200078e020b */
[----:B------:R-:W-:-:S02]  /*0340*/  LOP3.LUT R10, R4, 0x18, RZ, 0xc0, !PT ;  /* 0x00000018040a7812 */ /* 0x000fc400078ec0ff */
[----:B------:R-:W-:Y:S02]  /*0350*/  MOV R96, UR6 ;  /* 0x0000000600607c02 */ /* 0x000fe40008000f00 */
[C---:B------:R-:W-:Y:S02]  /*0360*/  IADD3 R4, R10.reuse, R5, RZ ;  /* 0x000000050a047210 */ /* 0x040fe40007ffe0ff */
[C---:B------:R-:W-:Y:S02]  /*0370*/  IADD3 R5, R10.reuse, R7, RZ ;  /* 0x000000070a057210 */ /* 0x040fe40007ffe0ff */
[----:B------:R-:W-:Y:S02]  /*0380*/  IADD3 R7, R10, R11, RZ ;  /* 0x0000000b0a077210 */ /* 0x000fe40007ffe0ff */
[----:B------:R-:W-:Y:S02]  /*0390*/  SHF.R.U32.HI R11, RZ, 0x4, R12 ;  /* 0x00000004ff0b7819 */ /* 0x000fe4000001160c */
[----:B------:R-:W-:-:S02]  /*03a0*/  IADD3 R3, R3, R10, RZ ;  /* 0x0000000a03037210 */ /* 0x000fc40007ffe0ff */
[----:B------:R-:W-:Y:S01]  /*03b0*/  IADD3 R6, R10, R9, RZ ;  /* 0x000000090a067210 */ /* 0x000fe20007ffe0ff */
[----:B------:R-:W-:Y:S01]  /*03c0*/  HFMA2.MMA R10, -RZ, RZ, 0, 0 ;  /* 0x00000000ff0a7435 */ /* 0x000fe200000001ff */
[----:B------:R-:W-:Y:S02]  /*03d0*/  MOV R9, RZ ;  /* 0x000000ff00097202 */ /* 0x000fe40000000f00 */
[----:B------:R-:W-:Y:S02]  /*03e0*/  SHF.R.S32.HI R12, RZ, 0x1f, R12 ;  /* 0x0000001fff0c7819 */ /* 0x000fe4000001140c */
[----:B------:R-:W-:Y:S02]  /*03f0*/  MOV R97, UR7 ;  /* 0x0000000700617c02 */ /* 0x000fe40008000f00 */
[----:B------:R-:W-:Y:S02]  /*0400*/  LEA R14, R11, UR4, 0x3 ;  /* 0x000000040b0e7c11 */ /* 0x000fe4000f8e18ff */
[----:B------:R-:W-:-:S02]  /*0410*/  LOP3.LUT R8, R8, 0xfffffff8, RZ, 0xc0, !PT ;  /* 0xfffffff808087812 */ /* 0x000fc400078ec0ff */
[----:B------:R-:W-:Y:S01]  /*0420*/  ISETP.EQ.OR.EX P0, PT, RZ, UR9, P0, P2 ;  /* 0x00000009ff007c0c */ /* 0x000fe20008702720 */
[----:B------:R-:W-:-:S12]  /*0430*/  ULDC.64 UR8, c[0x0][0x208] ;  /* 0x0000820000087ab9 */ /* 0x000fd80000000a00 */
.L_x_1332:
[----:B0-----:R-:W0:Y:S01]  /*0440*/  S2R R138, SR_TID.X ;  /* 0x00000000008a7919 */ /* 0x001e220000002100 */
[----:B------:R-:W1:Y:S01]  /*0450*/  S2UR UR5, SR_CTAID.X ;  /* 0x00000000000579c3 */ /* 0x000e620000002500 */
[----:B------:R-:W-:Y:S01]  /*0460*/  MOV R21, RZ ;  /* 0x000000ff00157202 */ /* 0x000fe20000000f00 */
[----:B------:R-:W-:Y:S01]  /*0470*/  IMAD R123, R9, 0x140000, RZ ;  /* 0x00140000097b7824 */ /* 0x000fe200078e02ff */
[----:B------:R-:W-:Y:S01]  /*0480*/  ULDC.64 UR6, c[0x0][0x218] ;  /* 0x0000860000067ab9 */ /* 0x000fe20000000a00 */
        /* <DEDUP_REMOVED lines=9> */
[----:B------:R-:W-:Y:S01]  /*0520*/  IMAD.WIDE.U32 R30, R15, 0x140000, R20 ;  /* 0x001400000f1e7825 */ /* 0x000fe200078e0014 */
[----:B------:R-:W-:-:S04]  /*0530*/  IADD3 R21, R23, 0x500, RZ ;  /* 0x0000050017157810 */ /* 0x000fc80007ffe0ff */
        /* <DEDUP_REMOVED lines=14> */
[----:B------:R-:W-:-:S04]  /*0620*/  LEA R90, P1, R50, UR6, 0x1 ;  /* 0x00000006325a7c11 */ /* 0x000fc8000f8208ff */
[----:B------:R-:W-:Y:S02]  /*0630*/  LEA.HI.X R91, R50, UR7, R46, 0x1, P1 ;  /* 0x00000007325b7c11 */ /* 0x000fe400088f0c2e */
[----:B------:R-:W-:-:S04]  /*0640*/  IADD3 R115, R23, 0xf00, RZ ;  /* 0x00000f0017737810 */ /* 0x000fc80007ffe0ff */
[----:B------:R-:W4:Y:S01]  /*0650*/  LDG.E.64.CONSTANT R90, desc[UR8][R90.64] ;  /* 0x000000085a5a7981 */ /* 0x000f22000c1e9b00 */
[----:B------:R-:W-:-:S04]  /*0660*/  IADD3 R115, P1, R115, R30, RZ ;  /* 0x0000001e73737210 */ /* 0x000fc80007f3e0ff */
[----:B------:R-:W-:Y:S02]  /*0670*/  IADD3.X R117, RZ, R123, RZ, P1, !PT ;  /* 0x0000007bff757210 */ /* 0x000fe40000ffe4ff */
[----:B------:R-:W-:-:S04]  /*0680*/  LEA R88, P1, R115, UR6, 0x1 ;  /* 0x0000000673587c11 */ /* 0x000fc8000f8208ff */
[----:B------:R-:W-:Y:S02]  /*0690*/  LEA.HI.X R89, R115, UR7, R117, 0x1, P1 ;  /* 0x0000000773597c11 */ /* 0x000fe400088f0c75 */
[----:B------:R-:W-:-:S04]  /*06a0*/  IADD3 R41, R23, 0x1400, RZ ;  /* 0x0000140017297810 */ /* 0x000fc80007ffe0ff */
[----:B------:R-:W4:Y:S01]  /*06b0*/  LDG.E.64.CONSTANT R88, desc[UR8][R88.64] ;  /* 0x0000000858587981 */ /* 0x000f22000c1e9b00 */
[----:B------:R-:W-:Y:S02]  /*06c0*/  IADD3 R41, P1, R41, R30, RZ ;  /* 0x0000001e29297210 */ /* 0x000fe40007f3e0ff */
[----:B------:R-:W-:Y:S02]  /*06d0*/  IADD3 R17, R23, 0x1900, RZ ;  /* 0x0000190017117810 */ /* 0x000fe40007ffe0ff */
[----:B------:R-:W-:Y:S02]  /*06e0*/  IADD3.X R38, RZ, R123, RZ, P1, !PT ;  /* 0x0000007bff267210 */ /* 0x000fe40000ffe4ff */
[----:B------:R-:W-:-:S04]  /*06f0*/  LEA R86, P1, R41, UR6, 0x1 ;  /* 0x0000000629567c11 */ /* 0x000fc8000f8208ff */
        /* <DEDUP_REMOVED lines=68> */
[----:B------:R-:W-:-:S04]  /*0b40*/  SHF.L.U32 R60, R20, 0x1, RZ ;  /* 0x00000001143c7819 */ /* 0x000fc800000006ff */
[----:B------:R-:W-:Y:S02]  /*0b50*/  IADD3 R62, P1, R60, UR6, RZ ;  /* 0x000000063c3e7c10 */ /* 0x000fe4000ff3e0ff */
[C---:B--2---:R-:W-:Y:S02]  /*0b60*/  PRMT R23, R94.reuse, 0x7632, R23 ;  /* 0x000076325e177816 */ /* 0x044fe40000000017 */
[----:B------:R-:W-:Y:S02]  /*0b70*/  SHF.L.U32 R125, R94, 0x10, RZ ;  /* 0x000000105e7d7819 */ /* 0x000fe400000006ff */
[----:B------:R-:W-:Y:S02]  /*0b80*/  SHF.L.U32 R30, R23, 0x10, RZ ;  /* 0x00000010171e7819 */ /* 0x000fe400000006ff */
[----:B------:R-:W-:Y:S01]  /*0b90*/  SHF.L.U32 R127, R95, 0x10, RZ ;  /* 0x000000105f7f7819 */ /* 0x000fe200000006ff */
[----:B------:R-:W-:Y:S01]  /*0ba0*/  FADD.FTZ R25, RZ, R125 ;  /* 0x0000007dff197221 */ /* 0x000fe20000010000 */
[----:B------:R-:W-:Y:S01]  /*0bb0*/  FFMA.FTZ R27, R125, R125, RZ ;  /* 0x0000007d7d1b7223 */ /* 0x000fe200000100ff */
[----:B------:R-:W-:-:S02]  /*0bc0*/  PRMT R23, R95, 0x7632, R23 ;  /* 0x000076325f177816 */ /* 0x000fc40000000017 */
[----:B------:R-:W-:Y:S01]  /*0bd0*/  FADD.FTZ R32, R25, R30 ;  /* 0x0000001e19207221 */ /* 0x000fe20000010000 */
[----:B------:R-:W-:Y:S01]  /*0be0*/  FFMA.FTZ R30, R30, R30, R27 ;  /* 0x0000001e1e1e7223 */ /* 0x000fe2000001001b */
[----:B------:R-:W-:Y:S02]  /*0bf0*/  SHF.L.U32 R25, R23, 0x10, RZ ;  /* 0x0000001017197819 */ /* 0x000fe400000006ff */
[----:B------:R-:W-:Y:S01]  /*0c00*/  FADD.FTZ R32, R32, R127 ;  /* 0x0000007f20207221 */ /* 0x000fe20000010000 */
[----:B------:R-:W-:Y:S01]  /*0c10*/  FFMA.FTZ R30, R127, R127, R30 ;  /* 0x0000007f7f1e7223 */ /* 0x000fe2000001001e */
[C---:B---3--:R-:W-:Y:S02]  /*0c20*/  SHF.L.U32 R126, R92.reuse, 0x10, RZ ;  /* 0x000000105c7e7819 */ /* 0x048fe400000006ff */
        /* <DEDUP_REMOVED lines=13> */
[----:B----4-:R-:W-:-:S02]  /*0d00*/  SHF.L.U32 R111, R90, 0x10, RZ ;  /* 0x000000105a6f7819 */ /* 0x010fc400000006ff */
        /* <DEDUP_REMOVED lines=13> */
[----:B------:R-:W-:Y:S02]  /*0de0*/  SHF.R.U32.HI R25, RZ, 0x1f, R20 ;  /* 0x0000001fff197819 */ /* 0x000fe40000011614 */
[C---:B------:R-:W-:Y:S01]  /*0df0*/  SHF.L.U32 R109, R88.reuse, 0x10, RZ ;  /* 0x00000010586d7819 */ /* 0x040fe200000006ff */
[----:B------:R-:W-:Y:S01]  /*0e00*/  FFMA.FTZ R30, R23, R23, R30 ;  /* 0x00000017171e7223 */ /* 0x000fe2000001001e */
[----:B------:R-:W-:Y:S01]  /*0e10*/  PRMT R20, R88, 0x7632, R20 ;  /* 0x0000763258147816 */ /* 0x000fe20000000014 */
[----:B------:R-:W-:Y:S01]  /*0e20*/  FADD.FTZ R32, R32, R23 ;  /* 0x0000001720207221 */ /* 0x000fe20000010000 */
[----:B------:R-:W-:Y:S01]  /*0e30*/  SHF.L.U32 R31, R89, 0x10, RZ ;  /* 0x00000010591f7819 */ /* 0x000fe200000006ff */
[----:B------:R-:W-:Y:S01]  /*0e40*/  FFMA.FTZ R30, R109, R109, R30 ;  /* 0x0000006d6d1e7223 */ /* 0x000fe2000001001e */
[----:B------:R-:W-:Y:S01]  /*0e50*/  SHF.L.U32 R23, R20, 0x10, RZ ;  /* 0x0000001014177819 */ /* 0x000fe200000006ff */
[----:B------:R-:W-:Y:S01]  /*0e60*/  FADD.FTZ R32, R32, R109 ;  /* 0x0000006d20207221 */ /* 0x000fe20000010000 */
[----:B------:R-:W-:-:S02]  /*0e70*/  PRMT R20, R89, 0x7632, R20 ;  /* 0x0000763259147816 */ /* 0x000fc40000000014 */
[----:B------:R-:W-:Y:S01]  /*0e80*/  IADD3.X R63, R25, UR7, RZ, P1, !PT ;  /* 0x00000007193f7c10 */ /* 0x000fe20008ffe4ff */
[----:B------:R-:W-:Y:S01]  /*0e90*/  FFMA.FTZ R30, R23, R23, R30 ;  /* 0x00000017171e7223 */ /* 0x000fe2000001001e */
[----:B------:R-:W-:Y:S01]  /*0ea0*/  FADD.FTZ R32, R32, R23 ;  /* 0x0000001720207221 */ /* 0x000fe20000010000 */
[----:B------:R-:W-:Y:S02]  /*0eb0*/  IADD3 R60, P1, R60, UR12, RZ ;  /* 0x0000000c3c3c7c10 */ /* 0x000fe4000ff3e0ff */
[----:B------:R-:W-:Y:S01]  /*0ec0*/  SHF.L.U32 R23, R20, 0x10, RZ ;  /* 0x0000001014177819 */ /* 0x000fe200000006ff */
[----:B------:R-:W-:Y:S01]  /*0ed0*/  FFMA.FTZ R30, R31, R31, R30 ;  /* 0x0000001f1f1e7223 */ /* 0x000fe2000001001e */
[----:B------:R-:W-:Y:S01]  /*0ee0*/  FADD.FTZ R32, R32, R31 ;  /* 0x0000001f20207221 */ /* 0x000fe20000010000 */
[----:B------:R-:W-:Y:S01]  /*0ef0*/  IADD3.X R61, R25, UR13, RZ, P1, !PT ;  /* 0x0000000d193d7c10 */ /* 0x000fe20008ffe4ff */
[----:B------:R-:W5:Y:S01]  /*0f00*/  LDG.E.64.CONSTANT R62, desc[UR8][R62.64] ;  /* 0x000000083e3e7981 */ /* 0x000f62000c1e9b00 */
        /* <DEDUP_REMOVED lines=8> */
[----:B------:R-:W-:Y:S01]  /*0f90*/  PRMT R20, R87, 0x7632, R20 ;  /* 0x0000763257147816 */ /* 0x000fe20000000014 */
[----:B------:R-:W5:Y:S01]  /*0fa0*/  LDG.E.64.CONSTANT R60, desc[UR8][R60.64] ;  /* 0x000000083c3c7981 */ /* 0x000f62000c1e9b00 */
[----:B------:R-:W-:Y:S01]  /*0fb0*/  SHF.L.U32 R34, R84, 0x10, RZ ;  /* 0x0000001054227819 */ /* 0x000fe200000006ff */
[----:B------:R-:W-:Y:S01]  /*0fc0*/  FFMA.FTZ R25, R30, R30, R25 ;  /* 0x0000001e1e197223 */ /* 0x000fe20000010019 */
[----:B------:R-:W-:Y:S01]  /*0fd0*/  FADD.FTZ R23, R23, R30 ;  /* 0x0000001e17177221 */ /* 0x000fe20000010000 */
[----:B------:R-:W-:Y:S01]  /*0fe0*/  SHF.L.U32 R30, R20, 0x10, RZ ;  /* 0x00000010141e7819 */ /* 0x000fe200000006ff */
[----:B------:R-:W-:Y:S01]  /*0ff0*/  BSSY B0, `(.L_x_1324) ;  /* 0x00000c4000007945 */ /* 0x000fe20003800000 */
        /* <DEDUP_REMOVED lines=62> */
[----:B------:R-:W-:Y:S02]  /*13e0*/  PRMT R30, R77, 0x7632, R30 ;  /* 0x000076324d1e7816 */ /* 0x000fe4000000001e */
[----:B------:R-:W-:Y:S01]  /*13f0*/  SHF.L.U32 R32, R23, 0x10, RZ ;  /* 0x0000001017207819 */ /* 0x000fe200000006ff */
[----:B------:R-:W-:Y:S01]  /*1400*/  FFMA.FTZ R47, R20, R20, R47 ;  /* 0x00000014142f7223 */ /* 0x000fe2000001002f */
[----:B------:R-:W-:Y:S01]  /*1410*/  FADD.FTZ R43, R43, R20 ;  /* 0x000000142b2b7221 */ /* 0x000fe20000010000 */
[----:B------:R-:W-:-:S02]  /*1420*/  SHF.L.U32 R23, R77, 0x10, RZ ;  /* 0x000000104d177819 */ /* 0x000fc400000006ff */
[----:B------:R-:W-:Y:S01]  /*1430*/  FFMA.FTZ R40, R32, R32, R47 ;  /* 0x0000002020287223 */ /* 0x000fe2000001002f */
[----:B------:R-:W-:Y:S01]  /*1440*/  FADD.FTZ R32, R43, R32 ;  /* 0x000000202b207221 */ /* 0x000fe20000010000 */
[----:B------:R-:W-:Y:S02]  /*1450*/  SHF.L.U32 R43, R30, 0x10, RZ ;  /* 0x000000101e2b7819 */ /* 0x000fe400000006ff */
        /* <DEDUP_REMOVED lines=82> */
[----:B------:R-:W-:Y:S02]  /*1980*/  ISETP.GT.U32.AND P1, PT, R138, 0x3f, PT ;  /* 0x0000003f8a00780c */ /* 0x000fe40003f24070 */
[----:B------:R-:W-:Y:S01]  /*1990*/  SHF.L.U32 R100, R98, 0x10, RZ ;  /* 0x0000001062647819 */ /* 0x000fe200000006ff */
[----:B------:R-:W-:Y:S01]  /*19a0*/  FFMA.FTZ R103, R42, R42, R103 ;  /* 0x0000002a2a677223 */ /* 0x000fe20000010067 */
[----:B------:R-:W-:Y:S01]  /*19b0*/  FADD.FTZ R98, R99, R42 ;  /* 0x0000002a63627221 */ /* 0x000fe20000010000 */
[----:B------:R-:W-:Y:S02]  /*19c0*/  LOP3.LUT P2, RZ, R138, 0xffffffc3, RZ, 0xc0, !PT ;  /* 0xffffffc38aff7812 */ /* 0x000fe4000784c0ff */
[----:B------:R-:W-:Y:S01]  /*19d0*/  FFMA.FTZ R99, R100, R100, R103 ;  /* 0x0000006464637223 */ /* 0x000fe20000010067 */
[----:B------:R-:W-:Y:S01]  /*19e0*/  FADD.FTZ R98, R98, R100 ;  /* 0x0000006462627221 */ /* 0x000fe20000010000 */
[----:B------:R-:W-:-:S04]  /*19f0*/  ISETP.NE.AND P3, PT, R138, RZ, PT ;  /* 0x000000ff8a00720c */ /* 0x000fc80003f65270 */
[----:B------:R-:W-:Y:S01]  /*1a00*/  STS.64 [R2], R98 ;  /* 0x0000006202007388 */ /* 0x000fe20000000a00 */
[----:B------:R-:W-:Y:S06]  /*1a10*/  BAR.SYNC.DEFER_BLOCKING 0x0 ;  /* 0x0000000000007b1d */ /* 0x000fec0000010000 */
[----:B------:R-:W0:Y:S04]  /*1a20*/  @!P1 LDS.64 R98, [R3] ;  /* 0x0000000003629984 */ /* 0x000e280000000a00 */
[----:B------:R-:W1:Y:S04]  /*1a30*/  @!P1 LDS.64 R100, [R4] ;  /* 0x0000000004649984 */ /* 0x000e680000000a00 */
[----:B------:R-:W2:Y:S04]  /*1a40*/  @!P1 LDS.64 R102, [R5] ;  /* 0x0000000005669984 */ /* 0x000ea80000000a00 */
[----:B------:R-:W3:Y:S04]  /*1a50*/  @!P1 LDS.64 R104, [R6] ;  /* 0x0000000006689984 */ /* 0x000ee80000000a00 */
[----:B------:R-:W4:Y:S01]  /*1a60*/  @!P1 LDS.64 R106, [R7] ;  /* 0x00000000076a9984 */ /* 0x000f220000000a00 */
[----:B0-----:R-:W-:Y:S01]  /*1a70*/  @!P1 FADD.FTZ R129, RZ, R98 ;  /* 0x00000062ff819221 */ /* 0x001fe20000010000 */
[----:B------:R-:W-:Y:S01]  /*1a80*/  @!P1 FADD.FTZ R128, RZ, R99 ;  /* 0x00000063ff809221 */ /* 0x000fe20000010000 */
[----:B------:R-:W-:-:S02]  /*1a90*/  CS2R R98, SRZ ;  /* 0x0000000000627805 */ /* 0x000fc4000001ff00 */
[----:B-1----:R-:W-:Y:S01]  /*1aa0*/  @!P1 FADD.FTZ R129, R129, R100 ;  /* 0x0000006481819221 */ /* 0x002fe20000010000 */
[----:B------:R-:W-:-:S03]  /*1ab0*/  @!P1 FADD.FTZ R128, R128, R101 ;  /* 0x0000006580809221 */ /* 0x000fc60000010000 */
[----:B--2---:R-:W-:Y:S01]  /*1ac0*/  @!P1 FADD.FTZ R129, R129, R102 ;  /* 0x0000006681819221 */ /* 0x004fe20000010000 */
[----:B------:R-:W-:-:S03]  /*1ad0*/  @!P1 FADD.FTZ R128, R128, R103 ;  /* 0x0000006780809221 */ /* 0x000fc60000010000 */
[----:B---3--:R-:W-:Y:S01]  /*1ae0*/  @!P1 FADD.FTZ R129, R129, R104 ;  /* 0x0000006881819221 */ /* 0x008fe20000010000 */
[----:B------:R-:W-:-:S03]  /*1af0*/  @!P1 FADD.FTZ R128, R128, R105 ;  /* 0x0000006980809221 */ /* 0x000fc60000010000 */
[----:B----4-:R-:W-:Y:S01]  /*1b00*/  @!P1 FADD.FTZ R98, R129, R106 ;  /* 0x0000006a81629221 */ /* 0x010fe20000010000 */
[----:B------:R-:W-:Y:S01]  /*1b10*/  @!P1 FADD.FTZ R99, R128, R107 ;  /* 0x0000006b80639221 */ /* 0x000fe20000010000 */
[----:B------:R-:W-:-:S03]  /*1b20*/  ISETP.GT.U32.AND P1, PT, R138, 0xff, PT ;  /* 0x000000ff8a00780c */ /* 0x000fc60003f24070 */
[----:B------:R-:W0:Y:S04]  /*1b30*/  SHFL.BFLY PT, R101, R98, 0x2, 0x1f ;  /* 0x0c401f0062657f89 */ /* 0x000e2800000e0000 */
[----:B------:R-:W1:Y:S01]  /*1b40*/  SHFL.BFLY PT, R100, R99, 0x2, 0x1f ;  /* 0x0c401f0063647f89 */ /* 0x000e6200000e0000 */
[----:B0-----:R-:W-:Y:S01]  /*1b50*/  FADD.FTZ R102, R101, R98 ;  /* 0x0000006265667221 */ /* 0x001fe20000010000 */
[----:B-1----:R-:W-:-:S04]  /*1b60*/  FADD.FTZ R104, R100, R99 ;  /* 0x0000006364687221 */ /* 0x002fc80000010000 */
[----:B------:R0:W1:Y:S04]  /*1b70*/  SHFL.BFLY PT, R105, R102, 0x1, 0x1f ;  /* 0x0c201f0066697f89 */ /* 0x00006800000e0000 */
[----:B------:R0:W2:Y:S01]  /*1b80*/  SHFL.BFLY PT, R107, R104, 0x1, 0x1f ;  /* 0x0c201f00686b7f89 */ /* 0x0000a200000e0000 */
[----:B------:R-:W-:Y:S05]  /*1b90*/  @P2 BRA `(.L_x_1325) ;  /* 0x0000000000242947 */ /* 0x000fea0003800000 */
[----:B------:R-:W3:Y:S01]  /*1ba0*/  LDC R99, c[0x0][0x10] ;  /* 0x00000400ff637b82 */ /* 0x000ee20000000800 */
[----:B-1----:R-:W-:-:S07]  /*1bb0*/  FADD.FTZ R98, R102, R105 ;  /* 0x0000006966627221 */ /* 0x002fce0000010000 */
[----:B------:R-:W1:Y:S01]  /*1bc0*/  LDC.64 R100, c[0x0][0x248] ;  /* 0x00009200ff647b82 */ /* 0x000e620000000a00 */
[----:B---3--:R-:W-:-:S05]  /*1bd0*/  IMAD R99, R99, R10, UR10 ;  /* 0x0000000a63637e24 */ /* 0x008fca000f8e020a */
[----:B------:R-:W-:-:S04]  /*1be0*/  LEA R99, R99, R0, 0xa ;  /* 0x0000000063637211 */ /* 0x000fc800078e50ff */
[----:B------:R-:W-:Y:S01]  /*1bf0*/  SHF.L.U32 R103, R99, 0x1, RZ ;  /* 0x0000000163677819 */ /* 0x000fe200000006ff */
[----:B--2---:R-:W-:-:S04]  /*1c00*/  FADD.FTZ R99, R104, R107 ;  /* 0x0000006b68637221 */ /* 0x004fc80000010000 */
[----:B-1----:R-:W-:-:S05]  /*1c10*/  IMAD.WIDE.U32 R100, R103, 0x4, R100 ;  /* 0x0000000467647825 */ /* 0x002fca00078e0064 */
[----:B------:R3:W-:Y:S02]  /*1c20*/  STG.E.64 desc[UR8][R100.64], R98 ;  /* 0x0000006264007986 */ /* 0x0007e4000c101b08 */
.L_x_1325:
[----:B------:R-:W-:Y:S05]  /*1c30*/  BSYNC B0 ;  /* 0x0000000000007941 */ /* 0x000fea0003800000 */
.L_x_1324:
[----:B------:R-:W-:Y:S01]  /*1c40*/  BAR.SYNC.DEFER_BLOCKING 0x0 ;  /* 0x0000000000007b1d */ /* 0x000fe20000010000 */
[----:B---3--:R-:W-:Y:S01]  /*1c50*/  HFMA2.MMA R100, -RZ, RZ, 0, 0 ;  /* 0x00000000ff647435 */ /* 0x008fe200000001ff */
[----:B------:R-:W-:-:S04]  /*1c60*/  MOV R106, RZ ;  /* 0x000000ff006a7202 */ /* 0x000fc80000000f00 */
[----:B------:R-:W-:Y:S06]  /*1c70*/  @P3 BRA `(.L_x_1326) ;  /* 0x0000000000543947 */ /* 0x000fec0003800000 */
[----:B------:R-:W3:Y:S01]  /*1c80*/  S2R R98, SR_LANEID ;  /* 0x0000000000627919 */ /* 0x000ee20000000000 */
[----:B------:R-:W-:Y:S02]  /*1c90*/  VOTEU.ANY UR5, UPT, PT ;  /* 0x0000000000057886 */ /* 0x000fe400038e0100 */
[----:B------:R-:W3:Y:S01]  /*1ca0*/  FLO.U32 R101, UR5 ;  /* 0x0000000500657d00 */ /* 0x000ee200080e0000 */
[----:B------:R-:W-:-:S06]  /*1cb0*/  UPOPC UR6, UR5 ;  /* 0x00000005000672bf */ /* 0x000fcc0008000000 */
[----:B------:R-:W-:Y:S01]  /*1cc0*/  IMAD R99, R13, UR6, RZ ;  /* 0x000000060d637c24 */ /* 0x000fe2000f8e02ff */
[----:B---3--:R-:W-:-:S13]  /*1cd0*/  ISETP.EQ.U32.AND P2, PT, R101, R98, PT ;  /* 0x000000626500720c */ /* 0x008fda0003f42070 */
[----:B------:R-:W-:Y:S06]  /*1ce0*/  @P2 MEMBAR.ALL.GPU ;  /* 0x0000000000002992 */ /* 0x000fec000000a000 */
[----:B------:R-:W-:-:S00]  /*1cf0*/  @P2 ERRBAR ;  /* 0x00000000000029ab */ /* 0x000fc00000000000 */
[----:B------:R-:W-:Y:S06]  /*1d00*/  @P2 CGAERRBAR ;  /* 0x00000000000025ab */ /* 0x000fec0000000000 */
[----:B0-----:R-:W3:Y:S01]  /*1d10*/  @P2 ATOM.E.ADD.STRONG.GPU PT, R102, desc[UR8][R96.64], R99 ;  /* 0x000000636066298a */ /* 0x001ee200081ee1c8 */
[----:B------:R-:W0:Y:S02]  /*1d20*/  S2R R103, SR_LTMASK ;  /* 0x0000000000677919 */ /* 0x000e240000003900 */
[----:B0-----:R-:W-:-:S06]  /*1d30*/  LOP3.LUT R103, R103, UR5, RZ, 0xc0, !PT ;  /* 0x0000000567677c12 */ /* 0x001fcc000f8ec0ff */
[----:B------:R-:W0:Y:S01]  /*1d40*/  POPC R103, R103 ;  /* 0x0000006700677309 */ /* 0x000e220000000000 */
[----:B---3--:R-:W0:Y:S02]  /*1d50*/  SHFL.IDX PT, R98, R102, R101, 0x1f ;  /* 0x00001f6566627589 */ /* 0x008e2400000e0000 */
[----:B0-----:R-:W-:-:S07]  /*1d60*/  IMAD R98, R13, R103, R98 ;  /* 0x000000670d627224 */ /* 0x001fce00078e0262 */
.L_x_1327:
[----:B------:R-:W3:Y:S04]  /*1d70*/  LD.E.STRONG.GPU R99, desc[UR8][R96.64] ;  /* 0x0000000860637980 */ /* 0x000ee8000c10f900 */
[----:B---3--:R-:W-:Y:S01]  /*1d80*/  CCTL.IVALL ;  /* 0x00000000ff00798f */ /* 0x008fe20002000000 */
[----:B------:R-:W-:Y:S05]  /*1d90*/  YIELD ;  /* 0x0000000000007946 */ /* 0x000fea0003800000 */
[----:B------:R-:W-:-:S04]  /*1da0*/  LOP3.LUT R99, R99, R98, RZ, 0x3c, !PT ;  /* 0x0000006263637212 */ /* 0x000fc800078e3cff */
[----:B------:R-:W-:-:S13]  /*1db0*/  ISETP.GT.AND P2, PT, R99, -0x1, PT ;  /* 0xffffffff6300780c */ /* 0x000fda0003f44270 */
[----:B------:R-:W-:Y:S05]  /*1dc0*/  @P2 BRA `(.L_x_1327) ;  /* 0xfffffffc00e82947 */ /* 0x000fea000383ffff */
.L_x_1326:
[----:B------:R-:W-:Y:S05]  /*1dd0*/  WARPSYNC.ALL ;  /* 0x0000000000007948 */ /* 0x000fea0003800000 */
[----:B------:R-:W-:Y:S06]  /*1de0*/  BAR.SYNC.DEFER_BLOCKING 0x0 ;  /* 0x0000000000007b1d */ /* 0x000fec0000010000 */
[----:B------:R-:W-:Y:S04]  /*1df0*/  BSSY B0, `(.L_x_1328) ;  /* 0x000001c000007945 */ /* 0x000fe80003800000 */
[----:B------:R-:W-:Y:S05]  /*1e00*/  @P1 BRA `(.L_x_1329) ;  /* 0x0000000000681947 */ /* 0x000fea0003800000 */
[----:B------:R-:W3:Y:S08]  /*1e10*/  LDC R99, c[0x0][0x10] ;  /* 0x00000400ff637b82 */ /* 0x000ef00000000800 */
[----:B01----:R-:W0:Y:S01]  /*1e20*/  LDC.64 R104, c[0x0][0x248] ;  /* 0x00009200ff687b82 */ /* 0x003e220000000a00 */
[----:B---3--:R-:W-:Y:S01]  /*1e30*/  IMAD R98, R99, R10, UR10 ;  /* 0x0000000a63627e24 */ /* 0x008fe2000f8e020a */
[----:B------:R-:W-:-:S04]  /*1e40*/  LOP3.LUT R99, R138, 0xf, RZ, 0xc0, !PT ;  /* 0x0000000f8a637812 */ /* 0x000fc800078ec0ff */
[----:B------:R-:W-:-:S04]  /*1e50*/  LEA R98, R98, R11, 0x4 ;  /* 0x0000000b62627211 */ /* 0x000fc800078e20ff */
[----:B------:R-:W-:-:S04]  /*1e60*/  LEA R99, R98, R99, 0x6 ;  /* 0x0000006362637211 */ /* 0x000fc800078e30ff */
[----:B------:R-:W-:-:S04]  /*1e70*/  SHF.L.U32 R103, R99, 0x1, RZ ;  /* 0x0000000163677819 */ /* 0x000fc800000006ff */
[C---:B------:R-:W-:Y:S01]  /*1e80*/  IADD3 R101, R103.reuse, 0x20, RZ ;  /* 0x0000002067657810 */ /* 0x040fe20007ffe0ff */
[C---:B0-----:R-:W-:Y:S01]  /*1e90*/  IMAD.WIDE.U32 R98, R103.reuse, 0x4, R104 ;  /* 0x0000000467627825 */ /* 0x041fe200078e0068 */
[----:B--2---:R-:W-:-:S03]  /*1ea0*/  IADD3 R107, R103, 0x40, RZ ;  /* 0x00000040676b7810 */ /* 0x004fc60007ffe0ff */
[--C-:B------:R-:W-:Y:S01]  /*1eb0*/  IMAD.WIDE.U32 R100, R101, 0x4, R104.reuse ;  /* 0x0000000465647825 */ /* 0x100fe200078e0068 */
[----:B------:R-:W-:Y:S01]  /*1ec0*/  IADD3 R129, R103, 0x60, RZ ;  /* 0x0000006067817810 */ /* 0x000fe20007ffe0ff */
        /* <DEDUP_REMOVED lines=13> */
[----:B------:R-:W-:-:S07]  /*1fa0*/  FADD.FTZ R100, R105, R98 ;  /* 0x0000006269647221 */ /* 0x000fce0000010000 */
.L_x_1329:
[----:B------:R-:W-:Y:S05]  /*1fb0*/  BSYNC B0 ;  /* 0x0000000000007941 */ /* 0x000fea0003800000 */
.L_x_1328:
[----:B------:R-:W3:Y:S01]  /*1fc0*/  SHFL.BFLY PT, R99, R106, 0x8, 0x1f ;  /* 0x0d001f006a637f89 */ /* 0x000ee200000e0000 */
[----:B------:R-:W-:Y:S01]  /*1fd0*/  LOP3.LUT P1, RZ, R138, 0xffffff0f, RZ, 0xc0, !PT ;  /* 0xffffff0f8aff7812 */ /* 0x000fe2000782c0ff */
[----:B------:R-:W-:Y:S01]  /*1fe0*/  BSSY B0, `(.L_x_1330) ;  /* 0x0000047000007945 */ /* 0x000fe20003800000 */
[----:B------:R-:W-:Y:S01]  /*1ff0*/  PRMT R87, R86, 0x7632, R87 ;  /* 0x0000763256577816 */ /* 0x000fe20000000057 */
[----:B------:R-:W4:Y:S01]  /*2000*/  SHFL.BFLY PT, R101, R100, 0x8, 0x1f ;  /* 0x0d001f0064657f89 */ /* 0x000f2200000e0000 */
        /* <DEDUP_REMOVED lines=10> */
[----:B---3--:R-:W-:Y:S01]  /*20b0*/  FADD.FTZ R99, R99, R106 ;  /* 0x0000006a63637221 */ /* 0x008fe20000010000 */
[----:B------:R-:W-:-:S02]  /*20c0*/  PRMT R91, R91, 0x7632, R91 ;  /* 0x000076325b5b7816 */ /* 0x000fc4000000005b */
[----:B------:R-:W-:Y:S01]  /*20d0*/  PRMT R88, R88, 0x7632, R88 ;  /* 0x0000763258587816 */ /* 0x000fe20000000058 */
[----:B----4-:R-:W-:Y:S01]  /*20e0*/  FADD.FTZ R101, R101, R100 ;  /* 0x0000006465657221 */ /* 0x010fe20000010000 */
[----:B------:R-:W3:Y:S01]  /*20f0*/  SHFL.BFLY PT, R98, R99, 0x4, 0x1f ;  /* 0x0c801f0063627f89 */ /* 0x000ee200000e0000 */
[----:B------:R-:W-:Y:S02]  /*2100*/  PRMT R89, R89, 0x7632, R89 ;  /* 0x0000763259597816 */ /* 0x000fe40000000059 */
[----:B------:R-:W-:Y:S01]  /*2110*/  PRMT R142, R87, 0x7632, R142 ;  /* 0x00007632578e7816 */ /* 0x000fe2000000008e */
[----:B0-----:R-:W0:Y:S01]  /*2120*/  SHFL.BFLY PT, R104, R101, 0x4, 0x1f ;  /* 0x0c801f0065687f89 */ /* 0x001e2200000e0000 */
        /* <DEDUP_REMOVED lines=10> */
[----:B---3--:R-:W-:Y:S01]  /*21d0*/  FADD.FTZ R102, R99, R98 ;  /* 0x0000006263667221 */ /* 0x008fe20000010000 */
[----:B------:R-:W-:Y:S02]  /*21e0*/  PRMT R130, R72, 0x7632, R130 ;  /* 0x0000763248827816 */ /* 0x000fe40000000082 */
[----:B------:R-:W-:Y:S01]  /*21f0*/  PRMT R73, R73, 0x7632, R73 ;  /* 0x0000763249497816 */ /* 0x000fe20000000049 */
[----:B0-----:R-:W-:Y:S01]  /*2200*/  FADD.FTZ R104, R101, R104 ;  /* 0x0000006865687221 */ /* 0x001fe20000010000 */
[----:B------:R-:W0:Y:S01]  /*2210*/  SHFL.BFLY PT, R103, R102, 0x2, 0x1f ;  /* 0x0c401f0066677f89 */ /* 0x000e2200000e0000 */
[----:B------:R-:W-:Y:S02]  /*2220*/  PRMT R71, R71, 0x7632, R71 ;  /* 0x0000763247477816 */ /* 0x000fe40000000047 */
[----:B------:R-:W-:Y:S01]  /*2230*/  PRMT R69, R69, 0x7632, R69 ;  /* 0x0000763245457816 */ /* 0x000fe20000000045 */
[----:B-1----:R-:W1:Y:S01]  /*2240*/  SHFL.BFLY PT, R105, R104, 0x2, 0x1f ;  /* 0x0c401f0068697f89 */ /* 0x002e6200000e0000 */
[----:B------:R-:W-:-:S02]  /*2250*/  PRMT R67, R67, 0x7632, R67 ;  /* 0x0000763243437816 */ /* 0x000fc40000000043 */
[----:B------:R-:W-:Y:S02]  /*2260*/  PRMT R128, R64, 0x7632, R128 ;  /* 0x0000763240807816 */ /* 0x000fe40000000080 */
[----:B------:R-:W-:Y:S02]  /*2270*/  PRMT R66, R65, 0x7632, R66 ;  /* 0x0000763241427816 */ /* 0x000fe40000000042 */
[----:B-----5:R-:W-:Y:S02]  /*2280*/  PRMT R68, R62, 0x7632, R68 ;  /* 0x000076323e447816 */ /* 0x020fe40000000044 */
[----:B------:R-:W-:Y:S02]  /*2290*/  PRMT R74, R63, 0x7632, R74 ;  /* 0x000076323f4a7816 */ /* 0x000fe4000000004a */
[----:B------:R-:W-:Y:S02]  /*22a0*/  PRMT R70, R60, 0x7632, R70 ;  /* 0x000076323c467816 */ /* 0x000fe40000000046 */
[----:B------:R-:W-:Y:S01]  /*22b0*/  PRMT R83, R61, 0x7632, R83 ;  /* 0x000076323d537816 */ /* 0x000fe20000000053 */
[----:B0-----:R-:W-:Y:S01]  /*22c0*/  FADD.FTZ R103, R102, R103 ;  /* 0x0000006766677221 */ /* 0x001fe20000010000 */
[----:B-1----:R-:W-:-:S04]  /*22d0*/  FADD.FTZ R105, R104, R105 ;  /* 0x0000006968697221 */ /* 0x002fc80000010000 */
[----:B------:R-:W0:Y:S04]  /*22e0*/  SHFL.BFLY PT, R98, R103, 0x1, 0x1f ;  /* 0x0c201f0067627f89 */ /* 0x000e2800000e0000 */
[----:B------:R-:W1:Y:S01]  /*22f0*/  SHFL.BFLY PT, R100, R105, 0x1, 0x1f ;  /* 0x0c201f0069647f89 */ /* 0x000e6200000e0000 */
[----:B0-----:R-:W-:-:S04]  /*2300*/  @!P1 FADD.FTZ R98, R103, R98 ;  /* 0x0000006267629221 */ /* 0x001fc80000010000 */
[----:B------:R-:W-:Y:S01]  /*2310*/  @!P1 FMUL.FTZ R98, R98, 1.2207031431898940355e-05 ;  /* 0x374ccccd62629820 */ /* 0x000fe20000410000 */
[----:B-1----:R-:W-:-:S03]  /*2320*/  @!P1 FADD.FTZ R100, R105, R100 ;  /* 0x0000006469649221 */ /* 0x002fc60000010000 */
[----:B------:R-:W-:-:S04]  /*2330*/  @!P1 FMUL.FTZ R99, R98, R98 ;  /* 0x0000006262639220 */ /* 0x000fc80000410000 */
[----:B------:R-:W-:-:S05]  /*2340*/  @!P1 FFMA.FTZ R99, R100, 1.2207031431898940355e-05, -R99 ;  /* 0x374ccccd64639823 */ /* 0x000fca0000010863 */
[----:B------:R-:W-:-:S05]  /*2350*/  @!P1 FMNMX.FTZ R99, RZ, R99, !PT ;  /* 0x00000063ff639209 */ /* 0x000fca0007810000 */
[----:B------:R0:W-:Y:S01]  /*2360*/  @!P1 STS.64 [R14], R98 ;  /* 0x000000620e009388 */ /* 0x0001e20000000a00 */
[----:B------:R-:W-:Y:S06]  /*2370*/  BAR.SYNC.DEFER_BLOCKING 0x0 ;  /* 0x0000000000007b1d */ /* 0x000fec0000010000 */
[----:B------:R-:W-:Y:S05]  /*2380*/  @P0 BRA `(.L_x_1331) ;  /* 0x0000000000300947 */ /* 0x000fea0003800000 */
[----:B------:R-:W1:Y:S01]  /*2390*/  S2UR UR6, SR_CgaCtaId ;  /* 0x00000000000679c3 */ /* 0x000e620000008800 */
[----:B------:R-:W-:Y:S02]  /*23a0*/  UMOV UR5, 0x400 ;  /* 0x0000040000057882 */ /* 0x000fe40000000000 */
[----:B------:R-:W-:-:S04]  /*23b0*/  UIADD3 UR5, UR5, 0xc80, URZ ;  /* 0x00000c8005057890 */ /* 0x000fc8000fffe03f */
[----:B-1----:R-:W-:-:S03]  /*23c0*/  ULEA UR5, UR6, UR5, 0x18 ;  /* 0x0000000506057291 */ /* 0x002fc6000f8ec03f */
[----:B------:R-:W-:-:S03]  /*23d0*/  ULDC.64 UR6, c[0x0][0x240] ;  /* 0x0000900000067ab9 */ /* 0x000fc60000000a00 */
[----:B------:R-:W-:Y:S02]  /*23e0*/  LEA R64, R138, UR5, 0x3 ;  /* 0x000000058a407c11 */ /* 0x000fe4000f8e18ff */
[----:B------:R-:W-:-:S04]  /*23f0*/  LEA R138, P1, R15, R138, 0x4 ;  /* 0x0000008a0f8a7211 */ /* 0x000fc800078220ff */
[----:B------:R-:W1:Y:S01]  /*2400*/  LDS.64 R64, [R64] ;  /* 0x0000000040407984 */ /* 0x000e620000000a00 */
[----:B------:R-:W-:Y:S02]  /*2410*/  LEA.HI.X R81, R15, R12, R9, 0x4, P1 ;  /* 0x0000000c0f517211 */ /* 0x000fe400008f2409 */
[----:B------:R-:W-:-:S04]  /*2420*/  LEA R80, P1, R138, UR6, 0x3 ;  /* 0x000000068a507c11 */ /* 0x000fc8000f8218ff */
[----:B------:R-:W-:-:S05]  /*2430*/  LEA.HI.X R81, R138, UR7, R81, 0x3, P1 ;  /* 0x000000078a517c11 */ /* 0x000fca00088f1c51 */
[----:B-1----:R1:W-:Y:S04]  /*2440*/  STG.E.64 desc[UR8][R80.64], R64 ;  /* 0x0000004050007986 */ /* 0x0023e8000c101b08 */
.L_x_1331:
[----:B------:R-:W-:Y:S05]  /*2450*/  BSYNC B0 ;  /* 0x0000000000007941 */ /* 0x000fea0003800000 */
.L_x_1330:
[----:B-1----:R-:W1:Y:S01]  /*2460*/  LDS.64 R64, [R8+UR4] ;  /* 0x0000000408407984 */ /* 0x002e620008000a00 */
        /* <DEDUP_REMOVED lines=13> */
[----:B0-----:R-:W-:Y:S02]  /*2540*/  SHF.L.U32 R99, R91, 0x10, RZ ;  /* 0x000000105b637819 */ /* 0x001fe400000006ff */
[----:B------:R-:W-:Y:S02]  /*2550*/  SHF.L.U32 R143, R143, 0x10, RZ ;  /* 0x000000108f8f7819 */ /* 0x000fe400000006ff */
[----:B------:R-:W-:Y:S02]  /*2560*/  SHF.L.U32 R155, R129, 0x10, RZ ;  /* 0x00000010819b7819 */ /* 0x000fe400000006ff */
[----:B------:R-:W-:Y:S02]  /*2570*/  SHF.L.U32 R129, R130, 0x10, RZ ;  /* 0x0000001082817819 */ /* 0x000fe400000006ff */
[----:B------:R-:W-:Y:S02]  /*2580*/  SHF.L.U32 R141, R141, 0x10, RZ ;  /* 0x000000108d8d7819 */ /* 0x000fe400000006ff */
[----:B------:R-:W-:-:S02]  /*2590*/  SHF.L.U32 R151, R140, 0x10, RZ ;  /* 0x000000108c977819 */ /* 0x000fc400000006ff */
[----:B------:R-:W-:Y:S02]  /*25a0*/  SHF.L.U32 R153, R136, 0x10, RZ ;  /* 0x0000001088997819 */ /* 0x000fe400000006ff */
[----:B------:R-:W-:Y:S01]  /*25b0*/  SHF.L.U32 R137, R137, 0x10, RZ ;  /* 0x0000001089897819 */ /* 0x000fe200000006ff */
[----:B-1----:R-:W-:Y:S01]  /*25c0*/  FADD.FTZ R65, R65, UR5 ;  /* 0x0000000541417e21 */ /* 0x002fe20008010000 */
[--C-:B------:R-:W-:Y:S01]  /*25d0*/  FADD.FTZ R72, R125, -R64.reuse ;  /* 0x800000407d487221 */ /* 0x100fe20000010000 */
[--C-:B------:R-:W-:Y:S01]  /*25e0*/  FADD.FTZ R76, R127, -R64.reuse ;  /* 0x800000407f4c7221 */ /* 0x100fe20000010000 */
[----:B------:R-:W-:Y:S01]  /*25f0*/  FADD.FTZ R78, -R64, R95 ;  /* 0x0000005f404e7221 */ /* 0x000fe20000010100 */
[----:B------:R-:W-:Y:S01]  /*2600*/  SHF.L.U32 R95, R90, 0x10, RZ ;  /* 0x000000105a5f7819 */ /* 0x000fe200000006ff */
[--C-:B------:R-:W-:Y:S01]  /*2610*/  FADD.FTZ R88, R113, -R64.reuse ;  /* 0x8000004071587221 */ /* 0x100fe20000010000 */
[----:B------:R-:W0:Y:S01]  /*2620*/  MUFU.RSQ R65, R65 ;  /* 0x0000004100417308 */ /* 0x000e220000001400 */
[----:B------:R-:W-:Y:S01]  /*2630*/  FADD.FTZ R90, -R64, R93 ;  /* 0x0000005d405a7221 */ /* 0x000fe20000010100 */
[--C-:B------:R-:W-:Y:S01]  /*2640*/  FADD.FTZ R126, R126, -R64.reuse ;  /* 0x800000407e7e7221 */ /* 0x100fe20000010000 */
[----:B------:R-:W-:Y:S01]  /*2650*/  FADD.FTZ R94, -R64, R95 ;  /* 0x0000005f405e7221 */ /* 0x000fe20000010100 */
[--C-:B------:R-:W-:Y:S01]  /*2660*/  FADD.FTZ R98, R35, -R64.reuse ;  /* 0x8000004023627221 */ /* 0x100fe20000010000 */
[--C-:B------:R-:W-:Y:S01]  /*2670*/  FADD.FTZ R146, R52, -R64.reuse ;  /* 0x8000004034927221 */ /* 0x100fe20000010000 */
[----:B------:R-:W-:Y:S01]  /*2680*/  FADD.FTZ R100, -R64, R99 ;  /* 0x0000006340647221 */ /* 0x000fe20000010100 */
        /* <DEDUP_REMOVED lines=9> */
[----:B------:R-:W-:Y:S01]  /*2720*/  FADD.FTZ R104, -R64, R103 ;  /* 0x0000006740687221 */ /* 0x000fe20000010100 */
[----:B0-----:R-:W-:Y:S01]  /*2730*/  FMUL.FTZ R81, R72, R65 ;  /* 0x0000004148517220 */ /* 0x001fe20000410000 */
[----:B------:R-:W-:Y:S01]  /*2740*/  FADD.FTZ R72, -R64, R85 ;  /* 0x0000005540487221 */ /* 0x000fe20000010100 */
[----:B------:R-:W-:Y:S01]  /*2750*/  SHF.L.U32 R85, R92, 0x10, RZ ;  /* 0x000000105c557819 */ /* 0x000fe200000006ff */
[----:B------:R-:W-:Y:S01]  /*2760*/  FMUL.FTZ R89, R65, R88 ;  /* 0x0000005841597220 */ /* 0x000fe20000410000 */
[----:B------:R-:W-:Y:S01]  /*2770*/  FFMA.FTZ R60, R81, R101, R138 ;  /* 0x00000065513c7223 */ /* 0x000fe2000001008a */
[----:B------:R-:W-:Y:S01]  /*2780*/  FMUL.FTZ R81, R65, R72 ;  /* 0x0000004841517220 */ /* 0x000fe20000410000 */
[----:B------:R-:W-:Y:S01]  /*2790*/  SHF.L.U32 R72, R63, 0x10, RZ ;  /* 0x000000103f487819 */ /* 0x000fe200000006ff */
[----:B------:R-:W-:Y:S01]  /*27a0*/  FADD.FTZ R86, -R64, R85 ;  /* 0x0000005540567221 */ /* 0x000fe20000010100 */
[----:B------:R-:W-:Y:S01]  /*27b0*/  FMUL.FTZ R90, R65, R90 ;  /* 0x0000005a415a7220 */ /* 0x000fe20000410000 */
[----:B------:R-:W-:Y:S01]  /*27c0*/  FFMA.FTZ R63, R81, R68, R62 ;  /* 0x00000044513f7223 */ /* 0x000fe2000001003e */
[C---:B------:R-:W-:Y:S01]  /*27d0*/  FMUL.FTZ R81, R65.reuse, R76 ;  /* 0x0000004c41517220 */ /* 0x040fe20000410000 */
[----:B------:R-:W-:Y:S01]  /*27e0*/  FMUL.FTZ R91, R65, R86 ;  /* 0x00000056415b7220 */ /* 0x000fe20000410000 */
[----:B------:R-:W-:Y:S01]  /*27f0*/  FADD.FTZ R92, R111, -R64 ;  /* 0x800000406f5c7221 */ /* 0x000fe20000010000 */
[--C-:B------:R-:W-:Y:S01]  /*2800*/  FFMA.FTZ R88, R72, R89, R84.reuse ;  /* 0x0000005948587223 */ /* 0x100fe20000010054 */
[----:B------:R-:W-:Y:S01]  /*2810*/  FFMA.FTZ R76, R81, R72, R84 ;  /* 0x00000048514c7223 */ /* 0x000fe20000010054 */
[----:B------:R-:W-:Y:S01]  /*2820*/  SHF.L.U32 R81, R74, 0x10, RZ ;  /* 0x000000104a517819 */ /* 0x000fe200000006ff */
[----:B------:R-:W-:Y:S01]  /*2830*/  FFMA.FTZ R86, R68, R91, R62 ;  /* 0x0000005b44567223 */ /* 0x000fe2000001003e */
[----:B------:R-:W-:Y:S01]  /*2840*/  SHF.L.U32 R91, R87, 0x10, RZ ;  /* 0x00000010575b7819 */ /* 0x000fe200000006ff */
[----:B------:R-:W-:Y:S01]  /*2850*/  FMUL.FTZ R74, R65, R126 ;  /* 0x0000007e414a7220 */ /* 0x000fe20000410000 */
[C---:B------:R-:W-:Y:S01]  /*2860*/  FADD.FTZ R144, -R64.reuse, R105 ;  /* 0x0000006940907221 */ /* 0x040fe20000010100 */
[----:B------:R-:W-:Y:S01]  /*2870*/  FFMA.FTZ R89, R81, R90, R83 ;  /* 0x0000005a51597223 */ /* 0x000fe20000010053 */
[C---:B------:R-:W-:Y:S01]  /*2880*/  FMUL.FTZ R90, R65.reuse, R92 ;  /* 0x0000005c415a7220 */ /* 0x040fe20000410000 */
[----:B------:R-:W-:Y:S01]  /*2890*/  FADD.FTZ R126, -R64, R91 ;  /* 0x0000005b407e7221 */ /* 0x000fe20000010100 */
[----:B------:R-:W-:Y:S01]  /*28a0*/  FMUL.FTZ R91, R65, R94 ;  /* 0x0000005e415b7220 */ /* 0x000fe20000410000 */
[----:B------:R-:W-:Y:S01]  /*28b0*/  FADD.FTZ R92, R34, -R64 ;  /* 0x80000040225c7221 */ /* 0x000fe20000010000 */
[----:B------:R-:W-:Y:S01]  /*28c0*/  FFMA.FTZ R90, R101, R90, R138 ;  /* 0x0000005a655a7223 */ /* 0x000fe2000001008a */
[C---:B------:R-:W-:Y:S01]  /*28d0*/  FMUL.FTZ R100, R65.reuse, R100 ;  /* 0x0000006441647220 */ /* 0x040fe20000410000 */
[----:B------:R-:W-:Y:S01]  /*28e0*/  FFMA.FTZ R34, R68, R91, R62 ;  /* 0x0000005b44227223 */ /* 0x000fe2000001003e */
[----:B------:R-:W-:Y:S01]  /*28f0*/  FMUL.FTZ R91, R65, R98 ;  /* 0x00000062415b7220 */ /* 0x000fe20000410000 */
[----:B------:R-:W-:Y:S01]  /*2900*/  FMUL.FTZ R52, R90, -1.4426950216293334961 ;  /* 0xbfb8aa3b5a347820 */ /* 0x000fe20000410000 */
[--C-:B------:R-:W-:Y:S01]  /*2910*/  FADD.FTZ R98, R59, -R64.reuse ;  /* 0x800000403b627221 */ /* 0x100fe20000010000 */
[--C-:B------:R-:W-:Y:S01]  /*2920*/  FADD.FTZ R106, R31, -R64.reuse ;  /* 0x800000401f6a7221 */ /* 0x100fe20000010000 */
[C---:B------:R-:W-:Y:S01]  /*2930*/  FMUL.FTZ R102, R65.reuse, R102 ;  /* 0x0000006641667220 */ /* 0x040fe20000410000 */
[----:B------:R0:W-:Y:S01]  /*2940*/  MUFU.EX2 R27, R52 ;  /* 0x00000034001b7308 */ /* 0x0001e20000000800 */
[C---:B------:R-:W-:Y:S01]  /*2950*/  FMUL.FTZ R103, R65.reuse, R92 ;  /* 0x0000005c41677220 */ /* 0x040fe20000410000 */
[C---:B------:R-:W-:Y:S01]  /*2960*/  FMUL.FTZ R105, R65.reuse, R146 ;  /* 0x0000009241697220 */ /* 0x040fe20000410000 */
[C---:B--2---:R-:W-:Y:S01]  /*2970*/  FMUL.FTZ R107, R65.reuse, R58 ;  /* 0x0000003a416b7220 */ /* 0x044fe20000410000 */
[C---:B------:R-:W-:Y:S01]  /*2980*/  FMUL.FTZ R94, R65.reuse, R110 ;  /* 0x0000006e415e7220 */ /* 0x040fe20000410000 */
[C---:B------:R-:W-:Y:S01]  /*2990*/  FMUL.FTZ R109, R65.reuse, R148 ;  /* 0x00000094416d7220 */ /* 0x040fe20000410000 */
[C---:B------:R-:W-:Y:S01]  /*29a0*/  FMUL.FTZ R111, R65.reuse, R150 ;  /* 0x00000096416f7220 */ /* 0x040fe20000410000 */
[C---:B------:R-:W-:Y:S01]  /*29b0*/  FMUL.FTZ R113, R65.reuse, R54 ;  /* 0x0000003641717220 */ /* 0x040fe20000410000 */
[----:B------:R-:W-:Y:S01]  /*29c0*/  FMUL.FTZ R125, R65, R98 ;  /* 0x00000062417d7220 */ /* 0x000fe20000410000 */
[----:B0-----:R-:W-:Y:S01]  /*29d0*/  FADD.FTZ R52, R57, -R64 ;  /* 0x8000004039347221 */ /* 0x001fe20000010000 */
[C---:B------:R-:W-:Y:S01]  /*29e0*/  FMUL.FTZ R127, R65.reuse, R152 ;  /* 0x00000098417f7220 */ /* 0x040fe20000410000 */
[C---:B------:R-:W-:Y:S01]  /*29f0*/  FMUL.FTZ R145, R65.reuse, R32 ;  /* 0x0000002041917220 */ /* 0x040fe20000410000 */
[C---:B------:R-:W-:Y:S01]  /*2a00*/  FMUL.FTZ R147, R65.reuse, R114 ;  /* 0x0000007241937220 */ /* 0x040fe20000410000 */
[----:B------:R-:W-:Y:S01]  /*2a10*/  FMUL.FTZ R149, R65, R52 ;  /* 0x0000003441957220 */ /* 0x000fe20000410000 */
[C---:B------:R-:W-:Y:S01]  /*2a20*/  FADD.FTZ R130, -R64.reuse, R143 ;  /* 0x0000008f40827221 */ /* 0x040fe20000010100 */
[----:B------:R-:W-:Y:S01]  /*2a30*/  FFMA.FTZ R99, R81, R100, R83 ;  /* 0x0000006451637223 */ /* 0x000fe20000010053 */
        /* <DEDUP_REMOVED lines=17> */
[----:B------:R-:W-:Y:S01]  /*2b50*/  SHF.L.U32 R149, R139, 0x10, RZ ;  /* 0x000000108b957819 */ /* 0x000fe200000006ff */
[----:B------:R-:W-:Y:S01]  /*2b60*/  FMUL.FTZ R144, R65, R144 ;  /* 0x0000009041907220 */ /* 0x000fe20000410000 */
[----:B------:R-:W-:Y:S01]  /*2b70*/  SHF.L.U32 R147, R135, 0x10, RZ ;  /* 0x0000001087937819 */ /* 0x000fe200000006ff */
[----:B------:R-:W-:Y:S01]  /*2b80*/  FADD.FTZ R136, R25, -R64 ;  /* 0x8000004019887221 */ /* 0x000fe20000010000 */
[----:B------:R-:W-:Y:S01]  /*2b90*/  SHF.L.U32 R135, R131, 0x10, RZ ;  /* 0x0000001083877819 */ /* 0x000fe200000006ff */
[----:B------:R-:W-:Y:S01]  /*2ba0*/  FADD.FTZ R130, -R64, R149 ;  /* 0x0000009540827221 */ /* 0x000fe20000010100 */
[----:B------:R-:W-:Y:S01]  /*2bb0*/  SHF.L.U32 R143, R128, 0x10, RZ ;  /* 0x00000010808f7819 */ /* 0x000fe200000006ff */
[----:B------:R-:W-:Y:S01]  /*2bc0*/  FFMA.FTZ R128, R68, R145, R62 ;  /* 0x0000009144807223 */ /* 0x000fe2000001003e */
[----:B------:R-:W-:Y:S01]  /*2bd0*/  SHF.L.U32 R131, R132, 0x10, RZ ;  /* 0x0000001084837819 */ /* 0x000fe200000006ff */
[----:B------:R-:W-:Y:S01]  /*2be0*/  FADD.FTZ R132, R45, -R64 ;  /* 0x800000402d847221 */ /* 0x000fe20000010000 */
[----:B------:R-:W-:Y:S01]  /*2bf0*/  SHF.L.U32 R139, R134, 0x10, RZ ;  /* 0x00000010868b7819 */ /* 0x000fe200000006ff */
[----:B------:R-:W-:Y:S01]  /*2c00*/  FMUL.FTZ R25, R128, -1.4426950216293334961 ;  /* 0xbfb8aa3b80197820 */ /* 0x000fe20000410000 */
[----:B------:R-:W-:Y:S01]  /*2c10*/  SHF.L.U32 R125, R142, 0x10, RZ ;  /* 0x000000108e7d7819 */ /* 0x000fe200000006ff */
[C---:B------:R-:W-:Y:S01]  /*2c20*/  FADD.FTZ R142, -R64.reuse, R141 ;  /* 0x0000008d408e7221 */ /* 0x040fe20000010100 */
[----:B------:R-:W-:Y:S01]  /*2c30*/  FADD.FTZ R134, -R64, R151 ;  /* 0x0000009740867221 */ /* 0x000fe20000010100 */
[----:B------:R-:W-:Y:S01]  /*2c40*/  FMUL.FTZ R141, R65, R132 ;  /* 0x00000084418d7220 */ /* 0x000fe20000410000 */
[--C-:B------:R-:W-:Y:S01]  /*2c50*/  FFMA.FTZ R98, R72, R93, R84.reuse ;  /* 0x0000005d48627223 */ /* 0x100fe20000010054 */
[----:B------:R-:W-:Y:S01]  /*2c60*/  SHF.L.U32 R133, R133, 0x10, RZ ;  /* 0x0000001085857819 */ /* 0x000fe200000006ff */
[----:B------:R-:W-:Y:S01]  /*2c70*/  FMUL.FTZ R130, R65, R130 ;  /* 0x0000008241827220 */ /* 0x000fe20000410000 */
[C---:B------:R-:W-:Y:S01]  /*2c80*/  FFMA.FTZ R93, R81.reuse, R144, R83 ;  /* 0x00000090515d7223 */ /* 0x040fe20000010053 */
[C---:B------:R-:W-:Y:S01]  /*2c90*/  FADD.FTZ R132, -R64.reuse, R139 ;  /* 0x0000008b40847221 */ /* 0x040fe20000010100 */
[----:B------:R-:W-:Y:S01]  /*2ca0*/  FADD.FTZ R144, -R64, R153 ;  /* 0x0000009940907221 */ /* 0x000fe20000010100 */
[----:B------:R0:W-:Y:S01]  /*2cb0*/  MUFU.EX2 R139, R25 ;  /* 0x00000019008b7308 */ /* 0x0001e20000000800 */
[----:B------:R-:W-:Y:S01]  /*2cc0*/  FFMA.FTZ R140, R72, R141, R84 ;  /* 0x0000008d488c7223 */ /* 0x000fe20000010054 */
[----:B------:R-:W-:Y:S01]  /*2cd0*/  FMUL.FTZ R70, R60, -1.4426950216293334961 ;  /* 0xbfb8aa3b3c467820 */ /* 0x000fe20000410000 */
[C---:B------:R-:W-:Y:S01]  /*2ce0*/  FADD.FTZ R148, -R64.reuse, R155 ;  /* 0x0000009b40947221 */ /* 0x040fe20000010100 */
[C---:B------:R-:W-:Y:S01]  /*2cf0*/  FADD.FTZ R152, -R64.reuse, R135 ;  /* 0x0000008740987221 */ /* 0x040fe20000010100 */
[----:B------:R-:W-:Y:S01]  /*2d00*/  FFMA.FTZ R141, R81, R130, R83 ;  /* 0x00000082518d7223 */ /* 0x000fe20000010053 */
[C---:B------:R-:W-:Y:S01]  /*2d10*/  FADD.FTZ R146, -R64.reuse, R137 ;  /* 0x0000008940927221 */ /* 0x040fe20000010100 */
[C---:B------:R-:W-:Y:S01]  /*2d20*/  FADD.FTZ R150, -R64.reuse, R129 ;  /* 0x0000008140967221 */ /* 0x040fe20000010100 */
[C---:B------:R-:W-:Y:S01]  /*2d30*/  FADD.FTZ R130, -R64.reuse, R131 ;  /* 0x0000008340827221 */ /* 0x040fe20000010100 */
[C---:B0-----:R-:W-:Y:S01]  /*2d40*/  FMUL.FTZ R25, R65.reuse, R134 ;  /* 0x0000008641197220 */ /* 0x041fe20000410000 */
[C---:B------:R-:W-:Y:S01]  /*2d50*/  FADD.FTZ R154, -R64.reuse, R133 ;  /* 0x00000085409a7221 */ /* 0x040fe20000010100 */
[----:B------:R-:W-:Y:S01]  /*2d60*/  FADD.FTZ R156, -R64, R143 ;  /* 0x0000008f409c7221 */ /* 0x000fe20000010100 */
[C---:B------:R-:W-:Y:S01]  /*2d70*/  FMUL.FTZ R129, R65.reuse, R144 ;  /* 0x0000009041817220 */ /* 0x040fe20000410000 */
[----:B------:R-:W-:Y:S01]  /*2d80*/  FFMA.FTZ R144, R68, R25, R62 ;  /* 0x0000001944907223 */ /* 0x000fe2000001003e */
        /* <DEDUP_REMOVED lines=8> */
[----:B------:R-:W0:Y:S01]  /*2e10*/  MUFU.EX2 R70, R70 ;  /* 0x0000004600467308 */ /* 0x000e220000000800 */
[----:B------:R-:W-:Y:S01]  /*2e20*/  FMUL.FTZ R155, R65, R156 ;  /* 0x0000009c419b7220 */ /* 0x000fe20000410000 */
        /* <DEDUP_REMOVED lines=9> */
[C-C-:B------:R-:W-:Y:S01]  /*2ec0*/  FFMA.FTZ R134, R68.reuse, R129, R62.reuse ;  /* 0x0000008144867223 */ /* 0x140fe2000001003e */
[C-C-:B------:R-:W-:Y:S01]  /*2ed0*/  FFMA.FTZ R132, R68.reuse, R131, R62.reuse ;  /* 0x0000008344847223 */ /* 0x140fe2000001003e */
[----:B------:R-:W-:Y:S01]  /*2ee0*/  FFMA.FTZ R130, R68, R25, R62 ;  /* 0x0000001944827223 */ /* 0x000fe2000001003e */
[----:B------:R-:W-:Y:S01]  /*2ef0*/  FADD.FTZ R42, R42, -R64 ;  /* 0x800000402a2a7221 */ /* 0x000fe20000010000 */
        /* <DEDUP_REMOVED lines=32> */
[----:B------:R-:W-:Y:S01]  /*3100*/  FMUL.FTZ R84, R109, -1.4426950216293334961 ;  /* 0xbfb8aa3b6d547820 */ /* 0x000fe20000410000 */
[----:B------:R-:W-:Y:S01]  /*3110*/  SHF.L.U32 R153, R73, 0x10, RZ ;  /* 0x0000001049997819 */ /* 0x000fe200000006ff */
[----:B------:R-:W-:Y:S01]  /*3120*/  FMUL.FTZ R82, R65, R78 ;  /* 0x0000004e41527220 */ /* 0x000fe20000410000 */
[----:B------:R-:W-:Y:S01]  /*3130*/  FMUL.FTZ R78, R76, -1.4426950216293334961 ;  /* 0xbfb8aa3b4c4e7820 */ /* 0x000fe20000410000 */
[----:B------:R-:W-:Y:S01]  /*3140*/  SHF.L.U32 R151, R75, 0x10, RZ ;  /* 0x000000104b977819 */ /* 0x000fe200000006ff */
[----:B------:R-:W-:Y:S01]  /*3150*/  FMUL.FTZ R61, R63, -1.4426950216293334961 ;  /* 0xbfb8aa3b3f3d7820 */ /* 0x000fe20000410000 */
[----:B------:R1:W-:Y:S01]  /*3160*/  MUFU.EX2 R75, R84 ;  /* 0x00000054004b7308 */ /* 0x0003e20000000800 */
[----:B------:R-:W-:Y:S01]  /*3170*/  FFMA.FTZ R82, R82, R81, R83 ;  /* 0x0000005152527223 */ /* 0x000fe20000010053 */
[----:B------:R-:W-:Y:S01]  /*3180*/  FMUL.FTZ R87, R86, -1.4426950216293334961 ;  /* 0xbfb8aa3b56577820 */ /* 0x000fe20000410000 */
[----:B------:R-:W-:Y:S01]  /*3190*/  FADD.FTZ R154, -R64, R151 ;  /* 0x00000097409a7221 */ /* 0x000fe20000010100 */
[----:B------:R-:W-:Y:S01]  /*31a0*/  SHF.L.U32 R71, R71, 0x10, RZ ;  /* 0x0000001047477819 */ /* 0x000fe200000006ff */
[----:B------:R-:W-:Y:S01]  /*31b0*/  FMUL.FTZ R80, R82, -1.4426950216293334961 ;  /* 0xbfb8aa3b52507820 */ /* 0x000fe20000410000 */
[----:B------:R-:W-:Y:S01]  /*31c0*/  SHF.L.U32 R155, R66, 0x10, RZ ;  /* 0x00000010429b7819 */ /* 0x000fe200000006ff */
[----:B------:R-:W-:Y:S01]  /*31d0*/  FMUL.FTZ R154, R65, R154 ;  /* 0x0000009a419a7220 */ /* 0x000fe20000410000 */
[----:B------:R-:W2:Y:S01]  /*31e0*/  MUFU.EX2 R78, R78 ;  /* 0x0000004e004e7308 */ /* 0x000ea20000000800 */
[----:B-1----:R-:W-:Y:S01]  /*31f0*/  FADD.FTZ R84, -R64, R153 ;  /* 0x0000009940547221 */ /* 0x002fe20000010100 */
[----:B0-----:R-:W-:Y:S01]  /*3200*/  FADD.FTZ R153, R70, 1 ;  /* 0x3f80000046997421 */ /* 0x001fe20000010000 */
[C---:B------:R-:W-:Y:S01]  /*3210*/  FADD.FTZ R156, -R64.reuse, R71 ;  /* 0x00000047409c7221 */ /* 0x040fe20000010100 */
[----:B------:R-:W-:Y:S01]  /*3220*/  FFMA.FTZ R70, R81, R154, R83 ;  /* 0x0000009a51467223 */ /* 0x000fe20000010053 */
[----:B------:R-:W-:Y:S01]  /*3230*/  FMUL.FTZ R31, R89, -1.4426950216293334961 ;  /* 0xbfb8aa3b591f7820 */ /* 0x000fe20000410000 */
[----:B------:R-:W-:Y:S01]  /*3240*/  SHF.L.U32 R67, R67, 0x10, RZ ;  /* 0x0000001043437819 */ /* 0x000fe200000006ff */
[----:B------:R-:W-:Y:S01]  /*3250*/  FADD.FTZ R162, -R64, R155 ;  /* 0x0000009b40a27221 */ /* 0x000fe20000010100 */
[----:B------:R-:W0:Y:S01]  /*3260*/  MUFU.RCP R153, R153 ;  /* 0x0000009900997308 */ /* 0x000e220000001000 */
[----:B------:R-:W-:Y:S01]  /*3270*/  FMUL.FTZ R156, R65, R156 ;  /* 0x0000009c419c7220 */ /* 0x000fe20000410000 */
[----:B------:R-:W-:Y:S01]  /*3280*/  FMUL.FTZ R20, R34, -1.4426950216293334961 ;  /* 0xbfb8aa3b22147820 */ /* 0x000fe20000410000 */
[----:B------:R-:W-:Y:S01]  /*3290*/  FADD.FTZ R160, -R64, R67 ;  /* 0x0000004340a07221 */ /* 0x000fe20000010100 */
[----:B------:R-:W-:Y:S01]  /*32a0*/  FMUL.FTZ R59, R95, -1.4426950216293334961 ;  /* 0xbfb8aa3b5f3b7820 */ /* 0x000fe20000410000 */
[----:B------:R-:W-:Y:S01]  /*32b0*/  FFMA.FTZ R67, R81, R156, R83 ;  /* 0x0000009c51437223 */ /* 0x000fe20000010053 */
[----:B------:R-:W-:Y:S01]  /*32c0*/  FMUL.FTZ R91, R30, -1.4426950216293334961 ;  /* 0xbfb8aa3b1e5b7820 */ /* 0x000fe20000410000 */
[----:B------:R-:W-:Y:S01]  /*32d0*/  FMUL.FTZ R57, R99, -1.4426950216293334961 ;  /* 0xbfb8aa3b63397820 */ /* 0x000fe20000410000 */
[----:B------:R-:W1:Y:S01]  /*32e0*/  MUFU.EX2 R61, R61 ;  /* 0x0000003d003d7308 */ /* 0x000e620000000800 */
[----:B--2---:R-:W-:Y:S01]  /*32f0*/  FADD.FTZ R154, R78, 1 ;  /* 0x3f8000004e9a7421 */ /* 0x004fe20000010000 */
[----:B------:R-:W-:Y:S01]  /*3300*/  FMUL.FTZ R111, R94, -1.4426950216293334961 ;  /* 0xbfb8aa3b5e6f7820 */ /* 0x000fe20000410000 */
[----:B------:R-:W-:Y:S01]  /*3310*/  FMUL.FTZ R58, R100, -1.4426950216293334961 ;  /* 0xbfb8aa3b643a7820 */ /* 0x000fe20000410000 */
[----:B------:R-:W-:Y:S01]  /*3320*/  FADD.FTZ R138, -R64, R125 ;  /* 0x0000007d408a7221 */ /* 0x000fe20000010100 */
[----:B------:R-:W-:Y:S01]  /*3330*/  FMUL.FTZ R35, R88, -1.4426950216293334961 ;  /* 0xbfb8aa3b58237820 */ /* 0x000fe20000410000 */
[----:B------:R-:W-:Y:S01]  /*3340*/  FMUL.FTZ R54, R93, -1.4426950216293334961 ;  /* 0xbfb8aa3b5d367820 */ /* 0x000fe20000410000 */
[----:B------:R-:W-:Y:S01]  /*3350*/  FMUL.FTZ R45, R92, -1.4426950216293334961 ;  /* 0xbfb8aa3b5c2d7820 */ /* 0x000fe20000410000 */
[----:B------:R-:W2:Y:S01]  /*3360*/  MUFU.EX2 R87, R87 ;  /* 0x0000005700577308 */ /* 0x000ea20000000800 */
[----:B0-----:R-:W-:Y:S01]  /*3370*/  FMUL.FTZ R60, R60, R153 ;  /* 0x000000993c3c7220 */ /* 0x001fe20000410000 */
[----:B------:R-:W-:Y:S01]  /*3380*/  FMUL.FTZ R138, R65, R138 ;  /* 0x0000008a418a7220 */ /* 0x000fe20000410000 */
[----:B------:R-:W-:Y:S01]  /*3390*/  FMUL.FTZ R52, R98, -1.4426950216293334961 ;  /* 0xbfb8aa3b62347820 */ /* 0x000fe20000410000 */
[----:B------:R-:W-:Y:S01]  /*33a0*/  SHF.L.U32 R77, R77, 0x10, RZ ;  /* 0x000000104d4d7819 */ /* 0x000fe200000006ff */
[----:B------:R-:W-:Y:S01]  /*33b0*/  FMUL.FTZ R145, R140, -1.4426950216293334961 ;  /* 0xbfb8aa3b8c917820 */ /* 0x000fe20000410000 */
[----:B------:R-:W-:Y:S01]  /*33c0*/  FFMA.FTZ R125, R81, R138, R83 ;  /* 0x0000008a517d7223 */ /* 0x000fe20000010053 */
[----:B------:R-:W-:Y:S01]  /*33d0*/  SHF.L.U32 R79, R79, 0x10, RZ ;  /* 0x000000104f4f7819 */ /* 0x000fe200000006ff */
[----:B------:R-:W0:Y:S01]  /*33e0*/  MUFU.EX2 R80, R80 ;  /* 0x0000005000507308 */ /* 0x000e220000000800 */
[----:B-1----:R-:W-:Y:S01]  /*33f0*/  FADD.FTZ R153, R61, 1 ;  /* 0x3f8000003d997421 */ /* 0x002fe20000010000 */
[----:B------:R-:W-:Y:S01]  /*3400*/  FMUL.FTZ R113, R125, -1.4426950216293334961 ;  /* 0xbfb8aa3b7d717820 */ /* 0x000fe20000410000 */
[----:B------:R-:W-:Y:S01]  /*3410*/  SHF.L.U32 R69, R69, 0x10, RZ ;  /* 0x0000001045457819 */ /* 0x000fe200000006ff */
[----:B------:R-:W-:Y:S01]  /*3420*/  FADD.FTZ R152, -R64, R77 ;  /* 0x0000004d40987221 */ /* 0x000fe20000010100 */
[----:B------:R-:W-:Y:S01]  /*3430*/  FMUL.FTZ R143, R32, -1.4426950216293334961 ;  /* 0xbfb8aa3b208f7820 */ /* 0x000fe20000410000 */
[----:B------:R-:W-:Y:S01]  /*3440*/  FMUL.FTZ R124, R65, R148 ;  /* 0x00000094417c7220 */ /* 0x000fe20000410000 */
[----:B------:R-:W-:Y:S01]  /*3450*/  FMUL.FTZ R138, R141, -1.4426950216293334961 ;  /* 0xbfb8aa3b8d8a7820 */ /* 0x000fe20000410000 */
[----:B------:R1:W3:Y:S01]  /*3460*/  MUFU.RCP R155, R154 ;  /* 0x0000009a009b7308 */ /* 0x0002e20000001000 */
[----:B--2---:R-:W-:Y:S01]  /*3470*/  FADD.FTZ R87, R87, 1 ;  /* 0x3f80000057577421 */ /* 0x004fe20000010000 */
[C---:B------:R-:W-:Y:S01]  /*3480*/  FADD.FTZ R66, -R64.reuse, R79 ;  /* 0x0000004f40427221 */ /* 0x040fe20000010100 */
[----:B------:R-:W-:Y:S01]  /*3490*/  FADD.FTZ R158, -R64, R69 ;  /* 0x00000045409e7221 */ /* 0x000fe20000010100 */
[C---:B------:R-:W-:Y:S01]  /*34a0*/  FMUL.FTZ R152, R65.reuse, R152 ;  /* 0x0000009841987220 */ /* 0x040fe20000410000 */
[----:B------:R-:W-:Y:S01]  /*34b0*/  FMUL.FTZ R64, R65, R84 ;  /* 0x0000005441407220 */ /* 0x000fe20000410000 */
[----:B------:R-:W-:Y:S01]  /*34c0*/  FMUL.FTZ R114, R126, -1.4426950216293334961 ;  /* 0xbfb8aa3b7e727820 */ /* 0x000fe20000410000 */
[----:B------:R-:W-:Y:S01]  /*34d0*/  FMUL.FTZ R146, R144, -1.4426950216293334961 ;  /* 0xbfb8aa3b90927820 */ /* 0x000fe20000410000 */
[----:B------:R-:W2:Y:S01]  /*34e0*/  MUFU.EX2 R31, R31 ;  /* 0x0000001f001f7308 */ /* 0x000ea20000000800 */
[----:B0-----:R-:W-:Y:S01]  /*34f0*/  FADD.FTZ R80, R80, 1 ;  /* 0x3f80000050507421 */ /* 0x001fe20000010000 */
[----:B-1----:R-:W-:Y:S01]  /*3500*/  FADD.FTZ R154, R27, 1 ;  /* 0x3f8000001b9a7421 */ /* 0x002fe20000010000 */
[C-C-:B------:R-:W-:Y:S01]  /*3510*/  FFMA.FTZ R124, R81.reuse, R124, R83.reuse ;  /* 0x0000007c517c7223 */ /* 0x140fe20000010053 */
[C-C-:B------:R-:W-:Y:S01]  /*3520*/  FFMA.FTZ R71, R81.reuse, R152, R83.reuse ;  /* 0x0000009851477223 */ /* 0x140fe20000010053 */
[--C-:B------:R-:W-:Y:S01]  /*3530*/  FFMA.FTZ R69, R81, R64, R83.reuse ;  /* 0x0000004051457223 */ /* 0x100fe20000010053 */
[----:B------:R-:W-:Y:S01]  /*3540*/  FADD.FTZ R139, R139, 1 ;  /* 0x3f8000008b8b7421 */ /* 0x000fe20000010000 */
[----:B------:R-:W-:Y:S01]  /*3550*/  FMUL.FTZ R149, R124, -1.4426950216293334961 ;  /* 0xbfb8aa3b7c957820 */ /* 0x000fe20000410000 */
[----:B------:R2:W0:Y:S01]  /*3560*/  MUFU.RCP R156, R153 ;  /* 0x00000099009c7308 */ /* 0x0004220000001000 */
[----:B---3--:R-:W-:Y:S01]  /*3570*/  FMUL.FTZ R76, R76, R155 ;  /* 0x0000009b4c4c7220 */ /* 0x008fe20000410000 */
[----:B------:R-:W-:Y:S01]  /*3580*/  FMUL.FTZ R155, R116, -1.4426950216293334961 ;  /* 0xbfb8aa3b749b7820 */ /* 0x000fe20000410000 */
[----:B------:R-:W-:Y:S01]  /*3590*/  FMUL.FTZ R152, R71, -1.4426950216293334961 ;  /* 0xbfb8aa3b47987820 */ /* 0x000fe20000410000 */
[----:B------:R-:W-:Y:S01]  /*35a0*/  FMUL.FTZ R136, R65, R142 ;  /* 0x0000008e41887220 */ /* 0x000fe20000410000 */
[----:B------:R-:W-:Y:S01]  /*35b0*/  FMUL.FTZ R142, R137, -1.4426950216293334961 ;  /* 0xbfb8aa3b898e7820 */ /* 0x000fe20000410000 */
[----:B------:R-:W-:Y:S01]  /*35c0*/  FMUL.FTZ R150, R135, -1.4426950216293334961 ;  /* 0xbfb8aa3b87967820 */ /* 0x000fe20000410000 */
[----:B------:R-:W-:Y:S01]  /*35d0*/  FMUL.FTZ R85, R74, -1.4426950216293334961 ;  /* 0xbfb8aa3b4a557820 */ /* 0x000fe20000410000 */
[----:B------:R-:W-:Y:S01]  /*35e0*/  MUFU.EX2 R20, R20 ;  /* 0x0000001400147308 */ /* 0x000fe20000000800 */
[----:B--2---:R-:W-:Y:S01]  /*35f0*/  FADD.FTZ R153, R31, 1 ;  /* 0x3f8000001f997421 */ /* 0x004fe20000010000 */
[----:B------:R-:W-:Y:S01]  /*3600*/  FMUL.FTZ R31, R131, -1.4426950216293334961 ;  /* 0xbfb8aa3b831f7820 */ /* 0x000fe20000410000 */
[----:B------:R-:W-:Y:S01]  /*3610*/  FMUL.FTZ R148, R147, -1.4426950216293334961 ;  /* 0xbfb8aa3b93947820 */ /* 0x000fe20000410000 */
[----:B------:R-:W-:Y:S01]  /*3620*/  FMUL.FTZ R158, R65, R158 ;  /* 0x0000009e419e7220 */ /* 0x000fe20000410000 */
[----:B------:R-:W-:Y:S01]  /*3630*/  FMUL.FTZ R151, R133, -1.4426950216293334961 ;  /* 0xbfb8aa3b85977820 */ /* 0x000fe20000410000 */
[C---:B------:R-:W-:Y:S01]  /*3640*/  FMUL.FTZ R66, R65.reuse, R66 ;  /* 0x0000004241427220 */ /* 0x040fe20000410000 */
[----:B------:R-:W-:Y:S01]  /*3650*/  FMUL.FTZ R160, R65, R160 ;  /* 0x000000a041a07220 */ /* 0x000fe20000410000 */
[----:B------:R-:W1:Y:S01]  /*3660*/  MUFU.EX2 R59, R59 ;  /* 0x0000003b003b7308 */ /* 0x000e620000000800 */
[----:B0-----:R-:W-:Y:S01]  /*3670*/  FMUL.FTZ R63, R63, R156 ;  /* 0x0000009c3f3f7220 */ /* 0x001fe20000410000 */
[----:B------:R-:W-:Y:S01]  /*3680*/  FMUL.FTZ R162, R65, R162 ;  /* 0x000000a241a27220 */ /* 0x000fe20000410000 */
[C-C-:B------:R-:W-:Y:S01]  /*3690*/  FFMA.FTZ R65, R81.reuse, R158, R83.reuse ;  /* 0x0000009e51417223 */ /* 0x140fe20000010053 */
[C-C-:B------:R-:W-:Y:S01]  /*36a0*/  FFMA.FTZ R136, R81.reuse, R136, R83.reuse ;  /* 0x0000008851887223 */ /* 0x140fe20000010053 */
[C-C-:B------:R-:W-:Y:S01]  /*36b0*/  FFMA.FTZ R66, R81.reuse, R66, R83.reuse ;  /* 0x0000004251427223 */ /* 0x140fe20000010053 */
[C-C-:B------:R-:W-:Y:S01]  /*36c0*/  FFMA.FTZ R64, R81.reuse, R160, R83.reuse ;  /* 0x000000a051407223 */ /* 0x140fe20000010053 */
[----:B------:R-:W-:Y:S01]  /*36d0*/  FFMA.FTZ R81, R81, R162, R83 ;  /* 0x000000a251517223 */ /* 0x000fe20000010053 */
[----:B------:R-:W0:Y:S01]  /*36e0*/  MUFU.EX2 R91, R91 ;  /* 0x0000005b005b7308 */ /* 0x000e220000000800 */
[----:B------:R-:W-:Y:S01]  /*36f0*/  FMUL.FTZ R68, R136, -1.4426950216293334961 ;  /* 0xbfb8aa3b88447820 */ /* 0x000fe20000410000 */
[----:B------:R-:W-:Y:S01]  /*3700*/  FMUL.FTZ R73, R134, -1.4426950216293334961 ;  /* 0xbfb8aa3b86497820 */ /* 0x000fe20000410000 */
[----:B------:R-:W-:Y:S01]  /*3710*/  FMUL.FTZ R160, R81, -1.4426950216293334961 ;  /* 0xbfb8aa3b51a07820 */ /* 0x000fe20000410000 */
[----:B------:R-:W-:Y:S01]  /*3720*/  FMUL.FTZ R23, R110, -1.4426950216293334961 ;  /* 0xbfb8aa3b6e177820 */ /* 0x000fe20000410000 */
[----:B------:R-:W-:Y:S01]  /*3730*/  FMUL.FTZ R77, R122, -1.4426950216293334961 ;  /* 0xbfb8aa3b7a4d7820 */ /* 0x000fe20000410000 */
[----:B------:R-:W-:Y:S01]  /*3740*/  FMUL.FTZ R79, R66, -1.4426950216293334961 ;  /* 0xbfb8aa3b424f7820 */ /* 0x000fe20000410000 */
[----:B------:R-:W-:Y:S01]  /*3750*/  FMUL.FTZ R84, R107, -1.4426950216293334961 ;  /* 0xbfb8aa3b6b547820 */ /* 0x000fe20000410000 */
[----:B------:R-:W2:Y:S01]  /*3760*/  MUFU.RCP R87, R87 ;  /* 0x0000005700577308 */ /* 0x000ea20000001000 */
[----:B-1----:R-:W-:Y:S01]  /*3770*/  FADD.FTZ R59, R59, 1 ;  /* 0x3f8000003b3b7421 */ /* 0x002fe20000010000 */
[----:B------:R-:W-:Y:S01]  /*3780*/  FMUL.FTZ R83, R121, -1.4426950216293334961 ;  /* 0xbfb8aa3b79537820 */ /* 0x000fe20000410000 */
[----:B------:R-:W-:Y:S01]  /*3790*/  FMUL.FTZ R61, R106, -1.4426950216293334961 ;  /* 0xbfb8aa3b6a3d7820 */ /* 0x000fe20000410000 */
[----:B------:R-:W-:Y:S01]  /*37a0*/  FMUL.FTZ R78, R132, -1.4426950216293334961 ;  /* 0xbfb8aa3b844e7820 */ /* 0x000fe20000410000 */
[----:B------:R-:W-:Y:S01]  /*37b0*/  FMUL.FTZ R27, R105, -1.4426950216293334961 ;  /* 0xbfb8aa3b691b7820 */ /* 0x000fe20000410000 */
[----:B------:R-:W-:Y:S01]  /*37c0*/  F2FP.BF16.F32.PACK_AB R60, R63, R60 ;  /* 0x0000003c3f3c723e */ /* 0x000fe200000010ff */
[----:B------:R-:W-:Y:S01]  /*37d0*/  FADD.FTZ R75, R75, 1 ;  /* 0x3f8000004b4b7421 */ /* 0x000fe20000010000 */
[----:B------:R-:W1:Y:S01]  /*37e0*/  MUFU.EX2 R57, R57 ;  /* 0x0000003900397308 */ /* 0x000e620000000800 */
[----:B0-----:R-:W-:Y:S01]  /*37f0*/  FADD.FTZ R91, R91, 1 ;  /* 0x3f8000005b5b7421 */ /* 0x001fe20000010000 */
[----:B------:R-:W-:-:S06]  /*3800*/  LOP3.LUT R10, R10, 0x1, RZ, 0x3c, !PT ;  /* 0x000000010a0a7812 */ /* 0x000fcc00078e3cff */
[----:B------:R0:W3:Y:S01]  /*3810*/  MUFU.EX2 R120, R111 ;  /* 0x0000006f00787308 */ /* 0x0000e20000000800 */
[----:B--2---:R-:W-:-:S07]  /*3820*/  FMUL.FTZ R86, R86, R87 ;  /* 0x0000005756567220 */ /* 0x004fce0000410000 */
[----:B------:R-:W2:Y:S01]  /*3830*/  MUFU.RCP R157, R80 ;  /* 0x00000050009d7308 */ /* 0x000ea20000001000 */
[----:B-1----:R-:W-:Y:S01]  /*3840*/  FADD.FTZ R57, R57, 1 ;  /* 0x3f80000039397421 */ /* 0x002fe20000010000 */
[----:B0-----:R-:W-:-:S06]  /*3850*/  FMUL.FTZ R111, R127, -1.4426950216293334961 ;  /* 0xbfb8aa3b7f6f7820 */ /* 0x001fcc0000410000 */
[----:B------:R-:W0:Y:S01]  /*3860*/  MUFU.EX2 R80, R155 ;  /* 0x0000009b00507308 */ /* 0x000e220000000800 */
[----:B---3--:R-:W-:-:S07]  /*3870*/  FADD.FTZ R120, R120, 1 ;  /* 0x3f80000078787421 */ /* 0x008fce0000010000 */
[----:B------:R1:W3:Y:S01]  /*3880*/  MUFU.RCP R156, R153 ;  /* 0x00000099009c7308 */ /* 0x0002e20000001000 */
[----:B--2---:R-:W-:-:S05]  /*3890*/  FMUL.FTZ R82, R82, R157 ;  /* 0x0000009d52527220 */ /* 0x004fca0000410000 */
[----:B------:R-:W-:Y:S02]  /*38a0*/  F2FP.BF16.F32.PACK_AB R76, R82, R76 ;  /* 0x0000004c524c723e */ /* 0x000fe400000010ff */
[----:B------:R2:W4:Y:S01]  /*38b0*/  MUFU.RCP R155, R154 ;  /* 0x0000009a009b7308 */ /* 0x0005220000001000 */
[----:B-1----:R-:W-:Y:S01]  /*38c0*/  FMUL.FTZ R153, R69, -1.4426950216293334961 ;  /* 0xbfb8aa3b45997820 */ /* 0x002fe20000410000 */
[----:B0-----:R-:W-:-:S06]  /*38d0*/  FADD.FTZ R80, R80, 1 ;  /* 0x3f80000050507421 */ /* 0x001fcc0000010000 */
[----:B------:R-:W0:Y:S01]  /*38e0*/  MUFU.EX2 R58, R58 ;  /* 0x0000003a003a7308 */ /* 0x000e220000000800 */
[----:B--2---:R-:W-:Y:S01]  /*38f0*/  FADD.FTZ R154, R20, 1 ;  /* 0x3f800000149a7421 */ /* 0x004fe20000010000 */
[----:B---3--:R-:W-:Y:S01]  /*3900*/  FMUL.FTZ R89, R89, R156 ;  /* 0x0000009c59597220 */ /* 0x008fe20000410000 */
[----:B------:R-:W-:-:S05]  /*3910*/  FMUL.FTZ R20, R104, -1.4426950216293334961 ;  /* 0xbfb8aa3b68147820 */ /* 0x000fca0000410000 */
[----:B------:R-:W1:Y:S01]  /*3920*/  MUFU.EX2 R35, R35 ;  /* 0x0000002300237308 */ /* 0x000e620000000800 */
[----:B----4-:R-:W-:-:S07]  /*3930*/  FMUL.FTZ R90, R90, R155 ;  /* 0x0000009b5a5a7220 */ /* 0x010fce0000410000 */
[----:B------:R-:W2:Y:S01]  /*3940*/  MUFU.RCP R87, R154 ;  /* 0x0000009a00577308 */ /* 0x000ea20000001000 */
[----:B0-----:R-:W-:-:S07]  /*3950*/  FADD.FTZ R155, R58, 1 ;  /* 0x3f8000003a9b7421 */ /* 0x001fce0000010000 */
[----:B------:R-:W0:Y:S01]  /*3960*/  MUFU.EX2 R113, R113 ;  /* 0x0000007100717308 */ /* 0x000e220000000800 */
[----:B-1----:R-:W-:-:S07]  /*3970*/  FADD.FTZ R35, R35, 1 ;  /* 0x3f80000023237421 */ /* 0x002fce0000010000 */
[----:B------:R1:W3:Y:S01]  /*3980*/  MUFU.RCP R154, R59 ;  /* 0x0000003b009a7308 */ /* 0x0002e20000001000 */
[----:B--2---:R-:W-:Y:S01]  /*3990*/  FMUL.FTZ R58, R34, R87 ;  /* 0x00000057223a7220 */ /* 0x004fe20000410000 */
[----:B------:R-:W-:-:S04]  /*39a0*/  FMUL.FTZ R34, R43, -1.4426950216293334961 ;  /* 0xbfb8aa3b2b227820 */ /* 0x000fc80000410000 */
[----:B------:R-:W-:Y:S02]  /*39b0*/  F2FP.BF16.F32.PACK_AB R58, R58, R90 ;  /* 0x0000005a3a3a723e */ /* 0x000fe400000010ff */
[----:B------:R-:W2:Y:S01]  /*39c0*/  MUFU.EX2 R54, R54 ;  /* 0x0000003600367308 */ /* 0x000ea20000000800 */
[----:B0-----:R-:W-:Y:S01]  /*39d0*/  FADD.FTZ R113, R113, 1 ;  /* 0x3f80000071717421 */ /* 0x001fe20000010000 */
[----:B-1----:R-:W-:-:S06]  /*39e0*/  FMUL.FTZ R59, R129, -1.4426950216293334961 ;  /* 0xbfb8aa3b813b7820 */ /* 0x002fcc0000410000 */
[----:B------:R-:W0:Y:S01]  /*39f0*/  MUFU.EX2 R45, R45 ;  /* 0x0000002d002d7308 */ /* 0x000e220000000800 */
[----:B---3--:R-:W-:-:S07]  /*3a00*/  FMUL.FTZ R95, R95, R154 ;  /* 0x0000009a5f5f7220 */ /* 0x008fce0000410000 */
[----:B------:R1:W3:Y:S01]  /*3a10*/  MUFU.RCP R156, R57 ;  /* 0x00000039009c7308 */ /* 0x0002e20000001000 */
[----:B--2---:R-:W-:-:S07]  /*3a20*/  FADD.FTZ R54, R54, 1 ;  /* 0x3f80000036367421 */ /* 0x004fce0000010000 */
[----:B------:R-:W2:Y:S01]  /*3a30*/  MUFU.RCP R91, R91 ;  /* 0x0000005b005b7308 */ /* 0x000ea20000001000 */
[----:B0-----:R-:W-:Y:S01]  /*3a40*/  FADD.FTZ R154, R45, 1 ;  /* 0x3f8000002d9a7421 */ /* 0x001fe20000010000 */
[----:B-1----:R-:W-:Y:S01]  /*3a50*/  FMUL.FTZ R57, R67, -1.4426950216293334961 ;  /* 0xbfb8aa3b43397820 */ /* 0x002fe20000410000 */
[----:B------:R-:W-:-:S05]  /*3a60*/  FMUL.FTZ R45, R102, -1.4426950216293334961 ;  /* 0xbfb8aa3b662d7820 */ /* 0x000fca0000410000 */
[----:B------:R-:W0:Y:S01]  /*3a70*/  MUFU.RCP R157, R120 ;  /* 0x00000078009d7308 */ /* 0x000e220000001000 */
[----:B---3--:R-:W-:-:S07]  /*3a80*/  FMUL.FTZ R99, R99, R156 ;  /* 0x0000009c63637220 */ /* 0x008fce0000410000 */
[----:B------:R-:W1:Y:S01]  /*3a90*/  MUFU.EX2 R52, R52 ;  /* 0x0000003400347308 */ /* 0x000e620000000800 */
[----:B--2---:R-:W-:Y:S01]  /*3aa0*/  FMUL.FTZ R87, R30, R91 ;  /* 0x0000005b1e577220 */ /* 0x004fe20000410000 */
[----:B------:R-:W-:Y:S01]  /*3ab0*/  FMUL.FTZ R30, R130, -1.4426950216293334961 ;  /* 0xbfb8aa3b821e7820 */ /* 0x000fe20000410000 */
[----:B------:R-:W-:-:S03]  /*3ac0*/  FMUL.FTZ R91, R103, -1.4426950216293334961 ;  /* 0xbfb8aa3b675b7820 */ /* 0x000fc60000410000 */
[----:B------:R-:W-:Y:S02]  /*3ad0*/  F2FP.BF16.F32.PACK_AB R87, R99, R87 ;  /* 0x000000576357723e */ /* 0x000fe400000010ff */
[----:B------:R-:W2:Y:S01]  /*3ae0*/  MUFU.RCP R155, R155 ;  /* 0x0000009b009b7308 */ /* 0x000ea20000001000 */
[----:B0-----:R-:W-:-:S07]  /*3af0*/  FMUL.FTZ R94, R94, R157 ;  /* 0x0000009d5e5e7220 */ /* 0x001fce0000410000 */
[----:B------:R-:W0:Y:S01]  /*3b00*/  MUFU.RCP R35, R35 ;  /* 0x0000002300237308 */ /* 0x000e220000001000 */
[----:B-1----:R-:W-:-:S07]  /*3b10*/  FADD.FTZ R52, R52, 1 ;  /* 0x3f80000034347421 */ /* 0x002fce0000010000 */
[----:B------:R-:W1:Y:S01]  /*3b20*/  MUFU.EX2 R145, R145 ;  /* 0x0000009100917308 */ /* 0x000e620000000800 */
[----:B--2---:R-:W-:-:S05]  /*3b30*/  FMUL.FTZ R100, R100, R155 ;  /* 0x0000009b64647220 */ /* 0x004fca0000410000 */
[----:B------:R-:W-:Y:S02]  /*3b40*/  F2FP.BF16.F32.PACK_AB R95, R95, R100 ;  /* 0x000000645f5f723e */ /* 0x000fe400000010ff */
[----:B------:R-:W2:Y:S01]  /*3b50*/  MUFU.EX2 R143, R143 ;  /* 0x0000008f008f7308 */ /* 0x000ea20000000800 */
[----:B0-----:R-:W-:Y:S01]  /*3b60*/  FMUL.FTZ R88, R88, R35 ;  /* 0x0000002358587220 */ /* 0x001fe20000410000 */
[----:B------:R-:W-:-:S04]  /*3b70*/  FMUL.FTZ R35, R47, -1.4426950216293334961 ;  /* 0xbfb8aa3b2f237820 */ /* 0x000fc80000410000 */
[----:B------:R-:W-:Y:S02]  /*3b80*/  F2FP.BF16.F32.PACK_AB R88, R89, R88 ;  /* 0x000000585958723e */ /* 0x000fe400000010ff */
[----:B------:R-:W0:Y:S01]  /*3b90*/  MUFU.RCP R156, R113 ;  /* 0x00000071009c7308 */ /* 0x000e220000001000 */
[----:B-1----:R-:W-:-:S07]  /*3ba0*/  FADD.FTZ R145, R145, 1 ;  /* 0x3f80000091917421 */ /* 0x002fce0000010000 */
[----:B------:R1:W3:Y:S01]  /*3bb0*/  MUFU.RCP R157, R154 ;  /* 0x0000009a009d7308 */ /* 0x0002e20000001000 */
[----:B--2---:R-:W-:-:S07]  /*3bc0*/  FADD.FTZ R143, R143, 1 ;  /* 0x3f8000008f8f7421 */ /* 0x004fce0000010000 */
[----:B------:R-:W2:Y:S01]  /*3bd0*/  MUFU.EX2 R138, R138 ;  /* 0x0000008a008a7308 */ /* 0x000ea20000000800 */
[----:B0-----:R-:W-:Y:S01]  /*3be0*/  FMUL.FTZ R125, R125, R156 ;  /* 0x0000009c7d7d7220 */ /* 0x001fe20000410000 */
[----:B-1----:R-:W-:-:S06]  /*3bf0*/  FMUL.FTZ R154, R62, -1.4426950216293334961 ;  /* 0xbfb8aa3b3e9a7820 */ /* 0x002fcc0000410000 */
[----:B------:R-:W0:Y:S01]  /*3c00*/  MUFU.RCP R54, R54 ;  /* 0x0000003600367308 */ /* 0x000e220000001000 */
[----:B---3--:R-:W-:Y:S01]  /*3c10*/  FMUL.FTZ R156, R92, R157 ;  /* 0x0000009d5c9c7220 */ /* 0x008fe20000410000 */
[----:B------:R-:W-:-:S06]  /*3c20*/  FMUL.FTZ R92, R64, -1.4426950216293334961 ;  /* 0xbfb8aa3b405c7820 */ /* 0x000fcc0000410000 */
[----:B------:R-:W1:Y:S01]  /*3c30*/  MUFU.EX2 R114, R114 ;  /* 0x0000007200727308 */ /* 0x000e620000000800 */
[----:B--2---:R-:W-:-:S07]  /*3c40*/  FADD.FTZ R157, R138, 1 ;  /* 0x3f8000008a9d7421 */ /* 0x004fce0000010000 */
[----:B------:R-:W2:Y:S01]  /*3c50*/  MUFU.EX2 R146, R146 ;  /* 0x0000009200927308 */ /* 0x000ea20000000800 */
[----:B0-----:R-:W-:Y:S01]  /*3c60*/  FMUL.FTZ R93, R93, R54 ;  /* 0x000000365d5d7220 */ /* 0x001fe20000410000 */
[----:B------:R-:W-:-:S06]  /*3c70*/  FMUL.FTZ R54, R65, -1.4426950216293334961 ;  /* 0xbfb8aa3b41367820 */ /* 0x000fcc0000410000 */
[----:B------:R-:W0:Y:S01]  /*3c80*/  MUFU.EX2 R30, R30 ;  /* 0x0000001e001e7308 */ /* 0x000e220000000800 */
[----:B-1----:R-:W-:-:S07]  /*3c90*/  FADD.FTZ R114, R114, 1 ;  /* 0x3f80000072727421 */ /* 0x002fce0000010000 */
[----:B------:R1:W3:Y:S01]  /*3ca0*/  MUFU.RCP R155, R52 ;  /* 0x00000034009b7308 */ /* 0x0002e20000001000 */
[----:B--2---:R-:W-:-:S07]  /*3cb0*/  FADD.FTZ R146, R146, 1 ;  /* 0x3f80000092927421 */ /* 0x004fce0000010000 */
[----:B------:R-:W2:Y:S01]  /*3cc0*/  MUFU.EX2 R20, R20 ;  /* 0x0000001400147308 */ /* 0x000ea20000000800 */
[----:B-1----:R-:W-:Y:S01]  /*3cd0*/  FMUL.FTZ R52, R42, -1.4426950216293334961 ;  /* 0xbfb8aa3b2a347820 */ /* 0x002fe20000410000 */
[----:B0-----:R-:W-:-:S06]  /*3ce0*/  FADD.FTZ R30, R30, 1 ;  /* 0x3f8000001e1e7421 */ /* 0x001fcc0000010000 */
[----:B------:R-:W-:Y:S01]  /*3cf0*/  MUFU.EX2 R149, R149 ;  /* 0x0000009500957308 */ /* 0x000fe20000000800 */
[----:B---3--:R-:W-:-:S05]  /*3d00*/  FMUL.FTZ R98, R98, R155 ;  /* 0x0000009b62627220 */ /* 0x008fca0000410000 */
[----:B------:R-:W-:Y:S02]  /*3d10*/  F2FP.BF16.F32.PACK_AB R93, R93, R98 ;  /* 0x000000625d5d723e */ /* 0x000fe400000010ff */
[----:B------:R-:W-:Y:S01]  /*3d20*/  MUFU.EX2 R152, R152 ;  /* 0x0000009800987308 */ /* 0x000fe20000000800 */
[----:B--2---:R-:W-:-:S07]  /*3d30*/  FADD.FTZ R20, R20, 1 ;  /* 0x3f80000014147421 */ /* 0x004fce0000010000 */
[----:B------:R-:W0:Y:S08]  /*3d40*/  MUFU.RCP R139, R139 ;  /* 0x0000008b008b7308 */ /* 0x000e300000001000 */
[----:B------:R-:W1:Y:S08]  /*3d50*/  MUFU.EX2 R31, R31 ;  /* 0x0000001f001f7308 */ /* 0x000e700000000800 */
[----:B------:R-:W-:Y:S01]  /*3d60*/  MUFU.EX2 R153, R153 ;  /* 0x0000009900997308 */ /* 0x000fe20000000800 */
[----:B0-----:R-:W-:-:S05]  /*3d70*/  FMUL.FTZ R139, R128, R139 ;  /* 0x0000008b808b7220 */ /* 0x001fca0000410000 */
[----:B------:R-:W-:Y:S02]  /*3d80*/  F2FP.BF16.F32.PACK_AB R139, R139, R156 ;  /* 0x0000009c8b8b723e */ /* 0x000fe400000010ff */
[----:B------:R-:W0:Y:S01]  /*3d90*/  MUFU.EX2 R34, R34 ;  /* 0x0000002200227308 */ /* 0x000e220000000800 */
[----:B-1----:R-:W-:-:S07]  /*3da0*/  FADD.FTZ R31, R31, 1 ;  /* 0x3f8000001f1f7421 */ /* 0x002fce0000010000 */
[----:B------:R-:W1:Y:S08]  /*3db0*/  MUFU.EX2 R142, R142 ;  /* 0x0000008e008e7308 */ /* 0x000e700000000800 */
        /* <DEDUP_REMOVED lines=10> */
[----:B------:R2:W1:Y:S08]  /*3e60*/  MUFU.RCP R158, R143 ;  /* 0x0000008f009e7308 */ /* 0x0004700000001000 */
[----:B------:R-:W3:Y:S01]  /*3e70*/  MUFU.EX2 R57, R57 ;  /* 0x0000003900397308 */ /* 0x000ee20000000800 */
[----:B--2---:R-:W-:Y:S01]  /*3e80*/  FADD.FTZ R143, R148, 1 ;  /* 0x3f800000948f7421 */ /* 0x004fe20000010000 */
[----:B0-----:R-:W-:-:S06]  /*3e90*/  FADD.FTZ R148, R151, 1 ;  /* 0x3f80000097947421 */ /* 0x001fcc0000010000 */
[----:B------:R-:W0:Y:S01]  /*3ea0*/  MUFU.RCP R145, R145 ;  /* 0x0000009100917308 */ /* 0x000e220000001000 */
[----:B-1----:R-:W-:-:S07]  /*3eb0*/  FMUL.FTZ R158, R32, R158 ;  /* 0x0000009e209e7220 */ /* 0x002fce0000410000 */
[----:B------:R-:W1:Y:S01]  /*3ec0*/  MUFU.EX2 R111, R111 ;  /* 0x0000006f006f7308 */ /* 0x000e620000000800 */
[----:B---3--:R-:W-:-:S07]  /*3ed0*/  FADD.FTZ R32, R57, 1 ;  /* 0x3f80000039207421 */ /* 0x008fce0000010000 */
[----:B------:R2:W3:Y:S01]  /*3ee0*/  MUFU.RCP R155, R114 ;  /* 0x00000072009b7308 */ /* 0x0004e20000001000 */
[----:B0-----:R-:W-:-:S07]  /*3ef0*/  FMUL.FTZ R145, R140, R145 ;  /* 0x000000918c917220 */ /* 0x001fce0000410000 */
[----:B------:R-:W0:Y:S01]  /*3f00*/  MUFU.RCP R157, R157 ;  /* 0x0000009d009d7308 */ /* 0x000e220000001000 */
[----:B--2---:R-:W-:Y:S01]  /*3f10*/  FMUL.FTZ R114, R40, -1.4426950216293334961 ;  /* 0xbfb8aa3b28727820 */ /* 0x004fe20000410000 */
[----:B-1----:R-:W-:Y:S01]  /*3f20*/  FADD.FTZ R120, R111, 1 ;  /* 0x3f8000006f787421 */ /* 0x002fe20000010000 */
[----:B------:R-:W-:-:S05]  /*3f30*/  FMUL.FTZ R111, R25, -1.4426950216293334961 ;  /* 0xbfb8aa3b196f7820 */ /* 0x000fca0000410000 */
[----:B------:R1:W2:Y:S01]  /*3f40*/  MUFU.RCP R159, R146 ;  /* 0x00000092009f7308 */ /* 0x0002a20000001000 */
[----:B---3--:R-:W-:Y:S01]  /*3f50*/  FMUL.FTZ R126, R126, R155 ;  /* 0x0000009b7e7e7220 */ /* 0x008fe20000410000 */
[----:B------:R-:W-:-:S04]  /*3f60*/  FMUL.FTZ R155, R101, -1.4426950216293334961 ;  /* 0xbfb8aa3b659b7820 */ /* 0x000fc80000410000 */
[----:B------:R-:W-:Y:S02]  /*3f70*/  F2FP.BF16.F32.PACK_AB R94, R126, R94 ;  /* 0x0000005e7e5e723e */ /* 0x000fe400000010ff */
[----:B------:R-:W-:Y:S01]  /*3f80*/  MUFU.EX2 R52, R52 ;  /* 0x0000003400347308 */ /* 0x000fe20000000800 */
[----:B-1----:R-:W-:Y:S01]  /*3f90*/  FADD.FTZ R146, R149, 1 ;  /* 0x3f80000095927421 */ /* 0x002fe20000010000 */
[----:B------:R-:W-:Y:S01]  /*3fa0*/  FADD.FTZ R149, R152, 1 ;  /* 0x3f80000098957421 */ /* 0x000fe20000010000 */
[----:B------:R-:W-:Y:S01]  /*3fb0*/  FADD.FTZ R152, R153, 1 ;  /* 0x3f80000099987421 */ /* 0x000fe20000010000 */
[----:B0-----:R-:W-:-:S04]  /*3fc0*/  FMUL.FTZ R157, R141, R157 ;  /* 0x0000009d8d9d7220 */ /* 0x001fc80000410000 */
[----:B------:R-:W-:Y:S01]  /*3fd0*/  MUFU.EX2 R54, R54 ;  /* 0x0000003600367308 */ /* 0x000fe20000000800 */
[----:B--2---:R-:W-:Y:S01]  /*3fe0*/  FMUL.FTZ R159, R144, R159 ;  /* 0x0000009f909f7220 */ /* 0x004fe20000410000 */
[----:B------:R-:W-:-:S04]  /*3ff0*/  F2FP.BF16.F32.PACK_AB R145, R157, R145 ;  /* 0x000000919d91723e */ /* 0x000fc800000010ff */
[----:B------:R-:W-:Y:S02]  /*4000*/  F2FP.BF16.F32.PACK_AB R158, R159, R158 ;  /* 0x0000009e9f9e723e */ /* 0x000fe400000010ff */
[----:B------:R0:W1:Y:S08]  /*4010*/  MUFU.RCP R128, R30 ;  /* 0x0000001e00807308 */ /* 0x0000700000001000 */
[----:B------:R2:W3:Y:S01]  /*4020*/  MUFU.RCP R153, R20 ;  /* 0x0000001400997308 */ /* 0x0004e20000001000 */
[----:B0-----:R-:W-:-:S07]  /*4030*/  LEA R30, P1, R56, UR6, 0x1 ;  /* 0x00000006381e7c11 */ /* 0x001fce000f8208ff */
[----:B------:R-:W-:Y:S01]  /*4040*/  MUFU.EX2 R113, R114 ;  /* 0x0000007200717308 */ /* 0x000fe20000000800 */
[----:B--2---:R-:W-:Y:S01]  /*4050*/  LEA R20, P2, R21, UR6, 0x1 ;  /* 0x0000000615147c11 */ /* 0x004fe2000f8408ff */
[----:B-1----:R-:W-:-:S03]  /*4060*/  FMUL.FTZ R128, R130, R128 ;  /* 0x0000008082807220 */ /* 0x002fc60000410000 */
[----:B------:R-:W-:Y:S01]  /*4070*/  LEA.HI.X R21, R21, UR7, R112, 0x1, P2 ;  /* 0x0000000715157c11 */ /* 0x000fe200090f0c70 */
[----:B------:R-:W-:Y:S02]  /*4080*/  FADD.FTZ R112, R52, 1 ;  /* 0x3f80000034707421 */ /* 0x000fe40000010000 */
[----:B------:R-:W0:Y:S01]  /*4090*/  MUFU.EX2 R114, R160 ;  /* 0x000000a000727308 */ /* 0x000e220000000800 */
[----:B---3--:R-:W-:-:S05]  /*40a0*/  FMUL.FTZ R153, R104, R153 ;  /* 0x0000009968997220 */ /* 0x008fca0000410000 */
[----:B------:R-:W-:Y:S02]  /*40b0*/  F2FP.BF16.F32.PACK_AB R128, R128, R153 ;  /* 0x000000998080723e */ /* 0x000fe400000010ff */
[----:B------:R1:W2:Y:S08]  /*40c0*/  MUFU.RCP R150, R31 ;  /* 0x0000001f00967308 */ /* 0x0002b00000001000 */
[----:B------:R3:W4:Y:S01]  /*40d0*/  MUFU.RCP R160, R34 ;  /* 0x0000002200a07308 */ /* 0x0007220000001000 */
[----:B-1----:R-:W-:Y:S01]  /*40e0*/  LEA.HI.X R31, R56, UR7, R51, 0x1, P1 ;  /* 0x00000007381f7c11 */ /* 0x002fe200088f0c33 */
[----:B0-----:R-:W-:Y:S01]  /*40f0*/  FADD.FTZ R114, R114, 1 ;  /* 0x3f80000072727421 */ /* 0x001fe20000010000 */
[----:B------:R-:W-:-:S03]  /*4100*/  LEA R56, P2, R115, UR6, 0x1 ;  /* 0x0000000673387c11 */ /* 0x000fc6000f8408ff */
[----:B------:R-:W-:Y:S01]  /*4110*/  STG.E.U16 desc[UR8][R30.64], R60 ;  /* 0x0000003c1e007986 */ /* 0x000fe2000c101508 */
[----:B------:R-:W-:Y:S01]  /*4120*/  LEA.HI.X R57, R115, UR7, R117, 0x1, P2 ;  /* 0x0000000773397c11 */ /* 0x000fe200090f0c75 */
[----:B------:R0:W1:Y:S01]  /*4130*/  MUFU.RCP R151, R35 ;  /* 0x0000002300977308 */ /* 0x0000620000001000 */
[----:B---3--:R-:W-:Y:S01]  /*4140*/  LEA R34, P1, R50, UR6, 0x1 ;  /* 0x0000000632227c11 */ /* 0x008fe2000f8208ff */
[----:B------:R-:W-:Y:S01]  /*4150*/  STG.E.U16 desc[UR8][R30.64+0x4], R76 ;  /* 0x0000044c1e007986 */ /* 0x000fe2000c101508 */
[----:B--2---:R-:W-:-:S05]  /*4160*/  FMUL.FTZ R150, R131, R150 ;  /* 0x0000009683967220 */ /* 0x004fca0000410000 */
[----:B------:R-:W2:Y:S01]  /*4170*/  MUFU.RCP R85, R85 ;  /* 0x0000005500557308 */ /* 0x000ea20000001000 */
[----:B0-----:R-:W-:Y:S01]  /*4180*/  LEA.HI.X R35, R50, UR7, R46, 0x1, P1 ;  /* 0x0000000732237c11 */ /* 0x001fe200088f0c2e */
[----:B----4-:R-:W-:Y:S01]  /*4190*/  FMUL.FTZ R160, R43, R160 ;  /* 0x000000a02ba07220 */ /* 0x010fe20000410000 */
[C---:B------:R-:W-:Y:S02]  /*41a0*/  LEA R140, P1, R41.reuse, UR6, 0x1 ;  /* 0x00000006298c7c11 */ /* 0x040fe4000f8208ff */
[C---:B------:R-:W-:Y:S02]  /*41b0*/  LEA R50, P2, R16.reuse, UR6, 0x1 ;  /* 0x0000000610327c11 */ /* 0x040fe4000f8408ff */
[----:B------:R-:W-:Y:S01]  /*41c0*/  LEA.HI.X R141, R41, UR7, R38, 0x1, P1 ;  /* 0x00000007298d7c11 */ /* 0x000fe200088f0c26 */
[----:B------:R-:W0:Y:S01]  /*41d0*/  MUFU.EX2 R45, R45 ;  /* 0x0000002d002d7308 */ /* 0x000e220000000800 */
[----:B------:R-:W-:Y:S01]  /*41e0*/  LEA.HI.X R51, R16, UR7, R55, 0x1, P2 ;  /* 0x0000000710337c11 */ /* 0x000fe200090f0c37 */
[----:B------:R-:W-:Y:S01]  /*41f0*/  FADD.FTZ R41, R54, 1 ;  /* 0x3f80000036297421 */ /* 0x000fe20000010000 */
[----:B------:R-:W-:Y:S01]  /*4200*/  LEA R54, P1, R37, UR6, 0x1 ;  /* 0x0000000625367c11 */ /* 0x000fe2000f8208ff */
[----:B-1----:R-:W-:Y:S01]  /*4210*/  FMUL.FTZ R151, R47, R151 ;  /* 0x000000972f977220 */ /* 0x002fe20000410000 */
[----:B------:R-:W-:-:S02]  /*4220*/  LEA R52, P2, R53, UR6, 0x1 ;  /* 0x0000000635347c11 */ /* 0x000fc4000f8408ff */
[----:B------:R-:W-:Y:S01]  /*4230*/  LEA.HI.X R55, R37, UR7, R36, 0x1, P1 ;  /* 0x0000000725377c11 */ /* 0x000fe200088f0c24 */
[----:B------:R-:W1:Y:S01]  /*4240*/  MUFU.EX2 R111, R111 ;  /* 0x0000006f006f7308 */ /* 0x000e620000000800 */
[----:B------:R-:W-:Y:S01]  /*4250*/  LEA.HI.X R53, R53, UR7, R48, 0x1, P2 ;  /* 0x0000000735357c11 */ /* 0x000fe200090f0c30 */
[----:B--2---:R-:W-:Y:S01]  /*4260*/  FMUL.FTZ R74, R74, R85 ;  /* 0x000000554a4a7220 */ /* 0x004fe20000410000 */
[C---:B------:R-:W-:Y:S01]  /*4270*/  LEA R162, P1, R33.reuse, UR6, 0x1 ;  /* 0x0000000621a27c11 */ /* 0x040fe2000f8208ff */
[----:B------:R-:W-:Y:S01]  /*4280*/  FMUL.FTZ R85, R70, -1.4426950216293334961 ;  /* 0xbfb8aa3b46557820 */ /* 0x000fe20000410000 */
[C---:B------:R-:W-:Y:S02]  /*4290*/  LEA R36, P2, R108.reuse, UR6, 0x1 ;  /* 0x000000066c247c11 */ /* 0x040fe4000f8408ff */
[----:B------:R-:W-:Y:S01]  /*42a0*/  LEA.HI.X R163, R33, UR7, R28, 0x1, P1 ;  /* 0x0000000721a37c11 */ /* 0x000fe200088f0c1c */
[----:B------:R-:W2:Y:S01]  /*42b0*/  MUFU.EX2 R92, R92 ;  /* 0x0000005c005c7308 */ /* 0x000ea20000000800 */
[----:B------:R-:W-:Y:S01]  /*42c0*/  LEA.HI.X R37, R108, UR7, R44, 0x1, P2 ;  /* 0x000000076c257c11 */ /* 0x000fe200090f0c2c */
[----:B0-----:R-:W-:Y:S01]  /*42d0*/  FADD.FTZ R48, R45, 1 ;  /* 0x3f8000002d307421 */ /* 0x001fe20000010000 */
[----:B------:R-:W-:-:S02]  /*42e0*/  LEA R44, P1, R26, UR6, 0x1 ;  /* 0x000000061a2c7c11 */ /* 0x000fc4000f8208ff */
[----:B------:R-:W-:Y:S02]  /*42f0*/  F2FP.BF16.F32.PACK_AB R74, R86, R74 ;  /* 0x0000004a564a723e */ /* 0x000fe400000010ff */
[----:B------:R-:W-:Y:S01]  /*4300*/  LEA.HI.X R45, R26, UR7, R24, 0x1, P1 ;  /* 0x000000071a2d7c11 */ /* 0x000fe200088f0c18 */
[----:B------:R0:W3:Y:S01]  /*4310*/  MUFU.RCP R16, R112 ;  /* 0x0000007000107308 */ /* 0x0000e20000001000 */
[----:B------:R-:W-:Y:S01]  /*4320*/  FADD.FTZ R26, R113, 1 ;  /* 0x3f800000711a7421 */ /* 0x000fe20000010000 */
[----:B-1----:R-:W-:Y:S01]  /*4330*/  FADD.FTZ R111, R111, 1 ;  /* 0x3f8000006f6f7421 */ /* 0x002fe20000010000 */
[----:B------:R-:W-:-:S04]  /*4340*/  LEA R28, P2, R118, UR6, 0x1 ;  /* 0x00000006761c7c11 */ /* 0x000fc8000f8408ff */
[----:B------:R-:W-:Y:S01]  /*4350*/  LEA.HI.X R29, R118, UR7, R29, 0x1, P2 ;  /* 0x00000007761d7c11 */ /* 0x000fe200090f0c1d */
[----:B------:R-:W1:Y:S01]  /*4360*/  MUFU.EX2 R68, R68 ;  /* 0x0000004400447308 */ /* 0x000e620000000800 */
[----:B0-----:R-:W-:Y:S01]  /*4370*/  LEA R112, P1, R22, UR6, 0x1 ;  /* 0x0000000616707c11 */ /* 0x001fe2000f8208ff */
[----:B--2---:R-:W-:Y:S01]  /*4380*/  FADD.FTZ R92, R92, 1 ;  /* 0x3f8000005c5c7421 */ /* 0x004fe20000010000 */
[C---:B------:R-:W-:Y:S02]  /*4390*/  LEA R38, P2, R39.reuse, UR6, 0x1 ;  /* 0x0000000627267c11 */ /* 0x040fe4000f8408ff */
[----:B------:R-:W-:Y:S02]  /*43a0*/  LEA.HI.X R113, R22, UR7, R19, 0x1, P1 ;  /* 0x0000000716717c11 */ /* 0x000fe400088f0c13 */
[----:B------:R-:W-:Y:S01]  /*43b0*/  LEA R164, P1, R18, UR6, 0x1 ;  /* 0x0000000612a47c11 */ /* 0x000fe2000f8208ff */
[----:B------:R-:W0:Y:S01]  /*43c0*/  MUFU.EX2 R73, R73 ;  /* 0x0000004900497308 */ /* 0x000e220000000800 */
[----:B---3--:R-:W-:Y:S01]  /*43d0*/  FMUL.FTZ R16, R42, R16 ;  /* 0x000000102a107220 */ /* 0x008fe20000410000 */
[----:B------:R-:W-:-:S02]  /*43e0*/  LEA.HI.X R39, R39, UR7, R49, 0x1, P2 ;  /* 0x0000000727277c11 */ /* 0x000fc400090f0c31 */
[----:B------:R-:W-:Y:S02]  /*43f0*/  LEA.HI.X R165, R18, UR7, R17, 0x1, P1 ;  /* 0x0000000712a57c11 */ /* 0x000fe400088f0c11 */
[----:B------:R-:W-:Y:S02]  /*4400*/  IADD3 R15, P1, R15, 0x2, RZ ;  /* 0x000000020f0f7810 */ /* 0x000fe40007f3e0ff */
[----:B------:R-:W2:Y:S01]  /*4410*/  MUFU.EX2 R85, R85 ;  /* 0x0000005500557308 */ /* 0x000ea20000000800 */
[----:B-1----:R-:W-:Y:S01]  /*4420*/  FADD.FTZ R68, R68, 1 ;  /* 0x3f80000044447421 */ /* 0x002fe20000010000 */
[----:B------:R-:W-:-:S06]  /*4430*/  IADD3.X R9, RZ, R9, RZ, P1, !PT ;  /* 0x00000009ff097210 */ /* 0x000fcc0000ffe4ff */
[----:B------:R-:W1:Y:S01]  /*4440*/  MUFU.RCP R120, R120 ;  /* 0x0000007800787308 */ /* 0x000e620000001000 */
[----:B0-----:R-:W-:-:S07]  /*4450*/  FADD.FTZ R73, R73, 1 ;  /* 0x3f80000049497421 */ /* 0x001fce0000010000 */
[----:B------:R-:W0:Y:S01]  /*4460*/  MUFU.EX2 R23, R23 ;  /* 0x0000001700177308 */ /* 0x000e220000000800 */
[----:B--2---:R-:W-:-:S07]  /*4470*/  FADD.FTZ R85, R85, 1 ;  /* 0x3f80000055557421 */ /* 0x004fce0000010000 */
[----:B------:R-:W2:Y:S01]  /*4480*/  MUFU.EX2 R77, R77 ;  /* 0x0000004d004d7308 */ /* 0x000ea20000000800 */
[----:B-1----:R-:W-:Y:S01]  /*4490*/  FMUL.FTZ R127, R127, R120 ;  /* 0x000000787f7f7220 */ /* 0x002fe20000410000 */
[----:B------:R-:W-:-:S04]  /*44a0*/  FMUL.FTZ R120, R72, -1.4426950216293334961 ;  /* 0xbfb8aa3b48787820 */ /* 0x000fc80000410000 */
[----:B------:R-:W-:Y:S02]  /*44b0*/  F2FP.BF16.F32.PACK_AB R125, R125, R127 ;  /* 0x0000007f7d7d723e */ /* 0x000fe400000010ff */
[----:B------:R-:W1:Y:S01]  /*44c0*/  MUFU.EX2 R79, R79 ;  /* 0x0000004f004f7308 */ /* 0x000e620000000800 */
[----:B0-----:R-:W-:-:S07]  /*44d0*/  FADD.FTZ R23, R23, 1 ;  /* 0x3f80000017177421 */ /* 0x001fce0000010000 */
[----:B------:R-:W0:Y:S01]  /*44e0*/  MUFU.EX2 R84, R84 ;  /* 0x0000005400547308 */ /* 0x000e220000000800 */
[----:B--2---:R-:W-:-:S07]  /*44f0*/  FADD.FTZ R77, R77, 1 ;  /* 0x3f8000004d4d7421 */ /* 0x004fce0000010000 */
[----:B------:R-:W2:Y:S01]  /*4500*/  MUFU.RCP R24, R111 ;  /* 0x0000006f00187308 */ /* 0x000ea20000001000 */
[----:B-1----:R-:W-:-:S07]  /*4510*/  FADD.FTZ R79, R79, 1 ;  /* 0x3f8000004f4f7421 */ /* 0x002fce0000010000 */
[----:B------:R-:W1:Y:S01]  /*4520*/  MUFU.RCP R17, R92 ;  /* 0x0000005c00117308 */ /* 0x000e620000001000 */
[----:B0-----:R-:W-:-:S07]  /*4530*/  FADD.FTZ R84, R84, 1 ;  /* 0x3f80000054547421 */ /* 0x001fce0000010000 */
[----:B------:R-:W0:Y:S01]  /*4540*/  MUFU.EX2 R83, R83 ;  /* 0x0000005300537308 */ /* 0x000e220000000800 */
[----:B--2---:R-:W-:Y:S01]  /*4550*/  FMUL.FTZ R24, R25, R24 ;  /* 0x0000001819187220 */ /* 0x004fe20000410000 */
[----:B------:R-:W-:-:S05]  /*4560*/  PRMT R25, R76, 0x7632, R25 ;  /* 0x000076324c197816 */ /* 0x000fca0000000019 */
[----:B------:R2:W-:Y:S01]  /*4570*/  STG.E.U16 desc[UR8][R30.64+0x6], R25 ;  /* 0x000006191e007986 */ /* 0x0005e2000c101508 */
[----:B------:R-:W3:Y:S01]  /*4580*/  MUFU.EX2 R61, R61 ;  /* 0x0000003d003d7308 */ /* 0x000ee20000000800 */
[----:B-1----:R-:W-:Y:S01]  /*4590*/  FMUL.FTZ R64, R64, R17 ;  /* 0x0000001140407220 */ /* 0x002fe20000410000 */
[----:B------:R-:W-:-:S05]  /*45a0*/  PRMT R17, R60, 0x7632, R17 ;  /* 0x000076323c117816 */ /* 0x000fca0000000011 */
[----:B------:R1:W-:Y:S01]  /*45b0*/  STG.E.U16 desc[UR8][R30.64+0x2], R17 ;  /* 0x000002111e007986 */ /* 0x0003e2000c101508 */
[----:B------:R-:W4:Y:S01]  /*45c0*/  MUFU.EX2 R78, R78 ;  /* 0x0000004e004e7308 */ /* 0x000f220000000800 */
[----:B0-----:R-:W-:Y:S02]  /*45d0*/  FADD.FTZ R83, R83, 1 ;  /* 0x3f80000053537421 */ /* 0x001fe40000010000 */
[----:B------:R-:W-:Y:S01]  /*45e0*/  STG.E.U16 desc[UR8][R20.64], R74 ;  /* 0x0000004a14007986 */ /* 0x000fe2000c101508 */
[----:B--2---:R-:W-:-:S03]  /*45f0*/  PRMT R25, R93, 0x7632, R25 ;  /* 0x000076325d197816 */ /* 0x004fc60000000019 */
[----:B------:R-:W-:Y:S01]  /*4600*/  STG.E.U16 desc[UR8][R20.64+0x4], R88 ;  /* 0x0000045814007986 */ /* 0x000fe2000c101508 */
[----:B------:R-:W0:Y:S01]  /*4610*/  MUFU.EX2 R27, R27 ;  /* 0x0000001b001b7308 */ /* 0x000e220000000800 */
[----:B---3--:R-:W-:Y:S01]  /*4620*/  FADD.FTZ R61, R61, 1 ;  /* 0x3f8000003d3d7421 */ /* 0x008fe20000010000 */
[----:B-1----:R-:W-:Y:S02]  /*4630*/  PRMT R31, R88, 0x7632, R31 ;  /* 0x00007632581f7816 */ /* 0x002fe4000000001f */
[----:B------:R-:W-:-:S04]  /*4640*/  PRMT R17, R58, 0x7632, R17 ;  /* 0x000076323a117816 */ /* 0x000fc80000000011 */
[----:B------:R-:W1:Y:S01]  /*4650*/  MUFU.EX2 R59, R59 ;  /* 0x0000003b003b7308 */ /* 0x000e620000000800 */
[----:B----4-:R-:W-:Y:S01]  /*4660*/  FADD.FTZ R78, R78, 1 ;  /* 0x3f8000004e4e7421 */ /* 0x010fe20000010000 */
[----:B------:R-:W-:Y:S06]  /*4670*/  STG.E.U16 desc[UR8][R20.64+0x6], R31 ;  /* 0x0000061f14007986 */ /* 0x000fec000c101508 */
[----:B------:R-:W2:Y:S01]  /*4680*/  MUFU.EX2 R91, R91 ;  /* 0x0000005b005b7308 */ /* 0x000ea20000000800 */
[----:B0-----:R-:W-:-:S07]  /*4690*/  FADD.FTZ R27, R27, 1 ;  /* 0x3f8000001b1b7421 */ /* 0x001fce0000010000 */
[----:B------:R-:W0:Y:S01]  /*46a0*/  MUFU.RCP R138, R138 ;  /* 0x0000008a008a7308 */ /* 0x000e220000001000 */
[----:B-1----:R-:W-:-:S07]  /*46b0*/  FADD.FTZ R59, R59, 1 ;  /* 0x3f8000003b3b7421 */ /* 0x002fce0000010000 */
[----:B------:R-:W-:Y:S01]  /*46c0*/  MUFU.RCP R68, R68 ;  /* 0x0000004400447308 */ /* 0x000fe20000001000 */
[----:B--2---:R-:W-:-:S07]  /*46d0*/  FADD.FTZ R91, R91, 1 ;  /* 0x3f8000005b5b7421 */ /* 0x004fce0000010000 */
[----:B------:R-:W1:Y:S01]  /*46e0*/  MUFU.RCP R143, R143 ;  /* 0x0000008f008f7308 */ /* 0x000e620000001000 */
[----:B0-----:R-:W-:-:S07]  /*46f0*/  FMUL.FTZ R138, R137, R138 ;  /* 0x0000008a898a7220 */ /* 0x001fce0000410000 */
[----:B------:R-:W0:Y:S08]  /*4700*/  MUFU.RCP R146, R146 ;  /* 0x0000009200927308 */ /* 0x000e300000001000 */
[----:B------:R-:W2:Y:S01]  /*4710*/  MUFU.RCP R73, R73 ;  /* 0x0000004900497308 */ /* 0x000ea20000001000 */
[----:B-1----:R-:W-:-:S07]  /*4720*/  FMUL.FTZ R143, R147, R143 ;  /* 0x0000008f938f7220 */ /* 0x002fce0000410000 */
[----:B------:R-:W1:Y:S01]  /*4730*/  MUFU.EX2 R155, R155 ;  /* 0x0000009b009b7308 */ /* 0x000e620000000800 */
[----:B0-----:R-:W-:-:S05]  /*4740*/  FMUL.FTZ R146, R124, R146 ;  /* 0x000000927c927220 */ /* 0x001fca0000410000 */
[----:B------:R-:W-:Y:S02]  /*4750*/  F2FP.BF16.F32.PACK_AB R143, R146, R143 ;  /* 0x0000008f928f723e */ /* 0x000fe400000010ff */
[----:B------:R-:W0:Y:S01]  /*4760*/  MUFU.EX2 R154, R154 ;  /* 0x0000009a009a7308 */ /* 0x000e220000000800 */
[----:B--2---:R-:W-:-:S07]  /*4770*/  FMUL.FTZ R134, R134, R73 ;  /* 0x0000004986867220 */ /* 0x004fce0000410000 */
[----:B------:R-:W2:Y:S01]  /*4780*/  MUFU.RCP R85, R85 ;  /* 0x0000005500557308 */ /* 0x000ea20000001000 */
[----:B-1----:R-:W-:-:S07]  /*4790*/  FADD.FTZ R18, R155, 1 ;  /* 0x3f8000009b127421 */ /* 0x002fce0000010000 */
[----:B------:R-:W1:Y:S01]  /*47a0*/  MUFU.EX2 R120, R120 ;  /* 0x0000007800787308 */ /* 0x000e620000000800 */
[----:B0-----:R-:W-:-:S07]  /*47b0*/  FADD.FTZ R73, R154, 1 ;  /* 0x3f8000009a497421 */ /* 0x001fce0000010000 */
[----:B------:R-:W0:Y:S01]  /*47c0*/  MUFU.RCP R23, R23 ;  /* 0x0000001700177308 */ /* 0x000e220000001000 */
[----:B--2---:R-:W-:Y:S01]  /*47d0*/  FMUL.FTZ R85, R70, R85 ;  /* 0x0000005546557220 */ /* 0x004fe20000410000 */
[----:B------:R-:W-:-:S06]  /*47e0*/  PRMT R70, R94, 0x7632, R70 ;  /* 0x000076325e467816 */ /* 0x000fcc0000000046 */
[----:B------:R-:W2:Y:S01]  /*47f0*/  MUFU.RCP R142, R142 ;  /* 0x0000008e008e7308 */ /* 0x000ea20000001000 */
[----:B-1----:R-:W-:-:S07]  /*4800*/  FADD.FTZ R120, R120, 1 ;  /* 0x3f80000078787421 */ /* 0x002fce0000010000 */
[----:B------:R-:W1:Y:S01]  /*4810*/  MUFU.RCP R75, R75 ;  /* 0x0000004b004b7308 */ /* 0x000e620000001000 */
[----:B0-----:R-:W-:-:S07]  /*4820*/  FMUL.FTZ R23, R110, R23 ;  /* 0x000000176e177220 */ /* 0x001fce0000410000 */
[----:B------:R-:W0:Y:S01]  /*4830*/  MUFU.RCP R77, R77 ;  /* 0x0000004d004d7308 */ /* 0x000e220000001000 */
[----:B--2---:R-:W-:-:S05]  /*4840*/  FMUL.FTZ R142, R135, R142 ;  /* 0x0000008e878e7220 */ /* 0x004fca0000410000 */
[----:B------:R-:W-:Y:S02]  /*4850*/  F2FP.BF16.F32.PACK_AB R23, R142, R23 ;  /* 0x000000178e17723e */ /* 0x000fe400000010ff */
[----:B------:R-:W2:Y:S01]  /*4860*/  MUFU.RCP R79, R79 ;  /* 0x0000004f004f7308 */ /* 0x000ea20000001000 */
[----:B-1----:R-:W-:-:S05]  /*4870*/  FMUL.FTZ R75, R109, R75 ;  /* 0x0000004b6d4b7220 */ /* 0x002fca0000410000 */
[----:B------:R-:W-:Y:S02]  /*4880*/  F2FP.BF16.F32.PACK_AB R75, R134, R75 ;  /* 0x0000004b864b723e */ /* 0x000fe400000010ff */
[----:B------:R-:W1:Y:S01]  /*4890*/  MUFU.RCP R84, R84 ;  /* 0x0000005400547308 */ /* 0x000e620000001000 */
[----:B0-----:R-:W-:-:S07]  /*48a0*/  FMUL.FTZ R77, R122, R77 ;  /* 0x0000004d7a4d7220 */ /* 0x001fce0000410000 */
[----:B------:R-:W0:Y:S01]  /*48b0*/  MUFU.RCP R148, R148 ;  /* 0x0000009400947308 */ /* 0x000e220000001000 */
[----:B--2---:R-:W-:-:S05]  /*48c0*/  FMUL.FTZ R66, R66, R79 ;  /* 0x0000004f42427220 */ /* 0x004fca0000410000 */
[----:B------:R-:W-:Y:S02]  /*48d0*/  F2FP.BF16.F32.PACK_AB R66, R66, R77 ;  /* 0x0000004d4242723e */ /* 0x000fe400000010ff */
[----:B------:R-:W2:Y:S01]  /*48e0*/  MUFU.RCP R149, R149 ;  /* 0x0000009500957308 */ /* 0x000ea20000001000 */
[----:B-1----:R-:W-:-:S07]  /*48f0*/  FMUL.FTZ R84, R107, R84 ;  /* 0x000000546b547220 */ /* 0x002fce0000410000 */
[----:B------:R1:W3:Y:S01]  /*4900*/  MUFU.RCP R19, R26 ;  /* 0x0000001a00137308 */ /* 0x0002e20000001000 */
[----:B0-----:R-:W-:-:S05]  /*4910*/  FMUL.FTZ R133, R133, R148 ;  /* 0x0000009485857220 */ /* 0x001fca0000410000 */
[----:B------:R-:W-:Y:S02]  /*4920*/  F2FP.BF16.F32.PACK_AB R84, R133, R84 ;  /* 0x000000548554723e */ /* 0x000fe400000010ff */
[----:B------:R-:W0:Y:S01]  /*4930*/  MUFU.RCP R83, R83 ;  /* 0x0000005300537308 */ /* 0x000e220000001000 */
[----:B-1----:R-:W-:Y:S01]  /*4940*/  PRMT R26, R74, 0x7632, R26 ;  /* 0x000076324a1a7816 */ /* 0x002fe2000000001a */
[----:B--2---:R-:W-:-:S04]  /*4950*/  FMUL.FTZ R22, R71, R149 ;  /* 0x0000009547167220 */ /* 0x004fc80000410000 */
[----:B------:R1:W-:Y:S02]  /*4960*/  STG.E.U16 desc[UR8][R20.64+0x2], R26 ;  /* 0x0000021a14007986 */ /* 0x0003e4000c101508 */
[----:B------:R-:W2:Y:S01]  /*4970*/  MUFU.RCP R61, R61 ;  /* 0x0000003d003d7308 */ /* 0x000ea20000001000 */
[----:B---3--:R-:W-:Y:S01]  /*4980*/  FMUL.FTZ R19, R40, R19 ;  /* 0x0000001328137220 */ /* 0x008fe20000410000 */
[----:B------:R-:W-:Y:S04]  /*4990*/  STG.E.U16 desc[UR8][R34.64], R58 ;  /* 0x0000003a22007986 */ /* 0x000fe8000c101508 */
[----:B------:R3:W-:Y:S01]  /*49a0*/  STG.E.U16 desc[UR8][R34.64+0x2], R17 ;  /* 0x0000021122007986 */ /* 0x0007e2000c101508 */
[----:B------:R-:W-:Y:S01]  /*49b0*/  F2FP.BF16.F32.PACK_AB R19, R64, R19 ;  /* 0x000000134013723e */ /* 0x000fe200000010ff */
[----:B------:R-:W4:Y:S01]  /*49c0*/  MUFU.RCP R78, R78 ;  /* 0x0000004e004e7308 */ /* 0x000f220000001000 */
[----:B0-----:R-:W-:Y:S01]  /*49d0*/  FMUL.FTZ R83, R121, R83 ;  /* 0x0000005379537220 */ /* 0x001fe20000410000 */
[----:B-1----:R-:W-:Y:S01]  /*49e0*/  PRMT R21, R87, 0x7632, R21 ;  /* 0x0000763257157816 */ /* 0x002fe20000000015 */
[----:B------:R-:W-:Y:S01]  /*49f0*/  STG.E.U16 desc[UR8][R34.64+0x4], R87 ;  /* 0x0000045722007986 */ /* 0x000fe2000c101508 */
[----:B------:R-:W-:-:S02]  /*4a00*/  PRMT R20, R95, 0x7632, R20 ;  /* 0x000076325f147816 */ /* 0x000fc40000000014 */
[----:B------:R-:W-:Y:S01]  /*4a10*/  PRMT R26, R23, 0x7632, R26 ;  /* 0x00007632171a7816 */ /* 0x000fe2000000001a */
[----:B------:R-:W-:Y:S01]  /*4a20*/  STG.E.U16 desc[UR8][R34.64+0x6], R21 ;  /* 0x0000061522007986 */ /* 0x000fe2000c101508 */
[----:B------:R-:W0:Y:S01]  /*4a30*/  MUFU.RCP R80, R80 ;  /* 0x0000005000507308 */ /* 0x000e220000001000 */
[----:B--2---:R-:W-:Y:S01]  /*4a40*/  FMUL.FTZ R61, R106, R61 ;  /* 0x0000003d6a3d7220 */ /* 0x004fe20000410000 */
[----:B---3--:R-:W-:Y:S01]  /*4a50*/  PRMT R17, R125, 0x7632, R17 ;  /* 0x000076327d117816 */ /* 0x008fe20000000011 */
[----:B------:R1:W-:Y:S01]  /*4a60*/  STG.E.U16 desc[UR8][R56.64+0x2], R20 ;  /* 0x0000021438007986 */ /* 0x0003e2000c101508 */
[----:B------:R-:W-:-:S03]  /*4a70*/  F2FP.BF16.F32.PACK_AB R22, R22, R83 ;  /* 0x000000531616723e */ /* 0x000fc600000010ff */
[----:B------:R-:W-:Y:S01]  /*4a80*/  STG.E.U16 desc[UR8][R56.64], R95 ;  /* 0x0000005f38007986 */ /* 0x000fe2000c101508 */
[----:B------:R-:W2:Y:S01]  /*4a90*/  MUFU.RCP R27, R27 ;  /* 0x0000001b001b7308 */ /* 0x000ea20000001000 */
[----:B----4-:R-:W-:Y:S02]  /*4aa0*/  FMUL.FTZ R78, R132, R78 ;  /* 0x0000004e844e7220 */ /* 0x010fe40000410000 */
[----:B------:R-:W-:Y:S03]  /*4ab0*/  STG.E.U16 desc[UR8][R56.64+0x4], R93 ;  /* 0x0000045d38007986 */ /* 0x000fe6000c101508 */
[----:B------:R-:W-:Y:S01]  /*4ac0*/  F2FP.BF16.F32.PACK_AB R61, R78, R61 ;  /* 0x0000003d4e3d723e */ /* 0x000fe200000010ff */
[----:B------:R3:W-:Y:S01]  /*4ad0*/  STG.E.U16 desc[UR8][R56.64+0x6], R25 ;  /* 0x0000061938007986 */ /* 0x0007e2000c101508 */
[----:B------:R4:W5:Y:S01]  /*4ae0*/  MUFU.RCP R46, R59 ;  /* 0x0000003b002e7308 */ /* 0x0009620000001000 */
[----:B-1----:R-:W-:Y:S01]  /*4af0*/  PRMT R20, R145, 0x7632, R20 ;  /* 0x0000763291147816 */ /* 0x002fe20000000014 */
[----:B0-----:R-:W-:Y:S01]  /*4b00*/  FMUL.FTZ R80, R116, R80 ;  /* 0x0000005074507220 */ /* 0x001fe20000410000 */
[----:B------:R-:W-:Y:S04]  /*4b10*/  STG.E.U16 desc[UR8][R140.64], R94 ;  /* 0x0000005e8c007986 */ /* 0x000fe8000c101508 */
[----:B------:R-:W-:Y:S01]  /*4b20*/  STG.E.U16 desc[UR8][R140.64+0x2], R70 ;  /* 0x000002468c007986 */ /* 0x000fe2000c101508 */
[----:B------:R-:W0:Y:S01]  /*4b30*/  MUFU.RCP R152, R152 ;  /* 0x0000009800987308 */ /* 0x000e220000001000 */
[----:B----4-:R-:W-:Y:S01]  /*4b40*/  FMUL.FTZ R59, R136, R68 ;  /* 0x00000044883b7220 */ /* 0x010fe20000410000 */
[----:B--2---:R-:W-:Y:S01]  /*4b50*/  FMUL.FTZ R27, R105, R27 ;  /* 0x0000001b691b7220 */ /* 0x004fe20000410000 */
[----:B------:R-:W-:Y:S01]  /*4b60*/  STG.E.U16 desc[UR8][R140.64+0x4], R125 ;  /* 0x0000047d8c007986 */ /* 0x000fe2000c101508 */
[----:B---3--:R-:W-:-:S02]  /*4b70*/  PRMT R25, R139, 0x7632, R25 ;  /* 0x000076328b197816 */ /* 0x008fc40000000019 */
[----:B------:R-:W-:Y:S01]  /*4b80*/  F2FP.BF16.F32.PACK_AB R59, R59, R138 ;  /* 0x0000008a3b3b723e */ /* 0x000fe200000010ff */
[----:B------:R1:W-:Y:S01]  /*4b90*/  STG.E.U16 desc[UR8][R140.64+0x6], R17 ;  /* 0x000006118c007986 */ /* 0x0003e2000c101508 */
[----:B------:R-:W2:Y:S01]  /*4ba0*/  MUFU.RCP R32, R32 ;  /* 0x0000002000207308 */ /* 0x000ea20000001000 */
[----:B------:R-:W-:Y:S01]  /*4bb0*/  F2FP.BF16.F32.PACK_AB R80, R85, R80 ;  /* 0x000000505550723e */ /* 0x000fe200000010ff */
[----:B-----5:R-:W-:Y:S01]  /*4bc0*/  FMUL.FTZ R46, R129, R46 ;  /* 0x0000002e812e7220 */ /* 0x020fe20000410000 */
[----:B------:R3:W-:Y:S01]  /*4bd0*/  STG.E.U16 desc[UR8][R50.64+0x6], R20 ;  /* 0x0000061432007986 */ /* 0x0007e2000c101508 */
[----:B------:R-:W-:Y:S02]  /*4be0*/  PRMT R21, R59, 0x7632, R21 ;  /* 0x000076323b157816 */ /* 0x000fe40000000015 */
[----:B------:R-:W-:Y:S01]  /*4bf0*/  F2FP.BF16.F32.PACK_AB R27, R150, R27 ;  /* 0x0000001b961b723e */ /* 0x000fe200000010ff */
[----:B------:R-:W-:Y:S01]  /*4c00*/  STG.E.U16 desc[UR8][R50.64], R139 ;  /* 0x0000008b32007986 */ /* 0x000fe2000c101508 */
[----:B------:R-:W4:Y:S01]  /*4c10*/  MUFU.RCP R91, R91 ;  /* 0x0000005b005b7308 */ /* 0x000f220000001000 */
[----:B0-----:R-:W-:Y:S01]  /*4c20*/  FMUL.FTZ R152, R69, R152 ;  /* 0x0000009845987220 */ /* 0x001fe20000410000 */
[----:B------:R-:W-:Y:S01]  /*4c30*/  PRMT R56, R128, 0x7632, R56 ;  /* 0x0000763280387816 */ /* 0x000fe20000000038 */
[----:B------:R-:W-:Y:S01]  /*4c40*/  STG.E.U16 desc[UR8][R50.64+0x2], R25 ;  /* 0x0000021932007986 */ /* 0x000fe2000c101508 */
[----:B-1----:R-:W-:-:S02]  /*4c50*/  PRMT R17, R158, 0x7632, R17 ;  /* 0x000076329e117816 */ /* 0x002fc40000000011 */
[----:B------:R-:W-:Y:S01]  /*4c60*/  F2FP.BF16.F32.PACK_AB R151, R152, R151 ;  /* 0x000000979897723e */ /* 0x000fe200000010ff */
[----:B------:R-:W-:Y:S01]  /*4c70*/  STG.E.U16 desc[UR8][R50.64+0x4], R145 ;  /* 0x0000049132007986 */ /* 0x000fe2000c101508 */
[----:B------:R-:W0:Y:S01]  /*4c80*/  MUFU.RCP R41, R41 ;  /* 0x0000002900297308 */ /* 0x000e220000001000 */
[----:B---3--:R-:W-:Y:S01]  /*4c90*/  PRMT R20, R143, 0x7632, R20 ;  /* 0x000076328f147816 */ /* 0x008fe20000000014 */
[----:B--2---:R-:W-:Y:S01]  /*4ca0*/  FMUL.FTZ R67, R67, R32 ;  /* 0x0000002043437220 */ /* 0x004fe20000410000 */
[----:B------:R-:W-:Y:S04]  /*4cb0*/  STG.E.U16 desc[UR8][R54.64], R158 ;  /* 0x0000009e36007986 */ /* 0x000fe8000c101508 */
[----:B------:R1:W-:Y:S01]  /*4cc0*/  STG.E.U16 desc[UR8][R54.64+0x2], R17 ;  /* 0x0000021136007986 */ /* 0x0003e2000c101508 */
[----:B------:R2:W3:Y:S01]  /*4cd0*/  MUFU.RCP R33, R48 ;  /* 0x0000003000217308 */ /* 0x0004e20000001000 */
[----:B----4-:R-:W-:Y:S01]  /*4ce0*/  FMUL.FTZ R91, R103, R91 ;  /* 0x0000005b675b7220 */ /* 0x010fe20000410000 */
[----:B------:R-:W-:Y:S01]  /*4cf0*/  F2FP.BF16.F32.PACK_AB R67, R67, R160 ;  /* 0x000000a04343723e */ /* 0x000fe200000010ff */
[----:B------:R-:W-:Y:S03]  /*4d00*/  STG.E.U16 desc[UR8][R54.64+0x4], R59 ;  /* 0x0000043b36007986 */ /* 0x000fe6000c101508 */
[----:B------:R-:W-:Y:S01]  /*4d10*/  F2FP.BF16.F32.PACK_AB R46, R46, R91 ;  /* 0x0000005b2e2e723e */ /* 0x000fe200000010ff */
[----:B------:R4:W-:Y:S01]  /*4d20*/  STG.E.U16 desc[UR8][R54.64+0x6], R21 ;  /* 0x0000061536007986 */ /* 0x0009e2000c101508 */
[----:B------:R-:W5:Y:S01]  /*4d30*/  MUFU.RCP R18, R18 ;  /* 0x0000001200127308 */ /* 0x000f620000001000 */
[----:B0-----:R-:W-:Y:S01]  /*4d40*/  FMUL.FTZ R41, R65, R41 ;  /* 0x0000002941297220 */ /* 0x001fe20000410000 */
[----:B--2---:R-:W-:Y:S01]  /*4d50*/  LEA R48, P2, R119, UR6, 0x1 ;  /* 0x0000000677307c11 */ /* 0x004fe2000f8408ff */
[----:B------:R0:W-:Y:S01]  /*4d60*/  STG.E.U16 desc[UR8][R52.64+0x6], R20 ;  /* 0x0000061434007986 */ /* 0x0001e2000c101508 */
[----:B-1----:R-:W-:-:S02]  /*4d70*/  PRMT R17, R75, 0x7632, R17 ;  /* 0x000076324b117816 */ /* 0x002fc40000000011 */
[----:B------:R-:W-:Y:S01]  /*4d80*/  F2FP.BF16.F32.PACK_AB R16, R41, R16 ;  /* 0x000000102910723e */ /* 0x000fe200000010ff */
[----:B------:R1:W-:Y:S01]  /*4d90*/  STG.E.U16 desc[UR8][R52.64], R23 ;  /* 0x0000001734007986 */ /* 0x0003e2000c101508 */
[----:B------:R-:W2:Y:S01]  /*4da0*/  MUFU.RCP R73, R73 ;  /* 0x0000004900497308 */ /* 0x000ea20000001000 */
[----:B---3--:R-:W-:Y:S01]  /*4db0*/  FMUL.FTZ R33, R102, R33 ;  /* 0x0000002166217220 */ /* 0x008fe20000410000 */
[----:B------:R-:W-:Y:S01]  /*4dc0*/  LEA.HI.X R49, R119, UR7, R123, 0x1, P2 ;  /* 0x0000000777317c11 */ /* 0x000fe200090f0c7b */
[----:B------:R-:W-:Y:S01]  /*4dd0*/  STG.E.U16 desc[UR8][R52.64+0x2], R26 ;  /* 0x0000021a34007986 */ /* 0x000fe2000c101508 */
[----:B----4-:R-:W-:Y:S01]  /*4de0*/  PRMT R21, R66, 0x7632, R21 ;  /* 0x0000763242157816 */ /* 0x010fe20000000015 */
[----:B------:R-:W-:Y:S01]  /*4df0*/  ULDC.64 UR6, c[0x0][0x238] ;  /* 0x00008e0000067ab9 */ /* 0x000fe20000000a00 */
[----:B------:R-:W-:Y:S01]  /*4e00*/  F2FP.BF16.F32.PACK_AB R24, R24, R33 ;  /* 0x000000211818723e */ /* 0x000fe200000010ff */
[----:B------:R-:W-:Y:S01]  /*4e10*/  STG.E.U16 desc[UR8][R52.64+0x4], R143 ;  /* 0x0000048f34007986 */ /* 0x000fe2000c101508 */
[----:B------:R-:W3:Y:S01]  /*4e20*/  MUFU.RCP R71, R120 ;  /* 0x0000007800477308 */ /* 0x000ee20000001000 */
[----:B0-----:R-:W-:Y:S01]  /*4e30*/  PRMT R20, R84, 0x7632, R20 ;  /* 0x0000763254147816 */ /* 0x001fe20000000014 */
[----:B-----5:R-:W-:Y:S01]  /*4e40*/  FMUL.FTZ R18, R101, R18 ;  /* 0x0000001265127220 */ /* 0x020fe20000410000 */
[----:B------:R-:W-:Y:S01]  /*4e50*/  STG.E.U16 desc[UR8][R162.64], R75 ;  /* 0x0000004ba2007986 */ /* 0x000fe2000c101508 */
[----:B-1----:R-:W-:-:S02]  /*4e60*/  PRMT R23, R22, 0x7632, R23 ;  /* 0x0000763216177816 */ /* 0x002fc40000000017 */
[----:B------:R-:W-:Y:S01]  /*4e70*/  PRMT R82, R24, 0x7632, R82 ;  /* 0x0000763218527816 */ /* 0x000fe20000000052 */
[----:B------:R0:W-:Y:S01]  /*4e80*/  STG.E.U16 desc[UR8][R162.64+0x2], R17 ;  /* 0x00000211a2007986 */ /* 0x0001e2000c101508 */
[----:B------:R-:W1:Y:S01]  /*4e90*/  MUFU.RCP R114, R114 ;  /* 0x0000007200727308 */ /* 0x000e620000001000 */
[----:B--2---:R-:W-:Y:S01]  /*4ea0*/  FMUL.FTZ R73, R62, R73 ;  /* 0x000000493e497220 */ /* 0x004fe20000410000 */
[----:B------:R-:W-:Y:S01]  /*4eb0*/  ISETP.GE.U32.AND P1, PT, R15, UR6, PT ;  /* 0x000000060f007c0c */ /* 0x000fe2000bf26070 */
[----:B------:R-:W-:Y:S03]  /*4ec0*/  STG.E.U16 desc[UR8][R162.64+0x4], R66 ;  /* 0x00000442a2007986 */ /* 0x000fe6000c101508 */
[----:B------:R-:W-:Y:S01]  /*4ed0*/  F2FP.BF16.F32.PACK_AB R18, R73, R18 ;  /* 0x000000124912723e */ /* 0x000fe200000010ff */
[----:B------:R2:W-:Y:S01]  /*4ee0*/  STG.E.U16 desc[UR8][R162.64+0x6], R21 ;  /* 0x00000615a2007986 */ /* 0x0005e2000c101508 */
[----:B------:R-:W-:Y:S01]  /*4ef0*/  ISETP.GE.AND.EX P1, PT, R9, UR7, PT, P1 ;  /* 0x0000000709007c0c */ /* 0x000fe2000bf26310 */
[----:B---3--:R-:W-:-:S02]  /*4f00*/  FMUL.FTZ R72, R72, R71 ;  /* 0x0000004748487220 */ /* 0x008fc40000410000 */
[----:B------:R3:W-:Y:S01]  /*4f10*/  STG.E.U16 desc[UR8][R36.64+0x2], R20 ;  /* 0x0000021424007986 */ /* 0x0007e2000c101508 */
[----:B0-----:R-:W-:-:S03]  /*4f20*/  PRMT R17, R61, 0x7632, R17 ;  /* 0x000076323d117816 */ /* 0x001fc60000000011 */
[----:B------:R-:W-:Y:S01]  /*4f30*/  STG.E.U16 desc[UR8][R36.64], R84 ;  /* 0x0000005424007986 */ /* 0x000fe2000c101508 */
[----:B-1----:R-:W-:Y:S01]  /*4f40*/  FMUL.FTZ R81, R81, R114 ;  /* 0x0000007251517220 */ /* 0x002fe20000410000 */
[----:B--2---:R-:W-:Y:S02]  /*4f50*/  PRMT R21, R80, 0x7632, R21 ;  /* 0x0000763250157816 */ /* 0x004fe40000000015 */
[----:B------:R0:W-:Y:S02]  /*4f60*/  STG.E.U16 desc[UR8][R36.64+0x4], R22 ;  /* 0x0000041624007986 */ /* 0x0001e4000c101508 */
[----:B------:R-:W-:Y:S02]  /*4f70*/  F2FP.BF16.F32.PACK_AB R72, R81, R72 ;  /* 0x000000485148723e */ /* 0x000fe400000010ff */
[----:B---3--:R-:W-:Y:S01]  /*4f80*/  PRMT R20, R27, 0x7632, R20 ;  /* 0x000076321b147816 */ /* 0x008fe20000000014 */
[----:B------:R-:W-:Y:S04]  /*4f90*/  STG.E.U16 desc[UR8][R36.64+0x6], R23 ;  /* 0x0000061724007986 */ /* 0x000fe8000c101508 */
[----:B------:R-:W-:Y:S01]  /*4fa0*/  STG.E.U16 desc[UR8][R44.64], R61 ;  /* 0x0000003d2c007986 */ /* 0x000fe2000c101508 */
[----:B0-----:R-:W-:-:S03]  /*4fb0*/  PRMT R22, R151, 0x7632, R22 ;  /* 0x0000763297167816 */ /* 0x001fc60000000016 */
[----:B------:R0:W-:Y:S04]  /*4fc0*/  STG.E.U16 desc[UR8][R44.64+0x2], R17 ;  /* 0x000002112c007986 */ /* 0x0001e8000c101508 */
[----:B------:R-:W-:Y:S04]  /*4fd0*/  STG.E.U16 desc[UR8][R44.64+0x4], R80 ;  /* 0x000004502c007986 */ /* 0x000fe8000c101508 */
[----:B------:R1:W-:Y:S04]  /*4fe0*/  STG.E.U16 desc[UR8][R44.64+0x6], R21 ;  /* 0x000006152c007986 */ /* 0x0003e8000c101508 */
[----:B------:R2:W-:Y:S01]  /*4ff0*/  STG.E.U16 desc[UR8][R28.64+0x2], R20 ;  /* 0x000002141c007986 */ /* 0x0005e2000c101508 */
[----:B0-----:R-:W-:-:S03]  /*5000*/  PRMT R17, R67, 0x7632, R17 ;  /* 0x0000763243117816 */ /* 0x001fc60000000011 */
[----:B------:R-:W-:Y:S04]  /*5010*/  STG.E.U16 desc[UR8][R28.64], R27 ;  /* 0x0000001b1c007986 */ /* 0x000fe8000c101508 */
[----:B------:R-:W-:Y:S01]  /*5020*/  STG.E.U16 desc[UR8][R28.64+0x4], R151 ;  /* 0x000004971c007986 */ /* 0x000fe2000c101508 */
[----:B-1----:R-:W-:Y:S02]  /*5030*/  PRMT R21, R16, 0x7632, R21 ;  /* 0x0000763210157816 */ /* 0x002fe40000000015 */
[----:B--2---:R-:W-:Y:S01]  /*5040*/  PRMT R20, R46, 0x7632, R20 ;  /* 0x000076322e147816 */ /* 0x004fe20000000014 */
[----:B------:R-:W-:Y:S04]  /*5050*/  STG.E.U16 desc[UR8][R28.64+0x6], R22 ;  /* 0x000006161c007986 */ /* 0x000fe8000c101508 */
[----:B------:R-:W-:Y:S04]  /*5060*/  STG.E.U16 desc[UR8][R112.64], R128 ;  /* 0x0000008070007986 */ /* 0x000fe8000c101508 */
[----:B------:R-:W-:Y:S04]  /*5070*/  STG.E.U16 desc[UR8][R112.64+0x2], R56 ;  /* 0x0000023870007986 */ /* 0x000fe8000c101508 */
[----:B------:R-:W-:Y:S04]  /*5080*/  STG.E.U16 desc[UR8][R112.64+0x4], R67 ;  /* 0x0000044370007986 */ /* 0x000fe8000c101508 */
[----:B------:R0:W-:Y:S04]  /*5090*/  STG.E.U16 desc[UR8][R112.64+0x6], R17 ;  /* 0x0000061170007986 */ /* 0x0001e8000c101508 */
[----:B------:R1:W-:Y:S04]  /*50a0*/  STG.E.U16 desc[UR8][R38.64+0x2], R20 ;  /* 0x0000021426007986 */ /* 0x0003e8000c101508 */
[----:B------:R2:W-:Y:S01]  /*50b0*/  STG.E.U16 desc[UR8][R38.64+0x4], R16 ;  /* 0x0000041026007986 */ /* 0x0005e2000c101508 */
[----:B0-----:R-:W-:-:S03]  /*50c0*/  PRMT R17, R19, 0x7632, R17 ;  /* 0x0000763213117816 */ /* 0x001fc60000000011 */
[----:B------:R0:W-:Y:S01]  /*50d0*/  STG.E.U16 desc[UR8][R38.64], R46 ;  /* 0x0000002e26007986 */ /* 0x0001e2000c101508 */
[----:B-1----:R-:W-:-:S03]  /*50e0*/  PRMT R20, R72, 0x7632, R20 ;  /* 0x0000763248147816 */ /* 0x002fc60000000014 */
        /* <DEDUP_REMOVED lines=12> */
.L_x_1333:
        /* <DEDUP_REMOVED lines=13> */
.L_x_2775:


//--------------------- .text._ZN13group_norm_v214gn_cuda_kernelI13__nv_bfloat16Li320ELi1ELi16ELi20ELi4096ELb1ELi128ELi320ELi320ELi4ELb1ELi4ELb0ELb0ENS_16CompileConditionILi900EEEEEvPT_PKS4_S7_S7_flPfS8_Pj --------------------------
	.section	.text._ZN13group_norm_v214gn_cuda_kernelI13__nv_bfloat16Li320ELi1ELi16ELi20ELi4096ELb1ELi128ELi320ELi320ELi4ELb1ELi4ELb0ELb0ENS_16CompileConditionILi900EEEEEvPT_PKS4_S7_S7_flPfS8_Pj,"ax",@progbits
	.align	128
        .global         _ZN13group_norm_v214gn_cuda_kernelI13__nv_bfloat16Li320ELi1ELi16ELi20ELi4096ELb1ELi128ELi320ELi320ELi4ELb1ELi4ELb0ELb0ENS_16CompileConditionILi900EEEEEvPT_PKS4_S7_S7_flPfS8_Pj
        .type           _ZN13group_norm_v214gn_cuda_kernelI13__nv_bfloat16Li320ELi1ELi16ELi20ELi4096ELb1ELi128ELi320ELi320ELi4ELb1ELi4ELb0ELb0ENS_16CompileConditionILi900EEEEEvPT_PKS4_S7_S7_flPfS8_Pj,@function
        .size           _ZN13group_norm_v214gn_cuda_kernelI13__nv_bfloat16Li320ELi1ELi16ELi20ELi4096ELb1ELi128ELi320ELi320ELi4ELb1ELi4ELb0ELb0ENS_16CompileConditionILi900EEEEEvPT_PKS4_S7_S7_flPfS8_Pj,(.L_x_2776 - _ZN13group_norm_v214gn_cuda_kernelI13__nv_bfloat16Li320ELi1ELi16ELi20ELi4096ELb1ELi128ELi320ELi320ELi4ELb1ELi4ELb0ELb0ENS_16CompileConditionILi900EEEEEvPT_PKS4_S7_S7_flPfS8_Pj)
        .other          _ZN13group_norm_v214gn_cuda_kernelI13__nv_bfloat16Li320ELi1ELi16ELi20ELi4096ELb1ELi128ELi320ELi320ELi4ELb1ELi4ELb0ELb0ENS_16CompileConditionILi900EEEEEvPT_PKS4_S7_S7_flPfS8_Pj,@"STO_CUDA_ENTRY STV_DEFAULT"
_ZN13group_norm_v214gn_cuda_kernelI13__nv_bfloat16Li320ELi1ELi16ELi20ELi4096ELb1ELi128ELi320ELi320ELi4ELb1ELi4ELb0ELb0ENS_16CompileConditionILi900EEEEEvPT_PKS4_S7_S7_flPfS8_Pj:
.text._ZN13group_norm_v214gn_cuda_kernelI13__nv_bfloat16Li320ELi1ELi16ELi20ELi4096ELb1ELi128ELi320ELi320ELi4ELb1ELi4ELb0ELb0ENS_16CompileConditionILi900EEEEEvPT_PKS4_S7_S7_flPfS8_Pj:
        /* <DEDUP_REMOVED lines=10> */
[----:B------:R-:W-:Y:S01]  /*00a0*/  HFMA2.MMA R34, -RZ, RZ, 0, 0 ;  /* 0x00000000ff227435 */ /* 0x000fe200000001ff */
[----:B------:R-:W2:Y:S01]  /*00b0*/  S2R R6, SR_CTAID.X ;  /* 0x0000000000067919 */ /* 0x000ea20000002500 */
[----:B------:R-:W-:-:S04]  /*00c0*/  MOV R35, UR8 ;  /* 0x0000000800237c02 */ /* 0x000fc80008000f00 */
[----:B------:R-:W3:Y:S01]  /*00d0*/  LDC.64 R108, c[0x0][0x250] ;  /* 0x00009400ff6c7b82 */ /* 0x000ee20000000a00 */
[----:B-1----:R-:W-:Y:S02]  /*00e0*/  ULEA UR6, UR5, UR4, 0x18 ;  /* 0x0000000405067291 */ /* 0x002fe4000f8ec03f */
[----:B------:R-:W-:-:S04]  /*00f0*/  UIADD3 UR4, UR4, 0xc80, URZ ;  /* 0x00000c8004047890 */ /* 0x000fc8000fffe03f */
[----:B------:R-:W-:Y:S01]  /*0100*/  MOV R10, UR6 ;  /* 0x00000006000a7c02 */ /* 0x000fe20008000f00 */
[----:B0-----:R-:W-:Y:S01]  /*0110*/  IMAD.WIDE.U32 R2, R11, -0x33333333, RZ ;  /* 0xcccccccd0b027825 */ /* 0x001fe200078e00ff */
[----:B------:R-:W-:Y:S01]  /*0120*/  SHF.R.U32.HI R5, RZ, 0x2, R11 ;  /* 0x00000002ff057819 */ /* 0x000fe2000001160b */
[----:B------:R-:W-:Y:S01]  /*0130*/  ULDC.64 UR6, c[0x0][0x240] ;  /* 0x0000900000067ab9 */ /* 0x000fe20000000a00 */
[----:B------:R-:W-:Y:S01]  /*0140*/  ULEA UR4, UR5, UR4, 0x18 ;  /* 0x0000000405047291 */ /* 0x000fe2000f8ec03f */
[C---:B--2---:R-:W-:Y:S02]  /*0150*/  LOP3.LUT R0, R6.reuse, 0x1f, RZ, 0xc0, !PT ;  /* 0x0000001f06007812 */ /* 0x044fe400078ec0ff */
[----:B------:R-:W-:Y:S02]  /*0160*/  SHF.R.U32.HI R7, RZ, 0x6, R3 ;  /* 0x00000006ff077819 */ /* 0x000fe40000011603 */
[C---:B------:R-:W-:Y:S01]  /*0170*/  SHF.L.U32 R3, R5.reuse, 0x5, RZ ;  /* 0x0000000505037819 */ /* 0x040fe200000006ff */
[----:B------:R-:W-:Y:S01]  /*0180*/  IMAD R5, R5, 0x14, RZ ;  /* 0x0000001405057824 */ /* 0x000fe200078e02ff */
[----:B------:R-:W-:Y:S01]  /*0190*/  LOP3.LUT P0, RZ, R6, 0x1f, RZ, 0xc0, !PT ;  /* 0x0000001f06ff7812 */ /* 0x000fe2000780c0ff */
[----:B------:R-:W-:Y:S01]  /*01a0*/  IMAD R2, R7, -0x50, R11 ;  /* 0xffffffb007027824 */ /* 0x000fe200078e020b */
[----:B------:R-:W-:-:S02]  /*01b0*/  LOP3.LUT R6, R3, 0xffffffe0, R0, 0xe2, !PT ;  /* 0xffffffe003067812 */ /* 0x000fc400078ee200 */
[----:B------:R-:W-:Y:S01]  /*01c0*/  IADD3 R8, R5, 0x10, RZ ;  /* 0x0000001005087810 */ /* 0x000fe20007ffe0ff */
[C---:B------:R-:W-:Y:S01]  /*01d0*/  IMAD R4, R2.reuse, 0x28, R10 ;  /* 0x0000002802047824 */ /* 0x040fe200078e020a */
[----:B------:R-:W-:Y:S01]  /*01e0*/  ISETP.EQ.U32.AND P1, PT, RZ, UR6, PT ;  /* 0x00000006ff007c0c */ /* 0x000fe2000bf22070 */
[----:B------:R-:W-:Y:S01]  /*01f0*/  IMAD.WIDE.U32 R2, R2, -0x33333333, RZ ;  /* 0xcccccccd02027825 */ /* 0x000fe200078e00ff */
[----:B------:R0:W-:Y:S01]  /*0200*/  STL [R1+0x13c], R6 ;  /* 0x00013c0601007387 */ /* 0x0001e20000100800 */
[----:B------:R-:W-:Y:S02]  /*0210*/  SHF.R.U32.HI R9, RZ, 0x2, R8 ;  /* 0x00000002ff097819 */ /* 0x000fe40000011608 */
[----:B------:R-:W-:Y:S02]  /*0220*/  LEA R0, R7, R4, 0x3 ;  /* 0x0000000407007211 */ /* 0x000fe400078e18ff */
[----:B------:R-:W-:Y:S02]  /*0230*/  SHF.L.U32 R2, R3, 0x1, RZ ;  /* 0x0000000103027819 */ /* 0x000fe400000006ff */
[C---:B------:R-:W-:Y:S01]  /*0240*/  IADD3 R3, R5.reuse, 0x4, RZ ;  /* 0x0000000405037810 */ /* 0x040fe20007ffe0ff */
[----:B------:R1:W-:Y:S01]  /*0250*/  STL [R1+0x140], R0 ;  /* 0x0001400001007387 */ /* 0x0003e20000100800 */
[----:B------:R-:W-:-:S02]  /*0260*/  IADD3 R4, R5, 0x8, RZ ;  /* 0x0000000805047810 */ /* 0x000fc40007ffe0ff */
[----:B------:R-:W-:Y:S02]  /*0270*/  SHF.R.U32.HI R3, RZ, 0x2, R3 ;  /* 0x00000002ff037819 */ /* 0x000fe40000011603 */
[----:B0-----:R-:W-:Y:S02]  /*0280*/  IADD3 R6, R5, 0xc, RZ ;  /* 0x0000000c05067810 */ /* 0x001fe40007ffe0ff */
[----:B------:R-:W-:Y:S02]  /*0290*/  ISETP.GT.U32.OR P0, PT, R11, 0xf, P0 ;  /* 0x0000000f0b00780c */ /* 0x000fe40000704470 */
[----:B------:R-:W-:Y:S02]  /*02a0*/  SHF.R.U32.HI R7, RZ, 0x2, R6 ;  /* 0x00000002ff077819 */ /* 0x000fe40000011606 */
[----:B-1----:R-:W-:Y:S02]  /*02b0*/  SHF.R.U32.HI R0, RZ, 0x2, R5 ;  /* 0x00000002ff007819 */ /* 0x002fe40000011605 */
[----:B------:R-:W-:Y:S01]  /*02c0*/  SHF.R.U32.HI R5, RZ, 0x2, R4 ;  /* 0x00000002ff057819 */ /* 0x000fe20000011604 */
[--C-:B------:R-:W-:Y:S01]  /*02d0*/  IMAD R4, R3, 0x28, R10.reuse ;  /* 0x0000002803047824 */ /* 0x100fe200078e020a */
[----:B------:R-:W-:Y:S01]  /*02e0*/  SHF.L.U32 R3, R11, 0x3, RZ ;  /* 0x000000030b037819 */ /* 0x000fe200000006ff */
[--C-:B------:R-:W-:Y:S01]  /*02f0*/  IMAD R0, R0, 0x28, R10.reuse ;  /* 0x0000002800007824 */ /* 0x100fe200078e020a */
[----:B------:R-:W-:Y:S01]  /*0300*/  ISETP.EQ.OR.EX P0, PT, RZ, UR7, P0, P1 ;  /* 0x00000007ff007c0c */ /* 0x000fe20008702710 */
[--C-:B------:R-:W-:Y:S01]  /*0310*/  IMAD R8, R7, 0x28, R10.reuse ;  /* 0x0000002807087824 */ /* 0x100fe200078e020a */
[----:B------:R-:W-:Y:S01]  /*0320*/  LOP3.LUT R3, R3, 0x18, RZ, 0xc0, !PT ;  /* 0x0000001803037812 */ /* 0x000fe200078ec0ff */
[--C-:B------:R-:W-:Y:S01]  /*0330*/  IMAD R6, R5, 0x28, R10.reuse ;  /* 0x0000002805067824 */ /* 0x100fe200078e020a */
[----:B---3--:R-:W-:Y:S01]  /*0340*/  LEA R108, P1, R35, R108, 0x2 ;  /* 0x0000006c236c7211 */ /* 0x008fe200078210ff */
[----:B------:R-:W-:Y:S01]  /*0350*/  IMAD R10, R9, 0x28, R10 ;  /* 0x00000028090a7824 */ /* 0x000fe200078e020a */
[----:B------:R-:W-:Y:S01]  /*0360*/  IADD3 R7, R0, R3, RZ ;  /* 0x0000000300077210 */ /* 0x000fe20007ffe0ff */
[----:B------:R-:W-:Y:S01]  /*0370*/  ULDC.64 UR6, c[0x0][0x208] ;  /* 0x0000820000067ab9 */ /* 0x000fe20000000a00 */
[----:B------:R-:W-:-:S02]  /*0380*/  IADD3 R0, R3, R4, RZ ;  /* 0x0000000403007210 */ /* 0x000fc40007ffe0ff */
[C---:B------:R-:W-:Y:S01]  /*0390*/  IADD3 R5, R3.reuse, R6, RZ ;  /* 0x0000000603057210 */ /* 0x040fe20007ffe0ff */
[----:B------:R-:W-:Y:S01]  /*03a0*/  STL [R1+0x134], R7 ;  /* 0x0001340701007387 */ /* 0x000fe20000100800 */
[----:B------:R-:W-:Y:S02]  /*03b0*/  IADD3 R4, R3, R8, RZ ;  /* 0x0000000803047210 */ /* 0x000fe40007ffe0ff */
[----:B------:R-:W-:Y:S01]  /*03c0*/  LEA.HI.X R109, R35, R109, R34, 0x2, P1 ;  /* 0x0000006d236d7211 */ /* 0x000fe200008f1422 */
[----:B------:R0:W-:Y:S04]  /*03d0*/  STL [R1+0x130], R0 ;  /* 0x0001300001007387 */ /* 0x0001e80000100800 */
[----:B------:R-:W-:Y:S04]  /*03e0*/  STL [R1+0x12c], R5 ;  /* 0x00012c0501007387 */ /* 0x000fe80000100800 */
[----:B------:R-:W-:Y:S01]  /*03f0*/  STL [R1+0x128], R4 ;  /* 0x0001280401007387 */ /* 0x000fe20000100800 */
[----:B0-----:R-:W-:-:S05]  /*0400*/  IADD3 R0, R3, R10, RZ ;  /* 0x0000000a03007210 */ /* 0x001fca0007ffe0ff */
[----:B------:R0:W-:Y:S04]  /*0410*/  STL [R1+0x124], R0 ;  /* 0x0001240001007387 */ /* 0x0001e80000100800 */
[----:B------:R1:W-:Y:S01]  /*0420*/  STL [R1+0x2c], RZ ;  /* 0x00002cff01007387 */ /* 0x0003e20000100800 */
[----:B0-----:R-:W-:-:S05]  /*0430*/  LOP3.LUT R0, R2, 0xfffffff8, RZ, 0xc0, !PT ;  /* 0xfffffff802007812 */ /* 0x001fca00078ec0ff */
[----:B------:R1:W-:Y:S02]  /*0440*/  STL [R1+0x138], R0 ;  /* 0x0001380001007387 */ /* 0x0003e40000100800 */
.L_x_1338:
[----:B------:R-:W0:Y:S01]  /*0450*/  S2R R121, SR_TID.X ;  /* 0x0000000000797919 */ /* 0x000e220000002100 */
[----:B------:R-:W2:Y:S01]  /*0460*/  S2UR UR14, SR_CTAID.X ;  /* 0x00000000000e79c3 */ /* 0x000ea20000002500 */
[----:B------:R-:W-:Y:S01]  /*0470*/  MOV R111, RZ ;  /* 0x000000ff006f7202 */ /* 0x000fe20000000f00 */
[----:B------:R-:W-:Y:S01]  /*0480*/  IMAD R5, R34, 0x140000, RZ ;  /* 0x0014000022057824 */ /* 0x000fe200078e02ff */
[----:B------:R-:W-:Y:S01]  /*0490*/  ULDC.64 UR10, c[0x0][0x218] ;  /* 0x00008600000a7ab9 */ /* 0x000fe20000000a00 */
[----:B-----5:R-:W-:Y:S01]  /*04a0*/  STL [R1+0x144], R108 ;  /* 0x0001446c01007387 */ /* 0x020fe20000100800 */
[----:B------:R-:W-:Y:S01]  /*04b0*/  ULDC.64 UR12, c[0x0][0x228] ;  /* 0x00008a00000c7ab9 */ /* 0x000fe20000000a00 */
[----:B--2---:R-:W-:-:S04]  /*04c0*/  USHF.L.U32 UR5, UR14, 0x7, URZ ;  /* 0x000000070e057899 */ /* 0x004fc8000800063f */
        /* <DEDUP_REMOVED lines=10> */
[----:B-1----:R-:W-:Y:S02]  /*0570*/  IADD3.X R0, RZ, R36, RZ, P1, !PT ;  /* 0x00000024ff007210 */ /* 0x002fe40000ffe4ff */
[C---:B------:R-:W-:Y:S02]  /*0580*/  LEA R106, P1, R33.reuse, UR10, 0x1 ;  /* 0x0000000a216a7c11 */ /* 0x040fe4000f8208ff */
[----:B------:R-:W-:Y:S01]  /*0590*/  IADD3 R3, R4, 0x500, RZ ;  /* 0x0000050004037810 */ /* 0x000fe20007ffe0ff */
[----:B------:R0:W-:Y:S01]  /*05a0*/  STL [R1+0x28], R0 ;  /* 0x0000280001007387 */ /* 0x0001e20000100800 */
[----:B------:R-:W-:-:S06]  /*05b0*/  LEA.HI.X R107, R33, UR11, R0, 0x1, P1 ;  /* 0x0000000b216b7c11 */ /* 0x000fcc00088f0c00 */
[----:B------:R-:W2:Y:S01]  /*05c0*/  LDG.E.64.CONSTANT R106, desc[UR6][R106.64] ;  /* 0x000000066a6a7981 */ /* 0x000ea2000c1e9b00 */
[----:B------:R-:W-:-:S04]  /*05d0*/  IADD3 R32, P1, R3, R2, RZ ;  /* 0x0000000203207210 */ /* 0x000fc80007f3e0ff */
[----:B0-----:R-:W-:Y:S02]  /*05e0*/  IADD3.X R0, RZ, R36, RZ, P1, !PT ;  /* 0x00000024ff007210 */ /* 0x001fe40000ffe4ff */
[----:B------:R-:W-:Y:S02]  /*05f0*/  LEA R104, P1, R32, UR10, 0x1 ;  /* 0x0000000a20687c11 */ /* 0x000fe4000f8208ff */
[----:B------:R-:W-:Y:S01]  /*0600*/  IADD3 R31, R4, 0xa00, RZ ;  /* 0x00000a00041f7810 */ /* 0x000fe20007ffe0ff */
[----:B------:R0:W-:Y:S01]  /*0610*/  STL [R1+0x4c], R0 ;  /* 0x00004c0001007387 */ /* 0x0001e20000100800 */
[----:B------:R-:W-:-:S06]  /*0620*/  LEA.HI.X R105, R32, UR11, R0, 0x1, P1 ;  /* 0x0000000b20697c11 */ /* 0x000fcc00088f0c00 */
[----:B------:R-:W3:Y:S01]  /*0630*/  LDG.E.64.CONSTANT R104, desc[UR6][R104.64] ;  /* 0x0000000668687981 */ /* 0x000ee2000c1e9b00 */
[----:B------:R-:W-:-:S04]  /*0640*/  IADD3 R31, P1, R31, R2, RZ ;  /* 0x000000021f1f7210 */ /* 0x000fc80007f3e0ff */
[----:B0-----:R-:W-:Y:S02]  /*0650*/  IADD3.X R0, RZ, R36, RZ, P1, !PT ;  /* 0x00000024ff007210 */ /* 0x001fe40000ffe4ff */
[C---:B------:R-:W-:Y:S02]  /*0660*/  LEA R102, P1, R31.reuse, UR10, 0x1 ;  /* 0x0000000a1f667c11 */ /* 0x040fe4000f8208ff */
[----:B------:R-:W-:Y:S01]  /*0670*/  IADD3 R3, R4, 0xf00, RZ ;  /* 0x00000f0004037810 */ /* 0x000fe20007ffe0ff */
[----:B------:R0:W-:Y:S01]  /*0680*/  STL [R1+0x50], R0 ;  /* 0x0000500001007387 */ /* 0x0001e20000100800 */
[----:B------:R-:W-:Y:S02]  /*0690*/  LEA.HI.X R103, R31, UR11, R0, 0x1, P1 ;  /* 0x0000000b1f677c11 */ /* 0x000fe400088f0c00 */
[----:B------:R-:W-:-:S04]  /*06a0*/  IADD3 R30, P1, R3, R2, RZ ;  /* 0x00000002031e7210 */ /* 0x000fc80007f3e0ff */
[----:B------:R-:W4:Y:S01]  /*06b0*/  LDG.E.64.CONSTANT R102, desc[UR6][R102.64] ;  /* 0x0000000666667981 */ /* 0x000f22000c1e9b00 */
[----:B0-----:R-:W-:Y:S02]  /*06c0*/  IADD3.X R0, RZ, R36, RZ, P1, !PT ;  /* 0x00000024ff007210 */ /* 0x001fe40000ffe4ff */
[----:B------:R-:W-:Y:S02]  /*06d0*/  LEA R100, P1, R30, UR10, 0x1 ;  /* 0x0000000a1e647c11 */ /* 0x000fe4000f8208ff */
[----:B------:R-:W-:Y:S01]  /*06e0*/  IADD3 R29, R4, 0x1400, RZ ;  /* 0x00001400041d7810 */ /* 0x000fe20007ffe0ff */
        /* <DEDUP_REMOVED lines=10> */
[----:B------:R-:W-:-:S04]  /*0790*/  IADD3 R28, P1, R3, R2, RZ ;  /* 0x00000002031c7210 */ /* 0x000fc80007f3e0ff */
        /* <DEDUP_REMOVED lines=42> */
[----:B------:R-:W-:Y:S02]  /*0a40*/  IADD3 R21, R4, 0x3c00, RZ ;  /* 0x00003c0004157810 */ /* 0x000fe40007ffe0ff */
[----:B0-----:R-:W-:Y:S02]  /*0a50*/  IADD3.X R0, RZ, R36, RZ, P1, !PT ;  /* 0x00000024ff007210 */ /* 0x001fe40000ffe4ff */
[----:B------:R-:W-:-:S03]  /*0a60*/  LEA R84, P1, R22, UR10, 0x1 ;  /* 0x0000000a16547c11 */ /* 0x000fc6000f8208ff */
        /* <DEDUP_REMOVED lines=11> */
[----:B------:R-:W-:Y:S02]  /*0b20*/  IADD3.X R7, RZ, R36, RZ, P1, !PT ;  /* 0x00000024ff077210 */ /* 0x000fe40000ffe4ff */
[----:B------:R-:W-:Y:S02]  /*0b30*/  LEA R80, P1, R20, UR10, 0x1 ;  /* 0x0000000a14507c11 */ /* 0x000fe4000f8208ff */
[----:B------:R-:W-:Y:S01]  /*0b40*/  IADD3 R19, R4, 0x4600, RZ ;  /* 0x0000460004137810 */ /* 0x000fe20007ffe0ff */
[----:B------:R1:W-:Y:S01]  /*0b50*/  STL [R1+0x7c], R7 ;  /* 0x00007c0701007387 */ /* 0x0003e20000100800 */
[----:B------:R-:W-:Y:S02]  /*0b60*/  LEA.HI.X R81, R20, UR11, R7, 0x1, P1 ;  /* 0x0000000b14517c11 */ /* 0x000fe400088f0c07 */
[----:B------:R-:W-:-:S04]  /*0b70*/  IADD3 R19, P1, R19, R2, RZ ;  /* 0x0000000213137210 */ /* 0x000fc80007f3e0ff */
[----:B------:R-:W4:Y:S01]  /*0b80*/  LDG.E.64.CONSTANT R80, desc[UR6][R80.64] ;  /* 0x0000000650507981 */ /* 0x000f22000c1e9b00 */
[C---:B------:R-:W-:Y:S02]  /*0b90*/  IADD3 R17, R4.reuse, 0x5000, RZ ;  /* 0x0000500004117810 */ /* 0x040fe40007ffe0ff */
[----:B------:R-:W-:Y:S02]  /*0ba0*/  IADD3 R15, R4, 0x5a00, RZ ;  /* 0x00005a00040f7810 */ /* 0x000fe40007ffe0ff */
[C---:B--2---:R-:W-:Y:S02]  /*0bb0*/  PRMT R3, R106.reuse, 0x7632, R3 ;  /* 0x000076326a037816 */ /* 0x044fe40000000003 */
[----:B0-----:R-:W-:Y:S02]  /*0bc0*/  SHF.L.U32 R0, R106, 0x10, RZ ;  /* 0x000000106a007819 */ /* 0x001fe400000006ff */
[----:B------:R-:W-:Y:S02]  /*0bd0*/  SHF.L.U32 R6, R3, 0x10, RZ ;  /* 0x0000001003067819 */ /* 0x000fe400000006ff */
[----:B------:R-:W-:Y:S01]  /*0be0*/  SHF.L.U32 R8, R107, 0x10, RZ ;  /* 0x000000106b087819 */ /* 0x000fe200000006ff */
[----:B------:R-:W-:Y:S01]  /*0bf0*/  FADD.FTZ R3, RZ, R0 ;  /* 0x00000000ff037221 */ /* 0x000fe20000010000 */
[----:B------:R-:W-:-:S03]  /*0c00*/  FFMA.FTZ R5, R0, R0, RZ ;  /* 0x0000000000057223 */ /* 0x000fc600000100ff */
[----:B-1----:R-:W-:Y:S01]  /*0c10*/  FADD.FTZ R7, R3, R6 ;  /* 0x0000000603077221 */ /* 0x002fe20000010000 */
[----:B------:R-:W-:Y:S01]  /*0c20*/  FFMA.FTZ R6, R6, R6, R5 ;  /* 0x0000000606067223 */ /* 0x000fe20000010005 */
[----:B------:R0:W-:Y:S01]  /*0c30*/  STL [R1+0x24], R8 ;  /* 0x0000240801007387 */ /* 0x0001e20000100800 */
[----:B------:R-:W-:Y:S01]  /*0c40*/  PRMT R3, R107, 0x7632, R3 ;  /* 0x000076326b037816 */ /* 0x000fe20000000003 */
[----:B------:R-:W-:Y:S01]  /*0c50*/  FADD.FTZ R7, R7, R8 ;  /* 0x0000000807077221 */ /* 0x000fe20000010000 */
[----:B------:R-:W-:Y:S01]  /*0c60*/  FFMA.FTZ R6, R8, R8, R6 ;  /* 0x0000000808067223 */ /* 0x000fe20000010006 */
[----:B0-----:R-:W-:Y:S02]  /*0c70*/  IADD3.X R8, RZ, R36, RZ, P1, !PT ;  /* 0x00000024ff087210 */ /* 0x001fe40000ffe4ff */
[----:B------:R-:W-:-:S04]  /*0c80*/  LEA R78, P1, R19, UR10, 0x1 ;  /* 0x0000000a134e7c11 */ /* 0x000fc8000f8208ff */
[----:B------:R-:W-:Y:S02]  /*0c90*/  LEA.HI.X R79, R19, UR11, R8, 0x1, P1 ;  /* 0x0000000b134f7c11 */ /* 0x000fe400088f0c08 */
[----:B------:R-:W-:-:S04]  /*0ca0*/  IADD3 R5, R4, 0x4b00, RZ ;  /* 0x00004b0004057810 */ /* 0x000fc80007ffe0ff */
[----:B------:R-:W2:Y:S01]  /*0cb0*/  LDG.E.64.CONSTANT R78, desc[UR6][R78.64] ;  /* 0x000000064e4e7981 */ /* 0x000ea2000c1e9b00 */
[----:B------:R-:W-:Y:S02]  /*0cc0*/  IADD3 R18, P2, R5, R2, RZ ;  /* 0x0000000205127210 */ /* 0x000fe40007f5e0ff */
[----:B------:R-:W-:Y:S02]  /*0cd0*/  SHF.L.U32 R3, R3, 0x10, RZ ;  /* 0x0000001003037819 */ /* 0x000fe400000006ff */
[----:B------:R-:W-:Y:S02]  /*0ce0*/  IADD3.X R5, RZ, R36, RZ, P2, !PT ;  /* 0x00000024ff057210 */ /* 0x000fe400017fe4ff */
[C---:B------:R-:W-:Y:S01]  /*0cf0*/  LEA R76, P1, R18.reuse, UR10, 0x1 ;  /* 0x0000000a124c7c11 */ /* 0x040fe2000f8208ff */
[----:B------:R-:W-:Y:S01]  /*0d00*/  FADD.FTZ R7, R7, R3 ;  /* 0x0000000307077221 */ /* 0x000fe20000010000 */
[----:B------:R-:W-:Y:S01]  /*0d10*/  FFMA.FTZ R6, R3, R3, R6 ;  /* 0x0000000303067223 */ /* 0x000fe20000010006 */
[----:B------:R0:W-:Y:S01]  /*0d20*/  STL [R1+0x80], R8 ;  /* 0x0000800801007387 */ /* 0x0001e20000100800 */
[----:B------:R-:W-:-:S02]  /*0d30*/  LEA.HI.X R77, R18, UR11, R5, 0x1, P1 ;  /* 0x0000000b124d7c11 */ /* 0x000fc400088f0c05 */
[C---:B---3--:R-:W-:Y:S02]  /*0d40*/  PRMT R3, R104.reuse, 0x7632, R3 ;  /* 0x0000763268037816 */ /* 0x048fe40000000003 */
[----:B0-----:R-:W-:Y:S02]  /*0d50*/  SHF.L.U32 R8, R104, 0x10, RZ ;  /* 0x0000001068087819 */ /* 0x001fe400000006ff */
[----:B------:R-:W3:Y:S01]  /*0d60*/  LDG.E.64.CONSTANT R76, desc[UR6][R76.64] ;  /* 0x000000064c4c7981 */ /* 0x000ee2000c1e9b00 */
[----:B------:R-:W-:Y:S02]  /*0d70*/  SHF.L.U32 R3, R3, 0x10, RZ ;  /* 0x0000001003037819 */ /* 0x000fe400000006ff */
[----:B------:R-:W-:Y:S01]  /*0d80*/  FADD.FTZ R7, R7, R8 ;  /* 0x0000000807077221 */ /* 0x000fe20000010000 */
[----:B------:R-:W-:Y:S01]  /*0d90*/  FFMA.FTZ R6, R8, R8, R6 ;  /* 0x0000000808067223 */ /* 0x000fe20000010006 */
[----:B------:R-:W-:Y:S01]  /*0da0*/  IADD3 R17, P2, R17, R2, RZ ;  /* 0x0000000211117210 */ /* 0x000fe20007f5e0ff */
[----:B------:R0:W-:Y:S01]  /*0db0*/  STL [R1+0x20], R8 ;  /* 0x0000200801007387 */ /* 0x0001e20000100800 */
[--C-:B------:R-:W-:Y:S01]  /*0dc0*/  FADD.FTZ R7, R7, R3.reuse ;  /* 0x0000000307077221 */ /* 0x100fe20000010000 */
[----:B------:R-:W-:Y:S01]  /*0dd0*/  FFMA.FTZ R6, R3, R3, R6 ;  /* 0x0000000303067223 */ /* 0x000fe20000010006 */
[----:B------:R-:W-:Y:S01]  /*0de0*/  PRMT R3, R105, 0x7632, R3 ;  /* 0x0000763269037816 */ /* 0x000fe20000000003 */
[----:B------:R1:W-:Y:S01]  /*0df0*/  STL [R1+0x84], R5 ;  /* 0x0000840501007387 */ /* 0x0003e20000100800 */
[----:B------:R-:W-:-:S02]  /*0e00*/  LEA R74, P1, R17, UR10, 0x1 ;  /* 0x0000000a114a7c11 */ /* 0x000fc4000f8208ff */
[----:B------:R-:W-:Y:S02]  /*0e10*/  SHF.L.U32 R3, R3, 0x10, RZ ;  /* 0x0000001003037819 */ /* 0x000fe400000006ff */
[----:B0-----:R-:W-:Y:S02]  /*0e20*/  IADD3.X R8, RZ, R36, RZ, P2, !PT ;  /* 0x00000024ff087210 */ /* 0x001fe400017fe4ff */
[----:B-1----:R-:W-:-:S03]  /*0e30*/  SHF.L.U32 R5, R105, 0x10, RZ ;  /* 0x0000001069057819 */ /* 0x002fc600000006ff */
[----:B------:R4:W-:Y:S01]  /*0e40*/  STL [R1+0x88], R8 ;  /* 0x0000880801007387 */ /* 0x0009e20000100800 */
[----:B------:R-:W-:Y:S01]  /*0e50*/  LEA.HI.X R75, R17, UR11, R8, 0x1, P1 ;  /* 0x0000000b114b7c11 */ /* 0x000fe200088f0c08 */
[----:B------:R-:W-:Y:S01]  /*0e60*/  FADD.FTZ R7, R7, R5 ;  /* 0x0000000507077221 */ /* 0x000fe20000010000 */
[----:B------:R-:W-:Y:S01]  /*0e70*/  FFMA.FTZ R6, R5, R5, R6 ;  /* 0x0000000505067223 */ /* 0x000fe20000010006 */
[----:B------:R0:W-:Y:S02]  /*0e80*/  STL [R1+0x1c], R5 ;  /* 0x00001c0501007387 */ /* 0x0001e40000100800 */
[--C-:B------:R-:W-:Y:S01]  /*0e90*/  FADD.FTZ R7, R7, R3.reuse ;  /* 0x0000000307077221 */ /* 0x100fe20000010000 */
[----:B------:R-:W-:Y:S01]  /*0ea0*/  FFMA.FTZ R6, R3, R3, R6 ;  /* 0x0000000303067223 */ /* 0x000fe20000010006 */
[C---:B----4-:R-:W-:Y:S01]  /*0eb0*/  SHF.L.U32 R8, R102.reuse, 0x10, RZ ;  /* 0x0000001066087819 */ /* 0x050fe200000006ff */
[----:B------:R-:W4:Y:S01]  /*0ec0*/  LDG.E.64.CONSTANT R74, desc[UR6][R74.64] ;  /* 0x000000064a4a7981 */ /* 0x000f22000c1e9b00 */
[----:B------:R-:W-:-:S02]  /*0ed0*/  PRMT R3, R102, 0x7632, R3 ;  /* 0x0000763266037816 */ /* 0x000fc40000000003 */
[----:B0-----:R-:W-:Y:S01]  /*0ee0*/  IADD3 R5, R4, 0x5500, RZ ;  /* 0x0000550004057810 */ /* 0x001fe20007ffe0ff */
[----:B------:R0:W-:Y:S03]  /*0ef0*/  STL [R1+0x18], R8 ;  /* 0x0000180801007387 */ /* 0x0001e60000100800 */
[----:B------:R-:W-:Y:S01]  /*0f00*/  IADD3 R16, P1, R5, R2, RZ ;  /* 0x0000000205107210 */ /* 0x000fe20007f3e0ff */
[----:B------:R-:W-:Y:S01]  /*0f10*/  FADD.FTZ R7, R7, R8 ;  /* 0x0000000807077221 */ /* 0x000fe20000010000 */
[----:B------:R-:W-:Y:S01]  /*0f20*/  SHF.L.U32 R5, R3, 0x10, RZ ;  /* 0x0000001003057819 */ /* 0x000fe200000006ff */
[----:B------:R-:W-:Y:S01]  /*0f30*/  FFMA.FTZ R6, R8, R8, R6 ;  /* 0x0000000808067223 */ /* 0x000fe20000010006 */
[----:B------:R-:W-:Y:S02]  /*0f40*/  SHF.L.U32 R9, R103, 0x10, RZ ;  /* 0x0000001067097819 */ /* 0x000fe400000006ff */
[----:B0-----:R-:W-:-:S02]  /*0f50*/  IADD3.X R8, RZ, R36, RZ, P1, !PT ;  /* 0x00000024ff087210 */ /* 0x001fc40000ffe4ff */
[C---:B------:R-:W-:Y:S01]  /*0f60*/  LEA R72, P1, R16.reuse, UR10, 0x1 ;  /* 0x0000000a10487c11 */ /* 0x040fe2000f8208ff */
[----:B------:R-:W-:Y:S01]  /*0f70*/  FADD.FTZ R7, R7, R5 ;  /* 0x0000000507077221 */ /* 0x000fe20000010000 */
[----:B------:R-:W-:Y:S01]  /*0f80*/  PRMT R3, R103, 0x7632, R3 ;  /* 0x0000763267037816 */ /* 0x000fe20000000003 */
[----:B------:R-:W-:Y:S01]  /*0f90*/  FFMA.FTZ R6, R5, R5, R6 ;  /* 0x0000000505067223 */ /* 0x000fe20000010006 */
[----:B------:R-:W-:Y:S01]  /*0fa0*/  LEA.HI.X R73, R16, UR11, R8, 0x1, P1 ;  /* 0x0000000b10497c11 */ /* 0x000fe200088f0c08 */
[----:B------:R-:W-:Y:S01]  /*0fb0*/  FADD.FTZ R7, R7, R9 ;  /* 0x0000000907077221 */ /* 0x000fe20000010000 */
[----:B------:R-:W-:Y:S01]  /*0fc0*/  SHF.L.U32 R3, R3, 0x10, RZ ;  /* 0x0000001003037819 */ /* 0x000fe200000006ff */
[----:B------:R-:W-:Y:S01]  /*0fd0*/  FFMA.FTZ R6, R9, R9, R6 ;  /* 0x0000000909067223 */ /* 0x000fe20000010006 */
[----:B------:R-:W-:Y:S01]  /*0fe0*/  STL [R1+0x14], R9 ;  /* 0x0000140901007387 */ /* 0x000fe20000100800 */
[----:B------:R-:W-:-:S03]  /*0ff0*/  IADD3 R15, P1, R15, R2, RZ ;  /* 0x000000020f0f7210 */ /* 0x000fc60007f3e0ff */
[----:B------:R0:W-:Y:S01]  /*1000*/  STL [R1+0x8c], R8 ;  /* 0x00008c0801007387 */ /* 0x0001e20000100800 */
[----:B------:R-:W-:Y:S01]  /*1010*/  FADD.FTZ R7, R7, R3 ;  /* 0x0000000307077221 */ /* 0x000fe20000010000 */
[----:B------:R-:W-:Y:S02]  /*1020*/  FFMA.FTZ R6, R3, R3, R6 ;  /* 0x0000000303067223 */ /* 0x000fe40000010006 */
[----:B------:R-:W4:Y:S01]  /*1030*/  LDG.E.64.CONSTANT R72, desc[UR6][R72.64] ;  /* 0x0000000648487981 */ /* 0x000f22000c1e9b00 */
[----:B0-----:R-:W-:-:S05]  /*1040*/  SHF.L.U32 R8, R100, 0x10, RZ ;  /* 0x0000001064087819 */ /* 0x001fca00000006ff */
[----:B------:R0:W-:Y:S01]  /*1050*/  STL [R1+0x10], R8 ;  /* 0x0000100801007387 */ /* 0x0001e20000100800 */
[----:B------:R-:W-:Y:S01]  /*1060*/  FADD.FTZ R7, R7, R8 ;  /* 0x0000000807077221 */ /* 0x000fe20000010000 */
[----:B------:R-:W-:Y:S01]  /*1070*/  FFMA.FTZ R6, R8, R8, R6 ;  /* 0x0000000808067223 */ /* 0x000fe20000010006 */
[----:B0-----:R-:W-:Y:S02]  /*1080*/  IADD3.X R8, RZ, R36, RZ, P1, !PT ;  /* 0x00000024ff087210 */ /* 0x001fe40000ffe4ff */
[----:B------:R-:W-:-:S04]  /*1090*/  LEA R70, P1, R15, UR10, 0x1 ;  /* 0x0000000a0f467c11 */ /* 0x000fc8000f8208ff */
[----:B------:R-:W-:Y:S02]  /*10a0*/  LEA.HI.X R71, R15, UR11, R8, 0x1, P1 ;  /* 0x0000000b0f477c11 */ /* 0x000fe400088f0c08 */
[----:B------:R-:W-:-:S04]  /*10b0*/  IADD3 R5, R4, 0x5f00, RZ ;  /* 0x00005f0004057810 */ /* 0x000fc80007ffe0ff */
[----:B------:R-:W4:Y:S01]  /*10c0*/  LDG.E.64.CONSTANT R70, desc[UR6][R70.64] ;  /* 0x0000000646467981 */ /* 0x000f22000c1e9b00 */
[----:B------:R-:W-:Y:S02]  /*10d0*/  IADD3 R14, P2, R5, R2, RZ ;  /* 0x00000002050e7210 */ /* 0x000fe40007f5e0ff */
[----:B------:R-:W-:Y:S02]  /*10e0*/  PRMT R3, R100, 0x7632, R3 ;  /* 0x0000763264037816 */ /* 0x000fe40000000003 */
[----:B------:R-:W-:Y:S02]  /*10f0*/  IADD3.X R5, RZ, R36, RZ, P2, !PT ;  /* 0x00000024ff057210 */ /* 0x000fe400017fe4ff */
[C---:B------:R-:W-:Y:S02]  /*1100*/  LEA R68, P1, R14.reuse, UR10, 0x1 ;  /* 0x0000000a0e447c11 */ /* 0x040fe4000f8208ff */
[----:B------:R-:W-:Y:S02]  /*1110*/  SHF.L.U32 R3, R3, 0x10, RZ ;  /* 0x0000001003037819 */ /* 0x000fe400000006ff */
[----:B------:R-:W-:Y:S01]  /*1120*/  LEA.HI.X R69, R14, UR11, R5, 0x1, P1 ;  /* 0x0000000b0e457c11 */ /* 0x000fe200088f0c05 */
[----:B------:R0:W-:Y:S01]  /*1130*/  STL [R1+0x90], R8 ;  /* 0x0000900801007387 */ /* 0x0001e20000100800 */
[----:B------:R-:W-:Y:S01]  /*1140*/  IADD3 R13, R4, 0x6400, RZ ;  /* 0x00006400040d7810 */ /* 0x000fe20007ffe0ff */
[--C-:B------:R-:W-:Y:S01]  /*1150*/  FADD.FTZ R7, R7, R3.reuse ;  /* 0x0000000307077221 */ /* 0x100fe20000010000 */
[----:B------:R-:W-:Y:S01]  /*1160*/  FFMA.FTZ R6, R3, R3, R6 ;  /* 0x0000000303067223 */ /* 0x000fe20000010006 */
[----:B------:R-:W-:Y:S01]  /*1170*/  PRMT R3, R101, 0x7632, R3 ;  /* 0x0000763265037816 */ /* 0x000fe20000000003 */
[----:B------:R-:W4:Y:S01]  /*1180*/  LDG.E.64.CONSTANT R68, desc[UR6][R68.64] ;  /* 0x0000000644447981 */ /* 0x000f22000c1e9b00 */
[----:B------:R-:W-:-:S02]  /*1190*/  IADD3 R13, P2, R13, R2, RZ ;  /* 0x000000020d0d7210 */ /* 0x000fc40007f5e0ff */
[----:B0-----:R-:W-:Y:S02]  /*11a0*/  SHF.L.U32 R8, R101, 0x10, RZ ;  /* 0x0000001065087819 */ /* 0x001fe400000006ff */
[----:B------:R-:W-:-:S03]  /*11b0*/  SHF.L.U32 R3, R3, 0x10, RZ ;  /* 0x0000001003037819 */ /* 0x000fc600000006ff */
[----:B------:R-:W-:Y:S01]  /*11c0*/  FADD.FTZ R7, R7, R8 ;  /* 0x0000000807077221 */ /* 0x000fe20000010000 */
[----:B------:R-:W-:Y:S01]  /*11d0*/  FFMA.FTZ R6, R8, R8, R6 ;  /* 0x0000000808067223 */ /* 0x000fe20000010006 */
[----:B------:R0:W-:Y:S01]  /*11e0*/  STL [R1+0xc], R8 ;  /* 0x00000c0801007387 */ /* 0x0001e20000100800 */
[----:B------:R-:W-:Y:S01]  /*11f0*/  LEA R66, P1, R13, UR10, 0x1 ;  /* 0x0000000a0d427c11 */ /* 0x000fe2000f8208ff */
[----:B------:R-:W-:Y:S02]  /*1200*/  FADD.FTZ R7, R7, R3 ;  /* 0x0000000307077221 */ /* 0x000fe40000010000 */
[----:B------:R1:W-:Y:S01]  /*1210*/  STL [R1+0x94], R5 ;  /* 0x0000940501007387 */ /* 0x0003e20000100800 */
[----:B------:R-:W-:Y:S01]  /*1220*/  FFMA.FTZ R6, R3, R3, R6 ;  /* 0x0000000303067223 */ /* 0x000fe20000010006 */
[----:B0-----:R-:W-:Y:S02]  /*1230*/  IADD3.X R8, RZ, R36, RZ, P2, !PT ;  /* 0x00000024ff087210 */ /* 0x001fe400017fe4ff */
[----:B-1----:R-:W-:-:S03]  /*1240*/  SHF.L.U32 R5, R98, 0x10, RZ ;  /* 0x0000001062057819 */ /* 0x002fc600000006ff */
[----:B------:R-:W-:Y:S01]  /*1250*/  STL [R1+0x98], R8 ;  /* 0x0000980801007387 */ /* 0x000fe20000100800 */
[----:B------:R-:W-:-:S03]  /*1260*/  LEA.HI.X R67, R13, UR11, R8, 0x1, P1 ;  /* 0x0000000b0d437c11 */ /* 0x000fc600088f0c08 */
[----:B------:R0:W-:Y:S01]  /*1270*/  STL [R1+0x8], R5 ;  /* 0x0000080501007387 */ /* 0x0001e20000100800 */
[----:B------:R-:W-:Y:S01]  /*1280*/  FADD.FTZ R7, R7, R5 ;  /* 0x0000000507077221 */ /* 0x000fe20000010000 */
[----:B------:R-:W-:Y:S01]  /*1290*/  FFMA.FTZ R6, R5, R5, R6 ;  /* 0x0000000505067223 */ /* 0x000fe20000010006 */
[----:B------:R-:W-:Y:S01]  /*12a0*/  PRMT R3, R98, 0x7632, R3 ;  /* 0x0000763262037816 */ /* 0x000fe20000000003 */
[----:B------:R-:W4:Y:S01]  /*12b0*/  LDG.E.64.CONSTANT R66, desc[UR6][R66.64] ;  /* 0x0000000642427981 */ /* 0x000f22000c1e9b00 */
[----:B0-----:R-:W-:-:S04]  /*12c0*/  IADD3 R5, R4, 0x6900, RZ ;  /* 0x0000690004057810 */ /* 0x001fc80007ffe0ff */
[----:B------:R-:W-:Y:S02]  /*12d0*/  IADD3 R12, P1, R5, R2, RZ ;  /* 0x00000002050c7210 */ /* 0x000fe40007f3e0ff */
[----:B------:R-:W-:Y:S02]  /*12e0*/  SHF.L.U32 R3, R3, 0x10, RZ ;  /* 0x0000001003037819 */ /* 0x000fe400000006ff */
[----:B------:R-:W-:Y:S02]  /*12f0*/  IADD3.X R9, RZ, R36, RZ, P1, !PT ;  /* 0x00000024ff097210 */ /* 0x000fe40000ffe4ff */
[C---:B------:R-:W-:Y:S01]  /*1300*/  LEA R64, P1, R12.reuse, UR10, 0x1 ;  /* 0x0000000a0c407c11 */ /* 0x040fe2000f8208ff */
[----:B------:R-:W-:Y:S01]  /*1310*/  FADD.FTZ R7, R7, R3 ;  /* 0x0000000307077221 */ /* 0x000fe20000010000 */
[----:B------:R-:W-:Y:S01]  /*1320*/  SHF.L.U32 R8, R99, 0x10, RZ ;  /* 0x0000001063087819 */ /* 0x000fe200000006ff */
[----:B------:R-:W-:Y:S01]  /*1330*/  FFMA.FTZ R6, R3, R3, R6 ;  /* 0x0000000303067223 */ /* 0x000fe20000010006 */
[----:B------:R-:W-:-:S02]  /*1340*/  LEA.HI.X R65, R12, UR11, R9, 0x1, P1 ;  /* 0x0000000b0c417c11 */ /* 0x000fc400088f0c09 */
[----:B------:R-:W-:Y:S01]  /*1350*/  IADD3 R11, R4, 0x6e00, RZ ;  /* 0x00006e00040b7810 */ /* 0x000fe20007ffe0ff */
[----:B------:R0:W-:Y:S01]  /*1360*/  STL [R1+0x4], R8 ;  /* 0x0000040801007387 */ /* 0x0001e20000100800 */
[----:B------:R-:W-:Y:S01]  /*1370*/  FADD.FTZ R7, R7, R8 ;  /* 0x0000000807077221 */ /* 0x000fe20000010000 */
[----:B------:R-:W-:Y:S01]  /*1380*/  FFMA.FTZ R6, R8, R8, R6 ;  /* 0x0000000808067223 */ /* 0x000fe20000010006 */
[----:B------:R-:W-:Y:S01]  /*1390*/  IADD3 R11, P1, R11, R2, RZ ;  /* 0x000000020b0b7210 */ /* 0x000fe20007f3e0ff */
[----:B------:R-:W4:Y:S01]  /*13a0*/  LDG.E.64.CONSTANT R64, desc[UR6][R64.64] ;  /* 0x0000000640407981 */ /* 0x000f22000c1e9b00 */
[----:B------:R-:W-:Y:S02]  /*13b0*/  PRMT R3, R99, 0x7632, R3 ;  /* 0x0000763263037816 */ /* 0x000fe40000000003 */
[----:B0-----:R-:W-:-:S05]  /*13c0*/  SHF.L.U32 R8, R96, 0x10, RZ ;  /* 0x0000001060087819 */ /* 0x001fca00000006ff */
[----:B------:R-:W-:Y:S01]  /*13d0*/  STL [R1], R8 ;  /* 0x0000000801007387 */ /* 0x000fe20000100800 */
[----:B------:R-:W-:-:S03]  /*13e0*/  SHF.L.U32 R5, R3, 0x10, RZ ;  /* 0x0000001003057819 */ /* 0x000fc600000006ff */
[----:B------:R0:W-:Y:S01]  /*13f0*/  STL [R1+0xa4], R9 ;  /* 0x0000a40901007387 */ /* 0x0001e20000100800 */
[----:B------:R-:W-:Y:S01]  /*1400*/  PRMT R3, R96, 0x7632, R3 ;  /* 0x0000763260037816 */ /* 0x000fe20000000003 */
[----:B------:R-:W-:Y:S01]  /*1410*/  FADD.FTZ R7, R7, R5 ;  /* 0x0000000507077221 */ /* 0x000fe20000010000 */
[----:B------:R-:W-:Y:S01]  /*1420*/  FFMA.FTZ R6, R5, R5, R6 ;  /* 0x0000000505067223 */ /* 0x000fe20000010006 */
[----:B0-----:R-:W-:Y:S02]  /*1430*/  IADD3.X R9, RZ, R36, RZ, P1, !PT ;  /* 0x00000024ff097210 */ /* 0x001fe40000ffe4ff */
[----:B------:R-:W-:-:S04]  /*1440*/  LEA R62, P1, R11, UR10, 0x1 ;  /* 0x0000000a0b3e7c11 */ /* 0x000fc8000f8208ff */
[----:B------:R-:W-:Y:S02]  /*1450*/  LEA.HI.X R63, R11, UR11, R9, 0x1, P1 ;  /* 0x0000000b0b3f7c11 */ /* 0x000fe400088f0c09 */
[----:B------:R-:W-:Y:S01]  /*1460*/  IADD3 R5, R4, 0x7300, RZ ;  /* 0x0000730004057810 */ /* 0x000fe20007ffe0ff */
[----:B------:R-:W-:Y:S01]  /*1470*/  FADD.FTZ R7, R7, R8 ;  /* 0x0000000807077221 */ /* 0x000fe20000010000 */
[----:B------:R-:W-:Y:S01]  /*1480*/  SHF.L.U32 R3, R3, 0x10, RZ ;  /* 0x0000001003037819 */ /* 0x000fe200000006ff */
[----:B------:R-:W-:Y:S01]  /*1490*/  FFMA.FTZ R6, R8, R8, R6 ;  /* 0x0000000808067223 */ /* 0x000fe20000010006 */
[----:B------:R-:W4:Y:S01]  /*14a0*/  LDG.E.64.CONSTANT R62, desc[UR6][R62.64] ;  /* 0x000000063e3e7981 */ /* 0x000f22000c1e9b00 */
[----:B------:R-:W-:Y:S02]  /*14b0*/  IADD3 R10, P2, R5, R2, RZ ;  /* 0x00000002050a7210 */ /* 0x000fe40007f5e0ff */
[--C-:B------:R-:W-:Y:S01]  /*14c0*/  FADD.FTZ R8, R7, R3.reuse ;  /* 0x0000000307087221 */ /* 0x100fe20000010000 */
[----:B------:R-:W-:Y:S01]  /*14d0*/  FFMA.FTZ R6, R3, R3, R6 ;  /* 0x0000000303067223 */ /* 0x000fe20000010006 */
[C---:B------:R-:W-:Y:S01]  /*14e0*/  SHF.L.U32 R165, R97.reuse, 0x10, RZ ;  /* 0x0000001061a57819 */ /* 0x040fe200000006ff */
[----:B------:R0:W-:Y:S01]  /*14f0*/  STL [R1+0xb4], R9 ;  /* 0x0000b40901007387 */ /* 0x0001e20000100800 */
[----:B------:R-:W-:-:S02]  /*1500*/  PRMT R3, R97, 0x7632, R3 ;  /* 0x0000763261037816 */ /* 0x000fc40000000003 */
[----:B------:R-:W-:Y:S01]  /*1510*/  LEA R60, P1, R10, UR10, 0x1 ;  /* 0x0000000a0a3c7c11 */ /* 0x000fe2000f8208ff */
[----:B------:R-:W-:Y:S01]  /*1520*/  FADD.FTZ R8, R8, R165 ;  /* 0x000000a508087221 */ /* 0x000fe20000010000 */
[----:B------:R-:W-:Y:S01]  /*1530*/  SHF.L.U32 R3, R3, 0x10, RZ ;  /* 0x0000001003037819 */ /* 0x000fe200000006ff */
[----:B------:R-:W-:Y:S01]  /*1540*/  FFMA.FTZ R6, R165, R165, R6 ;  /* 0x000000a5a5067223 */ /* 0x000fe20000010006 */
[----:B0-----:R-:W-:-:S04]  /*1550*/  IADD3.X R9, RZ, R36, RZ, P2, !PT ;  /* 0x00000024ff097210 */ /* 0x001fc800017fe4ff */
[----:B------:R-:W-:Y:S01]  /*1560*/  LEA.HI.X R61, R10, UR11, R9, 0x1, P1 ;  /* 0x0000000b0a3d7c11 */ /* 0x000fe200088f0c09 */
[----:B------:R0:W-:Y:S01]  /*1570*/  STL [R1+0xb8], R9 ;  /* 0x0000b80901007387 */ /* 0x0001e20000100800 */
[--C-:B------:R-:W-:Y:S01]  /*1580*/  FADD.FTZ R5, R8, R3.reuse ;  /* 0x0000000308057221 */ /* 0x100fe20000010000 */
[----:B------:R-:W-:Y:S01]  /*1590*/  FFMA.FTZ R7, R3, R3, R6 ;  /* 0x0000000303077223 */ /* 0x000fe20000010006 */
[C---:B------:R-:W-:Y:S02]  /*15a0*/  SHF.L.U32 R164, R94.reuse, 0x10, RZ ;  /* 0x000000105ea47819 */ /* 0x040fe400000006ff */
[----:B------:R-:W-:Y:S01]  /*15b0*/  PRMT R3, R94, 0x7632, R3 ;  /* 0x000076325e037816 */ /* 0x000fe20000000003 */
[----:B------:R-:W4:Y:S01]  /*15c0*/  LDG.E.64.CONSTANT R60, desc[UR6][R60.64] ;  /* 0x000000063c3c7981 */ /* 0x000f22000c1e9b00 */
[----:B0-----:R-:W-:Y:S01]  /*15d0*/  IADD3 R9, R4, 0x7800, RZ ;  /* 0x0000780004097810 */ /* 0x001fe20007ffe0ff */
[----:B------:R-:W-:Y:S01]  /*15e0*/  FADD.FTZ R5, R5, R164 ;  /* 0x000000a405057221 */ /* 0x000fe20000010000 */
[----:B------:R-:W-:-:S02]  /*15f0*/  SHF.L.U32 R6, R3, 0x10, RZ ;  /* 0x0000001003067819 */ /* 0x000fc400000006ff */
[----:B------:R-:W-:Y:S01]  /*1600*/  IADD3 R9, P1, R9, R2, RZ ;  /* 0x0000000209097210 */ /* 0x000fe20007f3e0ff */
[----:B------:R-:W-:Y:S01]  /*1610*/  FFMA.FTZ R7, R164, R164, R7 ;  /* 0x000000a4a4077223 */ /* 0x000fe20000010007 */
[----:B------:R-:W-:Y:S02]  /*1620*/  SHF.L.U32 R163, R95, 0x10, RZ ;  /* 0x000000105fa37819 */ /* 0x000fe400000006ff */
[----:B------:R-:W-:Y:S02]  /*1630*/  IADD3.X R38, RZ, R36, RZ, P1, !PT ;  /* 0x00000024ff267210 */ /* 0x000fe40000ffe4ff */
[----:B------:R-:W-:Y:S01]  /*1640*/  LEA R58, P1, R9, UR10, 0x1 ;  /* 0x0000000a093a7c11 */ /* 0x000fe2000f8208ff */
[----:B------:R-:W-:Y:S01]  /*1650*/  FADD.FTZ R8, R5, R6 ;  /* 0x0000000605087221 */ /* 0x000fe20000010000 */
[----:B------:R-:W-:Y:S01]  /*1660*/  PRMT R3, R95, 0x7632, R3 ;  /* 0x000076325f037816 */ /* 0x000fe20000000003 */
[----:B------:R-:W-:Y:S01]  /*1670*/  FFMA.FTZ R6, R6, R6, R7 ;  /* 0x0000000606067223 */ /* 0x000fe20000010007 */
[----:B------:R-:W-:Y:S01]  /*1680*/  LEA.HI.X R59, R9, UR11, R38, 0x1, P1 ;  /* 0x0000000b093b7c11 */ /* 0x000fe200088f0c26 */
[----:B------:R-:W-:Y:S01]  /*1690*/  FADD.FTZ R8, R8, R163 ;  /* 0x000000a308087221 */ /* 0x000fe20000010000 */
[----:B------:R-:W-:Y:S01]  /*16a0*/  SHF.L.U32 R3, R3, 0x10, RZ ;  /* 0x0000001003037819 */ /* 0x000fe200000006ff */
[----:B------:R-:W-:Y:S01]  /*16b0*/  FFMA.FTZ R6, R163, R163, R6 ;  /* 0x000000a3a3067223 */ /* 0x000fe20000010006 */
[----:B------:R-:W-:-:S02]  /*16c0*/  IADD3 R5, R4, 0x7d00, RZ ;  /* 0x00007d0004057810 */ /* 0x000fc40007ffe0ff */
[----:B------:R-:W4:Y:S01]  /*16d0*/  LDG.E.64.CONSTANT R58, desc[UR6][R58.64] ;  /* 0x000000063a3a7981 */ /* 0x000f22000c1e9b00 */
[--C-:B------:R-:W-:Y:S01]  /*16e0*/  FADD.FTZ R7, R8, R3.reuse ;  /* 0x0000000308077221 */ /* 0x100fe20000010000 */
[----:B------:R-:W-:Y:S01]  /*16f0*/  IADD3 R8, P1, R5, R2, RZ ;  /* 0x0000000205087210 */ /* 0x000fe20007f3e0ff */
[----:B------:R-:W-:Y:S01]  /*1700*/  FFMA.FTZ R37, R3, R3, R6 ;  /* 0x0000000303257223 */ /* 0x000fe20000010006 */
[C---:B------:R-:W-:Y:S02]  /*1710*/  SHF.L.U32 R162, R92.reuse, 0x10, RZ ;  /* 0x000000105ca27819 */ /* 0x040fe400000006ff */
[----:B------:R-:W-:Y:S02]  /*1720*/  PRMT R3, R92, 0x7632, R3 ;  /* 0x000076325c037816 */ /* 0x000fe40000000003 */
[----:B------:R-:W-:Y:S02]  /*1730*/  IADD3.X R39, RZ, R36, RZ, P1, !PT ;  /* 0x00000024ff277210 */ /* 0x000fe40000ffe4ff */
[C---:B------:R-:W-:Y:S01]  /*1740*/  LEA R56, P1, R8.reuse, UR10, 0x1 ;  /* 0x0000000a08387c11 */ /* 0x040fe2000f8208ff */
[----:B------:R-:W-:Y:S01]  /*1750*/  FADD.FTZ R7, R7, R162 ;  /* 0x000000a207077221 */ /* 0x000fe20000010000 */
[----:B------:R-:W-:Y:S01]  /*1760*/  SHF.L.U32 R6, R3, 0x10, RZ ;  /* 0x0000001003067819 */ /* 0x000fe200000006ff */
[----:B------:R0:W-:Y:S01]  /*1770*/  STL [R1+0xbc], R38 ;  /* 0x0000bc2601007387 */ /* 0x0001e20000100800 */
[----:B------:R-:W-:Y:S01]  /*1780*/  LEA.HI.X R57, R8, UR11, R39, 0x1, P1 ;  /* 0x0000000b08397c11 */ /* 0x000fe200088f0c27 */
[----:B------:R-:W-:Y:S01]  /*1790*/  FFMA.FTZ R37, R162, R162, R37 ;  /* 0x000000a2a2257223 */ /* 0x000fe20000010025 */
[----:B------:R-:W-:-:S02]  /*17a0*/  SHF.L.U32 R161, R93, 0x10, RZ ;  /* 0x000000105da17819 */ /* 0x000fc400000006ff */
[----:B------:R-:W-:Y:S02]  /*17b0*/  PRMT R3, R93, 0x7632, R3 ;  /* 0x000076325d037816 */ /* 0x000fe40000000003 */
[----:B------:R-:W4:Y:S01]  /*17c0*/  LDG.E.64.CONSTANT R56, desc[UR6][R56.64] ;  /* 0x0000000638387981 */ /* 0x000f22000c1e9b00 */
[----:B0-----:R-:W-:Y:S01]  /*17d0*/  FADD.FTZ R38, R7, R6 ;  /* 0x0000000607267221 */ /* 0x001fe20000010000 */
[----:B------:R-:W-:Y:S01]  /*17e0*/  IADD3 R7, R4, 0x8200, RZ ;  /* 0x0000820004077810 */ /* 0x000fe20007ffe0ff */
[----:B------:R-:W-:-:S03]  /*17f0*/  FFMA.FTZ R6, R6, R6, R37 ;  /* 0x0000000606067223 */ /* 0x000fc60000010025 */
[----:B------:R-:W-:Y:S01]  /*1800*/  IADD3 R7, P1, R7, R2, RZ ;  /* 0x0000000207077210 */ /* 0x000fe20007f3e0ff */
[----:B------:R-:W-:Y:S01]  /*1810*/  FADD.FTZ R38, R38, R161 ;  /* 0x000000a126267221 */ /* 0x000fe20000010000 */
[----:B------:R-:W-:Y:S01]  /*1820*/  SHF.L.U32 R3, R3, 0x10, RZ ;  /* 0x0000001003037819 */ /* 0x000fe200000006ff */
[----:B------:R-:W-:Y:S01]  /*1830*/  FFMA.FTZ R6, R161, R161, R6 ;  /* 0x000000a1a1067223 */ /* 0x000fe20000010006 */
[----:B------:R-:W-:Y:S02]  /*1840*/  IADD3.X R40, RZ, R36, RZ, P1, !PT ;  /* 0x00000024ff287210 */ /* 0x000fe40000ffe4ff */
[C---:B------:R-:W-:Y:S01]  /*1850*/  LEA R54, P1, R7.reuse, UR10, 0x1 ;  /* 0x0000000a07367c11 */ /* 0x040fe2000f8208ff */
[----:B------:R0:W-:Y:S01]  /*1860*/  STL [R1+0xa8], R39 ;  /* 0x0000a82701007387 */ /* 0x0001e20000100800 */
[--C-:B------:R-:W-:Y:S01]  /*1870*/  FADD.FTZ R37, R38, R3.reuse ;  /* 0x0000000326257221 */ /* 0x100fe20000010000 */
[C---:B------:R-:W-:Y:S02]  /*1880*/  SHF.L.U32 R160, R90.reuse, 0x10, RZ ;  /* 0x000000105aa07819 */ /* 0x040fe400000006ff */
[----:B------:R-:W-:Y:S01]  /*1890*/  LEA.HI.X R55, R7, UR11, R40, 0x1, P1 ;  /* 0x0000000b07377c11 */ /* 0x000fe200088f0c28 */
[----:B0-----:R-:W-:Y:S01]  /*18a0*/  FFMA.FTZ R39, R3, R3, R6 ;  /* 0x0000000303277223 */ /* 0x001fe20000010006 */
[----:B------:R-:W-:Y:S01]  /*18b0*/  PRMT R3, R90, 0x7632, R3 ;  /* 0x000076325a037816 */ /* 0x000fe20000000003 */
[----:B------:R-:W-:Y:S01]  /*18c0*/  FADD.FTZ R37, R37, R160 ;  /* 0x000000a025257221 */ /* 0x000fe20000010000 */
[----:B------:R-:W-:-:S02]  /*18d0*/  IADD3 R5, R4, 0x8700, RZ ;  /* 0x0000870004057810 */ /* 0x000fc40007ffe0ff */
[----:B------:R-:W4:Y:S01]  /*18e0*/  LDG.E.64.CONSTANT R54, desc[UR6][R54.64] ;  /* 0x0000000636367981 */ /* 0x000f22000c1e9b00 */
[----:B------:R-:W-:Y:S01]  /*18f0*/  SHF.L.U32 R38, R3, 0x10, RZ ;  /* 0x0000001003267819 */ /* 0x000fe200000006ff */
[----:B------:R-:W-:Y:S01]  /*1900*/  FFMA.FTZ R39, R160, R160, R39 ;  /* 0x000000a0a0277223 */ /* 0x000fe20000010027 */
[----:B------:R-:W-:Y:S01]  /*1910*/  IADD3 R6, P2, R5, R2, RZ ;  /* 0x0000000205067210 */ /* 0x000fe20007f5e0ff */
[----:B------:R0:W-:Y:S01]  /*1920*/  STL [R1+0xac], R40 ;  /* 0x0000ac2801007387 */ /* 0x0001e20000100800 */
[C---:B------:R-:W-:Y:S02]  /*1930*/  SHF.L.U32 R159, R91.reuse, 0x10, RZ ;  /* 0x000000105b9f7819 */ /* 0x040fe400000006ff */
[----:B------:R-:W-:Y:S02]  /*1940*/  PRMT R3, R91, 0x7632, R3 ;  /* 0x000076325b037816 */ /* 0x000fe40000000003 */
[----:B------:R-:W-:Y:S02]  /*1950*/  IADD3.X R41, RZ, R36, RZ, P2, !PT ;  /* 0x00000024ff297210 */ /* 0x000fe400017fe4ff */
[----:B------:R-:W-:Y:S01]  /*1960*/  LEA R52, P1, R6, UR10, 0x1 ;  /* 0x0000000a06347c11 */ /* 0x000fe2000f8208ff */
[----:B0-----:R-:W-:Y:S01]  /*1970*/  FADD.FTZ R40, R37, R38 ;  /* 0x0000002625287221 */ /* 0x001fe20000010000 */
[----:B------:R-:W-:Y:S01]  /*1980*/  FFMA.FTZ R38, R38, R38, R39 ;  /* 0x0000002626267223 */ /* 0x000fe20000010027 */
[----:B------:R-:W-:-:S02]  /*1990*/  SHF.L.U32 R3, R3, 0x10, RZ ;  /* 0x0000001003037819 */ /* 0x000fc400000006ff */
[----:B------:R-:W-:Y:S01]  /*19a0*/  FADD.FTZ R40, R40, R159 ;  /* 0x0000009f28287221 */ /* 0x000fe20000010000 */
[----:B------:R-:W-:Y:S01]  /*19b0*/  FFMA.FTZ R38, R159, R159, R38 ;  /* 0x0000009f9f267223 */ /* 0x000fe20000010026 */
[----:B------:R-:W-:Y:S02]  /*19c0*/  LEA.HI.X R53, R6, UR11, R41, 0x1, P1 ;  /* 0x0000000b06357c11 */ /* 0x000fe400088f0c29 */
[--C-:B------:R-:W-:Y:S01]  /*19d0*/  FADD.FTZ R37, R40, R3.reuse ;  /* 0x0000000328257221 */ /* 0x100fe20000010000 */
[----:B------:R-:W-:Y:S01]  /*19e0*/  FFMA.FTZ R39, R3, R3, R38 ;  /* 0x0000000303277223 */ /* 0x000fe20000010026 */
[----:B------:R-:W-:Y:S02]  /*19f0*/  IADD3 R5, R4, 0x8c00, RZ ;  /* 0x00008c0004057810 */ /* 0x000fe40007ffe0ff */
[C---:B------:R-:W-:Y:S01]  /*1a00*/  SHF.L.U32 R158, R88.reuse, 0x10, RZ ;  /* 0x00000010589e7819 */ /* 0x040fe200000006ff */
[----:B------:R-:W4:Y:S01]  /*1a10*/  LDG.E.64.CONSTANT R52, desc[UR6][R52.64] ;  /* 0x0000000634347981 */ /* 0x000f22000c1e9b00 */
[----:B------:R-:W-:-:S02]  /*1a20*/  PRMT R3, R88, 0x7632, R3 ;  /* 0x0000763258037816 */ /* 0x000fc40000000003 */
[----:B------:R-:W-:Y:S01]  /*1a30*/  IADD3 R5, P1, R5, R2, RZ ;  /* 0x0000000205057210 */ /* 0x000fe20007f3e0ff */
[----:B------:R-:W-:Y:S01]  /*1a40*/  FADD.FTZ R37, R37, R158 ;  /* 0x0000009e25257221 */ /* 0x000fe20000010000 */
[----:B------:R-:W-:Y:S01]  /*1a50*/  SHF.L.U32 R38, R3, 0x10, RZ ;  /* 0x0000001003267819 */ /* 0x000fe200000006ff */
[----:B------:R-:W-:Y:S01]  /*1a60*/  FFMA.FTZ R39, R158, R158, R39 ;  /* 0x0000009e9e277223 */ /* 0x000fe20000010027 */
[----:B------:R0:W-:Y:S01]  /*1a70*/  STL [R1+0xc4], R41 ;  /* 0x0000c42901007387 */ /* 0x0001e20000100800 */
[C---:B------:R-:W-:Y:S02]  /*1a80*/  SHF.L.U32 R157, R89.reuse, 0x10, RZ ;  /* 0x00000010599d7819 */ /* 0x040fe400000006ff */
[----:B------:R-:W-:Y:S01]  /*1a90*/  PRMT R3, R89, 0x7632, R3 ;  /* 0x0000763259037816 */ /* 0x000fe20000000003 */
[----:B------:R-:W-:Y:S01]  /*1aa0*/  FADD.FTZ R40, R37, R38 ;  /* 0x0000002625287221 */ /* 0x000fe20000010000 */
[----:B------:R-:W-:Y:S01]  /*1ab0*/  FFMA.FTZ R38, R38, R38, R39 ;  /* 0x0000002626267223 */ /* 0x000fe20000010027 */
[----:B0-----:R-:W-:-:S02]  /*1ac0*/  IADD3.X R41, RZ, R36, RZ, P1, !PT ;  /* 0x00000024ff297210 */ /* 0x001fc40000ffe4ff */
[----:B------:R-:W-:Y:S01]  /*1ad0*/  LEA R50, P1, R5, UR10, 0x1 ;  /* 0x0000000a05327c11 */ /* 0x000fe2000f8208ff */
[----:B------:R-:W-:Y:S01]  /*1ae0*/  FADD.FTZ R37, R40, R157 ;  /* 0x0000009d28257221 */ /* 0x000fe20000010000 */
[----:B------:R-:W-:Y:S01]  /*1af0*/  SHF.L.U32 R3, R3, 0x10, RZ ;  /* 0x0000001003037819 */ /* 0x000fe200000006ff */
[----:B------:R-:W-:Y:S01]  /*1b00*/  FFMA.FTZ R38, R157, R157, R38 ;  /* 0x0000009d9d267223 */ /* 0x000fe20000010026 */
[----:B------:R-:W-:-:S03]  /*1b10*/  LEA.HI.X R51, R5, UR11, R41, 0x1, P1 ;  /* 0x0000000b05337c11 */ /* 0x000fc600088f0c29 */
[----:B------:R-:W-:Y:S01]  /*1b20*/  FADD.FTZ R37, R37, R3 ;  /* 0x0000000325257221 */ /* 0x000fe20000010000 */
[----:B------:R-:W-:Y:S01]  /*1b30*/  FFMA.FTZ R38, R3, R3, R38 ;  /* 0x0000000303267223 */ /* 0x000fe20000010026 */
[C---:B------:R-:W-:Y:S01]  /*1b40*/  IADD3 R3, R4.reuse, 0x9100, RZ ;  /* 0x0000910004037810 */ /* 0x040fe20007ffe0ff */
[----:B------:R-:W4:Y:S01]  /*1b50*/  LDG.E.64.CONSTANT R50, desc[UR6][R50.64] ;  /* 0x0000000632327981 */ /* 0x000f22000c1e9b00 */
[----:B------:R-:W-:-:S03]  /*1b60*/  IADD3 R40, R4, 0x9b00, RZ ;  /* 0x00009b0004287810 */ /* 0x000fc60007ffe0ff */
[----:B------:R0:W-:Y:S01]  /*1b70*/  STL [R1+0xd8], R41 ;  /* 0x0000d82901007387 */ /* 0x0001e20000100800 */
[C---:B------:R-:W-:Y:S02]  /*1b80*/  SHF.L.U32 R156, R86.reuse, 0x10, RZ ;  /* 0x00000010569c7819 */ /* 0x040fe400000006ff */
[----:B------:R-:W-:Y:S02]  /*1b90*/  PRMT R39, R86, 0x7632, R39 ;  /* 0x0000763256277816 */ /* 0x000fe40000000027 */
[----:B0-----:R-:W-:Y:S02]  /*1ba0*/  IADD3 R41, R4, 0x9600, RZ ;  /* 0x0000960004297810 */ /* 0x001fe40007ffe0ff */
[----:B------:R-:W-:-:S04]  /*1bb0*/  IADD3 R4, P1, R3, R2, RZ ;  /* 0x0000000203047210 */ /* 0x000fc80007f3e0ff */
[----:B------:R-:W-:Y:S02]  /*1bc0*/  IADD3.X R44, RZ, R36, RZ, P1, !PT ;  /* 0x00000024ff2c7210 */ /* 0x000fe40000ffe4ff */
[C---:B------:R-:W-:Y:S01]  /*1bd0*/  LEA R48, P1, R4.reuse, UR10, 0x1 ;  /* 0x0000000a04307c11 */ /* 0x040fe2000f8208ff */
[----:B------:R-:W-:Y:S01]  /*1be0*/  FADD.FTZ R37, R37, R156 ;  /* 0x0000009c25257221 */ /* 0x000fe20000010000 */
[----:B------:R-:W-:Y:S02]  /*1bf0*/  SHF.L.U32 R39, R39, 0x10, RZ ;  /* 0x0000001027277819 */ /* 0x000fe400000006ff */
[----:B------:R-:W-:Y:S01]  /*1c00*/  LEA.HI.X R49, R4, UR11, R44, 0x1, P1 ;  /* 0x0000000b04317c11 */ /* 0x000fe200088f0c2c */
[----:B------:R-:W-:Y:S01]  /*1c10*/  FFMA.FTZ R38, R156, R156, R38 ;  /* 0x0000009c9c267223 */ /* 0x000fe20000010026 */
[----:B------:R-:W-:Y:S01]  /*1c20*/  SHF.L.U32 R155, R87, 0x10, RZ ;  /* 0x00000010579b7819 */ /* 0x000fe200000006ff */
[----:B------:R-:W-:Y:S01]  /*1c30*/  FADD.FTZ R112, R37, R39 ;  /* 0x0000002725707221 */ /* 0x000fe20000010000 */
[----:B------:R-:W-:-:S02]  /*1c40*/  PRMT R37, R87, 0x7632, R37 ;  /* 0x0000763257257816 */ /* 0x000fc40000000025 */
[----:B------:R-:W4:Y:S01]  /*1c50*/  LDG.E.64.CONSTANT R48, desc[UR6][R48.64] ;  /* 0x0000000630307981 */ /* 0x000f22000c1e9b00 */
[----:B------:R-:W-:Y:S01]  /*1c60*/  FFMA.FTZ R38, R39, R39, R38 ;  /* 0x0000002727267223 */ /* 0x000fe20000010026 */
[----:B------:R-:W-:Y:S01]  /*1c70*/  SHF.L.U32 R37, R37, 0x10, RZ ;  /* 0x0000001025257819 */ /* 0x000fe200000006ff */
[----:B------:R-:W-:Y:S01]  /*1c80*/  FADD.FTZ R112, R112, R155 ;  /* 0x0000009b70707221 */ /* 0x000fe20000010000 */
[----:B------:R-:W-:Y:S01]  /*1c90*/  IADD3 R3, P2, R41, R2, RZ ;  /* 0x0000000229037210 */ /* 0x000fe20007f5e0ff */
[----:B------:R-:W-:Y:S01]  /*1ca0*/  FFMA.FTZ R38, R155, R155, R38 ;  /* 0x0000009b9b267223 */ /* 0x000fe20000010026 */
[----:B------:R-:W-:Y:S01]  /*1cb0*/  SHF.L.U32 R154, R84, 0x10, RZ ;  /* 0x00000010549a7819 */ /* 0x000fe200000006ff */
[----:B------:R-:W-:Y:S01]  /*1cc0*/  FADD.FTZ R112, R112, R37 ;  /* 0x0000002570707221 */ /* 0x000fe20000010000 */
[----:B------:R-:W-:Y:S01]  /*1cd0*/  PRMT R39, R84, 0x7632, R39 ;  /* 0x0000763254277816 */ /* 0x000fe20000000027 */
[----:B------:R0:W-:Y:S01]  /*1ce0*/  STL [R1+0xc0], R44 ;  /* 0x0000c02c01007387 */ /* 0x0001e20000100800 */
[----:B------:R-:W-:Y:S01]  /*1cf0*/  FFMA.FTZ R37, R37, R37, R38 ;  /* 0x0000002525257223 */ /* 0x000fe20000010026 */
[----:B------:R-:W-:Y:S01]  /*1d00*/  LEA R46, P1, R3, UR10, 0x1 ;  /* 0x0000000a032e7c11 */ /* 0x000fe2000f8208ff */
[----:B------:R-:W-:Y:S01]  /*1d10*/  FADD.FTZ R112, R112, R154 ;  /* 0x0000009a70707221 */ /* 0x000fe20000010000 */
[----:B------:R-:W-:Y:S01]  /*1d20*/  SHF.L.U32 R39, R39, 0x10, RZ ;  /* 0x0000001027277819 */ /* 0x000fe200000006ff */
[----:B------:R-:W-:Y:S01]  /*1d30*/  FFMA.FTZ R37, R154, R154, R37 ;  /* 0x0000009a9a257223 */ /* 0x000fe20000010025 */
[----:B0-----:R-:W-:-:S03]  /*1d40*/  IADD3.X R44, RZ, R36, RZ, P2, !PT ;  /* 0x00000024ff2c7210 */ /* 0x001fc600017fe4ff */
[----:B------:R-:W-:Y:S01]  /*1d50*/  FADD.FTZ R112, R112, R39 ;  /* 0x0000002770707221 */ /* 0x000fe20000010000 */
[----:B------:R-:W-:Y:S02]  /*1d60*/  SHF.L.U32 R153, R85, 0x10, RZ ;  /* 0x0000001055997819 */ /* 0x000fe400000006ff */
[----:B------:R-:W-:Y:S02]  /*1d70*/  LEA.HI.X R47, R3, UR11, R44, 0x1, P1 ;  /* 0x0000000b032f7c11 */ /* 0x000fe400088f0c2c */
[----:B------:R-:W-:Y:S01]  /*1d80*/  PRMT R38, R85, 0x7632, R38 ;  /* 0x0000763255267816 */ /* 0x000fe20000000026 */
[----:B------:R-:W-:Y:S01]  /*1d90*/  FFMA.FTZ R39, R39, R39, R37 ;  /* 0x0000002727277223 */ /* 0x000fe20000010025 */
[----:B------:R-:W-:Y:S02]  /*1da0*/  FADD.FTZ R112, R112, R153 ;  /* 0x0000009970707221 */ /* 0x000fe40000010000 */
[----:B------:R-:W-:Y:S01]  /*1db0*/  SHF.L.U32 R38, R38, 0x10, RZ ;  /* 0x0000001026267819 */ /* 0x000fe200000006ff */
[----:B------:R-:W4:Y:S01]  /*1dc0*/  LDG.E.64.CONSTANT R46, desc[UR6][R46.64] ;  /* 0x000000062e2e7981 */ /* 0x000f22000c1e9b00 */
[----:B------:R-:W-:Y:S01]  /*1dd0*/  FFMA.FTZ R39, R153, R153, R39 ;  /* 0x0000009999277223 */ /* 0x000fe20000010027 */
[----:B------:R-:W-:-:S02]  /*1de0*/  IADD3 R2, P3, R40, R2, RZ ;  /* 0x0000000228027210 */ /* 0x000fc40007f7e0ff */
[----:B------:R-:W-:Y:S01]  /*1df0*/  SHF.L.U32 R152, R82, 0x10, RZ ;  /* 0x0000001052987819 */ /* 0x000fe200000006ff */
[----:B------:R-:W-:Y:S01]  /*1e00*/  FADD.FTZ R112, R112, R38 ;  /* 0x0000002670707221 */ /* 0x000fe20000010000 */
[----:B------:R-:W-:Y:S01]  /*1e10*/  PRMT R37, R82, 0x7632, R37 ;  /* 0x0000763252257816 */ /* 0x000fe20000000025 */
[----:B------:R-:W-:Y:S01]  /*1e20*/  FFMA.FTZ R38, R38, R38, R39 ;  /* 0x0000002626267223 */ /* 0x000fe20000010027 */
[----:B------:R-:W-:Y:S01]  /*1e30*/  IADD3.X R108, RZ, R36, RZ, P3, !PT ;  /* 0x00000024ff6c7210 */ /* 0x000fe20001ffe4ff */
        /* <DEDUP_REMOVED lines=8> */
[----:B0-----:R-:W-:-:S02]  /*1ec0*/  LEA R44, P1, R2, UR10, 0x1 ;  /* 0x0000000a022c7c11 */ /* 0x001fc4000f8208ff */
[----:B------:R-:W-:Y:S01]  /*1ed0*/  FADD.FTZ R112, R112, R151 ;  /* 0x0000009770707221 */ /* 0x000fe20000010000 */
[----:B------:R-:W-:Y:S02]  /*1ee0*/  SHF.L.U32 R37, R37, 0x10, RZ ;  /* 0x0000001025257819 */ /* 0x000fe400000006ff */
[----:B------:R-:W-:Y:S01]  /*1ef0*/  LEA.HI.X R45, R2, UR11, R108, 0x1, P1 ;  /* 0x0000000b022d7c11 */ /* 0x000fe200088f0c6c */
[----:B------:R-:W-:Y:S01]  /*1f00*/  FFMA.FTZ R36, R151, R151, R36 ;  /* 0x0000009797247223 */ /* 0x000fe20000010024 */
[----:B------:R-:W-:Y:S01]  /*1f10*/  SHF.L.U32 R150, R80, 0x10, RZ ;  /* 0x0000001050967819 */ /* 0x000fe200000006ff */
[----:B------:R-:W-:Y:S01]  /*1f20*/  FADD.FTZ R112, R112, R37 ;  /* 0x0000002570707221 */ /* 0x000fe20000010000 */
[----:B------:R-:W-:Y:S01]  /*1f30*/  PRMT R38, R80, 0x7632, R38 ;  /* 0x0000763250267816 */ /* 0x000fe20000000026 */
[----:B------:R-:W-:Y:S01]  /*1f40*/  FFMA.FTZ R37, R37, R37, R36 ;  /* 0x0000002525257223 */ /* 0x000fe20000010024 */
[----:B------:R-:W4:Y:S01]  /*1f50*/  LDG.E.64.CONSTANT R44, desc[UR6][R44.64] ;  /* 0x000000062c2c7981 */ /* 0x000f22000c1e9b00 */
[----:B------:R-:W-:Y:S01]  /*1f60*/  FADD.FTZ R112, R112, R150 ;  /* 0x0000009670707221 */ /* 0x000fe20000010000 */
[----:B------:R-:W-:Y:S01]  /*1f70*/  SHF.L.U32 R38, R38, 0x10, RZ ;  /* 0x0000001026267819 */ /* 0x000fe200000006ff */
[----:B------:R-:W-:Y:S01]  /*1f80*/  FFMA.FTZ R37, R150, R150, R37 ;  /* 0x0000009696257223 */ /* 0x000fe20000010025 */
[----:B------:R-:W-:-:S02]  /*1f90*/  SHF.L.U32 R149, R81, 0x10, RZ ;  /* 0x0000001051957819 */ /* 0x000fc400000006ff */
[----:B--2---:R-:W-:Y:S01]  /*1fa0*/  SHF.L.U32 R148, R78, 0x10, RZ ;  /* 0x000000104e947819 */ /* 0x004fe200000006ff */
        /* <DEDUP_REMOVED lines=8> */
[----:B------:R0:W-:Y:S01]  /*2030*/  STL [R1+0x9c], R108 ;  /* 0x00009c6c01007387 */ /* 0x0001e20000100800 */
[----:B---3--:R-:W-:Y:S01]  /*2040*/  PRMT R39, R76, 0x7632, R39 ;  /* 0x000076324c277816 */ /* 0x008fe20000000027 */
[----:B------:R-:W-:Y:S01]  /*2050*/  FADD.FTZ R112, R112, R36 ;  /* 0x0000002470707221 */ /* 0x000fe20000010000 */
[----:B------:R-:W-:Y:S01]  /*2060*/  FFMA.FTZ R36, R36, R36, R38 ;  /* 0x0000002424247223 */ /* 0x000fe20000010026 */
[----:B------:R-:W-:Y:S01]  /*2070*/  SHF.L.U32 R37, R37, 0x10, RZ ;  /* 0x0000001025257819 */ /* 0x000fe200000006ff */
[----:B------:R-:W2:Y:S01]  /*2080*/  LDL R120, [R1+0x140] ;  /* 0x0001400001787983 */ /* 0x000ea20000100800 */
[----:B------:R-:W-:Y:S01]  /*2090*/  FADD.FTZ R112, R112, R148 ;  /* 0x0000009470707221 */ /* 0x000fe20000010000 */
[----:B------:R-:W-:Y:S01]  /*20a0*/  FFMA.FTZ R36, R148, R148, R36 ;  /* 0x0000009494247223 */ /* 0x000fe20000010024 */
[----:B------:R-:W-:Y:S01]  /*20b0*/  PRMT R38, R79, 0x7632, R38 ;  /* 0x000076324f267816 */ /* 0x000fe20000000026 */
[----:B------:R-:W3:Y:S01]  /*20c0*/  LDL R119, [R1+0x134] ;  /* 0x0001340001777983 */ /* 0x000ee20000100800 */
[----:B------:R-:W-:Y:S01]  /*20d0*/  FADD.FTZ R112, R112, R37 ;  /* 0x0000002570707221 */ /* 0x000fe20000010000 */
[----:B------:R-:W-:Y:S01]  /*20e0*/  FFMA.FTZ R37, R37, R37, R36 ;  /* 0x0000002525257223 */ /* 0x000fe20000010024 */
[----:B------:R-:W-:Y:S01]  /*20f0*/  SHF.L.U32 R38, R38, 0x10, RZ ;  /* 0x0000001026267819 */ /* 0x000fe200000006ff */
        /* <DEDUP_REMOVED lines=11> */
[C---:B------:R-:W-:Y:S01]  /*21b0*/  SHF.L.U32 R37, R77.reuse, 0x10, RZ ;  /* 0x000000104d257819 */ /* 0x040fe200000006ff */
[----:B0-----:R-:W3:Y:S01]  /*21c0*/  LDL R108, [R1+0x124] ;  /* 0x00012400016c7983 */ /* 0x001ee20000100800 */
[----:B------:R-:W-:Y:S01]  /*21d0*/  PRMT R40, R77, 0x7632, R40 ;  /* 0x000076324d287816 */ /* 0x000fe20000000028 */
[----:B------:R-:W-:Y:S01]  /*21e0*/  FADD.FTZ R112, R112, R39 ;  /* 0x0000002770707221 */ /* 0x000fe20000010000 */
[----:B------:R-:W-:Y:S01]  /*21f0*/  FFMA.FTZ R39, R39, R39, R38 ;  /* 0x0000002727277223 */ /* 0x000fe20000010026 */
[----:B----4-:R-:W-:Y:S01]  /*2200*/  PRMT R41, R74, 0x7632, R41 ;  /* 0x000076324a297816 */ /* 0x010fe20000000029 */
[----:B------:R-:W-:Y:S01]  /*2210*/  ULDC.64 UR10, c[0x0][0x220] ;  /* 0x00008800000a7ab9 */ /* 0x000fe20000000a00 */
[----:B------:R-:W-:Y:S01]  /*2220*/  SHF.L.U32 R40, R40, 0x10, RZ ;  /* 0x0000001028287819 */ /* 0x000fe200000006ff */
[----:B------:R-:W-:Y:S01]  /*2230*/  FADD.FTZ R112, R112, R37 ;  /* 0x0000002570707221 */ /* 0x000fe20000010000 */
[----:B------:R-:W-:Y:S01]  /*2240*/  FFMA.FTZ R39, R37, R37, R39 ;  /* 0x0000002525277223 */ /* 0x000fe20000010027 */
[----:B------:R-:W-:-:S02]  /*2250*/  SHF.L.U32 R38, R74, 0x10, RZ ;  /* 0x000000104a267819 */ /* 0x000fc400000006ff */
        /* <DEDUP_REMOVED lines=8> */
[----:B------:R-:W-:-:S02]  /*22e0*/  FFMA.FTZ R41, R41, R41, R40 ;  /* 0x0000002929297223 */ /* 0x000fc40000010028 */
[----:B------:R-:W-:Y:S01]  /*22f0*/  SHF.L.U32 R42, R42, 0x10, RZ ;  /* 0x000000102a2a7819 */ /* 0x000fe200000006ff */
        /* <DEDUP_REMOVED lines=170> */
[----:B------:R-:W-:Y:S02]  /*2da0*/  SHF.L.U32 R141, R48, 0x10, RZ ;  /* 0x00000010308d7819 */ /* 0x000fe400000006ff */
[----:B------:R-:W-:Y:S01]  /*2db0*/  FADD.FTZ R114, R112, R113 ;  /* 0x0000007170727221 */ /* 0x000fe20000010000 */
[----:B------:R-:W-:Y:S01]  /*2dc0*/  FFMA.FTZ R112, R113, R113, R115 ;  /* 0x0000007171707223 */ /* 0x000fe20000010073 */
[----:B------:R-:W-:Y:S02]  /*2dd0*/  PRMT R113, R48, 0x7632, R113 ;  /* 0x0000763230717816 */ /* 0x000fe40000000071 */
[----:B------:R-:W-:Y:S02]  /*2de0*/  FADD.FTZ R114, R114, R141 ;  /* 0x0000008d72727221 */ /* 0x000fe40000010000 */
[----:B------:R-:W-:Y:S01]  /*2df0*/  SHF.L.U32 R113, R113, 0x10, RZ ;  /* 0x0000001071717819 */ /* 0x000fe200000006ff */
[----:B------:R-:W-:Y:S01]  /*2e00*/  FFMA.FTZ R112, R141, R141, R112 ;  /* 0x0000008d8d707223 */ /* 0x000fe20000010070 */
[----:B------:R-:W-:-:S03]  /*2e10*/  SHF.L.U32 R142, R49, 0x10, RZ ;  /* 0x00000010318e7819 */ /* 0x000fc600000006ff */
[----:B------:R-:W-:Y:S01]  /*2e20*/  FADD.FTZ R114, R114, R113 ;  /* 0x0000007172727221 */ /* 0x000fe20000010000 */
[--C-:B------:R-:W-:Y:S01]  /*2e30*/  FFMA.FTZ R113, R113, R113, R112.reuse ;  /* 0x0000007171717223 */ /* 0x100fe20000010070 */
        /* <DEDUP_REMOVED lines=15> */
[----:B------:R-:W-:Y:S01]  /*2f30*/  FADD.FTZ R114, R114, R144 ;  /* 0x0000009072727221 */ /* 0x000fe20000010000 */
[----:B------:R-:W-:Y:S01]  /*2f40*/  FFMA.FTZ R113, R144, R144, R113 ;  /* 0x0000009090717223 */ /* 0x000fe20000010071 */
[----:B------:R-:W-:Y:S02]  /*2f50*/  SHF.L.U32 R112, R112, 0x10, RZ ;  /* 0x0000001070707819 */ /* 0x000fe400000006ff */
[----:B------:R-:W-:-:S03]  /*2f60*/  SHF.L.U32 R145, R44, 0x10, RZ ;  /* 0x000000102c917819 */ /* 0x000fc600000006ff */
[--C-:B------:R-:W-:Y:S01]  /*2f70*/  FADD.FTZ R114, R114, R112.reuse ;  /* 0x0000007072727221 */ /* 0x100fe20000010000 */
[----:B------:R-:W-:Y:S01]  /*2f80*/  FFMA.FTZ R113, R112, R112, R113 ;  /* 0x0000007070717223 */ /* 0x000fe20000010071 */
        /* <DEDUP_REMOVED lines=10> */
[----:B------:R-:W-:-:S05]  /*3030*/  SHF.L.U32 R112, R112, 0x10, RZ ;  /* 0x0000001070707819 */ /* 0x000fca00000006ff */
[----:B------:R-:W-:Y:S01]  /*3040*/  FFMA.FTZ R113, R112, R112, R113 ;  /* 0x0000007070717223 */ /* 0x000fe20000010071 */
[----:B------:R-:W-:-:S05]  /*3050*/  FADD.FTZ R112, R114, R112 ;  /* 0x0000007072707221 */ /* 0x000fca0000010000 */
[----:B--2---:R-:W-:Y:S01]  /*3060*/  STS.64 [R120], R112 ;  /* 0x0000007078007388 */ /* 0x004fe20000000a00 */
[----:B------:R-:W-:Y:S01]  /*3070*/  BAR.SYNC.DEFER_BLOCKING 0x0 ;  /* 0x0000000000007b1d */ /* 0x000fe20000010000 */
[----:B------:R-:W-:-:S13]  /*3080*/  ISETP.GT.U32.AND P1, PT, R121, 0x3f, PT ;  /* 0x0000003f7900780c */ /* 0x000fda0003f24070 */
[----:B---3--:R-:W0:Y:S04]  /*3090*/  @!P1 LDS.64 R112, [R119] ;  /* 0x0000000077709984 */ /* 0x008e280000000a00 */
[----:B------:R-:W1:Y:S04]  /*30a0*/  @!P1 LDS.64 R114, [R117] ;  /* 0x0000000075729984 */ /* 0x000e680000000a00 */
[----:B------:R-:W2:Y:S04]  /*30b0*/  @!P1 LDS.64 R116, [R116] ;  /* 0x0000000074749984 */ /* 0x000ea80000000a00 */
[----:B------:R-:W3:Y:S04]  /*30c0*/  @!P1 LDS.64 R118, [R118] ;  /* 0x0000000076769984 */ /* 0x000ee80000000a00 */
[----:B------:R4:W3:Y:S04]  /*30d0*/  @!P1 LDS.64 R120, [R108] ;  /* 0x000000006c789984 */ /* 0x0008e80000000a00 */
[----:B----4-:R-:W4:Y:S01]  /*30e0*/  LDL R108, [R1+0x2c] ;  /* 0x00002c00016c7983 */ /* 0x010f220000100800 */
[----:B0-----:R-:W-:Y:S01]  /*30f0*/  @!P1 FADD.FTZ R113, RZ, R113 ;  /* 0x00000071ff719221 */ /* 0x001fe20000010000 */
[----:B------:R-:W-:-:S03]  /*3100*/  @!P1 FADD.FTZ R112, RZ, R112 ;  /* 0x00000070ff709221 */ /* 0x000fc60000010000 */
[----:B-1----:R-:W-:Y:S01]  /*3110*/  @!P1 FADD.FTZ R115, R113, R115 ;  /* 0x0000007371739221 */ /* 0x002fe20000010000 */
[----:B------:R-:W-:-:S03]  /*3120*/  @!P1 FADD.FTZ R112, R112, R114 ;  /* 0x0000007270709221 */ /* 0x000fc60000010000 */
[----:B--2---:R-:W-:Y:S01]  /*3130*/  @!P1 FADD.FTZ R117, R115, R117 ;  /* 0x0000007573759221 */ /* 0x004fe20000010000 */
[----:B------:R-:W-:Y:S01]  /*3140*/  @!P1 FADD.FTZ R116, R112, R116 ;  /* 0x0000007470749221 */ /* 0x000fe20000010000 */
[----:B------:R-:W-:Y:S02]  /*3150*/  CS2R R112, SRZ ;  /* 0x0000000000707805 */ /* 0x000fe4000001ff00 */
[----:B---3--:R-:W-:-:S04]  /*3160*/  @!P1 FADD.FTZ R119, R117, R119 ;  /* 0x0000007775779221 */ /* 0x008fc80000010000 */
[----:B------:R-:W-:-:S05]  /*3170*/  @!P1 FADD.FTZ R113, R119, R121 ;  /* 0x0000007977719221 */ /* 0x000fca0000010000 */
[----:B------:R-:W0:Y:S02]  /*3180*/  SHFL.BFLY PT, R115, R113, 0x2, 0x1f ;  /* 0x0c401f0071737f89 */ /* 0x000e2400000e0000 */
[----:B0-----:R-:W-:Y:S02]  /*3190*/  FADD.FTZ R113, R115, R113 ;  /* 0x0000007173717221 */ /* 0x001fe40000010000 */
[----:B------:R-:W2:Y:S01]  /*31a0*/  LDL R115, [R1+0x13c] ;  /* 0x00013c0001737983 */ /* 0x000ea20000100800 */
[----:B------:R-:W0:Y:S01]  /*31b0*/  S2R R119, SR_TID.X ;  /* 0x0000000000777919 */ /* 0x000e220000002100 */
[----:B------:R-:W-:-:S04]  /*31c0*/  @!P1 FADD.FTZ R118, R116, R118 ;  /* 0x0000007674769221 */ /* 0x000fc80000010000 */
[----:B------:R-:W-:-:S05]  /*31d0*/  @!P1 FADD.FTZ R112, R118, R120 ;  /* 0x0000007876709221 */ /* 0x000fca0000010000 */
[----:B------:R-:W1:Y:S01]  /*31e0*/  SHFL.BFLY PT, R114, R112, 0x2, 0x1f ;  /* 0x0c401f0070727f89 */ /* 0x000e6200000e0000 */
[----:B0-----:R-:W-:-:S13]  /*31f0*/  LOP3.LUT P2, RZ, R119, 0xffffffc3, RZ, 0xc0, !PT ;  /* 0xffffffc377ff7812 */ /* 0x001fda000784c0ff */
[----:B------:R-:W4:Y:S01]  /*3200*/  @!P2 LDC R117, c[0x0][0x10] ;  /* 0x00000400ff75ab82 */ /* 0x000f220000000800 */
[----:B------:R-:W-:Y:S01]  /*3210*/  ISETP.GT.U32.AND P1, PT, R119, 0xff, PT ;  /* 0x000000ff7700780c */ /* 0x000fe20003f24070 */
[----:B-1----:R-:W-:Y:S01]  /*3220*/  FADD.FTZ R112, R114, R112 ;  /* 0x0000007072707221 */ /* 0x002fe20000010000 */
[----:B------:R-:W0:Y:S04]  /*3230*/  SHFL.BFLY PT, R118, R113, 0x1, 0x1f ;  /* 0x0c201f0071767f89 */ /* 0x000e2800000e0000 */
[----:B------:R-:W1:Y:S01]  /*3240*/  SHFL.BFLY PT, R116, R112, 0x1, 0x1f ;  /* 0x0c201f0070747f89 */ /* 0x000e6200000e0000 */
[----:B------:R-:W3:Y:S01]  /*3250*/  @!P2 LDC.64 R120, c[0x0][0x248] ;  /* 0x00009200ff78ab82 */ /* 0x000ee20000000a00 */
[----:B0-----:R-:W-:Y:S01]  /*3260*/  FADD.FTZ R113, R113, R118 ;  /* 0x0000007671717221 */ /* 0x001fe20000010000 */
[----:B-1----:R-:W-:Y:S01]  /*3270*/  FADD.FTZ R112, R112, R116 ;  /* 0x0000007470707221 */ /* 0x002fe20000010000 */
[----:B----4-:R-:W-:-:S05]  /*3280*/  @!P2 IMAD R114, R117, R108, UR8 ;  /* 0x000000087572ae24 */ /* 0x010fca000f8e026c */
[----:B------:R-:W0:Y:S01]  /*3290*/  @!P1 LDC R117, c[0x0][0x10] ;  /* 0x00000400ff759b82 */ /* 0x000e220000000800 */
[----:B--2---:R-:W-:-:S04]  /*32a0*/  @!P2 LEA R114, R114, R115, 0x9 ;  /* 0x000000737272a211 */ /* 0x004fc800078e48ff */
[----:B------:R-:W-:-:S05]  /*32b0*/  @!P2 SHF.L.U32 R114, R114, 0x1, RZ ;  /* 0x000000017272a819 */ /* 0x000fca00000006ff */
[----:B---3--:R-:W-:-:S05]  /*32c0*/  @!P2 IMAD.WIDE.U32 R114, R114, 0x4, R120 ;  /* 0x000000047272a825 */ /* 0x008fca00078e0078 */
[----:B------:R0:W-:Y:S02]  /*32d0*/  @!P2 STG.E.64 desc[UR6][R114.64], R112 ;  /* 0x000000707200a986 */ /* 0x0001e4000c101b06 */
[----:B0-----:R-:W-:Y:S01]  /*32e0*/  @!P1 IMAD R113, R117, R108, UR8 ;  /* 0x0000000875719e24 */ /* 0x001fe2000f8e026c */
[----:B------:R-:W0:Y:S01]  /*32f0*/  @!P1 LDC.64 R114, c[0x0][0x248] ;  /* 0x00009200ff729b82 */ /* 0x000e220000000a00 */
[----:B------:R1:W5:Y:S01]  /*3300*/  LDL.LU R108, [R1+0x144] ;  /* 0x00014400016c7983 */ /* 0x0003620000300800 */
[----:B------:R-:W-:-:S04]  /*3310*/  @!P1 SHF.L.U32 R112, R119, 0x1, RZ ;  /* 0x0000000177709819 */ /* 0x000fc800000006ff */
[----:B------:R-:W-:-:S04]  /*3320*/  @!P1 LOP3.LUT R112, R112, 0x7fffffe0, RZ, 0xc0, !PT ;  /* 0x7fffffe070709812 */ /* 0x000fc800078ec0ff */
[----:B------:R-:W-:Y:S02]  /*3330*/  @!P1 LEA R112, R113, R112, 0x9 ;  /* 0x0000007071709211 */ /* 0x000fe400078e48ff */
[----:B------:R-:W-:-:S04]  /*3340*/  @!P1 LOP3.LUT R113, R119, 0xf, RZ, 0xc0, !PT ;  /* 0x0000000f77719812 */ /* 0x000fc800078ec0ff */
[----:B------:R-:W-:-:S04]  /*3350*/  @!P1 IADD3 R112, R112, R113, RZ ;  /* 0x0000007170709210 */ /* 0x000fc80007ffe0ff */
[----:B------:R-:W-:Y:S01]  /*3360*/  @!P1 SHF.L.U32 R112, R112, 0x1, RZ ;  /* 0x0000000170709819 */ /* 0x000fe200000006ff */
[----:B------:R-:W-:Y:S01]  /*3370*/  BAR.SYNC.DEFER_BLOCKING 0x0 ;  /* 0x0000000000007b1d */ /* 0x000fe20000010000 */
[----:B------:R-:W-:Y:S02]  /*3380*/  ISETP.NE.AND P2, PT, R119, RZ, PT ;  /* 0x000000ff7700720c */ /* 0x000fe40003f45270 */
[C---:B------:R-:W-:Y:S01]  /*3390*/  @!P1 IADD3 R120, R112.reuse, 0x20, RZ ;  /* 0x0000002070789810 */ /* 0x040fe20007ffe0ff */
[----:B0-----:R-:W-:Y:S01]  /*33a0*/  @!P1 IMAD.WIDE.U32 R116, R112, 0x4, R114 ;  /* 0x0000000470749825 */ /* 0x001fe200078e0072 */
[----:B------:R-:W-:Y:S02]  /*33b0*/  SHF.L.U32 R112, R110, 0x1, RZ ;  /* 0x000000016e707819 */ /* 0x000fe400000006ff */
[----:B------:R-:W-:Y:S02]  /*33c0*/  SHF.R.U32.HI R110, RZ, 0x1f, R110 ;  /* 0x0000001fff6e7819 */ /* 0x000fe4000001166e */
[----:B------:R-:W-:-:S02]  /*33d0*/  IADD3 R118, P3, R112, UR10, RZ ;  /* 0x0000000a70767c10 */ /* 0x000fc4000ff7e0ff */
[----:B------:R-:W-:Y:S02]  /*33e0*/  IADD3 R112, P4, R112, UR12, RZ ;  /* 0x0000000c70707c10 */ /* 0x000fe4000ff9e0ff */
[C---:B------:R-:W-:Y:S02]  /*33f0*/  IADD3.X R119, R110.reuse, UR11, RZ, P3, !PT ;  /* 0x0000000b6e777c10 */ /* 0x040fe40009ffe4ff */
[----:B------:R-:W-:Y:S01]  /*3400*/  IADD3.X R113, R110, UR13, RZ, P4, !PT ;  /* 0x0000000d6e717c10 */ /* 0x000fe2000a7fe4ff */
[----:B------:R-:W-:Y:S01]  /*3410*/  @!P1 IMAD.WIDE.U32 R120, R120, 0x4, R114 ;  /* 0x0000000478789825 */ /* 0x000fe200078e0072 */
[----:B-1----:R-:W-:Y:S07]  /*3420*/  @P2 BRA `(.L_x_1334) ;  /* 0x0000000000602947 */ /* 0x002fee0003800000 */
        /* <DEDUP_REMOVED lines=18> */
.L_x_1335:
[----:B------:R-:W2:Y:S04]  /*3550*/  LD.E.STRONG.GPU R114, desc[UR6][R108.64] ;  /* 0x000000066c727980 */ /* 0x000ea8000c10f900 */
[----:B--2---:R-:W-:Y:S01]  /*3560*/  CCTL.IVALL ;  /* 0x00000000ff00798f */ /* 0x004fe20002000000 */
[----:B------:R-:W-:Y:S05]  /*3570*/  YIELD ;  /* 0x0000000000007946 */ /* 0x000fea0003800000 */
[----:B------:R-:W-:-:S04]  /*3580*/  LOP3.LUT R114, R114, R110, RZ, 0x3c, !PT ;  /* 0x0000006e72727212 */ /* 0x000fc800078e3cff */
[----:B------:R-:W-:-:S13]  /*3590*/  ISETP.GT.AND P2, PT, R114, -0x1, PT ;  /* 0xffffffff7200780c */ /* 0x000fda0003f44270 */
[----:B------:R-:W-:Y:S05]  /*35a0*/  @P2 BRA `(.L_x_1335) ;  /* 0xfffffffc00e82947 */ /* 0x000fea000383ffff */
.L_x_1334:
[----:B------:R-:W-:Y:S05]  /*35b0*/  WARPSYNC.ALL ;  /* 0x0000000000007948 */ /* 0x000fea0003800000 */
[----:B------:R-:W-:Y:S06]  /*35c0*/  BAR.SYNC.DEFER_BLOCKING 0x0 ;  /* 0x0000000000007b1d */ /* 0x000fec0000010000 */
[----:B------:R-:W2:Y:S04]  /*35d0*/  LDG.E.64.CONSTANT R118, desc[UR6][R118.64] ;  /* 0x0000000676767981 */ /* 0x000ea8000c1e9b00 */
[----:B------:R-:W3:Y:S04]  /*35e0*/  LDG.E.64.CONSTANT R112, desc[UR6][R112.64] ;  /* 0x0000000670707981 */ /* 0x000ee8000c1e9b00 */
[----:B------:R-:W4:Y:S04]  /*35f0*/  @!P1 LDG.E.64 R114, desc[UR6][R116.64] ;  /* 0x0000000674729981 */ /* 0x000f28000c1e1b00 */
[----:B------:R0:W2:Y:S01]  /*3600*/  @!P1 LDG.E.64 R116, desc[UR6][R120.64] ;  /* 0x0000000678749981 */ /* 0x0000a2000c1e1b00 */
[----:B------:R-:W-:Y:S01]  /*3610*/  HFMA2.MMA R110, -RZ, RZ, 0, 0 ;  /* 0x00000000ff6e7435 */ /* 0x000fe200000001ff */
[----:B0-----:R-:W0:Y:S01]  /*3620*/  S2R R121, SR_TID.X ;  /* 0x0000000000797919 */ /* 0x001e220000002100 */
[----:B------:R-:W-:Y:S01]  /*3630*/  PRMT R47, R47, 0x7632, R47 ;  /* 0x000076322f2f7816 */ /* 0x000fe2000000002f */
[----:B------:R-:W-:Y:S01]  /*3640*/  BSSY B0, `(.L_x_1336) ;  /* 0x0000073000007945 */ /* 0x000fe20003800000 */
        /* <DEDUP_REMOVED lines=52> */
[----:B------:R-:W-:Y:S01]  /*3990*/  PRMT R54, R54, 0x7632, R54 ;  /* 0x0000763236367816 */ /* 0x000fe20000000036 */
[----:B----4-:R-:W-:Y:S01]  /*39a0*/  @!P1 FADD.FTZ R114, RZ, R114 ;  /* 0x00000072ff729221 */ /* 0x010fe20000010000 */
[----:B------:R-:W-:-:S03]  /*39b0*/  @!P1 FADD.FTZ R115, RZ, R115 ;  /* 0x00000073ff739221 */ /* 0x000fc60000010000 */
[----:B--2---:R-:W-:Y:S01]  /*39c0*/  @!P1 FADD.FTZ R110, R116, R114 ;  /* 0x00000072746e9221 */ /* 0x004fe20000010000 */
[----:B------:R-:W-:Y:S01]  /*39d0*/  MOV R114, RZ ;  /* 0x000000ff00727202 */ /* 0x000fe20000000f00 */
[----:B------:R-:W-:-:S03]  /*39e0*/  @!P1 FADD.FTZ R114, R117, R115 ;  /* 0x0000007375729221 */ /* 0x000fc60000010000 */
[----:B------:R-:W1:Y:S04]  /*39f0*/  SHFL.BFLY PT, R115, R110, 0x8, 0x1f ;  /* 0x0d001f006e737f89 */ /* 0x000e6800000e0000 */
[----:B------:R-:W2:Y:S01]  /*3a00*/  SHFL.BFLY PT, R116, R114, 0x8, 0x1f ;  /* 0x0d001f0072747f89 */ /* 0x000ea200000e0000 */
[----:B-1----:R-:W-:Y:S01]  /*3a10*/  FADD.FTZ R115, R115, R110 ;  /* 0x0000006e73737221 */ /* 0x002fe20000010000 */
[----:B--2---:R-:W-:-:S04]  /*3a20*/  FADD.FTZ R110, R116, R114 ;  /* 0x00000072746e7221 */ /* 0x004fc80000010000 */
[----:B------:R-:W1:Y:S04]  /*3a30*/  SHFL.BFLY PT, R114, R115, 0x4, 0x1f ;  /* 0x0c801f0073727f89 */ /* 0x000e6800000e0000 */
[----:B------:R-:W2:Y:S01]  /*3a40*/  SHFL.BFLY PT, R116, R110, 0x4, 0x1f ;  /* 0x0c801f006e747f89 */ /* 0x000ea200000e0000 */
[----:B-1----:R-:W-:-:S05]  /*3a50*/  FADD.FTZ R114, R115, R114 ;  /* 0x0000007273727221 */ /* 0x002fca0000010000 */
[----:B------:R-:W1:Y:S01]  /*3a60*/  SHFL.BFLY PT, R115, R114, 0x2, 0x1f ;  /* 0x0c401f0072737f89 */ /* 0x000e6200000e0000 */
[----:B--2---:R-:W-:-:S05]  /*3a70*/  FADD.FTZ R110, R110, R116 ;  /* 0x000000746e6e7221 */ /* 0x004fca0000010000 */
[----:B------:R-:W2:Y:S01]  /*3a80*/  SHFL.BFLY PT, R116, R110, 0x2, 0x1f ;  /* 0x0c401f006e747f89 */ /* 0x000ea200000e0000 */
[----:B-1----:R-:W-:-:S05]  /*3a90*/  FADD.FTZ R114, R114, R115 ;  /* 0x0000007372727221 */ /* 0x002fca0000010000 */
[----:B------:R-:W1:Y:S01]  /*3aa0*/  SHFL.BFLY PT, R115, R114, 0x1, 0x1f ;  /* 0x0c201f0072737f89 */ /* 0x000e6200000e0000 */
[----:B--2---:R-:W-:-:S05]  /*3ab0*/  FADD.FTZ R110, R110, R116 ;  /* 0x000000746e6e7221 */ /* 0x004fca0000010000 */
[----:B------:R-:W2:Y:S01]  /*3ac0*/  SHFL.BFLY PT, R116, R110, 0x1, 0x1f ;  /* 0x0c201f006e747f89 */ /* 0x000ea200000e0000 */
[----:B0-----:R-:W-:Y:S01]  /*3ad0*/  LOP3.LUT P1, RZ, R121, 0xffffff0f, RZ, 0xc0, !PT ;  /* 0xffffff0f79ff7812 */ /* 0x001fe2000782c0ff */
[----:B-1----:R-:W-:-:S12]  /*3ae0*/  FADD.FTZ R114, R114, R115 ;  /* 0x0000007372727221 */ /* 0x002fd80000010000 */
[----:B------:R-:W-:Y:S01]  /*3af0*/  @!P1 FMUL.FTZ R114, R114, 1.2207031431898940355e-05 ;  /* 0x374ccccd72729820 */ /* 0x000fe20000410000 */
[----:B--2---:R-:W-:-:S03]  /*3b00*/  FADD.FTZ R110, R110, R116 ;  /* 0x000000746e6e7221 */ /* 0x004fc60000010000 */
[----:B------:R-:W-:Y:S01]  /*3b10*/  @!P1 FMUL.FTZ R115, R114, R114 ;  /* 0x0000007272739220 */ /* 0x000fe20000410000 */
[----:B------:R-:W-:-:S03]  /*3b20*/  @!P1 SHF.R.U32.HI R116, RZ, 0x1, R121 ;  /* 0x00000001ff749819 */ /* 0x000fc60000011679 */
[----:B------:R-:W-:Y:S01]  /*3b30*/  @!P1 FFMA.FTZ R110, R110, 1.2207031431898940355e-05, -R115 ;  /* 0x374ccccd6e6e9823 */ /* 0x000fe20000010873 */
[----:B------:R-:W-:-:S04]  /*3b40*/  @!P1 LOP3.LUT R116, R116, 0x7ffffff8, RZ, 0xc0, !PT ;  /* 0x7ffffff874749812 */ /* 0x000fc800078ec0ff */
[----:B------:R-:W-:Y:S02]  /*3b50*/  @!P1 FMNMX.FTZ R115, RZ, R110, !PT ;  /* 0x0000006eff739209 */ /* 0x000fe40007810000 */
[----:B------:R-:W-:Y:S02]  /*3b60*/  PRMT R110, R55, 0x7632, R110 ;  /* 0x00007632376e7816 */ /* 0x000fe4000000006e */
[----:B------:R-:W-:Y:S01]  /*3b70*/  PRMT R55, R48, 0x7632, R55 ;  /* 0x0000763230377816 */ /* 0x000fe20000000037 */
[----:B------:R0:W-:Y:S04]  /*3b80*/  @!P1 STS.64 [R116+UR4], R114 ;  /* 0x0000007274009988 */ /* 0x0001e80008000a04 */
[----:B------:R1:W-:Y:S01]  /*3b90*/  STL.S16 [R1+0xe4], R55 ;  /* 0x0000e43701007387 */ /* 0x0003e20000100600 */
[----:B0-----:R-:W-:-:S02]  /*3ba0*/  PRMT R115, R53, 0x7632, R115 ;  /* 0x0000763235737816 */ /* 0x001fc40000000073 */
[----:B------:R-:W-:Y:S02]  /*3bb0*/  PRMT R114, R52, 0x7632, R114 ;  /* 0x0000763234727816 */ /* 0x000fe40000000072 */
[----:B------:R-:W-:Y:S02]  /*3bc0*/  PRMT R53, R49, 0x7632, R53 ;  /* 0x0000763231357816 */ /* 0x000fe40000000035 */
[----:B------:R-:W-:Y:S02]  /*3bd0*/  PRMT R52, R46, 0x7632, R52 ;  /* 0x000076322e347816 */ /* 0x000fe40000000034 */
[----:B------:R-:W-:Y:S01]  /*3be0*/  PRMT R46, R44, 0x7632, R46 ;  /* 0x000076322c2e7816 */ /* 0x000fe2000000002e */
[----:B------:R1:W-:Y:S01]  /*3bf0*/  STL.S16 [R1+0x100], R53 ;  /* 0x0001003501007387 */ /* 0x0003e20000100600 */
[----:B------:R-:W-:-:S03]  /*3c00*/  PRMT R44, R45, 0x7632, R44 ;  /* 0x000076322d2c7816 */ /* 0x000fc6000000002c */
[----:B------:R1:W-:Y:S04]  /*3c10*/  STL.S16 [R1+0xe8], R52 ;  /* 0x0000e83401007387 */ /* 0x0003e80000100600 */
[----:B------:R1:W-:Y:S04]  /*3c20*/  STL.S16 [R1+0x118], R47 ;  /* 0x0001182f01007387 */ /* 0x0003e80000100600 */
[----:B------:R1:W-:Y:S04]  /*3c30*/  STL.S16 [R1+0xf0], R46 ;  /* 0x0000f02e01007387 */ /* 0x0003e80000100600 */
[----:B------:R1:W-:Y:S01]  /*3c40*/  STL.S16 [R1+0x120], R44 ;  /* 0x0001202c01007387 */ /* 0x0003e20000100600 */
[----:B------:R-:W-:-:S02]  /*3c50*/  PRMT R116, R50, 0x7632, R116 ;  /* 0x0000763232747816 */ /* 0x000fc40000000074 */
[----:B------:R-:W-:Y:S02]  /*3c60*/  PRMT R117, R51, 0x7632, R117 ;  /* 0x0000763233757816 */ /* 0x000fe40000000075 */
[----:B------:R-:W-:Y:S02]  /*3c70*/  PRMT R48, R118, 0x7632, R48 ;  /* 0x0000763276307816 */ /* 0x000fe40000000030 */
[----:B------:R-:W-:Y:S02]  /*3c80*/  PRMT R49, R119, 0x7632, R49 ;  /* 0x0000763277317816 */ /* 0x000fe40000000031 */
[----:B---3--:R-:W-:Y:S02]  /*3c90*/  PRMT R50, R112, 0x7632, R50 ;  /* 0x0000763270327816 */ /* 0x008fe40000000032 */
[----:B------:R-:W-:Y:S01]  /*3ca0*/  PRMT R51, R113, 0x7632, R51 ;  /* 0x0000763271337816 */ /* 0x000fe20000000033 */
[----:B------:R-:W-:Y:S06]  /*3cb0*/  BAR.SYNC.DEFER_BLOCKING 0x0 ;  /* 0x0000000000007b1d */ /* 0x000fec0000010000 */
[----:B-1----:R-:W-:Y:S05]  /*3cc0*/  @P0 BRA `(.L_x_1337) ;  /* 0x0000000000280947 */ /* 0x002fea0003800000 */
        /* <DEDUP_REMOVED lines=10> */
.L_x_1337:
[----:B------:R-:W-:Y:S05]  /*3d70*/  BSYNC B0 ;  /* 0x0000000000007941 */ /* 0x000fea0003800000 */
.L_x_1336:
[----:B0-----:R-:W2:Y:S01]  /*3d80*/  LDL.LU R47, [R1+0x28] ;  /* 0x00002800012f7983 */ /* 0x001ea20000300800 */
[----:B------:R-:W-:Y:S01]  /*3d90*/  ULDC.64 UR10, c[0x0][0x210] ;  /* 0x00008400000a7ab9 */ /* 0x000fe20000000a00 */
[----:B------:R-:W-:Y:S02]  /*3da0*/  ULDC UR5, c[0x0][0x230] ;  /* 0x00008c0000057ab9 */ /* 0x000fe40000000800 */
[----:B------:R-:W3:Y:S04]  /*3db0*/  LDL R46, [R1+0x138] ;  /* 0x00013800012e7983 */ /* 0x000ee80000100800 */
[----:B------:R-:W4:Y:S01]  /*3dc0*/  LDL.LU R120, [R1+0x24] ;  /* 0x0000240001787983 */ /* 0x000f220000300800 */
[----:B------:R-:W-:Y:S02]  /*3dd0*/  LEA R44, P1, R33, UR10, 0x1 ;  /* 0x0000000a212c7c11 */ /* 0x000fe4000f8208ff */
[----:B------:R-:W-:Y:S01]  /*3de0*/  SHF.L.U32 R118, R118, 0x10, RZ ;  /* 0x0000001076767819 */ /* 0x000fe200000006ff */
[----:B------:R-:W-:Y:S01]  /*3df0*/  STL [R1+0x150], R35 ;  /* 0x0001502301007387 */ /* 0x000fe20000100800 */
[----:B------:R-:W-:-:S02]  /*3e00*/  SHF.L.U32 R53, R106, 0x10, RZ ;  /* 0x000000106a357819 */ /* 0x000fc400000006ff */
[----:B------:R-:W-:Y:S01]  /*3e10*/  SHF.L.U32 R48, R48, 0x10, RZ ;  /* 0x0000001030307819 */ /* 0x000fe200000006ff */
[----:B------:R0:W-:Y:S01]  /*3e20*/  STL [R1+0x14c], R34 ;  /* 0x00014c2201007387 */ /* 0x0001e20000100800 */
[----:B------:R-:W-:-:S03]  /*3e30*/  SHF.L.U32 R55, R50, 0x10, RZ ;  /* 0x0000001032377819 */ /* 0x000fc600000006ff */
[----:B------:R-:W-:Y:S04]  /*3e40*/  STL [R1+0x148], R109 ;  /* 0x0001486d01007387 */ /* 0x000fe80000100800 */
[----:B-----5:R1:W-:Y:S04]  /*3e50*/  STL [R1+0x144], R108 ;  /* 0x0001446c01007387 */ /* 0x0203e80000100800 */
[----:B0-----:R-:W4:Y:S01]  /*3e60*/  LDL.LU R34, [R1+0x20] ;  /* 0x0000200001227983 */ /* 0x001f220000300800 */
[----:B------:R-:W-:Y:S02]  /*3e70*/  SHF.L.U32 R119, R119, 0x10, RZ ;  /* 0x0000001077777819 */ /* 0x000fe400000006ff */
[----:B------:R-:W-:-:S02]  /*3e80*/  SHF.L.U32 R106, R107, 0x10, RZ ;  /* 0x000000106b6a7819 */ /* 0x000fc400000006ff */
[----:B------:R-:W-:Y:S01]  /*3e90*/  SHF.L.U32 R49, R49, 0x10, RZ ;  /* 0x0000001031317819 */ /* 0x000fe200000006ff */
[----:B-1----:R-:W4:Y:S04]  /*3ea0*/  LDL.LU R108, [R1+0x1c] ;  /* 0x00001c00016c7983 */ /* 0x002f280000300800 */
[----:B------:R-:W4:Y:S01]  /*3eb0*/  LDL.LU R35, [R1+0x18] ;  /* 0x0000180001237983 */ /* 0x000f220000300800 */
[----:B--2---:R-:W-:-:S03]  /*3ec0*/  LEA.HI.X R45, R33, UR11, R47, 0x1, P1 ;  /* 0x0000000b212d7c11 */ /* 0x004fc600088f0c2f */
[----:B---3--:R-:W0:Y:S02]  /*3ed0*/  LDS.64 R46, [R46+UR4] ;  /* 0x000000042e2e7984 */ /* 0x008e240008000a00 */
[----:B0-----:R-:W-:Y:S01]  /*3ee0*/  FADD.FTZ R33, R47, UR5 ;  /* 0x000000052f217e21 */ /* 0x001fe20008010000 */
[----:B------:R-:W-:Y:S01]  /*3ef0*/  FADD.FTZ R0, R0, -R46 ;  /* 0x8000002e00007221 */ /* 0x000fe20000010000 */
[----:B------:R-:W-:Y:S01]  /*3f00*/  SHF.L.U32 R47, R112, 0x10, RZ ;  /* 0x00000010702f7819 */ /* 0x000fe200000006ff */
[----:B------:R-:W-:-:S03]  /*3f10*/  FADD.FTZ R53, -R46, R53 ;  /* 0x000000352e357221 */ /* 0x000fc60000010100 */
[----:B------:R-:W0:Y:S02]  /*3f20*/  MUFU.RSQ R33, R33 ;  /* 0x0000002100217308 */ /* 0x000e240000001400 */
[----:B0-----:R-:W-:Y:S01]  /*3f30*/  FMUL.FTZ R0, R0, R33 ;  /* 0x0000002100007220 */ /* 0x001fe20000410000 */
[----:B------:R-:W-:-:S03]  /*3f40*/  FMUL.FTZ R50, R33, R53 ;  /* 0x0000003521327220 */ /* 0x000fc60000410000 */
[----:B------:R-:W-:Y:S01]  /*3f50*/  FFMA.FTZ R52, R0, R118, R47 ;  /* 0x0000007600347223 */ /* 0x000fe2000001002f */
[----:B------:R-:W-:-:S03]  /*3f60*/  FFMA.FTZ R50, R50, R48, R55 ;  /* 0x0000003032327223 */ /* 0x000fc60000010037 */
        /* <DEDUP_REMOVED lines=10> */
[----:B----4-:R-:W-:-:S04]  /*4010*/  FADD.FTZ R52, R120, -R46 ;  /* 0x8000002e78347221 */ /* 0x010fc80000010000 */
[----:B------:R-:W-:Y:S01]  /*4020*/  F2FP.BF16.F32.PACK_AB R50, R50, R0 ;  /* 0x000000003232723e */ /* 0x000fe200000010ff */
[----:B------:R-:W-:Y:S01]  /*4030*/  FMUL.FTZ R52, R33, R52 ;  /* 0x0000003421347220 */ /* 0x000fe20000410000 */
[----:B------:R-:W-:-:S03]  /*4040*/  SHF.L.U32 R0, R113, 0x10, RZ ;  /* 0x0000001071007819 */ /* 0x000fc600000006ff */
[----:B------:R0:W-:Y:S02]  /*4050*/  STG.E.U16 desc[UR6][R44.64], R50 ;  /* 0x000000322c007986 */ /* 0x0001e4000c101506 */
[----:B------:R-:W-:Y:S01]  /*4060*/  FFMA.FTZ R53, R52, R119, R0 ;  /* 0x0000007734357223 */ /* 0x000fe20000010000 */
[----:B0-----:R-:W-:-:S05]  /*4070*/  PRMT R50, R50, 0x7632, R50 ;  /* 0x0000763232327816 */ /* 0x001fca0000000032 */
[----:B------:R0:W-:Y:S02]  /*4080*/  STG.E.U16 desc[UR6][R44.64+0x2], R50 ;  /* 0x000002322c007986 */ /* 0x0001e4000c101506 */
[----:B0-----:R-:W-:-:S06]  /*4090*/  FMUL.FTZ R50, R53, -1.4426950216293334961 ;  /* 0xbfb8aa3b35327820 */ /* 0x001fcc0000410000 */
[----:B------:R-:W0:Y:S01]  /*40a0*/  MUFU.EX2 R50, R50 ;  /* 0x0000003200327308 */ /* 0x000e220000000800 */
[----:B------:R-:W-:Y:S01]  /*40b0*/  FADD.FTZ R106, -R46, R106 ;  /* 0x0000006a2e6a7221 */ /* 0x000fe20000010100 */
[----:B0-----:R-:W-:-:S06]  /*40c0*/  FADD.FTZ R50, R50, 1 ;  /* 0x3f80000032327421 */ /* 0x001fcc0000010000 */
[----:B------:R0:W1:Y:S02]  /*40d0*/  MUFU.RCP R52, R50 ;  /* 0x0000003200347308 */ /* 0x0000640000001000 */
[----:B0-----:R-:W-:Y:S01]  /*40e0*/  SHF.L.U32 R50, R51, 0x10, RZ ;  /* 0x0000001033327819 */ /* 0x001fe200000006ff */
[----:B------:R-:W-:-:S04]  /*40f0*/  FMUL.FTZ R51, R33, R106 ;  /* 0x0000006a21337220 */ /* 0x000fc80000410000 */
[----:B------:R-:W-:Y:S01]  /*4100*/  FFMA.FTZ R51, R51, R49, R50 ;  /* 0x0000003133337223 */ /* 0x000fe20000010032 */
[----:B-1----:R-:W-:-:S03]  /*4110*/  FMUL.FTZ R52, R53, R52 ;  /* 0x0000003435347220 */ /* 0x002fc60000410000 */
[----:B------:R-:W-:-:S06]  /*4120*/  FMUL.FTZ R53, R51, -1.4426950216293334961 ;  /* 0xbfb8aa3b33357820 */ /* 0x000fcc0000410000 */
[----:B------:R-:W0:Y:S02]  /*4130*/  MUFU.EX2 R53, R53 ;  /* 0x0000003500357308 */ /* 0x000e240000000800 */
[----:B0-----:R-:W-:-:S06]  /*4140*/  FADD.FTZ R53, R53, 1 ;  /* 0x3f80000035357421 */ /* 0x001fcc0000010000 */
[----:B------:R-:W0:Y:S02]  /*4150*/  MUFU.RCP R53, R53 ;  /* 0x0000003500357308 */ /* 0x000e240000001000 */
[----:B0-----:R-:W-:-:S05]  /*4160*/  FMUL.FTZ R53, R51, R53 ;  /* 0x0000003533357220 */ /* 0x001fca0000410000 */
[----:B------:R-:W-:-:S04]  /*4170*/  F2FP.BF16.F32.PACK_AB R52, R53, R52 ;  /* 0x000000343534723e */ /* 0x000fc800000010ff */
[----:B------:R-:W-:Y:S01]  /*4180*/  PRMT R51, R52, 0x7632, R51 ;  /* 0x0000763234337816 */ /* 0x000fe20000000033 */
[----:B------:R-:W-:Y:S04]  /*4190*/  STG.E.U16 desc[UR6][R44.64+0x4], R52 ;  /* 0x000004342c007986 */ /* 0x000fe8000c101506 */
[----:B------:R0:W-:Y:S02]  /*41a0*/  STG.E.U16 desc[UR6][R44.64+0x6], R51 ;  /* 0x000006332c007986 */ /* 0x0001e4000c101506 */
[----:B0-----:R-:W-:Y:S02]  /*41b0*/  FADD.FTZ R44, R34, -R46 ;  /* 0x8000002e222c7221 */ /* 0x001fe40000010000 */
[----:B------:R-:W2:Y:S02]  /*41c0*/  LDL.LU R34, [R1+0x14] ;  /* 0x0000140001227983 */ /* 0x000ea40000300800 */
[----:B------:R-:W-:-:S04]  /*41d0*/  FMUL.FTZ R44, R33, R44 ;  /* 0x0000002c212c7220 */ /* 0x000fc80000410000 */
[----:B------:R-:W-:-:S04]  /*41e0*/  FFMA.FTZ R45, R118, R44, R47 ;  /* 0x0000002c762d7223 */ /* 0x000fc8000001002f */
[----:B------:R-:W-:-:S06]  /*41f0*/  FMUL.FTZ R51, R45, -1.4426950216293334961 ;  /* 0xbfb8aa3b2d337820 */ /* 0x000fcc0000410000 */
[----:B------:R-:W0:Y:S02]  /*4200*/  MUFU.EX2 R51, R51 ;  /* 0x0000003300337308 */ /* 0x000e240000000800 */
[----:B0-----:R-:W-:-:S06]  /*4210*/  FADD.FTZ R51, R51, 1 ;  /* 0x3f80000033337421 */ /* 0x001fcc0000010000 */
[----:B------:R-:W0:Y:S02]  /*4220*/  MUFU.RCP R51, R51 ;  /* 0x0000003300337308 */ /* 0x000e240000001000 */
[----:B0-----:R-:W-:Y:S01]  /*4230*/  FMUL.FTZ R112, R45, R51 ;  /* 0x000000332d707220 */ /* 0x001fe20000410000 */
[----:B------:R-:W-:Y:S02]  /*4240*/  FADD.FTZ R51, R35, -R46 ;  /* 0x8000002e23337221 */ /* 0x000fe40000010000 */
[----:B------:R-:W3:Y:S01]  /*4250*/  LDL.LU R35, [R1+0x10] ;  /* 0x0000100001237983 */ /* 0x000ee20000300800 */
[----:B------:R-:W-:-:S05]  /*4260*/  SHF.L.U32 R104, R104, 0x10, RZ ;  /* 0x0000001068687819 */ /* 0x000fca00000006ff */
[----:B------:R-:W-:-:S04]  /*4270*/  FADD.FTZ R104, -R46, R104 ;  /* 0x000000682e687221 */ /* 0x000fc80000010100 */
[----:B------:R-:W-:-:S04]  /*4280*/  FMUL.FTZ R44, R33, R104 ;  /* 0x00000068212c7220 */ /* 0x000fc80000410000 */
[----:B------:R-:W-:-:S04]  /*4290*/  FFMA.FTZ R44, R48, R44, R55 ;  /* 0x0000002c302c7223 */ /* 0x000fc80000010037 */
[----:B------:R-:W-:-:S06]  /*42a0*/  FMUL.FTZ R52, R44, -1.4426950216293334961 ;  /* 0xbfb8aa3b2c347820 */ /* 0x000fcc0000410000 */
[----:B------:R-:W0:Y:S01]  /*42b0*/  MUFU.EX2 R52, R52 ;  /* 0x0000003400347308 */ /* 0x000e220000000800 */
[----:B------:R-:W-:-:S04]  /*42c0*/  FADD.FTZ R53, R108, -R46 ;  /* 0x8000002e6c357221 */ /* 0x000fc80000010000 */
[----:B------:R-:W-:Y:S01]  /*42d0*/  FMUL.FTZ R53, R33, R53 ;  /* 0x0000003521357220 */ /* 0x000fe20000410000 */
[----:B0-----:R-:W-:-:S03]  /*42e0*/  FADD.FTZ R104, R52, 1 ;  /* 0x3f80000034687421 */ /* 0x001fc60000010000 */
[----:B------:R-:W-:Y:S02]  /*42f0*/  FFMA.FTZ R52, R119, R53, R0 ;  /* 0x0000003577347223 */ /* 0x000fe40000010000 */
[----:B------:R0:W1:Y:S02]  /*4300*/  MUFU.RCP R53, R104 ;  /* 0x0000006800357308 */ /* 0x0000640000001000 */
[----:B0-----:R-:W-:-:S06]  /*4310*/  FMUL.FTZ R104, R52, -1.4426950216293334961 ;  /* 0xbfb8aa3b34687820 */ /* 0x001fcc0000410000 */
[----:B------:R-:W0:Y:S01]  /*4320*/  MUFU.EX2 R104, R104 ;  /* 0x0000006800687308 */ /* 0x000e220000000800 */
[----:B--2---:R-:W-:Y:S02]  /*4330*/  FADD.FTZ R106, R34, -R46 ;  /* 0x8000002e226a7221 */ /* 0x004fe40000010000 */
[----:B------:R-:W2:Y:S01]  /*4340*/  LDL.LU R34, [R1+0xc] ;  /* 0x00000c0001227983 */ /* 0x000ea20000300800 */
[----:B------:R-:W-:Y:S02]  /*4350*/  SHF.L.U32 R105, R105, 0x10, RZ ;  /* 0x0000001069697819 */ /* 0x000fe400000006ff */
[----:B------:R-:W-:-:S03]  /*4360*/  SHF.L.U32 R102, R102, 0x10, RZ ;  /* 0x0000001066667819 */ /* 0x000fc600000006ff */
[C---:B------:R-:W-:Y:S02]  /*4370*/  FADD.FTZ R105, -R46.reuse, R105 ;  /* 0x000000692e697221 */ /* 0x040fe40000010100 */
[----:B------:R-:W-:Y:S01]  /*4380*/  FADD.FTZ R102, -R46, R102 ;  /* 0x000000662e667221 */ /* 0x000fe20000010100 */
[----:B-1----:R-:W-:Y:S01]  /*4390*/  FMUL.FTZ R107, R44, R53 ;  /* 0x000000352c6b7220 */ /* 0x002fe20000410000 */
[C---:B------:R-:W-:Y:S01]  /*43a0*/  FMUL.FTZ R45, R33.reuse, R105 ;  /* 0x00000069212d7220 */ /* 0x040fe20000410000 */
[----:B0-----:R-:W-:Y:S01]  /*43b0*/  FADD.FTZ R44, R104, 1 ;  /* 0x3f800000682c7421 */ /* 0x001fe20000010000 */
[C---:B------:R-:W-:Y:S01]  /*43c0*/  FMUL.FTZ R53, R33.reuse, R51 ;  /* 0x0000003321357220 */ /* 0x040fe20000410000 */
[----:B------:R-:W-:Y:S01]  /*43d0*/  FMUL.FTZ R104, R33, R102 ;  /* 0x0000006621687220 */ /* 0x000fe20000410000 */
[----:B------:R-:W-:Y:S02]  /*43e0*/  FFMA.FTZ R45, R49, R45, R50 ;  /* 0x0000002d312d7223 */ /* 0x000fe40000010032 */
[----:B------:R-:W-:Y:S01]  /*43f0*/  FFMA.FTZ R53, R118, R53, R47 ;  /* 0x0000003576357223 */ /* 0x000fe2000001002f */
[----:B------:R-:W-:Y:S01]  /*4400*/  FFMA.FTZ R104, R48, R104, R55 ;  /* 0x0000006830687223 */ /* 0x000fe20000010037 */
[----:B------:R-:W-:-:S02]  /*4410*/  FMUL.FTZ R51, R45, -1.4426950216293334961 ;  /* 0xbfb8aa3b2d337820 */ /* 0x000fc40000410000 */
[----:B------:R-:W-:Y:S01]  /*4420*/  FMUL.FTZ R102, R53, -1.4426950216293334961 ;  /* 0xbfb8aa3b35667820 */ /* 0x000fe20000410000 */
[----:B------:R-:W-:-:S03]  /*4430*/  FMUL.FTZ R105, R104, -1.4426950216293334961 ;  /* 0xbfb8aa3b68697820 */ /* 0x000fc60000410000 */
[----:B------:R-:W0:Y:S08]  /*4440*/  MUFU.EX2 R51, R51 ;  /* 0x0000003300337308 */ /* 0x000e300000000800 */
[----:B------:R-:W1:Y:S08]  /*4450*/  MUFU.EX2 R102, R102 ;  /* 0x0000006600667308 */ /* 0x000e700000000800 */
[----:B------:R-:W4:Y:S01]  /*4460*/  MUFU.EX2 R105, R105 ;  /* 0x0000006900697308 */ /* 0x000f220000000800 */
[----:B0-----:R-:W-:-:S07]  /*4470*/  FADD.FTZ R51, R51, 1 ;  /* 0x3f80000033337421 */ /* 0x001fce0000010000 */
[----:B------:R-:W0:Y:S01]  /*4480*/  MUFU.RCP R44, R44 ;  /* 0x0000002c002c7308 */ /* 0x000e220000001000 */
[----:B-1----:R-:W-:Y:S01]  /*4490*/  FADD.FTZ R102, R102, 1 ;  /* 0x3f80000066667421 */ /* 0x002fe20000010000 */
[----:B------:R-:W-:Y:S01]  /*44a0*/  FMUL.FTZ R106, R33, R106 ;  /* 0x0000006a216a7220 */ /* 0x000fe20000410000 */
[----:B----4-:R-:W-:-:S05]  /*44b0*/  FADD.FTZ R105, R105, 1 ;  /* 0x3f80000069697421 */ /* 0x010fca0000010000 */
[----:B------:R-:W1:Y:S01]  /*44c0*/  MUFU.RCP R51, R51 ;  /* 0x0000003300337308 */ /* 0x000e620000001000 */
[----:B------:R-:W-:-:S07]  /*44d0*/  FFMA.FTZ R106, R119, R106, R0 ;  /* 0x0000006a776a7223 */ /* 0x000fce0000010000 */
[----:B------:R-:W4:Y:S08]  /*44e0*/  MUFU.RCP R102, R102 ;  /* 0x0000006600667308 */ /* 0x000f300000001000 */
[----:B------:R-:W3:Y:S01]  /*44f0*/  MUFU.RCP R105, R105 ;  /* 0x0000006900697308 */ /* 0x000ee20000001000 */
[----:B0-----:R-:W-:Y:S01]  /*4500*/  FMUL.FTZ R52, R52, R44 ;  /* 0x0000002c34347220 */ /* 0x001fe20000410000 */
[----:B------:R-:W-:Y:S01]  /*4510*/  FMUL.FTZ R44, R106, -1.4426950216293334961 ;  /* 0xbfb8aa3b6a2c7820 */ /* 0x000fe20000410000 */
[----:B-1----:R-:W-:-:S03]  /*4520*/  FMUL.FTZ R51, R45, R51 ;  /* 0x000000332d337220 */ /* 0x002fc60000410000 */
[----:B------:R3:W-:Y:S02]  /*4530*/  STL [R1+0x11c], R52 ;  /* 0x00011c3401007387 */ /* 0x0007e40000100800 */
[----:B------:R-:W0:Y:S01]  /*4540*/  MUFU.EX2 R44, R44 ;  /* 0x0000002c002c7308 */ /* 0x000e220000000800 */
[----:B----4-:R-:W-:Y:S01]  /*4550*/  FMUL.FTZ R53, R53, R102 ;  /* 0x0000006635357220 */ /* 0x010fe20000410000 */
[----:B------:R1:W-:Y:S01]  /*4560*/  STL [R1+0x110], R51 ;  /* 0x0001103301007387 */ /* 0x0003e20000100800 */
[----:B---3--:R-:W-:-:S03]  /*4570*/  FMUL.FTZ R52, R104, R105 ;  /* 0x0000006968347220 */ /* 0x008fc60000410000 */
[----:B------:R-:W-:Y:S04]  /*4580*/  STL [R1+0x114], R53 ;  /* 0x0001143501007387 */ /* 0x000fe80000100800 */
[----:B------:R2:W-:Y:S04]  /*4590*/  STL [R1+0x10c], R52 ;  /* 0x00010c3401007387 */ /* 0x0005e80000100800 */
[----:B------:R-:W3:Y:S01]  /*45a0*/  LDL.LU R104, [R1+0x8] ;  /* 0x0000080001687983 */ /* 0x000ee20000300800 */
[----:B0-----:R-:W-:-:S06]  /*45b0*/  FADD.FTZ R44, R44, 1 ;  /* 0x3f8000002c2c7421 */ /* 0x001fcc0000010000 */
[----:B------:R-:W1:Y:S02]  /*45c0*/  MUFU.RCP R44, R44 ;  /* 0x0000002c002c7308 */ /* 0x000e640000001000 */
[----:B-1----:R-:W-:Y:S01]  /*45d0*/  FMUL.FTZ R51, R106, R44 ;  /* 0x0000002c6a337220 */ /* 0x002fe20000410000 */
[----:B------:R-:W-:-:S04]  /*45e0*/  FADD.FTZ R44, R35, -R46 ;  /* 0x8000002e232c7221 */ /* 0x000fc80000010000 */
[----:B------:R0:W-:Y:S04]  /*45f0*/  STL [R1+0x108], R51 ;  /* 0x0001083301007387 */ /* 0x0001e80000100800 */
[----:B------:R-:W4:Y:S01]  /*4600*/  LDL.LU R35, [R1+0x4] ;  /* 0x0000040001237983 */ /* 0x000f220000300800 */
[----:B--2---:R-:W-:-:S03]  /*4610*/  FADD.FTZ R52, R34, -R46 ;  /* 0x8000002e22347221 */ /* 0x004fc60000010000 */
[----:B------:R-:W2:Y:S01]  /*4620*/  LDL.LU R34, [R1] ;  /* 0x0000000001227983 */ /* 0x000ea20000300800 */
[----:B------:R-:W-:-:S05]  /*4630*/  SHF.L.U32 R103, R103, 0x10, RZ ;  /* 0x0000001067677819 */ /* 0x000fca00000006ff */
[----:B------:R-:W-:-:S04]  /*4640*/  FADD.FTZ R103, -R46, R103 ;  /* 0x000000672e677221 */ /* 0x000fc80000010100 */
[----:B------:R-:W-:-:S04]  /*4650*/  FMUL.FTZ R103, R33, R103 ;  /* 0x0000006721677220 */ /* 0x000fc80000410000 */
[----:B------:R-:W-:-:S04]  /*4660*/  FFMA.FTZ R103, R49, R103, R50 ;  /* 0x0000006731677223 */ /* 0x000fc80000010032 */
[----:B------:R-:W-:-:S06]  /*4670*/  FMUL.FTZ R45, R103, -1.4426950216293334961 ;  /* 0xbfb8aa3b672d7820 */ /* 0x000fcc0000410000 */
[----:B------:R-:W0:Y:S01]  /*4680*/  MUFU.EX2 R45, R45 ;  /* 0x0000002d002d7308 */ /* 0x000e220000000800 */
[----:B------:R-:W-:Y:S01]  /*4690*/  FMUL.FTZ R44, R33, R44 ;  /* 0x0000002c212c7220 */ /* 0x000fe20000410000 */
[----:B------:R-:W-:Y:S02]  /*46a0*/  SHF.L.U32 R53, R100, 0x10, RZ ;  /* 0x0000001064357819 */ /* 0x000fe400000006ff */
[----:B------:R-:W-:-:S03]  /*46b0*/  SHF.L.U32 R101, R101, 0x10, RZ ;  /* 0x0000001065657819 */ /* 0x000fc600000006ff */
[----:B------:R-:W-:Y:S01]  /*46c0*/  FADD.FTZ R53, -R46, R53 ;  /* 0x000000352e357221 */ /* 0x000fe20000010100 */
[----:B0-----:R-:W-:Y:S01]  /*46d0*/  FADD.FTZ R51, R45, 1 ;  /* 0x3f8000002d337421 */ /* 0x001fe20000010000 */
[----:B------:R-:W-:-:S03]  /*46e0*/  FFMA.FTZ R45, R118, R44, R47 ;  /* 0x0000002c762d7223 */ /* 0x000fc6000001002f */
[----:B------:R0:W1:Y:S01]  /*46f0*/  MUFU.RCP R44, R51 ;  /* 0x00000033002c7308 */ /* 0x0000620000001000 */
[----:B------:R-:W-:Y:S01]  /*4700*/  FMUL.FTZ R53, R33, R53 ;  /* 0x0000003521357220 */ /* 0x000fe20000410000 */
[----:B0-----:R-:W-:Y:S01]  /*4710*/  FMUL.FTZ R51, R45, -1.4426950216293334961 ;  /* 0xbfb8aa3b2d337820 */ /* 0x001fe20000410000 */
[----:B------:R-:W-:-:S05]  /*4720*/  FADD.FTZ R102, -R46, R101 ;  /* 0x000000652e667221 */ /* 0x000fca0000010100 */
[----:B------:R-:W0:Y:S01]  /*4730*/  MUFU.EX2 R51, R51 ;  /* 0x0000003300337308 */ /* 0x000e220000000800 */
[----:B------:R-:W-:Y:S01]  /*4740*/  FFMA.FTZ R53, R48, R53, R55 ;  /* 0x0000003530357223 */ /* 0x000fe20000010037 */
[C---:B------:R-:W-:Y:S01]  /*4750*/  FMUL.FTZ R100, R33.reuse, R52 ;  /* 0x0000003421647220 */ /* 0x040fe20000410000 */
[----:B------:R-:W-:Y:S02]  /*4760*/  FMUL.FTZ R102, R33, R102 ;  /* 0x0000006621667220 */ /* 0x000fe40000410000 */
[----:B------:R-:W-:Y:S01]  /*4770*/  FMUL.FTZ R52, R53, -1.4426950216293334961 ;  /* 0xbfb8aa3b35347820 */ /* 0x000fe20000410000 */
[----:B------:R-:W-:Y:S01]  /*4780*/  FFMA.FTZ R100, R119, R100, R0 ;  /* 0x0000006477647223 */ /* 0x000fe20000010000 */
[----:B------:R-:W-:Y:S01]  /*4790*/  FFMA.FTZ R102, R49, R102, R50 ;  /* 0x0000006631667223 */ /* 0x000fe20000010032 */
[----:B-1----:R-:W-:Y:S02]  /*47a0*/  FMUL.FTZ R103, R103, R44 ;  /* 0x0000002c67677220 */ /* 0x002fe40000410000 */
[----:B------:R-:W-:Y:S01]  /*47b0*/  FMUL.FTZ R101, R100, -1.4426950216293334961 ;  /* 0xbfb8aa3b64657820 */ /* 0x000fe20000410000 */
[----:B------:R-:W1:Y:S01]  /*47c0*/  MUFU.EX2 R52, R52 ;  /* 0x0000003400347308 */ /* 0x000e620000000800 */
[----:B------:R-:W-:Y:S01]  /*47d0*/  FMUL.FTZ R44, R102, -1.4426950216293334961 ;  /* 0xbfb8aa3b662c7820 */ /* 0x000fe20000410000 */
[----:B0-----:R-:W-:-:S06]  /*47e0*/  FADD.FTZ R51, R51, 1 ;  /* 0x3f80000033337421 */ /* 0x001fcc0000010000 */
[----:B------:R-:W0:Y:S01]  /*47f0*/  MUFU.EX2 R101, R101 ;  /* 0x0000006500657308 */ /* 0x000e220000000800 */
[----:B------:R3:W-:Y:S07]  /*4800*/  STL [R1+0x104], R103 ;  /* 0x0001046701007387 */ /* 0x0007ee0000100800 */
[----:B------:R-:W0:Y:S08]  /*4810*/  MUFU.EX2 R44, R44 ;  /* 0x0000002c002c7308 */ /* 0x000e300000000800 */
[----:B------:R-:W0:Y:S01]  /*4820*/  MUFU.RCP R51, R51 ;  /* 0x0000003300337308 */ /* 0x000e220000001000 */
[----:B---3--:R-:W-:Y:S01]  /*4830*/  FADD.FTZ R103, R104, -R46 ;  /* 0x8000002e68677221 */ /* 0x008fe20000010000 */
[----:B-1----:R-:W-:-:S03]  /*4840*/  FADD.FTZ R52, R52, 1 ;  /* 0x3f80000034347421 */ /* 0x002fc60000010000 */
[----:B------:R-:W-:Y:S01]  /*4850*/  FMUL.FTZ R103, R33, R103 ;  /* 0x0000006721677220 */ /* 0x000fe20000410000 */
[----:B0-----:R-:W-:Y:S01]  /*4860*/  FADD.FTZ R101, R101, 1 ;  /* 0x3f80000065657421 */ /* 0x001fe20000010000 */
[----:B------:R-:W-:Y:S01]  /*4870*/  FADD.FTZ R44, R44, 1 ;  /* 0x3f8000002c2c7421 */ /* 0x000fe20000010000 */
[----:B------:R-:W0:Y:S01]  /*4880*/  MUFU.RCP R52, R52 ;  /* 0x0000003400347308 */ /* 0x000e220000001000 */
[----:B------:R-:W-:Y:S01]  /*4890*/  FFMA.FTZ R103, R118, R103, R47 ;  /* 0x0000006776677223 */ /* 0x000fe2000001002f */
[----:B------:R-:W-:-:S03]  /*48a0*/  FMUL.FTZ R51, R45, R51 ;  /* 0x000000332d337220 */ /* 0x000fc60000410000 */
[----:B------:R-:W-:-:S03]  /*48b0*/  FMUL.FTZ R45, R103, -1.4426950216293334961 ;  /* 0xbfb8aa3b672d7820 */ /* 0x000fc60000410000 */
[----:B------:R-:W1:Y:S08]  /*48c0*/  MUFU.RCP R101, R101 ;  /* 0x0000006500657308 */ /* 0x000e700000001000 */
[----:B------:R-:W3:Y:S01]  /*48d0*/  MUFU.RCP R44, R44 ;  /* 0x0000002c002c7308 */ /* 0x000ee20000001000 */
[----:B------:R0:W-:Y:S07]  /*48e0*/  STL [R1+0xfc], R51 ;  /* 0x0000fc3301007387 */ /* 0x0001ee0000100800 */
[----:B------:R-:W4:Y:S01]  /*48f0*/  MUFU.EX2 R45, R45 ;  /* 0x0000002d002d7308 */ /* 0x000f220000000800 */
[----:B------:R-:W-:Y:S01]  /*4900*/  SHF.L.U32 R98, R98, 0x10, RZ ;  /* 0x0000001062627819 */ /* 0x000fe200000006ff */
[----:B0-----:R-:W-:Y:S01]  /*4910*/  FMUL.FTZ R51, R53, R52 ;  /* 0x0000003435337220 */ /* 0x001fe20000410000 */
[----:B-1----:R-:W-:-:S03]  /*4920*/  FMUL.FTZ R52, R100, R101 ;  /* 0x0000006564347220 */ /* 0x002fc60000410000 */
[----:B------:R-:W-:Y:S01]  /*4930*/  FADD.FTZ R98, -R46, R98 ;  /* 0x000000622e627221 */ /* 0x000fe20000010100 */
[----:B------:R3:W-:Y:S03]  /*4940*/  STL [R1+0xf8], R51 ;  /* 0x0000f83301007387 */ /* 0x0007e60000100800 */
[----:B------:R-:W-:Y:S01]  /*4950*/  FMUL.FTZ R98, R33, R98 ;  /* 0x0000006221627220 */ /* 0x000fe20000410000 */
[----:B------:R-:W-:Y:S01]  /*4960*/  STL [R1+0xf4], R52 ;  /* 0x0000f43401007387 */ /* 0x000fe20000100800 */
[----:B---3--:R-:W-:Y:S01]  /*4970*/  FMUL.FTZ R51, R102, R44 ;  /* 0x0000002c66337220 */ /* 0x008fe20000410000 */
[----:B----4-:R-:W-:Y:S01]  /*4980*/  FADD.FTZ R44, R45, 1 ;  /* 0x3f8000002d2c7421 */ /* 0x010fe20000010000 */
[----:B------:R-:W-:-:S03]  /*4990*/  FFMA.FTZ R45, R48, R98, R55 ;  /* 0x00000062302d7223 */ /* 0x000fc60000010037 */
[----:B------:R0:W-:Y:S02]  /*49a0*/  STL [R1+0xec], R51 ;  /* 0x0000ec3301007387 */ /* 0x0001e40000100800 */
[----:B------:R-:W-:Y:S01]  /*49b0*/  MUFU.RCP R44, R44 ;  /* 0x0000002c002c7308 */ /* 0x000fe20000001000 */
[----:B0-----:R-:W-:-:S04]  /*49c0*/  FADD.FTZ R51, R35, -R46 ;  /* 0x8000002e23337221 */ /* 0x001fc80000010000 */
[----:B------:R-:W-:Y:S01]  /*49d0*/  FMUL.FTZ R52, R33, R51 ;  /* 0x0000003321347220 */ /* 0x000fe20000410000 */
[----:B------:R-:W-:Y:S01]  /*49e0*/  FMUL.FTZ R51, R45, -1.4426950216293334961 ;  /* 0xbfb8aa3b2d337820 */ /* 0x000fe20000410000 */
[----:B------:R-:W-:-:S05]  /*49f0*/  SHF.L.U32 R53, R99, 0x10, RZ ;  /* 0x0000001063357819 */ /* 0x000fca00000006ff */
[----:B------:R-:W0:Y:S01]  /*4a00*/  MUFU.EX2 R51, R51 ;  /* 0x0000003300337308 */ /* 0x000e220000000800 */
[----:B------:R-:W-:Y:S01]  /*4a10*/  FADD.FTZ R53, -R46, R53 ;  /* 0x000000352e357221 */ /* 0x000fe20000010100 */
[----:B------:R-:W-:-:S03]  /*4a20*/  FFMA.FTZ R52, R119, R52, R0 ;  /* 0x0000003477347223 */ /* 0x000fc60000010000 */
[----:B------:R-:W-:Y:S01]  /*4a30*/  FMUL.FTZ R98, R33, R53 ;  /* 0x0000003521627220 */ /* 0x000fe20000410000 */
[----:B------:R-:W-:-:S03]  /*4a40*/  FMUL.FTZ R53, R52, -1.4426950216293334961 ;  /* 0xbfb8aa3b34357820 */ /* 0x000fc60000410000 */
[----:B------:R-:W-:-:S03]  /*4a50*/  FFMA.FTZ R98, R49, R98, R50 ;  /* 0x0000006231627223 */ /* 0x000fc60000010032 */
[----:B------:R-:W1:Y:S01]  /*4a60*/  MUFU.EX2 R53, R53 ;  /* 0x0000003500357308 */ /* 0x000e620000000800 */
[----:B0-----:R-:W-:Y:S01]  /*4a70*/  FADD.FTZ R51, R51, 1 ;  /* 0x3f80000033337421 */ /* 0x001fe20000010000 */
[----:B------:R-:W-:Y:S01]  /*4a80*/  FMUL.FTZ R99, R98, -1.4426950216293334961 ;  /* 0xbfb8aa3b62637820 */ /* 0x000fe20000410000 */
[----:B------:R-:W-:-:S05]  /*4a90*/  SHF.L.U32 R96, R96, 0x10, RZ ;  /* 0x0000001060607819 */ /* 0x000fca00000006ff */
[----:B------:R-:W-:Y:S01]  /*4aa0*/  MUFU.RCP R51, R51 ;  /* 0x0000003300337308 */ /* 0x000fe20000001000 */
[----:B------:R-:W-:-:S07]  /*4ab0*/  FADD.FTZ R96, -R46, R96 ;  /* 0x000000602e607221 */ /* 0x000fce0000010100 */
[----:B------:R-:W0:Y:S01]  /*4ac0*/  MUFU.EX2 R99, R99 ;  /* 0x0000006300637308 */ /* 0x000e220000000800 */
[----:B------:R-:W-:Y:S01]  /*4ad0*/  FMUL.FTZ R96, R33, R96 ;  /* 0x0000006021607220 */ /* 0x000fe20000410000 */
[----:B-1----:R-:W-:-:S03]  /*4ae0*/  FADD.FTZ R53, R53, 1 ;  /* 0x3f80000035357421 */ /* 0x002fc60000010000 */
[----:B------:R-:W-:-:S03]  /*4af0*/  FFMA.FTZ R96, R48, R96, R55 ;  /* 0x0000006030607223 */ /* 0x000fc60000010037 */
[----:B------:R-:W-:Y:S01]  /*4b00*/  MUFU.RCP R53, R53 ;  /* 0x0000003500357308 */ /* 0x000fe20000001000 */
[----:B0-----:R-:W-:-:S07]  /*4b10*/  FADD.FTZ R99, R99, 1 ;  /* 0x3f80000063637421 */ /* 0x001fce0000010000 */
[----:B------:R-:W-:Y:S01]  /*4b20*/  MUFU.RCP R99, R99 ;  /* 0x0000006300637308 */ /* 0x000fe20000001000 */
[--C-:B------:R-:W-:Y:S01]  /*4b30*/  FADD.FTZ R164, R164, -R46.reuse ;  /* 0x8000002ea4a47221 */ /* 0x100fe20000010000 */
[----:B--2---:R-:W-:-:S04]  /*4b40*/  FADD.FTZ R100, R34, -R46 ;  /* 0x8000002e22647221 */ /* 0x004fc80000010000 */
[----:B------:R-:W-:Y:S01]  /*4b50*/  FMUL.FTZ R100, R33, R100 ;  /* 0x0000006421647220 */ /* 0x000fe20000410000 */
[----:B------:R-:W-:-:S03]  /*4b60*/  FMUL.FTZ R34, R103, R44 ;  /* 0x0000002c67227220 */ /* 0x000fc60000410000 */
[----:B------:R-:W-:-:S04]  /*4b70*/  FFMA.FTZ R100, R118, R100, R47 ;  /* 0x0000006476647223 */ /* 0x000fc8000001002f */
[----:B------:R-:W-:-:S06]  /*4b80*/  FMUL.FTZ R44, R100, -1.4426950216293334961 ;  /* 0xbfb8aa3b642c7820 */ /* 0x000fcc0000410000 */
[----:B------:R-:W0:Y:S01]  /*4b90*/  MUFU.EX2 R44, R44 ;  /* 0x0000002c002c7308 */ /* 0x000e220000000800 */
[----:B------:R1:W-:Y:S01]  /*4ba0*/  STL [R1+0xe0], R34 ;  /* 0x0000e02201007387 */ /* 0x0003e20000100800 */
[----:B0-----:R-:W-:Y:S01]  /*4bb0*/  FADD.FTZ R44, R44, 1 ;  /* 0x3f8000002c2c7421 */ /* 0x001fe20000010000 */
[----:B-1----:R-:W-:Y:S01]  /*4bc0*/  FMUL.FTZ R34, R45, R51 ;  /* 0x000000332d227220 */ /* 0x002fe20000410000 */
[----:B------:R-:W-:-:S04]  /*4bd0*/  FMUL.FTZ R45, R96, -1.4426950216293334961 ;  /* 0xbfb8aa3b602d7820 */ /* 0x000fc80000410000 */
[----:B------:R-:W0:Y:S08]  /*4be0*/  MUFU.RCP R44, R44 ;  /* 0x0000002c002c7308 */ /* 0x000e300000001000 */
[----:B------:R-:W1:Y:S01]  /*4bf0*/  MUFU.EX2 R45, R45 ;  /* 0x0000002d002d7308 */ /* 0x000e620000000800 */
[----:B------:R0:W-:Y:S01]  /*4c00*/  STL [R1+0xd4], R34 ;  /* 0x0000d42201007387 */ /* 0x0001e20000100800 */
[----:B------:R-:W-:Y:S01]  /*4c10*/  FMUL.FTZ R51, R52, R53 ;  /* 0x0000003534337220 */ /* 0x000fe20000410000 */
[----:B0-----:R-:W-:Y:S01]  /*4c20*/  FMUL.FTZ R34, R100, R44 ;  /* 0x0000002c64227220 */ /* 0x001fe20000410000 */
[----:B------:R-:W-:-:S03]  /*4c30*/  FADD.FTZ R44, R165, -R46 ;  /* 0x8000002ea52c7221 */ /* 0x000fc60000010000 */
[----:B------:R1:W-:Y:S01]  /*4c40*/  STL [R1+0xd0], R51 ;  /* 0x0000d03301007387 */ /* 0x0003e20000100800 */
[----:B------:R-:W-:Y:S01]  /*4c50*/  FMUL.FTZ R44, R33, R44 ;  /* 0x0000002c212c7220 */ /* 0x000fe20000410000 */
[----:B------:R-:W-:Y:S01]  /*4c60*/  FMUL.FTZ R35, R98, R99 ;  /* 0x0000006362237220 */ /* 0x000fe20000410000 */
[----:B------:R-:W-:Y:S01]  /*4c70*/  SHF.L.U32 R53, R97, 0x10, RZ ;  /* 0x0000001061357819 */ /* 0x000fe200000006ff */
[----:B-1----:R-:W-:Y:S01]  /*4c80*/  FADD.FTZ R51, R45, 1 ;  /* 0x3f8000002d337421 */ /* 0x002fe20000010000 */
[----:B------:R-:W-:Y:S01]  /*4c90*/  FFMA.FTZ R45, R119, R44, R0 ;  /* 0x0000002c772d7223 */ /* 0x000fe20000010000 */
[----:B------:R-:W-:-:S03]  /*4ca0*/  FMUL.FTZ R52, R33, R164 ;  /* 0x000000a421347220 */ /* 0x000fc60000410000 */
[----:B------:R-:W-:Y:S01]  /*4cb0*/  FMUL.FTZ R99, R45, -1.4426950216293334961 ;  /* 0xbfb8aa3b2d637820 */ /* 0x000fe20000410000 */
[----:B------:R-:W-:Y:S01]  /*4cc0*/  FADD.FTZ R53, -R46, R53 ;  /* 0x000000352e357221 */ /* 0x000fe20000010100 */
[----:B------:R-:W0:Y:S01]  /*4cd0*/  MUFU.RCP R51, R51 ;  /* 0x0000003300337308 */ /* 0x000e220000001000 */
[----:B------:R-:W-:Y:S01]  /*4ce0*/  FFMA.FTZ R52, R118, R52, R47 ;  /* 0x0000003476347223 */ /* 0x000fe2000001002f */
[----:B------:R-:W-:Y:S01]  /*4cf0*/  SHF.L.U32 R44, R94, 0x10, RZ ;  /* 0x000000105e2c7819 */ /* 0x000fe200000006ff */
[----:B------:R-:W-:-:S05]  /*4d00*/  FMUL.FTZ R53, R33, R53 ;  /* 0x0000003521357220 */ /* 0x000fca0000410000 */
[----:B------:R-:W1:Y:S01]  /*4d10*/  MUFU.EX2 R99, R99 ;  /* 0x0000006300637308 */ /* 0x000e620000000800 */
[----:B------:R-:W-:Y:S01]  /*4d20*/  FMUL.FTZ R94, R52, -1.4426950216293334961 ;  /* 0xbfb8aa3b345e7820 */ /* 0x000fe20000410000 */
[----:B------:R-:W-:Y:S01]  /*4d30*/  FFMA.FTZ R53, R49, R53, R50 ;  /* 0x0000003531357223 */ /* 0x000fe20000010032 */
[----:B------:R-:W-:-:S03]  /*4d40*/  FADD.FTZ R44, -R46, R44 ;  /* 0x0000002c2e2c7221 */ /* 0x000fc60000010100 */
[----:B------:R-:W-:Y:S02]  /*4d50*/  FMUL.FTZ R97, R53, -1.4426950216293334961 ;  /* 0xbfb8aa3b35617820 */ /* 0x000fe40000410000 */
[----:B------:R-:W2:Y:S01]  /*4d60*/  MUFU.EX2 R94, R94 ;  /* 0x0000005e005e7308 */ /* 0x000ea20000000800 */
[----:B------:R-:W-:Y:S01]  /*4d70*/  FMUL.FTZ R44, R33, R44 ;  /* 0x0000002c212c7220 */ /* 0x000fe20000410000 */
[----:B------:R-:W-:Y:S04]  /*4d80*/  STL [R1+0xc8], R35 ;  /* 0x0000c82301007387 */ /* 0x000fe80000100800 */
[----:B------:R0:W-:Y:S01]  /*4d90*/  STL [R1+0xcc], R34 ;  /* 0x0000cc2201007387 */ /* 0x0001e20000100800 */
[----:B------:R-:W-:Y:S01]  /*4da0*/  FFMA.FTZ R44, R48, R44, R55 ;  /* 0x0000002c302c7223 */ /* 0x000fe20000010037 */
[----:B------:R-:W3:Y:S03]  /*4db0*/  MUFU.EX2 R97, R97 ;  /* 0x0000006100617308 */ /* 0x000ee60000000800 */
[----:B------:R-:W-:Y:S01]  /*4dc0*/  FMUL.FTZ R98, R44, -1.4426950216293334961 ;  /* 0xbfb8aa3b2c627820 */ /* 0x000fe20000410000 */
[----:B0-----:R-:W-:Y:S01]  /*4dd0*/  FMUL.FTZ R34, R96, R51 ;  /* 0x0000003360227220 */ /* 0x001fe20000410000 */
[----:B-1----:R-:W-:-:S04]  /*4de0*/  FADD.FTZ R51, R99, 1 ;  /* 0x3f80000063337421 */ /* 0x002fc80000010000 */
[----:B------:R-:W-:Y:S01]  /*4df0*/  MUFU.EX2 R98, R98 ;  /* 0x0000006200627308 */ /* 0x000fe20000000800 */
[----:B--2---:R-:W-:Y:S01]  /*4e00*/  FADD.FTZ R94, R94, 1 ;  /* 0x3f8000005e5e7421 */ /* 0x004fe20000010000 */
[----:B------:R-:W-:-:S06]  /*4e10*/  FADD.FTZ R163, R163, -R46 ;  /* 0x8000002ea3a37221 */ /* 0x000fcc0000010000 */
[----:B------:R-:W0:Y:S01]  /*4e20*/  MUFU.RCP R51, R51 ;  /* 0x0000003300337308 */ /* 0x000e220000001000 */
[----:B---3--:R-:W-:-:S07]  /*4e30*/  FADD.FTZ R96, R97, 1 ;  /* 0x3f80000061607421 */ /* 0x008fce0000010000 */
[----:B------:R1:W-:Y:S01]  /*4e40*/  MUFU.RCP R99, R94 ;  /* 0x0000005e00637308 */ /* 0x0003e20000001000 */
[----:B------:R0:W-:Y:S01]  /*4e50*/  STL [R1+0xb0], R34 ;  /* 0x0000b02201007387 */ /* 0x0001e20000100800 */
[----:B-1----:R-:W-:-:S06]  /*4e60*/  FMUL.FTZ R94, R33, R163 ;  /* 0x000000a3215e7220 */ /* 0x002fcc0000410000 */
[----:B------:R-:W1:Y:S01]  /*4e70*/  MUFU.RCP R96, R96 ;  /* 0x0000006000607308 */ /* 0x000e620000001000 */
[----:B------:R-:W-:Y:S01]  /*4e80*/  FFMA.FTZ R94, R119, R94, R0 ;  /* 0x0000005e775e7223 */ /* 0x000fe20000010000 */
[----:B0-----:R-:W-:-:S03]  /*4e90*/  FMUL.FTZ R34, R45, R51 ;  /* 0x000000332d227220 */ /* 0x001fc60000410000 */
[----:B------:R-:W-:Y:S01]  /*4ea0*/  FMUL.FTZ R45, R94, -1.4426950216293334961 ;  /* 0xbfb8aa3b5e2d7820 */ /* 0x000fe20000410000 */
[----:B------:R-:W-:Y:S01]  /*4eb0*/  FADD.FTZ R97, R98, 1 ;  /* 0x3f80000062617421 */ /* 0x000fe20000010000 */
[----:B------:R-:W-:-:S04]  /*4ec0*/  SHF.L.U32 R95, R95, 0x10, RZ ;  /* 0x000000105f5f7819 */ /* 0x000fc800000006ff */
[----:B------:R-:W0:Y:S01]  /*4ed0*/  MUFU.EX2 R45, R45 ;  /* 0x0000002d002d7308 */ /* 0x000e220000000800 */
[----:B------:R-:W-:Y:S01]  /*4ee0*/  FADD.FTZ R95, -R46, R95 ;  /* 0x0000005f2e5f7221 */ /* 0x000fe20000010100 */
[----:B------:R1:W-:Y:S06]  /*4ef0*/  STL [R1+0xa0], R34 ;  /* 0x0000a02201007387 */ /* 0x0003ec0000100800 */
[----:B------:R-:W2:Y:S01]  /*4f00*/  MUFU.RCP R97, R97 ;  /* 0x0000006100617308 */ /* 0x000ea20000001000 */
[----:B------:R-:W-:Y:S01]  /*4f10*/  SHF.L.U32 R51, R92, 0x10, RZ ;  /* 0x000000105c337819 */ /* 0x000fe200000006ff */
[----:B-1----:R-:W-:Y:S01]  /*4f20*/  FMUL.FTZ R34, R53, R96 ;  /* 0x0000006035227220 */ /* 0x002fe20000410000 */
[----:B------:R-:W-:Y:S01]  /*4f30*/  FMUL.FTZ R53, R33, R95 ;  /* 0x0000005f21357220 */ /* 0x000fe20000410000 */
[----:B------:R-:W-:-:S03]  /*4f40*/  FADD.FTZ R162, R162, -R46 ;  /* 0x8000002ea2a27221 */ /* 0x000fc60000010000 */
[----:B------:R-:W-:Y:S01]  /*4f50*/  FFMA.FTZ R53, R49, R53, R50 ;  /* 0x0000003531357223 */ /* 0x000fe20000010032 */
[----:B0-----:R-:W-:Y:S01]  /*4f60*/  FADD.FTZ R45, R45, 1 ;  /* 0x3f8000002d2d7421 */ /* 0x001fe20000010000 */
[----:B------:R-:W-:Y:S01]  /*4f70*/  FADD.FTZ R51, -R46, R51 ;  /* 0x000000332e337221 */ /* 0x000fe20000010100 */
[----:B------:R2:W-:Y:S01]  /*4f80*/  STL [R1+0x40], R34 ;  /* 0x0000402201007387 */ /* 0x0005e20000100800 */
[----:B------:R-:W-:Y:S02]  /*4f90*/  FMUL.FTZ R95, R53, -1.4426950216293334961 ;  /* 0xbfb8aa3b355f7820 */ /* 0x000fe40000410000 */
[----:B------:R-:W-:Y:S01]  /*4fa0*/  FMUL.FTZ R51, R33, R51 ;  /* 0x0000003321337220 */ /* 0x000fe20000410000 */
[----:B--2---:R-:W-:Y:S02]  /*4fb0*/  FMUL.FTZ R34, R44, R97 ;  /* 0x000000612c227220 */ /* 0x004fe40000410000 */
[----:B------:R0:W-:Y:S01]  /*4fc0*/  MUFU.RCP R97, R45 ;  /* 0x0000002d00617308 */ /* 0x0001e20000001000 */
[----:B------:R-:W-:Y:S01]  /*4fd0*/  FADD.FTZ R44, R161, -R46 ;  /* 0x8000002ea12c7221 */ /* 0x000fe20000010000 */
[----:B------:R-:W-:Y:S01]  /*4fe0*/  FFMA.FTZ R51, R48, R51, R55 ;  /* 0x0000003330337223 */ /* 0x000fe20000010037 */
[----:B0-----:R-:W-:-:S05]  /*4ff0*/  FMUL.FTZ R45, R33, R162 ;  /* 0x000000a2212d7220 */ /* 0x001fca0000410000 */
[----:B------:R-:W0:Y:S01]  /*5000*/  MUFU.EX2 R95, R95 ;  /* 0x0000005f005f7308 */ /* 0x000e220000000800 */
[----:B------:R-:W-:Y:S01]  /*5010*/  FMUL.FTZ R44, R33, R44 ;  /* 0x0000002c212c7220 */ /* 0x000fe20000410000 */
[----:B------:R-:W-:Y:S01]  /*5020*/  FFMA.FTZ R45, R118, R45, R47 ;  /* 0x0000002d762d7223 */ /* 0x000fe2000001002f */
[----:B------:R-:W-:Y:S01]  /*5030*/  FMUL.FTZ R35, R52, R99 ;  /* 0x0000006334237220 */ /* 0x000fe20000410000 */
[----:B------:R-:W-:Y:S01]  /*5040*/  FMUL.FTZ R52, R51, -1.4426950216293334961 ;  /* 0xbfb8aa3b33347820 */ /* 0x000fe20000410000 */
[----:B------:R-:W-:Y:S01]  /*5050*/  FFMA.FTZ R44, R119, R44, R0 ;  /* 0x0000002c772c7223 */ /* 0x000fe20000010000 */
[----:B------:R-:W-:-:S03]  /*5060*/  FMUL.FTZ R96, R45, -1.4426950216293334961 ;  /* 0xbfb8aa3b2d607820 */ /* 0x000fc60000410000 */
[----:B------:R-:W-:Y:S01]  /*5070*/  FMUL.FTZ R92, R44, -1.4426950216293334961 ;  /* 0xbfb8aa3b2c5c7820 */ /* 0x000fe20000410000 */
[----:B------:R-:W1:Y:S08]  /*5080*/  MUFU.EX2 R52, R52 ;  /* 0x0000003400347308 */ /* 0x000e700000000800 */
[----:B------:R-:W2:Y:S01]  /*5090*/  MUFU.EX2 R96, R96 ;  /* 0x0000006000607308 */ /* 0x000ea20000000800 */
[----:B0-----:R-:W-:-:S07]  /*50a0*/  FADD.FTZ R95, R95, 1 ;  /* 0x3f8000005f5f7421 */ /* 0x001fce0000010000 */
[----:B------:R-:W0:Y:S01]  /*50b0*/  MUFU.EX2 R92, R92 ;  /* 0x0000005c005c7308 */ /* 0x000e220000000800 */
[----:B------:R-:W-:Y:S01]  /*50c0*/  SHF.L.U32 R93, R93, 0x10, RZ ;  /* 0x000000105d5d7819 */ /* 0x000fe200000006ff */
[----:B------:R-:W-:Y:S01]  /*50d0*/  STL [R1+0x48], R35 ;  /* 0x0000482301007387 */ /* 0x000fe20000100800 */
[----:B-1----:R-:W-:-:S05]  /*50e0*/  FADD.FTZ R52, R52, 1 ;  /* 0x3f80000034347421 */ /* 0x002fca0000010000 */
[----:B------:R-:W1:Y:S01]  /*50f0*/  MUFU.RCP R95, R95 ;  /* 0x0000005f005f7308 */ /* 0x000e620000001000 */
[----:B------:R3:W-:Y:S02]  /*5100*/  STL [R1+0x44], R34 ;  /* 0x0000442201007387 */ /* 0x0007e40000100800 */
[----:B---3--:R-:W-:Y:S01]  /*5110*/  FMUL.FTZ R34, R94, R97 ;  /* 0x000000615e227220 */ /* 0x008fe20000410000 */
[----:B--2---:R-:W-:Y:S01]  /*5120*/  FADD.FTZ R94, R96, 1 ;  /* 0x3f800000605e7421 */ /* 0x004fe20000010000 */
[----:B------:R-:W-:Y:S01]  /*5130*/  FADD.FTZ R96, -R46, R93 ;  /* 0x0000005d2e607221 */ /* 0x000fe20000010100 */
[----:B0-----:R-:W-:Y:S02]  /*5140*/  FADD.FTZ R92, R92, 1 ;  /* 0x3f8000005c5c7421 */ /* 0x001fe40000010000 */
[----:B------:R0:W-:Y:S01]  /*5150*/  MUFU.RCP R93, R52 ;  /* 0x00000034005d7308 */ /* 0x0001e20000001000 */
[----:B------:R1:W-:Y:S01]  /*5160*/  STL [R1+0x3c], R34 ;  /* 0x00003c2201007387 */ /* 0x0003e20000100800 */
[----:B0-----:R-:W-:-:S06]  /*5170*/  FMUL.FTZ R52, R33, R96 ;  /* 0x0000006021347220 */ /* 0x001fcc0000410000 */
[----:B------:R-:W0:Y:S01]  /*5180*/  MUFU.RCP R92, R92 ;  /* 0x0000005c005c7308 */ /* 0x000e220000001000 */
[----:B------:R-:W-:Y:S01]  /*5190*/  FFMA.FTZ R52, R49, R52, R50 ;  /* 0x0000003431347223 */ /* 0x000fe20000010032 */
[----:B-1----:R-:W-:-:S03]  /*51a0*/  FMUL.FTZ R34, R53, R95 ;  /* 0x0000005f35227220 */ /* 0x002fc60000410000 */
[----:B------:R-:W-:-:S03]  /*51b0*/  FMUL.FTZ R53, R52, -1.4426950216293334961 ;  /* 0xbfb8aa3b34357820 */ /* 0x000fc60000410000 */
[----:B------:R-:W-:Y:S08]  /*51c0*/  MUFU.RCP R94, R94 ;  /* 0x0000005e005e7308 */ /* 0x000ff00000001000 */
[----:B------:R-:W1:Y:S01]  /*51d0*/  MUFU.EX2 R53, R53 ;  /* 0x0000003500357308 */ /* 0x000e620000000800 */
[----:B------:R0:W-:Y:S02]  /*51e0*/  STL [R1+0x38], R34 ;  /* 0x0000382201007387 */ /* 0x0001e40000100800 */
[----:B0-----:R-:W-:Y:S01]  /*51f0*/  FMUL.FTZ R34, R44, R92 ;  /* 0x0000005c2c227220 */ /* 0x001fe20000410000 */
[----:B------:R-:W-:-:S04]  /*5200*/  FADD.FTZ R44, R160, -R46 ;  /* 0x8000002ea02c7221 */ /* 0x000fc80000010000 */
[----:B------:R-:W-:Y:S01]  /*5210*/  FMUL.FTZ R44, R33, R44 ;  /* 0x0000002c212c7220 */ /* 0x000fe20000410000 */
[----:B-1----:R-:W-:Y:S01]  /*5220*/  FADD.FTZ R92, R53, 1 ;  /* 0x3f800000355c7421 */ /* 0x002fe20000010000 */
[----:B------:R-:W-:Y:S02]  /*5230*/  FMUL.FTZ R45, R45, R94 ;  /* 0x0000005e2d2d7220 */ /* 0x000fe40000410000 */
[----:B------:R-:W-:Y:S01]  /*5240*/  FFMA.FTZ R53, R118, R44, R47 ;  /* 0x0000002c76357223 */ /* 0x000fe2000001002f */
[----:B------:R-:W-:Y:S01]  /*5250*/  FMUL.FTZ R35, R51, R93 ;  /* 0x0000005d33237220 */ /* 0x000fe20000410000 */
[----:B------:R-:W-:Y:S02]  /*5260*/  FADD.FTZ R159, R159, -R46 ;  /* 0x8000002e9f9f7221 */ /* 0x000fe40000010000 */
[----:B------:R-:W-:Y:S01]  /*5270*/  FMUL.FTZ R93, R53, -1.4426950216293334961 ;  /* 0xbfb8aa3b355d7820 */ /* 0x000fe20000410000 */
[----:B------:R0:W-:Y:S05]  /*5280*/  STL [R1+0x34], R45 ;  /* 0x0000342d01007387 */ /* 0x0001ea0000100800 */
[----:B------:R-:W1:Y:S01]  /*5290*/  MUFU.EX2 R93, R93 ;  /* 0x0000005d005d7308 */ /* 0x000e620000000800 */
[----:B0-----:R-:W-:-:S04]  /*52a0*/  FMUL.FTZ R45, R33, R159 ;  /* 0x0000009f212d7220 */ /* 0x001fc80000410000 */
[----:B------:R-:W-:Y:S01]  /*52b0*/  FFMA.FTZ R45, R119, R45, R0 ;  /* 0x0000002d772d7223 */ /* 0x000fe20000010000 */
[----:B------:R-:W-:-:S03]  /*52c0*/  SHF.L.U32 R90, R90, 0x10, RZ ;  /* 0x000000105a5a7819 */ /* 0x000fc600000006ff */
[----:B------:R-:W-:Y:S01]  /*52d0*/  FMUL.FTZ R51, R45, -1.4426950216293334961 ;  /* 0xbfb8aa3b2d337820 */ /* 0x000fe20000410000 */
[----:B------:R-:W-:Y:S01]  /*52e0*/  MUFU.RCP R92, R92 ;  /* 0x0000005c005c7308 */ /* 0x000fe20000001000 */
[----:B------:R-:W-:Y:S01]  /*52f0*/  FADD.FTZ R90, -R46, R90 ;  /* 0x0000005a2e5a7221 */ /* 0x000fe20000010100 */
[----:B------:R-:W-:-:S06]  /*5300*/  SHF.L.U32 R44, R91, 0x10, RZ ;  /* 0x000000105b2c7819 */ /* 0x000fcc00000006ff */
[----:B------:R-:W0:Y:S01]  /*5310*/  MUFU.EX2 R51, R51 ;  /* 0x0000003300337308 */ /* 0x000e220000000800 */
[----:B------:R-:W-:Y:S01]  /*5320*/  FMUL.FTZ R90, R33, R90 ;  /* 0x0000005a215a7220 */ /* 0x000fe20000410000 */
[----:B------:R-:W-:Y:S01]  /*5330*/  FADD.FTZ R44, -R46, R44 ;  /* 0x0000002c2e2c7221 */ /* 0x000fe20000010100 */
[----:B-1----:R-:W-:Y:S02]  /*5340*/  FADD.FTZ R93, R93, 1 ;  /* 0x3f8000005d5d7421 */ /* 0x002fe40000010000 */
[----:B------:R-:W-:Y:S01]  /*5350*/  FFMA.FTZ R90, R48, R90, R55 ;  /* 0x0000005a305a7223 */ /* 0x000fe20000010037 */
[----:B------:R-:W-:-:S03]  /*5360*/  FMUL.FTZ R44, R33, R44 ;  /* 0x0000002c212c7220 */ /* 0x000fc60000410000 */
[----:B------:R-:W-:Y:S01]  /*5370*/  FMUL.FTZ R91, R90, -1.4426950216293334961 ;  /* 0xbfb8aa3b5a5b7820 */ /* 0x000fe20000410000 */
[----:B------:R-:W1:Y:S01]  /*5380*/  MUFU.RCP R93, R93 ;  /* 0x0000005d005d7308 */ /* 0x000e620000001000 */
[----:B------:R-:W-:Y:S01]  /*5390*/  FFMA.FTZ R44, R49, R44, R50 ;  /* 0x0000002c312c7223 */ /* 0x000fe20000010032 */
[----:B------:R-:W-:Y:S01]  /*53a0*/  STL [R1+0x30], R35 ;  /* 0x0000302301007387 */ /* 0x000fe20000100800 */
[----:B------:R-:W-:-:S03]  /*53b0*/  FADD.FTZ R158, R158, -R46 ;  /* 0x8000002e9e9e7221 */ /* 0x000fc60000010000 */
[----:B------:R2:W-:Y:S01]  /*53c0*/  STL [R1+0x28], R34 ;  /* 0x0000282201007387 */ /* 0x0005e20000100800 */
[----:B0-----:R-:W-:Y:S01]  /*53d0*/  FADD.FTZ R51, R51, 1 ;  /* 0x3f80000033337421 */ /* 0x001fe20000010000 */
[----:B------:R-:W0:Y:S01]  /*53e0*/  MUFU.EX2 R91, R91 ;  /* 0x0000005b005b7308 */ /* 0x000e220000000800 */
[----:B--2---:R-:W-:Y:S01]  /*53f0*/  FMUL.FTZ R34, R52, R92 ;  /* 0x0000005c34227220 */ /* 0x004fe20000410000 */
[----:B------:R-:W-:-:S06]  /*5400*/  FMUL.FTZ R52, R44, -1.4426950216293334961 ;  /* 0xbfb8aa3b2c347820 */ /* 0x000fcc0000410000 */
[----:B------:R2:W-:Y:S01]  /*5410*/  MUFU.RCP R92, R51 ;  /* 0x00000033005c7308 */ /* 0x0005e20000001000 */
[----:B------:R1:W-:Y:S01]  /*5420*/  STL [R1+0x24], R34 ;  /* 0x0000242201007387 */ /* 0x0003e20000100800 */
[----:B--2---:R-:W-:-:S06]  /*5430*/  FMUL.FTZ R51, R33, R158 ;  /* 0x0000009e21337220 */ /* 0x004fcc0000410000 */
[----:B------:R-:W2:Y:S01]  /*5440*/  MUFU.EX2 R52, R52 ;  /* 0x0000003400347308 */ /* 0x000ea20000000800 */
[----:B------:R-:W-:Y:S01]  /*5450*/  FFMA.FTZ R51, R118, R51, R47 ;  /* 0x0000003376337223 */ /* 0x000fe2000001002f */
[----:B-1----:R-:W-:-:S03]  /*5460*/  FMUL.FTZ R34, R53, R93 ;  /* 0x0000005d35227220 */ /* 0x002fc60000410000 */
[----:B------:R-:W-:Y:S01]  /*5470*/  FMUL.FTZ R53, R51, -1.4426950216293334961 ;  /* 0xbfb8aa3b33357820 */ /* 0x000fe20000410000 */
[----:B0-----:R-:W-:-:S05]  /*5480*/  FADD.FTZ R91, R91, 1 ;  /* 0x3f8000005b5b7421 */ /* 0x001fca0000010000 */
[----:B------:R-:W0:Y:S01]  /*5490*/  MUFU.EX2 R53, R53 ;  /* 0x0000003500357308 */ /* 0x000e220000000800 */
[----:B------:R-:W-:Y:S01]  /*54a0*/  SHF.L.U32 R88, R88, 0x10, RZ ;  /* 0x0000001058587819 */ /* 0x000fe200000006ff */
[----:B--2---:R-:W-:-:S06]  /*54b0*/  FADD.FTZ R52, R52, 1 ;  /* 0x3f80000034347421 */ /* 0x004fcc0000010000 */
[----:B------:R-:W1:Y:S01]  /*54c0*/  MUFU.RCP R91, R91 ;  /* 0x0000005b005b7308 */ /* 0x000e620000001000 */
[----:B------:R-:W-:Y:S01]  /*54d0*/  FADD.FTZ R88, -R46, R88 ;  /* 0x000000582e587221 */ /* 0x000fe20000010100 */
[----:B------:R-:W-:-:S03]  /*54e0*/  FMUL.FTZ R35, R45, R92 ;  /* 0x0000005c2d237220 */ /* 0x000fc60000410000 */
[----:B------:R-:W-:-:S03]  /*54f0*/  FMUL.FTZ R88, R33, R88 ;  /* 0x0000005821587220 */ /* 0x000fc60000410000 */
[----:B------:R-:W2:Y:S01]  /*5500*/  MUFU.RCP R52, R52 ;  /* 0x0000003400347308 */ /* 0x000ea20000001000 */
[----:B0-----:R-:W-:Y:S01]  /*5510*/  FADD.FTZ R92, R53, 1 ;  /* 0x3f800000355c7421 */ /* 0x001fe20000010000 */
[----:B------:R-:W-:Y:S01]  /*5520*/  FFMA.FTZ R53, R48, R88, R55 ;  /* 0x0000005830357223 */ /* 0x000fe20000010037 */
[----:B------:R-:W-:Y:S01]  /*5530*/  FADD.FTZ R157, R157, -R46 ;  /* 0x8000002e9d9d7221 */ /* 0x000fe20000010000 */
[----:B------:R1:W-:Y:S02]  /*5540*/  STL [R1+0x20], R34 ;  /* 0x0000202201007387 */ /* 0x0003e40000100800 */
[----:B------:R-:W-:Y:S01]  /*5550*/  FMUL.FTZ R88, R53, -1.4426950216293334961 ;  /* 0xbfb8aa3b35587820 */ /* 0x000fe20000410000 */
[----:B------:R-:W-:Y:S01]  /*5560*/  FMUL.FTZ R45, R33, R157 ;  /* 0x0000009d212d7220 */ /* 0x000fe20000410000 */
[----:B-1----:R-:W-:-:S03]  /*5570*/  FMUL.FTZ R34, R90, R91 ;  /* 0x0000005b5a227220 */ /* 0x002fc60000410000 */
[----:B------:R-:W-:Y:S01]  /*5580*/  FFMA.FTZ R45, R119, R45, R0 ;  /* 0x0000002d772d7223 */ /* 0x000fe20000010000 */
[----:B------:R-:W0:Y:S01]  /*5590*/  MUFU.EX2 R88, R88 ;  /* 0x0000005800587308 */ /* 0x000e220000000800 */
[----:B------:R2:W-:Y:S02]  /*55a0*/  STL [R1+0x1c], R34 ;  /* 0x00001c2201007387 */ /* 0x0005e40000100800 */
[----:B------:R-:W-:Y:S01]  /*55b0*/  FMUL.FTZ R91, R45, -1.4426950216293334961 ;  /* 0xbfb8aa3b2d5b7820 */ /* 0x000fe20000410000 */
[----:B--2---:R-:W-:Y:S01]  /*55c0*/  FMUL.FTZ R34, R44, R52 ;  /* 0x000000342c227220 */ /* 0x004fe20000410000 */
[----:B------:R-:W-:-:S04]  /*55d0*/  SHF.L.U32 R52, R89, 0x10, RZ ;  /* 0x0000001059347819 */ /* 0x000fc800000006ff */
[----:B------:R-:W1:Y:S01]  /*55e0*/  MUFU.EX2 R91, R91 ;  /* 0x0000005b005b7308 */ /* 0x000e620000000800 */
[----:B------:R-:W-:-:S04]  /*55f0*/  FADD.FTZ R52, -R46, R52 ;  /* 0x000000342e347221 */ /* 0x000fc80000010100 */
[----:B------:R-:W-:Y:S01]  /*5600*/  FMUL.FTZ R52, R33, R52 ;  /* 0x0000003421347220 */ /* 0x000fe20000410000 */
[----:B0-----:R-:W-:-:S03]  /*5610*/  FADD.FTZ R88, R88, 1 ;  /* 0x3f80000058587421 */ /* 0x001fc60000010000 */
[----:B------:R-:W-:Y:S01]  /*5620*/  FFMA.FTZ R52, R49, R52, R50 ;  /* 0x0000003431347223 */ /* 0x000fe20000010032 */
[----:B------:R1:W-:Y:S03]  /*5630*/  MUFU.RCP R89, R88 ;  /* 0x0000005800597308 */ /* 0x0003e60000001000 */
[----:B------:R-:W-:Y:S01]  /*5640*/  FMUL.FTZ R90, R52, -1.4426950216293334961 ;  /* 0xbfb8aa3b345a7820 */ /* 0x000fe20000410000 */
[----:B------:R-:W-:-:S05]  /*5650*/  SHF.L.U32 R86, R86, 0x10, RZ ;  /* 0x0000001056567819 */ /* 0x000fca00000006ff */
[----:B------:R-:W0:Y:S01]  /*5660*/  MUFU.EX2 R90, R90 ;  /* 0x0000005a005a7308 */ /* 0x000e220000000800 */
[----:B-1----:R-:W-:Y:S01]  /*5670*/  FADD.FTZ R88, R91, 1 ;  /* 0x3f8000005b587421 */ /* 0x002fe20000010000 */
[----:B------:R-:W-:-:S06]  /*5680*/  FADD.FTZ R91, -R46, R86 ;  /* 0x000000562e5b7221 */ /* 0x000fcc0000010100 */
[----:B------:R-:W1:Y:S01]  /*5690*/  MUFU.RCP R92, R92 ;  /* 0x0000005c005c7308 */ /* 0x000e620000001000 */
[C---:B------:R-:W-:Y:S01]  /*56a0*/  FMUL.FTZ R91, R33.reuse, R91 ;  /* 0x0000005b215b7220 */ /* 0x040fe20000410000 */
[----:B------:R-:W-:Y:S01]  /*56b0*/  FADD.FTZ R44, R156, -R46 ;  /* 0x8000002e9c2c7221 */ /* 0x000fe20000010000 */
[----:B------:R-:W-:Y:S02]  /*56c0*/  STL [R1+0x18], R35 ;  /* 0x0000182301007387 */ /* 0x000fe40000100800 */
[----:B------:R-:W-:Y:S01]  /*56d0*/  FFMA.FTZ R165, R48, R91, R55 ;  /* 0x0000005b30a57223 */ /* 0x000fe20000010037 */
[----:B------:R-:W-:Y:S01]  /*56e0*/  FMUL.FTZ R44, R33, R44 ;  /* 0x0000002c212c7220 */ /* 0x000fe20000410000 */
[----:B------:R2:W-:Y:S01]  /*56f0*/  STL [R1+0x14], R34 ;  /* 0x0000142201007387 */ /* 0x0005e20000100800 */
[----:B0-----:R-:W-:Y:S02]  /*5700*/  FADD.FTZ R90, R90, 1 ;  /* 0x3f8000005a5a7421 */ /* 0x001fe40000010000 */
[----:B------:R-:W-:Y:S01]  /*5710*/  FFMA.FTZ R44, R118, R44, R47 ;  /* 0x0000002c762c7223 */ /* 0x000fe2000001002f */
[----:B------:R-:W0:Y:S01]  /*5720*/  MUFU.RCP R88, R88 ;  /* 0x0000005800587308 */ /* 0x000e220000001000 */
[----:B--2---:R-:W-:Y:S01]  /*5730*/  FMUL.FTZ R34, R53, R89 ;  /* 0x0000005935227220 */ /* 0x004fe20000410000 */
[----:B------:R-:W-:Y:S01]  /*5740*/  FMUL.FTZ R53, R165, -1.4426950216293334961 ;  /* 0xbfb8aa3ba5357820 */ /* 0x000fe20000410000 */
[----:B-1----:R-:W-:Y:S01]  /*5750*/  FMUL.FTZ R35, R51, R92 ;  /* 0x0000005c33237220 */ /* 0x002fe20000410000 */
[----:B------:R-:W-:-:S04]  /*5760*/  FMUL.FTZ R51, R44, -1.4426950216293334961 ;  /* 0xbfb8aa3b2c337820 */ /* 0x000fc80000410000 */
[----:B------:R-:W-:Y:S01]  /*5770*/  MUFU.RCP R86, R90 ;  /* 0x0000005a00567308 */ /* 0x000fe20000001000 */
[----:B------:R-:W-:-:S07]  /*5780*/  FADD.FTZ R164, R155, -R46 ;  /* 0x8000002e9ba47221 */ /* 0x000fce0000010000 */
[----:B------:R-:W1:Y:S01]  /*5790*/  MUFU.EX2 R53, R53 ;  /* 0x0000003500357308 */ /* 0x000e620000000800 */
[----:B------:R-:W-:-:S07]  /*57a0*/  FMUL.FTZ R164, R33, R164 ;  /* 0x000000a421a47220 */ /* 0x000fce0000410000 */
[----:B------:R-:W2:Y:S01]  /*57b0*/  MUFU.EX2 R51, R51 ;  /* 0x0000003300337308 */ /* 0x000ea20000000800 */
[----:B------:R-:W-:Y:S01]  /*57c0*/  STL [R1+0x154], R35 ;  /* 0x0001542301007387 */ /* 0x000fe20000100800 */
[----:B------:R-:W-:Y:S01]  /*57d0*/  FFMA.FTZ R164, R119, R164, R0 ;  /* 0x000000a477a47223 */ /* 0x000fe20000010000 */
[----:B0-----:R-:W-:Y:S02]  /*57e0*/  FMUL.FTZ R109, R45, R88 ;  /* 0x000000582d6d7220 */ /* 0x001fe40000410000 */
[----:B------:R-:W3:Y:S04]  /*57f0*/  LDL.LU R106, [R1+0xe4] ;  /* 0x0000e400016a7983 */ /* 0x000ee80000300800 */
[----:B------:R-:W4:Y:S01]  /*5800*/  LDL.LU R104, [R1+0xe8] ;  /* 0x0000e80001687983 */ /* 0x000f220000300800 */
[----:B-1----:R-:W-:-:S03]  /*5810*/  FADD.FTZ R45, R53, 1 ;  /* 0x3f800000352d7421 */ /* 0x002fc60000010000 */
[----:B------:R0:W-:Y:S03]  /*5820*/  STL [R1+0xc], R34 ;  /* 0x00000c2201007387 */ /* 0x0001e60000100800 */
[----:B------:R-:W1:Y:S01]  /*5830*/  MUFU.RCP R45, R45 ;  /* 0x0000002d002d7308 */ /* 0x000e620000001000 */
[----:B--2---:R-:W-:Y:S01]  /*5840*/  FADD.FTZ R51, R51, 1 ;  /* 0x3f80000033337421 */ /* 0x004fe20000010000 */
[--C-:B------:R-:W-:Y:S01]  /*5850*/  FADD.FTZ R154, R154, -R46.reuse ;  /* 0x8000002e9a9a7221 */ /* 0x100fe20000010000 */
[----:B------:R-:W-:Y:S01]  /*5860*/  SHF.L.U32 R84, R84, 0x10, RZ ;  /* 0x0000001054547819 */ /* 0x000fe200000006ff */
[--C-:B------:R-:W-:Y:S01]  /*5870*/  FADD.FTZ R153, R153, -R46.reuse ;  /* 0x8000002e99997221 */ /* 0x100fe20000010000 */
[----:B------:R-:W-:Y:S02]  /*5880*/  SHF.L.U32 R87, R87, 0x10, RZ ;  /* 0x0000001057577819 */ /* 0x000fe400000006ff */
[----:B------:R-:W-:Y:S01]  /*5890*/  SHF.L.U32 R85, R85, 0x10, RZ ;  /* 0x0000001055557819 */ /* 0x000fe200000006ff */
[----:B0-----:R-:W-:Y:S01]  /*58a0*/  FMUL.FTZ R34, R52, R86 ;  /* 0x0000005634227220 */ /* 0x001fe20000410000 */
[----:B------:R-:W-:Y:S01]  /*58b0*/  FMUL.FTZ R52, R164, -1.4426950216293334961 ;  /* 0xbfb8aa3ba4347820 */ /* 0x000fe20000410000 */
[----:B------:R-:W0:Y:S01]  /*58c0*/  MUFU.RCP R51, R51 ;  /* 0x0000003300337308 */ /* 0x000e220000001000 */
[--C-:B------:R-:W-:Y:S01]  /*58d0*/  FADD.FTZ R152, R152, -R46.reuse ;  /* 0x8000002e98987221 */ /* 0x100fe20000010000 */
[--C-:B------:R-:W-:Y:S01]  /*58e0*/  FADD.FTZ R156, R151, -R46.reuse ;  /* 0x8000002e979c7221 */ /* 0x100fe20000010000 */
[----:B------:R-:W-:Y:S01]  /*58f0*/  SHF.L.U32 R83, R83, 0x10, RZ ;  /* 0x0000001053537819 */ /* 0x000fe200000006ff */
[----:B------:R-:W-:Y:S01]  /*5900*/  FADD.FTZ R149, R149, -R46 ;  /* 0x8000002e95957221 */ /* 0x000fe20000010000 */
[----:B------:R-:W-:-:S02]  /*5910*/  SHF.L.U32 R81, R81, 0x10, RZ ;  /* 0x0000001051517819 */ /* 0x000fc400000006ff */
[----:B------:R-:W-:Y:S01]  /*5920*/  SHF.L.U32 R80, R80, 0x10, RZ ;  /* 0x0000001050507819 */ /* 0x000fe200000006ff */
[----:B------:R-:W2:Y:S01]  /*5930*/  MUFU.EX2 R52, R52 ;  /* 0x0000003400347308 */ /* 0x000ea20000000800 */
[----:B------:R-:W-:Y:S01]  /*5940*/  FMUL.FTZ R154, R33, R154 ;  /* 0x0000009a219a7220 */ /* 0x000fe20000410000 */
[----:B-1----:R-:W-:Y:S01]  /*5950*/  FMUL.FTZ R165, R165, R45 ;  /* 0x0000002da5a57220 */ /* 0x002fe20000410000 */
[--C-:B------:R-:W-:Y:S01]  /*5960*/  FADD.FTZ R148, R148, -R46.reuse ;  /* 0x8000002e94947221 */ /* 0x100fe20000010000 */
[----:B------:R-:W-:Y:S01]  /*5970*/  SHF.L.U32 R78, R78, 0x10, RZ ;  /* 0x000000104e4e7819 */ /* 0x000fe200000006ff */
[----:B------:R-:W-:Y:S01]  /*5980*/  FFMA.FTZ R162, R118, R154, R47 ;  /* 0x0000009a76a27223 */ /* 0x000fe2000001002f */
[--C-:B------:R-:W-:Y:S01]  /*5990*/  FADD.FTZ R147, R147, -R46.reuse ;  /* 0x8000002e93937221 */ /* 0x100fe20000010000 */
[--C-:B------:R-:W-:Y:S01]  /*59a0*/  FADD.FTZ R36, R36, -R46.reuse ;  /* 0x8000002e24247221 */ /* 0x100fe20000010000 */
[----:B------:R-:W-:Y:S01]  /*59b0*/  SHF.L.U32 R76, R76, 0x10, RZ ;  /* 0x000000104c4c7819 */ /* 0x000fe200000006ff */
[----:B0-----:R-:W-:Y:S01]  /*59c0*/  FMUL.FTZ R108, R44, R51 ;  /* 0x000000332c6c7220 */ /* 0x001fe20000410000 */
[----:B------:R-:W-:Y:S01]  /*59d0*/  FMUL.FTZ R44, R162, -1.4426950216293334961 ;  /* 0xbfb8aa3ba22c7820 */ /* 0x000fe20000410000 */
[----:B------:R-:W-:Y:S01]  /*59e0*/  SHF.L.U32 R75, R75, 0x10, RZ ;  /* 0x000000104b4b7819 */ /* 0x000fe200000006ff */
[--C-:B------:R-:W-:Y:S01]  /*59f0*/  FADD.FTZ R41, R41, -R46.reuse ;  /* 0x8000002e29297221 */ /* 0x100fe20000010000 */
[----:B------:R-:W-:Y:S01]  /*5a00*/  SHF.L.U32 R73, R73, 0x10, RZ ;  /* 0x0000001049497819 */ /* 0x000fe200000006ff */
[--C-:B------:R-:W-:Y:S01]  /*5a10*/  FADD.FTZ R42, R42, -R46.reuse ;  /* 0x8000002e2a2a7221 */ /* 0x100fe20000010000 */
[----:B------:R-:W-:Y:S01]  /*5a20*/  FADD.FTZ R111, R111, -R46 ;  /* 0x8000002e6f6f7221 */ /* 0x000fe20000010000 */
[----:B------:R-:W-:Y:S01]  /*5a30*/  SHF.L.U32 R69, R69, 0x10, RZ ;  /* 0x0000001045457819 */ /* 0x000fe200000006ff */
[----:B--2---:R-:W-:Y:S01]  /*5a40*/  FADD.FTZ R45, R52, 1 ;  /* 0x3f800000342d7421 */ /* 0x004fe20000010000 */
[----:B------:R-:W-:Y:S01]  /*5a50*/  FADD.FTZ R161, -R46, R84 ;  /* 0x000000542ea17221 */ /* 0x000fe20000010100 */
[--C-:B------:R-:W-:Y:S01]  /*5a60*/  FADD.FTZ R122, R122, -R46.reuse ;  /* 0x8000002e7a7a7221 */ /* 0x100fe20000010000 */
[----:B------:R-:W-:Y:S01]  /*5a70*/  SHF.L.U32 R66, R66, 0x10, RZ ;  /* 0x0000001042427819 */ /* 0x000fe200000006ff */
[--C-:B------:R-:W-:Y:S01]  /*5a80*/  FADD.FTZ R124, R124, -R46.reuse ;  /* 0x8000002e7c7c7221 */ /* 0x100fe20000010000 */
[----:B------:R-:W-:Y:S01]  /*5a90*/  SHF.L.U32 R64, R64, 0x10, RZ ;  /* 0x0000001040407819 */ /* 0x000fe200000006ff */
[----:B------:R-:W0:Y:S01]  /*5aa0*/  MUFU.RCP R45, R45 ;  /* 0x0000002d002d7308 */ /* 0x000e220000001000 */
[C---:B------:R-:W-:Y:S01]  /*5ab0*/  FMUL.FTZ R161, R33.reuse, R161 ;  /* 0x000000a121a17220 */ /* 0x040fe20000410000 */
[----:B------:R-:W-:Y:S01]  /*5ac0*/  FMUL.FTZ R153, R33, R153 ;  /* 0x0000009921997220 */ /* 0x000fe20000410000 */
[--C-:B------:R-:W-:Y:S01]  /*5ad0*/  FADD.FTZ R125, R125, -R46.reuse ;  /* 0x8000002e7d7d7221 */ /* 0x100fe20000010000 */
[--C-:B------:R-:W-:Y:S01]  /*5ae0*/  FADD.FTZ R126, R126, -R46.reuse ;  /* 0x8000002e7e7e7221 */ /* 0x100fe20000010000 */
[----:B------:R-:W-:Y:S01]  /*5af0*/  SHF.L.U32 R62, R62, 0x10, RZ ;  /* 0x000000103e3e7819 */ /* 0x000fe200000006ff */
[----:B------:R-:W-:Y:S01]  /*5b00*/  FADD.FTZ R127, R127, -R46 ;  /* 0x8000002e7f7f7221 */ /* 0x000fe20000010000 */
[----:B------:R-:W-:Y:S01]  /*5b10*/  SHF.L.U32 R63, R63, 0x10, RZ ;  /* 0x000000103f3f7819 */ /* 0x000fe200000006ff */
[----:B------:R-:W1:Y:S01]  /*5b20*/  MUFU.EX2 R44, R44 ;  /* 0x0000002c002c7308 */ /* 0x000e620000000800 */
[----:B------:R-:W-:Y:S01]  /*5b30*/  FFMA.FTZ R161, R48, R161, R55 ;  /* 0x000000a130a17223 */ /* 0x000fe20000010037 */
[----:B------:R-:W-:Y:S01]  /*5b40*/  FADD.FTZ R163, -R46, R87 ;  /* 0x000000572ea37221 */ /* 0x000fe20000010100 */
[----:B------:R-:W-:Y:S01]  /*5b50*/  FFMA.FTZ R160, R119, R153, R0 ;  /* 0x0000009977a07223 */ /* 0x000fe20000010000 */
[----:B------:R-:W-:Y:S01]  /*5b60*/  FADD.FTZ R130, R130, -R46 ;  /* 0x8000002e82827221 */ /* 0x000fe20000010000 */
[----:B------:R-:W-:Y:S01]  /*5b70*/  FMUL.FTZ R53, R161, -1.4426950216293334961 ;  /* 0xbfb8aa3ba1357820 */ /* 0x000fe20000410000 */
[----:B------:R-:W-:Y:S01]  /*5b80*/  FMUL.FTZ R163, R33, R163 ;  /* 0x000000a321a37220 */ /* 0x000fe20000410000 */
[----:B------:R-:W2:Y:S01]  /*5b90*/  LDL.LU R105, [R1+0xf0] ;  /* 0x0000f00001697983 */ /* 0x000ea20000300800 */
[----:B0-----:R-:W-:Y:S01]  /*5ba0*/  FMUL.FTZ R164, R164, R45 ;  /* 0x0000002da4a47220 */ /* 0x001fe20000410000 */
[----:B------:R-:W-:Y:S01]  /*5bb0*/  FMUL.FTZ R45, R160, -1.4426950216293334961 ;  /* 0xbfb8aa3ba02d7820 */ /* 0x000fe20000410000 */
[----:B------:R-:W-:Y:S01]  /*5bc0*/  FFMA.FTZ R163, R49, R163, R50 ;  /* 0x000000a331a37223 */ /* 0x000fe20000010032 */
[----:B------:R-:W0:Y:S01]  /*5bd0*/  MUFU.EX2 R53, R53 ;  /* 0x0000003500357308 */ /* 0x000e220000000800 */
[----:B-1----:R-:W-:-:S02]  /*5be0*/  FADD.FTZ R44, R44, 1 ;  /* 0x3f8000002c2c7421 */ /* 0x002fc40000010000 */
[----:B------:R-:W-:Y:S01]  /*5bf0*/  FMUL.FTZ R51, R163, -1.4426950216293334961 ;  /* 0xbfb8aa3ba3337820 */ /* 0x000fe20000410000 */
[----:B------:R-:W-:-:S04]  /*5c00*/  FADD.FTZ R85, -R46, R85 ;  /* 0x000000552e557221 */ /* 0x000fc80000010100 */
[----:B------:R-:W1:Y:S01]  /*5c10*/  MUFU.EX2 R45, R45 ;  /* 0x0000002d002d7308 */ /* 0x000e620000000800 */
[C---:B------:R-:W-:Y:S01]  /*5c20*/  FMUL.FTZ R152, R33.reuse, R152 ;  /* 0x0000009821987220 */ /* 0x040fe20000410000 */
[C---:B------:R-:W-:Y:S01]  /*5c30*/  FMUL.FTZ R156, R33.reuse, R156 ;  /* 0x0000009c219c7220 */ /* 0x040fe20000410000 */
[----:B------:R-:W-:Y:S01]  /*5c40*/  FADD.FTZ R83, -R46, R83 ;  /* 0x000000532e537221 */ /* 0x000fe20000010100 */
[----:B------:R-:W-:Y:S01]  /*5c50*/  FADD.FTZ R154, R150, -R46 ;  /* 0x8000002e969a7221 */ /* 0x000fe20000010000 */
[C---:B------:R-:W-:Y:S01]  /*5c60*/  FMUL.FTZ R149, R33.reuse, R149 ;  /* 0x0000009521957220 */ /* 0x040fe20000410000 */
[C---:B------:R-:W-:Y:S01]  /*5c70*/  FADD.FTZ R151, -R46.reuse, R81 ;  /* 0x000000512e977221 */ /* 0x040fe20000010100 */
[C---:B------:R-:W-:Y:S01]  /*5c80*/  FADD.FTZ R153, -R46.reuse, R80 ;  /* 0x000000502e997221 */ /* 0x040fe20000010100 */
[----:B------:R0:W1:Y:S01]  /*5c90*/  MUFU.RCP R52, R44 ;  /* 0x0000002c00347308 */ /* 0x0000620000001000 */
[C---:B------:R-:W-:Y:S01]  /*5ca0*/  FMUL.FTZ R85, R33.reuse, R85 ;  /* 0x0000005521557220 */ /* 0x040fe20000410000 */
[C---:B------:R-:W-:Y:S01]  /*5cb0*/  FMUL.FTZ R148, R33.reuse, R148 ;  /* 0x0000009421947220 */ /* 0x040fe20000410000 */
[C---:B------:R-:W-:Y:S01]  /*5cc0*/  FADD.FTZ R78, -R46.reuse, R78 ;  /* 0x0000004e2e4e7221 */ /* 0x040fe20000010100 */
[C---:B------:R-:W-:Y:S01]  /*5cd0*/  FMUL.FTZ R147, R33.reuse, R147 ;  /* 0x0000009321937220 */ /* 0x040fe20000410000 */
[----:B------:R-:W-:Y:S01]  /*5ce0*/  FMUL.FTZ R36, R33, R36 ;  /* 0x0000002421247220 */ /* 0x000fe20000410000 */
[C---:B------:R-:W-:Y:S01]  /*5cf0*/  FADD.FTZ R76, -R46.reuse, R76 ;  /* 0x0000004c2e4c7221 */ /* 0x040fe20000010100 */
[C---:B------:R-:W-:Y:S01]  /*5d00*/  FADD.FTZ R75, -R46.reuse, R75 ;  /* 0x0000004b2e4b7221 */ /* 0x040fe20000010100 */
[----:B------:R-:W1:Y:S01]  /*5d10*/  MUFU.EX2 R51, R51 ;  /* 0x0000003300337308 */ /* 0x000e620000000800 */
[----:B0-----:R-:W-:Y:S01]  /*5d20*/  FADD.FTZ R44, R53, 1 ;  /* 0x3f800000352c7421 */ /* 0x001fe20000010000 */
[----:B-1----:R-:W-:Y:S01]  /*5d30*/  FADD.FTZ R45, R45, 1 ;  /* 0x3f8000002d2d7421 */ /* 0x002fe20000010000 */
[----:B------:R-:W-:Y:S01]  /*5d40*/  FFMA.FTZ R159, R49, R85, R50 ;  /* 0x00000055319f7223 */ /* 0x000fe20000010032 */
[C---:B------:R-:W-:Y:S01]  /*5d50*/  FMUL.FTZ R41, R33.reuse, R41 ;  /* 0x0000002921297220 */ /* 0x040fe20000410000 */
[----:B------:R-:W-:Y:S01]  /*5d60*/  FADD.FTZ R73, -R46, R73 ;  /* 0x000000492e497221 */ /* 0x000fe20000010100 */
[C---:B------:R-:W-:Y:S01]  /*5d70*/  FMUL.FTZ R42, R33.reuse, R42 ;  /* 0x0000002a212a7220 */ /* 0x040fe20000410000 */
[C---:B------:R-:W-:Y:S01]  /*5d80*/  FMUL.FTZ R111, R33.reuse, R111 ;  /* 0x0000006f216f7220 */ /* 0x040fe20000410000 */
[----:B------:R-:W0:Y:S01]  /*5d90*/  MUFU.RCP R44, R44 ;  /* 0x0000002c002c7308 */ /* 0x000e220000001000 */
[----:B------:R-:W-:Y:S01]  /*5da0*/  FMUL.FTZ R162, R162, R52 ;  /* 0x00000034a2a27220 */ /* 0x000fe20000410000 */
[C---:B------:R-:W-:Y:S01]  /*5db0*/  FADD.FTZ R69, -R46.reuse, R69 ;  /* 0x000000452e457221 */ /* 0x040fe20000010100 */
[C---:B------:R-:W-:Y:S01]  /*5dc0*/  FADD.FTZ R66, -R46.reuse, R66 ;  /* 0x000000422e427221 */ /* 0x040fe20000010100 */
[----:B------:R-:W-:Y:S01]  /*5dd0*/  FMUL.FTZ R126, R33, R126 ;  /* 0x0000007e217e7220 */ /* 0x000fe20000410000 */
[C---:B------:R-:W-:Y:S01]  /*5de0*/  FADD.FTZ R62, -R46.reuse, R62 ;  /* 0x0000003e2e3e7221 */ /* 0x040fe20000010100 */
[----:B------:R-:W-:Y:S01]  /*5df0*/  FADD.FTZ R63, -R46, R63 ;  /* 0x0000003f2e3f7221 */ /* 0x000fe20000010100 */
[----:B------:R-:W2:Y:S01]  /*5e00*/  LDL.LU R113, [R1+0x100] ;  /* 0x0001000001717983 */ /* 0x000ea20000300800 */
[----:B------:R1:W-:Y:S01]  /*5e10*/  MUFU.RCP R52, R45 ;  /* 0x0000002d00347308 */ /* 0x0003e20000001000 */
[----:B------:R-:W-:Y:S01]  /*5e20*/  FADD.FTZ R51, R51, 1 ;  /* 0x3f80000033337421 */ /* 0x000fe20000010000 */
[----:B-1----:R-:W-:-:S06]  /*5e30*/  FMUL.FTZ R45, R159, -1.4426950216293334961 ;  /* 0xbfb8aa3b9f2d7820 */ /* 0x002fcc0000410000 */
[----:B------:R-:W1:Y:S08]  /*5e40*/  MUFU.RCP R51, R51 ;  /* 0x0000003300337308 */ /* 0x000e700000001000 */
[----:B------:R-:W1:Y:S01]  /*5e50*/  MUFU.EX2 R45, R45 ;  /* 0x0000002d002d7308 */ /* 0x000e620000000800 */
[----:B0-----:R-:W-:Y:S01]  /*5e60*/  FMUL.FTZ R161, R161, R44 ;  /* 0x0000002ca1a17220 */ /* 0x001fe20000410000 */
[----:B------:R-:W-:Y:S01]  /*5e70*/  SHF.L.U32 R44, R82, 0x10, RZ ;  /* 0x00000010522c7819 */ /* 0x000fe200000006ff */
[----:B------:R-:W-:-:S04]  /*5e80*/  FFMA.FTZ R158, R118, R152, R47 ;  /* 0x00000098769e7223 */ /* 0x000fc8000001002f */
[----:B------:R-:W-:Y:S01]  /*5e90*/  FADD.FTZ R44, -R46, R44 ;  /* 0x0000002c2e2c7221 */ /* 0x000fe20000010100 */
[----:B-1----:R-:W-:Y:S01]  /*5ea0*/  FMUL.FTZ R163, R163, R51 ;  /* 0x00000033a3a37220 */ /* 0x002fe20000410000 */
[----:B------:R-:W-:Y:S02]  /*5eb0*/  FMUL.FTZ R51, R158, -1.4426950216293334961 ;  /* 0xbfb8aa3b9e337820 */ /* 0x000fe40000410000 */
[----:B------:R-:W-:Y:S01]  /*5ec0*/  FMUL.FTZ R44, R33, R44 ;  /* 0x0000002c212c7220 */ /* 0x000fe20000410000 */
[----:B------:R-:W-:-:S03]  /*5ed0*/  FADD.FTZ R45, R45, 1 ;  /* 0x3f8000002d2d7421 */ /* 0x000fc60000010000 */
[----:B------:R-:W-:Y:S01]  /*5ee0*/  FFMA.FTZ R157, R48, R44, R55 ;  /* 0x0000002c309d7223 */ /* 0x000fe20000010037 */
[----:B------:R-:W0:Y:S01]  /*5ef0*/  MUFU.EX2 R51, R51 ;  /* 0x0000003300337308 */ /* 0x000e220000000800 */
[----:B------:R-:W-:Y:S02]  /*5f00*/  FFMA.FTZ R156, R119, R156, R0 ;  /* 0x0000009c779c7223 */ /* 0x000fe40000010000 */
[----:B------:R-:W-:-:S05]  /*5f10*/  FMUL.FTZ R44, R157, -1.4426950216293334961 ;  /* 0xbfb8aa3b9d2c7820 */ /* 0x000fca0000410000 */
[----:B------:R-:W1:Y:S01]  /*5f20*/  MUFU.RCP R45, R45 ;  /* 0x0000002d002d7308 */ /* 0x000e620000001000 */
[----:B------:R-:W-:Y:S01]  /*5f30*/  FMUL.FTZ R53, R156, -1.4426950216293334961 ;  /* 0xbfb8aa3b9c357820 */ /* 0x000fe20000410000 */
[----:B------:R-:W-:-:S06]  /*5f40*/  FMUL.FTZ R83, R33, R83 ;  /* 0x0000005321537220 */ /* 0x000fcc0000410000 */
[----:B------:R-:W1:Y:S01]  /*5f50*/  MUFU.EX2 R44, R44 ;  /* 0x0000002c002c7308 */ /* 0x000e620000000800 */
[----:B------:R-:W-:Y:S01]  /*5f60*/  FFMA.FTZ R155, R49, R83, R50 ;  /* 0x00000053319b7223 */ /* 0x000fe20000010032 */
[----:B0-----:R-:W-:-:S06]  /*5f70*/  FADD.FTZ R51, R51, 1 ;  /* 0x3f80000033337421 */ /* 0x001fcc0000010000 */
[----:B------:R-:W0:Y:S01]  /*5f80*/  MUFU.EX2 R53, R53 ;  /* 0x0000003500357308 */ /* 0x000e220000000800 */
[----:B-1----:R-:W-:Y:S01]  /*5f90*/  FMUL.FTZ R159, R159, R45 ;  /* 0x0000002d9f9f7220 */ /* 0x002fe20000410000 */
[----:B------:R-:W-:Y:S01]  /*5fa0*/  FMUL.FTZ R45, R155, -1.4426950216293334961 ;  /* 0xbfb8aa3b9b2d7820 */ /* 0x000fe20000410000 */
[----:B------:R-:W-:-:S05]  /*5fb0*/  FMUL.FTZ R160, R160, R52 ;  /* 0x00000034a0a07220 */ /* 0x000fca0000410000 */
[----:B------:R-:W1:Y:S01]  /*5fc0*/  MUFU.RCP R52, R51 ;  /* 0x0000003300347308 */ /* 0x000e620000001000 */
[----:B------:R-:W-:-:S07]  /*5fd0*/  FADD.FTZ R44, R44, 1 ;  /* 0x3f8000002c2c7421 */ /* 0x000fce0000010000 */
[----:B------:R-:W1:Y:S01]  /*5fe0*/  MUFU.EX2 R45, R45 ;  /* 0x0000002d002d7308 */ /* 0x000e620000000800 */
[----:B------:R-:W-:-:S07]  /*5ff0*/  FMUL.FTZ R154, R33, R154 ;  /* 0x0000009a219a7220 */ /* 0x000fce0000410000 */
[----:B------:R0:W-:Y:S01]  /*6000*/  MUFU.RCP R51, R44 ;  /* 0x0000002c00337308 */ /* 0x0001e20000001000 */
[----:B------:R-:W-:Y:S01]  /*6010*/  FFMA.FTZ R154, R118, R154, R47 ;  /* 0x0000009a769a7223 */ /* 0x000fe2000001002f */
[----:B0-----:R-:W-:Y:S01]  /*6020*/  FADD.FTZ R44, R53, 1 ;  /* 0x3f800000352c7421 */ /* 0x001fe20000010000 */
[----:B-1----:R-:W-:Y:S01]  /*6030*/  FMUL.FTZ R158, R158, R52 ;  /* 0x000000349e9e7220 */ /* 0x002fe20000410000 */
[----:B------:R-:W-:Y:S01]  /*6040*/  FADD.FTZ R45, R45, 1 ;  /* 0x3f8000002d2d7421 */ /* 0x000fe20000010000 */
[----:B------:R-:W-:-:S03]  /*6050*/  FMUL.FTZ R52, R154, -1.4426950216293334961 ;  /* 0xbfb8aa3b9a347820 */ /* 0x000fc60000410000 */
[----:B------:R-:W0:Y:S01]  /*6060*/  MUFU.RCP R44, R44 ;  /* 0x0000002c002c7308 */ /* 0x000e220000001000 */
[----:B------:R-:W-:-:S07]  /*6070*/  FFMA.FTZ R152, R119, R149, R0 ;  /* 0x0000009577987223 */ /* 0x000fce0000010000 */
[----:B------:R-:W1:Y:S01]  /*6080*/  MUFU.RCP R45, R45 ;  /* 0x0000002d002d7308 */ /* 0x000e620000001000 */
[----:B------:R-:W-:-:S07]  /*6090*/  FMUL.FTZ R151, R33, R151 ;  /* 0x0000009721977220 */ /* 0x000fce0000410000 */
[----:B------:R-:W1:Y:S01]  /*60a0*/  MUFU.EX2 R52, R52 ;  /* 0x0000003400347308 */ /* 0x000e620000000800 */
[----:B0-----:R-:W-:Y:S01]  /*60b0*/  FMUL.FTZ R156, R156, R44 ;  /* 0x0000002c9c9c7220 */ /* 0x001fe20000410000 */
[----:B------:R-:W-:Y:S01]  /*60c0*/  FMUL.FTZ R44, R152, -1.4426950216293334961 ;  /* 0xbfb8aa3b982c7820 */ /* 0x000fe20000410000 */
[----:B------:R-:W-:Y:S01]  /*60d0*/  FFMA.FTZ R151, R49, R151, R50 ;  /* 0x0000009731977223 */ /* 0x000fe20000010032 */
[----:B------:R-:W-:-:S03]  /*60e0*/  FMUL.FTZ R153, R33, R153 ;  /* 0x0000009921997220 */ /* 0x000fc60000410000 */
[----:B------:R-:W-:Y:S01]  /*60f0*/  FMUL.FTZ R53, R151, -1.4426950216293334961 ;  /* 0xbfb8aa3b97357820 */ /* 0x000fe20000410000 */
[----:B------:R-:W0:Y:S01]  /*6100*/  MUFU.EX2 R44, R44 ;  /* 0x0000002c002c7308 */ /* 0x000e220000000800 */
[----:B------:R-:W-:Y:S01]  /*6110*/  FFMA.FTZ R153, R48, R153, R55 ;  /* 0x0000009930997223 */ /* 0x000fe20000010037 */
[----:B-1----:R-:W-:Y:S01]  /*6120*/  FMUL.FTZ R155, R155, R45 ;  /* 0x0000002d9b9b7220 */ /* 0x002fe20000410000 */
[----:B------:R-:W-:Y:S02]  /*6130*/  FMUL.FTZ R157, R157, R51 ;  /* 0x000000339d9d7220 */ /* 0x000fe40000410000 */
[----:B------:R-:W-:Y:S01]  /*6140*/  FMUL.FTZ R51, R153, -1.4426950216293334961 ;  /* 0xbfb8aa3b99337820 */ /* 0x000fe20000410000 */
[----:B------:R-:W-:Y:S02]  /*6150*/  FADD.FTZ R45, R52, 1 ;  /* 0x3f800000342d7421 */ /* 0x000fe40000010000 */
[----:B------:R-:W-:Y:S08]  /*6160*/  MUFU.EX2 R53, R53 ;  /* 0x0000003500357308 */ /* 0x000ff00000000800 */
[----:B------:R-:W1:Y:S01]  /*6170*/  MUFU.RCP R45, R45 ;  /* 0x0000002d002d7308 */ /* 0x000e620000001000 */
[----:B0-----:R-:W-:-:S07]  /*6180*/  FADD.FTZ R44, R44, 1 ;  /* 0x3f8000002c2c7421 */ /* 0x001fce0000010000 */
[----:B------:R-:W0:Y:S01]  /*6190*/  MUFU.EX2 R51, R51 ;  /* 0x0000003300337308 */ /* 0x000e220000000800 */
[----:B------:R-:W-:-:S07]  /*61a0*/  FFMA.FTZ R150, R118, R148, R47 ;  /* 0x0000009476967223 */ /* 0x000fce000001002f */
[----:B------:R0:W-:Y:S01]  /*61b0*/  MUFU.RCP R52, R44 ;  /* 0x0000002c00347308 */ /* 0x0001e20000001000 */
[----:B-1----:R-:W-:Y:S01]  /*61c0*/  FMUL.FTZ R154, R154, R45 ;  /* 0x0000002d9a9a7220 */ /* 0x002fe20000410000 */
[----:B------:R-:W-:Y:S01]  /*61d0*/  FMUL.FTZ R45, R150, -1.4426950216293334961 ;  /* 0xbfb8aa3b962d7820 */ /* 0x000fe20000410000 */
[----:B0-----:R-:W-:Y:S01]  /*61e0*/  FADD.FTZ R44, R53, 1 ;  /* 0x3f800000352c7421 */ /* 0x001fe20000010000 */
[----:B------:R-:W-:-:S04]  /*61f0*/  FADD.FTZ R51, R51, 1 ;  /* 0x3f80000033337421 */ /* 0x000fc80000010000 */
[----:B------:R-:W0:Y:S08]  /*6200*/  MUFU.EX2 R45, R45 ;  /* 0x0000002d002d7308 */ /* 0x000e300000000800 */
[----:B------:R-:W1:Y:S08]  /*6210*/  MUFU.RCP R44, R44 ;  /* 0x0000002c002c7308 */ /* 0x000e700000001000 */
[----:B------:R-:W3:Y:S01]  /*6220*/  MUFU.RCP R51, R51 ;  /* 0x0000003300337308 */ /* 0x000ee20000001000 */
[----:B------:R-:W-:Y:S01]  /*6230*/  FMUL.FTZ R78, R33, R78 ;  /* 0x0000004e214e7220 */ /* 0x000fe20000410000 */
[----:B0-----:R-:W-:-:S03]  /*6240*/  FADD.FTZ R45, R45, 1 ;  /* 0x3f8000002d2d7421 */ /* 0x001fc60000010000 */
[----:B------:R-:W-:Y:S01]  /*6250*/  FFMA.FTZ R149, R48, R78, R55 ;  /* 0x0000004e30957223 */ /* 0x000fe20000010037 */
[----:B-1----:R-:W-:Y:S01]  /*6260*/  FMUL.FTZ R151, R151, R44 ;  /* 0x0000002c97977220 */ /* 0x002fe20000410000 */
[----:B------:R-:W-:Y:S01]  /*6270*/  SHF.L.U32 R44, R79, 0x10, RZ ;  /* 0x000000104f2c7819 */ /* 0x000fe200000006ff */
[----:B------:R-:W0:Y:S04]  /*6280*/  MUFU.RCP R45, R45 ;  /* 0x0000002d002d7308 */ /* 0x000e280000001000 */
[----:B------:R-:W-:Y:S01]  /*6290*/  FADD.FTZ R44, -R46, R44 ;  /* 0x0000002c2e2c7221 */ /* 0x000fe20000010100 */
[----:B---3--:R-:W-:Y:S01]  /*62a0*/  FMUL.FTZ R153, R153, R51 ;  /* 0x0000003399997220 */ /* 0x008fe20000410000 */
[----:B------:R-:W-:Y:S02]  /*62b0*/  FMUL.FTZ R51, R149, -1.4426950216293334961 ;  /* 0xbfb8aa3b95337820 */ /* 0x000fe40000410000 */
[----:B------:R-:W-:Y:S01]  /*62c0*/  FMUL.FTZ R44, R33, R44 ;  /* 0x0000002c212c7220 */ /* 0x000fe20000410000 */
[----:B------:R-:W-:Y:S01]  /*62d0*/  FFMA.FTZ R148, R119, R147, R0 ;  /* 0x0000009377947223 */ /* 0x000fe20000010000 */
[----:B------:R-:W-:-:S02]  /*62e0*/  FMUL.FTZ R152, R152, R52 ;  /* 0x0000003498987220 */ /* 0x000fc40000410000 */
[----:B------:R-:W-:Y:S01]  /*62f0*/  FFMA.FTZ R147, R49, R44, R50 ;  /* 0x0000002c31937223 */ /* 0x000fe20000010032 */
[----:B------:R-:W1:Y:S01]  /*6300*/  MUFU.EX2 R51, R51 ;  /* 0x0000003300337308 */ /* 0x000e620000000800 */
[----:B------:R-:W-:Y:S02]  /*6310*/  FMUL.FTZ R52, R148, -1.4426950216293334961 ;  /* 0xbfb8aa3b94347820 */ /* 0x000fe40000410000 */
[----:B------:R-:W-:Y:S01]  /*6320*/  FMUL.FTZ R44, R147, -1.4426950216293334961 ;  /* 0xbfb8aa3b932c7820 */ /* 0x000fe20000410000 */
[----:B------:R-:W-:-:S04]  /*6330*/  FFMA.FTZ R36, R118, R36, R47 ;  /* 0x0000002476247223 */ /* 0x000fc8000001002f */
[----:B------:R-:W3:Y:S01]  /*6340*/  MUFU.EX2 R52, R52 ;  /* 0x0000003400347308 */ /* 0x000ee20000000800 */
[----:B0-----:R-:W-:Y:S01]  /*6350*/  FMUL.FTZ R150, R150, R45 ;  /* 0x0000002d96967220 */ /* 0x001fe20000410000 */
[----:B------:R-:W-:-:S06]  /*6360*/  FMUL.FTZ R45, R36, -1.4426950216293334961 ;  /* 0xbfb8aa3b242d7820 */ /* 0x000fcc0000410000 */
[----:B------:R-:W0:Y:S01]  /*6370*/  MUFU.EX2 R44, R44 ;  /* 0x0000002c002c7308 */ /* 0x000e220000000800 */
[----:B-1----:R-:W-:-:S07]  /*6380*/  FADD.FTZ R51, R51, 1 ;  /* 0x3f80000033337421 */ /* 0x002fce0000010000 */
[----:B------:R-:W1:Y:S01]  /*6390*/  MUFU.EX2 R45, R45 ;  /* 0x0000002d002d7308 */ /* 0x000e620000000800 */
[----:B---3--:R-:W-:-:S07]  /*63a0*/  FADD.FTZ R52, R52, 1 ;  /* 0x3f80000034347421 */ /* 0x008fce0000010000 */
[----:B------:R-:W3:Y:S01]  /*63b0*/  MUFU.RCP R51, R51 ;  /* 0x0000003300337308 */ /* 0x000ee20000001000 */
[----:B0-----:R-:W-:-:S07]  /*63c0*/  FADD.FTZ R44, R44, 1 ;  /* 0x3f8000002c2c7421 */ /* 0x001fce0000010000 */
[----:B------:R-:W-:Y:S01]  /*63d0*/  MUFU.RCP R53, R52 ;  /* 0x0000003400357308 */ /* 0x000fe20000001000 */
[----:B-1----:R-:W-:-:S07]  /*63e0*/  FADD.FTZ R45, R45, 1 ;  /* 0x3f8000002d2d7421 */ /* 0x002fce0000010000 */
[----:B------:R0:W1:Y:S01]  /*63f0*/  MUFU.RCP R52, R44 ;  /* 0x0000002c00347308 */ /* 0x0000620000001000 */
[----:B---3--:R-:W-:Y:S01]  /*6400*/  FMUL.FTZ R149, R149, R51 ;  /* 0x0000003395957220 */ /* 0x008fe20000410000 */
[----:B0-----:R-:W-:-:S04]  /*6410*/  FMUL.FTZ R44, R33, R76 ;  /* 0x0000004c212c7220 */ /* 0x001fc80000410000 */
[----:B------:R-:W-:Y:S02]  /*6420*/  FFMA.FTZ R44, R48, R44, R55 ;  /* 0x0000002c302c7223 */ /* 0x000fe40000010037 */
[----:B------:R-:W0:Y:S02]  /*6430*/  MUFU.RCP R45, R45 ;  /* 0x0000002d002d7308 */ /* 0x000e240000001000 */
[----:B------:R-:W-:-:S06]  /*6440*/  FMUL.FTZ R51, R44, -1.4426950216293334961 ;  /* 0xbfb8aa3b2c337820 */ /* 0x000fcc0000410000 */
[----:B------:R-:W3:Y:S01]  /*6450*/  MUFU.EX2 R51, R51 ;  /* 0x0000003300337308 */ /* 0x000ee20000000800 */
[----:B-1----:R-:W-:Y:S01]  /*6460*/  FMUL.FTZ R147, R147, R52 ;  /* 0x0000003493937220 */ /* 0x002fe20000410000 */
[----:B------:R-:W-:-:S05]  /*6470*/  SHF.L.U32 R52, R77, 0x10, RZ ;  /* 0x000000104d347819 */ /* 0x000fca00000006ff */
[----:B------:R-:W-:Y:S01]  /*6480*/  FADD.FTZ R52, -R46, R52 ;  /* 0x000000342e347221 */ /* 0x000fe20000010100 */
[----:B0-----:R-:W-:Y:S01]  /*6490*/  FMUL.FTZ R36, R36, R45 ;  /* 0x0000002d24247220 */ /* 0x001fe20000410000 */
[----:B------:R-:W-:-:S04]  /*64a0*/  FADD.FTZ R45, R37, -R46 ;  /* 0x8000002e252d7221 */ /* 0x000fc80000010000 */
[----:B------:R-:W-:Y:S01]  /*64b0*/  FMUL.FTZ R45, R33, R45 ;  /* 0x0000002d212d7220 */ /* 0x000fe20000410000 */
[----:B---3--:R-:W-:Y:S01]  /*64c0*/  FADD.FTZ R37, R51, 1 ;  /* 0x3f80000033257421 */ /* 0x008fe20000010000 */
[----:B------:R-:W-:Y:S01]  /*64d0*/  SHF.L.U32 R51, R74, 0x10, RZ ;  /* 0x000000104a337819 */ /* 0x000fe200000006ff */
[----:B------:R-:W-:Y:S01]  /*64e0*/  FMUL.FTZ R74, R33, R52 ;  /* 0x00000034214a7220 */ /* 0x000fe20000410000 */
[----:B------:R-:W-:Y:S01]  /*64f0*/  FADD.FTZ R52, R38, -R46 ;  /* 0x8000002e26347221 */ /* 0x000fe20000010000 */
[----:B------:R-:W-:Y:S02]  /*6500*/  FFMA.FTZ R45, R119, R45, R0 ;  /* 0x0000002d772d7223 */ /* 0x000fe40000010000 */
[----:B------:R-:W-:Y:S01]  /*6510*/  FFMA.FTZ R74, R49, R74, R50 ;  /* 0x0000004a314a7223 */ /* 0x000fe20000010032 */
[----:B------:R-:W-:Y:S01]  /*6520*/  FMUL.FTZ R52, R33, R52 ;  /* 0x0000003421347220 */ /* 0x000fe20000410000 */
[----:B------:R-:W-:Y:S01]  /*6530*/  FMUL.FTZ R148, R148, R53 ;  /* 0x0000003594947220 */ /* 0x000fe20000410000 */
[----:B------:R-:W-:Y:S01]  /*6540*/  FMUL.FTZ R53, R45, -1.4426950216293334961 ;  /* 0xbfb8aa3b2d357820 */ /* 0x000fe20000410000 */
[----:B------:R-:W-:Y:S01]  /*6550*/  FMUL.FTZ R76, R74, -1.4426950216293334961 ;  /* 0xbfb8aa3b4a4c7820 */ /* 0x000fe20000410000 */
[----:B------:R-:W-:Y:S01]  /*6560*/  FFMA.FTZ R52, R118, R52, R47 ;  /* 0x0000003476347223 */ /* 0x000fe2000001002f */
[----:B------:R-:W0:Y:S01]  /*6570*/  MUFU.RCP R37, R37 ;  /* 0x0000002500257308 */ /* 0x000e220000001000 */
[----:B------:R-:W-:-:S07]  /*6580*/  FADD.FTZ R51, -R46, R51 ;  /* 0x000000332e337221 */ /* 0x000fce0000010100 */
[----:B------:R1:W3:Y:S01]  /*6590*/  MUFU.EX2 R38, R53 ;  /* 0x0000003500267308 */ /* 0x0002e20000000800 */
[----:B------:R-:W-:Y:S01]  /*65a0*/  FMUL.FTZ R51, R33, R51 ;  /* 0x0000003321337220 */ /* 0x000fe20000410000 */
[----:B-1----:R-:W-:-:S06]  /*65b0*/  FMUL.FTZ R53, R52, -1.4426950216293334961 ;  /* 0xbfb8aa3b34357820 */ /* 0x002fcc0000410000 */
[----:B------:R-:W1:Y:S01]  /*65c0*/  MUFU.EX2 R76, R76 ;  /* 0x0000004c004c7308 */ /* 0x000e620000000800 */
[----:B------:R-:W-:-:S07]  /*65d0*/  FFMA.FTZ R51, R48, R51, R55 ;  /* 0x0000003330337223 */ /* 0x000fce0000010037 */
[----:B------:R-:W4:Y:S01]  /*65e0*/  MUFU.EX2 R53, R53 ;  /* 0x0000003500357308 */ /* 0x000f220000000800 */
[----:B0-----:R-:W-:Y:S01]  /*65f0*/  FMUL.FTZ R37, R44, R37 ;  /* 0x000000252c257220 */ /* 0x001fe20000410000 */
[----:B------:R-:W-:Y:S01]  /*6600*/  FMUL.FTZ R44, R51, -1.4426950216293334961 ;  /* 0xbfb8aa3b332c7820 */ /* 0x000fe20000410000 */
[----:B---3--:R-:W-:Y:S01]  /*6610*/  FADD.FTZ R38, R38, 1 ;  /* 0x3f80000026267421 */ /* 0x008fe20000010000 */
[----:B-1----:R-:W-:-:S04]  /*6620*/  FADD.FTZ R76, R76, 1 ;  /* 0x3f8000004c4c7421 */ /* 0x002fc80000010000 */
[----:B------:R-:W0:Y:S01]  /*6630*/  MUFU.EX2 R44, R44 ;  /* 0x0000002c002c7308 */ /* 0x000e220000000800 */
[----:B----4-:R-:W-:-:S07]  /*6640*/  FADD.FTZ R53, R53, 1 ;  /* 0x3f80000035357421 */ /* 0x010fce0000010000 */
[----:B------:R1:W-:Y:S02]  /*6650*/  MUFU.RCP R77, R76 ;  /* 0x0000004c004d7308 */ /* 0x0003e40000001000 */
[----:B-1----:R-:W-:-:S06]  /*6660*/  FADD.FTZ R76, R39, -R46 ;  /* 0x8000002e274c7221 */ /* 0x002fcc0000010000 */
[----:B------:R1:W-:Y:S02]  /*6670*/  MUFU.RCP R39, R53 ;  /* 0x0000003500277308 */ /* 0x0003e40000001000 */
[----:B-1----:R-:W-:-:S06]  /*6680*/  FMUL.FTZ R53, R33, R76 ;  /* 0x0000004c21357220 */ /* 0x002fcc0000410000 */
[----:B------:R-:W1:Y:S01]  /*6690*/  MUFU.RCP R38, R38 ;  /* 0x0000002600267308 */ /* 0x000e620000001000 */
[----:B------:R-:W-:Y:S01]  /*66a0*/  FFMA.FTZ R53, R119, R53, R0 ;  /* 0x0000003577357223 */ /* 0x000fe20000010000 */
[----:B0-----:R-:W-:-:S03]  /*66b0*/  FADD.FTZ R44, R44, 1 ;  /* 0x3f8000002c2c7421 */ /* 0x001fc60000010000 */
[----:B------:R-:W-:-:S03]  /*66c0*/  FMUL.FTZ R76, R53, -1.4426950216293334961 ;  /* 0xbfb8aa3b354c7820 */ /* 0x000fc60000410000 */
[----:B------:R-:W0:Y:S08]  /*66d0*/  MUFU.RCP R44, R44 ;  /* 0x0000002c002c7308 */ /* 0x000e300000001000 */
[----:B------:R-:W3:Y:S01]  /*66e0*/  MUFU.EX2 R76, R76 ;  /* 0x0000004c004c7308 */ /* 0x000ee20000000800 */
[----:B-1----:R-:W-:Y:S01]  /*66f0*/  FMUL.FTZ R38, R45, R38 ;  /* 0x000000262d267220 */ /* 0x002fe20000410000 */
[----:B------:R-:W-:Y:S01]  /*6700*/  FMUL.FTZ R45, R74, R77 ;  /* 0x0000004d4a2d7220 */ /* 0x000fe20000410000 */
[----:B------:R-:W-:Y:S01]  /*6710*/  FMUL.FTZ R74, R33, R75 ;  /* 0x0000004b214a7220 */ /* 0x000fe20000410000 */
[----:B------:R-:W-:Y:S01]  /*6720*/  FMUL.FTZ R39, R52, R39 ;  /* 0x0000002734277220 */ /* 0x000fe20000410000 */
[----:B------:R-:W-:-:S02]  /*6730*/  SHF.L.U32 R52, R72, 0x10, RZ ;  /* 0x0000001048347819 */ /* 0x000fc400000006ff */
[----:B------:R-:W-:-:S03]  /*6740*/  FFMA.FTZ R74, R49, R74, R50 ;  /* 0x0000004a314a7223 */ /* 0x000fc60000010032 */
[----:B------:R-:W-:Y:S01]  /*6750*/  FADD.FTZ R52, -R46, R52 ;  /* 0x000000342e347221 */ /* 0x000fe20000010100 */
[----:B------:R-:W-:Y:S01]  /*6760*/  FMUL.FTZ R75, R74, -1.4426950216293334961 ;  /* 0xbfb8aa3b4a4b7820 */ /* 0x000fe20000410000 */
[----:B0-----:R-:W-:Y:S01]  /*6770*/  FMUL.FTZ R44, R51, R44 ;  /* 0x0000002c332c7220 */ /* 0x001fe20000410000 */
[----:B------:R-:W-:Y:S01]  /*6780*/  FADD.FTZ R51, R40, -R46 ;  /* 0x8000002e28337221 */ /* 0x000fe20000010000 */
[----:B------:R-:W-:Y:S01]  /*6790*/  FMUL.FTZ R52, R33, R52 ;  /* 0x0000003421347220 */ /* 0x000fe20000410000 */
[----:B---3--:R-:W-:Y:S02]  /*67a0*/  FADD.FTZ R76, R76, 1 ;  /* 0x3f8000004c4c7421 */ /* 0x008fe40000010000 */
[----:B------:R-:W-:Y:S01]  /*67b0*/  MUFU.EX2 R75, R75 ;  /* 0x0000004b004b7308 */ /* 0x000fe20000000800 */
[----:B------:R-:W-:-:S07]  /*67c0*/  FFMA.FTZ R52, R48, R52, R55 ;  /* 0x0000003430347223 */ /* 0x000fce0000010037 */
[----:B------:R-:W0:Y:S01]  /*67d0*/  MUFU.RCP R40, R76 ;  /* 0x0000004c00287308 */ /* 0x000e220000001000 */
[----:B------:R-:W-:Y:S01]  /*67e0*/  FMUL.FTZ R72, R52, -1.4426950216293334961 ;  /* 0xbfb8aa3b34487820 */ /* 0x000fe20000410000 */
[----:B------:R-:W-:-:S06]  /*67f0*/  FFMA.FTZ R41, R119, R41, R0 ;  /* 0x0000002977297223 */ /* 0x000fcc0000010000 */
[----:B------:R-:W1:Y:S01]  /*6800*/  MUFU.EX2 R72, R72 ;  /* 0x0000004800487308 */ /* 0x000e620000000800 */
[----:B------:R-:W-:Y:S01]  /*6810*/  FMUL.FTZ R77, R41, -1.4426950216293334961 ;  /* 0xbfb8aa3b294d7820 */ /* 0x000fe20000410000 */
[----:B0-----:R-:W-:Y:S01]  /*6820*/  FMUL.FTZ R40, R53, R40 ;  /* 0x0000002835287220 */ /* 0x001fe20000410000 */
[----:B------:R-:W-:-:S05]  /*6830*/  FADD.FTZ R53, R75, 1 ;  /* 0x3f8000004b357421 */ /* 0x000fca0000010000 */
[----:B------:R-:W0:Y:S08]  /*6840*/  MUFU.EX2 R77, R77 ;  /* 0x0000004d004d7308 */ /* 0x000e300000000800 */
[----:B------:R-:W3:Y:S01]  /*6850*/  MUFU.RCP R53, R53 ;  /* 0x0000003500357308 */ /* 0x000ee20000001000 */
[----:B-1----:R-:W-:-:S07]  /*6860*/  FADD.FTZ R72, R72, 1 ;  /* 0x3f80000048487421 */ /* 0x002fce0000010000 */
[----:B------:R1:W-:Y:S02]  /*6870*/  MUFU.RCP R75, R72 ;  /* 0x00000048004b7308 */ /* 0x0003e40000001000 */
[----:B-1----:R-:W-:Y:S01]  /*6880*/  FMUL.FTZ R72, R33, R73 ;  /* 0x0000004921487220 */ /* 0x002fe20000410000 */
[----:B0-----:R-:W-:-:S03]  /*6890*/  FADD.FTZ R73, R77, 1 ;  /* 0x3f8000004d497421 */ /* 0x001fc60000010000 */
[----:B------:R-:W-:Y:S01]  /*68a0*/  FFMA.FTZ R72, R49, R72, R50 ;  /* 0x0000004831487223 */ /* 0x000fe20000010032 */
[----:B---3--:R-:W-:-:S03]  /*68b0*/  FMUL.FTZ R53, R74, R53 ;  /* 0x000000354a357220 */ /* 0x008fc60000410000 */
[----:B------:R-:W-:Y:S01]  /*68c0*/  FMUL.FTZ R74, R72, -1.4426950216293334961 ;  /* 0xbfb8aa3b484a7820 */ /* 0x000fe20000410000 */
[----:B------:R-:W0:Y:S01]  /*68d0*/  MUFU.RCP R73, R73 ;  /* 0x0000004900497308 */ /* 0x000e220000001000 */
[----:B------:R-:W-:-:S07]  /*68e0*/  FMUL.FTZ R51, R33, R51 ;  /* 0x0000003321337220 */ /* 0x000fce0000410000 */
[----:B------:R-:W1:Y:S01]  /*68f0*/  MUFU.EX2 R74, R74 ;  /* 0x0000004a004a7308 */ /* 0x000e620000000800 */
[----:B------:R-:W-:-:S04]  /*6900*/  FFMA.FTZ R51, R118, R51, R47 ;  /* 0x0000003376337223 */ /* 0x000fc8000001002f */
[----:B------:R-:W-:Y:S01]  /*6910*/  FMUL.FTZ R76, R51, -1.4426950216293334961 ;  /* 0xbfb8aa3b334c7820 */ /* 0x000fe20000410000 */
[----:B0-----:R-:W-:Y:S01]  /*6920*/  FMUL.FTZ R41, R41, R73 ;  /* 0x0000004929297220 */ /* 0x001fe20000410000 */
[----:B------:R-:W-:-:S04]  /*6930*/  SHF.L.U32 R73, R70, 0x10, RZ ;  /* 0x0000001046497819 */ /* 0x000fc800000006ff */
[----:B------:R-:W0:Y:S01]  /*6940*/  MUFU.EX2 R76, R76 ;  /* 0x0000004c004c7308 */ /* 0x000e220000000800 */
[----:B------:R-:W-:Y:S01]  /*6950*/  FADD.FTZ R73, -R46, R73 ;  /* 0x000000492e497221 */ /* 0x000fe20000010100 */
[----:B-1----:R-:W-:Y:S01]  /*6960*/  FADD.FTZ R70, R74, 1 ;  /* 0x3f8000004a467421 */ /* 0x002fe20000010000 */
[----:B------:R-:W-:Y:S01]  /*6970*/  FFMA.FTZ R74, R118, R42, R47 ;  /* 0x0000002a764a7223 */ /* 0x000fe2000001002f */
[----:B------:R-:W-:-:S04]  /*6980*/  FMUL.FTZ R52, R52, R75 ;  /* 0x0000004b34347220 */ /* 0x000fc80000410000 */
[----:B------:R1:W3:Y:S01]  /*6990*/  MUFU.RCP R42, R70 ;  /* 0x00000046002a7308 */ /* 0x0002e20000001000 */
[----:B------:R-:W-:Y:S01]  /*69a0*/  FMUL.FTZ R75, R74, -1.4426950216293334961 ;  /* 0xbfb8aa3b4a4b7820 */ /* 0x000fe20000410000 */
[----:B-1----:R-:W-:Y:S01]  /*69b0*/  SHF.L.U32 R70, R71, 0x10, RZ ;  /* 0x0000001047467819 */ /* 0x002fe200000006ff */
[----:B------:R-:W-:Y:S01]  /*69c0*/  FMUL.FTZ R71, R33, R73 ;  /* 0x0000004921477220 */ /* 0x000fe20000410000 */
[----:B------:R-:W-:-:S04]  /*69d0*/  FADD.FTZ R73, R43, -R46 ;  /* 0x8000002e2b497221 */ /* 0x000fc80000010000 */
[----:B------:R1:W4:Y:S01]  /*69e0*/  MUFU.EX2 R43, R75 ;  /* 0x0000004b002b7308 */ /* 0x0003220000000800 */
[----:B------:R-:W-:Y:S01]  /*69f0*/  FADD.FTZ R70, -R46, R70 ;  /* 0x000000462e467221 */ /* 0x000fe20000010100 */
[----:B------:R-:W-:-:S03]  /*6a00*/  FMUL.FTZ R73, R33, R73 ;  /* 0x0000004921497220 */ /* 0x000fc60000410000 */
[----:B------:R-:W-:Y:S01]  /*6a10*/  FMUL.FTZ R70, R33, R70 ;  /* 0x0000004621467220 */ /* 0x000fe20000410000 */
[----:B------:R-:W-:Y:S01]  /*6a20*/  FFMA.FTZ R73, R119, R73, R0 ;  /* 0x0000004977497223 */ /* 0x000fe20000010000 */
[----:B0-----:R-:W-:Y:S02]  /*6a30*/  FADD.FTZ R76, R76, 1 ;  /* 0x3f8000004c4c7421 */ /* 0x001fe40000010000 */
[----:B------:R-:W-:Y:S01]  /*6a40*/  FFMA.FTZ R70, R49, R70, R50 ;  /* 0x0000004631467223 */ /* 0x000fe20000010032 */
[----:B-1----:R-:W-:Y:S01]  /*6a50*/  FMUL.FTZ R75, R73, -1.4426950216293334961 ;  /* 0xbfb8aa3b494b7820 */ /* 0x002fe20000410000 */
[----:B---3--:R-:W-:Y:S02]  /*6a60*/  FMUL.FTZ R42, R72, R42 ;  /* 0x0000002a482a7220 */ /* 0x008fe40000410000 */
[----:B------:R-:W-:Y:S01]  /*6a70*/  FMUL.FTZ R72, R70, -1.4426950216293334961 ;  /* 0xbfb8aa3b46487820 */ /* 0x000fe20000410000 */
[----:B------:R-:W-:Y:S01]  /*6a80*/  MUFU.RCP R76, R76 ;  /* 0x0000004c004c7308 */ /* 0x000fe20000001000 */
[----:B----4-:R-:W-:-:S07]  /*6a90*/  FADD.FTZ R43, R43, 1 ;  /* 0x3f8000002b2b7421 */ /* 0x010fce0000010000 */
[----:B------:R-:W0:Y:S08]  /*6aa0*/  MUFU.EX2 R75, R75 ;  /* 0x0000004b004b7308 */ /* 0x000e300000000800 */
[----:B------:R-:W1:Y:S01]  /*6ab0*/  MUFU.EX2 R72, R72 ;  /* 0x0000004800487308 */ /* 0x000e620000000800 */
[----:B------:R-:W-:-:S07]  /*6ac0*/  FFMA.FTZ R71, R48, R71, R55 ;  /* 0x0000004730477223 */ /* 0x000fce0000010037 */
[----:B------:R-:W3:Y:S01]  /*6ad0*/  MUFU.RCP R43, R43 ;  /* 0x0000002b002b7308 */ /* 0x000ee20000001000 */
[----:B0-----:R-:W-:Y:S01]  /*6ae0*/  FADD.FTZ R75, R75, 1 ;  /* 0x3f8000004b4b7421 */ /* 0x001fe20000010000 */
[----:B------:R-:W-:Y:S01]  /*6af0*/  FMUL.FTZ R51, R51, R76 ;  /* 0x0000004c33337220 */ /* 0x000fe20000410000 */
[----:B------:R-:W-:-:S05]  /*6b00*/  FMUL.FTZ R76, R71, -1.4426950216293334961 ;  /* 0xbfb8aa3b474c7820 */ /* 0x000fca0000410000 */
[----:B------:R1:W-:Y:S02]  /*6b10*/  MUFU.RCP R77, R75 ;  /* 0x0000004b004d7308 */ /* 0x0003e40000001000 */
[----:B-1----:R-:W-:Y:S01]  /*6b20*/  FADD.FTZ R75, R72, 1 ;  /* 0x3f800000484b7421 */ /* 0x002fe20000010000 */
[----:B------:R-:W-:-:S05]  /*6b30*/  FFMA.FTZ R72, R118, R111, R47 ;  /* 0x0000006f76487223 */ /* 0x000fca000001002f */
[----:B------:R-:W0:Y:S01]  /*6b40*/  MUFU.EX2 R76, R76 ;  /* 0x0000004c004c7308 */ /* 0x000e220000000800 */
[----:B---3--:R-:W-:Y:S01]  /*6b50*/  FMUL.FTZ R43, R74, R43 ;  /* 0x0000002b4a2b7220 */ /* 0x008fe20000410000 */
[----:B------:R-:W-:Y:S01]  /*6b60*/  FMUL.FTZ R74, R72, -1.4426950216293334961 ;  /* 0xbfb8aa3b484a7820 */ /* 0x000fe20000410000 */
[----:B------:R-:W-:-:S05]  /*6b70*/  SHF.L.U32 R78, R68, 0x10, RZ ;  /* 0x00000010444e7819 */ /* 0x000fca00000006ff */
[----:B------:R-:W1:Y:S01]  /*6b80*/  MUFU.EX2 R74, R74 ;  /* 0x0000004a004a7308 */ /* 0x000e620000000800 */
[----:B------:R-:W-:Y:S01]  /*6b90*/  FADD.FTZ R78, -R46, R78 ;  /* 0x0000004e2e4e7221 */ /* 0x000fe20000010100 */
[----:B0-----:R-:W-:-:S03]  /*6ba0*/  FADD.FTZ R76, R76, 1 ;  /* 0x3f8000004c4c7421 */ /* 0x001fc60000010000 */
[----:B------:R-:W-:-:S03]  /*6bb0*/  FMUL.FTZ R78, R33, R78 ;  /* 0x0000004e214e7220 */ /* 0x000fc60000410000 */
[----:B------:R-:W0:Y:S01]  /*6bc0*/  MUFU.RCP R76, R76 ;  /* 0x0000004c004c7308 */ /* 0x000e220000001000 */
[----:B-1----:R-:W-:Y:S01]  /*6bd0*/  FADD.FTZ R80, R74, 1 ;  /* 0x3f8000004a507421 */ /* 0x002fe20000010000 */
[----:B------:R-:W-:-:S04]  /*6be0*/  FFMA.FTZ R74, R48, R78, R55 ;  /* 0x0000004e304a7223 */ /* 0x000fc80000010037 */
[----:B------:R-:W-:Y:S02]  /*6bf0*/  FMUL.FTZ R78, R74, -1.4426950216293334961 ;  /* 0xbfb8aa3b4a4e7820 */ /* 0x000fe40000410000 */
[----:B------:R-:W1:Y:S01]  /*6c00*/  MUFU.RCP R75, R75 ;  /* 0x0000004b004b7308 */ /* 0x000e620000001000 */
[----:B------:R-:W-:Y:S01]  /*6c10*/  FMUL.FTZ R69, R33, R69 ;  /* 0x0000004521457220 */ /* 0x000fe20000410000 */
[----:B------:R-:W-:Y:S01]  /*6c20*/  FMUL.FTZ R68, R73, R77 ;  /* 0x0000004d49447220 */ /* 0x000fe20000410000 */
[----:B------:R-:W-:-:S05]  /*6c30*/  FMUL.FTZ R73, R33, R122 ;  /* 0x0000007a21497220 */ /* 0x000fca0000410000 */
[----:B------:R-:W3:Y:S01]  /*6c40*/  MUFU.EX2 R78, R78 ;  /* 0x0000004e004e7308 */ /* 0x000ee20000000800 */
[----:B0-----:R-:W-:Y:S01]  /*6c50*/  FMUL.FTZ R71, R71, R76 ;  /* 0x0000004c47477220 */ /* 0x001fe20000410000 */
[----:B------:R-:W-:Y:S01]  /*6c60*/  FFMA.FTZ R76, R49, R69, R50 ;  /* 0x00000045314c7223 */ /* 0x000fe20000010032 */
[----:B------:R-:W-:-:S03]  /*6c70*/  FFMA.FTZ R73, R119, R73, R0 ;  /* 0x0000004977497223 */ /* 0x000fc60000010000 */
[----:B------:R-:W-:Y:S01]  /*6c80*/  FMUL.FTZ R77, R76, -1.4426950216293334961 ;  /* 0xbfb8aa3b4c4d7820 */ /* 0x000fe20000410000 */
[----:B------:R-:W-:Y:S01]  /*6c90*/  FMUL.FTZ R79, R73, -1.4426950216293334961 ;  /* 0xbfb8aa3b494f7820 */ /* 0x000fe20000410000 */
[----:B------:R-:W0:Y:S01]  /*6ca0*/  MUFU.RCP R80, R80 ;  /* 0x0000005000507308 */ /* 0x000e220000001000 */
[----:B-1----:R-:W-:Y:S01]  /*6cb0*/  FMUL.FTZ R70, R70, R75 ;  /* 0x0000004b46467220 */ /* 0x002fe20000410000 */
[----:B------:R-:W-:-:S06]  /*6cc0*/  FADD.FTZ R75, R123, -R46 ;  /* 0x8000002e7b4b7221 */ /* 0x000fcc0000010000 */
[----:B------:R-:W1:Y:S01]  /*6cd0*/  MUFU.EX2 R77, R77 ;  /* 0x0000004d004d7308 */ /* 0x000e620000000800 */
[----:B---3--:R-:W-:Y:S01]  /*6ce0*/  FADD.FTZ R78, R78, 1 ;  /* 0x3f8000004e4e7421 */ /* 0x008fe20000010000 */
[----:B------:R-:W-:-:S06]  /*6cf0*/  FMUL.FTZ R75, R33, R75 ;  /* 0x0000004b214b7220 */ /* 0x000fcc0000410000 */
[----:B------:R-:W3:Y:S01]  /*6d00*/  MUFU.EX2 R79, R79 ;  /* 0x0000004f004f7308 */ /* 0x000ee20000000800 */
[----:B------:R-:W-:Y:S01]  /*6d10*/  FFMA.FTZ R75, R118, R75, R47 ;  /* 0x0000004b764b7223 */ /* 0x000fe2000001002f */
[----:B0-----:R-:W-:-:S06]  /*6d20*/  FMUL.FTZ R69, R72, R80 ;  /* 0x0000005048457220 */ /* 0x001fcc0000410000 */
[----:B------:R-:W0:Y:S01]  /*6d30*/  MUFU.RCP R78, R78 ;  /* 0x0000004e004e7308 */ /* 0x000e220000001000 */
[----:B------:R-:W-:Y:S01]  /*6d40*/  FMUL.FTZ R80, R75, -1.4426950216293334961 ;  /* 0xbfb8aa3b4b507820 */ /* 0x000fe20000410000 */
[----:B-1----:R-:W-:Y:S01]  /*6d50*/  FADD.FTZ R77, R77, 1 ;  /* 0x3f8000004d4d7421 */ /* 0x002fe20000010000 */
[----:B------:R-:W-:-:S05]  /*6d60*/  FMUL.FTZ R66, R33, R66 ;  /* 0x0000004221427220 */ /* 0x000fca0000410000 */
[----:B------:R-:W1:Y:S01]  /*6d70*/  MUFU.EX2 R80, R80 ;  /* 0x0000005000507308 */ /* 0x000e620000000800 */
[----:B---3--:R-:W-:-:S07]  /*6d80*/  FADD.FTZ R72, R79, 1 ;  /* 0x3f8000004f487421 */ /* 0x008fce0000010000 */
[----:B------:R3:W-:Y:S01]  /*6d90*/  MUFU.RCP R79, R77 ;  /* 0x0000004d004f7308 */ /* 0x0007e20000001000 */
[----:B0-----:R-:W-:Y:S01]  /*6da0*/  FMUL.FTZ R74, R74, R78 ;  /* 0x0000004e4a4a7220 */ /* 0x001fe20000410000 */
[----:B---3--:R-:W-:-:S04]  /*6db0*/  FFMA.FTZ R77, R48, R66, R55 ;  /* 0x00000042304d7223 */ /* 0x008fc80000010037 */
[----:B------:R-:W-:Y:S01]  /*6dc0*/  FMUL.FTZ R78, R77, -1.4426950216293334961 ;  /* 0xbfb8aa3b4d4e7820 */ /* 0x000fe20000410000 */
[----:B-1----:R-:W-:-:S05]  /*6dd0*/  FADD.FTZ R80, R80, 1 ;  /* 0x3f80000050507421 */ /* 0x002fca0000010000 */
[----:B------:R-:W0:Y:S08]  /*6de0*/  MUFU.EX2 R78, R78 ;  /* 0x0000004e004e7308 */ /* 0x000e300000000800 */
[----:B------:R-:W1:Y:S08]  /*6df0*/  MUFU.RCP R72, R72 ;  /* 0x0000004800487308 */ /* 0x000e700000001000 */
[----:B------:R-:W3:Y:S01]  /*6e00*/  MUFU.RCP R66, R80 ;  /* 0x0000005000427308 */ /* 0x000ee20000001000 */
[----:B0-----:R-:W-:-:S07]  /*6e10*/  FADD.FTZ R78, R78, 1 ;  /* 0x3f8000004e4e7421 */ /* 0x001fce0000010000 */
[----:B------:R0:W4:Y:S01]  /*6e20*/  MUFU.RCP R80, R78 ;  /* 0x0000004e00507308 */ /* 0x0001220000001000 */
[----:B-1----:R-:W-:Y:S01]  /*6e30*/  FMUL.FTZ R72, R73, R72 ;  /* 0x0000004849487220 */ /* 0x002fe20000410000 */
[----:B------:R-:W-:Y:S01]  /*6e40*/  FMUL.FTZ R73, R76, R79 ;  /* 0x0000004f4c497220 */ /* 0x000fe20000410000 */
[----:B------:R-:W-:Y:S01]  /*6e50*/  SHF.L.U32 R76, R67, 0x10, RZ ;  /* 0x00000010434c7819 */ /* 0x000fe200000006ff */
[----:B------:R-:W-:Y:S01]  /*6e60*/  FMUL.FTZ R67, R33, R124 ;  /* 0x0000007c21437220 */ /* 0x000fe20000410000 */
[----:B---3--:R-:W-:Y:S01]  /*6e70*/  FMUL.FTZ R66, R75, R66 ;  /* 0x000000424b427220 */ /* 0x008fe20000410000 */
[----:B0-----:R-:W-:Y:S01]  /*6e80*/  FMUL.FTZ R78, R33, R125 ;  /* 0x0000007d214e7220 */ /* 0x001fe20000410000 */
[----:B------:R-:W-:Y:S01]  /*6e90*/  FADD.FTZ R75, -R46, R64 ;  /* 0x000000402e4b7221 */ /* 0x000fe20000010100 */
[----:B------:R-:W-:Y:S02]  /*6ea0*/  FFMA.FTZ R67, R119, R67, R0 ;  /* 0x0000004377437223 */ /* 0x000fe40000010000 */
[----:B------:R-:W-:Y:S01]  /*6eb0*/  FFMA.FTZ R78, R118, R78, R47 ;  /* 0x0000004e764e7223 */ /* 0x000fe2000001002f */
[----:B------:R-:W-:Y:S01]  /*6ec0*/  FMUL.FTZ R75, R33, R75 ;  /* 0x0000004b214b7220 */ /* 0x000fe20000410000 */
[----:B------:R-:W-:-:S02]  /*6ed0*/  FMUL.FTZ R82, R67, -1.4426950216293334961 ;  /* 0xbfb8aa3b43527820 */ /* 0x000fc40000410000 */
[----:B------:R-:W-:Y:S01]  /*6ee0*/  FMUL.FTZ R79, R78, -1.4426950216293334961 ;  /* 0xbfb8aa3b4e4f7820 */ /* 0x000fe20000410000 */
[----:B------:R-:W-:Y:S01]  /*6ef0*/  FFMA.FTZ R75, R48, R75, R55 ;  /* 0x0000004b304b7223 */ /* 0x000fe20000010037 */
[----:B----4-:R-:W-:Y:S02]  /*6f00*/  FMUL.FTZ R64, R77, R80 ;  /* 0x000000504d407220 */ /* 0x010fe40000410000 */
[----:B------:R-:W0:Y:S01]  /*6f10*/  MUFU.EX2 R82, R82 ;  /* 0x0000005200527308 */ /* 0x000e220000000800 */
[----:B------:R-:W-:Y:S01]  /*6f20*/  FMUL.FTZ R77, R75, -1.4426950216293334961 ;  /* 0xbfb8aa3b4b4d7820 */ /* 0x000fe20000410000 */
[----:B------:R-:W-:-:S06]  /*6f30*/  FADD.FTZ R76, -R46, R76 ;  /* 0x0000004c2e4c7221 */ /* 0x000fcc0000010100 */
[----:B------:R-:W1:Y:S01]  /*6f40*/  MUFU.EX2 R79, R79 ;  /* 0x0000004f004f7308 */ /* 0x000e620000000800 */
[----:B------:R-:W-:-:S07]  /*6f50*/  FMUL.FTZ R76, R33, R76 ;  /* 0x0000004c214c7220 */ /* 0x000fce0000410000 */
[----:B------:R-:W3:Y:S01]  /*6f60*/  MUFU.EX2 R77, R77 ;  /* 0x0000004d004d7308 */ /* 0x000ee20000000800 */
[----:B------:R-:W-:Y:S01]  /*6f70*/  FFMA.FTZ R76, R49, R76, R50 ;  /* 0x0000004c314c7223 */ /* 0x000fe20000010032 */
[----:B0-----:R-:W-:-:S03]  /*6f80*/  FADD.FTZ R80, R82, 1 ;  /* 0x3f80000052507421 */ /* 0x001fc60000010000 */
[----:B------:R-:W-:Y:S01]  /*6f90*/  FMUL.FTZ R81, R76, -1.4426950216293334961 ;  /* 0xbfb8aa3b4c517820 */ /* 0x000fe20000410000 */
[----:B-1----:R-:W-:Y:S02]  /*6fa0*/  FADD.FTZ R79, R79, 1 ;  /* 0x3f8000004f4f7421 */ /* 0x002fe40000010000 */
[----:B------:R-:W0:Y:S08]  /*6fb0*/  MUFU.RCP R80, R80 ;  /* 0x0000005000507308 */ /* 0x000e300000001000 */
[----:B------:R3:W-:Y:S02]  /*6fc0*/  MUFU.RCP R82, R79 ;  /* 0x0000004f00527308 */ /* 0x0007e40000001000 */
[----:B---3--:R-:W-:-:S06]  /*6fd0*/  FADD.FTZ R79, R77, 1 ;  /* 0x3f8000004d4f7421 */ /* 0x008fcc0000010000 */
[----:B------:R-:W1:Y:S08]  /*6fe0*/  MUFU.EX2 R81, R81 ;  /* 0x0000005100517308 */ /* 0x000e700000000800 */
[----:B------:R-:W3:Y:S01]  /*6ff0*/  MUFU.RCP R79, R79 ;  /* 0x0000004f004f7308 */ /* 0x000ee20000001000 */
[----:B------:R-:W-:Y:S01]  /*7000*/  FFMA.FTZ R77, R119, R126, R0 ;  /* 0x0000007e774d7223 */ /* 0x000fe20000010000 */
[----:B------:R-:W-:Y:S01]  /*7010*/  SHF.L.U32 R83, R65, 0x10, RZ ;  /* 0x0000001041537819 */ /* 0x000fe200000006ff */
[----:B0-----:R-:W-:-:S02]  /*7020*/  FMUL.FTZ R67, R67, R80 ;  /* 0x0000005043437220 */ /* 0x001fc40000410000 */
[----:B------:R-:W-:Y:S02]  /*7030*/  FMUL.FTZ R80, R77, -1.4426950216293334961 ;  /* 0xbfb8aa3b4d507820 */ /* 0x000fe40000410000 */
[----:B------:R-:W-:Y:S01]  /*7040*/  FADD.FTZ R83, -R46, R83 ;  /* 0x000000532e537221 */ /* 0x000fe20000010100 */
[----:B-1----:R-:W-:-:S03]  /*7050*/  FADD.FTZ R81, R81, 1 ;  /* 0x3f80000051517421 */ /* 0x002fc60000010000 */
[----:B------:R-:W0:Y:S01]  /*7060*/  MUFU.EX2 R80, R80 ;  /* 0x0000005000507308 */ /* 0x000e220000000800 */
[----:B---3--:R-:W-:Y:S01]  /*7070*/  FMUL.FTZ R75, R75, R79 ;  /* 0x0000004f4b4b7220 */ /* 0x008fe20000410000 */
[----:B------:R-:W-:-:S06]  /*7080*/  FMUL.FTZ R79, R33, R83 ;  /* 0x00000053214f7220 */ /* 0x000fcc0000410000 */
[----:B------:R-:W1:Y:S01]  /*7090*/  MUFU.RCP R81, R81 ;  /* 0x0000005100517308 */ /* 0x000e620000001000 */
[----:B------:R-:W-:-:S04]  /*70a0*/  FFMA.FTZ R79, R49, R79, R50 ;  /* 0x0000004f314f7223 */ /* 0x000fc80000010032 */
[----:B------:R-:W-:Y:S01]  /*70b0*/  FMUL.FTZ R83, R79, -1.4426950216293334961 ;  /* 0xbfb8aa3b4f537820 */ /* 0x000fe20000410000 */
[----:B------:R-:W-:Y:S01]  /*70c0*/  FMUL.FTZ R62, R33, R62 ;  /* 0x0000003e213e7220 */ /* 0x000fe20000410000 */
[----:B------:R-:W-:-:S04]  /*70d0*/  FMUL.FTZ R65, R78, R82 ;  /* 0x000000524e417220 */ /* 0x000fc80000410000 */
[----:B------:R-:W3:Y:S01]  /*70e0*/  MUFU.EX2 R83, R83 ;  /* 0x0000005300537308 */ /* 0x000ee20000000800 */
[----:B0-----:R-:W-:Y:S01]  /*70f0*/  FADD.FTZ R80, R80, 1 ;  /* 0x3f80000050507421 */ /* 0x001fe20000010000 */
[----:B------:R-:W-:Y:S01]  /*7100*/  FMUL.FTZ R78, R33, R127 ;  /* 0x0000007f214e7220 */ /* 0x000fe20000410000 */
[----:B-1----:R-:W-:Y:S01]  /*7110*/  FMUL.FTZ R76, R76, R81 ;  /* 0x000000514c4c7220 */ /* 0x002fe20000410000 */
[----:B------:R-:W-:Y:S02]  /*7120*/  FFMA.FTZ R81, R48, R62, R55 ;  /* 0x0000003e30517223 */ /* 0x000fe40000010037 */
[----:B------:R-:W-:Y:S02]  /*7130*/  FFMA.FTZ R78, R118, R78, R47 ;  /* 0x0000004e764e7223 */ /* 0x000fe4000001002f */
[----:B------:R0:W1:Y:S01]  /*7140*/  MUFU.RCP R85, R80 ;  /* 0x0000005000557308 */ /* 0x0000620000001000 */
[----:B------:R-:W-:Y:S01]  /*7150*/  FMUL.FTZ R82, R81, -1.4426950216293334961 ;  /* 0xbfb8aa3b51527820 */ /* 0x000fe20000410000 */
[----:B------:R-:W-:-:S06]  /*7160*/  FMUL.FTZ R84, R78, -1.4426950216293334961 ;  /* 0xbfb8aa3b4e547820 */ /* 0x000fcc0000410000 */
[----:B------:R-:W4:Y:S01]  /*7170*/  MUFU.EX2 R82, R82 ;  /* 0x0000005200527308 */ /* 0x000f220000000800 */
[----:B0-----:R-:W-:Y:S01]  /*7180*/  FADD.FTZ R80, R128, -R46 ;  /* 0x8000002e80507221 */ /* 0x001fe20000010000 */
[----:B---3--:R-:W-:-:S03]  /*7190*/  FADD.FTZ R83, R83, 1 ;  /* 0x3f80000053537421 */ /* 0x008fc60000010000 */
[----:B------:R-:W-:-:S03]  /*71a0*/  FMUL.FTZ R80, R33, R80 ;  /* 0x0000005021507220 */ /* 0x000fc60000410000 */
[----:B------:R-:W0:Y:S01]  /*71b0*/  MUFU.EX2 R84, R84 ;  /* 0x0000005400547308 */ /* 0x000e220000000800 */
[----:B------:R-:W-:Y:S01]  /*71c0*/  FFMA.FTZ R80, R119, R80, R0 ;  /* 0x0000005077507223 */ /* 0x000fe20000010000 */
[----:B-1----:R-:W-:-:S03]  /*71d0*/  FMUL.FTZ R62, R77, R85 ;  /* 0x000000554d3e7220 */ /* 0x002fc60000410000 */
[----:B------:R-:W-:-:S03]  /*71e0*/  FMUL.FTZ R85, R80, -1.4426950216293334961 ;  /* 0xbfb8aa3b50557820 */ /* 0x000fc60000410000 */
[----:B------:R-:W1:Y:S01]  /*71f0*/  MUFU.RCP R83, R83 ;  /* 0x0000005300537308 */ /* 0x000e620000001000 */
[----:B----4-:R-:W-:Y:S01]  /*7200*/  FADD.FTZ R82, R82, 1 ;  /* 0x3f80000052527421 */ /* 0x010fe20000010000 */
[----:B------:R-:W-:-:S06]  /*7210*/  FMUL.FTZ R63, R33, R63 ;  /* 0x0000003f213f7220 */ /* 0x000fcc0000410000 */
[----:B------:R-:W3:Y:S01]  /*7220*/  MUFU.EX2 R85, R85 ;  /* 0x0000005500557308 */ /* 0x000ee20000000800 */
[----:B0-----:R-:W-:-:S07]  /*7230*/  FADD.FTZ R77, R84, 1 ;  /* 0x3f800000544d7421 */ /* 0x001fce0000010000 */
[----:B------:R0:W-:Y:S01]  /*7240*/  MUFU.RCP R84, R82 ;  /* 0x0000005200547308 */ /* 0x0001e20000001000 */
[----:B-1----:R-:W-:Y:S01]  /*7250*/  FMUL.FTZ R79, R79, R83 ;  /* 0x000000534f4f7220 */ /* 0x002fe20000410000 */
[----:B0-----:R-:W-:-:S06]  /*7260*/  FFMA.FTZ R82, R49, R63, R50 ;  /* 0x0000003f31527223 */ /* 0x001fcc0000010032 */
[----:B------:R-:W0:Y:S01]  /*7270*/  MUFU.RCP R77, R77 ;  /* 0x0000004d004d7308 */ /* 0x000e220000001000 */
[----:B------:R-:W-:Y:S01]  /*7280*/  FMUL.FTZ R83, R82, -1.4426950216293334961 ;  /* 0xbfb8aa3b52537820 */ /* 0x000fe20000410000 */
[----:B---3--:R-:W-:-:S06]  /*7290*/  FADD.FTZ R85, R85, 1 ;  /* 0x3f80000055557421 */ /* 0x008fcc0000010000 */
[----:B------:R-:W1:Y:S08]  /*72a0*/  MUFU.EX2 R83, R83 ;  /* 0x0000005300537308 */ /* 0x000e700000000800 */
[----:B------:R-:W3:Y:S01]  /*72b0*/  MUFU.RCP R63, R85 ;  /* 0x00000055003f7308 */ /* 0x000ee20000001000 */
[----:B0-----:R-:W-:Y:S01]  /*72c0*/  FMUL.FTZ R77, R78, R77 ;  /* 0x0000004d4e4d7220 */ /* 0x001fe20000410000 */
[----:B------:R-:W-:Y:S01]  /*72d0*/  FMUL.FTZ R78, R81, R84 ;  /* 0x00000054514e7220 */ /* 0x000fe20000410000 */
[----:B------:R-:W-:Y:S01]  /*72e0*/  SHF.L.U32 R84, R60, 0x10, RZ ;  /* 0x000000103c547819 */ /* 0x000fe200000006ff */
[----:B------:R-:W-:Y:S01]  /*72f0*/  FADD.FTZ R81, R129, -R46 ;  /* 0x8000002e81517221 */ /* 0x000fe20000010000 */
[----:B-1----:R-:W-:-:S03]  /*7300*/  FADD.FTZ R60, R83, 1 ;  /* 0x3f800000533c7421 */ /* 0x002fc60000010000 */
[----:B------:R-:W-:Y:S01]  /*7310*/  FADD.FTZ R84, -R46, R84 ;  /* 0x000000542e547221 */ /* 0x000fe20000010100 */
[----:B------:R-:W-:Y:S02]  /*7320*/  FMUL.FTZ R81, R33, R81 ;  /* 0x0000005121517220 */ /* 0x000fe40000410000 */
[----:B------:R-:W0:Y:S01]  /*7330*/  MUFU.RCP R60, R60 ;  /* 0x0000003c003c7308 */ /* 0x000e220000001000 */
[----:B---3--:R-:W-:Y:S01]  /*7340*/  FMUL.FTZ R63, R80, R63 ;  /* 0x0000003f503f7220 */ /* 0x008fe20000410000 */
[----:B------:R-:W-:Y:S01]  /*7350*/  SHF.L.U32 R80, R61, 0x10, RZ ;  /* 0x000000103d507819 */ /* 0x000fe200000006ff */
[C---:B------:R-:W-:Y:S01]  /*7360*/  FMUL.FTZ R84, R33.reuse, R84 ;  /* 0x0000005421547220 */ /* 0x040fe20000410000 */
[----:B------:R-:W-:Y:S01]  /*7370*/  FFMA.FTZ R81, R118, R81, R47 ;  /* 0x0000005176517223 */ /* 0x000fe2000001002f */
[----:B------:R-:W-:Y:S02]  /*7380*/  FMUL.FTZ R83, R33, R130 ;  /* 0x0000008221537220 */ /* 0x000fe40000410000 */
[----:B------:R-:W-:Y:S01]  /*7390*/  FADD.FTZ R80, -R46, R80 ;  /* 0x000000502e507221 */ /* 0x000fe20000010100 */
[----:B------:R-:W-:Y:S01]  /*73a0*/  FFMA.FTZ R84, R48, R84, R55 ;  /* 0x0000005430547223 */ /* 0x000fe20000010037 */
[----:B------:R-:W-:Y:S01]  /*73b0*/  FMUL.FTZ R61, R81, -1.4426950216293334961 ;  /* 0xbfb8aa3b513d7820 */ /* 0x000fe20000410000 */
[----:B------:R-:W-:Y:S01]  /*73c0*/  FFMA.FTZ R83, R119, R83, R0 ;  /* 0x0000005377537223 */ /* 0x000fe20000010000 */
[----:B------:R-:W-:Y:S01]  /*73d0*/  FMUL.FTZ R80, R33, R80 ;  /* 0x0000005021507220 */ /* 0x000fe20000410000 */
[----:B------:R-:W-:-:S02]  /*73e0*/  FMUL.FTZ R86, R84, -1.4426950216293334961 ;  /* 0xbfb8aa3b54567820 */ /* 0x000fc40000410000 */
[----:B------:R-:W-:Y:S01]  /*73f0*/  FMUL.FTZ R85, R83, -1.4426950216293334961 ;  /* 0xbfb8aa3b53557820 */ /* 0x000fe20000410000 */
[----:B------:R-:W1:Y:S01]  /*7400*/  MUFU.EX2 R61, R61 ;  /* 0x0000003d003d7308 */ /* 0x000e620000000800 */
[----:B------:R-:W-:Y:S01]  /*7410*/  FFMA.FTZ R80, R49, R80, R50 ;  /* 0x0000005031507223 */ /* 0x000fe20000010032 */
[----:B0-----:R-:W-:-:S03]  /*7420*/  FMUL.FTZ R60, R82, R60 ;  /* 0x0000003c523c7220 */ /* 0x001fc60000410000 */
[----:B------:R-:W-:-:S03]  /*7430*/  FMUL.FTZ R82, R80, -1.4426950216293334961 ;  /* 0xbfb8aa3b50527820 */ /* 0x000fc60000410000 */
[----:B------:R-:W0:Y:S08]  /*7440*/  MUFU.EX2 R86, R86 ;  /* 0x0000005600567308 */ /* 0x000e300000000800 */
[----:B------:R-:W3:Y:S01]  /*7450*/  MUFU.EX2 R85, R85 ;  /* 0x0000005500557308 */ /* 0x000ee20000000800 */
[----:B-1----:R-:W-:-:S07]  /*7460*/  FADD.FTZ R61, R61, 1 ;  /* 0x3f8000003d3d7421 */ /* 0x002fce0000010000 */
[----:B------:R-:W1:Y:S01]  /*7470*/  MUFU.EX2 R82, R82 ;  /* 0x0000005200527308 */ /* 0x000e620000000800 */
[----:B0-----:R-:W-:Y:S01]  /*7480*/  FADD.FTZ R86, R86, 1 ;  /* 0x3f80000056567421 */ /* 0x001fe20000010000 */
[----:B------:R-:W-:-:S04]  /*7490*/  FADD.FTZ R131, R131, -R46 ;  /* 0x8000002e83837221 */ /* 0x000fc80000010000 */
[----:B------:R-:W-:Y:S02]  /*74a0*/  FMUL.FTZ R131, R33, R131 ;  /* 0x0000008321837220 */ /* 0x000fe40000410000 */
[----:B------:R-:W0:Y:S01]  /*74b0*/  MUFU.RCP R61, R61 ;  /* 0x0000003d003d7308 */ /* 0x000e220000001000 */
[----:B---3--:R-:W-:-:S07]  /*74c0*/  FADD.FTZ R85, R85, 1 ;  /* 0x3f80000055557421 */ /* 0x008fce0000010000 */
[----:B------:R-:W3:Y:S01]  /*74d0*/  MUFU.RCP R87, R86 ;  /* 0x0000005600577308 */ /* 0x000ee20000001000 */
[----:B------:R-:W-:-:S07]  /*74e0*/  SHF.L.U32 R89, R58, 0x10, RZ ;  /* 0x000000103a597819 */ /* 0x000fce00000006ff */
[----:B------:R1:W4:Y:S02]  /*74f0*/  MUFU.RCP R88, R85 ;  /* 0x0000005500587308 */ /* 0x0003240000001000 */
[----:B-1----:R-:W-:Y:S01]  /*7500*/  FADD.FTZ R85, R82, 1 ;  /* 0x3f80000052557421 */ /* 0x002fe20000010000 */
[----:B------:R-:W-:-:S04]  /*7510*/  FFMA.FTZ R82, R118, R131, R47 ;  /* 0x0000008376527223 */ /* 0x000fc8000001002f */
[----:B------:R-:W-:Y:S01]  /*7520*/  FMUL.FTZ R86, R82, -1.4426950216293334961 ;  /* 0xbfb8aa3b52567820 */ /* 0x000fe20000410000 */
[----:B------:R-:W-:Y:S01]  /*7530*/  FADD.FTZ R89, -R46, R89 ;  /* 0x000000592e597221 */ /* 0x000fe20000010100 */
[----:B0-----:R-:W-:Y:S01]  /*7540*/  FMUL.FTZ R61, R81, R61 ;  /* 0x0000003d513d7220 */ /* 0x001fe20000410000 */
[----:B---3--:R-:W-:-:S03]  /*7550*/  FMUL.FTZ R81, R84, R87 ;  /* 0x0000005754517220 */ /* 0x008fc60000410000 */
[----:B------:R-:W0:Y:S01]  /*7560*/  MUFU.EX2 R86, R86 ;  /* 0x0000005600567308 */ /* 0x000e220000000800 */
[----:B------:R-:W-:Y:S01]  /*7570*/  FMUL.FTZ R84, R33, R89 ;  /* 0x0000005921547220 */ /* 0x000fe20000410000 */
[----:B------:R-:W-:-:S03]  /*7580*/  SHF.L.U32 R59, R59, 0x10, RZ ;  /* 0x000000103b3b7819 */ /* 0x000fc600000006ff */
[----:B------:R-:W-:Y:S01]  /*7590*/  FFMA.FTZ R84, R48, R84, R55 ;  /* 0x0000005430547223 */ /* 0x000fe20000010037 */
[----:B----4-:R-:W-:Y:S01]  /*75a0*/  FMUL.FTZ R58, R83, R88 ;  /* 0x00000058533a7220 */ /* 0x010fe20000410000 */
[----:B------:R-:W-:Y:S02]  /*75b0*/  FADD.FTZ R132, R132, -R46 ;  /* 0x8000002e84847221 */ /* 0x000fe40000010000 */
[----:B------:R-:W-:Y:S01]  /*75c0*/  FMUL.FTZ R88, R84, -1.4426950216293334961 ;  /* 0xbfb8aa3b54587820 */ /* 0x000fe20000410000 */
[----:B------:R-:W-:Y:S01]  /*75d0*/  FADD.FTZ R59, -R46, R59 ;  /* 0x0000003b2e3b7221 */ /* 0x000fe20000010100 */
[----:B------:R-:W-:-:S03]  /*75e0*/  FMUL.FTZ R83, R33, R132 ;  /* 0x0000008421537220 */ /* 0x000fc60000410000 */
[----:B------:R-:W-:Y:S01]  /*75f0*/  FMUL.FTZ R59, R33, R59 ;  /* 0x0000003b213b7220 */ /* 0x000fe20000410000 */
[----:B------:R-:W1:Y:S01]  /*7600*/  MUFU.EX2 R88, R88 ;  /* 0x0000005800587308 */ /* 0x000e620000000800 */
[----:B0-----:R-:W-:Y:S01]  /*7610*/  FADD.FTZ R86, R86, 1 ;  /* 0x3f80000056567421 */ /* 0x001fe20000010000 */
[----:B------:R-:W-:-:S06]  /*7620*/  FFMA.FTZ R83, R119, R83, R0 ;  /* 0x0000005377537223 */ /* 0x000fcc0000010000 */
[----:B------:R0:W-:Y:S01]  /*7630*/  MUFU.RCP R90, R86 ;  /* 0x00000056005a7308 */ /* 0x0001e20000001000 */
[----:B------:R-:W-:Y:S01]  /*7640*/  FMUL.FTZ R89, R83, -1.4426950216293334961 ;  /* 0xbfb8aa3b53597820 */ /* 0x000fe20000410000 */
[----:B0-----:R-:W-:-:S06]  /*7650*/  FFMA.FTZ R86, R49, R59, R50 ;  /* 0x0000003b31567223 */ /* 0x001fcc0000010032 */
[----:B------:R-:W0:Y:S01]  /*7660*/  MUFU.RCP R85, R85 ;  /* 0x0000005500557308 */ /* 0x000e220000001000 */
[----:B------:R-:W-:-:S07]  /*7670*/  FMUL.FTZ R87, R86, -1.4426950216293334961 ;  /* 0xbfb8aa3b56577820 */ /* 0x000fce0000410000 */
[----:B------:R-:W3:Y:S01]  /*7680*/  MUFU.EX2 R89, R89 ;  /* 0x0000005900597308 */ /* 0x000ee20000000800 */
[----:B-1----:R-:W-:-:S07]  /*7690*/  FADD.FTZ R88, R88, 1 ;  /* 0x3f80000058587421 */ /* 0x002fce0000010000 */
[----:B------:R-:W1:Y:S01]  /*76a0*/  MUFU.EX2 R87, R87 ;  /* 0x0000005700577308 */ /* 0x000e620000000800 */
[----:B0-----:R-:W-:Y:S01]  /*76b0*/  FMUL.FTZ R80, R80, R85 ;  /* 0x0000005550507220 */ /* 0x001fe20000410000 */
[----:B------:R-:W-:Y:S01]  /*76c0*/  FADD.FTZ R85, R133, -R46 ;  /* 0x8000002e85557221 */ /* 0x000fe20000010000 */
[----:B------:R-:W-:Y:S01]  /*76d0*/  SHF.L.U32 R56, R56, 0x10, RZ ;  /* 0x0000001038387819 */ /* 0x000fe200000006ff */
[----:B------:R-:W-:-:S04]  /*76e0*/  FMUL.FTZ R59, R82, R90 ;  /* 0x0000005a523b7220 */ /* 0x000fc80000410000 */
[----:B------:R-:W0:Y:S01]  /*76f0*/  MUFU.RCP R88, R88 ;  /* 0x0000005800587308 */ /* 0x000e220000001000 */
[----:B------:R-:W-:Y:S01]  /*7700*/  FMUL.FTZ R85, R33, R85 ;  /* 0x0000005521557220 */ /* 0x000fe20000410000 */
[----:B---3--:R-:W-:Y:S01]  /*7710*/  FADD.FTZ R82, R89, 1 ;  /* 0x3f80000059527421 */ /* 0x008fe20000010000 */
[----:B------:R-:W-:Y:S02]  /*7720*/  FADD.FTZ R56, -R46, R56 ;  /* 0x000000382e387221 */ /* 0x000fe40000010100 */
[----:B------:R-:W-:Y:S02]  /*7730*/  FFMA.FTZ R85, R118, R85, R47 ;  /* 0x0000005576557223 */ /* 0x000fe4000001002f */
[----:B------:R-:W-:Y:S01]  /*7740*/  FMUL.FTZ R56, R33, R56 ;  /* 0x0000003821387220 */ /* 0x000fe20000410000 */
[----:B-1----:R-:W-:Y:S01]  /*7750*/  FADD.FTZ R87, R87, 1 ;  /* 0x3f80000057577421 */ /* 0x002fe20000010000 */
[----:B------:R-:W1:Y:S01]  /*7760*/  MUFU.RCP R82, R82 ;  /* 0x0000005200527308 */ /* 0x000e620000001000 */
[----:B------:R-:W-:-:S07]  /*7770*/  FMUL.FTZ R90, R85, -1.4426950216293334961 ;  /* 0xbfb8aa3b555a7820 */ /* 0x000fce0000410000 */
[----:B------:R3:W4:Y:S01]  /*7780*/  MUFU.RCP R89, R87 ;  /* 0x0000005700597308 */ /* 0x0007220000001000 */
[----:B0-----:R-:W-:Y:S01]  /*7790*/  FMUL.FTZ R84, R84, R88 ;  /* 0x0000005854547220 */ /* 0x001fe20000410000 */
[----:B---3--:R-:W-:-:S06]  /*77a0*/  FFMA.FTZ R87, R48, R56, R55 ;  /* 0x0000003830577223 */ /* 0x008fcc0000010037 */
[----:B------:R-:W0:Y:S01]  /*77b0*/  MUFU.EX2 R90, R90 ;  /* 0x0000005a005a7308 */ /* 0x000e220000000800 */
[----:B------:R-:W-:Y:S01]  /*77c0*/  FMUL.FTZ R88, R87, -1.4426950216293334961 ;  /* 0xbfb8aa3b57587820 */ /* 0x000fe20000410000 */
[----:B-1----:R-:W-:-:S06]  /*77d0*/  FMUL.FTZ R82, R83, R82 ;  /* 0x0000005253527220 */ /* 0x002fcc0000410000 */
[----:B------:R-:W1:Y:S01]  /*77e0*/  MUFU.EX2 R88, R88 ;  /* 0x0000005800587308 */ /* 0x000e620000000800 */
[----:B----4-:R-:W-:Y:S01]  /*77f0*/  FMUL.FTZ R83, R86, R89 ;  /* 0x0000005956537220 */ /* 0x010fe20000410000 */
[----:B------:R-:W-:-:S04]  /*7800*/  FADD.FTZ R86, R134, -R46 ;  /* 0x8000002e86567221 */ /* 0x000fc80000010000 */
[----:B------:R-:W-:Y:S01]  /*7810*/  FMUL.FTZ R86, R33, R86 ;  /* 0x0000005621567220 */ /* 0x000fe20000410000 */
[----:B0-----:R-:W-:-:S03]  /*7820*/  FADD.FTZ R90, R90, 1 ;  /* 0x3f8000005a5a7421 */ /* 0x001fc60000010000 */
[----:B------:R-:W-:Y:S01]  /*7830*/  FFMA.FTZ R86, R119, R86, R0 ;  /* 0x0000005677567223 */ /* 0x000fe20000010000 */
[----:B------:R1:W0:Y:S01]  /*7840*/  MUFU.RCP R56, R90 ;  /* 0x0000005a00387308 */ /* 0x0002220000001000 */
[----:B------:R-:W-:Y:S02]  /*7850*/  SHF.L.U32 R57, R57, 0x10, RZ ;  /* 0x0000001039397819 */ /* 0x000fe400000006ff */
[----:B------:R-:W-:Y:S01]  /*7860*/  FMUL.FTZ R93, R86, -1.4426950216293334961 ;  /* 0xbfb8aa3b565d7820 */ /* 0x000fe20000410000 */
[----:B-1----:R-:W-:Y:S02]  /*7870*/  FADD.FTZ R90, R88, 1 ;  /* 0x3f800000585a7421 */ /* 0x002fe40000010000 */
[----:B------:R-:W-:-:S03]  /*7880*/  FADD.FTZ R88, -R46, R57 ;  /* 0x000000392e587221 */ /* 0x000fc60000010100 */
[----:B------:R-:W-:Y:S01]  /*7890*/  MUFU.EX2 R93, R93 ;  /* 0x0000005d005d7308 */ /* 0x000fe20000000800 */
[----:B------:R-:W-:Y:S01]  /*78a0*/  SHF.L.U32 R54, R54, 0x10, RZ ;  /* 0x0000001036367819 */ /* 0x000fe200000006ff */
[----:B------:R-:W-:Y:S01]  /*78b0*/  FADD.FTZ R135, R135, -R46 ;  /* 0x8000002e87877221 */ /* 0x000fe20000010000 */
[----:B------:R-:W-:-:S05]  /*78c0*/  FMUL.FTZ R88, R33, R88 ;  /* 0x0000005821587220 */ /* 0x000fca0000410000 */
[----:B------:R-:W1:Y:S01]  /*78d0*/  MUFU.RCP R90, R90 ;  /* 0x0000005a005a7308 */ /* 0x000e620000001000 */
[----:B------:R-:W-:Y:S01]  /*78e0*/  FFMA.FTZ R88, R49, R88, R50 ;  /* 0x0000005831587223 */ /* 0x000fe20000010032 */
[----:B0-----:R-:W-:Y:S01]  /*78f0*/  FMUL.FTZ R56, R85, R56 ;  /* 0x0000003855387220 */ /* 0x001fe20000410000 */
[C---:B------:R-:W-:Y:S01]  /*7900*/  FMUL.FTZ R57, R33.reuse, R135 ;  /* 0x0000008721397220 */ /* 0x040fe20000410000 */
[----:B------:R-:W-:Y:S01]  /*7910*/  FADD.FTZ R85, -R46, R54 ;  /* 0x000000362e557221 */ /* 0x000fe20000010100 */
[----:B------:R-:W-:Y:S02]  /*7920*/  FMUL.FTZ R91, R88, -1.4426950216293334961 ;  /* 0xbfb8aa3b585b7820 */ /* 0x000fe40000410000 */
[----:B------:R-:W-:Y:S01]  /*7930*/  FFMA.FTZ R57, R118, R57, R47 ;  /* 0x0000003976397223 */ /* 0x000fe2000001002f */
[----:B------:R-:W-:-:S03]  /*7940*/  FMUL.FTZ R85, R33, R85 ;  /* 0x0000005521557220 */ /* 0x000fc60000410000 */
[----:B------:R-:W-:Y:S01]  /*7950*/  FMUL.FTZ R89, R57, -1.4426950216293334961 ;  /* 0xbfb8aa3b39597820 */ /* 0x000fe20000410000 */
[----:B------:R-:W0:Y:S01]  /*7960*/  MUFU.EX2 R91, R91 ;  /* 0x0000005b005b7308 */ /* 0x000e220000000800 */
[----:B------:R-:W-:Y:S01]  /*7970*/  FFMA.FTZ R85, R48, R85, R55 ;  /* 0x0000005530557223 */ /* 0x000fe20000010037 */
[----:B-1----:R-:W-:Y:S01]  /*7980*/  FMUL.FTZ R54, R87, R90 ;  /* 0x0000005a57367220 */ /* 0x002fe20000410000 */
[----:B------:R-:W-:Y:S02]  /*7990*/  FADD.FTZ R90, R93, 1 ;  /* 0x3f8000005d5a7421 */ /* 0x000fe40000010000 */
[----:B------:R-:W-:-:S03]  /*79a0*/  FMUL.FTZ R92, R85, -1.4426950216293334961 ;  /* 0xbfb8aa3b555c7820 */ /* 0x000fc60000410000 */
[----:B------:R-:W1:Y:S01]  /*79b0*/  MUFU.EX2 R89, R89 ;  /* 0x0000005900597308 */ /* 0x000e620000000800 */
[----:B------:R-:W-:-:S07]  /*79c0*/  FADD.FTZ R136, R136, -R46 ;  /* 0x8000002e88887221 */ /* 0x000fce0000010000 */
[----:B------:R-:W3:Y:S01]  /*79d0*/  MUFU.RCP R90, R90 ;  /* 0x0000005a005a7308 */ /* 0x000ee20000001000 */
[----:B------:R-:W-:-:S07]  /*79e0*/  FMUL.FTZ R120, R33, R136 ;  /* 0x0000008821787220 */ /* 0x000fce0000410000 */
[----:B------:R-:W4:Y:S01]  /*79f0*/  MUFU.EX2 R92, R92 ;  /* 0x0000005c005c7308 */ /* 0x000f220000000800 */
[----:B0-----:R-:W-:Y:S01]  /*7a00*/  FADD.FTZ R87, R91, 1 ;  /* 0x3f8000005b577421 */ /* 0x001fe20000010000 */
[----:B------:R-:W-:Y:S01]  /*7a10*/  FFMA.FTZ R120, R119, R120, R0 ;  /* 0x0000007877787223 */ /* 0x000fe20000010000 */
[----:B-1----:R-:W-:-:S05]  /*7a20*/  FADD.FTZ R89, R89, 1 ;  /* 0x3f80000059597421 */ /* 0x002fca0000010000 */
[----:B------:R-:W0:Y:S01]  /*7a30*/  MUFU.RCP R87, R87 ;  /* 0x0000005700577308 */ /* 0x000e220000001000 */
[----:B---3--:R-:W-:Y:S01]  /*7a40*/  FMUL.FTZ R86, R86, R90 ;  /* 0x0000005a56567220 */ /* 0x008fe20000410000 */
[----:B------:R-:W-:-:S06]  /*7a50*/  FMUL.FTZ R90, R120, -1.4426950216293334961 ;  /* 0xbfb8aa3b785a7820 */ /* 0x000fcc0000410000 */
[----:B------:R4:W1:Y:S01]  /*7a60*/  MUFU.RCP R91, R89 ;  /* 0x00000059005b7308 */ /* 0x0008620000001000 */
[----:B------:R-:W-:Y:S01]  /*7a70*/  SHF.L.U32 R110, R110, 0x10, RZ ;  /* 0x000000106e6e7819 */ /* 0x000fe200000006ff */
[----:B----4-:R-:W-:-:S06]  /*7a80*/  FADD.FTZ R89, R92, 1 ;  /* 0x3f8000005c597421 */ /* 0x010fcc0000010000 */
[----:B------:R-:W3:Y:S01]  /*7a90*/  MUFU.EX2 R90, R90 ;  /* 0x0000005a005a7308 */ /* 0x000ee20000000800 */
[----:B------:R-:W-:-:S07]  /*7aa0*/  FADD.FTZ R110, -R46, R110 ;  /* 0x0000006e2e6e7221 */ /* 0x000fce0000010100 */
[----:B------:R-:W4:Y:S01]  /*7ab0*/  MUFU.RCP R89, R89 ;  /* 0x0000005900597308 */ /* 0x000f220000001000 */
[----:B0-----:R-:W-:Y:S01]  /*7ac0*/  FMUL.FTZ R87, R88, R87 ;  /* 0x0000005758577220 */ /* 0x001fe20000410000 */
[----:B------:R-:W-:Y:S01]  /*7ad0*/  SHF.L.U32 R88, R114, 0x10, RZ ;  /* 0x0000001072587819 */ /* 0x000fe200000006ff */
[----:B------:R-:W-:Y:S01]  /*7ae0*/  FMUL.FTZ R110, R33, R110 ;  /* 0x0000006e216e7220 */ /* 0x000fe20000410000 */
[----:B-1----:R-:W-:-:S03]  /*7af0*/  FMUL.FTZ R57, R57, R91 ;  /* 0x0000005b39397220 */ /* 0x002fc60000410000 */
[----:B------:R-:W-:Y:S01]  /*7b00*/  FADD.FTZ R88, -R46, R88 ;  /* 0x000000582e587221 */ /* 0x000fe20000010100 */
[----:B------:R-:W-:Y:S01]  /*7b10*/  FFMA.FTZ R121, R49, R110, R50 ;  /* 0x0000006e31797223 */ /* 0x000fe20000010032 */
[----:B---3--:R-:W-:Y:S02]  /*7b20*/  FADD.FTZ R90, R90, 1 ;  /* 0x3f8000005a5a7421 */ /* 0x008fe40000010000 */
[----:B------:R-:W-:Y:S02]  /*7b30*/  FMUL.FTZ R88, R33, R88 ;  /* 0x0000005821587220 */ /* 0x000fe40000410000 */
[----:B------:R0:W-:Y:S01]  /*7b40*/  MUFU.RCP R91, R90 ;  /* 0x0000005a005b7308 */ /* 0x0001e20000001000 */
[----:B----4-:R-:W-:Y:S01]  /*7b50*/  FMUL.FTZ R85, R85, R89 ;  /* 0x0000005955557220 */ /* 0x010fe20000410000 */
[----:B------:R-:W-:Y:S01]  /*7b60*/  FADD.FTZ R89, R138, -R46 ;  /* 0x8000002e8a597221 */ /* 0x000fe20000010000 */
[----:B------:R-:W-:Y:S01]  /*7b70*/  FFMA.FTZ R123, R48, R88, R55 ;  /* 0x00000058307b7223 */ /* 0x000fe20000010037 */
[----:B0-----:R-:W-:-:S02]  /*7b80*/  FMUL.FTZ R90, R121, -1.4426950216293334961 ;  /* 0xbfb8aa3b795a7820 */ /* 0x001fc40000410000 */
[----:B------:R-:W-:Y:S01]  /*7b90*/  FMUL.FTZ R89, R33, R89 ;  /* 0x0000005921597220 */ /* 0x000fe20000410000 */
[----:B------:R-:W-:-:S03]  /*7ba0*/  FMUL.FTZ R88, R123, -1.4426950216293334961 ;  /* 0xbfb8aa3b7b587820 */ /* 0x000fc60000410000 */
[----:B------:R-:W0:Y:S01]  /*7bb0*/  MUFU.EX2 R90, R90 ;  /* 0x0000005a005a7308 */ /* 0x000e220000000800 */
[----:B------:R-:W-:-:S04]  /*7bc0*/  FFMA.FTZ R89, R119, R89, R0 ;  /* 0x0000005977597223 */ /* 0x000fc80000010000 */
[----:B------:R-:W-:-:S03]  /*7bd0*/  FMUL.FTZ R93, R89, -1.4426950216293334961 ;  /* 0xbfb8aa3b595d7820 */ /* 0x000fc60000410000 */
[----:B------:R-:W1:Y:S08]  /*7be0*/  MUFU.EX2 R88, R88 ;  /* 0x0000005800587308 */ /* 0x000e700000000800 */
[----:B------:R-:W3:Y:S01]  /*7bf0*/  MUFU.EX2 R93, R93 ;  /* 0x0000005d005d7308 */ /* 0x000ee20000000800 */
[----:B0-----:R-:W-:Y:S01]  /*7c00*/  FADD.FTZ R90, R90, 1 ;  /* 0x3f8000005a5a7421 */ /* 0x001fe20000010000 */
[----:B------:R-:W-:-:S06]  /*7c10*/  FMUL.FTZ R120, R120, R91 ;  /* 0x0000005b78787220 */ /* 0x000fcc0000410000 */
[----:B------:R0:W-:Y:S01]  /*7c20*/  MUFU.RCP R91, R90 ;  /* 0x0000005a005b7308 */ /* 0x0001e20000001000 */
[----:B-1----:R-:W-:Y:S01]  /*7c30*/  FADD.FTZ R88, R88, 1 ;  /* 0x3f80000058587421 */ /* 0x002fe20000010000 */
[----:B0-----:R-:W-:-:S05]  /*7c40*/  SHF.L.U32 R90, R115, 0x10, RZ ;  /* 0x00000010735a7819 */ /* 0x001fca00000006ff */
[----:B------:R-:W-:Y:S02]  /*7c50*/  FADD.FTZ R94, -R46, R90 ;  /* 0x0000005a2e5e7221 */ /* 0x000fe40000010100 */
[----:B------:R3:W-:Y:S02]  /*7c60*/  MUFU.RCP R90, R88 ;  /* 0x00000058005a7308 */ /* 0x0007e40000001000 */
[----:B---3--:R-:W-:-:S06]  /*7c70*/  FADD.FTZ R88, R93, 1 ;  /* 0x3f8000005d587421 */ /* 0x008fcc0000010000 */
[----:B------:R-:W0:Y:S01]  /*7c80*/  MUFU.RCP R88, R88 ;  /* 0x0000005800587308 */ /* 0x000e220000001000 */
[--C-:B------:R-:W-:Y:S01]  /*7c90*/  FADD.FTZ R137, R137, -R46.reuse ;  /* 0x8000002e89897221 */ /* 0x100fe20000010000 */
[--C-:B------:R-:W-:Y:S01]  /*7ca0*/  FADD.FTZ R139, R139, -R46.reuse ;  /* 0x8000002e8b8b7221 */ /* 0x100fe20000010000 */
[--C-:B------:R-:W-:Y:S01]  /*7cb0*/  FADD.FTZ R141, R141, -R46.reuse ;  /* 0x8000002e8d8d7221 */ /* 0x100fe20000010000 */
[--C-:B------:R-:W-:Y:S01]  /*7cc0*/  FADD.FTZ R143, R143, -R46.reuse ;  /* 0x8000002e8f8f7221 */ /* 0x100fe20000010000 */
[--C-:B------:R-:W-:Y:S01]  /*7cd0*/  FADD.FTZ R145, R145, -R46.reuse ;  /* 0x8000002e91917221 */ /* 0x100fe20000010000 */
[C---:B------:R-:W-:Y:S01]  /*7ce0*/  FMUL.FTZ R122, R33.reuse, R137 ;  /* 0x00000089217a7220 */ /* 0x040fe20000410000 */
[C---:B------:R-:W-:Y:S01]  /*7cf0*/  FMUL.FTZ R125, R33.reuse, R139 ;  /* 0x0000008b217d7220 */ /* 0x040fe20000410000 */
[C---:B------:R-:W-:Y:S01]  /*7d00*/  FMUL.FTZ R128, R33.reuse, R141 ;  /* 0x0000008d21807220 */ /* 0x040fe20000410000 */
[C---:B------:R-:W-:Y:S01]  /*7d10*/  FMUL.FTZ R130, R33.reuse, R143 ;  /* 0x0000008f21827220 */ /* 0x040fe20000410000 */
[----:B------:R-:W-:Y:S01]  /*7d20*/  FMUL.FTZ R145, R33, R145 ;  /* 0x0000009121917220 */ /* 0x000fe20000410000 */
[----:B------:R-:W-:Y:S01]  /*7d30*/  FADD.FTZ R140, R140, -R46 ;  /* 0x8000002e8c8c7221 */ /* 0x000fe20000010000 */
[C-C-:B------:R-:W-:Y:S01]  /*7d40*/  FFMA.FTZ R122, R118.reuse, R122, R47.reuse ;  /* 0x0000007a767a7223 */ /* 0x140fe2000001002f */
[C-C-:B------:R-:W-:Y:S01]  /*7d50*/  FFMA.FTZ R125, R118.reuse, R125, R47.reuse ;  /* 0x0000007d767d7223 */ /* 0x140fe2000001002f */
[C-C-:B------:R-:W-:Y:S01]  /*7d60*/  FFMA.FTZ R128, R118.reuse, R128, R47.reuse ;  /* 0x0000008076807223 */ /* 0x140fe2000001002f */
[C-C-:B------:R-:W-:Y:S01]  /*7d70*/  FFMA.FTZ R130, R118.reuse, R130, R47.reuse ;  /* 0x0000008276827223 */ /* 0x140fe2000001002f */
[----:B------:R-:W-:Y:S01]  /*7d80*/  FFMA.FTZ R47, R118, R145, R47 ;  /* 0x00000091762f7223 */ /* 0x000fe2000001002f */
[----:B0-----:R-:W-:Y:S01]  /*7d90*/  FMUL.FTZ R118, R89, R88 ;  /* 0x0000005859767220 */ /* 0x001fe20000410000 */
[----:B------:R-:W-:Y:S01]  /*7da0*/  FMUL.FTZ R88, R33, R140 ;  /* 0x0000008c21587220 */ /* 0x000fe20000410000 */
[----:B------:R-:W-:-:S03]  /*7db0*/  FMUL.FTZ R123, R123, R90 ;  /* 0x0000005a7b7b7220 */ /* 0x000fc60000410000 */
[----:B------:R-:W-:-:S04]  /*7dc0*/  FFMA.FTZ R88, R119, R88, R0 ;  /* 0x0000005877587223 */ /* 0x000fc80000010000 */
[----:B------:R-:W-:-:S06]  /*7dd0*/  FMUL.FTZ R90, R88, -1.4426950216293334961 ;  /* 0xbfb8aa3b585a7820 */ /* 0x000fcc0000410000 */
[----:B------:R-:W0:Y:S01]  /*7de0*/  MUFU.EX2 R90, R90 ;  /* 0x0000005a005a7308 */ /* 0x000e220000000800 */
[----:B------:R-:W-:Y:S02]  /*7df0*/  SHF.L.U32 R126, R116, 0x10, RZ ;  /* 0x00000010747e7819 */ /* 0x000fe400000006ff */
[----:B------:R-:W-:Y:S02]  /*7e00*/  SHF.L.U32 R129, R106, 0x10, RZ ;  /* 0x000000106a817819 */ /* 0x000fe400000006ff */
[----:B------:R-:W-:Y:S02]  /*7e10*/  SHF.L.U32 R131, R104, 0x10, RZ ;  /* 0x0000001068837819 */ /* 0x000fe400000006ff */
[----:B--2---:R-:W-:Y:S01]  /*7e20*/  SHF.L.U32 R93, R105, 0x10, RZ ;  /* 0x00000010695d7819 */ /* 0x004fe200000006ff */
[----:B0-----:R-:W-:-:S06]  /*7e30*/  FADD.FTZ R90, R90, 1 ;  /* 0x3f8000005a5a7421 */ /* 0x001fcc0000010000 */
[----:B------:R-:W0:Y:S01]  /*7e40*/  MUFU.RCP R90, R90 ;  /* 0x0000005a005a7308 */ /* 0x000e220000001000 */
[C---:B------:R-:W-:Y:S01]  /*7e50*/  FADD.FTZ R126, -R46.reuse, R126 ;  /* 0x0000007e2e7e7221 */ /* 0x040fe20000010100 */
[C---:B------:R-:W-:Y:S01]  /*7e60*/  FADD.FTZ R129, -R46.reuse, R129 ;  /* 0x000000812e817221 */ /* 0x040fe20000010100 */
[C---:B------:R-:W-:Y:S01]  /*7e70*/  FADD.FTZ R131, -R46.reuse, R131 ;  /* 0x000000832e837221 */ /* 0x040fe20000010100 */
[----:B------:R-:W-:Y:S01]  /*7e80*/  FADD.FTZ R93, -R46, R93 ;  /* 0x0000005d2e5d7221 */ /* 0x000fe20000010100 */
[C---:B------:R-:W-:Y:S01]  /*7e90*/  FMUL.FTZ R126, R33.reuse, R126 ;  /* 0x0000007e217e7220 */ /* 0x040fe20000410000 */
[C---:B------:R-:W-:Y:S01]  /*7ea0*/  FMUL.FTZ R129, R33.reuse, R129 ;  /* 0x0000008121817220 */ /* 0x040fe20000410000 */
[C---:B------:R-:W-:Y:S01]  /*7eb0*/  FMUL.FTZ R131, R33.reuse, R131 ;  /* 0x0000008321837220 */ /* 0x040fe20000410000 */
[----:B------:R-:W-:Y:S01]  /*7ec0*/  FMUL.FTZ R93, R33, R93 ;  /* 0x0000005d215d7220 */ /* 0x000fe20000410000 */
[C-C-:B------:R-:W-:Y:S01]  /*7ed0*/  FFMA.FTZ R126, R48.reuse, R126, R55.reuse ;  /* 0x0000007e307e7223 */ /* 0x140fe20000010037 */
[C-C-:B------:R-:W-:Y:S01]  /*7ee0*/  FFMA.FTZ R129, R48.reuse, R129, R55.reuse ;  /* 0x0000008130817223 */ /* 0x140fe20000010037 */
[C-C-:B------:R-:W-:Y:S01]  /*7ef0*/  FFMA.FTZ R131, R48.reuse, R131, R55.reuse ;  /* 0x0000008330837223 */ /* 0x140fe20000010037 */
[----:B------:R-:W-:Y:S01]  /*7f00*/  STL [R1+0x158], R109 ;  /* 0x0001586d01007387 */ /* 0x000fe20000100800 */
[----:B------:R-:W-:-:S03]  /*7f10*/  FFMA.FTZ R48, R48, R93, R55 ;  /* 0x0000005d30307223 */ /* 0x000fc60000010037 */
[----:B------:R1:W-:Y:S01]  /*7f20*/  STL [R1+0x15c], R34 ;  /* 0x00015c2201007387 */ /* 0x0003e20000100800 */
[----:B0-----:R-:W-:Y:S01]  /*7f30*/  FMUL.FTZ R55, R88, R90 ;  /* 0x0000005a58377220 */ /* 0x001fe20000410000 */
[----:B------:R-:W-:Y:S02]  /*7f40*/  SHF.L.U32 R88, R113, 0x10, RZ ;  /* 0x0000001071587819 */ /* 0x000fe400000006ff */
[----:B------:R0:W-:Y:S04]  /*7f50*/  STL [R1+0x160], R108 ;  /* 0x0001606c01007387 */ /* 0x0001e80000100800 */
[----:B------:R-:W2:Y:S01]  /*7f60*/  LDL.LU R113, [R1+0x118] ;  /* 0x0001180001717983 */ /* 0x000ea20000300800 */
[----:B------:R-:W-:-:S04]  /*7f70*/  FMUL.FTZ R94, R33, R94 ;  /* 0x0000005e215e7220 */ /* 0x000fc80000410000 */
[----:B------:R-:W-:Y:S01]  /*7f80*/  FFMA.FTZ R124, R49, R94, R50 ;  /* 0x0000005e317c7223 */ /* 0x000fe20000010032 */
[----:B------:R-:W-:-:S06]  /*7f90*/  FMUL.FTZ R94, R47, -1.4426950216293334961 ;  /* 0xbfb8aa3b2f5e7820 */ /* 0x000fcc0000410000 */
[----:B------:R-:W3:Y:S02]  /*7fa0*/  MUFU.EX2 R94, R94 ;  /* 0x0000005e005e7308 */ /* 0x000ee40000000800 */
[----:B---3--:R-:W-:-:S06]  /*7fb0*/  FADD.FTZ R94, R94, 1 ;  /* 0x3f8000005e5e7421 */ /* 0x008fcc0000010000 */
[----:B------:R-:W-:Y:S01]  /*7fc0*/  MUFU.RCP R134, R94 ;  /* 0x0000005e00867308 */ /* 0x000fe20000001000 */
[----:B------:R-:W-:Y:S01]  /*7fd0*/  FMUL.FTZ R92, R122, -1.4426950216293334961 ;  /* 0xbfb8aa3b7a5c7820 */ /* 0x000fe20000410000 */
[----:B------:R-:W-:Y:S01]  /*7fe0*/  FMUL.FTZ R121, R121, R91 ;  /* 0x0000005b79797220 */ /* 0x000fe20000410000 */
[----:B------:R-:W-:-:S05]  /*7ff0*/  FMUL.FTZ R91, R124, -1.4426950216293334961 ;  /* 0xbfb8aa3b7c5b7820 */ /* 0x000fca0000410000 */
[----:B------:R-:W3:Y:S08]  /*8000*/  MUFU.EX2 R92, R92 ;  /* 0x0000005c005c7308 */ /* 0x000ef00000000800 */
[----:B------:R-:W4:Y:S01]  /*8010*/  MUFU.EX2 R91, R91 ;  /* 0x0000005b005b7308 */ /* 0x000f220000000800 */
[----:B---3--:R-:W-:-:S07]  /*8020*/  FADD.FTZ R92, R92, 1 ;  /* 0x3f8000005c5c7421 */ /* 0x008fce0000010000 */
[----:B------:R-:W3:Y:S01]  /*8030*/  MUFU.RCP R92, R92 ;  /* 0x0000005c005c7308 */ /* 0x000ee20000001000 */
[----:B----4-:R-:W-:Y:S01]  /*8040*/  FADD.FTZ R89, R91, 1 ;  /* 0x3f8000005b597421 */ /* 0x010fe20000010000 */
[----:B------:R-:W-:-:S06]  /*8050*/  SHF.L.U32 R127, R117, 0x10, RZ ;  /* 0x00000010757f7819 */ /* 0x000fcc00000006ff */
[----:B------:R-:W4:Y:S01]  /*8060*/  MUFU.RCP R89, R89 ;  /* 0x0000005900597308 */ /* 0x000f220000001000 */
[----:B------:R-:W-:-:S04]  /*8070*/  FADD.FTZ R127, -R46, R127 ;  /* 0x0000007f2e7f7221 */ /* 0x000fc80000010100 */
[----:B------:R-:W-:Y:S01]  /*8080*/  FMUL.FTZ R127, R33, R127 ;  /* 0x0000007f217f7220 */ /* 0x000fe20000410000 */
[----:B---3--:R-:W-:Y:S01]  /*8090*/  FMUL.FTZ R122, R122, R92 ;  /* 0x0000005c7a7a7220 */ /* 0x008fe20000410000 */
[----:B------:R-:W-:Y:S02]  /*80a0*/  FMUL.FTZ R92, R125, -1.4426950216293334961 ;  /* 0xbfb8aa3b7d5c7820 */ /* 0x000fe40000410000 */
[----:B------:R-:W-:-:S04]  /*80b0*/  FFMA.FTZ R127, R49, R127, R50 ;  /* 0x0000007f317f7223 */ /* 0x000fc80000010032 */
[----:B------:R-:W3:Y:S01]  /*80c0*/  MUFU.EX2 R92, R92 ;  /* 0x0000005c005c7308 */ /* 0x000ee20000000800 */
[----:B----4-:R-:W-:Y:S01]  /*80d0*/  FMUL.FTZ R124, R124, R89 ;  /* 0x000000597c7c7220 */ /* 0x010fe20000410000 */
[----:B------:R-:W-:Y:S01]  /*80e0*/  FMUL.FTZ R89, R127, -1.4426950216293334961 ;  /* 0xbfb8aa3b7f597820 */ /* 0x000fe20000410000 */
[----:B------:R-:W-:-:S05]  /*80f0*/  FMUL.FTZ R91, R126, -1.4426950216293334961 ;  /* 0xbfb8aa3b7e5b7820 */ /* 0x000fca0000410000 */
[----:B------:R-:W4:Y:S01]  /*8100*/  MUFU.EX2 R89, R89 ;  /* 0x0000005900597308 */ /* 0x000f220000000800 */
[----:B--2---:R-:W-:Y:S02]  /*8110*/  SHF.L.U32 R133, R113, 0x10, RZ ;  /* 0x0000001071857819 */ /* 0x004fe400000006ff */
[----:B------:R-:W2:Y:S04]  /*8120*/  LDL.LU R113, [R1+0x120] ;  /* 0x0001200001717983 */ /* 0x000ea80000300800 */
        /* <DEDUP_REMOVED lines=8> */
[----:B------:R-:W2:Y:S01]  /*81b0*/  LDL.LU R35, [R1+0x6c] ;  /* 0x00006c0001237983 */ /* 0x000ea20000300800 */
[----:B---3--:R-:W-:Y:S01]  /*81c0*/  FADD.FTZ R92, R92, 1 ;  /* 0x3f8000005c5c7421 */ /* 0x008fe20000010000 */
[----:B------:R-:W3:Y:S01]  /*81d0*/  MUFU.EX2 R91, R91 ;  /* 0x0000005b005b7308 */ /* 0x000ee20000000800 */
[----:B----4-:R-:W-:Y:S01]  /*81e0*/  FADD.FTZ R89, R89, 1 ;  /* 0x3f80000059597421 */ /* 0x010fe20000010000 */
[----:B------:R-:W-:Y:S01]  /*81f0*/  FADD.FTZ R88, -R46, R88 ;  /* 0x000000582e587221 */ /* 0x000fe20000010100 */
[----:B------:R-:W-:Y:S01]  /*8200*/  FMUL.FTZ R93, R128, -1.4426950216293334961 ;  /* 0xbfb8aa3b805d7820 */ /* 0x000fe20000410000 */
[--C-:B------:R-:W-:Y:S01]  /*8210*/  FADD.FTZ R142, R142, -R46.reuse ;  /* 0x8000002e8e8e7221 */ /* 0x100fe20000010000 */
[--C-:B------:R-:W-:Y:S01]  /*8220*/  FADD.FTZ R144, R144, -R46.reuse ;  /* 0x8000002e90907221 */ /* 0x100fe20000010000 */
[----:B------:R-:W-:Y:S01]  /*8230*/  FADD.FTZ R146, R146, -R46 ;  /* 0x8000002e92927221 */ /* 0x000fe20000010000 */
[----:B------:R-:W-:Y:S01]  /*8240*/  FADD.FTZ R133, -R46, R133 ;  /* 0x000000852e857221 */ /* 0x000fe20000010100 */
[----:B------:R-:W4:Y:S01]  /*8250*/  MUFU.RCP R92, R92 ;  /* 0x0000005c005c7308 */ /* 0x000f220000001000 */
[----:B------:R-:W2:Y:S07]  /*8260*/  LDL.LU R96, [R1+0x70] ;  /* 0x0000700001607983 */ /* 0x000eae0000300800 */
[----:B------:R-:W1:Y:S01]  /*8270*/  MUFU.RCP R89, R89 ;  /* 0x0000005900597308 */ /* 0x000e620000001000 */
[----:B---3--:R-:W-:Y:S01]  /*8280*/  FADD.FTZ R91, R91, 1 ;  /* 0x3f8000005b5b7421 */ /* 0x008fe20000010000 */
[C---:B------:R-:W-:Y:S01]  /*8290*/  FMUL.FTZ R88, R33.reuse, R88 ;  /* 0x0000005821587220 */ /* 0x040fe20000410000 */
[----:B------:R-:W-:-:S05]  /*82a0*/  FMUL.FTZ R90, R33, R142 ;  /* 0x0000008e215a7220 */ /* 0x000fca0000410000 */
[----:B------:R-:W3:Y:S01]  /*82b0*/  MUFU.EX2 R93, R93 ;  /* 0x0000005d005d7308 */ /* 0x000ee20000000800 */
[----:B----4-:R-:W-:Y:S01]  /*82c0*/  FMUL.FTZ R125, R125, R92 ;  /* 0x0000005c7d7d7220 */ /* 0x010fe20000410000 */
[----:B------:R-:W-:Y:S01]  /*82d0*/  FMUL.FTZ R92, R129, -1.4426950216293334961 ;  /* 0xbfb8aa3b815c7820 */ /* 0x000fe20000410000 */
[----:B------:R-:W-:Y:S01]  /*82e0*/  FFMA.FTZ R88, R49, R88, R50 ;  /* 0x0000005831587223 */ /* 0x000fe20000010032 */
[C---:B------:R-:W-:Y:S01]  /*82f0*/  FMUL.FTZ R132, R33.reuse, R144 ;  /* 0x0000009021847220 */ /* 0x040fe20000410000 */
[C---:B------:R-:W-:Y:S01]  /*8300*/  FMUL.FTZ R136, R33.reuse, R146 ;  /* 0x0000009221887220 */ /* 0x040fe20000410000 */
[----:B------:R-:W-:Y:S01]  /*8310*/  FMUL.FTZ R133, R33, R133 ;  /* 0x0000008521857220 */ /* 0x000fe20000410000 */
[----:B------:R-:W-:Y:S01]  /*8320*/  FMUL.FTZ R134, R47, R134 ;  /* 0x000000862f867220 */ /* 0x000fe20000410000 */
[----:B------:R-:W4:Y:S01]  /*8330*/  MUFU.RCP R91, R91 ;  /* 0x0000005b005b7308 */ /* 0x000f220000001000 */
[----:B-1----:R-:W-:Y:S01]  /*8340*/  FMUL.FTZ R127, R127, R89 ;  /* 0x000000597f7f7220 */ /* 0x002fe20000410000 */
[----:B------:R-:W-:Y:S01]  /*8350*/  FMUL.FTZ R89, R88, -1.4426950216293334961 ;  /* 0xbfb8aa3b58597820 */ /* 0x000fe20000410000 */
[----:B------:R-:W2:Y:S05]  /*8360*/  LDL.LU R98, [R1+0x74] ;  /* 0x0000740001627983 */ /* 0x000eaa0000300800 */
[----:B------:R-:W1:Y:S01]  /*8370*/  MUFU.EX2 R92, R92 ;  /* 0x0000005c005c7308 */ /* 0x000e620000000800 */
[--C-:B------:R-:W-:Y:S01]  /*8380*/  FFMA.FTZ R90, R119, R90, R0.reuse ;  /* 0x0000005a775a7223 */ /* 0x100fe20000010000 */
[----:B---3--:R-:W-:Y:S01]  /*8390*/  FADD.FTZ R93, R93, 1 ;  /* 0x3f8000005d5d7421 */ /* 0x008fe20000010000 */
[C-C-:B------:R-:W-:Y:S01]  /*83a0*/  FFMA.FTZ R132, R119.reuse, R132, R0.reuse ;  /* 0x0000008477847223 */ /* 0x140fe20000010000 */
[----:B------:R-:W-:Y:S01]  /*83b0*/  FFMA.FTZ R136, R119, R136, R0 ;  /* 0x0000008877887223 */ /* 0x000fe20000010000 */
[----:B------:R-:W-:Y:S01]  /*83c0*/  FFMA.FTZ R133, R49, R133, R50 ;  /* 0x0000008531857223 */ /* 0x000fe20000010032 */
[----:B------:R-:W3:Y:S02]  /*83d0*/  LDL.LU R34, [R1+0x78] ;  /* 0x0000780001227983 */ /* 0x000ee40000300800 */
[----:B------:R-:W0:Y:S01]  /*83e0*/  MUFU.EX2 R89, R89 ;  /* 0x0000005900597308 */ /* 0x000e220000000800 */
[----:B----4-:R-:W-:Y:S01]  /*83f0*/  FMUL.FTZ R126, R126, R91 ;  /* 0x0000005b7e7e7220 */ /* 0x010fe20000410000 */
[----:B------:R-:W-:Y:S01]  /*8400*/  FMUL.FTZ R91, R90, -1.4426950216293334961 ;  /* 0xbfb8aa3b5a5b7820 */ /* 0x000fe20000410000 */
[----:B-1----:R-:W-:-:S05]  /*8410*/  FADD.FTZ R92, R92, 1 ;  /* 0x3f8000005c5c7421 */ /* 0x002fca0000010000 */
[----:B------:R-:W1:Y:S08]  /*8420*/  MUFU.EX2 R91, R91 ;  /* 0x0000005b005b7308 */ /* 0x000e700000000800 */
[----:B------:R-:W4:Y:S01]  /*8430*/  MUFU.RCP R92, R92 ;  /* 0x0000005c005c7308 */ /* 0x000f220000001000 */
[----:B0-----:R-:W-:-:S07]  /*8440*/  FADD.FTZ R89, R89, 1 ;  /* 0x3f80000059597421 */ /* 0x001fce0000010000 */
[----:B------:R-:W0:Y:S01]  /*8450*/  MUFU.RCP R93, R93 ;  /* 0x0000005d005d7308 */ /* 0x000e220000001000 */
[----:B-1----:R-:W-:-:S07]  /*8460*/  FADD.FTZ R91, R91, 1 ;  /* 0x3f8000005b5b7421 */ /* 0x002fce0000010000 */
[----:B------:R-:W1:Y:S01]  /*8470*/  MUFU.RCP R119, R89 ;  /* 0x0000005900777308 */ /* 0x000e620000001000 */
[----:B----4-:R-:W-:Y:S01]  /*8480*/  FMUL.FTZ R129, R129, R92 ;  /* 0x0000005c81817220 */ /* 0x010fe20000410000 */
[----:B------:R-:W-:-:S06]  /*8490*/  FMUL.FTZ R92, R48, -1.4426950216293334961 ;  /* 0xbfb8aa3b305c7820 */ /* 0x000fcc0000410000 */
[----:B------:R-:W4:Y:S01]  /*84a0*/  MUFU.RCP R91, R91 ;  /* 0x0000005b005b7308 */ /* 0x000f220000001000 */
[----:B0-----:R-:W-:Y:S01]  /*84b0*/  FMUL.FTZ R128, R128, R93 ;  /* 0x0000005d80807220 */ /* 0x001fe20000410000 */
[----:B------:R-:W-:-:S06]  /*84c0*/  FMUL.FTZ R93, R136, -1.4426950216293334961 ;  /* 0xbfb8aa3b885d7820 */ /* 0x000fcc0000410000 */
[----:B------:R-:W0:Y:S01]  /*84d0*/  MUFU.EX2 R92, R92 ;  /* 0x0000005c005c7308 */ /* 0x000e220000000800 */
[----:B-1----:R-:W-:Y:S01]  /*84e0*/  FMUL.FTZ R119, R88, R119 ;  /* 0x0000007758777220 */ /* 0x002fe20000410000 */
[----:B------:R-:W-:Y:S01]  /*84f0*/  FMUL.FTZ R88, R133, -1.4426950216293334961 ;  /* 0xbfb8aa3b85587820 */ /* 0x000fe20000410000 */
[----:B------:R-:W-:-:S05]  /*8500*/  FMUL.FTZ R89, R132, -1.4426950216293334961 ;  /* 0xbfb8aa3b84597820 */ /* 0x000fca0000410000 */
[----:B------:R-:W1:Y:S01]  /*8510*/  MUFU.EX2 R93, R93 ;  /* 0x0000005d005d7308 */ /* 0x000e620000000800 */
[----:B----4-:R-:W-:Y:S01]  /*8520*/  FMUL.FTZ R0, R90, R91 ;  /* 0x0000005b5a007220 */ /* 0x010fe20000410000 */
[----:B------:R-:W-:-:S06]  /*8530*/  FMUL.FTZ R90, R131, -1.4426950216293334961 ;  /* 0xbfb8aa3b835a7820 */ /* 0x000fcc0000410000 */
[----:B------:R-:W4:Y:S01]  /*8540*/  MUFU.EX2 R88, R88 ;  /* 0x0000005800587308 */ /* 0x000f220000000800 */
[----:B0-----:R-:W-:Y:S01]  /*8550*/  FADD.FTZ R92, R92, 1 ;  /* 0x3f8000005c5c7421 */ /* 0x001fe20000010000 */
[----:B------:R-:W-:-:S06]  /*8560*/  FMUL.FTZ R91, R130, -1.4426950216293334961 ;  /* 0xbfb8aa3b825b7820 */ /* 0x000fcc0000410000 */
[----:B------:R-:W0:Y:S01]  /*8570*/  MUFU.EX2 R89, R89 ;  /* 0x0000005900597308 */ /* 0x000e220000000800 */
[----:B-1----:R-:W-:-:S07]  /*8580*/  FADD.FTZ R93, R93, 1 ;  /* 0x3f8000005d5d7421 */ /* 0x002fce0000010000 */
[----:B------:R-:W1:Y:S01]  /*8590*/  MUFU.EX2 R90, R90 ;  /* 0x0000005a005a7308 */ /* 0x000e620000000800 */
[----:B----4-:R-:W-:-:S07]  /*85a0*/  FADD.FTZ R88, R88, 1 ;  /* 0x3f80000058587421 */ /* 0x010fce0000010000 */
[----:B------:R-:W-:Y:S01]  /*85b0*/  MUFU.RCP R135, R92 ;  /* 0x0000005c00877308 */ /* 0x000fe20000001000 */
[----:B0-----:R-:W-:-:S07]  /*85c0*/  FADD.FTZ R89, R89, 1 ;  /* 0x3f80000059597421 */ /* 0x001fce0000010000 */
[----:B------:R-:W0:Y:S01]  /*85d0*/  MUFU.EX2 R91, R91 ;  /* 0x0000005b005b7308 */ /* 0x000e220000000800 */
[----:B-1----:R-:W-:-:S07]  /*85e0*/  FADD.FTZ R90, R90, 1 ;  /* 0x3f8000005a5a7421 */ /* 0x002fce0000010000 */
[----:B------:R-:W1:Y:S08]  /*85f0*/  MUFU.RCP R88, R88 ;  /* 0x0000005800587308 */ /* 0x000e700000001000 */
[----:B------:R-:W4:Y:S01]  /*8600*/  MUFU.RCP R89, R89 ;  /* 0x0000005900597308 */ /* 0x000f220000001000 */
[----:B0-----:R-:W-:Y:S01]  /*8610*/  FADD.FTZ R91, R91, 1 ;  /* 0x3f8000005b5b7421 */ /* 0x001fe20000010000 */
[----:B------:R-:W-:Y:S01]  /*8620*/  FMUL.FTZ R135, R48, R135 ;  /* 0x0000008730877220 */ /* 0x000fe20000410000 */
[----:B------:R-:W-:-:S05]  /*8630*/  LEA R48, P1, R32, UR10, 0x1 ;  /* 0x0000000a20307c11 */ /* 0x000fca000f8208ff */
[----:B------:R-:W0:Y:S01]  /*8640*/  MUFU.RCP R90, R90 ;  /* 0x0000005a005a7308 */ /* 0x000e220000001000 */
[----:B-1----:R-:W-:-:S07]  /*8650*/  FMUL.FTZ R133, R133, R88 ;  /* 0x0000005885857220 */ /* 0x002fce0000410000 */
[----:B------:R-:W1:Y:S01]  /*8660*/  MUFU.RCP R91, R91 ;  /* 0x0000005b005b7308 */ /* 0x000e620000001000 */
[----:B----4-:R-:W-:Y:S01]  /*8670*/  FMUL.FTZ R132, R132, R89 ;  /* 0x0000005984847220 */ /* 0x010fe20000410000 */
[----:B0-----:R-:W-:Y:S01]  /*8680*/  FMUL.FTZ R131, R131, R90 ;  /* 0x0000005a83837220 */ /* 0x001fe20000410000 */
[----:B-1----:R-:W-:Y:S01]  /*8690*/  FMUL.FTZ R130, R130, R91 ;  /* 0x0000005b82827220 */ /* 0x002fe20000410000 */
[----:B--2---:R-:W-:-:S05]  /*86a0*/  SHF.L.U32 R92, R113, 0x10, RZ ;  /* 0x00000010715c7819 */ /* 0x004fca00000006ff */
[----:B------:R-:W-:Y:S02]  /*86b0*/  FADD.FTZ R92, -R46, R92 ;  /* 0x0000005c2e5c7221 */ /* 0x000fe40000010100 */
[----:B------:R-:W0:Y:S02]  /*86c0*/  MUFU.RCP R46, R93 ;  /* 0x0000005d002e7308 */ /* 0x000e240000001000 */
[----:B------:R-:W-:-:S04]  /*86d0*/  FMUL.FTZ R92, R33, R92 ;  /* 0x0000005c215c7220 */ /* 0x000fc80000410000 */
[----:B------:R-:W-:Y:S01]  /*86e0*/  FFMA.FTZ R50, R49, R92, R50 ;  /* 0x0000005c31327223 */ /* 0x000fe20000010032 */
[----:B------:R-:W-:Y:S02]  /*86f0*/  LEA.HI.X R49, R32, UR11, R103, 0x1, P1 ;  /* 0x0000000b20317c11 */ /* 0x000fe400088f0c67 */
[----:B------:R-:W-:Y:S01]  /*8700*/  LEA R88, P1, R30, UR10, 0x1 ;  /* 0x0000000a1e587c11 */ /* 0x000fe2000f8208ff */
[----:B0-----:R-:W-:Y:S01]  /*8710*/  FMUL.FTZ R136, R136, R46 ;  /* 0x0000002e88887220 */ /* 0x001fe20000410000 */
[----:B------:R-:W-:-:S04]  /*8720*/  LEA R46, P2, R31, UR10, 0x1 ;  /* 0x0000000a1f2e7c11 */ /* 0x000fc8000f8408ff */
[----:B------:R-:W-:Y:S02]  /*8730*/  LEA.HI.X R47, R31, UR11, R102, 0x1, P2 ;  /* 0x0000000b1f2f7c11 */ /* 0x000fe400090f0c66 */
[C---:B------:R-:W-:Y:S02]  /*8740*/  LEA R32, P2, R29.reuse, UR10, 0x1 ;  /* 0x0000000a1d207c11 */ /* 0x040fe4000f8408ff */
[----:B------:R-:W-:Y:S02]  /*8750*/  LEA.HI.X R89, R30, UR11, R101, 0x1, P1 ;  /* 0x0000000b1e597c11 */ /* 0x000fe400088f0c65 */
[----:B------:R-:W-:Y:S01]  /*8760*/  LEA.HI.X R33, R29, UR11, R100, 0x1, P2 ;  /* 0x0000000b1d217c11 */ /* 0x000fe200090f0c64 */
[----:B------:R-:W2:Y:S04]  /*8770*/  LDL.LU R101, [R1+0x7c] ;  /* 0x00007c0001657983 */ /* 0x000ea80000300800 */
[----:B------:R-:W4:Y:S01]  /*8780*/  LDL.LU R100, [R1+0x80] ;  /* 0x0000800001647983 */ /* 0x000f220000300800 */
[----:B------:R-:W-:-:S02]  /*8790*/  LEA R90, P1, R28, UR10, 0x1 ;  /* 0x0000000a1c5a7c11 */ /* 0x000fc4000f8208ff */
[C---:B------:R-:W-:Y:S01]  /*87a0*/  LEA R30, P2, R27.reuse, UR10, 0x1 ;  /* 0x0000000a1b1e7c11 */ /* 0x040fe2000f8408ff */
[----:B------:R-:W4:Y:S04]  /*87b0*/  LDL.LU R103, [R1+0x84] ;  /* 0x0000840001677983 */ /* 0x000f280000300800 */
[----:B------:R-:W4:Y:S01]  /*87c0*/  LDL.LU R102, [R1+0x88] ;  /* 0x0000880001667983 */ /* 0x000f220000300800 */
[----:B------:R-:W-:Y:S02]  /*87d0*/  LEA.HI.X R91, R28, UR11, R99, 0x1, P1 ;  /* 0x0000000b1c5b7c11 */ /* 0x000fe400088f0c63 */
[----:B------:R-:W-:Y:S01]  /*87e0*/  LEA.HI.X R31, R27, UR11, R97, 0x1, P2 ;  /* 0x0000000b1b1f7c11 */ /* 0x000fe200090f0c61 */
[----:B------:R-:W4:Y:S01]  /*87f0*/  LDL.LU R105, [R1+0x8c] ;  /* 0x00008c0001697983 */ /* 0x000f220000300800 */
[----:B------:R-:W-:-:S02]  /*8800*/  LEA R92, P1, R26, UR10, 0x1 ;  /* 0x0000000a1a5c7c11 */ /* 0x000fc4000f8208ff */
[C---:B------:R-:W-:Y:S01]  /*8810*/  LEA R28, P2, R25.reuse, UR10, 0x1 ;  /* 0x0000000a191c7c11 */ /* 0x040fe2000f8408ff */
[----:B------:R-:W4:Y:S01]  /*8820*/  LDL.LU R104, [R1+0x90] ;  /* 0x0000900001687983 */ /* 0x000f220000300800 */
[----:B------:R-:W-:Y:S02]  /*8830*/  LEA.HI.X R93, R26, UR11, R95, 0x1, P1 ;  /* 0x0000000b1a5d7c11 */ /* 0x000fe400088f0c5f */
[----:B------:R-:W-:Y:S01]  /*8840*/  LEA.HI.X R29, R25, UR11, R94, 0x1, P2 ;  /* 0x0000000b191d7c11 */ /* 0x000fe200090f0c5e */
[----:B------:R-:W4:Y:S01]  /*8850*/  LDL.LU R109, [R1+0x94] ;  /* 0x00009400016d7983 */ /* 0x000f220000300800 */
[----:B------:R-:W-:-:S03]  /*8860*/  LEA R94, P1, R24, UR10, 0x1 ;  /* 0x0000000a185e7c11 */ /* 0x000fc6000f8208ff */
[----:B------:R-:W4:Y:S01]  /*8870*/  LDL.LU R106, [R1+0x98] ;  /* 0x00009800016a7983 */ /* 0x000f220000300800 */
[----:B------:R-:W-:-:S03]  /*8880*/  LEA.HI.X R95, R24, UR11, R35, 0x1, P1 ;  /* 0x0000000b185f7c11 */ /* 0x000fc600088f0c23 */
[----:B------:R-:W4:Y:S01]  /*8890*/  LDL.LU R35, [R1+0xa4] ;  /* 0x0000a40001237983 */ /* 0x000f220000300800 */
[----:B------:R-:W-:-:S03]  /*88a0*/  LEA R26, P2, R23, UR10, 0x1 ;  /* 0x0000000a171a7c11 */ /* 0x000fc6000f8408ff */
[----:B------:R-:W4:Y:S01]  /*88b0*/  LDL.LU R111, [R1+0xb4] ;  /* 0x0000b400016f7983 */ /* 0x000f220000300800 */
[----:B------:R-:W-:Y:S02]  /*88c0*/  LEA.HI.X R27, R23, UR11, R96, 0x1, P2 ;  /* 0x0000000b171b7c11 */ /* 0x000fe400090f0c60 */
[C---:B------:R-:W-:Y:S01]  /*88d0*/  LEA R96, P1, R22.reuse, UR10, 0x1 ;  /* 0x0000000a16607c11 */ /* 0x040fe2000f8208ff */
[----:B------:R-:W4:Y:S01]  /*88e0*/  LDL.LU R110, [R1+0xb8] ;  /* 0x0000b800016e7983 */ /* 0x000f220000300800 */
[C---:B------:R-:W-:Y:S02]  /*88f0*/  LEA R24, P2, R21.reuse, UR10, 0x1 ;  /* 0x0000000a15187c11 */ /* 0x040fe4000f8408ff */
[----:B------:R-:W-:Y:S01]  /*8900*/  LEA.HI.X R97, R22, UR11, R98, 0x1, P1 ;  /* 0x0000000b16617c11 */ /* 0x000fe200088f0c62 */
[----:B------:R-:W4:Y:S01]  /*8910*/  LDL.LU R108, [R1+0xbc] ;  /* 0x0000bc00016c7983 */ /* 0x000f220000300800 */
[----:B------:R-:W-:Y:S02]  /*8920*/  LEA R98, P1, R20, UR10, 0x1 ;  /* 0x0000000a14627c11 */ /* 0x000fe4000f8208ff */
[----:B---3--:R-:W-:-:S02]  /*8930*/  LEA.HI.X R25, R21, UR11, R34, 0x1, P2 ;  /* 0x0000000b15197c11 */ /* 0x008fc400090f0c22 */
[----:B------:R-:W-:Y:S01]  /*8940*/  LEA R22, P2, R19, UR10, 0x1 ;  /* 0x0000000a13167c11 */ /* 0x000fe2000f8408ff */
[----:B------:R-:W3:Y:S04]  /*8950*/  LDL.LU R34, [R1+0xa8] ;  /* 0x0000a80001227983 */ /* 0x000ee80000300800 */
[----:B------:R-:W3:Y:S04]  /*8960*/  LDL.LU R113, [R1+0xac] ;  /* 0x0000ac0001717983 */ /* 0x000ee80000300800 */
[----:B------:R-:W3:Y:S01]  /*8970*/  LDL.LU R114, [R1+0xc4] ;  /* 0x0000c40001727983 */ /* 0x000ee20000300800 */
[----:B--2---:R-:W-:-:S02]  /*8980*/  LEA.HI.X R99, R20, UR11, R101, 0x1, P1 ;  /* 0x0000000b14637c11 */ /* 0x004fc400088f0c65 */
[----:B----4-:R-:W-:Y:S02]  /*8990*/  LEA.HI.X R23, R19, UR11, R100, 0x1, P2 ;  /* 0x0000000b13177c11 */ /* 0x010fe400090f0c64 */
[C---:B------:R-:W-:Y:S02]  /*89a0*/  LEA R100, P1, R18.reuse, UR10, 0x1 ;  /* 0x0000000a12647c11 */ /* 0x040fe4000f8208ff */
[C---:B------:R-:W-:Y:S02]  /*89b0*/  LEA R20, P2, R17.reuse, UR10, 0x1 ;  /* 0x0000000a11147c11 */ /* 0x040fe4000f8408ff */
[----:B------:R-:W-:Y:S02]  /*89c0*/  LEA.HI.X R101, R18, UR11, R103, 0x1, P1 ;  /* 0x0000000b12657c11 */ /* 0x000fe400088f0c67 */
[----:B------:R-:W-:Y:S02]  /*89d0*/  LEA.HI.X R21, R17, UR11, R102, 0x1, P2 ;  /* 0x0000000b11157c11 */ /* 0x000fe400090f0c66 */
[----:B------:R-:W-:-:S02]  /*89e0*/  LEA R102, P1, R16, UR10, 0x1 ;  /* 0x0000000a10667c11 */ /* 0x000fc4000f8208ff */
[C---:B------:R-:W-:Y:S02]  /*89f0*/  LEA R18, P2, R15.reuse, UR10, 0x1 ;  /* 0x0000000a0f127c11 */ /* 0x040fe4000f8408ff */
[----:B------:R-:W-:Y:S02]  /*8a00*/  LEA.HI.X R103, R16, UR11, R105, 0x1, P1 ;  /* 0x0000000b10677c11 */ /* 0x000fe400088f0c69 */
[----:B------:R-:W-:Y:S02]  /*8a10*/  LEA.HI.X R19, R15, UR11, R104, 0x1, P2 ;  /* 0x0000000b0f137c11 */ /* 0x000fe400090f0c68 */
[----:B------:R-:W-:-:S04]  /*8a20*/  LEA R104, P1, R14, UR10, 0x1 ;  /* 0x0000000a0e687c11 */ /* 0x000fc8000f8208ff */
[----:B------:R-:W-:Y:S02]  /*8a30*/  LEA.HI.X R105, R14, UR11, R109, 0x1, P1 ;  /* 0x0000000b0e697c11 */ /* 0x000fe400088f0c6d */
[C---:B------:R-:W-:Y:S01]  /*8a40*/  LEA R14, P1, R12.reuse, UR10, 0x1 ;  /* 0x0000000a0c0e7c11 */ /* 0x040fe2000f8208ff */
[----:B------:R-:W2:Y:S03]  /*8a50*/  LDL.LU R109, [R1+0x110] ;  /* 0x00011000016d7983 */ /* 0x000ea60000300800 */
[----:B------:R-:W-:Y:S02]  /*8a60*/  LEA.HI.X R15, R12, UR11, R35, 0x1, P1 ;  /* 0x0000000b0c0f7c11 */ /* 0x000fe400088f0c23 */
[----:B------:R-:W2:Y:S04]  /*8a70*/  LDL.LU R35, [R1+0x11c] ;  /* 0x00011c0001237983 */ /* 0x000ea80000300800 */
[----:B------:R-:W4:Y:S04]  /*8a80*/  LDL.LU R117, [R1+0xd8] ;  /* 0x0000d80001757983 */ /* 0x000f280000300800 */
[----:B------:R-:W2:Y:S04]  /*8a90*/  LDL.LU R116, [R1+0xc0] ;  /* 0x0000c00001747983 */ /* 0x000ea80000300800 */
[----:B------:R-:W2:Y:S04]  /*8aa0*/  LDL.LU R142, [R1+0xdc] ;  /* 0x0000dc00018e7983 */ /* 0x000ea80000300800 */
[----:B------:R-:W2:Y:S01]  /*8ab0*/  LDL.LU R140, [R1+0x9c] ;  /* 0x00009c00018c7983 */ /* 0x000ea20000300800 */
[----:B------:R-:W-:Y:S01]  /*8ac0*/  F2FP.BF16.F32.PACK_AB R137, R107, R112 ;  /* 0x000000706b89723e */ /* 0x000fe200000010ff */
[----:B------:R-:W-:Y:S01]  /*8ad0*/  FMUL.FTZ R112, R50, -1.4426950216293334961 ;  /* 0xbfb8aa3b32707820 */ /* 0x000fe20000410000 */
[----:B------:R-:W-:-:S05]  /*8ae0*/  LEA R16, P2, R13, UR10, 0x1 ;  /* 0x0000000a0d107c11 */ /* 0x000fca000f8408ff */
[----:B------:R-:W0:Y:S01]  /*8af0*/  MUFU.EX2 R112, R112 ;  /* 0x0000007000707308 */ /* 0x000e220000000800 */
[----:B------:R-:W-:Y:S02]  /*8b00*/  LEA.HI.X R17, R13, UR11, R106, 0x1, P2 ;  /* 0x0000000b0d117c11 */ /* 0x000fe400090f0c6a */
[C---:B------:R-:W-:Y:S02]  /*8b10*/  LEA R106, P1, R11.reuse, UR10, 0x1 ;  /* 0x0000000a0b6a7c11 */ /* 0x040fe4000f8208ff */
[C---:B------:R-:W-:Y:S02]  /*8b20*/  LEA R12, P2, R10.reuse, UR10, 0x1 ;  /* 0x0000000a0a0c7c11 */ /* 0x040fe4000f8408ff */
[----:B------:R-:W-:Y:S02]  /*8b30*/  LEA.HI.X R107, R11, UR11, R111, 0x1, P1 ;  /* 0x0000000b0b6b7c11 */ /* 0x000fe400088f0c6f */
[----:B------:R-:W-:Y:S02]  /*8b40*/  LEA.HI.X R13, R10, UR11, R110, 0x1, P2 ;  /* 0x0000000b0a0d7c11 */ /* 0x000fe400090f0c6e */
[----:B------:R-:W-:-:S02]  /*8b50*/  LEA R110, P1, R9, UR10, 0x1 ;  /* 0x0000000a096e7c11 */ /* 0x000fc4000f8208ff */
[C---:B------:R-:W-:Y:S02]  /*8b60*/  LEA R10, P2, R8.reuse, UR10, 0x1 ;  /* 0x0000000a080a7c11 */ /* 0x040fe4000f8408ff */
[----:B------:R-:W-:Y:S02]  /*8b70*/  LEA.HI.X R111, R9, UR11, R108, 0x1, P1 ;  /* 0x0000000b096f7c11 */ /* 0x000fe400088f0c6c */
[----:B---3--:R-:W-:Y:S01]  /*8b80*/  LEA.HI.X R11, R8, UR11, R34, 0x1, P2 ;  /* 0x0000000b080b7c11 */ /* 0x008fe200090f0c22 */
[----:B0-----:R-:W-:Y:S01]  /*8b90*/  FADD.FTZ R138, R112, 1 ;  /* 0x3f800000708a7421 */ /* 0x001fe20000010000 */
[C---:B------:R-:W-:Y:S01]  /*8ba0*/  LEA R8, P1, R7.reuse, UR10, 0x1 ;  /* 0x0000000a07087c11 */ /* 0x040fe2000f8208ff */
[----:B------:R-:W3:Y:S03]  /*8bb0*/  LDL.LU R108, [R1+0x10c] ;  /* 0x00010c00016c7983 */ /* 0x000ee60000300800 */
[----:B------:R-:W-:Y:S01]  /*8bc0*/  LEA.HI.X R9, R7, UR11, R113, 0x1, P1 ;  /* 0x0000000b07097c11 */ /* 0x000fe200088f0c71 */
[----:B------:R-:W3:Y:S01]  /*8bd0*/  LDL.LU R34, [R1+0x114] ;  /* 0x0001140001227983 */ /* 0x000ee20000300800 */
[----:B------:R-:W-:-:S03]  /*8be0*/  LEA R112, P1, R6, UR10, 0x1 ;  /* 0x0000000a06707c11 */ /* 0x000fc6000f8208ff */
[----:B------:R-:W3:Y:S01]  /*8bf0*/  LDL.LU R145, [R1+0x104] ;  /* 0x0001040001917983 */ /* 0x000ee20000300800 */
[----:B------:R-:W-:Y:S02]  /*8c00*/  LEA.HI.X R113, R6, UR11, R114, 0x1, P1 ;  /* 0x0000000b06717c11 */ /* 0x000fe400088f0c72 */
[----:B------:R-:W-:Y:S01]  /*8c10*/  LEA R6, P2, R4, UR10, 0x1 ;  /* 0x0000000a04067c11 */ /* 0x000fe2000f8408ff */
[----:B------:R-:W3:Y:S01]  /*8c20*/  LDL.LU R143, [R1+0x108] ;  /* 0x00010800018f7983 */ /* 0x000ee20000300800 */
[----:B------:R-:W-:-:S03]  /*8c30*/  LEA R114, P1, R5, UR10, 0x1 ;  /* 0x0000000a05727c11 */ /* 0x000fc6000f8208ff */
[----:B------:R-:W3:Y:S04]  /*8c40*/  LDL.LU R141, [R1+0xf8] ;  /* 0x0000f800018d7983 */ /* 0x000ee80000300800 */
[----:B------:R-:W3:Y:S04]  /*8c50*/  LDL.LU R139, [R1+0xfc] ;  /* 0x0000fc00018b7983 */ /* 0x000ee80000300800 */
[----:B------:R-:W3:Y:S04]  /*8c60*/  LDL.LU R146, [R1+0xec] ;  /* 0x0000ec0001927983 */ /* 0x000ee80000300800 */
[----:B------:R-:W3:Y:S01]  /*8c70*/  LDL.LU R144, [R1+0xf4] ;  /* 0x0000f40001907983 */ /* 0x000ee20000300800 */
[----:B----4-:R-:W-:-:S02]  /*8c80*/  LEA.HI.X R115, R5, UR11, R117, 0x1, P1 ;  /* 0x0000000b05737c11 */ /* 0x010fc400088f0c75 */
[----:B--2---:R-:W-:Y:S02]  /*8c90*/  LEA.HI.X R7, R4, UR11, R116, 0x1, P2 ;  /* 0x0000000b04077c11 */ /* 0x004fe400090f0c74 */
[----:B------:R-:W-:-:S04]  /*8ca0*/  LEA R116, P2, R2, UR10, 0x1 ;  /* 0x0000000a02747c11 */ /* 0x000fc8000f8408ff */
[----:B------:R-:W-:Y:S02]  /*8cb0*/  LEA.HI.X R117, R2, UR11, R140, 0x1, P2 ;  /* 0x0000000b02757c11 */ /* 0x000fe400090f0c8c */
[----:B------:R-:W-:Y:S02]  /*8cc0*/  F2FP.BF16.F32.PACK_AB R2, R109, R35 ;  /* 0x000000236d02723e */ /* 0x000fe400000010ff */
[----:B------:R-:W2:Y:S04]  /*8cd0*/  LDL.LU R109, [R1+0xd4] ;  /* 0x0000d400016d7983 */ /* 0x000ea80000300800 */
[----:B------:R-:W2:Y:S01]  /*8ce0*/  LDL.LU R35, [R1+0xe0] ;  /* 0x0000e00001237983 */ /* 0x000ea20000300800 */
[----:B------:R-:W0:Y:S01]  /*8cf0*/  MUFU.RCP R138, R138 ;  /* 0x0000008a008a7308 */ /* 0x000e220000001000 */
[----:B------:R-:W-:-:S02]  /*8d00*/  LEA R4, P1, R3, UR10, 0x1 ;  /* 0x0000000a03047c11 */ /* 0x000fc4000f8208ff */
[----:B------:R1:W-:Y:S02]  /*8d10*/  STG.E.U16 desc[UR6][R48.64], R137 ;  /* 0x0000008930007986 */ /* 0x0003e4000c101506 */
[----:B------:R-:W-:Y:S01]  /*8d20*/  LEA.HI.X R5, R3, UR11, R142, 0x1, P1 ;  /* 0x0000000b03057c11 */ /* 0x000fe200088f0c8e */
[----:B------:R-:W-:Y:S01]  /*8d30*/  ULDC.64 UR10, c[0x0][0x238] ;  /* 0x00008e00000a7ab9 */ /* 0x000fe20000000a00 */
[----:B------:R-:W4:Y:S04]  /*8d40*/  LDL.LU R142, [R1+0xc8] ;  /* 0x0000c800018e7983 */ /* 0x000f280000300800 */
[----:B------:R-:W4:Y:S01]  /*8d50*/  LDL.LU R140, [R1+0xd0] ;  /* 0x0000d000018c7983 */ /* 0x000f220000300800 */
[----:B0-----:R-:W-:Y:S01]  /*8d60*/  FMUL.FTZ R138, R50, R138 ;  /* 0x0000008a328a7220 */ /* 0x001fe20000410000 */
[----:B------:R-:W-:-:S02]  /*8d70*/  PRMT R50, R137, 0x7632, R50 ;  /* 0x0000763289327816 */ /* 0x000fc40000000032 */
[----:B------:R0:W-:Y:S01]  /*8d80*/  STG.E.U16 desc[UR6][R48.64+0x4], R2 ;  /* 0x0000040230007986 */ /* 0x0001e2000c101506 */
[----:B-1----:R-:W-:Y:S02]  /*8d90*/  PRMT R137, R2, 0x7632, R137 ;  /* 0x0000763202897816 */ /* 0x002fe40000000089 */
[----:B---3--:R-:W-:Y:S01]  /*8da0*/  F2FP.BF16.F32.PACK_AB R3, R108, R34 ;  /* 0x000000226c03723e */ /* 0x008fe200000010ff */
[----:B------:R-:W-:Y:S04]  /*8db0*/  STG.E.U16 desc[UR6][R48.64+0x2], R50 ;  /* 0x0000023230007986 */ /* 0x000fe8000c101506 */
[----:B------:R1:W-:Y:S01]  /*8dc0*/  STG.E.U16 desc[UR6][R48.64+0x6], R137 ;  /* 0x0000068930007986 */ /* 0x0003e2000c101506 */
[----:B0-----:R-:W-:-:S03]  /*8dd0*/  F2FP.BF16.F32.PACK_AB R2, R145, R143 ;  /* 0x0000008f9102723e */ /* 0x001fc600000010ff */
[----:B------:R0:W-:Y:S04]  /*8de0*/  STG.E.U16 desc[UR6][R46.64], R3 ;  /* 0x000000032e007986 */ /* 0x0001e8000c101506 */
[----:B------:R-:W3:Y:S01]  /*8df0*/  LDL.LU R108, [R1+0x160] ;  /* 0x00016000016c7983 */ /* 0x000ee20000300800 */
[----:B-1----:R-:W-:-:S03]  /*8e00*/  PRMT R48, R3, 0x7632, R48 ;  /* 0x0000763203307816 */ /* 0x002fc60000000030 */
[----:B------:R-:W3:Y:S01]  /*8e10*/  LDL.LU R34, [R1+0x15c] ;  /* 0x00015c0001227983 */ /* 0x000ee20000300800 */
[----:B------:R-:W-:Y:S02]  /*8e20*/  PRMT R49, R2, 0x7632, R49 ;  /* 0x0000763202317816 */ /* 0x000fe40000000031 */
[----:B0-----:R-:W-:Y:S01]  /*8e30*/  F2FP.BF16.F32.PACK_AB R3, R141, R139 ;  /* 0x0000008b8d03723e */ /* 0x001fe200000010ff */
[----:B------:R-:W3:Y:S04]  /*8e40*/  LDL.LU R145, [R1+0xb0] ;  /* 0x0000b00001917983 */ /* 0x000ee80000300800 */
[----:B------:R-:W3:Y:S04]  /*8e50*/  LDL.LU R143, [R1+0xcc] ;  /* 0x0000cc00018f7983 */ /* 0x000ee80000300800 */
[----:B------:R-:W3:Y:S04]  /*8e60*/  LDL.LU R141, [R1+0x40] ;  /* 0x00004000018d7983 */ /* 0x000ee80000300800 */
[----:B------:R-:W-:Y:S04]  /*8e70*/  STG.E.U16 desc[UR6][R46.64+0x2], R48 ;  /* 0x000002302e007986 */ /* 0x000fe8000c101506 */
[----:B------:R-:W-:Y:S04]  /*8e80*/  STG.E.U16 desc[UR6][R46.64+0x4], R2 ;  /* 0x000004022e007986 */ /* 0x000fe8000c101506 */
[----:B------:R0:W-:Y:S04]  /*8e90*/  STG.E.U16 desc[UR6][R46.64+0x6], R49 ;  /* 0x000006312e007986 */ /* 0x0001e8000c101506 */
[----:B------:R-:W3:Y:S04]  /*8ea0*/  LDL.LU R139, [R1+0xa0] ;  /* 0x0000a000018b7983 */ /* 0x000ee80000300800 */
[----:B------:R2:W-:Y:S01]  /*8eb0*/  STG.E.U16 desc[UR6][R88.64], R3 ;  /* 0x0000000358007986 */ /* 0x0005e2000c101506 */
[----:B0-----:R-:W-:-:S02]  /*8ec0*/  PRMT R46, R3, 0x7632, R46 ;  /* 0x00007632032e7816 */ /* 0x001fc4000000002e */
[----:B--2---:R-:W-:Y:S02]  /*8ed0*/  F2FP.BF16.F32.PACK_AB R3, R109, R35 ;  /* 0x000000236d03723e */ /* 0x004fe400000010ff */
[----:B------:R-:W2:Y:S04]  /*8ee0*/  LDL.LU R109, [R1+0x44] ;  /* 0x00004400016d7983 */ /* 0x000ea80000300800 */
[----:B------:R-:W2:Y:S01]  /*8ef0*/  LDL.LU R35, [R1+0x48] ;  /* 0x0000480001237983 */ /* 0x000ea20000300800 */
[----:B------:R-:W-:-:S03]  /*8f00*/  F2FP.BF16.F32.PACK_AB R2, R146, R144 ;  /* 0x000000909202723e */ /* 0x000fc600000010ff */
[----:B------:R-:W2:Y:S01]  /*8f10*/  LDL.LU R137, [R1+0x30] ;  /* 0x0000300001897983 */ /* 0x000ea20000300800 */
[----:B------:R-:W-:-:S03]  /*8f20*/  PRMT R47, R2, 0x7632, R47 ;  /* 0x00007632022f7816 */ /* 0x000fc6000000002f */
[----:B------:R4:W-:Y:S04]  /*8f30*/  STG.E.U16 desc[UR6][R88.64+0x4], R2 ;  /* 0x0000040258007986 */ /* 0x0009e8000c101506 */
[----:B------:R-:W2:Y:S04]  /*8f40*/  LDL.LU R146, [R1+0x34] ;  /* 0x0000340001927983 */ /* 0x000ea80000300800 */
[----:B------:R-:W2:Y:S01]  /*8f50*/  LDL.LU R144, [R1+0x24] ;  /* 0x0000240001907983 */ /* 0x000ea20000300800 */
[----:B----4-:R-:W-:-:S03]  /*8f60*/  F2FP.BF16.F32.PACK_AB R2, R142, R140 ;  /* 0x0000008c8e02723e */ /* 0x010fc600000010ff */
[----:B------:R0:W-:Y:S04]  /*8f70*/  STG.E.U16 desc[UR6][R88.64+0x2], R46 ;  /* 0x0000022e58007986 */ /* 0x0001e8000c101506 */
[----:B------:R-:W4:Y:S04]  /*8f80*/  LDL.LU R142, [R1+0x28] ;  /* 0x00002800018e7983 */ /* 0x000f280000300800 */
[----:B------:R1:W-:Y:S01]  /*8f90*/  STG.E.U16 desc[UR6][R88.64+0x6], R47 ;  /* 0x0000062f58007986 */ /* 0x0003e2000c101506 */
[----:B0-----:R-:W-:-:S03]  /*8fa0*/  PRMT R46, R3, 0x7632, R46 ;  /* 0x00007632032e7816 */ /* 0x001fc6000000002e */
[----:B-1----:R-:W4:Y:S04]  /*8fb0*/  LDL.LU R88, [R1+0x38] ;  /* 0x0000380001587983 */ /* 0x002f280000300800 */
[----:B------:R-:W4:Y:S01]  /*8fc0*/  LDL.LU R89, [R1+0x3c] ;  /* 0x00003c0001597983 */ /* 0x000f220000300800 */
[----:B------:R-:W-:-:S03]  /*8fd0*/  PRMT R47, R2, 0x7632, R47 ;  /* 0x00007632022f7816 */ /* 0x000fc6000000002f */
[----:B------:R3:W-:Y:S04]  /*8fe0*/  STG.E.U16 desc[UR6][R32.64], R3 ;  /* 0x0000000320007986 */ /* 0x0007e8000c101506 */
[----:B------:R-:W4:Y:S04]  /*8ff0*/  LDL.LU R140, [R1+0x1c] ;  /* 0x00001c00018c7983 */ /* 0x000f280000300800 */
[----:B------:R0:W-:Y:S01]  /*9000*/  STG.E.U16 desc[UR6][R32.64+0x4], R2 ;  /* 0x0000040220007986 */ /* 0x0001e2000c101506 */
[----:B---3--:R-:W-:-:S03]  /*9010*/  F2FP.BF16.F32.PACK_AB R3, R145, R143 ;  /* 0x0000008f9103723e */ /* 0x008fc600000010ff */
[----:B------:R-:W3:Y:S04]  /*9020*/  LDL.LU R145, [R1+0x20] ;  /* 0x0000200001917983 */ /* 0x000ee80000300800 */
[----:B------:R-:W3:Y:S01]  /*9030*/  LDL.LU R143, [R1+0x14] ;  /* 0x00001400018f7983 */ /* 0x000ee20000300800 */
[----:B0-----:R-:W-:-:S03]  /*9040*/  F2FP.BF16.F32.PACK_AB R2, R141, R139 ;  /* 0x0000008b8d02723e */ /* 0x001fc600000010ff */
[----:B------:R-:W3:Y:S04]  /*9050*/  LDL.LU R141, [R1+0x18] ;  /* 0x00001800018d7983 */ /* 0x000ee80000300800 */
[----:B------:R-:W-:Y:S04]  /*9060*/  STG.E.U16 desc[UR6][R32.64+0x2], R46 ;  /* 0x0000022e20007986 */ /* 0x000fe8000c101506 */
[----:B------:R2:W-:Y:S04]  /*9070*/  STG.E.U16 desc[UR6][R32.64+0x6], R47 ;  /* 0x0000062f20007986 */ /* 0x0005e8000c101506 */
[----:B------:R-:W3:Y:S01]  /*9080*/  LDL.LU R139, [R1+0xc] ;  /* 0x00000c00018b7983 */ /* 0x000ee20000300800 */
[----:B--2---:R-:W-:-:S03]  /*9090*/  F2FP.BF16.F32.PACK_AB R32, R109, R35 ;  /* 0x000000236d20723e */ /* 0x004fc600000010ff */
[----:B------:R-:W2:Y:S04]  /*90a0*/  LDL.LU R109, [R1+0x158] ;  /* 0x00015800016d7983 */ /* 0x000ea80000300800 */
[----:B------:R-:W2:Y:S01]  /*90b0*/  LDL.LU R35, [R1+0x154] ;  /* 0x0001540001237983 */ /* 0x000ea20000300800 */
[C---:B------:R-:W-:Y:S02]  /*90c0*/  PRMT R46, R3.reuse, 0x7610, R46 ;  /* 0x00007610032e7816 */ /* 0x040fe4000000002e */
[----:B------:R-:W-:Y:S01]  /*90d0*/  PRMT R3, R3, 0x7632, R3 ;  /* 0x0000763203037816 */ /* 0x000fe20000000003 */
[----:B------:R-:W-:Y:S01]  /*90e0*/  STG.E.U16 desc[UR6][R90.64+0x4], R2 ;  /* 0x000004025a007986 */ /* 0x000fe2000c101506 */
[----:B------:R-:W-:-:S03]  /*90f0*/  PRMT R33, R2, 0x7632, R33 ;  /* 0x0000763202217816 */ /* 0x000fc60000000021 */
[----:B------:R0:W-:Y:S04]  /*9100*/  STG.E.U16 desc[UR6][R90.64+0x2], R3 ;  /* 0x000002035a007986 */ /* 0x0001e8000c101506 */
[----:B------:R1:W-:Y:S04]  /*9110*/  STG.E.U16 desc[UR6][R90.64+0x6], R33 ;  /* 0x000006215a007986 */ /* 0x0003e8000c101506 */
[----:B------:R-:W-:Y:S01]  /*9120*/  STG.E.U16 desc[UR6][R90.64], R46 ;  /* 0x0000002e5a007986 */ /* 0x000fe2000c101506 */
[----:B0-----:R-:W-:-:S03]  /*9130*/  PRMT R3, R32, 0x7632, R3 ;  /* 0x0000763220037816 */ /* 0x001fc60000000003 */
[----:B------:R0:W-:Y:S04]  /*9140*/  STG.E.U16 desc[UR6][R30.64], R32 ;  /* 0x000000201e007986 */ /* 0x0001e8000c101506 */
[----:B------:R-:W-:Y:S01]  /*9150*/  STG.E.U16 desc[UR6][R30.64+0x2], R3 ;  /* 0x000002031e007986 */ /* 0x000fe2000c101506 */
[----:B----4-:R-:W-:-:S04]  /*9160*/  F2FP.BF16.F32.PACK_AB R2, R88, R89 ;  /* 0x000000595802723e */ /* 0x010fc800000010ff */
[----:B-1----:R-:W-:Y:S01]  /*9170*/  PRMT R33, R2, 0x7632, R33 ;  /* 0x0000763202217816 */ /* 0x002fe20000000021 */
[----:B------:R1:W-:Y:S01]  /*9180*/  STG.E.U16 desc[UR6][R30.64+0x4], R2 ;  /* 0x000004021e007986 */ /* 0x0003e2000c101506 */
[----:B0-----:R-:W-:-:S03]  /*9190*/  F2FP.BF16.F32.PACK_AB R32, R137, R146 ;  /* 0x000000928920723e */ /* 0x001fc600000010ff */
[----:B------:R0:W-:Y:S01]  /*91a0*/  STG.E.U16 desc[UR6][R30.64+0x6], R33 ;  /* 0x000006211e007986 */ /* 0x0001e2000c101506 */
[----:B------:R-:W-:Y:S02]  /*91b0*/  PRMT R46, R32, 0x7632, R46 ;  /* 0x00007632202e7816 */ /* 0x000fe4000000002e */
[----:B-1----:R-:W-:Y:S02]  /*91c0*/  F2FP.BF16.F32.PACK_AB R2, R144, R142 ;  /* 0x0000008e9002723e */ /* 0x002fe400000010ff */
[----:B---3--:R-:W-:Y:S02]  /*91d0*/  F2FP.BF16.F32.PACK_AB R47, R140, R145 ;  /* 0x000000918c2f723e */ /* 0x008fe400000010ff */
[C---:B0-----:R-:W-:Y:S02]  /*91e0*/  PRMT R31, R2.reuse, 0x7610, R31 ;  /* 0x00007610021f7816 */ /* 0x041fe4000000001f */
[----:B------:R-:W-:Y:S02]  /*91f0*/  PRMT R48, R2, 0x7632, R48 ;  /* 0x0000763202307816 */ /* 0x000fe40000000030 */
[----:B------:R-:W-:Y:S01]  /*9200*/  F2FP.BF16.F32.PACK_AB R2, R143, R141 ;  /* 0x0000008d8f02723e */ /* 0x000fe200000010ff */
[----:B------:R0:W-:Y:S01]  /*9210*/  STG.E.U16 desc[UR6][R92.64], R32 ;  /* 0x000000205c007986 */ /* 0x0001e2000c101506 */
[----:B------:R-:W-:-:S02]  /*9220*/  PRMT R30, R47, 0x7632, R30 ;  /* 0x000076322f1e7816 */ /* 0x000fc4000000001e */
[----:B------:R-:W-:Y:S01]  /*9230*/  PRMT R33, R2, 0x7610, R33 ;  /* 0x0000761002217816 */ /* 0x000fe20000000021 */
[----:B------:R-:W-:Y:S01]  /*9240*/  STG.E.U16 desc[UR6][R92.64+0x2], R46 ;  /* 0x0000022e5c007986 */ /* 0x000fe2000c101506 */
[----:B------:R-:W-:-:S03]  /*9250*/  F2FP.BF16.F32.PACK_AB R165, R165, R108 ;  /* 0x0000006ca5a5723e */ /* 0x000fc600000010ff */
[----:B------:R-:W-:Y:S01]  /*9260*/  STG.E.U16 desc[UR6][R92.64+0x4], R31 ;  /* 0x0000041f5c007986 */ /* 0x000fe2000c101506 */
[----:B0-----:R-:W-:-:S03]  /*9270*/  PRMT R32, R2, 0x7632, R32 ;  /* 0x0000763202207816 */ /* 0x001fc60000000020 */
[----:B------:R-:W-:Y:S04]  /*9280*/  STG.E.U16 desc[UR6][R92.64+0x6], R48 ;  /* 0x000006305c007986 */ /* 0x000fe8000c101506 */
[----:B------:R0:W-:Y:S01]  /*9290*/  STG.E.U16 desc[UR6][R28.64+0x2], R30 ;  /* 0x0000021e1c007986 */ /* 0x0001e2000c101506 */
[----:B--2---:R-:W-:Y:S02]  /*92a0*/  F2FP.BF16.F32.PACK_AB R2, R34, R109 ;  /* 0x0000006d2202723e */ /* 0x004fe400000010ff */
[----:B------:R-:W-:Y:S02]  /*92b0*/  F2FP.BF16.F32.PACK_AB R3, R139, R35 ;  /* 0x000000238b03723e */ /* 0x000fe400000010ff */
[----:B------:R-:W2:Y:S04]  /*92c0*/  LDL.LU R35, [R1+0x150] ;  /* 0x0001500001237983 */ /* 0x000ea80000300800 */
[----:B------:R-:W3:Y:S04]  /*92d0*/  LDL.LU R34, [R1+0x14c] ;  /* 0x00014c0001227983 */ /* 0x000ee80000300800 */
[----:B------:R4:W5:Y:S04]  /*92e0*/  LDL.LU R109, [R1+0x148] ;  /* 0x00014800016d7983 */ /* 0x0009680000300800 */
[----:B------:R4:W5:Y:S04]  /*92f0*/  LDL.LU R108, [R1+0x144] ;  /* 0x00014400016c7983 */ /* 0x0009680000300800 */
[----:B0-----:R-:W4:Y:S01]  /*9300*/  LDL.LU R30, [R1+0x2c] ;  /* 0x00002c00011e7983 */ /* 0x001f220000300800 */
[----:B------:R-:W-:-:S03]  /*9310*/  F2FP.BF16.F32.PACK_AB R163, R163, R164 ;  /* 0x000000a4a3a3723e */ /* 0x000fc600000010ff */
[----:B------:R0:W-:Y:S01]  /*9320*/  STG.E.U16 desc[UR6][R28.64], R47 ;  /* 0x0000002f1c007986 */ /* 0x0001e2000c101506 */
[----:B------:R-:W-:-:S03]  /*9330*/  F2FP.BF16.F32.PACK_AB R161, R161, R162 ;  /* 0x000000a2a1a1723e */ /* 0x000fc600000010ff */
[----:B------:R-:W-:Y:S01]  /*9340*/  STG.E.U16 desc[UR6][R28.64+0x4], R33 ;  /* 0x000004211c007986 */ /* 0x000fe2000c101506 */
[----:B------:R-:W-:-:S03]  /*9350*/  F2FP.BF16.F32.PACK_AB R159, R159, R160 ;  /* 0x000000a09f9f723e */ /* 0x000fc600000010ff */
[----:B------:R1:W-:Y:S01]  /*9360*/  STG.E.U16 desc[UR6][R28.64+0x6], R32 ;  /* 0x000006201c007986 */ /* 0x0003e2000c101506 */
[----:B------:R-:W-:-:S03]  /*9370*/  F2FP.BF16.F32.PACK_AB R157, R157, R158 ;  /* 0x0000009e9d9d723e */ /* 0x000fc600000010ff */
[----:B------:R1:W-:Y:S01]  /*9380*/  STG.E.U16 desc[UR6][R94.64], R3 ;  /* 0x000000035e007986 */ /* 0x0003e2000c101506 */
[----:B0-----:R-:W-:Y:S02]  /*9390*/  PRMT R47, R2, 0x7632, R47 ;  /* 0x00007632022f7816 */ /* 0x001fe4000000002f */
[----:B------:R-:W-:Y:S02]  /*93a0*/  F2FP.BF16.F32.PACK_AB R155, R155, R156 ;  /* 0x0000009c9b9b723e */ /* 0x000fe400000010ff */
[----:B-1----:R-:W-:Y:S02]  /*93b0*/  PRMT R29, R3, 0x7632, R29 ;  /* 0x00007632031d7816 */ /* 0x002fe4000000001d */
[----:B------:R-:W-:Y:S02]  /*93c0*/  PRMT R28, R165, 0x7632, R28 ;  /* 0x00007632a51c7816 */ /* 0x000fe4000000001c */
[----:B------:R-:W-:Y:S01]  /*93d0*/  PRMT R3, R163, 0x7632, R3 ;  /* 0x00007632a3037816 */ /* 0x000fe20000000003 */
[----:B------:R-:W-:Y:S01]  /*93e0*/  STG.E.U16 desc[UR6][R94.64+0x2], R29 ;  /* 0x0000021d5e007986 */ /* 0x000fe2000c101506 */
[----:B------:R-:W-:-:S03]  /*93f0*/  PRMT R48, R161, 0x7632, R48 ;  /* 0x00007632a1307816 */ /* 0x000fc60000000030 */
[----:B------:R0:W-:Y:S01]  /*9400*/  STG.E.U16 desc[UR6][R94.64+0x4], R2 ;  /* 0x000004025e007986 */ /* 0x0001e2000c101506 */
[----:B------:R-:W-:-:S03]  /*9410*/  F2FP.BF16.F32.PACK_AB R153, R153, R154 ;  /* 0x0000009a9999723e */ /* 0x000fc600000010ff */
[----:B------:R-:W-:Y:S01]  /*9420*/  STG.E.U16 desc[UR6][R94.64+0x6], R47 ;  /* 0x0000062f5e007986 */ /* 0x000fe2000c101506 */
[----:B------:R-:W-:-:S03]  /*9430*/  F2FP.BF16.F32.PACK_AB R151, R151, R152 ;  /* 0x000000989797723e */ /* 0x000fc600000010ff */
[----:B------:R-:W-:Y:S01]  /*9440*/  STG.E.U16 desc[UR6][R26.64], R165 ;  /* 0x000000a51a007986 */ /* 0x000fe2000c101506 */
[----:B------:R-:W-:-:S03]  /*9450*/  F2FP.BF16.F32.PACK_AB R149, R149, R150 ;  /* 0x000000969595723e */ /* 0x000fc600000010ff */
[----:B------:R-:W-:Y:S01]  /*9460*/  STG.E.U16 desc[UR6][R26.64+0x2], R28 ;  /* 0x0000021c1a007986 */ /* 0x000fe2000c101506 */
[----:B0-----:R-:W-:-:S03]  /*9470*/  PRMT R2, R159, 0x7632, R2 ;  /* 0x000076329f027816 */ /* 0x001fc60000000002 */
[----:B------:R-:W-:Y:S01]  /*9480*/  STG.E.U16 desc[UR6][R26.64+0x4], R163 ;  /* 0x000004a31a007986 */ /* 0x000fe2000c101506 */
[----:B------:R-:W-:-:S03]  /*9490*/  F2FP.BF16.F32.PACK_AB R147, R147, R148 ;  /* 0x000000949393723e */ /* 0x000fc600000010ff */
[----:B------:R0:W-:Y:S01]  /*94a0*/  STG.E.U16 desc[UR6][R26.64+0x6], R3 ;  /* 0x000006031a007986 */ /* 0x0001e2000c101506 */
[----:B------:R-:W-:-:S03]  /*94b0*/  PRMT R49, R153, 0x7632, R49 ;  /* 0x0000763299317816 */ /* 0x000fc60000000031 */
[----:B------:R-:W-:Y:S01]  /*94c0*/  STG.E.U16 desc[UR6][R96.64], R161 ;  /* 0x000000a160007986 */ /* 0x000fe2000c101506 */
[----:B------:R-:W-:-:S03]  /*94d0*/  F2FP.BF16.F32.PACK_AB R36, R37, R36 ;  /* 0x000000242524723e */ /* 0x000fc600000010ff */
[----:B------:R-:W-:Y:S01]  /*94e0*/  STG.E.U16 desc[UR6][R96.64+0x2], R48 ;  /* 0x0000023060007986 */ /* 0x000fe2000c101506 */
[----:B0-----:R-:W-:Y:S02]  /*94f0*/  PRMT R3, R157, 0x7632, R3 ;  /* 0x000076329d037816 */ /* 0x001fe40000000003 */
[----:B------:R-:W-:Y:S01]  /*9500*/  PRMT R26, R155, 0x7632, R26 ;  /* 0x000076329b1a7816 */ /* 0x000fe2000000001a */
[----:B------:R-:W-:Y:S01]  /*9510*/  STG.E.U16 desc[UR6][R96.64+0x4], R159 ;  /* 0x0000049f60007986 */ /* 0x000fe2000c101506 */
[----:B------:R-:W-:-:S03]  /*9520*/  F2FP.BF16.F32.PACK_AB R38, R45, R38 ;  /* 0x000000262d26723e */ /* 0x000fc600000010ff */
[----:B------:R0:W-:Y:S01]  /*9530*/  STG.E.U16 desc[UR6][R96.64+0x6], R2 ;  /* 0x0000060260007986 */ /* 0x0001e2000c101506 */
[----:B------:R-:W-:-:S03]  /*9540*/  F2FP.BF16.F32.PACK_AB R39, R44, R39 ;  /* 0x000000272c27723e */ /* 0x000fc600000010ff */
[----:B------:R-:W-:Y:S01]  /*9550*/  STG.E.U16 desc[UR6][R24.64], R157 ;  /* 0x0000009d18007986 */ /* 0x000fe2000c101506 */
[----:B------:R-:W-:-:S03]  /*9560*/  F2FP.BF16.F32.PACK_AB R40, R53, R40 ;  /* 0x000000283528723e */ /* 0x000fc600000010ff */
[----:B------:R1:W-:Y:S04]  /*9570*/  STG.E.U16 desc[UR6][R24.64+0x2], R3 ;  /* 0x0000020318007986 */ /* 0x0003e8000c101506 */
[----:B------:R-:W-:Y:S01]  /*9580*/  STG.E.U16 desc[UR6][R24.64+0x4], R155 ;  /* 0x0000049b18007986 */ /* 0x000fe2000c101506 */
[----:B0-----:R-:W-:-:S03]  /*9590*/  PRMT R2, R151, 0x7632, R2 ;  /* 0x0000763297027816 */ /* 0x001fc60000000002 */
[----:B------:R0:W-:Y:S01]  /*95a0*/  STG.E.U16 desc[UR6][R24.64+0x6], R26 ;  /* 0x0000061a18007986 */ /* 0x0001e2000c101506 */
[----:B-1----:R-:W-:-:S03]  /*95b0*/  PRMT R3, R149, 0x7632, R3 ;  /* 0x0000763295037816 */ /* 0x002fc60000000003 */
[----:B------:R-:W-:Y:S01]  /*95c0*/  STG.E.U16 desc[UR6][R98.64], R153 ;  /* 0x0000009962007986 */ /* 0x000fe2000c101506 */
[----:B------:R-:W-:Y:S02]  /*95d0*/  PRMT R50, R36, 0x7632, R50 ;  /* 0x0000763224327816 */ /* 0x000fe40000000032 */
[----:B0-----:R-:W-:Y:S01]  /*95e0*/  PRMT R24, R147, 0x7632, R24 ;  /* 0x0000763293187816 */ /* 0x001fe20000000018 */
[----:B------:R-:W-:Y:S04]  /*95f0*/  STG.E.U16 desc[UR6][R98.64+0x2], R49 ;  /* 0x0000023162007986 */ /* 0x000fe8000c101506 */
[----:B------:R-:W-:Y:S04]  /*9600*/  STG.E.U16 desc[UR6][R98.64+0x4], R151 ;  /* 0x0000049762007986 */ /* 0x000fe8000c101506 */
        /* <DEDUP_REMOVED lines=8> */
[----:B------:R-:W-:Y:S02]  /*9690*/  F2FP.BF16.F32.PACK_AB R43, R71, R43 ;  /* 0x0000002b472b723e */ /* 0x000fe400000010ff */
[----:B-1----:R-:W-:Y:S01]  /*96a0*/  PRMT R3, R39, 0x7632, R3 ;  /* 0x0000763227037816 */ /* 0x002fe20000000003 */
[----:B------:R-:W-:Y:S01]  /*96b0*/  STG.E.U16 desc[UR6][R100.64], R36 ;  /* 0x0000002464007986 */ /* 0x000fe2000c101506 */
[----:B------:R-:W-:Y:S02]  /*96c0*/  F2FP.BF16.F32.PACK_AB R68, R70, R68 ;  /* 0x000000444644723e */ /* 0x000fe400000010ff */
        /* <DEDUP_REMOVED lines=12> */
[----:B-1----:R-:W-:Y:S02]  /*9790*/  PRMT R3, R43, 0x7632, R3 ;  /* 0x000076322b037816 */ /* 0x002fe40000000003 */
[----:B------:R-:W-:Y:S01]  /*97a0*/  F2FP.BF16.F32.PACK_AB R67, R76, R67 ;  /* 0x000000434c43723e */ /* 0x000fe200000010ff */
[----:B------:R-:W-:Y:S01]  /*97b0*/  STG.E.U16 desc[UR6][R102.64], R51 ;  /* 0x0000003366007986 */ /* 0x000fe2000c101506 */
[----:B0-----:R-:W-:Y:S02]  /*97c0*/  PRMT R21, R41, 0x7632, R21 ;  /* 0x0000763229157816 */ /* 0x001fe40000000015 */
[----:B------:R-:W-:Y:S01]  /*97d0*/  PRMT R20, R68, 0x7632, R20 ;  /* 0x0000763244147816 */ /* 0x000fe20000000014 */
[----:B------:R0:W-:Y:S01]  /*97e0*/  STG.E.U16 desc[UR6][R102.64+0x2], R2 ;  /* 0x0000020266007986 */ /* 0x0001e2000c101506 */
[----:B------:R-:W-:-:S03]  /*97f0*/  PRMT R52, R69, 0x7632, R52 ;  /* 0x0000763245347816 */ /* 0x000fc60000000034 */
[----:B------:R-:W-:Y:S04]  /*9800*/  STG.E.U16 desc[UR6][R102.64+0x4], R41 ;  /* 0x0000042966007986 */ /* 0x000fe8000c101506 */
[----:B------:R-:W-:Y:S01]  /*9810*/  STG.E.U16 desc[UR6][R102.64+0x6], R21 ;  /* 0x0000061566007986 */ /* 0x000fe2000c101506 */
[----:B------:R-:W-:-:S03]  /*9820*/  F2FP.BF16.F32.PACK_AB R65, R75, R65 ;  /* 0x000000414b41723e */ /* 0x000fc600000010ff */
[----:B------:R-:W-:Y:S01]  /*9830*/  STG.E.U16 desc[UR6][R18.64], R43 ;  /* 0x0000002b12007986 */ /* 0x000fe2000c101506 */
[----:B0-----:R-:W-:-:S03]  /*9840*/  PRMT R2, R72, 0x7632, R2 ;  /* 0x0000763248027816 */ /* 0x001fc60000000002 */
[----:B------:R0:W-:Y:S01]  /*9850*/  STG.E.U16 desc[UR6][R18.64+0x2], R3 ;  /* 0x0000020312007986 */ /* 0x0001e2000c101506 */
[----:B------:R-:W-:-:S03]  /*9860*/  F2FP.BF16.F32.PACK_AB R62, R79, R62 ;  /* 0x0000003e4f3e723e */ /* 0x000fc600000010ff */
[----:B------:R-:W-:Y:S04]  /*9870*/  STG.E.U16 desc[UR6][R18.64+0x4], R68 ;  /* 0x0000044412007986 */ /* 0x000fe8000c101506 */
[----:B------:R1:W-:Y:S01]  /*9880*/  STG.E.U16 desc[UR6][R18.64+0x6], R20 ;  /* 0x0000061412007986 */ /* 0x0003e2000c101506 */
[----:B0-----:R-:W-:-:S03]  /*9890*/  PRMT R3, R64, 0x7632, R3 ;  /* 0x0000763240037816 */ /* 0x001fc60000000003 */
[----:B------:R-:W-:Y:S01]  /*98a0*/  STG.E.U16 desc[UR6][R104.64], R69 ;  /* 0x0000004568007986 */ /* 0x000fe2000c101506 */
[----:B-1----:R-:W-:-:S03]  /*98b0*/  PRMT R18, R67, 0x7632, R18 ;  /* 0x0000763243127816 */ /* 0x002fc60000000012 */
[----:B------:R-:W-:Y:S01]  /*98c0*/  STG.E.U16 desc[UR6][R104.64+0x2], R52 ;  /* 0x0000023468007986 */ /* 0x000fe2000c101506 */
[----:B------:R-:W-:-:S03]  /*98d0*/  F2FP.BF16.F32.PACK_AB R77, R78, R77 ;  /* 0x0000004d4e4d723e */ /* 0x000fc600000010ff */
        /* <DEDUP_REMOVED lines=10> */
[----:B------:R-:W-:-:S03]  /*9980*/  PRMT R53, R77, 0x7632, R53 ;  /* 0x000076324d357816 */ /* 0x000fc60000000035 */
        /* <DEDUP_REMOVED lines=15> */
[----:B------:R0:W-:Y:S04]  /*9a80*/  STG.E.U16 desc[UR6][R106.64+0x6], R3 ;  /* 0x000006036a007986 */ /* 0x0001e8000c101506 */
[----:B------:R-:W-:Y:S04]  /*9a90*/  STG.E.U16 desc[UR6][R12.64], R61 ;  /* 0x0000003d0c007986 */ /* 0x000fe8000c101506 */
        /* <DEDUP_REMOVED lines=8> */
[----:B------:R-:W-:Y:S02]  /*9b20*/  F2FP.BF16.F32.PACK_AB R118, R124, R118 ;  /* 0x000000767c76723e */ /* 0x000fe400000010ff */
[----:B0-----:R-:W-:Y:S02]  /*9b30*/  PRMT R13, R82, 0x7632, R13 ;  /* 0x00007632520d7816 */ /* 0x001fe4000000000d */
[----:B------:R-:W-:Y:S01]  /*9b40*/  PRMT R12, R86, 0x7632, R12 ;  /* 0x00007632560c7816 */ /* 0x000fe2000000000c */
[----:B------:R0:W-:Y:S01]  /*9b50*/  STG.E.U16 desc[UR6][R110.64+0x2], R3 ;  /* 0x000002036e007986 */ /* 0x0001e2000c101506 */
[----:B------:R-:W-:-:S03]  /*9b60*/  F2FP.BF16.F32.PACK_AB R122, R123, R122 ;  /* 0x0000007a7b7a723e */ /* 0x000fc600000010ff */
        /* <DEDUP_REMOVED lines=9> */
[----:B------:R-:W-:Y:S02]  /*9c00*/  F2FP.BF16.F32.PACK_AB R128, R129, R128 ;  /* 0x000000808180723e */ /* 0x000fe400000010ff */
[----:B0-----:R-:W-:Y:S02]  /*9c10*/  PRMT R2, R118, 0x7632, R2 ;  /* 0x0000763276027816 */ /* 0x001fe40000000002 */
[----:B------:R-:W-:Y:S01]  /*9c20*/  F2FP.BF16.F32.PACK_AB R0, R119, R0 ;  /* 0x000000007700723e */ /* 0x000fe200000010ff */
[----:B------:R0:W-:Y:S01]  /*9c30*/  STG.E.U16 desc[UR6][R8.64], R57 ;  /* 0x0000003908007986 */ /* 0x0001e2000c101506 */
[----:B-1----:R-:W-:-:S03]  /*9c40*/  PRMT R11, R120, 0x7632, R11 ;  /* 0x00007632780b7816 */ /* 0x002fc6000000000b */
[----:B------:R1:W-:Y:S01]  /*9c50*/  STG.E.U16 desc[UR6][R8.64+0x2], R3 ;  /* 0x0000020308007986 */ /* 0x0003e2000c101506 */
[----:B------:R-:W-:-:S03]  /*9c60*/  PRMT R56, R122, 0x7632, R56 ;  /* 0x000076327a387816 */ /* 0x000fc60000000038 */
[----:B------:R-:W-:Y:S01]  /*9c70*/  STG.E.U16 desc[UR6][R8.64+0x4], R120 ;  /* 0x0000047808007986 */ /* 0x000fe2000c101506 */
[----:B0-----:R-:W-:-:S03]  /*9c80*/  PRMT R57, R125, 0x7632, R57 ;  /* 0x000076327d397816 */ /* 0x001fc60000000039 */
[----:B------:R0:W-:Y:S01]  /*9c90*/  STG.E.U16 desc[UR6][R8.64+0x6], R11 ;  /* 0x0000060b08007986 */ /* 0x0001e2000c101506 */
[----:B------:R-:W-:-:S03]  /*9ca0*/  F2FP.BF16.F32.PACK_AB R130, R131, R130 ;  /* 0x000000828382723e */ /* 0x000fc600000010ff */
[----:B------:R2:W-:Y:S01]  /*9cb0*/  STG.E.U16 desc[UR6][R112.64+0x6], R2 ;  /* 0x0000060270007986 */ /* 0x0005e2000c101506 */
[----:B-1----:R-:W-:Y:S02]  /*9cc0*/  PRMT R3, R55, 0x7632, R3 ;  /* 0x0000763237037816 */ /* 0x002fe40000000003 */
[----:B------:R-:W-:Y:S01]  /*9cd0*/  F2FP.BF16.F32.PACK_AB R132, R133, R132 ;  /* 0x000000848584723e */ /* 0x000fe200000010ff */
[----:B------:R-:W-:Y:S01]  /*9ce0*/  STG.E.U16 desc[UR6][R112.64], R122 ;  /* 0x0000007a70007986 */ /* 0x000fe2000c101506 */
[----:B------:R-:W-:Y:S02]  /*9cf0*/  F2FP.BF16.F32.PACK_AB R134, R135, R134 ;  /* 0x000000868786723e */ /* 0x000fe400000010ff */
[----:B0-----:R-:W-:Y:S01]  /*9d00*/  PRMT R8, R0, 0x7632, R8 ;  /* 0x0000763200087816 */ /* 0x001fe20000000008 */
[----:B------:R-:W-:Y:S01]  /*9d10*/  STG.E.U16 desc[UR6][R112.64+0x2], R56 ;  /* 0x0000023870007986 */ /* 0x000fe2000c101506 */
[----:B--2---:R-:W-:-:S03]  /*9d20*/  PRMT R2, R128, 0x7632, R2 ;  /* 0x0000763280027816 */ /* 0x004fc60000000002 */
[----:B------:R-:W-:Y:S01]  /*9d30*/  STG.E.U16 desc[UR6][R112.64+0x4], R118 ;  /* 0x0000047670007986 */ /* 0x000fe2000c101506 */
[----:B------:R-:W-:-:S03]  /*9d40*/  F2FP.BF16.F32.PACK_AB R136, R138, R136 ;  /* 0x000000888a88723e */ /* 0x000fc600000010ff */
[----:B------:R-:W-:Y:S01]  /*9d50*/  STG.E.U16 desc[UR6][R114.64], R125 ;  /* 0x0000007d72007986 */ /* 0x000fe2000c101506 */
[----:B------:R-:W-:-:S03]  /*9d60*/  PRMT R58, R134, 0x7632, R58 ;  /* 0x00007632863a7816 */ /* 0x000fc6000000003a */
[----:B------:R-:W-:Y:S01]  /*9d70*/  STG.E.U16 desc[UR6][R114.64+0x2], R57 ;  /* 0x0000023972007986 */ /* 0x000fe2000c101506 */
[----:B----4-:R-:W-:-:S03]  /*9d80*/  LOP3.LUT R30, R30, 0x1, RZ, 0x3c, !PT ;  /* 0x000000011e1e7812 */ /* 0x010fc600078e3cff */
[----:B------:R-:W-:Y:S04]  /*9d90*/  STG.E.U16 desc[UR6][R114.64+0x4], R55 ;  /* 0x0000043772007986 */ /* 0x000fe8000c101506 */
[----:B------:R0:W-:Y:S01]  /*9da0*/  STG.E.U16 desc[UR6][R114.64+0x6], R3 ;  /* 0x0000060372007986 */ /* 0x0001e2000c101506 */
[----:B------:R-:W-:-:S03]  /*9db0*/  IADD3 R35, P1, R35, 0x4, RZ ;  /* 0x0000000423237810 */ /* 0x000fc60007f3e0ff */
[----:B------:R-:W-:Y:S04]  /*9dc0*/  STG.E.U16 desc[UR6][R6.64], R128 ;  /* 0x0000008006007986 */ /* 0x000fe8000c101506 */
[----:B------:R-:W-:Y:S04]  /*9dd0*/  STG.E.U16 desc[UR6][R6.64+0x2], R2 ;  /* 0x0000020206007986 */ /* 0x000fe8000c101506 */
[----:B------:R1:W-:Y:S01]  /*9de0*/  STG.E.U16 desc[UR6][R6.64+0x4], R0 ;  /* 0x0000040006007986 */ /* 0x0003e2000c101506 */
[----:B0-----:R-:W-:-:S03]  /*9df0*/  PRMT R3, R130, 0x7632, R3 ;  /* 0x0000763282037816 */ /* 0x001fc60000000003 */
[----:B------:R0:W-:Y:S01]  /*9e00*/  STG.E.U16 desc[UR6][R6.64+0x6], R8 ;  /* 0x0000060806007986 */ /* 0x0001e2000c101506 */
[----:B---3--:R-:W-:-:S03]  /*9e10*/  IADD3.X R34, RZ, R34, RZ, P1, !PT ;  /* 0x00000022ff227210 */ /* 0x008fc60000ffe4ff */
[----:B------:R2:W-:Y:S01]  /*9e20*/  STG.E.U16 desc[UR6][R4.64], R130 ;  /* 0x0000008204007986 */ /* 0x0005e2000c101506 */
[----:B-1----:R-:W-:Y:S02]  /*9e30*/  PRMT R0, R136, 0x7632, R0 ;  /* 0x0000763288007816 */ /* 0x002fe40000000000 */
[----:B0-----:R-:W-:Y:S01]  /*9e40*/  PRMT R7, R132, 0x7632, R7 ;  /* 0x0000763284077816 */ /* 0x001fe20000000007 */
        /* <DEDUP_REMOVED lines=10> */
[----:B--2---:R-:W-:Y:S05]  /*9ef0*/  @!P1 BRA `(.L_x_1338) ;  /* 0xffffff6400549947 */ /* 0x004fea000383ffff */
[----:B------:R-:W-:Y:S05]  /*9f00*/  EXIT ;  /* 0x000000000000794d */ /* 0x000fea0003800000 */
.L_x_1339:
        /* <DEDUP_REMOVED lines=15> */
.L_x_2776:


//--------------------- .text._ZN13group_norm_v214gn_cuda_kernelI13__nv_bfloat16Li320ELi2ELi16ELi20ELi4096ELb1ELi64ELi320ELi320ELi4ELb1ELi4ELb0ELb0ENS_16CompileConditionILi900EEEEEvPT_PKS4_S7_S7_flPfS8_Pj --------------------------
	.section	.text._ZN13group_norm_v214gn_cuda_kernelI13__nv_bfloat16Li320ELi2ELi16ELi20ELi4096ELb1ELi64ELi320ELi320ELi4ELb1ELi4ELb0ELb0ENS_16CompileConditionILi900EEEEEvPT_PKS4_S7_S7_flPfS8_Pj,"ax",@progbits
	.align	128
        .global         _ZN13group_norm_v214gn_cuda_kernelI13__nv_bfloat16Li320ELi2ELi16ELi20ELi4096ELb1ELi64ELi320ELi320ELi4ELb1ELi4ELb0ELb0ENS_16CompileConditionILi900EEEEEvPT_PKS4_S7_S7_flPfS8_Pj
        .type           _ZN13group_norm_v214gn_cuda_kernelI13__nv_bfloat16Li320ELi2ELi16ELi20ELi4096ELb1ELi64ELi320ELi320ELi4ELb1ELi4ELb0ELb0ENS_16CompileConditionILi900EEEEEvPT_PKS4_S7_S7_flPfS8_Pj,@function
        .size           _ZN13group_norm_v214gn_cuda_kernelI13__nv_bfloat16Li320ELi2ELi16ELi20ELi4096ELb1ELi64ELi320ELi320ELi4ELb1ELi4ELb0ELb0ENS_16CompileConditionILi900EEEEEvPT_PKS4_S7_S7_flPfS8_Pj,(.L_x_2777 - _ZN13group_norm_v214gn_cuda_kernelI13__nv_bfloat16Li320ELi2ELi16ELi20ELi4096ELb1ELi64ELi320ELi320ELi4ELb1ELi4ELb0ELb0ENS_16CompileConditionILi900EEEEEvPT_PKS4_S7_S7_flPfS8_Pj)
        .other          _ZN13group_norm_v214gn_cuda_kernelI13__nv_bfloat16Li320ELi2ELi16ELi20ELi4096ELb1ELi64ELi320ELi320ELi4ELb1ELi4ELb0ELb0ENS_16CompileConditionILi900EEEEEvPT_PKS4_S7_S7_flPfS8_Pj,@"STO_CUDA_ENTRY STV_DEFAULT"
_ZN13group_norm_v214gn_cuda_kernelI13__nv_bfloat16Li320ELi2ELi16ELi20ELi4096ELb1ELi64ELi320ELi320ELi4ELb1ELi4ELb0ELb0ENS_16CompileConditionILi900EEEEEvPT_PKS4_S7_S7_flPfS8_Pj:
.text._ZN13group_norm_v214gn_cuda_kernelI13__nv_bfloat16Li320ELi2ELi16ELi20ELi4096ELb1ELi64ELi320ELi320ELi4ELb1ELi4ELb0ELb0ENS_16CompileConditionILi900EEEEEvPT_PKS4_S7_S7_flPfS8_Pj:
        /* <DEDUP_REMOVED lines=9> */
[----:B------:R-:W-:Y:S01]  /*0090*/  UMOV UR4, 0x400 ;  /* 0x0000040000047882 */ /* 0x000fe20000000000 */
[----:B------:R-:W-:Y:S01]  /*00a0*/  HFMA2.MMA R18, -RZ, RZ, 0, 0 ;  /* 0x00000000ff127435 */ /* 0x000fe200000001ff */
[----:B------:R-:W-:Y:S01]  /*00b0*/  MOV R19, R4 ;  /* 0x0000000400137202 */ /* 0x000fe20000000f00 */
        /* <DEDUP_REMOVED lines=9> */
[----:B------:R-:W-:-:S04]  /*0150*/  IMAD.WIDE.U32 R2, R0, -0x33333333, RZ ;  /* 0xcccccccd00027825 */ /* 0x000fc800078e00ff */
[----:B------:R-:W-:Y:S01]  /*0160*/  IMAD R0, R0, 0x28, R7 ;  /* 0x0000002800007824 */ /* 0x000fe200078e0207 */
[----:B------:R-:W-:-:S04]  /*0170*/  SHF.L.U32 R2, R3, 0x1, RZ ;  /* 0x0000000103027819 */ /* 0x000fc800000006ff */
[----:B------:R-:W-:-:S05]  /*0180*/  LEA R0, R5, R0, 0x3 ;  /* 0x0000000005007211 */ /* 0x000fca00078e18ff */
[----:B------:R0:W-:Y:S02]  /*0190*/  STL [R1+0x80], R0 ;  /* 0x0000800001007387 */ /* 0x0001e40000100800 */
[----:B0-----:R-:W-:-:S05]  /*01a0*/  LOP3.LUT R0, R2, 0xfffffff8, RZ, 0xc0, !PT ;  /* 0xfffffff802007812 */ /* 0x001fca00078ec0ff */
[----:B------:R0:W-:Y:S02]  /*01b0*/  STL [R1+0x7c], R0 ;  /* 0x00007c0001007387 */ /* 0x0001e40000100800 */
.L_x_1350:
[----:B------:R-:W1:Y:S01]  /*01c0*/  S2R R68, SR_TID.X ;  /* 0x0000000000447919 */ /* 0x000e620000002100 */
[----:B------:R-:W-:Y:S01]  /*01d0*/  MOV R21, RZ ;  /* 0x000000ff00157202 */ /* 0x000fe20000000f00 */
[----:B------:R-:W-:Y:S01]  /*01e0*/  IMAD R5, R18, 0x140000, RZ ;  /* 0x0014000012057824 */ /* 0x000fe200078e02ff */
[----:B------:R-:W-:Y:S01]  /*01f0*/  ULDC.64 UR8, c[0x0][0x218] ;  /* 0x0000860000087ab9 */ /* 0x000fe20000000a00 */
[----:B------:R-:W0:Y:S01]  /*0200*/  S2R R69, SR_CTAID.X ;  /* 0x0000000000457919 */ /* 0x000e220000002500 */
[----:B------:R-:W-:Y:S01]  /*0210*/  ULDC.64 UR10, c[0x0][0x228] ;  /* 0x00008a00000a7ab9 */ /* 0x000fe20000000a00 */
[----:B-1----:R-:W-:Y:S01]  /*0220*/  IMAD.WIDE.U32 R2, R68, -0x33333333, RZ ;  /* 0xcccccccd44027825 */ /* 0x002fe200078e00ff */
[----:B0-----:R-:W-:-:S04]  /*0230*/  SHF.L.U32 R0, R69, 0x6, RZ ;  /* 0x0000000645007819 */ /* 0x001fc800000006ff */
[----:B------:R-:W-:Y:S02]  /*0240*/  SHF.R.U32.HI R3, RZ, 0x6, R3 ;  /* 0x00000006ff037819 */ /* 0x000fe40000011603 */
[----:B------:R-:W-:-:S03]  /*0250*/  LOP3.LUT R0, R0, 0xfc0, RZ, 0xc0, !PT ;  /* 0x00000fc000007812 */ /* 0x000fc600078ec0ff */
[----:B------:R-:W-:Y:S01]  /*0260*/  IMAD R20, R3, -0x50, R68 ;  /* 0xffffffb003147824 */ /* 0x000fe200078e0244 */
[----:B------:R-:W-:-:S04]  /*0270*/  IADD3 R0, R0, R3, RZ ;  /* 0x0000000300007210 */ /* 0x000fc80007ffe0ff */
[----:B------:R-:W-:-:S05]  /*0280*/  SHF.L.U32 R20, R20, 0x2, RZ ;  /* 0x0000000214147819 */ /* 0x000fca00000006ff */
[----:B------:R-:W-:-:S04]  /*0290*/  IMAD.WIDE.U32 R2, R19, 0x140000, R20 ;  /* 0x0014000013027825 */ /* 0x000fc800078e0014 */
[----:B------:R-:W-:Y:S01]  /*02a0*/  IMAD R21, R0, 0x140, RZ ;  /* 0x0000014000157824 */ /* 0x000fe200078e02ff */
[----:B------:R-:W-:-:S04]  /*02b0*/  IADD3 R0, R3, R5, RZ ;  /* 0x0000000503007210 */ /* 0x000fc80007ffe0ff */
[C---:B------:R-:W-:Y:S02]  /*02c0*/  IADD3 R17, P0, R21.reuse, R2, RZ ;  /* 0x0000000215117210 */ /* 0x040fe40007f1e0ff */
[----:B------:R-:W-:Y:S02]  /*02d0*/  IADD3 R3, R21, 0x500, RZ ;  /* 0x0000050015037810 */ /* 0x000fe40007ffe0ff */
[----:B------:R-:W-:Y:S02]  /*02e0*/  IADD3.X R4, RZ, R0, RZ, P0, !PT ;  /* 0x00000000ff047210 */ /* 0x000fe400007fe4ff */
[----:B------:R-:W-:-:S03]  /*02f0*/  LEA R60, P0, R17, UR8, 0x1 ;  /* 0x00000008113c7c11 */ /* 0x000fc6000f8008ff */
[----:B------:R0:W-:Y:S01]  /*0300*/  STL [R1+0x4], R4 ;  /* 0x0000040401007387 */ /* 0x0001e20000100800 */
[----:B------:R-:W-:Y:S02]  /*0310*/  LEA.HI.X R61, R17, UR9, R4, 0x1, P0 ;  /* 0x00000009113d7c11 */ /* 0x000fe400080f0c04 */
[----:B------:R-:W-:Y:S02]  /*0320*/  IADD3 R16, P0, R3, R2, RZ ;  /* 0x0000000203107210 */ /* 0x000fe40007f1e0ff */
[----:B------:R-:W-:Y:S02]  /*0330*/  IADD3 R15, R21, 0xa00, RZ ;  /* 0x00000a00150f7810 */ /* 0x000fe40007ffe0ff */
[----:B------:R-:W2:Y:S01]  /*0340*/  LDG.E.64.CONSTANT R60, desc[UR6][R60.64] ;  /* 0x000000063c3c7981 */ /* 0x000ea2000c1e9b00 */
[----:B0-----:R-:W-:Y:S02]  /*0350*/  IADD3.X R4, RZ, R0, RZ, P0, !PT ;  /* 0x00000000ff047210 */ /* 0x001fe400007fe4ff */
[----:B------:R-:W-:-:S03]  /*0360*/  LEA R58, P0, R16, UR8, 0x1 ;  /* 0x00000008103a7c11 */ /* 0x000fc6000f8008ff */
[----:B------:R0:W-:Y:S01]  /*0370*/  STL [R1+0x8], R4 ;  /* 0x0000080401007387 */ /* 0x0001e20000100800 */
[----:B------:R-:W-:Y:S02]  /*0380*/  LEA.HI.X R59, R16, UR9, R4, 0x1, P0 ;  /* 0x00000009103b7c11 */ /* 0x000fe400080f0c04 */
[----:B------:R-:W-:-:S04]  /*0390*/  IADD3 R15, P0, R15, R2, RZ ;  /* 0x000000020f0f7210 */ /* 0x000fc80007f1e0ff */
[----:B------:R-:W3:Y:S01]  /*03a0*/  LDG.E.64.CONSTANT R58, desc[UR6][R58.64] ;  /* 0x000000063a3a7981 */ /* 0x000ee2000c1e9b00 */
[----:B------:R-:W-:Y:S02]  /*03b0*/  IADD3 R3, R21, 0xf00, RZ ;  /* 0x00000f0015037810 */ /* 0x000fe40007ffe0ff */
[----:B0-----:R-:W-:Y:S02]  /*03c0*/  IADD3.X R4, RZ, R0, RZ, P0, !PT ;  /* 0x00000000ff047210 */ /* 0x001fe400007fe4ff */
[----:B------:R-:W-:-:S03]  /*03d0*/  LEA R56, P0, R15, UR8, 0x1 ;  /* 0x000000080f387c11 */ /* 0x000fc6000f8008ff */
        /* <DEDUP_REMOVED lines=84> */
[----:B------:R-:W-:Y:S01]  /*0920*/  STL [R1+0x68], R22 ;  /* 0x0000681601007387 */ /* 0x000fe20000100800 */
[----:B------:R-:W-:-:S06]  /*0930*/  LEA.HI.X R33, R3, UR9, R22, 0x1, P0 ;  /* 0x0000000903217c11 */ /* 0x000fcc00080f0c16 */
[----:B------:R-:W4:Y:S01]  /*0940*/  LDG.E.64.CONSTANT R32, desc[UR6][R32.64] ;  /* 0x0000000620207981 */ /* 0x000f22000c1e9b00 */
[----:B------:R-:W-:-:S04]  /*0950*/  IADD3 R2, P0, R21, R2, RZ ;  /* 0x0000000215027210 */ /* 0x000fc80007f1e0ff */
[----:B------:R-:W-:Y:S02]  /*0960*/  IADD3.X R0, RZ, R0, RZ, P0, !PT ;  /* 0x00000000ff007210 */ /* 0x000fe400007fe4ff */
[----:B------:R-:W-:Y:S02]  /*0970*/  LEA R30, P0, R2, UR8, 0x1 ;  /* 0x00000008021e7c11 */ /* 0x000fe4000f8008ff */
[----:B------:R-:W-:Y:S01]  /*0980*/  SHF.L.U32 R26, R20, 0x1, RZ ;  /* 0x00000001141a7819 */ /* 0x000fe200000006ff */
[----:B------:R0:W-:Y:S01]  /*0990*/  STL [R1+0x64], R0 ;  /* 0x0000640001007387 */ /* 0x0001e20000100800 */
[----:B------:R-:W-:Y:S01]  /*09a0*/  LEA.HI.X R31, R2, UR9, R0, 0x1, P0 ;  /* 0x00000009021f7c11 */ /* 0x000fe200080f0c00 */
[----:B------:R-:W-:-:S05]  /*09b0*/  ULDC.64 UR8, c[0x0][0x220] ;  /* 0x0000880000087ab9 */ /* 0x000fca0000000a00 */
[----:B------:R-:W4:Y:S01]  /*09c0*/  LDG.E.64.CONSTANT R30, desc[UR6][R30.64] ;  /* 0x000000061e1e7981 */ /* 0x000f22000c1e9b00 */
[C---:B------:R-:W-:Y:S02]  /*09d0*/  IADD3 R28, P0, R26.reuse, UR8, RZ ;  /* 0x000000081a1c7c10 */ /* 0x040fe4000ff1e0ff */
[----:B------:R-:W-:Y:S02]  /*09e0*/  SHF.R.U32.HI R20, RZ, 0x1f, R20 ;  /* 0x0000001fff147819 */ /* 0x000fe40000011614 */
[----:B------:R-:W-:Y:S02]  /*09f0*/  IADD3 R26, P1, R26, UR10, RZ ;  /* 0x0000000a1a1a7c10 */ /* 0x000fe4000ff3e0ff */
[C---:B------:R-:W-:Y:S02]  /*0a00*/  IADD3.X R29, R20.reuse, UR9, RZ, P0, !PT ;  /* 0x00000009141d7c10 */ /* 0x040fe400087fe4ff */
[----:B------:R-:W-:-:S04]  /*0a10*/  IADD3.X R27, R20, UR11, RZ, P1, !PT ;  /* 0x0000000b141b7c10 */ /* 0x000fc80008ffe4ff */
[----:B------:R-:W5:Y:S04]  /*0a20*/  LDG.E.64.CONSTANT R28, desc[UR6][R28.64] ;  /* 0x000000061c1c7981 */ /* 0x000f68000c1e9b00 */
[----:B------:R-:W5:Y:S01]  /*0a30*/  LDG.E.64.CONSTANT R26, desc[UR6][R26.64] ;  /* 0x000000061a1a7981 */ /* 0x000f62000c1e9b00 */
[C---:B--2---:R-:W-:Y:S02]  /*0a40*/  PRMT R20, R60.reuse, 0x7632, R20 ;  /* 0x000076323c147816 */ /* 0x044fe40000000014 */
[----:B0-----:R-:W-:Y:S02]  /*0a50*/  SHF.L.U32 R0, R60, 0x10, RZ ;  /* 0x000000103c007819 */ /* 0x001fe400000006ff */
[----:B------:R-:W-:Y:S02]  /*0a60*/  SHF.L.U32 R23, R20, 0x10, RZ ;  /* 0x0000001014177819 */ /* 0x000fe400000006ff */
[C---:B------:R-:W-:Y:S01]  /*0a70*/  SHF.L.U32 R90, R61.reuse, 0x10, RZ ;  /* 0x000000103d5a7819 */ /* 0x040fe200000006ff */
        /* <DEDUP_REMOVED lines=18> */
[----:B----4-:R-:W-:Y:S01]  /*0ba0*/  SHF.L.U32 R25, R57, 0x10, RZ ;  /* 0x0000001039197819 */ /* 0x010fe200000006ff */
[----:B------:R-:W-:Y:S01]  /*0bb0*/  FFMA.FTZ R21, R21, R21, R22 ;  /* 0x0000001515157223 */ /* 0x000fe20000010016 */
[----:B------:R-:W-:Y:S01]  /*0bc0*/  SHF.L.U32 R22, R20, 0x10, RZ ;  /* 0x0000001014167819 */ /* 0x000fe200000006ff */
[----:B------:R-:W-:Y:S01]  /*0bd0*/  FADD.FTZ R23, R23, R92 ;  /* 0x0000005c17177221 */ /* 0x000fe20000010000 */
[----:B------:R-:W-:Y:S01]  /*0be0*/  SHF.L.U32 R91, R56, 0x10, RZ ;  /* 0x00000010385b7819 */ /* 0x000fe200000006ff */
[----:B------:R0:W-:Y:S01]  /*0bf0*/  STL [R1], R25 ;  /* 0x0000001901007387 */ /* 0x0001e20000100800 */
[----:B------:R-:W-:Y:S01]  /*0c00*/  FFMA.FTZ R21, R92, R92, R21 ;  /* 0x0000005c5c157223 */ /* 0x000fe20000010015 */
[----:B------:R-:W-:Y:S01]  /*0c10*/  PRMT R20, R56, 0x7632, R20 ;  /* 0x0000763238147816 */ /* 0x000fe20000000014 */
[----:B------:R-:W-:Y:S01]  /*0c20*/  FADD.FTZ R24, R23, R22 ;  /* 0x0000001617187221 */ /* 0x000fe20000010000 */
[----:B------:R-:W2:Y:S01]  /*0c30*/  LDL R66, [R1+0x80] ;  /* 0x0000800001427983 */ /* 0x000ea20000100800 */
[----:B------:R-:W-:Y:S01]  /*0c40*/  FFMA.FTZ R22, R22, R22, R21 ;  /* 0x0000001616167223 */ /* 0x000fe20000010015 */
[----:B------:R-:W-:Y:S01]  /*0c50*/  SHF.L.U32 R21, R20, 0x10, RZ ;  /* 0x0000001014157819 */ /* 0x000fe200000006ff */
[----:B------:R-:W-:Y:S01]  /*0c60*/  FADD.FTZ R24, R24, R91 ;  /* 0x0000005b18187221 */ /* 0x000fe20000010000 */
[----:B------:R-:W-:Y:S01]  /*0c70*/  PRMT R20, R57, 0x7632, R20 ;  /* 0x0000763239147816 */ /* 0x000fe20000000014 */
[----:B------:R-:W-:-:S02]  /*0c80*/  FFMA.FTZ R22, R91, R91, R22 ;  /* 0x0000005b5b167223 */ /* 0x000fc40000010016 */
[----:B------:R-:W-:Y:S02]  /*0c90*/  FADD.FTZ R24, R24, R21 ;  /* 0x0000001518187221 */ /* 0x000fe40000010000 */
[----:B------:R-:W-:Y:S01]  /*0ca0*/  FFMA.FTZ R22, R21, R21, R22 ;  /* 0x0000001515167223 */ /* 0x000fe20000010016 */
[----:B------:R-:W-:Y:S01]  /*0cb0*/  SHF.L.U32 R21, R20, 0x10, RZ ;  /* 0x0000001014157819 */ /* 0x000fe200000006ff */
[----:B------:R-:W-:Y:S02]  /*0cc0*/  FADD.FTZ R24, R24, R25 ;  /* 0x0000001918187221 */ /* 0x000fe40000010000 */
[----:B------:R-:W-:Y:S01]  /*0cd0*/  FFMA.FTZ R22, R25, R25, R22 ;  /* 0x0000001919167223 */ /* 0x000fe20000010016 */
[----:B------:R-:W-:Y:S01]  /*0ce0*/  SHF.L.U32 R89, R54, 0x10, RZ ;  /* 0x0000001036597819 */ /* 0x000fe200000006ff */
[----:B------:R-:W-:Y:S01]  /*0cf0*/  FADD.FTZ R24, R24, R21 ;  /* 0x0000001518187221 */ /* 0x000fe20000010000 */
[----:B------:R-:W-:Y:S01]  /*0d00*/  PRMT R20, R54, 0x7632, R20 ;  /* 0x0000763236147816 */ /* 0x000fe20000000014 */
[----:B------:R-:W-:-:S02]  /*0d10*/  FFMA.FTZ R22, R21, R21, R22 ;  /* 0x0000001515167223 */ /* 0x000fc40000010016 */
[----:B------:R-:W-:Y:S01]  /*0d20*/  FADD.FTZ R24, R24, R89 ;  /* 0x0000005918187221 */ /* 0x000fe20000010000 */
[----:B------:R-:W-:Y:S01]  /*0d30*/  SHF.L.U32 R21, R20, 0x10, RZ ;  /* 0x0000001014157819 */ /* 0x000fe200000006ff */
        /* <DEDUP_REMOVED lines=28> */
[----:B0-----:R-:W-:Y:S01]  /*0f00*/  FFMA.FTZ R25, R85, R85, R22 ;  /* 0x0000005555197223 */ /* 0x001fe20000010016 */
        /* <DEDUP_REMOVED lines=24> */
[--C-:B------:R-:W-:Y:S02]  /*1090*/  FFMA.FTZ R21, R21, R21, R20.reuse ;  /* 0x0000001515157223 */ /* 0x100fe40000010014 */
        /* <DEDUP_REMOVED lines=119> */
[----:B------:R-:W-:Y:S01]  /*1810*/  ISETP.GT.U32.AND P0, PT, R68, 0x3f, PT ;  /* 0x0000003f4400780c */ /* 0x000fe20003f04070 */
[----:B------:R-:W-:Y:S01]  /*1820*/  FFMA.FTZ R63, R77, R77, R63 ;  /* 0x0000004d4d3f7223 */ /* 0x000fe2000001003f */
[----:B------:R-:W-:Y:S01]  /*1830*/  SHF.L.U32 R62, R62, 0x10, RZ ;  /* 0x000000103e3e7819 */ /* 0x000fe200000006ff */
[----:B------:R-:W-:-:S04]  /*1840*/  FADD.FTZ R64, R64, R77 ;  /* 0x0000004d40407221 */ /* 0x000fc80000010000 */
[----:B------:R-:W-:Y:S01]  /*1850*/  FFMA.FTZ R63, R62, R62, R63 ;  /* 0x0000003e3e3f7223 */ /* 0x000fe2000001003f */
[----:B------:R-:W-:Y:S01]  /*1860*/  FADD.FTZ R62, R64, R62 ;  /* 0x0000003e403e7221 */ /* 0x000fe20000010000 */
[----:B------:R-:W-:Y:S04]  /*1870*/  BSSY B0, `(.L_x_1340) ;  /* 0x000002e000007945 */ /* 0x000fe80003800000 */
[----:B--2---:R0:W-:Y:S02]  /*1880*/  STS.64 [R66], R62 ;  /* 0x0000003e42007388 */ /* 0x0041e40000000a00 */
        /* <DEDUP_REMOVED lines=29> */
[C---:B------:R-:W-:Y:S01]  /*1a60*/  IADD3 R62, R66.reuse, 0xc, RZ ;  /* 0x0000000c423e7810 */ /* 0x040fe20007ffe0ff */
        /* <DEDUP_REMOVED lines=14> */
.L_x_1341:
[----:B------:R-:W-:Y:S05]  /*1b50*/  BSYNC B0 ;  /* 0x0000000000007941 */ /* 0x000fea0003800000 */
.L_x_1340:
[----:B------:R-:W0:Y:S01]  /*1b60*/  SHFL.BFLY PT, R65, R62, 0x2, 0x1f ;  /* 0x0c401f003e417f89 */ /* 0x000e2200000e0000 */
[----:B------:R-:W-:Y:S03]  /*1b70*/  BSSY B0, `(.L_x_1342) ;  /* 0x0000018000007945 */ /* 0x000fe60003800000 */
[----:B------:R-:W1:Y:S01]  /*1b80*/  SHFL.BFLY PT, R64, R63, 0x2, 0x1f ;  /* 0x0c401f003f407f89 */ /* 0x000e6200000e0000 */
[----:B------:R-:W2:Y:S01]  /*1b90*/  S2R R66, SR_TID.X ;  /* 0x0000000000427919 */ /* 0x000ea20000002100 */
[----:B------:R-:W3:Y:S01]  /*1ba0*/  S2R R68, SR_CTAID.Y ;  /* 0x0000000000447919 */ /* 0x000ee20000002600 */
[----:B0-----:R-:W-:Y:S01]  /*1bb0*/  FADD.FTZ R62, R65, R62 ;  /* 0x0000003e413e7221 */ /* 0x001fe20000010000 */
[----:B-1----:R-:W-:-:S04]  /*1bc0*/  FADD.FTZ R63, R64, R63 ;  /* 0x0000003f403f7221 */ /* 0x002fc80000010000 */
[----:B------:R-:W0:Y:S04]  /*1bd0*/  SHFL.BFLY PT, R65, R62, 0x1, 0x1f ;  /* 0x0c201f003e417f89 */ /* 0x000e2800000e0000 */
[----:B------:R-:W1:Y:S01]  /*1be0*/  SHFL.BFLY PT, R64, R63, 0x1, 0x1f ;  /* 0x0c201f003f407f89 */ /* 0x000e6200000e0000 */
[C---:B--2---:R-:W-:Y:S02]  /*1bf0*/  LOP3.LUT P1, RZ, R66.reuse, 0xffffffc3, RZ, 0xc0, !PT ;  /* 0xffffffc342ff7812 */ /* 0x044fe4000782c0ff */
[C---:B------:R-:W-:Y:S02]  /*1c00*/  ISETP.NE.AND P2, PT, R66.reuse, RZ, PT ;  /* 0x000000ff4200720c */ /* 0x040fe40003f45270 */
[----:B------:R-:W-:Y:S01]  /*1c10*/  ISETP.GT.U32.AND P0, PT, R66, 0xff, PT ;  /* 0x000000ff4200780c */ /* 0x000fe20003f04070 */
[----:B0-----:R-:W-:Y:S01]  /*1c20*/  FADD.FTZ R62, R62, R65 ;  /* 0x000000413e3e7221 */ /* 0x001fe20000010000 */
[----:B-1----:R-:W-:-:S07]  /*1c30*/  FADD.FTZ R63, R63, R64 ;  /* 0x000000403f3f7221 */ /* 0x002fce0000010000 */
[----:B---3--:R-:W-:Y:S05]  /*1c40*/  @P1 BRA `(.L_x_1343) ;  /* 0x0000000000281947 */ /* 0x008fea0003800000 */
        /* <DEDUP_REMOVED lines=10> */
.L_x_1343:
[----:B------:R-:W-:Y:S05]  /*1cf0*/  BSYNC B0 ;  /* 0x0000000000007941 */ /* 0x000fea0003800000 */
.L_x_1342:
        /* <DEDUP_REMOVED lines=11> */
.L_x_1345:
[----:B------:R-:W2:Y:S04]  /*1db0*/  LD.E.STRONG.GPU R65, desc[UR6][R62.64] ;  /* 0x000000063e417980 */ /* 0x000ea8000c10f900 */
[----:B--2---:R-:W-:Y:S01]  /*1dc0*/  CCTL.IVALL ;  /* 0x00000000ff00798f */ /* 0x004fe20002000000 */
[----:B------:R-:W-:Y:S05]  /*1dd0*/  YIELD ;  /* 0x0000000000007946 */ /* 0x000fea0003800000 */
[----:B-----5:R-:W-:-:S04]  /*1de0*/  LOP3.LUT R65, R65, R64, RZ, 0x3c, !PT ;  /* 0x0000004041417212 */ /* 0x020fc800078e3cff */
[----:B------:R-:W-:-:S13]  /*1df0*/  ISETP.GT.AND P1, PT, R65, -0x1, PT ;  /* 0xffffffff4100780c */ /* 0x000fda0003f24270 */
[----:B------:R-:W-:Y:S05]  /*1e00*/  @P1 BRA `(.L_x_1345) ;  /* 0xfffffffc00e81947 */ /* 0x000fea000383ffff */
.L_x_1344:
        /* <DEDUP_REMOVED lines=9> */
[----:B------:R2:W-:Y:S06]  /*1ea0*/  STL.64 [R1+0x88], R2 ;  /* 0x0000880201007387 */ /* 0x0005ec0000100a00 */
[----:B--2---:R-:W2:Y:S01]  /*1eb0*/  LDC.64 R2, c[0x0][0x248] ;  /* 0x00009200ff027b82 */ /* 0x004ea20000000a00 */
[----:B0-----:R-:W-:Y:S01]  /*1ec0*/  SHF.L.U32 R63, R67, 0x2, RZ ;  /* 0x00000002433f7819 */ /* 0x001fe200000006ff */
[----:B-1----:R-:W-:-:S03]  /*1ed0*/  IMAD R62, R62, UR4, R68 ;  /* 0x000000043e3e7c24 */ /* 0x002fc6000f8e0244 */
[----:B------:R-:W-:-:S04]  /*1ee0*/  LOP3.LUT R63, R63, 0x7fffffc0, RZ, 0xc0, !PT ;  /* 0x7fffffc03f3f7812 */ /* 0x000fc800078ec0ff */
[----:B------:R-:W-:Y:S02]  /*1ef0*/  LEA R62, R62, R63, 0xa ;  /* 0x0000003f3e3e7211 */ /* 0x000fe400078e50ff */
[----:B------:R-:W-:-:S04]  /*1f00*/  LOP3.LUT R63, R67, 0xf, RZ, 0xc0, !PT ;  /* 0x0000000f433f7812 */ /* 0x000fc800078ec0ff */
        /* <DEDUP_REMOVED lines=22> */
.L_x_1347:
[----:B------:R-:W-:Y:S05]  /*2070*/  BSYNC B0 ;  /* 0x0000000000007941 */ /* 0x000fea0003800000 */
.L_x_1346:
[----:B------:R-:W0:Y:S01]  /*2080*/  SHFL.BFLY PT, R63, R66, 0x8, 0x1f ;  /* 0x0d001f00423f7f89 */ /* 0x000e2200000e0000 */
[----:B------:R-:W-:Y:S01]  /*2090*/  PRMT R38, R60, 0x7632, R38 ;  /* 0x000076323c267816 */ /* 0x000fe20000000026 */
[----:B------:R-:W-:Y:S01]  /*20a0*/  ULDC.64 UR8, c[0x0][0x240] ;  /* 0x0000900000087ab9 */ /* 0x000fe20000000a00 */
[----:B------:R-:W-:Y:S01]  /*20b0*/  PRMT R34, R56, 0x7632, R34 ;  /* 0x0000763238227816 */ /* 0x000fe20000000022 */
[----:B------:R-:W1:Y:S01]  /*20c0*/  SHFL.BFLY PT, R62, R65, 0x8, 0x1f ;  /* 0x0d001f00413e7f89 */ /* 0x000e6200000e0000 */
[----:B------:R-:W-:Y:S01]  /*20d0*/  PRMT R35, R57, 0x7632, R35 ;  /* 0x0000763239237816 */ /* 0x000fe20000000023 */
[----:B------:R-:W-:Y:S01]  /*20e0*/  BSSY B0, `(.L_x_1348) ;  /* 0x0000053000007945 */ /* 0x000fe20003800000 */
[----:B------:R-:W-:Y:S01]  /*20f0*/  PRMT R59, R58, 0x7632, R59 ;  /* 0x000076323a3b7816 */ /* 0x000fe2000000003b */
[----:B------:R-:W2:Y:S01]  /*2100*/  S2R R67, SR_TID.X ;  /* 0x0000000000437919 */ /* 0x000ea20000002100 */
[----:B------:R-:W-:Y:S02]  /*2110*/  PRMT R58, R34, 0x7632, R58 ;  /* 0x00007632223a7816 */ /* 0x000fe4000000003a */
[----:B------:R-:W-:Y:S01]  /*2120*/  PRMT R33, R33, 0x7632, R33 ;  /* 0x0000763221217816 */ /* 0x000fe20000000021 */
[----:B------:R-:W3:Y:S01]  /*2130*/  S2R R68, SR_CTAID.X ;  /* 0x0000000000447919 */ /* 0x000ee20000002500 */
[----:B------:R-:W-:-:S02]  /*2140*/  ISETP.EQ.U32.AND P1, PT, RZ, UR8, PT ;  /* 0x00000008ff007c0c */ /* 0x000fc4000bf22070 */
        /* <DEDUP_REMOVED lines=8> */
[--C-:B-1----:R-:W-:Y:S01]  /*21d0*/  FADD.FTZ R62, R62, R65.reuse ;  /* 0x000000413e3e7221 */ /* 0x102fe20000010000 */
        /* <DEDUP_REMOVED lines=15> */
[----:B-----5:R-:W-:Y:S02]  /*22d0*/  PRMT R56, R29, 0x7632, R56 ;  /* 0x000076321d387816 */ /* 0x020fe40000000038 */
[----:B------:R-:W-:Y:S01]  /*22e0*/  PRMT R57, R27, 0x7632, R57 ;  /* 0x000076321b397816 */ /* 0x000fe20000000039 */
[----:B-1----:R-:W-:Y:S01]  /*22f0*/  FADD.FTZ R63, R62, R63 ;  /* 0x0000003f3e3f7221 */ /* 0x002fe20000010000 */
[----:B------:R-:W0:Y:S04]  /*2300*/  SHFL.BFLY PT, R64, R66, 0x2, 0x1f ;  /* 0x0c401f0042407f89 */ /* 0x000e2800000e0000 */
[----:B------:R-:W1:Y:S01]  /*2310*/  SHFL.BFLY PT, R62, R63, 0x2, 0x1f ;  /* 0x0c401f003f3e7f89 */ /* 0x000e6200000e0000 */
[----:B0-----:R-:W-:Y:S01]  /*2320*/  FADD.FTZ R66, R66, R64 ;  /* 0x0000004042427221 */ /* 0x001fe20000010000 */
[----:B-1----:R-:W-:-:S04]  /*2330*/  FADD.FTZ R63, R63, R62 ;  /* 0x0000003e3f3f7221 */ /* 0x002fc80000010000 */
[----:B------:R-:W0:Y:S04]  /*2340*/  SHFL.BFLY PT, R62, R66, 0x1, 0x1f ;  /* 0x0c201f00423e7f89 */ /* 0x000e2800000e0000 */
[----:B------:R-:W1:Y:S01]  /*2350*/  SHFL.BFLY PT, R64, R63, 0x1, 0x1f ;  /* 0x0c201f003f407f89 */ /* 0x000e6200000e0000 */
[----:B0-----:R-:W-:Y:S01]  /*2360*/  FADD.FTZ R62, R66, R62 ;  /* 0x0000003e423e7221 */ /* 0x001fe20000010000 */
[----:B------:R-:W-:Y:S02]  /*2370*/  PRMT R66, R41, 0x7632, R66 ;  /* 0x0000763229427816 */ /* 0x000fe40000000042 */
[----:B------:R-:W-:Y:S01]  /*2380*/  PRMT R41, R35, 0x7632, R41 ;  /* 0x0000763223297816 */ /* 0x000fe20000000029 */
[----:B------:R-:W-:Y:S01]  /*2390*/  @!P0 FMUL.FTZ R62, R62, 1.2207031431898940355e-05 ;  /* 0x374ccccd3e3e8820 */ /* 0x000fe20000410000 */
[----:B-1----:R-:W-:Y:S01]  /*23a0*/  FADD.FTZ R63, R63, R64 ;  /* 0x000000403f3f7221 */ /* 0x002fe20000010000 */
[----:B------:R-:W-:Y:S02]  /*23b0*/  STL.S16 [R1+0x10], R66 ;  /* 0x0000104201007387 */ /* 0x000fe40000100600 */
[----:B------:R-:W-:-:S02]  /*23c0*/  @!P0 FMUL.FTZ R64, R62, R62 ;  /* 0x0000003e3e408220 */ /* 0x000fc40000410000 */
[----:B------:R-:W-:Y:S02]  /*23d0*/  STL.S16 [R1+0x14], R65 ;  /* 0x0000144101007387 */ /* 0x000fe40000100600 */
        /* <DEDUP_REMOVED lines=9> */
[----:B------:R-:W-:Y:S02]  /*2470*/  PRMT R63, R36, 0x7632, R63 ;  /* 0x00007632243f7816 */ /* 0x000fe4000000003f */
[----:B------:R-:W-:Y:S01]  /*2480*/  PRMT R62, R37, 0x7632, R62 ;  /* 0x00007632253e7816 */ /* 0x000fe2000000003e */
[----:B------:R0:W-:Y:S01]  /*2490*/  STL.S16 [R1+0x18], R64 ;  /* 0x0000184001007387 */ /* 0x0001e20000100600 */
[----:B------:R-:W-:Y:S02]  /*24a0*/  PRMT R36, R32, 0x7632, R36 ;  /* 0x0000763220247816 */ /* 0x000fe40000000024 */
[----:B------:R-:W-:Y:S01]  /*24b0*/  PRMT R32, R30, 0x7632, R32 ;  /* 0x000076321e207816 */ /* 0x000fe20000000020 */
[----:B------:R0:W-:Y:S01]  /*24c0*/  STL.S16 [R1+0x20], R63 ;  /* 0x0000203f01007387 */ /* 0x0001e20000100600 */
[----:B------:R-:W-:-:S02]  /*24d0*/  PRMT R30, R31, 0x7632, R30 ;  /* 0x000076321f1e7816 */ /* 0x000fc4000000001e */
[----:B------:R-:W-:Y:S01]  /*24e0*/  ISETP.EQ.OR.EX P0, PT, RZ, UR9, P0, P1 ;  /* 0x00000009ff007c0c */ /* 0x000fe20008702710 */
[----:B------:R0:W-:Y:S01]  /*24f0*/  STL.S16 [R1+0x24], R62 ;  /* 0x0000243e01007387 */ /* 0x0001e20000100600 */
[----:B------:R-:W-:Y:S02]  /*2500*/  PRMT R39, R28, 0x7632, R39 ;  /* 0x000076321c277816 */ /* 0x000fe40000000027 */
[----:B------:R-:W-:Y:S01]  /*2510*/  PRMT R37, R26, 0x7632, R37 ;  /* 0x000076321a257816 */ /* 0x000fe20000000025 */
[----:B------:R0:W-:Y:S04]  /*2520*/  STL.S16 [R1+0x54], R58 ;  /* 0x0000543a01007387 */ /* 0x0001e80000100600 */
[----:B------:R0:W-:Y:S04]  /*2530*/  STL.S16 [R1+0x60], R41 ;  /* 0x0000602901007387 */ /* 0x0001e80000100600 */
[----:B------:R0:W-:Y:S04]  /*2540*/  STL.S16 [R1+0x6c], R36 ;  /* 0x00006c2401007387 */ /* 0x0001e80000100600 */
[----:B------:R0:W-:Y:S04]  /*2550*/  STL.S16 [R1+0x74], R33 ;  /* 0x0000742101007387 */ /* 0x0001e80000100600 */
[----:B------:R0:W-:Y:S04]  /*2560*/  STL.S16 [R1+0x70], R32 ;  /* 0x0000702001007387 */ /* 0x0001e80000100600 */
[----:B------:R0:W-:Y:S01]  /*2570*/  STL.S16 [R1+0x78], R30 ;  /* 0x0000781e01007387 */ /* 0x0001e20000100600 */
[----:B------:R-:W-:Y:S05]  /*2580*/  @P0 BRA `(.L_x_1349) ;  /* 0x0000000000200947 */ /* 0x000fea0003800000 */
[----:B0-----:R-:W-:Y:S02]  /*2590*/  SHF.R.S32.HI R32, RZ, 0x1f, R67 ;  /* 0x0000001fff207819 */ /* 0x001fe40000011443 */
[----:B------:R-:W-:-:S04]  /*25a0*/  LEA R31, P0, R19, R67, 0x4 ;  /* 0x00000043131f7211 */ /* 0x000fc800078020ff */
[----:B------:R-:W-:Y:S02]  /*25b0*/  LEA.HI.X R32, R19, R32, R18, 0x4, P0 ;  /* 0x0000002013207211 */ /* 0x000fe400000f2412 */
[----:B------:R-:W-:-:S04]  /*25c0*/  LEA R30, P0, R31, UR8, 0x3 ;  /* 0x000000081f1e7c11 */ /* 0x000fc8000f8018ff */
[----:B------:R-:W-:Y:S02]  /*25d0*/  LEA.HI.X R31, R31, UR9, R32, 0x3, P0 ;  /* 0x000000091f1f7c11 */ /* 0x000fe400080f1c20 */
[----:B------:R-:W-:-:S06]  /*25e0*/  LEA R32, R67, UR5, 0x3 ;  /* 0x0000000543207c11 */ /* 0x000fcc000f8e18ff */
[----:B------:R-:W0:Y:S04]  /*25f0*/  LDS.64 R32, [R32] ;  /* 0x0000000020207984 */ /* 0x000e280000000a00 */
[----:B0-----:R1:W-:Y:S02]  /*2600*/  STG.E.64 desc[UR6][R30.64], R32 ;  /* 0x000000201e007986 */ /* 0x0013e4000c101b06 */
.L_x_1349:
[----:B------:R-:W-:Y:S05]  /*2610*/  BSYNC B0 ;  /* 0x0000000000007941 */ /* 0x000fea0003800000 */
.L_x_1348:
[----:B01----:R-:W2:Y:S01]  /*2620*/  LDL R30, [R1+0x7c] ;  /* 0x00007c00011e7983 */ /* 0x003ea20000100800 */
[----:B------:R-:W-:-:S03]  /*2630*/  ULDC UR8, c[0x0][0x230] ;  /* 0x00008c0000087ab9 */ /* 0x000fc60000000800 */
[----:B------:R-:W-:Y:S04]  /*2640*/  STL [R1+0x88], R19 ;  /* 0x0000881301007387 */ /* 0x000fe80000100800 */
[----:B------:R0:W-:Y:S04]  /*2650*/  STL [R1+0x84], R18 ;  /* 0x0000841201007387 */ /* 0x0001e80000100800 */
[----:B0-----:R-:W3:Y:S01]  /*2660*/  LDL.LU R18, [R1+0x4] ;  /* 0x0000040001127983 */ /* 0x001ee20000300800 */
[----:B------:R-:W-:Y:S02]  /*2670*/  SHF.L.U32 R36, R26, 0x10, RZ ;  /* 0x000000101a247819 */ /* 0x000fe400000006ff */
[----:B------:R-:W-:Y:S01]  /*2680*/  SHF.L.U32 R37, R37, 0x10, RZ ;  /* 0x0000001025257819 */ /* 0x000fe200000006ff */
[----:B------:R-:W4:Y:S01]  /*2690*/  LDL.LU R19, [R1+0x8] ;  /* 0x0000080001137983 */ /* 0x000f220000300800 */
[----:B------:R-:W-:-:S02]  /*26a0*/  SHF.L.U32 R41, R27, 0x10, RZ ;  /* 0x000000101b297819 */ /* 0x000fc400000006ff */
[----:B------:R-:W-:Y:S02]  /*26b0*/  SHF.L.U32 R56, R56, 0x10, RZ ;  /* 0x0000001038387819 */ /* 0x000fe400000006ff */
[----:B------:R-:W-:Y:S01]  /*26c0*/  SHF.L.U32 R57, R57, 0x10, RZ ;  /* 0x0000001039397819 */ /* 0x000fe200000006ff */
[----:B--2---:R-:W0:Y:S02]  /*26d0*/  LDS.64 R30, [R30+UR5] ;  /* 0x000000051e1e7984 */ /* 0x004e240008000a00 */
[----:B0-----:R-:W-:Y:S01]  /*26e0*/  FADD.FTZ R31, R31, UR8 ;  /* 0x000000081f1f7e21 */ /* 0x001fe20008010000 */
[--C-:B------:R-:W-:Y:S01]  /*26f0*/  FADD.FTZ R32, R0, -R30.reuse ;  /* 0x8000001e00207221 */ /* 0x100fe20000010000 */
[----:B------:R-:W-:Y:S01]  /*2700*/  FADD.FTZ R90, R90, -R30 ;  /* 0x8000001e5a5a7221 */ /* 0x000fe20000010000 */
[----:B------:R-:W-:-:S03]  /*2710*/  ULDC.64 UR8, c[0x0][0x210] ;  /* 0x0000840000087ab9 */ /* 0x000fc60000000a00 */
[----:B------:R-:W0:Y:S01]  /*2720*/  MUFU.RSQ R31, R31 ;  /* 0x0000001f001f7308 */ /* 0x000e220000001400 */
[----:B------:R-:W-:Y:S01]  /*2730*/  SHF.L.U32 R0, R28, 0x10, RZ ;  /* 0x000000101c007819 */ /* 0x000fe200000006ff */
[----:B0-----:R-:W-:-:S04]  /*2740*/  FMUL.FTZ R28, R32, R31 ;  /* 0x0000001f201c7220 */ /* 0x001fc80000410000 */
[----:B------:R-:W-:-:S04]  /*2750*/  FFMA.FTZ R28, R28, R0, R36 ;  /* 0x000000001c1c7223 */ /* 0x000fc80000010024 */
[----:B------:R-:W-:-:S06]  /*2760*/  FMUL.FTZ R26, R28, -1.4426950216293334961 ;  /* 0xbfb8aa3b1c1a7820 */ /* 0x000fcc0000410000 */
[----:B------:R-:W0:Y:S01]  /*2770*/  MUFU.EX2 R26, R26 ;  /* 0x0000001a001a7308 */ /* 0x000e220000000800 */
[----:B------:R-:W-:Y:S01]  /*2780*/  SHF.L.U32 R32, R38, 0x10, RZ ;  /* 0x0000001026207819 */ /* 0x000fe200000006ff */
[----:B0-----:R-:W-:-:S06]  /*2790*/  FADD.FTZ R26, R26, 1 ;  /* 0x3f8000001a1a7421 */ /* 0x001fcc0000010000 */
[----:B------:R-:W0:Y:S01]  /*27a0*/  MUFU.RCP R26, R26 ;  /* 0x0000001a001a7308 */ /* 0x000e220000001000 */
[----:B------:R-:W-:Y:S01]  /*27b0*/  FADD.FTZ R32, -R30, R32 ;  /* 0x000000201e207221 */ /* 0x000fe20000010100 */
[----:B------:R-:W-:-:S03]  /*27c0*/  SHF.L.U32 R38, R39, 0x10, RZ ;  /* 0x0000001027267819 */ /* 0x000fc600000006ff */
[----:B------:R-:W-:-:S04]  /*27d0*/  FMUL.FTZ R32, R31, R32 ;  /* 0x000000201f207220 */ /* 0x000fc80000410000 */
[----:B------:R-:W-:Y:S01]  /*27e0*/  FFMA.FTZ R32, R32, R38, R37 ;  /* 0x0000002620207223 */ /* 0x000fe20000010025 */
[----:B0-----:R-:W-:-:S03]  /*27f0*/  FMUL.FTZ R28, R28, R26 ;  /* 0x0000001a1c1c7220 */ /* 0x001fc60000410000 */
[----:B------:R-:W-:-:S06]  /*2800*/  FMUL.FTZ R26, R32, -1.4426950216293334961 ;  /* 0xbfb8aa3b201a7820 */ /* 0x000fcc0000410000 */
[----:B------:R-:W0:Y:S02]  /*2810*/  MUFU.EX2 R26, R26 ;  /* 0x0000001a001a7308 */ /* 0x000e240000000800 */
[----:B0-----:R-:W-:-:S06]  /*2820*/  FADD.FTZ R26, R26, 1 ;  /* 0x3f8000001a1a7421 */ /* 0x001fcc0000010000 */
[----:B------:R-:W0:Y:S01]  /*2830*/  MUFU.RCP R26, R26 ;  /* 0x0000001a001a7308 */ /* 0x000e220000001000 */
[----:B------:R-:W-:Y:S01]  /*2840*/  SHF.L.U32 R39, R29, 0x10, RZ ;  /* 0x000000101d277819 */ /* 0x000fe200000006ff */
[----:B------:R-:W-:-:S04]  /*2850*/  FMUL.FTZ R27, R31, R90 ;  /* 0x0000005a1f1b7220 */ /* 0x000fc80000410000 */
[----:B------:R-:W-:Y:S01]  /*2860*/  FFMA.FTZ R27, R27, R39, R41 ;  /* 0x000000271b1b7223 */ /* 0x000fe20000010029 */
[----:B0-----:R-:W-:-:S05]  /*2870*/  FMUL.FTZ R26, R32, R26 ;  /* 0x0000001a201a7220 */ /* 0x001fca0000410000 */
[----:B------:R-:W-:Y:S01]  /*2880*/  F2FP.BF16.F32.PACK_AB R28, R26, R28 ;  /* 0x0000001c1a1c723e */ /* 0x000fe200000010ff */
[----:B------:R-:W-:-:S06]  /*2890*/  FMUL.FTZ R26, R27, -1.4426950216293334961 ;  /* 0xbfb8aa3b1b1a7820 */ /* 0x000fcc0000410000 */
[----:B------:R-:W0:Y:S01]  /*28a0*/  MUFU.EX2 R26, R26 ;  /* 0x0000001a001a7308 */ /* 0x000e220000000800 */
[----:B------:R-:W-:Y:S01]  /*28b0*/  SHF.L.U32 R29, R61, 0x10, RZ ;  /* 0x000000103d1d7819 */ /* 0x000fe200000006ff */
[----:B0-----:R-:W-:-:S06]  /*28c0*/  FADD.FTZ R26, R26, 1 ;  /* 0x3f8000001a1a7421 */ /* 0x001fcc0000010000 */
[----:B------:R-:W0:Y:S01]  /*28d0*/  MUFU.RCP R26, R26 ;  /* 0x0000001a001a7308 */ /* 0x000e220000001000 */
[----:B------:R-:W-:-:S04]  /*28e0*/  FADD.FTZ R29, -R30, R29 ;  /* 0x0000001d1e1d7221 */ /* 0x000fc80000010100 */
[----:B------:R-:W-:-:S04]  /*28f0*/  FMUL.FTZ R29, R31, R29 ;  /* 0x0000001d1f1d7220 */ /* 0x000fc80000410000 */
[----:B------:R-:W-:Y:S01]  /*2900*/  FFMA.FTZ R29, R29, R56, R57 ;  /* 0x000000381d1d7223 */ /* 0x000fe20000010039 */
[----:B0-----:R-:W-:-:S03]  /*2910*/  FMUL.FTZ R58, R27, R26 ;  /* 0x0000001a1b3a7220 */ /* 0x001fc60000410000 */
[----:B------:R-:W-:-:S06]  /*2920*/  FMUL.FTZ R26, R29, -1.4426950216293334961 ;  /* 0xbfb8aa3b1d1a7820 */ /* 0x000fcc0000410000 */
[----:B------:R-:W0:Y:S02]  /*2930*/  MUFU.EX2 R26, R26 ;  /* 0x0000001a001a7308 */ /* 0x000e240000000800 */
[----:B0-----:R-:W-:-:S06]  /*2940*/  FADD.FTZ R26, R26, 1 ;  /* 0x3f8000001a1a7421 */ /* 0x001fcc0000010000 */
[----:B------:R-:W0:Y:S02]  /*2950*/  MUFU.RCP R26, R26 ;  /* 0x0000001a001a7308 */ /* 0x000e240000001000 */
[----:B0-----:R-:W-:-:S05]  /*2960*/  FMUL.FTZ R26, R29, R26 ;  /* 0x0000001a1d1a7220 */ /* 0x001fca0000410000 */
[----:B------:R-:W-:Y:S02]  /*2970*/  F2FP.BF16.F32.PACK_AB R58, R26, R58 ;  /* 0x0000003a1a3a723e */ /* 0x000fe400000010ff */
[----:B------:R-:W-:-:S04]  /*2980*/  LEA R26, P0, R17, UR8, 0x1 ;  /* 0x00000008111a7c11 */ /* 0x000fc8000f8008ff */
[----:B---3--:R-:W-:Y:S01]  /*2990*/  LEA.HI.X R27, R17, UR9, R18, 0x1, P0 ;  /* 0x00000009111b7c11 */ /* 0x008fe200080f0c12 */
[----:B------:R-:W-:Y:S01]  /*29a0*/  FADD.FTZ R17, R93, -R30 ;  /* 0x8000001e5d117221 */ /* 0x000fe20000010000 */
[C---:B------:R-:W-:Y:S01]  /*29b0*/  PRMT R29, R28.reuse, 0x7610, R29 ;  /* 0x000076101c1d7816 */ /* 0x040fe2000000001d */
[----:B------:R-:W2:Y:S02]  /*29c0*/  LDL.LU R18, [R1] ;  /* 0x0000000001127983 */ /* 0x000ea40000300800 */
[----:B------:R-:W-:Y:S01]  /*29d0*/  FMUL.FTZ R17, R31, R17 ;  /* 0x000000111f117220 */ /* 0x000fe20000410000 */
[----:B------:R-:W-:-:S03]  /*29e0*/  PRMT R28, R28, 0x7632, R28 ;  /* 0x000076321c1c7816 */ /* 0x000fc6000000001c */
[----:B------:R-:W-:Y:S02]  /*29f0*/  FFMA.FTZ R17, R0, R17, R36 ;  /* 0x0000001100117223 */ /* 0x000fe40000010024 */
[----:B------:R0:W-:Y:S02]  /*2a00*/  STG.E.U16 desc[UR6][R26.64+0x2], R28 ;  /* 0x0000021c1a007986 */ /* 0x0001e4000c101506 */
[----:B0-----:R-:W-:-:S06]  /*2a10*/  FMUL.FTZ R28, R17, -1.4426950216293334961 ;  /* 0xbfb8aa3b111c7820 */ /* 0x001fcc0000410000 */
[----:B------:R-:W0:Y:S01]  /*2a20*/  MUFU.EX2 R28, R28 ;  /* 0x0000001c001c7308 */ /* 0x000e220000000800 */
[----:B------:R-:W-:Y:S01]  /*2a30*/  SHF.L.U32 R59, R59, 0x10, RZ ;  /* 0x000000103b3b7819 */ /* 0x000fe200000006ff */
[----:B0-----:R-:W-:-:S06]  /*2a40*/  FADD.FTZ R28, R28, 1 ;  /* 0x3f8000001c1c7421 */ /* 0x001fcc0000010000 */
[----:B------:R-:W0:Y:S01]  /*2a50*/  MUFU.RCP R28, R28 ;  /* 0x0000001c001c7308 */ /* 0x000e220000001000 */
[----:B------:R-:W-:-:S04]  /*2a60*/  FADD.FTZ R59, -R30, R59 ;  /* 0x0000003b1e3b7221 */ /* 0x000fc80000010100 */
[----:B------:R-:W-:Y:S01]  /*2a70*/  FMUL.FTZ R59, R31, R59 ;  /* 0x0000003b1f3b7220 */ /* 0x000fe20000410000 */
[----:B------:R-:W-:Y:S03]  /*2a80*/  STL [R1+0x94], R26 ;  /* 0x0000941a01007387 */ /* 0x000fe60000100800 */
[----:B------:R-:W-:Y:S01]  /*2a90*/  FFMA.FTZ R59, R38, R59, R37 ;  /* 0x0000003b263b7223 */ /* 0x000fe20000010025 */
[----:B------:R-:W-:Y:S04]  /*2aa0*/  STG.E.U16 desc[UR6][R26.64], R29 ;  /* 0x0000001d1a007986 */ /* 0x000fe8000c101506 */
[----:B------:R0:W-:Y:S02]  /*2ab0*/  STL [R1+0x90], R27 ;  /* 0x0000901b01007387 */ /* 0x0001e40000100800 */
[----:B0-----:R-:W-:Y:S01]  /*2ac0*/  FMUL.FTZ R27, R17, R28 ;  /* 0x0000001c111b7220 */ /* 0x001fe20000410000 */
[----:B------:R-:W-:-:S06]  /*2ad0*/  FMUL.FTZ R17, R59, -1.4426950216293334961 ;  /* 0xbfb8aa3b3b117820 */ /* 0x000fcc0000410000 */
[----:B------:R-:W0:Y:S01]  /*2ae0*/  MUFU.EX2 R17, R17 ;  /* 0x0000001100117308 */ /* 0x000e220000000800 */
[----:B------:R-:W-:Y:S01]  /*2af0*/  FADD.FTZ R92, R92, -R30 ;  /* 0x8000001e5c5c7221 */ /* 0x000fe20000010000 */
[----:B0-----:R-:W-:-:S06]  /*2b00*/  FADD.FTZ R17, R17, 1 ;  /* 0x3f80000011117421 */ /* 0x001fcc0000010000 */
[----:B------:R-:W0:Y:S01]  /*2b10*/  MUFU.RCP R17, R17 ;  /* 0x0000001100117308 */ /* 0x000e220000001000 */
[----:B------:R-:W-:-:S04]  /*2b20*/  FMUL.FTZ R92, R31, R92 ;  /* 0x0000005c1f5c7220 */ /* 0x000fc80000410000 */
[----:B------:R-:W-:Y:S01]  /*2b30*/  FFMA.FTZ R92, R39, R92, R41 ;  /* 0x0000005c275c7223 */ /* 0x000fe20000010029 */
[----:B0-----:R-:W-:-:S03]  /*2b40*/  FMUL.FTZ R26, R59, R17 ;  /* 0x000000113b1a7220 */ /* 0x001fc60000410000 */
        /* <DEDUP_REMOVED lines=12> */
[----:B------:R-:W0:Y:S01]  /*2c10*/  MUFU.RCP R17, R17 ;  /* 0x0000001100117308 */ /* 0x000e220000001000 */
[----:B------:R1:W-:Y:S01]  /*2c20*/  STL [R1+0x5c], R28 ;  /* 0x00005c1c01007387 */ /* 0x0003e20000100800 */
[----:B0-----:R-:W-:-:S05]  /*2c30*/  FMUL.FTZ R17, R60, R17 ;  /* 0x000000113c117220 */ /* 0x001fca0000410000 */
[----:B------:R0:W-:Y:S04]  /*2c40*/  STL [R1+0x58], R17 ;  /* 0x0000581101007387 */ /* 0x0001e80000100800 */
[----:B------:R-:W3:Y:S01]  /*2c50*/  LDL.LU R33, [R1+0xc] ;  /* 0x00000c0001217983 */ /* 0x000ee20000300800 */
[----:B------:R-:W-:Y:S01]  /*2c60*/  FADD.FTZ R91, R91, -R30 ;  /* 0x8000001e5b5b7221 */ /* 0x000fe20000010000 */
[----:B-1----:R-:W-:-:S03]  /*2c70*/  LEA R28, P0, R16, UR8, 0x1 ;  /* 0x00000008101c7c11 */ /* 0x002fc6000f8008ff */
[----:B------:R-:W-:Y:S01]  /*2c80*/  FMUL.FTZ R91, R31, R91 ;  /* 0x0000005b1f5b7220 */ /* 0x000fe20000410000 */
[----:B----4-:R-:W-:-:S03]  /*2c90*/  LEA.HI.X R29, R16, UR9, R19, 0x1, P0 ;  /* 0x00000009101d7c11 */ /* 0x010fc600080f0c13 */
[----:B------:R-:W-:-:S04]  /*2ca0*/  FFMA.FTZ R91, R0, R91, R36 ;  /* 0x0000005b005b7223 */ /* 0x000fc80000010024 */
[----:B------:R-:W-:-:S06]  /*2cb0*/  FMUL.FTZ R16, R91, -1.4426950216293334961 ;  /* 0xbfb8aa3b5b107820 */ /* 0x000fcc0000410000 */
[----:B------:R-:W1:Y:S01]  /*2cc0*/  MUFU.EX2 R16, R16 ;  /* 0x0000001000107308 */ /* 0x000e620000000800 */
[----:B------:R-:W-:Y:S01]  /*2cd0*/  SHF.L.U32 R34, R34, 0x10, RZ ;  /* 0x0000001022227819 */ /* 0x000fe200000006ff */
[----:B-1----:R-:W-:-:S06]  /*2ce0*/  FADD.FTZ R16, R16, 1 ;  /* 0x3f80000010107421 */ /* 0x002fcc0000010000 */
[----:B------:R-:W1:Y:S01]  /*2cf0*/  MUFU.RCP R16, R16 ;  /* 0x0000001000107308 */ /* 0x000e620000001000 */
[----:B------:R-:W-:-:S04]  /*2d00*/  FADD.FTZ R34, -R30, R34 ;  /* 0x000000221e227221 */ /* 0x000fc80000010100 */
[----:B0-----:R-:W-:-:S04]  /*2d10*/  FMUL.FTZ R17, R31, R34 ;  /* 0x000000221f117220 */ /* 0x001fc80000410000 */
[----:B------:R-:W-:Y:S01]  /*2d20*/  FFMA.FTZ R17, R38, R17, R37 ;  /* 0x0000001126117223 */ /* 0x000fe20000010025 */
[----:B-1----:R-:W-:-:S03]  /*2d30*/  FMUL.FTZ R19, R91, R16 ;  /* 0x000000105b137220 */ /* 0x002fc60000410000 */
[----:B------:R-:W-:-:S06]  /*2d40*/  FMUL.FTZ R16, R17, -1.4426950216293334961 ;  /* 0xbfb8aa3b11107820 */ /* 0x000fcc0000410000 */
[----:B------:R-:W0:Y:S02]  /*2d50*/  MUFU.EX2 R16, R16 ;  /* 0x0000001000107308 */ /* 0x000e240000000800 */
[----:B0-----:R-:W-:-:S06]  /*2d60*/  FADD.FTZ R16, R16, 1 ;  /* 0x3f80000010107421 */ /* 0x001fcc0000010000 */
[----:B------:R2:W0:Y:S01]  /*2d70*/  MUFU.RCP R32, R16 ;  /* 0x0000001000207308 */ /* 0x0004220000001000 */
[----:B------:R1:W-:Y:S01]  /*2d80*/  STL [R1+0x8c], R29 ;  /* 0x00008c1d01007387 */ /* 0x0003e20000100800 */
[----:B--2---:R-:W-:-:S03]  /*2d90*/  FADD.FTZ R16, R18, -R30 ;  /* 0x8000001e12107221 */ /* 0x004fc60000010000 */
[----:B------:R-:W-:Y:S01]  /*2da0*/  STL [R1+0x50], R19 ;  /* 0x0000501301007387 */ /* 0x000fe20000100800 */
[----:B0-----:R-:W-:Y:S01]  /*2db0*/  FMUL.FTZ R18, R17, R32 ;  /* 0x0000002011127220 */ /* 0x001fe20000410000 */
[----:B------:R-:W-:-:S04]  /*2dc0*/  FMUL.FTZ R16, R31, R16 ;  /* 0x000000101f107220 */ /* 0x000fc80000410000 */
[----:B------:R0:W-:Y:S04]  /*2dd0*/  STL [R1+0x8], R18 ;  /* 0x0000081201007387 */ /* 0x0001e80000100800 */
[----:B-1----:R-:W2:Y:S01]  /*2de0*/  LDL.LU R29, [R1+0x1c] ;  /* 0x00001c00011d7983 */ /* 0x002ea20000300800 */
[----:B------:R-:W-:-:S04]  /*2df0*/  FFMA.FTZ R16, R39, R16, R41 ;  /* 0x0000001027107223 */ /* 0x000fc80000010029 */
[----:B------:R-:W-:-:S06]  /*2e00*/  FMUL.FTZ R17, R16, -1.4426950216293334961 ;  /* 0xbfb8aa3b10117820 */ /* 0x000fcc0000410000 */
[----:B------:R-:W1:Y:S01]  /*2e10*/  MUFU.EX2 R17, R17 ;  /* 0x0000001100117308 */ /* 0x000e620000000800 */
[----:B------:R-:W-:-:S05]  /*2e20*/  SHF.L.U32 R35, R35, 0x10, RZ ;  /* 0x0000001023237819 */ /* 0x000fca00000006ff */
[----:B------:R-:W-:Y:S01]  /*2e30*/  FADD.FTZ R35, -R30, R35 ;  /* 0x000000231e237221 */ /* 0x000fe20000010100 */
[----:B-1----:R-:W-:-:S04]  /*2e40*/  FADD.FTZ R17, R17, 1 ;  /* 0x3f80000011117421 */ /* 0x002fc80000010000 */
[----:B------:R1:W0:Y:S02]  /*2e50*/  MUFU.RCP R32, R17 ;  /* 0x0000001100207308 */ /* 0x0002240000001000 */
[----:B-1----:R-:W-:-:S04]  /*2e60*/  FMUL.FTZ R17, R31, R35 ;  /* 0x000000231f117220 */ /* 0x002fc80000410000 */
[----:B------:R-:W-:Y:S01]  /*2e70*/  FFMA.FTZ R17, R56, R17, R57 ;  /* 0x0000001138117223 */ /* 0x000fe20000010039 */
[----:B0-----:R-:W-:-:S03]  /*2e80*/  FMUL.FTZ R18, R16, R32 ;  /* 0x0000002010127220 */ /* 0x001fc60000410000 */
[----:B------:R-:W-:-:S06]  /*2e90*/  FMUL.FTZ R16, R17, -1.4426950216293334961 ;  /* 0xbfb8aa3b11107820 */ /* 0x000fcc0000410000 */
[----:B------:R-:W0:Y:S02]  /*2ea0*/  MUFU.EX2 R16, R16 ;  /* 0x0000001000107308 */ /* 0x000e240000000800 */
[----:B0-----:R-:W-:-:S06]  /*2eb0*/  FADD.FTZ R16, R16, 1 ;  /* 0x3f80000010107421 */ /* 0x001fcc0000010000 */
[----:B------:R-:W0:Y:S01]  /*2ec0*/  MUFU.RCP R16, R16 ;  /* 0x0000001000107308 */ /* 0x000e220000001000 */
[----:B------:R-:W-:-:S04]  /*2ed0*/  FADD.FTZ R93, R89, -R30 ;  /* 0x8000001e595d7221 */ /* 0x000fc80000010000 */
[----:B------:R-:W-:-:S04]  /*2ee0*/  FMUL.FTZ R93, R31, R93 ;  /* 0x0000005d1f5d7220 */ /* 0x000fc80000410000 */
[----:B------:R-:W-:Y:S01]  /*2ef0*/  FFMA.FTZ R93, R0, R93, R36 ;  /* 0x0000005d005d7223 */ /* 0x000fe20000010024 */
[----:B0-----:R-:W-:Y:S01]  /*2f00*/  FMUL.FTZ R19, R17, R16 ;  /* 0x0000001011137220 */ /* 0x001fe20000410000 */
[----:B------:R-:W-:Y:S02]  /*2f10*/  LEA R16, P0, R15, UR8, 0x1 ;  /* 0x000000080f107c11 */ /* 0x000fe4000f8008ff */
[----:B------:R-:W-:-:S05]  /*2f20*/  SHF.L.U32 R54, R54, 0x10, RZ ;  /* 0x0000001036367819 */ /* 0x000fca00000006ff */
[----:B------:R-:W-:-:S04]  /*2f30*/  FADD.FTZ R54, -R30, R54 ;  /* 0x000000361e367221 */ /* 0x000fc80000010100 */
[----:B------:R-:W-:-:S04]  /*2f40*/  FMUL.FTZ R54, R31, R54 ;  /* 0x000000361f367220 */ /* 0x000fc80000410000 */
[----:B------:R-:W-:Y:S01]  /*2f50*/  FFMA.FTZ R92, R38, R54, R37 ;  /* 0x00000036265c7223 */ /* 0x000fe20000010025 */
[----:B---3--:R-:W-:Y:S01]  /*2f60*/  LEA.HI.X R17, R15, UR9, R33, 0x1, P0 ;  /* 0x000000090f117c11 */ /* 0x008fe200080f0c21 */
[----:B------:R-:W-:-:S06]  /*2f70*/  FMUL.FTZ R15, R93, -1.4426950216293334961 ;  /* 0xbfb8aa3b5d0f7820 */ /* 0x000fcc0000410000 */
[----:B------:R-:W0:Y:S02]  /*2f80*/  MUFU.EX2 R15, R15 ;  /* 0x0000000f000f7308 */ /* 0x000e240000000800 */
[----:B0-----:R-:W-:-:S06]  /*2f90*/  FADD.FTZ R15, R15, 1 ;  /* 0x3f8000000f0f7421 */ /* 0x001fcc0000010000 */
[----:B------:R-:W0:Y:S02]  /*2fa0*/  MUFU.RCP R15, R15 ;  /* 0x0000000f000f7308 */ /* 0x000e240000001000 */
        /* <DEDUP_REMOVED lines=19> */
[----:B------:R-:W0:Y:S01]  /*30e0*/  MUFU.EX2 R15, R15 ;  /* 0x0000000f000f7308 */ /* 0x000e220000000800 */
[----:B------:R-:W-:Y:S01]  /*30f0*/  FADD.FTZ R32, R87, -R30 ;  /* 0x8000001e57207221 */ /* 0x000fe20000010000 */
[----:B0-----:R-:W-:-:S06]  /*3100*/  FADD.FTZ R15, R15, 1 ;  /* 0x3f8000000f0f7421 */ /* 0x001fcc0000010000 */
[----:B------:R-:W0:Y:S01]  /*3110*/  MUFU.RCP R15, R15 ;  /* 0x0000000f000f7308 */ /* 0x000e220000001000 */
[----:B------:R-:W-:Y:S01]  /*3120*/  FMUL.FTZ R32, R31, R32 ;  /* 0x000000201f207220 */ /* 0x000fe20000410000 */
[----:B0-----:R-:W-:-:S03]  /*3130*/  FMUL.FTZ R55, R55, R15 ;  /* 0x0000000f37377220 */ /* 0x001fc60000410000 */
[----:B------:R-:W-:Y:S01]  /*3140*/  FFMA.FTZ R15, R0, R32, R36 ;  /* 0x00000020000f7223 */ /* 0x000fe20000010024 */
[----:B------:R-:W-:-:S04]  /*3150*/  LEA R32, P0, R14, UR8, 0x1 ;  /* 0x000000080e207c11 */ /* 0x000fc8000f8008ff */
[----:B--2---:R-:W-:Y:S02]  /*3160*/  LEA.HI.X R33, R14, UR9, R29, 0x1, P0 ;  /* 0x000000090e217c11 */ /* 0x004fe400080f0c1d */
[----:B------:R-:W2:Y:S01]  /*3170*/  LDL.LU R29, [R1+0x28] ;  /* 0x00002800011d7983 */ /* 0x000ea20000300800 */
        /* <DEDUP_REMOVED lines=13> */
[----:B------:R0:W1:Y:S02]  /*3250*/  MUFU.RCP R15, R14 ;  /* 0x0000000e000f7308 */ /* 0x0000640000001000 */
[----:B0-----:R-:W-:-:S04]  /*3260*/  FMUL.FTZ R14, R31, R86 ;  /* 0x000000561f0e7220 */ /* 0x001fc80000410000 */
[----:B------:R-:W-:Y:S01]  /*3270*/  FFMA.FTZ R14, R39, R14, R41 ;  /* 0x0000000e270e7223 */ /* 0x000fe20000010029 */
[----:B-1----:R-:W-:-:S03]  /*3280*/  FMUL.FTZ R59, R59, R15 ;  /* 0x0000000f3b3b7220 */ /* 0x002fc60000410000 */
        /* <DEDUP_REMOVED lines=13> */
[----:B0-----:R-:W-:Y:S01]  /*3360*/  FMUL.FTZ R60, R60, R14 ;  /* 0x0000000e3c3c7220 */ /* 0x001fe20000410000 */
[----:B------:R-:W-:Y:S01]  /*3370*/  LEA R14, P0, R13, UR8, 0x1 ;  /* 0x000000080d0e7c11 */ /* 0x000fe2000f8008ff */
[----:B------:R-:W-:-:S04]  /*3380*/  FADD.FTZ R34, R85, -R30 ;  /* 0x8000001e55227221 */ /* 0x000fc80000010000 */
[----:B------:R-:W-:Y:S01]  /*3390*/  FMUL.FTZ R34, R31, R34 ;  /* 0x000000221f227220 */ /* 0x000fe20000410000 */
[----:B--2---:R-:W-:Y:S02]  /*33a0*/  LEA.HI.X R15, R13, UR9, R29, 0x1, P0 ;  /* 0x000000090d0f7c11 */ /* 0x004fe400080f0c1d */
[----:B------:R-:W2:Y:S01]  /*33b0*/  LDL.LU R29, [R1+0x2c] ;  /* 0x00002c00011d7983 */ /* 0x000ea20000300800 */
[----:B------:R-:W-:-:S04]  /*33c0*/  FFMA.FTZ R34, R0, R34, R36 ;  /* 0x0000002200227223 */ /* 0x000fc80000010024 */
        /* <DEDUP_REMOVED lines=70> */
[----:B------:R-:W-:-:S04]  /*3830*/  FMUL.FTZ R65, R31, R65 ;  /* 0x000000411f417220 */ /* 0x000fc80000410000 */
[----:B------:R-:W-:Y:S01]  /*3840*/  FFMA.FTZ R65, R0, R65, R36 ;  /* 0x0000004100417223 */ /* 0x000fe20000010024 */
        /* <DEDUP_REMOVED lines=39> */
[----:B------:R-:W-:Y:S01]  /*3ac0*/  FMUL.FTZ R10, R11, -1.4426950216293334961 ;  /* 0xbfb8aa3b0b0a7820 */ /* 0x000fe20000410000 */
[----:B------:R-:W-:Y:S01]  /*3ad0*/  SHF.L.U32 R44, R44, 0x10, RZ ;  /* 0x000000102c2c7819 */ /* 0x000fe200000006ff */
[----:B------:R-:W-:Y:S01]  /*3ae0*/  FADD.FTZ R78, R78, -R30 ;  /* 0x8000001e4e4e7221 */ /* 0x000fe20000010000 */
[----:B------:R-:W-:Y:S01]  /*3af0*/  SHF.L.U32 R45, R45, 0x10, RZ ;  /* 0x000000102d2d7819 */ /* 0x000fe200000006ff */
[----:B------:R-:W3:Y:S02]  /*3b00*/  LDL.LU R81, [R1+0x3c] ;  /* 0x00003c0001517983 */ /* 0x000ee40000300800 */
[----:B------:R-:W0:Y:S01]  /*3b10*/  MUFU.EX2 R10, R10 ;  /* 0x0000000a000a7308 */ /* 0x000e220000000800 */
[----:B------:R-:W-:Y:S01]  /*3b20*/  FADD.FTZ R44, -R30, R44 ;  /* 0x0000002c1e2c7221 */ /* 0x000fe20000010100 */
[----:B0-----:R-:W-:-:S06]  /*3b30*/  FADD.FTZ R10, R10, 1 ;  /* 0x3f8000000a0a7421 */ /* 0x001fcc0000010000 */
[----:B------:R-:W0:Y:S01]  /*3b40*/  MUFU.RCP R10, R10 ;  /* 0x0000000a000a7308 */ /* 0x000e220000001000 */
[----:B------:R-:W-:-:S04]  /*3b50*/  FMUL.FTZ R44, R31, R44 ;  /* 0x0000002c1f2c7220 */ /* 0x000fc80000410000 */
[----:B------:R-:W-:Y:S01]  /*3b60*/  FFMA.FTZ R69, R38, R44, R37 ;  /* 0x0000002c26457223 */ /* 0x000fe20000010025 */
[----:B0-----:R-:W-:-:S03]  /*3b70*/  FMUL.FTZ R44, R11, R10 ;  /* 0x0000000a0b2c7220 */ /* 0x001fc60000410000 */
        /* <DEDUP_REMOVED lines=28> */
[----:B------:R-:W-:Y:S01]  /*3d40*/  FADD.FTZ R21, R21, -R30 ;  /* 0x8000001e15157221 */ /* 0x000fe20000010000 */
[----:B--2---:R-:W-:Y:S01]  /*3d50*/  LEA.HI.X R11, R9, UR9, R29, 0x1, P0 ;  /* 0x00000009090b7c11 */ /* 0x004fe200080f0c1d */
[----:B------:R-:W-:Y:S01]  /*3d60*/  FMUL.FTZ R9, R20, -1.4426950216293334961 ;  /* 0xbfb8aa3b14097820 */ /* 0x000fe20000410000 */
[----:B------:R-:W2:Y:S05]  /*3d70*/  LDL.LU R29, [R1+0x10] ;  /* 0x00001000011d7983 */ /* 0x000eaa0000300800 */
        /* <DEDUP_REMOVED lines=19> */
[----:B0-----:R-:W-:Y:S01]  /*3eb0*/  FMUL.FTZ R43, R9, R20 ;  /* 0x00000014092b7220 */ /* 0x001fe20000410000 */
[----:B------:R-:W-:Y:S02]  /*3ec0*/  FADD.FTZ R20, R22, -R30 ;  /* 0x8000001e16147221 */ /* 0x000fe40000010000 */
[----:B------:R-:W4:Y:S04]  /*3ed0*/  LDL.LU R22, [R1+0x40] ;  /* 0x0000400001167983 */ /* 0x000f280000300800 */
[----:B------:R-:W5:Y:S01]  /*3ee0*/  LDL.LU R90, [R1+0x14] ;  /* 0x00001400015a7983 */ /* 0x000f620000300800 */
[----:B------:R-:W-:-:S06]  /*3ef0*/  FMUL.FTZ R9, R80, -1.4426950216293334961 ;  /* 0xbfb8aa3b50097820 */ /* 0x000fcc0000410000 */
[----:B------:R-:W0:Y:S02]  /*3f00*/  MUFU.EX2 R9, R9 ;  /* 0x0000000900097308 */ /* 0x000e240000000800 */
[----:B0-----:R-:W-:-:S06]  /*3f10*/  FADD.FTZ R9, R9, 1 ;  /* 0x3f80000009097421 */ /* 0x001fcc0000010000 */
[----:B------:R-:W0:Y:S01]  /*3f20*/  MUFU.RCP R9, R9 ;  /* 0x0000000900097308 */ /* 0x000e220000001000 */
[----:B------:R-:W-:Y:S01]  /*3f30*/  FMUL.FTZ R20, R31, R20 ;  /* 0x000000141f147220 */ /* 0x000fe20000410000 */
[----:B0-----:R-:W-:-:S03]  /*3f40*/  FMUL.FTZ R80, R80, R9 ;  /* 0x0000000950507220 */ /* 0x001fc60000410000 */
[----:B------:R-:W-:Y:S01]  /*3f50*/  FFMA.FTZ R9, R0, R20, R36 ;  /* 0x0000001400097223 */ /* 0x000fe20000010024 */
[----:B------:R-:W-:-:S04]  /*3f60*/  LEA R20, P0, R8, UR8, 0x1 ;  /* 0x0000000808147c11 */ /* 0x000fc8000f8008ff */
[----:B---3--:R-:W-:Y:S01]  /*3f70*/  LEA.HI.X R21, R8, UR9, R81, 0x1, P0 ;  /* 0x0000000908157c11 */ /* 0x008fe200080f0c51 */
        /* <DEDUP_REMOVED lines=14> */
[----:B--2---:R-:W-:Y:S02]  /*4060*/  SHF.L.U32 R9, R29, 0x10, RZ ;  /* 0x000000101d097819 */ /* 0x004fe400000006ff */
[----:B------:R-:W2:Y:S01]  /*4070*/  LDL.LU R29, [R1+0x18] ;  /* 0x00001800011d7983 */ /* 0x000ea20000300800 */
[----:B------:R-:W-:Y:S01]  /*4080*/  FMUL.FTZ R23, R31, R23 ;  /* 0x000000171f177220 */ /* 0x000fe20000410000 */
[----:B0-----:R-:W-:-:S03]  /*4090*/  FMUL.FTZ R82, R82, R8 ;  /* 0x0000000852527220 */ /* 0x001fc60000410000 */
[----:B------:R-:W-:-:S04]  /*40a0*/  FFMA.FTZ R81, R39, R23, R41 ;  /* 0x0000001727517223 */ /* 0x000fc80000010029 */
        /* <DEDUP_REMOVED lines=9> */
[----:B------:R-:W0:Y:S01]  /*4140*/  MUFU.EX2 R8, R8 ;  /* 0x0000000800087308 */ /* 0x000e220000000800 */
[----:B------:R-:W-:Y:S02]  /*4150*/  FADD.FTZ R84, R24, -R30 ;  /* 0x8000001e18547221 */ /* 0x000fe40000010000 */
[----:B------:R-:W3:Y:S01]  /*4160*/  LDL.LU R24, [R1+0x44] ;  /* 0x0000440001187983 */ /* 0x000ee20000300800 */
[----:B0-----:R-:W-:-:S06]  /*4170*/  FADD.FTZ R8, R8, 1 ;  /* 0x3f80000008087421 */ /* 0x001fcc0000010000 */
[----:B------:R-:W0:Y:S02]  /*4180*/  MUFU.RCP R8, R8 ;  /* 0x0000000800087308 */ /* 0x000e240000001000 */
[----:B0-----:R-:W-:Y:S01]  /*4190*/  FMUL.FTZ R83, R83, R8 ;  /* 0x0000000853537220 */ /* 0x001fe20000410000 */
[----:B------:R-:W-:Y:S01]  /*41a0*/  LEA R8, P0, R7, UR8, 0x1 ;  /* 0x0000000807087c11 */ /* 0x000fe2000f8008ff */
[----:B------:R-:W-:-:S03]  /*41b0*/  FMUL.FTZ R84, R31, R84 ;  /* 0x000000541f547220 */ /* 0x000fc60000410000 */
[----:B----4-:R-:W-:Y:S02]  /*41c0*/  LEA.HI.X R9, R7, UR9, R22, 0x1, P0 ;  /* 0x0000000907097c11 */ /* 0x010fe400080f0c16 */
[----:B-----5:R-:W-:Y:S02]  /*41d0*/  SHF.L.U32 R22, R90, 0x10, RZ ;  /* 0x000000105a167819 */ /* 0x020fe400000006ff */
[----:B------:R-:W4:Y:S01]  /*41e0*/  LDL.LU R90, [R1+0x20] ;  /* 0x00002000015a7983 */ /* 0x000f220000300800 */
        /* <DEDUP_REMOVED lines=20> */
[----:B------:R2:W0:Y:S02]  /*4330*/  MUFU.RCP R22, R7 ;  /* 0x0000000700167308 */ /* 0x0004240000001000 */
[----:B--2---:R-:W-:Y:S02]  /*4340*/  SHF.L.U32 R7, R29, 0x10, RZ ;  /* 0x000000101d077819 */ /* 0x004fe400000006ff */
[----:B------:R-:W2:Y:S03]  /*4350*/  LDL.LU R29, [R1+0x24] ;  /* 0x00002400011d7983 */ /* 0x000ea60000300800 */
[----:B------:R-:W-:-:S04]  /*4360*/  FADD.FTZ R7, -R30, R7 ;  /* 0x000000071e077221 */ /* 0x000fc80000010100 */
[----:B------:R-:W-:Y:S01]  /*4370*/  FMUL.FTZ R7, R31, R7 ;  /* 0x000000071f077220 */ /* 0x000fe20000410000 */
[----:B0-----:R-:W-:-:S03]  /*4380*/  FMUL.FTZ R85, R85, R22 ;  /* 0x0000001655557220 */ /* 0x001fc60000410000 */
[----:B------:R-:W-:-:S04]  /*4390*/  FFMA.FTZ R7, R56, R7, R57 ;  /* 0x0000000738077223 */ /* 0x000fc80000010039 */
[----:B------:R-:W-:-:S06]  /*43a0*/  FMUL.FTZ R22, R7, -1.4426950216293334961 ;  /* 0xbfb8aa3b07167820 */ /* 0x000fcc0000410000 */
[----:B------:R-:W0:Y:S02]  /*43b0*/  MUFU.EX2 R22, R22 ;  /* 0x0000001600167308 */ /* 0x000e240000000800 */
[----:B0-----:R-:W-:-:S06]  /*43c0*/  FADD.FTZ R22, R22, 1 ;  /* 0x3f80000016167421 */ /* 0x001fcc0000010000 */
[----:B------:R-:W0:Y:S01]  /*43d0*/  MUFU.RCP R22, R22 ;  /* 0x0000001600167308 */ /* 0x000e220000001000 */
[----:B------:R-:W-:Y:S01]  /*43e0*/  FADD.FTZ R87, R70, -R30 ;  /* 0x8000001e46577221 */ /* 0x000fe20000010000 */
[----:B0-----:R-:W-:Y:S01]  /*43f0*/  FMUL.FTZ R70, R7, R22 ;  /* 0x0000001607467220 */ /* 0x001fe20000410000 */
[----:B------:R-:W-:-:S04]  /*4400*/  LEA R22, P0, R6, UR8, 0x1 ;  /* 0x0000000806167c11 */ /* 0x000fc8000f8008ff */
[----:B---3--:R-:W-:Y:S02]  /*4410*/  LEA.HI.X R23, R6, UR9, R24, 0x1, P0 ;  /* 0x0000000906177c11 */ /* 0x008fe400080f0c18 */
[----:B------:R-:W3:Y:S01]  /*4420*/  LDL.LU R24, [R1+0x48] ;  /* 0x0000480001187983 */ /* 0x000ee20000300800 */
[----:B------:R-:W-:-:S04]  /*4430*/  FMUL.FTZ R87, R31, R87 ;  /* 0x000000571f577220 */ /* 0x000fc80000410000 */
[----:B------:R-:W-:-:S04]  /*4440*/  FFMA.FTZ R87, R0, R87, R36 ;  /* 0x0000005700577223 */ /* 0x000fc80000010024 */
[----:B------:R-:W-:-:S06]  /*4450*/  FMUL.FTZ R6, R87, -1.4426950216293334961 ;  /* 0xbfb8aa3b57067820 */ /* 0x000fcc0000410000 */
[----:B------:R-:W0:Y:S01]  /*4460*/  MUFU.EX2 R6, R6 ;  /* 0x0000000600067308 */ /* 0x000e220000000800 */
[----:B----4-:R-:W-:Y:S02]  /*4470*/  SHF.L.U32 R7, R90, 0x10, RZ ;  /* 0x000000105a077819 */ /* 0x010fe400000006ff */
[----:B------:R-:W4:Y:S01]  /*4480*/  LDL.LU R90, [R1+0x54] ;  /* 0x00005400015a7983 */ /* 0x000f220000300800 */
[----:B0-----:R-:W-:Y:S02]  /*4490*/  FADD.FTZ R6, R6, 1 ;  /* 0x3f80000006067421 */ /* 0x001fe40000010000 */
[----:B------:R-:W-:Y:S01]  /*44a0*/  FADD.FTZ R7, -R30, R7 ;  /* 0x000000071e077221 */ /* 0x000fe20000010100 */
[----:B------:R-:W5:Y:S03]  /*44b0*/  LDL.LU R91, [R1+0x60] ;  /* 0x00006000015b7983 */ /* 0x000f660000300800 */
        /* <DEDUP_REMOVED lines=30> */
[----:B------:R-:W-:-:S04]  /*46a0*/  LEA R6, P0, R5, UR8, 0x1 ;  /* 0x0000000805067c11 */ /* 0x000fc8000f8008ff */
[----:B---3--:R-:W-:Y:S01]  /*46b0*/  LEA.HI.X R7, R5, UR9, R24, 0x1, P0 ;  /* 0x0000000905077c11 */ /* 0x008fe200080f0c18 */
[----:B------:R-:W-:-:S06]  /*46c0*/  FMUL.FTZ R5, R89, -1.4426950216293334961 ;  /* 0xbfb8aa3b59057820 */ /* 0x000fcc0000410000 */
[----:B------:R-:W0:Y:S02]  /*46d0*/  MUFU.EX2 R5, R5 ;  /* 0x0000000500057308 */ /* 0x000e240000000800 */
[----:B0-----:R-:W-:-:S06]  /*46e0*/  FADD.FTZ R5, R5, 1 ;  /* 0x3f80000005057421 */ /* 0x001fcc0000010000 */
[----:B------:R-:W0:Y:S02]  /*46f0*/  MUFU.RCP R5, R5 ;  /* 0x0000000500057308 */ /* 0x000e240000001000 */
[----:B0-----:R-:W-:Y:S01]  /*4700*/  FMUL.FTZ R89, R89, R5 ;  /* 0x0000000559597220 */ /* 0x001fe20000410000 */
[----:B----4-:R-:W-:-:S05]  /*4710*/  SHF.L.U32 R24, R90, 0x10, RZ ;  /* 0x000000105a187819 */ /* 0x010fca00000006ff */
[----:B------:R-:W-:-:S04]  /*4720*/  FADD.FTZ R24, -R30, R24 ;  /* 0x000000181e187221 */ /* 0x000fc80000010100 */
[----:B------:R-:W-:-:S04]  /*4730*/  FMUL.FTZ R24, R31, R24 ;  /* 0x000000181f187220 */ /* 0x000fc80000410000 */
[----:B------:R-:W-:-:S04]  /*4740*/  FFMA.FTZ R90, R38, R24, R37 ;  /* 0x00000018265a7223 */ /* 0x000fc80000010025 */
        /* <DEDUP_REMOVED lines=12> */
[----:B-----5:R-:W-:-:S05]  /*4810*/  SHF.L.U32 R5, R91, 0x10, RZ ;  /* 0x000000105b057819 */ /* 0x020fca00000006ff */
        /* <DEDUP_REMOVED lines=13> */
[----:B--2---:R-:W-:Y:S01]  /*48f0*/  LEA.HI.X R25, R4, UR9, R29, 0x1, P0 ;  /* 0x0000000904197c11 */ /* 0x004fe200080f0c1d */
[----:B------:R-:W-:Y:S01]  /*4900*/  FMUL.FTZ R4, R91, -1.4426950216293334961 ;  /* 0xbfb8aa3b5b047820 */ /* 0x000fe20000410000 */
[----:B------:R-:W2:Y:S05]  /*4910*/  LDL.LU R29, [R1+0x78] ;  /* 0x00007800011d7983 */ /* 0x000eaa0000300800 */
[----:B------:R-:W0:Y:S02]  /*4920*/  MUFU.EX2 R4, R4 ;  /* 0x0000000400047308 */ /* 0x000e240000000800 */
[----:B0-----:R-:W-:-:S06]  /*4930*/  FADD.FTZ R4, R4, 1 ;  /* 0x3f80000004047421 */ /* 0x001fcc0000010000 */
[----:B------:R0:W1:Y:S02]  /*4940*/  MUFU.RCP R5, R4 ;  /* 0x0000000400057308 */ /* 0x0000640000001000 */
[----:B0-----:R-:W3:Y:S01]  /*4950*/  LDL.LU R4, [R1+0x6c] ;  /* 0x00006c0001047983 */ /* 0x001ee20000300800 */
[----:B-1----:R-:W-:Y:S01]  /*4960*/  FMUL.FTZ R91, R91, R5 ;  /* 0x000000055b5b7220 */ /* 0x002fe20000410000 */
[----:B------:R-:W-:-:S04]  /*4970*/  FADD.FTZ R76, R76, -R30 ;  /* 0x8000001e4c4c7221 */ /* 0x000fc80000010000 */
[----:B------:R-:W-:-:S04]  /*4980*/  FMUL.FTZ R76, R31, R76 ;  /* 0x0000004c1f4c7220 */ /* 0x000fc80000410000 */
[----:B------:R-:W-:Y:S01]  /*4990*/  FFMA.FTZ R76, R0, R76, R36 ;  /* 0x0000004c004c7223 */ /* 0x000fe20000010024 */
[----:B------:R-:W-:Y:S02]  /*49a0*/  FADD.FTZ R36, R75, -R30 ;  /* 0x8000001e4b247221 */ /* 0x000fe40000010000 */
[----:B------:R-:W4:Y:S01]  /*49b0*/  LDL.LU R75, [R1+0x74] ;  /* 0x00007400014b7983 */ /* 0x000f220000300800 */
[----:B---3--:R-:W-:-:S05]  /*49c0*/  SHF.L.U32 R4, R4, 0x10, RZ ;  /* 0x0000001004047819 */ /* 0x008fca00000006ff */
[----:B------:R-:W-:-:S04]  /*49d0*/  FADD.FTZ R4, -R30, R4 ;  /* 0x000000041e047221 */ /* 0x000fc80000010100 */
[----:B------:R-:W-:-:S04]  /*49e0*/  FMUL.FTZ R4, R31, R4 ;  /* 0x000000041f047220 */ /* 0x000fc80000410000 */
[----:B------:R-:W-:-:S04]  /*49f0*/  FFMA.FTZ R4, R38, R4, R37 ;  /* 0x0000000426047223 */ /* 0x000fc80000010025 */
[----:B------:R-:W-:-:S06]  /*4a00*/  FMUL.FTZ R5, R4, -1.4426950216293334961 ;  /* 0xbfb8aa3b04057820 */ /* 0x000fcc0000410000 */
[----:B------:R-:W0:Y:S02]  /*4a10*/  MUFU.EX2 R5, R5 ;  /* 0x0000000500057308 */ /* 0x000e240000000800 */
[----:B0-----:R-:W-:-:S06]  /*4a20*/  FADD.FTZ R5, R5, 1 ;  /* 0x3f80000005057421 */ /* 0x001fcc0000010000 */
[----:B------:R-:W0:Y:S02]  /*4a30*/  MUFU.RCP R5, R5 ;  /* 0x0000000500057308 */ /* 0x000e240000001000 */
[----:B0-----:R-:W-:Y:S02]  /*4a40*/  FMUL.FTZ R0, R4, R5 ;  /* 0x0000000504007220 */ /* 0x001fe40000410000 */
[----:B------:R-:W3:Y:S01]  /*4a50*/  LDL.LU R5, [R1+0x70] ;  /* 0x0000700001057983 */ /* 0x000ee20000300800 */
[----:B------:R-:W-:-:S04]  /*4a60*/  FMUL.FTZ R36, R31, R36 ;  /* 0x000000241f247220 */ /* 0x000fc80000410000 */
[----:B------:R-:W-:Y:S01]  /*4a70*/  FFMA.FTZ R4, R39, R36, R41 ;  /* 0x0000002427047223 */ /* 0x000fe20000010029 */
[----:B------:R-:W-:-:S04]  /*4a80*/  FADD.FTZ R77, R77, -R30 ;  /* 0x8000001e4d4d7221 */ /* 0x000fc80000010000 */
[----:B------:R-:W-:-:S04]  /*4a90*/  FMUL.FTZ R77, R31, R77 ;  /* 0x0000004d1f4d7220 */ /* 0x000fc80000410000 */
[----:B------:R-:W-:Y:S01]  /*4aa0*/  FFMA.FTZ R39, R39, R77, R41 ;  /* 0x0000004d27277223 */ /* 0x000fe20000010029 */
[----:B---3--:R-:W-:Y:S01]  /*4ab0*/  SHF.L.U32 R36, R5, 0x10, RZ ;  /* 0x0000001005247819 */ /* 0x008fe200000006ff */
[----:B------:R-:W-:-:S06]  /*4ac0*/  FMUL.FTZ R5, R4, -1.4426950216293334961 ;  /* 0xbfb8aa3b04057820 */ /* 0x000fcc0000410000 */
[----:B------:R-:W0:Y:S01]  /*4ad0*/  MUFU.EX2 R5, R5 ;  /* 0x0000000500057308 */ /* 0x000e220000000800 */
[----:B------:R-:W-:-:S04]  /*4ae0*/  FADD.FTZ R36, -R30, R36 ;  /* 0x000000241e247221 */ /* 0x000fc80000010100 */
[----:B------:R-:W-:-:S04]  /*4af0*/  FMUL.FTZ R36, R31, R36 ;  /* 0x000000241f247220 */ /* 0x000fc80000410000 */
[----:B------:R-:W-:Y:S01]  /*4b00*/  FFMA.FTZ R37, R38, R36, R37 ;  /* 0x0000002426257223 */ /* 0x000fe20000010025 */
[----:B0-----:R-:W-:-:S04]  /*4b10*/  FADD.FTZ R5, R5, 1 ;  /* 0x3f80000005057421 */ /* 0x001fc80000010000 */
[----:B------:R4:W0:Y:S02]  /*4b20*/  MUFU.RCP R36, R5 ;  /* 0x0000000500247308 */ /* 0x0008240000001000 */
[----:B----4-:R-:W-:-:S05]  /*4b30*/  SHF.L.U32 R5, R75, 0x10, RZ ;  /* 0x000000104b057819 */ /* 0x010fca00000006ff */
[----:B------:R-:W-:-:S04]  /*4b40*/  FADD.FTZ R5, -R30, R5 ;  /* 0x000000051e057221 */ /* 0x000fc80000010100 */
[----:B------:R-:W-:Y:S01]  /*4b50*/  FMUL.FTZ R5, R31, R5 ;  /* 0x000000051f057220 */ /* 0x000fe20000410000 */
[----:B0-----:R-:W-:-:S03]  /*4b60*/  FMUL.FTZ R36, R4, R36 ;  /* 0x0000002404247220 */ /* 0x001fc60000410000 */
[----:B------:R-:W-:-:S04]  /*4b70*/  FFMA.FTZ R5, R56, R5, R57 ;  /* 0x0000000538057223 */ /* 0x000fc80000010039 */
[----:B------:R-:W-:-:S06]  /*4b80*/  FMUL.FTZ R4, R5, -1.4426950216293334961 ;  /* 0xbfb8aa3b05047820 */ /* 0x000fcc0000410000 */
[----:B------:R-:W0:Y:S01]  /*4b90*/  MUFU.EX2 R4, R4 ;  /* 0x0000000400047308 */ /* 0x000e220000000800 */
[----:B--2---:R-:W-:Y:S02]  /*4ba0*/  SHF.L.U32 R38, R29, 0x10, RZ ;  /* 0x000000101d267819 */ /* 0x004fe400000006ff */
[----:B------:R-:W2:Y:S03]  /*4bb0*/  LDL.LU R29, [R1+0x58] ;  /* 0x00005800011d7983 */ /* 0x000ea60000300800 */
[----:B------:R-:W-:Y:S01]  /*4bc0*/  FADD.FTZ R30, -R30, R38 ;  /* 0x000000261e1e7221 */ /* 0x000fe20000010100 */
[----:B------:R-:W3:Y:S03]  /*4bd0*/  LDL.LU R77, [R1+0x50] ;  /* 0x00005000014d7983 */ /* 0x000ee60000300800 */
[----:B------:R-:W-:Y:S01]  /*4be0*/  FMUL.FTZ R30, R31, R30 ;  /* 0x0000001e1f1e7220 */ /* 0x000fe20000410000 */
[----:B------:R-:W-:Y:S01]  /*4bf0*/  FMUL.FTZ R31, R76, -1.4426950216293334961 ;  /* 0xbfb8aa3b4c1f7820 */ /* 0x000fe20000410000 */
[----:B0-----:R-:W-:-:S05]  /*4c00*/  FADD.FTZ R4, R4, 1 ;  /* 0x3f80000004047421 */ /* 0x001fca0000010000 */
[----:B------:R-:W0:Y:S08]  /*4c10*/  MUFU.EX2 R31, R31 ;  /* 0x0000001f001f7308 */ /* 0x000e300000000800 */
[----:B------:R0:W1:Y:S02]  /*4c20*/  MUFU.RCP R75, R4 ;  /* 0x00000004004b7308 */ /* 0x0000640000001000 */
[----:B0-----:R-:W-:Y:S01]  /*4c30*/  FADD.FTZ R4, R31, 1 ;  /* 0x3f8000001f047421 */ /* 0x001fe20000010000 */
[----:B-1----:R-:W-:-:S02]  /*4c40*/  FMUL.FTZ R75, R5, R75 ;  /* 0x0000004b054b7220 */ /* 0x002fc40000410000 */
[----:B------:R-:W4:Y:S04]  /*4c50*/  LDL.LU R5, [R1+0x68] ;  /* 0x0000680001057983 */ /* 0x000f280000300800 */
[----:B------:R-:W5:Y:S01]  /*4c60*/  LDL.LU R31, [R1+0x64] ;  /* 0x00006400011f7983 */ /* 0x000f620000300800 */
[----:B------:R-:W-:Y:S01]  /*4c70*/  FFMA.FTZ R56, R56, R30, R57 ;  /* 0x0000001e38387223 */ /* 0x000fe20000010039 */
[----:B------:R-:W-:-:S03]  /*4c80*/  FMUL.FTZ R41, R37, -1.4426950216293334961 ;  /* 0xbfb8aa3b25297820 */ /* 0x000fc60000410000 */
[----:B------:R-:W-:-:S03]  /*4c90*/  FMUL.FTZ R30, R56, -1.4426950216293334961 ;  /* 0xbfb8aa3b381e7820 */ /* 0x000fc60000410000 */
[----:B------:R-:W0:Y:S08]  /*4ca0*/  MUFU.EX2 R41, R41 ;  /* 0x0000002900297308 */ /* 0x000e300000000800 */
[----:B------:R-:W1:Y:S01]  /*4cb0*/  MUFU.EX2 R30, R30 ;  /* 0x0000001e001e7308 */ /* 0x000e620000000800 */
[----:B0-----:R-:W-:-:S07]  /*4cc0*/  FADD.FTZ R41, R41, 1 ;  /* 0x3f80000029297421 */ /* 0x001fce0000010000 */
[----:B------:R-:W-:Y:S01]  /*4cd0*/  MUFU.RCP R57, R41 ;  /* 0x0000002900397308 */ /* 0x000fe20000001000 */
[----:B-1----:R-:W-:-:S07]  /*4ce0*/  FADD.FTZ R30, R30, 1 ;  /* 0x3f8000001e1e7421 */ /* 0x002fce0000010000 */
[----:B------:R0:W1:Y:S02]  /*4cf0*/  MUFU.RCP R41, R30 ;  /* 0x0000001e00297308 */ /* 0x0000640000001000 */
[----:B0-----:R-:W-:-:S04]  /*4d00*/  LEA R30, P1, R2, UR8, 0x1 ;  /* 0x00000008021e7c11 */ /* 0x001fc8000f8208ff */
[----:B-----5:R-:W-:Y:S02]  /*4d10*/  LEA.HI.X R31, R2, UR9, R31, 0x1, P1 ;  /* 0x00000009021f7c11 */ /* 0x020fe400088f0c1f */
[----:B------:R-:W-:Y:S02]  /*4d20*/  F2FP.BF16.F32.PACK_AB R2, R26, R27 ;  /* 0x0000001b1a02723e */ /* 0x000fe400000010ff */
[----:B------:R-:W5:Y:S04]  /*4d30*/  LDL.LU R26, [R1+0x94] ;  /* 0x00009400011a7983 */ /* 0x000f680000300800 */
[----:B------:R-:W5:Y:S01]  /*4d40*/  LDL.LU R27, [R1+0x90] ;  /* 0x00009000011b7983 */ /* 0x000f620000300800 */
[----:B------:R-:W0:Y:S01]  /*4d50*/  MUFU.RCP R4, R4 ;  /* 0x0000000400047308 */ /* 0x000e220000001000 */
[----:B-1----:R-:W-:-:S02]  /*4d60*/  FMUL.FTZ R41, R56, R41 ;  /* 0x0000002938297220 */ /* 0x002fc40000410000 */
[----:B------:R-:W3:Y:S01]  /*4d70*/  LDL.LU R56, [R1+0x8] ;  /* 0x0000080001387983 */ /* 0x000ee20000300800 */
[----:B0-----:R-:W-:Y:S01]  /*4d80*/  FMUL.FTZ R76, R76, R4 ;  /* 0x000000044c4c7220 */ /* 0x001fe20000410000 */
[----:B------:R-:W-:-:S04]  /*4d90*/  LEA R4, P0, R3, UR8, 0x1 ;  /* 0x0000000803047c11 */ /* 0x000fc8000f8008ff */
[----:B----4-:R-:W-:Y:S01]  /*4da0*/  LEA.HI.X R5, R3, UR9, R5, 0x1, P0 ;  /* 0x0000000903057c11 */ /* 0x010fe200080f0c05 */
[----:B------:R-:W-:Y:S01]  /*4db0*/  FMUL.FTZ R57, R37, R57 ;  /* 0x0000003925397220 */ /* 0x000fe20000410000 */
[----:B------:R-:W-:Y:S01]  /*4dc0*/  PRMT R3, R58, 0x7632, R3 ;  /* 0x000076323a037816 */ /* 0x000fe20000000003 */
[----:B------:R-:W-:Y:S01]  /*4dd0*/  FMUL.FTZ R38, R39, -1.4426950216293334961 ;  /* 0xbfb8aa3b27267820 */ /* 0x000fe20000410000 */
[----:B------:R-:W-:Y:S01]  /*4de0*/  F2FP.BF16.F32.PACK_AB R92, R92, R93 ;  /* 0x0000005d5c5c723e */ /* 0x000fe200000010ff */
[----:B------:R-:W-:Y:S01]  /*4df0*/  ULDC.64 UR8, c[0x0][0x238] ;  /* 0x00008e0000087ab9 */ /* 0x000fe20000000a00 */
[----:B-----5:R0:W-:Y:S04]  /*4e00*/  STG.E.U16 desc[UR6][R26.64+0x4], R58 ;  /* 0x0000043a1a007986 */ /* 0x0201e8000c101506 */
[----:B0-----:R-:W2:Y:S04]  /*4e10*/  LDL.LU R58, [R1+0x5c] ;  /* 0x00005c00013a7983 */ /* 0x001ea80000300800 */
[----:B------:R0:W-:Y:S02]  /*4e20*/  STG.E.U16 desc[UR6][R26.64+0x6], R3 ;  /* 0x000006031a007986 */ /* 0x0001e4000c101506 */
[----:B0-----:R-:W-:Y:S01]  /*4e30*/  F2FP.BF16.F32.PACK_AB R27, R19, R18 ;  /* 0x00000012131b723e */ /* 0x001fe200000010ff */
[----:B------:R-:W0:Y:S01]  /*4e40*/  MUFU.EX2 R38, R38 ;  /* 0x0000002600267308 */ /* 0x000e220000000800 */
[----:B--2---:R-:W-:-:S02]  /*4e50*/  F2FP.BF16.F32.PACK_AB R37, R29, R58 ;  /* 0x0000003a1d25723e */ /* 0x004fc400000010ff */
[----:B------:R-:W2:Y:S04]  /*4e60*/  LDL.LU R29, [R1+0x8c] ;  /* 0x00008c00011d7983 */ /* 0x000ea80000300800 */
[----:B------:R-:W4:Y:S04]  /*4e70*/  LDL.LU R19, [R1+0x88] ;  /* 0x0000880001137983 */ /* 0x000f280000300800 */
[----:B------:R-:W5:Y:S01]  /*4e80*/  LDL.LU R18, [R1+0x84] ;  /* 0x0000840001127983 */ /* 0x000f620000300800 */
[----:B0-----:R-:W-:-:S06]  /*4e90*/  FADD.FTZ R38, R38, 1 ;  /* 0x3f80000026267421 */ /* 0x001fcc0000010000 */
[----:B------:R-:W0:Y:S01]  /*4ea0*/  MUFU.RCP R38, R38 ;  /* 0x0000002600267308 */ /* 0x000e220000001000 */
[----:B------:R-:W-:Y:S02]  /*4eb0*/  PRMT R3, R2, 0x7632, R3 ;  /* 0x0000763202037816 */ /* 0x000fe40000000003 */
[----:B------:R-:W-:Y:S02]  /*4ec0*/  PRMT R26, R37, 0x7632, R26 ;  /* 0x00007632251a7816 */ /* 0x000fe4000000001a */
[----:B------:R-:W-:Y:S02]  /*4ed0*/  F2FP.BF16.F32.PACK_AB R54, R55, R54 ;  /* 0x000000363736723e */ /* 0x000fe400000010ff */
[----:B------:R-:W-:Y:S02]  /*4ee0*/  F2FP.BF16.F32.PACK_AB R52, R59, R52 ;  /* 0x000000343b34723e */ /* 0x000fe400000010ff */
[----:B------:R-:W-:Y:S01]  /*4ef0*/  F2FP.BF16.F32.PACK_AB R53, R60, R53 ;  /* 0x000000353c35723e */ /* 0x000fe200000010ff */
[----:B0-----:R-:W-:Y:S01]  /*4f00*/  FMUL.FTZ R38, R39, R38 ;  /* 0x0000002627267220 */ /* 0x001fe20000410000 */
[----:B------:R-:W-:-:S02]  /*4f10*/  F2FP.BF16.F32.PACK_AB R51, R62, R51 ;  /* 0x000000333e33723e */ /* 0x000fc400000010ff */
[----:B------:R-:W-:Y:S02]  /*4f20*/  F2FP.BF16.F32.PACK_AB R50, R61, R50 ;  /* 0x000000323d32723e */ /* 0x000fe400000010ff */
[----:B------:R-:W-:Y:S02]  /*4f30*/  F2FP.BF16.F32.PACK_AB R48, R63, R48 ;  /* 0x000000303f30723e */ /* 0x000fe400000010ff */
[----:B------:R-:W-:Y:S02]  /*4f40*/  F2FP.BF16.F32.PACK_AB R49, R64, R49 ;  /* 0x000000314031723e */ /* 0x000fe400000010ff */
[----:B------:R-:W-:Y:S02]  /*4f50*/  F2FP.BF16.F32.PACK_AB R65, R66, R65 ;  /* 0x000000414241723e */ /* 0x000fe400000010ff */
[----:B------:R-:W-:Y:S02]  /*4f60*/  F2FP.BF16.F32.PACK_AB R67, R68, R67 ;  /* 0x000000434443723e */ /* 0x000fe400000010ff */
        /* <DEDUP_REMOVED lines=15> */
[----:B------:R-:W-:Y:S01]  /*5060*/  F2FP.BF16.F32.PACK_AB R38, R41, R38 ;  /* 0x000000262926723e */ /* 0x000fe200000010ff */
[----:B------:R-:W-:Y:S01]  /*5070*/  ULOP3.LUT UR4, UR4, 0x1, URZ, 0x3c, !UPT ;  /* 0x0000000104047892 */ /* 0x000fe2000f8e3c3f */
[----:B--2---:R3:W-:Y:S04]  /*5080*/  STG.E.U16 desc[UR6][R28.64], R2 ;  /* 0x000000021c007986 */ /* 0x0047e8000c101506 */
[----:B------:R0:W-:Y:S04]  /*5090*/  STG.E.U16 desc[UR6][R28.64+0x2], R3 ;  /* 0x000002031c007986 */ /* 0x0001e8000c101506 */
[----:B------:R-:W-:Y:S01]  /*50a0*/  STG.E.U16 desc[UR6][R28.64+0x4], R37 ;  /* 0x000004251c007986 */ /* 0x000fe2000c101506 */
[----:B---3--:R-:W-:-:S03]  /*50b0*/  F2FP.BF16.F32.PACK_AB R2, R56, R77 ;  /* 0x0000004d3802723e */ /* 0x008fc600000010ff */
[----:B------:R1:W-:Y:S01]  /*50c0*/  STG.E.U16 desc[UR6][R28.64+0x6], R26 ;  /* 0x0000061a1c007986 */ /* 0x0003e2000c101506 */
[----:B------:R-:W-:-:S03]  /*50d0*/  PRMT R39, R2, 0x7610, R39 ;  /* 0x0000761002277816 */ /* 0x000fc60000000027 */
[----:B------:R-:W-:Y:S01]  /*50e0*/  STG.E.U16 desc[UR6][R16.64+0x4], R27 ;  /* 0x0000041b10007986 */ /* 0x000fe2000c101506 */
[----:B0-----:R-:W-:Y:S02]  /*50f0*/  PRMT R3, R92, 0x7632, R3 ;  /* 0x000076325c037816 */ /* 0x001fe40000000003 */
[----:B-1----:R-:W-:Y:S02]  /*5100*/  PRMT R29, R2, 0x7632, R29 ;  /* 0x00007632021d7816 */ /* 0x002fe4000000001d */
[----:B------:R-:W-:Y:S01]  /*5110*/  PRMT R2, R27, 0x7632, R2 ;  /* 0x000076321b027816 */ /* 0x000fe20000000002 */
[----:B------:R-:W-:Y:S04]  /*5120*/  STG.E.U16 desc[UR6][R16.64], R39 ;  /* 0x0000002710007986 */ /* 0x000fe8000c101506 */
[----:B------:R-:W-:Y:S04]  /*5130*/  STG.E.U16 desc[UR6][R16.64+0x2], R29 ;  /* 0x0000021d10007986 */ /* 0x000fe8000c101506 */
[----:B------:R0:W-:Y:S04]  /*5140*/  STG.E.U16 desc[UR6][R16.64+0x6], R2 ;  /* 0x0000060210007986 */ /* 0x0001e8000c101506 */
[----:B------:R1:W-:Y:S01]  /*5150*/  STG.E.U16 desc[UR6][R32.64+0x2], R3 ;  /* 0x0000020320007986 */ /* 0x0003e2000c101506 */
[----:B0-----:R-:W-:-:S02]  /*5160*/  PRMT R17, R54, 0x7632, R17 ;  /* 0x0000763236117816 */ /* 0x001fc40000000011 */
[----:B------:R-:W-:Y:S02]  /*5170*/  PRMT R2, R52, 0x7632, R2 ;  /* 0x0000763234027816 */ /* 0x000fe40000000002 */
[----:B------:R-:W-:Y:S01]  /*5180*/  PRMT R16, R53, 0x7632, R16 ;  /* 0x0000763235107816 */ /* 0x000fe20000000010 */
[----:B------:R-:W-:Y:S01]  /*5190*/  STG.E.U16 desc[UR6][R32.64], R92 ;  /* 0x0000005c20007986 */ /* 0x000fe2000c101506 */
[----:B-1----:R-:W-:-:S03]  /*51a0*/  PRMT R3, R51, 0x7632, R3 ;  /* 0x0000763233037816 */ /* 0x002fc60000000003 */
[----:B------:R-:W-:Y:S04]  /*51b0*/  STG.E.U16 desc[UR6][R32.64+0x4], R54 ;  /* 0x0000043620007986 */ /* 0x000fe8000c101506 */
[----:B------:R0:W-:Y:S04]  /*51c0*/  STG.E.U16 desc[UR6][R32.64+0x6], R17 ;  /* 0x0000061120007986 */ /* 0x0001e8000c101506 */
[----:B------:R-:W-:Y:S04]  /*51d0*/  STG.E.U16 desc[UR6][R14.64], R52 ;  /* 0x000000340e007986 */ /* 0x000fe8000c101506 */
[----:B------:R1:W-:Y:S04]  /*51e0*/  STG.E.U16 desc[UR6][R14.64+0x2], R2 ;  /* 0x000002020e007986 */ /* 0x0003e8000c101506 */
[----:B------:R-:W-:Y:S01]  /*51f0*/  STG.E.U16 desc[UR6][R14.64+0x4], R53 ;  /* 0x000004350e007986 */ /* 0x000fe2000c101506 */
[----:B0-----:R-:W-:-:S03]  /*5200*/  PRMT R17, R50, 0x7632, R17 ;  /* 0x0000763232117816 */ /* 0x001fc60000000011 */
[----:B------:R0:W-:Y:S01]  /*5210*/  STG.E.U16 desc[UR6][R14.64+0x6], R16 ;  /* 0x000006100e007986 */ /* 0x0001e2000c101506 */
[----:B-1----:R-:W-:-:S03]  /*5220*/  PRMT R2, R48, 0x7632, R2 ;  /* 0x0000763230027816 */ /* 0x002fc60000000002 */
[----:B------:R1:W-:Y:S01]  /*5230*/  STG.E.U16 desc[UR6][R34.64+0x6], R3 ;  /* 0x0000060322007986 */ /* 0x0003e2000c101506 */
[----:B0-----:R-:W-:-:S03]  /*5240*/  PRMT R14, R49, 0x7632, R14 ;  /* 0x00007632310e7816 */ /* 0x001fc6000000000e */
[----:B------:R-:W-:Y:S01]  /*5250*/  STG.E.U16 desc[UR6][R34.64], R50 ;  /* 0x0000003222007986 */ /* 0x000fe2000c101506 */
[----:B-1----:R-:W-:-:S03]  /*5260*/  PRMT R3, R65, 0x7632, R3 ;  /* 0x0000763241037816 */ /* 0x002fc60000000003 */
[----:B------:R-:W-:Y:S04]  /*5270*/  STG.E.U16 desc[UR6][R34.64+0x2], R17 ;  /* 0x0000021122007986 */ /* 0x000fe8000c101506 */
[----:B------:R-:W-:Y:S04]  /*5280*/  STG.E.U16 desc[UR6][R34.64+0x4], R51 ;  /* 0x0000043322007986 */ /* 0x000fe8000c101506 */
[----:B------:R-:W-:Y:S04]  /*5290*/  STG.E.U16 desc[UR6][R12.64], R48 ;  /* 0x000000300c007986 */ /* 0x000fe8000c101506 */
[----:B------:R0:W-:Y:S04]  /*52a0*/  STG.E.U16 desc[UR6][R12.64+0x2], R2 ;  /* 0x000002020c007986 */ /* 0x0001e8000c101506 */
[----:B------:R-:W-:Y:S04]  /*52b0*/  STG.E.U16 desc[UR6][R12.64+0x4], R49 ;  /* 0x000004310c007986 */ /* 0x000fe8000c101506 */
[----:B------:R1:W-:Y:S01]  /*52c0*/  STG.E.U16 desc[UR6][R12.64+0x6], R14 ;  /* 0x0000060e0c007986 */ /* 0x0003e2000c101506 */
[----:B0-----:R-:W-:-:S03]  /*52d0*/  PRMT R2, R44, 0x7632, R2 ;  /* 0x000076322c027816 */ /* 0x001fc60000000002 */
[----:B------:R0:W-:Y:S01]  /*52e0*/  STG.E.U16 desc[UR6][R46.64+0x2], R3 ;  /* 0x000002032e007986 */ /* 0x0001e2000c101506 */
[----:B-1----:R-:W-:Y:S02]  /*52f0*/  PRMT R13, R67, 0x7632, R13 ;  /* 0x00007632430d7816 */ /* 0x002fe4000000000d */
[----:B------:R-:W-:Y:S01]  /*5300*/  PRMT R12, R45, 0x7632, R12 ;  /* 0x000076322d0c7816 */ /* 0x000fe2000000000c */
[----:B------:R-:W-:Y:S01]  /*5310*/  STG.E.U16 desc[UR6][R46.64], R65 ;  /* 0x000000412e007986 */ /* 0x000fe2000c101506 */
[----:B0-----:R-:W-:-:S03]  /*5320*/  PRMT R3, R42, 0x7632, R3 ;  /* 0x000076322a037816 */ /* 0x001fc60000000003 */
[----:B------:R-:W-:Y:S04]  /*5330*/  STG.E.U16 desc[UR6][R46.64+0x4], R67 ;  /* 0x000004432e007986 */ /* 0x000fe8000c101506 */
[----:B------:R-:W-:Y:S04]  /*5340*/  STG.E.U16 desc[UR6][R46.64+0x6], R13 ;  /* 0x0000060d2e007986 */ /* 0x000fe8000c101506 */
[----:B------:R-:W-:Y:S04]  /*5350*/  STG.E.U16 desc[UR6][R10.64], R44 ;  /* 0x0000002c0a007986 */ /* 0x000fe8000c101506 */
[----:B------:R0:W-:Y:S04]  /*5360*/  STG.E.U16 desc[UR6][R10.64+0x2], R2 ;  /* 0x000002020a007986 */ /* 0x0001e8000c101506 */
[----:B------:R-:W-:Y:S04]  /*5370*/  STG.E.U16 desc[UR6][R10.64+0x4], R45 ;  /* 0x0000042d0a007986 */ /* 0x000fe8000c101506 */
[----:B------:R1:W-:Y:S04]  /*5380*/  STG.E.U16 desc[UR6][R10.64+0x6], R12 ;  /* 0x0000060c0a007986 */ /* 0x0003e8000c101506 */
[----:B------:R2:W-:Y:S01]  /*5390*/  STG.E.U16 desc[UR6][R20.64+0x2], R3 ;  /* 0x0000020314007986 */ /* 0x0005e2000c101506 */
[----:B0-----:R-:W-:-:S02]  /*53a0*/  PRMT R2, R40, 0x7632, R2 ;  /* 0x0000763228027816 */ /* 0x001fc40000000002 */
[----:B-1----:R-:W-:Y:S02]  /*53b0*/  PRMT R11, R43, 0x7632, R11 ;  /* 0x000076322b0b7816 */ /* 0x002fe4000000000b */
[----:B------:R-:W-:Y:S02]  /*53c0*/  PRMT R10, R81, 0x7632, R10 ;  /* 0x00007632510a7816 */ /* 0x000fe4000000000a */
[----:B--2---:R-:W-:Y:S01]  /*53d0*/  PRMT R3, R70, 0x7632, R3 ;  /* 0x0000763246037816 */ /* 0x004fe20000000003 */
[----:B------:R-:W-:Y:S04]  /*53e0*/  STG.E.U16 desc[UR6][R20.64], R42 ;  /* 0x0000002a14007986 */ /* 0x000fe8000c101506 */
[----:B------:R-:W-:Y:S04]  /*53f0*/  STG.E.U16 desc[UR6][R20.64+0x4], R43 ;  /* 0x0000042b14007986 */ /* 0x000fe8000c101506 */
[----:B------:R0:W-:Y:S04]  /*5400*/  STG.E.U16 desc[UR6][R20.64+0x6], R11 ;  /* 0x0000060b14007986 */ /* 0x0001e8000c101506 */
[----:B------:R-:W-:Y:S04]  /*5410*/  STG.E.U16 desc[UR6][R8.64], R40 ;  /* 0x0000002808007986 */ /* 0x000fe8000c101506 */
[----:B------:R1:W-:Y:S04]  /*5420*/  STG.E.U16 desc[UR6][R8.64+0x2], R2 ;  /* 0x0000020208007986 */ /* 0x0003e8000c101506 */
[----:B------:R-:W-:Y:S01]  /*5430*/  STG.E.U16 desc[UR6][R8.64+0x4], R81 ;  /* 0x0000045108007986 */ /* 0x000fe2000c101506 */
[----:B0-----:R-:W-:-:S03]  /*5440*/  PRMT R11, R84, 0x7632, R11 ;  /* 0x00007632540b7816 */ /* 0x001fc6000000000b */
[----:B------:R0:W-:Y:S04]  /*5450*/  STG.E.U16 desc[UR6][R8.64+0x6], R10 ;  /* 0x0000060a08007986 */ /* 0x0001e8000c101506 */
[----:B------:R2:W-:Y:S01]  /*5460*/  STG.E.U16 desc[UR6][R22.64+0x6], R3 ;  /* 0x0000060316007986 */ /* 0x0005e2000c101506 */
[----:B-1----:R-:W-:Y:S02]  /*5470*/  PRMT R2, R87, 0x7632, R2 ;  /* 0x0000763257027816 */ /* 0x002fe40000000002 */
[----:B------:R-:W-:Y:S01]  /*5480*/  PRMT R12, R89, 0x7632, R12 ;  /* 0x00007632590c7816 */ /* 0x000fe2000000000c */
[----:B------:R-:W-:Y:S01]  /*5490*/  STG.E.U16 desc[UR6][R22.64], R84 ;  /* 0x0000005416007986 */ /* 0x000fe2000c101506 */
[----:B0-----:R-:W-:-:S03]  /*54a0*/  PRMT R8, R71, 0x7632, R8 ;  /* 0x0000763247087816 */ /* 0x001fc60000000008 */
[----:B------:R-:W-:Y:S01]  /*54b0*/  STG.E.U16 desc[UR6][R22.64+0x2], R11 ;  /* 0x0000020b16007986 */ /* 0x000fe2000c101506 */
[----:B--2---:R-:W-:-:S03]  /*54c0*/  PRMT R3, R73, 0x7632, R3 ;  /* 0x0000763249037816 */ /* 0x004fc60000000003 */
[----:B------:R-:W-:Y:S01]  /*54d0*/  STG.E.U16 desc[UR6][R22.64+0x4], R70 ;  /* 0x0000044616007986 */ /* 0x000fe2000c101506 */
[----:B------:R-:W-:-:S03]  /*54e0*/  PRMT R15, R57, 0x7632, R15 ;  /* 0x00007632390f7816 */ /* 0x000fc6000000000f */
[----:B------:R-:W-:Y:S01]  /*54f0*/  STG.E.U16 desc[UR6][R6.64], R87 ;  /* 0x0000005706007986 */ /* 0x000fe2000c101506 */
[----:B----4-:R-:W-:-:S03]  /*5500*/  IADD3 R19, P0, R19, 0x4, RZ ;  /* 0x0000000413137810 */ /* 0x010fc60007f1e0ff */
[----:B------:R0:W-:Y:S04]  /*5510*/  STG.E.U16 desc[UR6][R6.64+0x2], R2 ;  /* 0x0000020206007986 */ /* 0x0001e8000c101506 */
[----:B------:R-:W-:Y:S04]  /*5520*/  STG.E.U16 desc[UR6][R6.64+0x4], R71 ;  /* 0x0000044706007986 */ /* 0x000fe8000c101506 */
[----:B------:R1:W-:Y:S04]  /*5530*/  STG.E.U16 desc[UR6][R6.64+0x6], R8 ;  /* 0x0000060806007986 */ /* 0x0003e8000c101506 */
[----:B------:R2:W-:Y:S01]  /*5540*/  STG.E.U16 desc[UR6][R24.64+0x6], R3 ;  /* 0x0000060318007986 */ /* 0x0005e2000c101506 */
[----:B0-----:R-:W-:-:S03]  /*5550*/  PRMT R2, R0, 0x7632, R2 ;  /* 0x0000763200027816 */ /* 0x001fc60000000002 */
[----:B------:R3:W-:Y:S01]  /*5560*/  STG.E.U16 desc[UR6][R24.64], R89 ;  /* 0x0000005918007986 */ /* 0x0007e2000c101506 */
[----:B-1----:R-:W-:-:S03]  /*5570*/  PRMT R6, R36, 0x7632, R6 ;  /* 0x0000763224067816 */ /* 0x002fc60000000006 */
[----:B------:R3:W-:Y:S01]  /*5580*/  STG.E.U16 desc[UR6][R24.64+0x2], R12 ;  /* 0x0000020c18007986 */ /* 0x0007e2000c101506 */
[----:B--2---:R-:W-:-:S03]  /*5590*/  PRMT R3, R38, 0x7632, R3 ;  /* 0x0000763226037816 */ /* 0x004fc60000000003 */
[----:B------:R3:W-:Y:S01]  /*55a0*/  STG.E.U16 desc[UR6][R24.64+0x4], R73 ;  /* 0x0000044918007986 */ /* 0x0007e2000c101506 */
[----:B-----5:R-:W-:-:S03]  /*55b0*/  IADD3.X R18, RZ, R18, RZ, P0, !PT ;  /* 0x00000012ff127210 */ /* 0x020fc600007fe4ff */
        /* <DEDUP_REMOVED lines=10> */
[----:B---3--:R-:W-:Y:S05]  /*5660*/  @!P0 BRA `(.L_x_1350) ;  /* 0xffffffa800d48947 */ /* 0x008fea000383ffff */
[----:B------:R-:W-:Y:S05]  /*5670*/  EXIT ;  /* 0x000000000000794d */ /* 0x000fea0003800000 */
.L_x_1351:
        /* <DEDUP_REMOVED lines=16> */
.L_x_2777:


//--------------------- .text._ZN13group_norm_v214gn_cuda_kernelI13__nv_bfloat16Li320ELi3ELi16ELi20ELi4096ELb1ELi64ELi320ELi320ELi4ELb1ELi5ELb0ELb0ENS_16CompileConditionILi900EEEEEvPT_PKS4_S7_S7_flPfS8_Pj --------------------------
	.section	.text._ZN13group_norm_v214gn_cuda_kernelI13__nv_bfloat16Li320ELi3ELi16ELi20ELi4096ELb1ELi64ELi320ELi320ELi4ELb1ELi5ELb0ELb0ENS_16CompileConditionILi900EEEEEvPT_PKS4_S7_S7_flPfS8_Pj,"ax",@progbits
	.align	128
        .global         _ZN13group_norm_v214gn_cuda_kernelI13__nv_bfloat16Li320ELi3ELi16ELi20ELi4096ELb1ELi64ELi320ELi320ELi4ELb1ELi5ELb0ELb0ENS_16CompileConditionILi900EEEEEvPT_PKS4_S7_S7_flPfS8_Pj
        .type           _ZN13group_norm_v214gn_cuda_kernelI13__nv_bfloat16Li320ELi3ELi16ELi20ELi4096ELb1ELi64ELi320ELi320ELi4ELb1ELi5ELb0ELb0ENS_16CompileConditionILi900EEEEEvPT_PKS4_S7_S7_flPfS8_Pj,@function
        .size           _ZN13group_norm_v214gn_cuda_kernelI13__nv_bfloat16Li320ELi3ELi16ELi20ELi4096ELb1ELi64ELi320ELi320ELi4ELb1ELi5ELb0ELb0ENS_16CompileConditionILi900EEEEEvPT_PKS4_S7_S7_flPfS8_Pj,(.L_x_2778 - _ZN13group_norm_v214gn_cuda_kernelI13__nv_bfloat16Li320ELi3ELi16ELi20ELi4096ELb1ELi64ELi320ELi320ELi4ELb1ELi5ELb0ELb0ENS_16CompileConditionILi900EEEEEvPT_PKS4_S7_S7_flPfS8_Pj)
        .other          _ZN13group_norm_v214gn_cuda_kernelI13__nv_bfloat16Li320ELi3ELi16ELi20ELi4096ELb1ELi64ELi320ELi320ELi4ELb1ELi5ELb0ELb0ENS_16CompileConditionILi900EEEEEvPT_PKS4_S7_S7_flPfS8_Pj,@"STO_CUDA_ENTRY STV_DEFAULT"
_ZN13group_norm_v214gn_cuda_kernelI13__nv_bfloat16Li320ELi3ELi16ELi20ELi4096ELb1ELi64ELi320ELi320ELi4ELb1ELi5ELb0ELb0ENS_16CompileConditionILi900EEEEEvPT_PKS4_S7_S7_flPfS8_Pj:
.text._ZN13group_norm_v214gn_cuda_kernelI13__nv_bfloat16Li320ELi3ELi16ELi20ELi4096ELb1ELi64ELi320ELi320ELi4ELb1ELi5ELb0ELb0ENS_16CompileConditionILi900EEEEEvPT_PKS4_S7_S7_flPfS8_Pj:
        /* <DEDUP_REMOVED lines=24> */
[----:B------:R0:W-:Y:S04]  /*0180*/  STL [R1+0x11c], R0 ;  /* 0x00011c0001007387 */ /* 0x0001e80000100800 */
[----:B------:R1:W-:Y:S01]  /*0190*/  STL [R1+0x8c], RZ ;  /* 0x00008cff01007387 */ /* 0x0003e20000100800 */
[----:B0-----:R-:W-:-:S05]  /*01a0*/  LOP3.LUT R0, R2, 0xfffffff8, RZ, 0xc0, !PT ;  /* 0xfffffff802007812 */ /* 0x001fca00078ec0ff */
[----:B------:R1:W-:Y:S02]  /*01b0*/  STL [R1+0x118], R0 ;  /* 0x0001180001007387 */ /* 0x0003e40000100800 */
.L_x_1362:
[----:B------:R-:W2:Y:S01]  /*01c0*/  LDL R4, [R1+0x8c] ;  /* 0x00008c0001047983 */ /* 0x000ea20000100800 */
[----:B------:R-:W-:Y:S01]  /*01d0*/  HFMA2.MMA R43, -RZ, RZ, 0, 0 ;  /* 0x00000000ff2b7435 */ /* 0x000fe200000001ff */
[----:B------:R-:W-:Y:S01]  /*01e0*/  ULDC.64 UR8, c[0x0][0x218] ;  /* 0x0000860000087ab9 */ /* 0x000fe20000000a00 */
[----:B------:R-:W-:Y:S01]  /*01f0*/  ULDC.64 UR10, c[0x0][0x228] ;  /* 0x00008a00000a7ab9 */ /* 0x000fe20000000a00 */
[----:B------:R-:W0:Y:S01]  /*0200*/  S2R R50, SR_TID.X ;  /* 0x0000000000327919 */ /* 0x000e220000002100 */
[----:B-1----:R-:W1:Y:S01]  /*0210*/  S2R R0, SR_CTAID.X ;  /* 0x0000000000007919 */ /* 0x002e620000002500 */
        /* <DEDUP_REMOVED lines=8> */
[----:B------:R-:W-:-:S05]  /*02a0*/  IMAD R43, R0, 0x140, RZ ;  /* 0x00000140002b7824 */ /* 0x000fca00078e02ff */
[C---:B------:R-:W-:Y:S02]  /*02b0*/  IADD3 R54, P0, R43.reuse, R40, RZ ;  /* 0x000000282b367210 */ /* 0x040fe40007f1e0ff */
[C---:B------:R-:W-:Y:S02]  /*02c0*/  IADD3 R9, R43.reuse, 0x500, RZ ;  /* 0x000005002b097810 */ /* 0x040fe40007ffe0ff */
[C---:B------:R-:W-:Y:S02]  /*02d0*/  IADD3 R7, R43.reuse, 0xf00, RZ ;  /* 0x00000f002b077810 */ /* 0x040fe40007ffe0ff */
[C---:B------:R-:W-:Y:S02]  /*02e0*/  IADD3 R5, R43.reuse, 0x1900, RZ ;  /* 0x000019002b057810 */ /* 0x040fe40007ffe0ff */
[C---:B------:R-:W-:Y:S02]  /*02f0*/  IADD3 R27, R43.reuse, 0x2800, RZ ;  /* 0x000028002b1b7810 */ /* 0x040fe40007ffe0ff */
[----:B------:R-:W-:-:S02]  /*0300*/  IADD3 R29, R43, 0x2d00, RZ ;  /* 0x00002d002b1d7810 */ /* 0x000fc40007ffe0ff */
[C---:B------:R-:W-:Y:S02]  /*0310*/  IADD3 R31, R43.reuse, 0x3200, RZ ;  /* 0x000032002b1f7810 */ /* 0x040fe40007ffe0ff */
[C---:B------:R-:W-:Y:S02]  /*0320*/  IADD3 R57, R43.reuse, 0x3700, RZ ;  /* 0x000037002b397810 */ /* 0x040fe40007ffe0ff */
[----:B------:R-:W-:Y:S01]  /*0330*/  IADD3 R58, R43, 0x3c00, RZ ;  /* 0x00003c002b3a7810 */ /* 0x000fe20007ffe0ff */
[----:B--2---:R-:W-:-:S05]  /*0340*/  IMAD R3, R4, 0x140000, RZ ;  /* 0x0014000004037824 */ /* 0x004fca00078e02ff */
[----:B------:R-:W-:-:S04]  /*0350*/  IADD3 R41, R41, R3, RZ ;  /* 0x0000000329297210 */ /* 0x000fc80007ffe0ff */
[----:B------:R-:W-:Y:S02]  /*0360*/  IADD3.X R2, RZ, R41, RZ, P0, !PT ;  /* 0x00000029ff027210 */ /* 0x000fe400007fe4ff */
[C---:B------:R-:W-:Y:S02]  /*0370*/  LEA R10, P0, R54.reuse, UR8, 0x1 ;  /* 0x00000008360a7c11 */ /* 0x040fe4000f8008ff */
[----:B------:R-:W-:Y:S01]  /*0380*/  IADD3 R3, R43, 0xa00, RZ ;  /* 0x00000a002b037810 */ /* 0x000fe20007ffe0ff */
[----:B------:R-:W-:Y:S01]  /*0390*/  STL [R1+0x78], R2 ;  /* 0x0000780201007387 */ /* 0x000fe20000100800 */
[----:B------:R-:W-:Y:S02]  /*03a0*/  LEA.HI.X R11, R54, UR9, R2, 0x1, P0 ;  /* 0x00000009360b7c11 */ /* 0x000fe400080f0c02 */
[----:B------:R-:W-:-:S04]  /*03b0*/  IADD3 R9, P0, R9, R40, RZ ;  /* 0x0000002809097210 */ /* 0x000fc80007f1e0ff */
[----:B------:R-:W2:Y:S01]  /*03c0*/  LDG.E.64.CONSTANT R10, desc[UR6][R10.64] ;  /* 0x000000060a0a7981 */ /* 0x000ea2000c1e9b00 */
[----:B------:R-:W-:Y:S02]  /*03d0*/  IADD3.X R0, RZ, R41, RZ, P0, !PT ;  /* 0x00000029ff007210 */ /* 0x000fe400007fe4ff */
[----:B------:R-:W-:-:S03]  /*03e0*/  LEA R12, P0, R9, UR8, 0x1 ;  /* 0x00000008090c7c11 */ /* 0x000fc6000f8008ff */
[----:B------:R0:W-:Y:S01]  /*03f0*/  STL [R1+0x7c], R0 ;  /* 0x00007c0001007387 */ /* 0x0001e20000100800 */
[----:B------:R-:W-:Y:S02]  /*0400*/  LEA.HI.X R13, R9, UR9, R0, 0x1, P0 ;  /* 0x00000009090d7c11 */ /* 0x000fe400080f0c00 */
[----:B------:R-:W-:-:S04]  /*0410*/  IADD3 R8, P0, R3, R40, RZ ;  /* 0x0000002803087210 */ /* 0x000fc80007f1e0ff */
[----:B------:R-:W3:Y:S01]  /*0420*/  LDG.E.64.CONSTANT R12, desc[UR6][R12.64] ;  /* 0x000000060c0c7981 */ /* 0x000ee2000c1e9b00 */
        /* <DEDUP_REMOVED lines=42> */
[----:B------:R-:W-:-:S06]  /*06d0*/  LEA.HI.X R27, R2, UR9, R0, 0x1, P0 ;  /* 0x00000009021b7c11 */ /* 0x000fcc00080f0c00 */
[----:B------:R-:W4:Y:S01]  /*06e0*/  LDG.E.64.CONSTANT R26, desc[UR6][R26.64] ;  /* 0x000000061a1a7981 */ /* 0x000f22000c1e9b00 */
[----:B0-----:R-:W-:-:S04]  /*06f0*/  IADD3 R0, P0, R29, R40, RZ ;  /* 0x000000281d007210 */ /* 0x001fc80007f1e0ff */
[----:B------:R-:W-:Y:S02]  /*0700*/  IADD3.X R30, RZ, R41, RZ, P0, !PT ;  /* 0x00000029ff1e7210 */ /* 0x000fe400007fe4ff */
[----:B------:R-:W-:-:S03]  /*0710*/  LEA R28, P0, R0, UR8, 0x1 ;  /* 0x00000008001c7c11 */ /* 0x000fc6000f8008ff */
[----:B------:R0:W-:Y:S01]  /*0720*/  STL [R1+0xc8], R30 ;  /* 0x0000c81e01007387 */ /* 0x0001e20000100800 */
[----:B------:R-:W-:Y:S02]  /*0730*/  LEA.HI.X R29, R0, UR9, R30, 0x1, P0 ;  /* 0x00000009001d7c11 */ /* 0x000fe400080f0c1e */
[----:B------:R-:W-:-:S04]  /*0740*/  IADD3 R56, P0, R31, R40, RZ ;  /* 0x000000281f387210 */ /* 0x000fc80007f1e0ff */
[----:B------:R-:W4:Y:S01]  /*0750*/  LDG.E.64.CONSTANT R28, desc[UR6][R28.64] ;  /* 0x000000061c1c7981 */ /* 0x000f22000c1e9b00 */
[----:B------:R-:W-:Y:S02]  /*0760*/  IADD3.X R32, RZ, R41, RZ, P0, !PT ;  /* 0x00000029ff207210 */ /* 0x000fe400007fe4ff */
[----:B0-----:R-:W-:-:S03]  /*0770*/  LEA R30, P0, R56, UR8, 0x1 ;  /* 0x00000008381e7c11 */ /* 0x001fc6000f8008ff */
        /* <DEDUP_REMOVED lines=13> */
[----:B------:R-:W-:-:S06]  /*0850*/  LEA.HI.X R35, R58, UR9, R36, 0x1, P0 ;  /* 0x000000093a237c11 */ /* 0x000fcc00080f0c24 */
[----:B------:R-:W4:Y:S01]  /*0860*/  LDG.E.64.CONSTANT R34, desc[UR6][R34.64] ;  /* 0x0000000622227981 */ /* 0x000f22000c1e9b00 */
[----:B0-----:R-:W-:-:S04]  /*0870*/  IADD3 R36, R43, 0x4100, RZ ;  /* 0x000041002b247810 */ /* 0x001fc80007ffe0ff */
[----:B------:R-:W-:-:S04]  /*0880*/  IADD3 R38, P0, R36, R40, RZ ;  /* 0x0000002824267210 */ /* 0x000fc80007f1e0ff */
[----:B------:R-:W-:Y:S02]  /*0890*/  IADD3.X R39, RZ, R41, RZ, P0, !PT ;  /* 0x00000029ff277210 */ /* 0x000fe400007fe4ff */
[C---:B------:R-:W-:Y:S01]  /*08a0*/  LEA R36, P0, R38.reuse, UR8, 0x1 ;  /* 0x0000000826247c11 */ /* 0x040fe2000f8008ff */
[----:B------:R0:W-:Y:S03]  /*08b0*/  STL [R1+0x6c], R38 ;  /* 0x00006c2601007387 */ /* 0x0001e60000100800 */
[----:B------:R-:W-:-:S06]  /*08c0*/  LEA.HI.X R37, R38, UR9, R39, 0x1, P0 ;  /* 0x0000000926257c11 */ /* 0x000fcc00080f0c27 */
[----:B------:R-:W4:Y:S01]  /*08d0*/  LDG.E.64.CONSTANT R36, desc[UR6][R36.64] ;  /* 0x0000000624247981 */ /* 0x000f22000c1e9b00 */
[----:B0-----:R-:W-:-:S04]  /*08e0*/  IADD3 R38, R43, 0x4600, RZ ;  /* 0x000046002b267810 */ /* 0x001fc80007ffe0ff */
[----:B------:R-:W-:-:S04]  /*08f0*/  IADD3 R44, P0, R38, R40, RZ ;  /* 0x00000028262c7210 */ /* 0x000fc80007f1e0ff */
[----:B------:R-:W-:Y:S02]  /*0900*/  IADD3.X R45, RZ, R41, RZ, P0, !PT ;  /* 0x00000029ff2d7210 */ /* 0x000fe400007fe4ff */
[C---:B------:R-:W-:Y:S01]  /*0910*/  LEA R38, P0, R44.reuse, UR8, 0x1 ;  /* 0x000000082c267c11 */ /* 0x040fe2000f8008ff */
[----:B------:R0:W-:Y:S03]  /*0920*/  STL [R1+0x104], R39 ;  /* 0x0001042701007387 */ /* 0x0001e60000100800 */
[----:B0-----:R-:W-:-:S06]  /*0930*/  LEA.HI.X R39, R44, UR9, R45, 0x1, P0 ;  /* 0x000000092c277c11 */ /* 0x001fcc00080f0c2d */
[----:B------:R-:W4:Y:S01]  /*0940*/  LDG.E.64.CONSTANT R38, desc[UR6][R38.64] ;  /* 0x0000000626267981 */ /* 0x000f22000c1e9b00 */
[----:B------:R-:W-:-:S03]  /*0950*/  IADD3 R43, R43, 0x4b00, RZ ;  /* 0x00004b002b2b7810 */ /* 0x000fc60007ffe0ff */
[----:B------:R0:W-:Y:S04]  /*0960*/  STL [R1+0x84], R44 ;  /* 0x0000842c01007387 */ /* 0x0001e80000100800 */
[----:B------:R1:W-:Y:S01]  /*0970*/  STL [R1+0x114], R45 ;  /* 0x0001142d01007387 */ /* 0x0003e20000100800 */
[----:B0-----:R-:W-:-:S04]  /*0980*/  IADD3 R44, P0, R43, R40, RZ ;  /* 0x000000282b2c7210 */ /* 0x001fc80007f1e0ff */
[----:B-1----:R-:W-:Y:S01]  /*0990*/  IADD3.X R45, RZ, R41, RZ, P0, !PT ;  /* 0x00000029ff2d7210 */ /* 0x002fe200007fe4ff */
[----:B------:R-:W-:Y:S04]  /*09a0*/  STL [R1+0x80], R44 ;  /* 0x0000802c01007387 */ /* 0x000fe80000100800 */
[----:B------:R-:W-:Y:S01]  /*09b0*/  STL [R1+0x110], R45 ;  /* 0x0001102d01007387 */ /* 0x000fe20000100800 */
[C---:B--2---:R-:W-:Y:S02]  /*09c0*/  PRMT R47, R10.reuse, 0x7632, R47 ;  /* 0x000076320a2f7816 */ /* 0x044fe4000000002f */
[----:B------:R-:W-:Y:S02]  /*09d0*/  SHF.L.U32 R59, R10, 0x10, RZ ;  /* 0x000000100a3b7819 */ /* 0x000fe400000006ff */
[----:B------:R-:W-:-:S03]  /*09e0*/  SHF.L.U32 R47, R47, 0x10, RZ ;  /* 0x000000102f2f7819 */ /* 0x000fc600000006ff */
[----:B------:R-:W-:Y:S01]  /*09f0*/  FADD.FTZ R46, RZ, R59 ;  /* 0x0000003bff2e7221 */ /* 0x000fe20000010000 */
[----:B------:R-:W-:Y:S01]  /*0a00*/  FFMA.FTZ R48, R59, R59, RZ ;  /* 0x0000003b3b307223 */ /* 0x000fe200000100ff */
[C---:B------:R-:W-:Y:S02]  /*0a10*/  SHF.L.U32 R51, R11.reuse, 0x10, RZ ;  /* 0x000000100b337819 */ /* 0x040fe400000006ff */
[----:B------:R-:W-:Y:S01]  /*0a20*/  PRMT R49, R11, 0x7632, R49 ;  /* 0x000076320b317816 */ /* 0x000fe20000000031 */
[----:B------:R-:W-:Y:S01]  /*0a30*/  FADD.FTZ R46, R46, R47 ;  /* 0x0000002f2e2e7221 */ /* 0x000fe20000010000 */
[--C-:B------:R-:W-:Y:S02]  /*0a40*/  FFMA.FTZ R47, R47, R47, R48.reuse ;  /* 0x0000002f2f2f7223 */ /* 0x100fe40000010030 */
[----:B------:R-:W-:Y:S01]  /*0a50*/  SHF.L.U32 R49, R49, 0x10, RZ ;  /* 0x0000001031317819 */ /* 0x000fe200000006ff */
[----:B------:R-:W-:Y:S01]  /*0a60*/  FADD.FTZ R46, R46, R51 ;  /* 0x000000332e2e7221 */ /* 0x000fe20000010000 */
[----:B------:R-:W-:Y:S01]  /*0a70*/  FFMA.FTZ R47, R51, R51, R47 ;  /* 0x00000033332f7223 */ /* 0x000fe2000001002f */
[----:B------:R0:W-:Y:S01]  /*0a80*/  STL [R1+0xc], R51 ;  /* 0x00000c3301007387 */ /* 0x0001e20000100800 */
[----:B---3--:R-:W-:Y:S01]  /*0a90*/  PRMT R48, R12, 0x7632, R48 ;  /* 0x000076320c307816 */ /* 0x008fe20000000030 */
[----:B------:R-:W-:Y:S01]  /*0aa0*/  FADD.FTZ R46, R46, R49 ;  /* 0x000000312e2e7221 */ /* 0x000fe20000010000 */
[----:B------:R-:W-:-:S02]  /*0ab0*/  FFMA.FTZ R49, R49, R49, R47 ;  /* 0x0000003131317223 */ /* 0x000fc4000001002f */
[----:B------:R-:W-:Y:S02]  /*0ac0*/  SHF.L.U32 R48, R48, 0x10, RZ ;  /* 0x0000001030307819 */ /* 0x000fe400000006ff */
[----:B0-----:R-:W-:Y:S02]  /*0ad0*/  SHF.L.U32 R51, R12, 0x10, RZ ;  /* 0x000000100c337819 */ /* 0x001fe400000006ff */
[----:B------:R-:W-:-:S03]  /*0ae0*/  PRMT R47, R13, 0x7632, R47 ;  /* 0x000076320d2f7816 */ /* 0x000fc6000000002f */
[----:B------:R-:W-:Y:S01]  /*0af0*/  FADD.FTZ R46, R46, R51 ;  /* 0x000000332e2e7221 */ /* 0x000fe20000010000 */
[----:B------:R-:W-:Y:S01]  /*0b00*/  FFMA.FTZ R49, R51, R51, R49 ;  /* 0x0000003333317223 */ /* 0x000fe20000010031 */
[----:B------:R0:W-:Y:S02]  /*0b10*/  STL [R1+0x8], R51 ;  /* 0x0000083301007387 */ /* 0x0001e40000100800 */
[----:B------:R-:W-:Y:S01]  /*0b20*/  FADD.FTZ R46, R46, R48 ;  /* 0x000000302e2e7221 */ /* 0x000fe20000010000 */
[--C-:B------:R-:W-:Y:S01]  /*0b30*/  FFMA.FTZ R48, R48, R48, R49.reuse ;  /* 0x0000003030307223 */ /* 0x100fe20000010031 */
[----:B------:R-:W-:Y:S02]  /*0b40*/  SHF.L.U32 R47, R47, 0x10, RZ ;  /* 0x000000102f2f7819 */ /* 0x000fe400000006ff */
[----:B0-----:R-:W-:Y:S02]  /*0b50*/  SHF.L.U32 R51, R13, 0x10, RZ ;  /* 0x000000100d337819 */ /* 0x001fe400000006ff */
[----:B----4-:R-:W-:-:S03]  /*0b60*/  PRMT R49, R14, 0x7632, R49 ;  /* 0x000076320e317816 */ /* 0x010fc60000000031 */
[----:B------:R-:W-:Y:S01]  /*0b70*/  FADD.FTZ R46, R46, R51 ;  /* 0x000000332e2e7221 */ /* 0x000fe20000010000 */
[----:B------:R-:W-:Y:S01]  /*0b80*/  FFMA.FTZ R48, R51, R51, R48 ;  /* 0x0000003333307223 */ /* 0x000fe20000010030 */
[----:B------:R0:W-:Y:S02]  /*0b90*/  STL [R1+0x4], R51 ;  /* 0x0000043301007387 */ /* 0x0001e40000100800 */
[----:B------:R-:W-:Y:S01]  /*0ba0*/  FADD.FTZ R46, R46, R47 ;  /* 0x0000002f2e2e7221 */ /* 0x000fe20000010000 */
[----:B------:R-:W-:Y:S01]  /*0bb0*/  FFMA.FTZ R47, R47, R47, R48 ;  /* 0x0000002f2f2f7223 */ /* 0x000fe20000010030 */
[----:B------:R-:W-:Y:S02]  /*0bc0*/  SHF.L.U32 R49, R49, 0x10, RZ ;  /* 0x0000001031317819 */ /* 0x000fe400000006ff */
[----:B0-----:R-:W-:Y:S02]  /*0bd0*/  SHF.L.U32 R51, R14, 0x10, RZ ;  /* 0x000000100e337819 */ /* 0x001fe400000006ff */
[----:B------:R-:W-:-:S03]  /*0be0*/  SHF.L.U32 R61, R15, 0x10, RZ ;  /* 0x000000100f3d7819 */ /* 0x000fc600000006ff */
        /* <DEDUP_REMOVED lines=15> */
[----:B------:R0:W-:Y:S01]  /*0ce0*/  STL [R1], R51 ;  /* 0x0000003301007387 */ /* 0x0001e20000100800 */
[----:B------:R-:W-:Y:S01]  /*0cf0*/  PRMT R49, R17, 0x7632, R49 ;  /* 0x0000763211317816 */ /* 0x000fe20000000031 */
        /* <DEDUP_REMOVED lines=129> */
[----:B------:R-:W-:Y:S01]  /*1510*/  FFMA.FTZ R49, R49, R49, R47 ;  /* 0x0000003131317223 */ /* 0x000fe2000001002f */
[----:B------:R-:W-:Y:S02]  /*1520*/  SHF.L.U32 R48, R48, 0x10, RZ ;  /* 0x0000001030307819 */ /* 0x000fe400000006ff */
[----:B0-----:R-:W-:Y:S02]  /*1530*/  SHF.L.U32 R51, R33, 0x10, RZ ;  /* 0x0000001021337819 */ /* 0x001fe400000006ff */
[----:B------:R-:W-:-:S03]  /*1540*/  LEA R40, P0, R44, UR8, 0x1 ;  /* 0x000000082c287c11 */ /* 0x000fc6000f8008ff */
[----:B------:R-:W-:Y:S01]  /*1550*/  FADD.FTZ R46, R46, R51 ;  /* 0x000000332e2e7221 */ /* 0x000fe20000010000 */
[----:B------:R-:W-:Y:S01]  /*1560*/  FFMA.FTZ R49, R51, R51, R49 ;  /* 0x0000003333317223 */ /* 0x000fe20000010031 */
[----:B------:R0:W-:Y:S01]  /*1570*/  STL [R1+0x24], R51 ;  /* 0x0000243301007387 */ /* 0x0001e20000100800 */
[----:B------:R-:W-:Y:S01]  /*1580*/  PRMT R47, R34, 0x7632, R47 ;  /* 0x00007632222f7816 */ /* 0x000fe2000000002f */
[----:B------:R-:W-:Y:S01]  /*1590*/  FADD.FTZ R46, R46, R48 ;  /* 0x000000302e2e7221 */ /* 0x000fe20000010000 */
[----:B------:R-:W-:Y:S01]  /*15a0*/  FFMA.FTZ R48, R48, R48, R49 ;  /* 0x0000003030307223 */ /* 0x000fe20000010031 */
[----:B------:R-:W-:Y:S01]  /*15b0*/  LEA.HI.X R41, R44, UR9, R45, 0x1, P0 ;  /* 0x000000092c297c11 */ /* 0x000fe200080f0c2d */
[----:B------:R-:W-:Y:S01]  /*15c0*/  ULDC.64 UR8, c[0x0][0x220] ;  /* 0x0000880000087ab9 */ /* 0x000fe20000000a00 */
[----:B------:R-:W-:Y:S02]  /*15d0*/  SHF.L.U32 R47, R47, 0x10, RZ ;  /* 0x000000102f2f7819 */ /* 0x000fe400000006ff */
[----:B0-----:R-:W-:-:S02]  /*15e0*/  SHF.L.U32 R51, R34, 0x10, RZ ;  /* 0x0000001022337819 */ /* 0x001fc400000006ff */
[----:B------:R-:W2:Y:S01]  /*15f0*/  LDG.E.64.CONSTANT R40, desc[UR6][R40.64] ;  /* 0x0000000628287981 */ /* 0x000ea2000c1e9b00 */
[----:B------:R-:W-:Y:S02]  /*1600*/  PRMT R49, R35, 0x7632, R49 ;  /* 0x0000763223317816 */ /* 0x000fe40000000031 */
[----:B------:R-:W-:Y:S01]  /*1610*/  FADD.FTZ R46, R46, R51 ;  /* 0x000000332e2e7221 */ /* 0x000fe20000010000 */
[----:B------:R-:W-:Y:S01]  /*1620*/  FFMA.FTZ R48, R51, R51, R48 ;  /* 0x0000003333307223 */ /* 0x000fe20000010030 */
[----:B------:R0:W-:Y:S02]  /*1630*/  STL [R1+0x20], R51 ;  /* 0x0000203301007387 */ /* 0x0001e40000100800 */
[----:B------:R-:W-:Y:S01]  /*1640*/  FADD.FTZ R46, R46, R47 ;  /* 0x0000002f2e2e7221 */ /* 0x000fe20000010000 */
[----:B------:R-:W-:Y:S01]  /*1650*/  FFMA.FTZ R47, R47, R47, R48 ;  /* 0x0000002f2f2f7223 */ /* 0x000fe20000010030 */
[----:B------:R-:W-:Y:S02]  /*1660*/  SHF.L.U32 R49, R49, 0x10, RZ ;  /* 0x0000001031317819 */ /* 0x000fe400000006ff */
[----:B0-----:R-:W-:-:S05]  /*1670*/  SHF.L.U32 R51, R35, 0x10, RZ ;  /* 0x0000001023337819 */ /* 0x001fca00000006ff */
[----:B------:R-:W-:Y:S01]  /*1680*/  FADD.FTZ R46, R46, R51 ;  /* 0x000000332e2e7221 */ /* 0x000fe20000010000 */
[----:B------:R-:W-:Y:S01]  /*1690*/  FFMA.FTZ R47, R51, R51, R47 ;  /* 0x00000033332f7223 */ /* 0x000fe2000001002f */
[----:B------:R0:W-:Y:S01]  /*16a0*/  STL [R1+0x1c], R51 ;  /* 0x00001c3301007387 */ /* 0x0001e20000100800 */
[----:B------:R-:W-:Y:S01]  /*16b0*/  PRMT R48, R36, 0x7632, R48 ;  /* 0x0000763224307816 */ /* 0x000fe20000000030 */
[----:B------:R-:W-:Y:S01]  /*16c0*/  FADD.FTZ R46, R46, R49 ;  /* 0x000000312e2e7221 */ /* 0x000fe20000010000 */
[----:B------:R-:W-:Y:S02]  /*16d0*/  FFMA.FTZ R49, R49, R49, R47 ;  /* 0x0000003131317223 */ /* 0x000fe4000001002f */
[----:B------:R-:W-:Y:S02]  /*16e0*/  SHF.L.U32 R48, R48, 0x10, RZ ;  /* 0x0000001030307819 */ /* 0x000fe400000006ff */
[----:B0-----:R-:W-:-:S05]  /*16f0*/  SHF.L.U32 R51, R36, 0x10, RZ ;  /* 0x0000001024337819 */ /* 0x001fca00000006ff */
[----:B------:R-:W-:Y:S01]  /*1700*/  FADD.FTZ R46, R46, R51 ;  /* 0x000000332e2e7221 */ /* 0x000fe20000010000 */
[----:B------:R-:W-:Y:S01]  /*1710*/  FFMA.FTZ R49, R51, R51, R49 ;  /* 0x0000003333317223 */ /* 0x000fe20000010031 */
[----:B------:R0:W-:Y:S01]  /*1720*/  STL [R1+0x18], R51 ;  /* 0x0000183301007387 */ /* 0x0001e20000100800 */
[C---:B------:R-:W-:Y:S01]  /*1730*/  PRMT R47, R37.reuse, 0x7632, R47 ;  /* 0x00007632252f7816 */ /* 0x040fe2000000002f */
[----:B------:R-:W-:Y:S01]  /*1740*/  FADD.FTZ R46, R46, R48 ;  /* 0x000000302e2e7221 */ /* 0x000fe20000010000 */
[----:B------:R-:W-:Y:S01]  /*1750*/  FFMA.FTZ R49, R48, R48, R49 ;  /* 0x0000003030317223 */ /* 0x000fe20000010031 */
[----:B------:R-:W-:Y:S02]  /*1760*/  SHF.L.U32 R44, R42, 0x1, RZ ;  /* 0x000000012a2c7819 */ /* 0x000fe400000006ff */
[----:B0-----:R-:W-:Y:S02]  /*1770*/  SHF.L.U32 R51, R37, 0x10, RZ ;  /* 0x0000001025337819 */ /* 0x001fe400000006ff */
[----:B------:R-:W-:-:S03]  /*1780*/  SHF.L.U32 R47, R47, 0x10, RZ ;  /* 0x000000102f2f7819 */ /* 0x000fc600000006ff */
[----:B------:R0:W-:Y:S01]  /*1790*/  STL [R1+0x14], R51 ;  /* 0x0000143301007387 */ /* 0x0001e20000100800 */
[----:B------:R-:W-:Y:S01]  /*17a0*/  FADD.FTZ R46, R46, R51 ;  /* 0x000000332e2e7221 */ /* 0x000fe20000010000 */
[----:B------:R-:W-:Y:S01]  /*17b0*/  FFMA.FTZ R49, R51, R51, R49 ;  /* 0x0000003333317223 */ /* 0x000fe20000010031 */
[----:B------:R-:W-:Y:S02]  /*17c0*/  SHF.R.U32.HI R45, RZ, 0x1f, R42 ;  /* 0x0000001fff2d7819 */ /* 0x000fe4000001162a */
[----:B------:R-:W-:Y:S01]  /*17d0*/  IADD3 R42, P0, R44, UR8, RZ ;  /* 0x000000082c2a7c10 */ /* 0x000fe2000ff1e0ff */
[----:B------:R-:W-:Y:S01]  /*17e0*/  FADD.FTZ R48, R46, R47 ;  /* 0x0000002f2e307221 */ /* 0x000fe20000010000 */
[----:B0-----:R-:W-:Y:S01]  /*17f0*/  SHF.L.U32 R51, R38, 0x10, RZ ;  /* 0x0000001026337819 */ /* 0x001fe200000006ff */
[----:B------:R-:W-:Y:S01]  /*1800*/  FFMA.FTZ R47, R47, R47, R49 ;  /* 0x0000002f2f2f7223 */ /* 0x000fe20000010031 */
[----:B------:R-:W-:-:S03]  /*1810*/  IADD3 R44, P1, R44, UR10, RZ ;  /* 0x0000000a2c2c7c10 */ /* 0x000fc6000ff3e0ff */
[----:B------:R0:W-:Y:S01]  /*1820*/  STL [R1+0x10], R51 ;  /* 0x0000103301007387 */ /* 0x0001e20000100800 */
[----:B------:R-:W-:-:S03]  /*1830*/  IADD3.X R43, R45, UR9, RZ, P0, !PT ;  /* 0x000000092d2b7c10 */ /* 0x000fc600087fe4ff */
[----:B------:R-:W3:Y:S01]  /*1840*/  LDL R49, [R1+0x11c] ;  /* 0x00011c0001317983 */ /* 0x000ee20000100800 */
[----:B------:R-:W-:-:S03]  /*1850*/  IADD3.X R45, R45, UR11, RZ, P1, !PT ;  /* 0x0000000b2d2d7c10 */ /* 0x000fc60008ffe4ff */
[----:B------:R-:W5:Y:S04]  /*1860*/  LDG.E.64.CONSTANT R42, desc[UR6][R42.64] ;  /* 0x000000062a2a7981 */ /* 0x000f68000c1e9b00 */
[----:B------:R-:W5:Y:S01]  /*1870*/  LDG.E.64.CONSTANT R44, desc[UR6][R44.64] ;  /* 0x000000062c2c7981 */ /* 0x000f62000c1e9b00 */
[----:B------:R-:W-:Y:S01]  /*1880*/  PRMT R46, R38, 0x7632, R46 ;  /* 0x00007632262e7816 */ /* 0x000fe2000000002e */
[----:B------:R-:W-:Y:S01]  /*1890*/  FADD.FTZ R48, R48, R51 ;  /* 0x0000003330307221 */ /* 0x000fe20000010000 */
[----:B------:R-:W-:Y:S02]  /*18a0*/  FFMA.FTZ R47, R51, R51, R47 ;  /* 0x00000033332f7223 */ /* 0x000fe4000001002f */
[----:B------:R-:W-:Y:S02]  /*18b0*/  SHF.L.U32 R46, R46, 0x10, RZ ;  /* 0x000000102e2e7819 */ /* 0x000fe400000006ff */
[----:B0-----:R-:W-:-:S03]  /*18c0*/  SHF.L.U32 R51, R39, 0x10, RZ ;  /* 0x0000001027337819 */ /* 0x001fc600000006ff */
[----:B------:R-:W-:Y:S01]  /*18d0*/  FADD.FTZ R48, R48, R46 ;  /* 0x0000002e30307221 */ /* 0x000fe20000010000 */
[--C-:B------:R-:W-:Y:S01]  /*18e0*/  FFMA.FTZ R46, R46, R46, R47.reuse ;  /* 0x0000002e2e2e7223 */ /* 0x100fe2000001002f */
[----:B------:R-:W-:Y:S02]  /*18f0*/  PRMT R47, R39, 0x7632, R47 ;  /* 0x00007632272f7816 */ /* 0x000fe4000000002f */
[----:B------:R-:W-:Y:S02]  /*1900*/  FADD.FTZ R48, R48, R51 ;  /* 0x0000003330307221 */ /* 0x000fe40000010000 */
[----:B------:R-:W-:Y:S01]  /*1910*/  SHF.L.U32 R47, R47, 0x10, RZ ;  /* 0x000000102f2f7819 */ /* 0x000fe200000006ff */
[----:B------:R-:W-:Y:S01]  /*1920*/  FFMA.FTZ R46, R51, R51, R46 ;  /* 0x00000033332e7223 */ /* 0x000fe2000001002e */
[----:B------:R2:W-:Y:S03]  /*1930*/  STL [R1+0x74], R51 ;  /* 0x0000743301007387 */ /* 0x0005e60000100800 */
[----:B------:R-:W-:Y:S01]  /*1940*/  FADD.FTZ R48, R48, R47 ;  /* 0x0000002f30307221 */ /* 0x000fe20000010000 */
[----:B------:R-:W-:Y:S01]  /*1950*/  FFMA.FTZ R47, R47, R47, R46 ;  /* 0x0000002f2f2f7223 */ /* 0x000fe2000001002e */
[----:B------:R-:W-:Y:S01]  /*1960*/  ISETP.GT.U32.AND P0, PT, R50, 0x3f, PT ;  /* 0x0000003f3200780c */ /* 0x000fe20003f04070 */
[----:B------:R-:W-:Y:S01]  /*1970*/  BSSY B0, `(.L_x_1352) ;  /* 0x000003e000007945 */ /* 0x000fe20003800000 */
[----:B--2---:R-:W-:-:S02]  /*1980*/  SHF.L.U32 R51, R40, 0x10, RZ ;  /* 0x0000001028337819 */ /* 0x004fc400000006ff */
[----:B------:R-:W-:-:S03]  /*1990*/  PRMT R46, R40, 0x7632, R46 ;  /* 0x00007632282e7816 */ /* 0x000fc6000000002e */
[----:B------:R0:W-:Y:S01]  /*19a0*/  STL [R1+0x68], R51 ;  /* 0x0000683301007387 */ /* 0x0001e20000100800 */
[----:B------:R-:W-:Y:S01]  /*19b0*/  FADD.FTZ R48, R48, R51 ;  /* 0x0000003330307221 */ /* 0x000fe20000010000 */
[----:B------:R-:W-:Y:S01]  /*19c0*/  FFMA.FTZ R47, R51, R51, R47 ;  /* 0x00000033332f7223 */ /* 0x000fe2000001002f */
[----:B------:R-:W-:Y:S02]  /*19d0*/  SHF.L.U32 R46, R46, 0x10, RZ ;  /* 0x000000102e2e7819 */ /* 0x000fe400000006ff */
[----:B0-----:R-:W-:-:S03]  /*19e0*/  SHF.L.U32 R51, R41, 0x10, RZ ;  /* 0x0000001029337819 */ /* 0x001fc600000006ff */
[--C-:B------:R-:W-:Y:S01]  /*19f0*/  FADD.FTZ R48, R48, R46.reuse ;  /* 0x0000002e30307221 */ /* 0x100fe20000010000 */
[----:B------:R-:W-:Y:S01]  /*1a00*/  FFMA.FTZ R47, R46, R46, R47 ;  /* 0x0000002e2e2f7223 */ /* 0x000fe2000001002f */
[----:B------:R-:W-:Y:S01]  /*1a10*/  PRMT R46, R41, 0x7632, R46 ;  /* 0x00007632292e7816 */ /* 0x000fe2000000002e */
[----:B------:R-:W-:Y:S02]  /*1a20*/  STL [R1+0x70], R51 ;  /* 0x0000703301007387 */ /* 0x000fe40000100800 */
[----:B------:R-:W-:Y:S01]  /*1a30*/  FFMA.FTZ R47, R51, R51, R47 ;  /* 0x00000033332f7223 */ /* 0x000fe2000001002f */
[----:B------:R-:W-:Y:S01]  /*1a40*/  SHF.L.U32 R46, R46, 0x10, RZ ;  /* 0x000000102e2e7819 */ /* 0x000fe200000006ff */
[----:B------:R-:W-:-:S04]  /*1a50*/  FADD.FTZ R48, R48, R51 ;  /* 0x0000003330307221 */ /* 0x000fc80000010000 */
[----:B------:R-:W-:Y:S01]  /*1a60*/  FFMA.FTZ R47, R46, R46, R47 ;  /* 0x0000002e2e2f7223 */ /* 0x000fe2000001002f */
[----:B------:R-:W-:-:S05]  /*1a70*/  FADD.FTZ R46, R48, R46 ;  /* 0x0000002e302e7221 */ /* 0x000fca0000010000 */
[----:B---3--:R0:W-:Y:S02]  /*1a80*/  STS.64 [R49], R46 ;  /* 0x0000002e31007388 */ /* 0x0081e40000000a00 */
        /* <DEDUP_REMOVED lines=44> */
.L_x_1353:
[----:B------:R-:W-:Y:S05]  /*1d50*/  BSYNC B0 ;  /* 0x0000000000007941 */ /* 0x000fea0003800000 */
.L_x_1352:
[----:B------:R-:W0:Y:S01]  /*1d60*/  SHFL.BFLY PT, R49, R46, 0x2, 0x1f ;  /* 0x0c401f002e317f89 */ /* 0x000e2200000e0000 */
[----:B------:R-:W-:Y:S03]  /*1d70*/  BSSY B0, `(.L_x_1354) ;  /* 0x0000019000007945 */ /* 0x000fe60003800000 */
[----:B------:R-:W1:Y:S01]  /*1d80*/  SHFL.BFLY PT, R48, R47, 0x2, 0x1f ;  /* 0x0c401f002f307f89 */ /* 0x000e6200000e0000 */
[----:B------:R-:W2:Y:S01]  /*1d90*/  S2R R50, SR_TID.X ;  /* 0x0000000000327919 */ /* 0x000ea20000002100 */
[----:B------:R-:W3:Y:S01]  /*1da0*/  S2R R52, SR_CTAID.Y ;  /* 0x0000000000347919 */ /* 0x000ee20000002600 */
[----:B------:R-:W4:Y:S01]  /*1db0*/  S2R R53, SR_CTAID.X ;  /* 0x0000000000357919 */ /* 0x000f220000002500 */
        /* <DEDUP_REMOVED lines=9> */
[----:B---34-:R-:W-:Y:S05]  /*1e50*/  @P1 BRA `(.L_x_1355) ;  /* 0x0000000000281947 */ /* 0x018fea0003800000 */
        /* <DEDUP_REMOVED lines=10> */
.L_x_1355:
[----:B------:R-:W-:Y:S05]  /*1f00*/  BSYNC B0 ;  /* 0x0000000000007941 */ /* 0x000fea0003800000 */
.L_x_1354:
        /* <DEDUP_REMOVED lines=11> */
.L_x_1357:
[----:B------:R-:W2:Y:S04]  /*1fc0*/  LD.E.STRONG.GPU R49, desc[UR6][R46.64] ;  /* 0x000000062e317980 */ /* 0x000ea8000c10f900 */
[----:B--2---:R-:W-:Y:S01]  /*1fd0*/  CCTL.IVALL ;  /* 0x00000000ff00798f */ /* 0x004fe20002000000 */
[----:B------:R-:W-:Y:S05]  /*1fe0*/  YIELD ;  /* 0x0000000000007946 */ /* 0x000fea0003800000 */
[----:B-----5:R-:W-:-:S04]  /*1ff0*/  LOP3.LUT R49, R49, R48, RZ, 0x3c, !PT ;  /* 0x0000003031317212 */ /* 0x020fc800078e3cff */
[----:B------:R-:W-:-:S13]  /*2000*/  ISETP.GT.AND P1, PT, R49, -0x1, PT ;  /* 0xffffffff3100780c */ /* 0x000fda0003f24270 */
[----:B------:R-:W-:Y:S05]  /*2010*/  @P1 BRA `(.L_x_1357) ;  /* 0xfffffffc00e81947 */ /* 0x000fea000383ffff */
.L_x_1356:
[----:B------:R-:W-:Y:S05]  /*2020*/  WARPSYNC.ALL ;  /* 0x0000000000007948 */ /* 0x000fea0003800000 */
[----:B------:R-:W-:Y:S01]  /*2030*/  BAR.SYNC.DEFER_BLOCKING 0x0 ;  /* 0x0000000000007b1d */ /* 0x000fe20000010000 */
[----:B------:R-:W-:-:S05]  /*2040*/  CS2R R50, SRZ ;  /* 0x0000000000327805 */ /* 0x000fca000001ff00 */
[----:B------:R-:W-:Y:S04]  /*2050*/  BSSY B0, `(.L_x_1358) ;  /* 0x0000022000007945 */ /* 0x000fe80003800000 */
[----:B------:R-:W-:Y:S05]  /*2060*/  @P0 BRA `(.L_x_1359) ;  /* 0x0000000000800947 */ /* 0x000fea0003800000 */
[----:B0-----:R-:W0:Y:S01]  /*2070*/  S2R R49, SR_TID.X ;  /* 0x0000000000317919 */ /* 0x001e220000002100 */
        /* <DEDUP_REMOVED lines=30> */
[----:B-1----:R-:W-:-:S07]  /*2260*/  FADD.FTZ R51, R53, R51 ;  /* 0x0000003335337221 */ /* 0x002fce0000010000 */
.L_x_1359:
[----:B------:R-:W-:Y:S05]  /*2270*/  BSYNC B0 ;  /* 0x0000000000007941 */ /* 0x000fea0003800000 */
.L_x_1358:
[----:B0-----:R-:W0:Y:S01]  /*2280*/  SHFL.BFLY PT, R47, R50, 0x8, 0x1f ;  /* 0x0d001f00322f7f89 */ /* 0x001e2200000e0000 */
[----:B------:R-:W-:Y:S01]  /*2290*/  PRMT R15, R11, 0x7632, R15 ;  /* 0x000076320b0f7816 */ /* 0x000fe2000000000f */
[----:B------:R-:W-:Y:S01]  /*22a0*/  ULDC.64 UR8, c[0x0][0x240] ;  /* 0x0000900000087ab9 */ /* 0x000fe20000000a00 */
[----:B------:R-:W-:Y:S01]  /*22b0*/  PRMT R19, R10, 0x7632, R19 ;  /* 0x000076320a137816 */ /* 0x000fe20000000013 */
[----:B------:R-:W1:Y:S01]  /*22c0*/  SHFL.BFLY PT, R46, R51, 0x8, 0x1f ;  /* 0x0d001f00332e7f89 */ /* 0x000e6200000e0000 */
[----:B------:R-:W-:Y:S01]  /*22d0*/  PRMT R22, R14, 0x7632, R22 ;  /* 0x000076320e167816 */ /* 0x000fe20000000016 */
[----:B------:R-:W-:Y:S01]  /*22e0*/  BSSY B0, `(.L_x_1360) ;  /* 0x000004e000007945 */ /* 0x000fe20003800000 */
        /* <DEDUP_REMOVED lines=18> */
[----:B------:R-:W-:Y:S01]  /*2410*/  PRMT R12, R39, 0x7632, R12 ;  /* 0x00007632270c7816 */ /* 0x000fe2000000000c */
[----:B------:R-:W2:Y:S01]  /*2420*/  S2R R51, SR_TID.X ;  /* 0x0000000000337919 */ /* 0x000ea20000002100 */
[----:B------:R-:W-:-:S02]  /*2430*/  PRMT R11, R40, 0x7632, R11 ;  /* 0x00007632280b7816 */ /* 0x000fc4000000000b */
[----:B------:R-:W-:Y:S01]  /*2440*/  PRMT R10, R41, 0x7632, R10 ;  /* 0x00007632290a7816 */ /* 0x000fe2000000000a */
[----:B------:R-:W-:Y:S01]  /*2450*/  STL.S16 [R1+0xe8], R37 ;  /* 0x0000e82501007387 */ /* 0x000fe20000100600 */
[----:B------:R-:W-:Y:S02]  /*2460*/  ISETP.EQ.U32.AND P1, PT, RZ, UR8, PT ;  /* 0x00000008ff007c0c */ /* 0x000fe4000bf22070 */
[----:B------:R-:W-:Y:S01]  /*2470*/  PRMT R24, R18, 0x7632, R24 ;  /* 0x0000763212187816 */ /* 0x000fe20000000018 */
[----:B------:R-:W-:Y:S01]  /*2480*/  STL.S16 [R1+0xf8], R13 ;  /* 0x0000f80d01007387 */ /* 0x000fe20000100600 */
[----:B------:R-:W-:Y:S02]  /*2490*/  PRMT R34, R16, 0x7632, R34 ;  /* 0x0000763210227816 */ /* 0x000fe40000000022 */
[----:B------:R-:W-:Y:S01]  /*24a0*/  PRMT R35, R17, 0x7632, R35 ;  /* 0x0000763211237816 */ /* 0x000fe20000000023 */
[----:B------:R-:W-:Y:S01]  /*24b0*/  STL.S16 [R1+0x108], R12 ;  /* 0x0001080c01007387 */ /* 0x000fe20000100600 */
[----:B------:R-:W-:-:S02]  /*24c0*/  PRMT R32, R20, 0x7632, R32 ;  /* 0x0000763214207816 */ /* 0x000fc40000000020 */
[----:B------:R-:W-:Y:S01]  /*24d0*/  PRMT R33, R21, 0x7632, R33 ;  /* 0x0000763215217816 */ /* 0x000fe20000000021 */
[----:B0-----:R-:W-:Y:S01]  /*24e0*/  FADD.FTZ R50, R50, R48 ;  /* 0x0000003032327221 */ /* 0x001fe20000010000 */
[----:B------:R-:W-:Y:S01]  /*24f0*/  STL.S16 [R1+0x100], R11 ;  /* 0x0001000b01007387 */ /* 0x000fe20000100600 */
[----:B------:R-:W-:Y:S01]  /*2500*/  PRMT R28, R24, 0x7632, R28 ;  /* 0x00007632181c7816 */ /* 0x000fe2000000001c */
[----:B-1----:R-:W-:Y:S02]  /*2510*/  FADD.FTZ R47, R46, R47 ;  /* 0x0000002f2e2f7221 */ /* 0x002fe40000010000 */
[----:B------:R-:W0:Y:S01]  /*2520*/  SHFL.BFLY PT, R48, R50, 0x2, 0x1f ;  /* 0x0c401f0032307f89 */ /* 0x000e2200000e0000 */
[----:B------:R-:W-:Y:S02]  /*2530*/  PRMT R53, R36, 0x7632, R53 ;  /* 0x0000763224357816 */ /* 0x000fe40000000035 */
[----:B------:R-:W-:Y:S01]  /*2540*/  PRMT R17, R28, 0x7632, R17 ;  /* 0x000076321c117816 */ /* 0x000fe20000000011 */
[----:B------:R-:W1:Y:S01]  /*2550*/  SHFL.BFLY PT, R46, R47, 0x2, 0x1f ;  /* 0x0c401f002f2e7f89 */ /* 0x000e6200000e0000 */
[----:B------:R-:W-:-:S02]  /*2560*/  PRMT R49, R34, 0x7632, R49 ;  /* 0x0000763222317816 */ /* 0x000fc40000000031 */
[----:B------:R-:W-:Y:S01]  /*2570*/  PRMT R52, R35, 0x7632, R52 ;  /* 0x0000763223347816 */ /* 0x000fe20000000034 */
[----:B------:R-:W-:Y:S01]  /*2580*/  STL.S16 [R1+0x10c], R10 ;  /* 0x00010c0a01007387 */ /* 0x000fe20000100600 */
[----:B-----5:R-:W-:Y:S02]  /*2590*/  PRMT R36, R42, 0x7632, R36 ;  /* 0x000076322a247816 */ /* 0x020fe40000000024 */
[----:B--2---:R-:W-:Y:S02]  /*25a0*/  LOP3.LUT P0, RZ, R51, 0xffffff0f, RZ, 0xc0, !PT ;  /* 0xffffff0f33ff7812 */ /* 0x004fe4000780c0ff */
[----:B------:R-:W-:Y:S02]  /*25b0*/  PRMT R16, R43, 0x7632, R16 ;  /* 0x000076322b107816 */ /* 0x000fe40000000010 */
[----:B------:R-:W-:Y:S02]  /*25c0*/  PRMT R18, R44, 0x7632, R18 ;  /* 0x000076322c127816 */ /* 0x000fe40000000012 */
[----:B------:R-:W-:Y:S01]  /*25d0*/  PRMT R14, R45, 0x7632, R14 ;  /* 0x000076322d0e7816 */ /* 0x000fe2000000000e */
[----:B0-----:R-:W-:Y:S01]  /*25e0*/  FADD.FTZ R50, R50, R48 ;  /* 0x0000003032327221 */ /* 0x001fe20000010000 */
[----:B-1----:R-:W-:-:S04]  /*25f0*/  FADD.FTZ R47, R47, R46 ;  /* 0x0000002e2f2f7221 */ /* 0x002fc80000010000 */
[----:B------:R-:W0:Y:S04]  /*2600*/  SHFL.BFLY PT, R46, R50, 0x1, 0x1f ;  /* 0x0c201f00322e7f89 */ /* 0x000e2800000e0000 */
[----:B------:R-:W1:Y:S01]  /*2610*/  SHFL.BFLY PT, R48, R47, 0x1, 0x1f ;  /* 0x0c201f002f307f89 */ /* 0x000e6200000e0000 */
[----:B0-----:R-:W-:Y:S02]  /*2620*/  FADD.FTZ R46, R50, R46 ;  /* 0x0000002e322e7221 */ /* 0x001fe40000010000 */
[----:B------:R-:W0:Y:S02]  /*2630*/  S2R R50, SR_CTAID.X ;  /* 0x0000000000327919 */ /* 0x000e240000002500 */
        /* <DEDUP_REMOVED lines=9> */
[----:B0-----:R-:W-:Y:S02]  /*26d0*/  LOP3.LUT P0, RZ, R50, 0x3f, RZ, 0xc0, !PT ;  /* 0x0000003f32ff7812 */ /* 0x001fe4000780c0ff */
[----:B-1----:R-:W-:Y:S02]  /*26e0*/  PRMT R47, R32, 0x7632, R47 ;  /* 0x00007632202f7816 */ /* 0x002fe4000000002f */
[----:B------:R-:W-:Y:S02]  /*26f0*/  ISETP.GT.U32.OR P0, PT, R51, 0xf, P0 ;  /* 0x0000000f3300780c */ /* 0x000fe40000704470 */
[----:B------:R-:W-:Y:S02]  /*2700*/  PRMT R48, R33, 0x7632, R48 ;  /* 0x0000763221307816 */ /* 0x000fe40000000030 */
[----:B------:R-:W-:-:S13]  /*2710*/  ISETP.EQ.OR.EX P0, PT, RZ, UR9, P0, P1 ;  /* 0x00000009ff007c0c */ /* 0x000fda0008702710 */
        /* <DEDUP_REMOVED lines=10> */
.L_x_1361:
[----:B------:R-:W-:Y:S05]  /*27c0*/  BSYNC B0 ;  /* 0x0000000000007941 */ /* 0x000fea0003800000 */
.L_x_1360:
[----:B0-----:R-:W2:Y:S01]  /*27d0*/  LDL R10, [R1+0x118] ;  /* 0x00011800010a7983 */ /* 0x001ea20000100800 */
[----:B------:R-:W-:-:S03]  /*27e0*/  ULDC UR8, c[0x0][0x230] ;  /* 0x00008c0000087ab9 */ /* 0x000fc60000000800 */
[----:B------:R-:W3:Y:S04]  /*27f0*/  LDL.LU R50, [R1+0xc] ;  /* 0x00000c0001327983 */ /* 0x000ee80000300800 */
[----:B------:R-:W-:Y:S04]  /*2800*/  STL [R1+0x120], R55 ;  /* 0x0001203701007387 */ /* 0x000fe80000100800 */
[----:B------:R-:W4:Y:S04]  /*2810*/  LDL.LU R51, [R1+0x78] ;  /* 0x0000780001337983 */ /* 0x000f280000300800 */
[----:B------:R-:W5:Y:S01]  /*2820*/  LDL.LU R46, [R1+0x8] ;  /* 0x00000800012e7983 */ /* 0x000f620000300800 */
        /* <DEDUP_REMOVED lines=8> */
[----:B--2---:R-:W0:Y:S02]  /*28b0*/  LDS.64 R12, [R10+UR5] ;  /* 0x000000050a0c7984 */ /* 0x004e240008000a00 */
[----:B0-----:R-:W-:Y:S01]  /*28c0*/  FADD.FTZ R10, R13, UR8 ;  /* 0x000000080d0a7e21 */ /* 0x001fe20008010000 */
[----:B------:R-:W-:Y:S01]  /*28d0*/  FADD.FTZ R59, R59, -R12 ;  /* 0x8000000c3b3b7221 */ /* 0x000fe20000010000 */
[----:B------:R-:W-:Y:S01]  /*28e0*/  FADD.FTZ R19, -R12, R19 ;  /* 0x000000130c137221 */ /* 0x000fe20000010100 */
[----:B------:R-:W-:Y:S01]  /*28f0*/  SHF.L.U32 R13, R36, 0x10, RZ ;  /* 0x00000010240d7819 */ /* 0x000fe200000006ff */
[----:B------:R-:W-:Y:S01]  /*2900*/  FADD.FTZ R15, -R12, R15 ;  /* 0x0000000f0c0f7221 */ /* 0x000fe20000010100 */
[----:B------:R-:W-:Y:S01]  /*2910*/  ULDC.64 UR8, c[0x0][0x210] ;  /* 0x0000840000087ab9 */ /* 0x000fe20000000a00 */
[----:B------:R-:W0:Y:S02]  /*2920*/  MUFU.RSQ R10, R10 ;  /* 0x0000000a000a7308 */ /* 0x000e240000001400 */
[----:B0-----:R-:W-:-:S04]  /*2930*/  FMUL.FTZ R38, R59, R10 ;  /* 0x0000000a3b267220 */ /* 0x001fc80000410000 */
[----:B------:R-:W-:-:S04]  /*2940*/  FFMA.FTZ R38, R38, R42, R44 ;  /* 0x0000002a26267223 */ /* 0x000fc8000001002c */
[----:B------:R-:W-:-:S06]  /*2950*/  FMUL.FTZ R11, R38, -1.4426950216293334961 ;  /* 0xbfb8aa3b260b7820 */ /* 0x000fcc0000410000 */
[----:B------:R-:W0:Y:S02]  /*2960*/  MUFU.EX2 R11, R11 ;  /* 0x0000000b000b7308 */ /* 0x000e240000000800 */
[----:B0-----:R-:W-:-:S06]  /*2970*/  FADD.FTZ R11, R11, 1 ;  /* 0x3f8000000b0b7421 */ /* 0x001fcc0000010000 */
[----:B------:R0:W-:Y:S02]  /*2980*/  MUFU.RCP R37, R11 ;  /* 0x0000000b00257308 */ /* 0x0001e40000001000 */
[----:B0-----:R-:W-:Y:S01]  /*2990*/  SHF.L.U32 R11, R18, 0x10, RZ ;  /* 0x00000010120b7819 */ /* 0x001fe200000006ff */
[----:B------:R-:W-:-:S04]  /*29a0*/  FMUL.FTZ R18, R10, R19 ;  /* 0x000000130a127220 */ /* 0x000fc80000410000 */
[----:B------:R-:W-:-:S04]  /*29b0*/  FFMA.FTZ R18, R18, R13, R11 ;  /* 0x0000000d12127223 */ /* 0x000fc8000001000b */
[----:B------:R-:W-:-:S06]  /*29c0*/  FMUL.FTZ R19, R18, -1.4426950216293334961 ;  /* 0xbfb8aa3b12137820 */ /* 0x000fcc0000410000 */
[----:B------:R-:W0:Y:S02]  /*29d0*/  MUFU.EX2 R19, R19 ;  /* 0x0000001300137308 */ /* 0x000e240000000800 */
[----:B0-----:R-:W-:-:S06]  /*29e0*/  FADD.FTZ R19, R19, 1 ;  /* 0x3f80000013137421 */ /* 0x001fcc0000010000 */
[----:B------:R-:W0:Y:S01]  /*29f0*/  MUFU.RCP R19, R19 ;  /* 0x0000001300137308 */ /* 0x000e220000001000 */
[----:B------:R-:W-:Y:S01]  /*2a00*/  FMUL.FTZ R36, R38, R37 ;  /* 0x0000002526247220 */ /* 0x000fe20000410000 */
[----:B0-----:R-:W-:Y:S01]  /*2a10*/  FMUL.FTZ R18, R18, R19 ;  /* 0x0000001312127220 */ /* 0x001fe20000410000 */
[----:B---3--:R-:W-:Y:S02]  /*2a20*/  FADD.FTZ R19, R50, -R12 ;  /* 0x8000000c32137221 */ /* 0x008fe40000010000 */
[----:B------:R-:W2:Y:S02]  /*2a30*/  LDL.LU R50, [R1+0x4] ;  /* 0x0000040001327983 */ /* 0x000ea40000300800 */
[----:B------:R-:W-:Y:S01]  /*2a40*/  FMUL.FTZ R19, R10, R19 ;  /* 0x000000130a137220 */ /* 0x000fe20000410000 */
[----:B------:R-:W-:-:S03]  /*2a50*/  F2FP.BF16.F32.PACK_AB R36, R18, R36 ;  /* 0x000000241224723e */ /* 0x000fc600000010ff */
[----:B------:R-:W-:-:S04]  /*2a60*/  FFMA.FTZ R19, R19, R43, R45 ;  /* 0x0000002b13137223 */ /* 0x000fc8000001002d */
[----:B------:R-:W-:-:S06]  /*2a70*/  FMUL.FTZ R18, R19, -1.4426950216293334961 ;  /* 0xbfb8aa3b13127820 */ /* 0x000fcc0000410000 */
[----:B------:R-:W0:Y:S01]  /*2a80*/  MUFU.EX2 R18, R18 ;  /* 0x0000001200127308 */ /* 0x000e220000000800 */
[----:B------:R-:W-:Y:S01]  /*2a90*/  FMUL.FTZ R15, R10, R15 ;  /* 0x0000000f0a0f7220 */ /* 0x000fe20000410000 */
[----:B0-----:R-:W-:-:S06]  /*2aa0*/  FADD.FTZ R18, R18, 1 ;  /* 0x3f80000012127421 */ /* 0x001fcc0000010000 */
[----:B------:R-:W0:Y:S01]  /*2ab0*/  MUFU.RCP R18, R18 ;  /* 0x0000001200127308 */ /* 0x000e220000001000 */
[----:B------:R-:W-:Y:S01]  /*2ac0*/  FFMA.FTZ R15, R15, R16, R14 ;  /* 0x000000100f0f7223 */ /* 0x000fe2000001000e */
[----:B0-----:R-:W-:-:S03]  /*2ad0*/  FMUL.FTZ R18, R19, R18 ;  /* 0x0000001213127220 */ /* 0x001fc60000410000 */
[----:B------:R-:W-:-:S06]  /*2ae0*/  FMUL.FTZ R19, R15, -1.4426950216293334961 ;  /* 0xbfb8aa3b0f137820 */ /* 0x000fcc0000410000 */
[----:B------:R-:W0:Y:S02]  /*2af0*/  MUFU.EX2 R19, R19 ;  /* 0x0000001300137308 */ /* 0x000e240000000800 */
[----:B0-----:R-:W-:-:S06]  /*2b00*/  FADD.FTZ R19, R19, 1 ;  /* 0x3f80000013137421 */ /* 0x001fcc0000010000 */
[----:B------:R-:W0:Y:S01]  /*2b10*/  MUFU.RCP R19, R19 ;  /* 0x0000001300137308 */ /* 0x000e220000001000 */
[----:B-----5:R-:W-:Y:S01]  /*2b20*/  FADD.FTZ R37, R46, -R12 ;  /* 0x8000000c2e257221 */ /* 0x020fe20000010000 */
[----:B0-----:R-:W-:-:S05]  /*2b30*/  FMUL.FTZ R15, R15, R19 ;  /* 0x000000130f0f7220 */ /* 0x001fca0000410000 */
[----:B------:R-:W-:-:S05]  /*2b40*/  F2FP.BF16.F32.PACK_AB R15, R15, R18 ;  /* 0x000000120f0f723e */ /* 0x000fca00000010ff */
[----:B------:R0:W-:Y:S04]  /*2b50*/  STL [R1+0x148], R15 ;  /* 0x0001480f01007387 */ /* 0x0001e80000100800 */
[----:B------:R-:W3:Y:S04]  /*2b60*/  LDL.LU R46, [R1] ;  /* 0x00000000012e7983 */ /* 0x000ee80000300800 */
[----:B0-----:R-:W5:Y:S01]  /*2b70*/  LDL.LU R15, [R1+0x7c] ;  /* 0x00007c00010f7983 */ /* 0x001f620000300800 */
[----:B------:R-:W-:Y:S01]  /*2b80*/  LEA R18, P0, R54, UR8, 0x1 ;  /* 0x0000000836127c11 */ /* 0x000fe2000f8008ff */
[----:B------:R-:W-:Y:S01]  /*2b90*/  FMUL.FTZ R37, R10, R37 ;  /* 0x000000250a257220 */ /* 0x000fe20000410000 */
[----:B------:R-:W-:-:S02]  /*2ba0*/  PRMT R38, R36, 0x7610, R38 ;  /* 0x0000761024267816 */ /* 0x000fc40000000026 */
[----:B----4-:R-:W-:Y:S02]  /*2bb0*/  LEA.HI.X R19, R54, UR9, R51, 0x1, P0 ;  /* 0x0000000936137c11 */ /* 0x010fe400080f0c33 */
[----:B------:R-:W-:Y:S01]  /*2bc0*/  PRMT R36, R36, 0x7632, R36 ;  /* 0x0000763224247816 */ /* 0x000fe20000000024 */
[----:B------:R-:W-:-:S04]  /*2bd0*/  FFMA.FTZ R37, R42, R37, R44 ;  /* 0x000000252a257223 */ /* 0x000fc8000001002c */
[----:B------:R0:W-:Y:S02]  /*2be0*/  STG.E.U16 desc[UR6][R18.64+0x2], R36 ;  /* 0x0000022412007986 */ /* 0x0001e4000c101506 */
[----:B0-----:R-:W-:-:S06]  /*2bf0*/  FMUL.FTZ R36, R37, -1.4426950216293334961 ;  /* 0xbfb8aa3b25247820 */ /* 0x001fcc0000410000 */
        /* <DEDUP_REMOVED lines=10> */
[----:B------:R2:W-:Y:S01]  /*2ca0*/  STL [R1+0xf4], R37 ;  /* 0x0000f42501007387 */ /* 0x0005e20000100800 */
[----:B0-----:R-:W-:-:S06]  /*2cb0*/  FADD.FTZ R36, R36, 1 ;  /* 0x3f80000024247421 */ /* 0x001fcc0000010000 */
[----:B------:R-:W0:Y:S02]  /*2cc0*/  MUFU.RCP R36, R36 ;  /* 0x0000002400247308 */ /* 0x000e240000001000 */
[----:B0-----:R-:W-:Y:S01]  /*2cd0*/  FMUL.FTZ R36, R20, R36 ;  /* 0x0000002414247220 */ /* 0x001fe20000410000 */
[----:B------:R-:W-:-:S05]  /*2ce0*/  SHF.L.U32 R21, R21, 0x10, RZ ;  /* 0x0000001015157819 */ /* 0x000fca00000006ff */
[----:B------:R-:W-:Y:S01]  /*2cf0*/  FADD.FTZ R21, -R12, R21 ;  /* 0x000000150c157221 */ /* 0x000fe20000010100 */
[----:B--2---:R-:W-:-:S04]  /*2d00*/  FADD.FTZ R37, R50, -R12 ;  /* 0x8000000c32257221 */ /* 0x004fc80000010000 */
[----:B------:R-:W-:-:S04]  /*2d10*/  FMUL.FTZ R37, R10, R37 ;  /* 0x000000250a257220 */ /* 0x000fc80000410000 */
[----:B------:R-:W-:-:S04]  /*2d20*/  FFMA.FTZ R37, R43, R37, R45 ;  /* 0x000000252b257223 */ /* 0x000fc8000001002d */
[----:B------:R-:W-:-:S06]  /*2d30*/  FMUL.FTZ R20, R37, -1.4426950216293334961 ;  /* 0xbfb8aa3b25147820 */ /* 0x000fcc0000410000 */
[----:B------:R-:W0:Y:S01]  /*2d40*/  MUFU.EX2 R20, R20 ;  /* 0x0000001400147308 */ /* 0x000e220000000800 */
[----:B------:R-:W-:Y:S01]  /*2d50*/  FMUL.FTZ R21, R10, R21 ;  /* 0x000000150a157220 */ /* 0x000fe20000410000 */
[----:B0-----:R-:W-:-:S06]  /*2d60*/  FADD.FTZ R20, R20, 1 ;  /* 0x3f80000014147421 */ /* 0x001fcc0000010000 */
[----:B------:R-:W0:Y:S01]  /*2d70*/  MUFU.RCP R20, R20 ;  /* 0x0000001400147308 */ /* 0x000e220000001000 */
[----:B------:R-:W-:Y:S01]  /*2d80*/  FFMA.FTZ R21, R16, R21, R14 ;  /* 0x0000001510157223 */ /* 0x000fe2000001000e */
[----:B------:R0:W-:Y:S02]  /*2d90*/  STL [R1+0xf0], R36 ;  /* 0x0000f02401007387 */ /* 0x0001e40000100800 */
[----:B0-----:R-:W-:Y:S01]  /*2da0*/  FMUL.FTZ R36, R37, R20 ;  /* 0x0000001425247220 */ /* 0x001fe20000410000 */
[----:B------:R-:W-:-:S06]  /*2db0*/  FMUL.FTZ R20, R21, -1.4426950216293334961 ;  /* 0xbfb8aa3b15147820 */ /* 0x000fcc0000410000 */
[----:B------:R-:W0:Y:S02]  /*2dc0*/  MUFU.EX2 R20, R20 ;  /* 0x0000001400147308 */ /* 0x000e240000000800 */
[----:B0-----:R-:W-:-:S06]  /*2dd0*/  FADD.FTZ R20, R20, 1 ;  /* 0x3f80000014147421 */ /* 0x001fcc0000010000 */
[----:B------:R-:W0:Y:S01]  /*2de0*/  MUFU.RCP R20, R20 ;  /* 0x0000001400147308 */ /* 0x000e220000001000 */
[----:B------:R3:W-:Y:S01]  /*2df0*/  STL [R1+0xe4], R36 ;  /* 0x0000e42401007387 */ /* 0x0007e20000100800 */
[----:B0-----:R-:W-:Y:S01]  /*2e00*/  FMUL.FTZ R37, R21, R20 ;  /* 0x0000001415257220 */ /* 0x001fe20000410000 */
[----:B------:R-:W-:-:S04]  /*2e10*/  LEA R20, P0, R9, UR8, 0x1 ;  /* 0x0000000809147c11 */ /* 0x000fc8000f8008ff */
[----:B------:R0:W-:Y:S01]  /*2e20*/  STL [R1+0xe0], R37 ;  /* 0x0000e02501007387 */ /* 0x0001e20000100800 */
[----:B-----5:R-:W-:-:S03]  /*2e30*/  LEA.HI.X R21, R9, UR9, R15, 0x1, P0 ;  /* 0x0000000909157c11 */ /* 0x020fc600080f0c0f */
[----:B------:R-:W2:Y:S01]  /*2e40*/  LDL.LU R15, [R1+0x88] ;  /* 0x00008800010f7983 */ /* 0x000ea20000300800 */
[----:B---3--:R-:W-:-:S04]  /*2e50*/  FADD.FTZ R36, R46, -R12 ;  /* 0x8000000c2e247221 */ /* 0x008fc80000010000 */
[----:B------:R-:W-:-:S04]  /*2e60*/  FMUL.FTZ R36, R10, R36 ;  /* 0x000000240a247220 */ /* 0x000fc80000410000 */
[----:B------:R-:W-:-:S04]  /*2e70*/  FFMA.FTZ R36, R42, R36, R44 ;  /* 0x000000242a247223 */ /* 0x000fc8000001002c */
[----:B------:R-:W-:-:S06]  /*2e80*/  FMUL.FTZ R9, R36, -1.4426950216293334961 ;  /* 0xbfb8aa3b24097820 */ /* 0x000fcc0000410000 */
[----:B------:R-:W1:Y:S01]  /*2e90*/  MUFU.EX2 R9, R9 ;  /* 0x0000000900097308 */ /* 0x000e620000000800 */
[----:B------:R-:W-:Y:S01]  /*2ea0*/  SHF.L.U32 R22, R22, 0x10, RZ ;  /* 0x0000001016167819 */ /* 0x000fe200000006ff */
[----:B-1----:R-:W-:-:S06]  /*2eb0*/  FADD.FTZ R9, R9, 1 ;  /* 0x3f80000009097421 */ /* 0x002fcc0000010000 */
[----:B------:R-:W1:Y:S01]  /*2ec0*/  MUFU.RCP R9, R9 ;  /* 0x0000000900097308 */ /* 0x000e620000001000 */
[----:B------:R-:W-:-:S04]  /*2ed0*/  FADD.FTZ R22, -R12, R22 ;  /* 0x000000160c167221 */ /* 0x000fc80000010100 */
[----:B------:R-:W-:-:S04]  /*2ee0*/  FMUL.FTZ R22, R10, R22 ;  /* 0x000000160a167220 */ /* 0x000fc80000410000 */
[----:B------:R-:W-:Y:S01]  /*2ef0*/  FFMA.FTZ R22, R13, R22, R11 ;  /* 0x000000160d167223 */ /* 0x000fe2000001000b */
[----:B-1----:R-:W-:-:S03]  /*2f00*/  FMUL.FTZ R36, R36, R9 ;  /* 0x0000000924247220 */ /* 0x002fc60000410000 */
[----:B------:R-:W-:-:S06]  /*2f10*/  FMUL.FTZ R9, R22, -1.4426950216293334961 ;  /* 0xbfb8aa3b16097820 */ /* 0x000fcc0000410000 */
[----:B------:R-:W1:Y:S01]  /*2f20*/  MUFU.EX2 R9, R9 ;  /* 0x0000000900097308 */ /* 0x000e620000000800 */
[----:B------:R-:W-:Y:S01]  /*2f30*/  STL [R1+0xdc], R36 ;  /* 0x0000dc2401007387 */ /* 0x000fe20000100800 */
[----:B------:R-:W-:-:S03]  /*2f40*/  FADD.FTZ R61, R61, -R12 ;  /* 0x8000000c3d3d7221 */ /* 0x000fc60000010000 */
[----:B0-----:R-:W3:Y:S01]  /*2f50*/  LDL.LU R37, [R1+0x5c] ;  /* 0x00005c0001257983 */ /* 0x001ee20000300800 */
[----:B-1----:R-:W-:-:S06]  /*2f60*/  FADD.FTZ R9, R9, 1 ;  /* 0x3f80000009097421 */ /* 0x002fcc0000010000 */
        /* <DEDUP_REMOVED lines=10> */
[----:B------:R-:W-:Y:S01]  /*3010*/  FMUL.FTZ R23, R10, R23 ;  /* 0x000000170a177220 */ /* 0x000fe20000410000 */
[----:B------:R0:W-:Y:S03]  /*3020*/  STL [R1+0xd4], R22 ;  /* 0x0000d41601007387 */ /* 0x0001e60000100800 */
        /* <DEDUP_REMOVED lines=8> */
[----:B------:R0:W-:Y:S01]  /*30b0*/  STL [R1+0xcc], R36 ;  /* 0x0000cc2401007387 */ /* 0x0001e20000100800 */
[----:B-1----:R-:W-:-:S03]  /*30c0*/  LEA R22, P0, R8, UR8, 0x1 ;  /* 0x0000000808167c11 */ /* 0x002fc6000f8008ff */
[----:B0-----:R-:W4:Y:S01]  /*30d0*/  LDL.LU R36, [R1+0x60] ;  /* 0x0000600001247983 */ /* 0x001f220000300800 */
[----:B------:R-:W-:Y:S01]  /*30e0*/  FADD.FTZ R60, R60, -R12 ;  /* 0x8000000c3c3c7221 */ /* 0x000fe20000010000 */
[----:B--2---:R-:W-:Y:S02]  /*30f0*/  LEA.HI.X R23, R8, UR9, R15, 0x1, P0 ;  /* 0x0000000908177c11 */ /* 0x004fe400080f0c0f */
[----:B------:R-:W2:Y:S01]  /*3100*/  LDL.LU R15, [R1+0x90] ;  /* 0x00009000010f7983 */ /* 0x000ea20000300800 */
[----:B------:R-:W-:-:S04]  /*3110*/  FMUL.FTZ R60, R10, R60 ;  /* 0x0000003c0a3c7220 */ /* 0x000fc80000410000 */
        /* <DEDUP_REMOVED lines=12> */
[----:B------:R1:W-:Y:S04]  /*31e0*/  STL [R1+0x144], R22 ;  /* 0x0001441601007387 */ /* 0x0003e80000100800 */
[----:B------:R-:W-:Y:S01]  /*31f0*/  STL [R1+0x140], R23 ;  /* 0x0001401701007387 */ /* 0x000fe20000100800 */
[----:B0-----:R-:W-:-:S03]  /*3200*/  FADD.FTZ R8, R8, 1 ;  /* 0x3f80000008087421 */ /* 0x001fc60000010000 */
[----:B------:R3:W-:Y:S04]  /*3210*/  STL [R1+0xc4], R9 ;  /* 0x0000c40901007387 */ /* 0x0007e80000100800 */
[----:B-1----:R-:W5:Y:S01]  /*3220*/  LDL.LU R22, [R1+0x64] ;  /* 0x0000640001167983 */ /* 0x002f620000300800 */
[----:B------:R-:W0:Y:S01]  /*3230*/  MUFU.RCP R8, R8 ;  /* 0x0000000800087308 */ /* 0x000e220000001000 */
[----:B---3--:R-:W-:-:S04]  /*3240*/  FADD.FTZ R9, R37, -R12 ;  /* 0x8000000c25097221 */ /* 0x008fc80000010000 */
        /* <DEDUP_REMOVED lines=16> */
[----:B------:R0:W-:Y:S04]  /*3350*/  STL [R1+0xc0], R23 ;  /* 0x0000c01701007387 */ /* 0x0001e80000100800 */
[----:B------:R-:W-:Y:S01]  /*3360*/  STL [R1+0xbc], R9 ;  /* 0x0000bc0901007387 */ /* 0x000fe20000100800 */
[----:B0-----:R-:W-:-:S05]  /*3370*/  FMUL.FTZ R23, R35, R8 ;  /* 0x0000000823177220 */ /* 0x001fca0000410000 */
[----:B------:R0:W-:Y:S01]  /*3380*/  STL [R1+0xb4], R23 ;  /* 0x0000b41701007387 */ /* 0x0001e20000100800 */
[----:B------:R-:W-:-:S03]  /*3390*/  LEA R8, P0, R7, UR8, 0x1 ;  /* 0x0000000807087c11 */ /* 0x000fc6000f8008ff */
[----:B0-----:R-:W3:Y:S01]  /*33a0*/  LDL.LU R23, [R1+0x58] ;  /* 0x0000580001177983 */ /* 0x001ee20000300800 */
[----:B----4-:R-:W-:-:S04]  /*33b0*/  FADD.FTZ R9, R36, -R12 ;  /* 0x8000000c24097221 */ /* 0x010fc80000010000 */
        /* <DEDUP_REMOVED lines=18> */
[----:B-----5:R-:W-:Y:S01]  /*34e0*/  FADD.FTZ R34, R22, -R12 ;  /* 0x8000000c16227221 */ /* 0x020fe20000010000 */
[----:B------:R0:W-:Y:S03]  /*34f0*/  STL [R1+0xb0], R9 ;  /* 0x0000b00901007387 */ /* 0x0001e60000100800 */
[----:B------:R-:W-:Y:S01]  /*3500*/  FMUL.FTZ R34, R10, R34 ;  /* 0x000000220a227220 */ /* 0x000fe20000410000 */
[----:B------:R-:W4:Y:S03]  /*3510*/  LDL.LU R22, [R1+0x54] ;  /* 0x0000540001167983 */ /* 0x000f260000300800 */
        /* <DEDUP_REMOVED lines=16> */
[----:B------:R0:W-:Y:S02]  /*3620*/  STL [R1+0xa4], R9 ;  /* 0x0000a40901007387 */ /* 0x0001e40000100800 */
[----:B0-----:R-:W-:-:S05]  /*3630*/  FMUL.FTZ R9, R25, R7 ;  /* 0x0000000719097220 */ /* 0x001fca0000410000 */
[----:B------:R0:W-:Y:S01]  /*3640*/  STL [R1+0xa0], R9 ;  /* 0x0000a00901007387 */ /* 0x0001e20000100800 */
[----:B---3--:R-:W-:-:S04]  /*3650*/  FADD.FTZ R24, R23, -R12 ;  /* 0x8000000c17187221 */ /* 0x008fc80000010000 */
[----:B------:R-:W-:-:S04]  /*3660*/  FMUL.FTZ R24, R10, R24 ;  /* 0x000000180a187220 */ /* 0x000fc80000410000 */
[----:B------:R-:W-:Y:S01]  /*3670*/  FFMA.FTZ R7, R42, R24, R44 ;  /* 0x000000182a077223 */ /* 0x000fe2000001002c */
[----:B------:R-:W-:-:S04]  /*3680*/  LEA R24, P0, R6, UR8, 0x1 ;  /* 0x0000000806187c11 */ /* 0x000fc8000f8008ff */
[----:B--2---:R-:W-:Y:S02]  /*3690*/  LEA.HI.X R25, R6, UR9, R15, 0x1, P0 ;  /* 0x0000000906197c11 */ /* 0x004fe400080f0c0f */
[----:B------:R-:W2:Y:S04]  /*36a0*/  LDL.LU R15, [R1+0x50] ;  /* 0x00005000010f7983 */ /* 0x000ea80000300800 */
[----:B0-----:R-:W3:Y:S01]  /*36b0*/  LDL.LU R9, [R1+0x98] ;  /* 0x0000980001097983 */ /* 0x001ee20000300800 */
        /* <DEDUP_REMOVED lines=13> */
[----:B------:R-:W0:Y:S01]  /*3790*/  MUFU.RCP R6, R6 ;  /* 0x0000000600067308 */ /* 0x000e220000001000 */
[----:B----4-:R-:W-:Y:S02]  /*37a0*/  FADD.FTZ R7, R22, -R12 ;  /* 0x8000000c16077221 */ /* 0x010fe40000010000 */
[----:B------:R-:W4:Y:S02]  /*37b0*/  LDL.LU R22, [R1+0x4c] ;  /* 0x00004c0001167983 */ /* 0x000f240000300800 */
        /* <DEDUP_REMOVED lines=16> */
[----:B------:R-:W-:Y:S04]  /*38c0*/  STL [R1+0x88], R23 ;  /* 0x0000881701007387 */ /* 0x000fe80000100800 */
[----:B------:R2:W-:Y:S02]  /*38d0*/  STL [R1+0x7c], R7 ;  /* 0x00007c0701007387 */ /* 0x0005e40000100800 */
[----:B--2---:R-:W-:Y:S01]  /*38e0*/  FADD.FTZ R7, R15, -R12 ;  /* 0x8000000c0f077221 */ /* 0x004fe20000010000 */
[----:B0-----:R-:W-:-:S05]  /*38f0*/  FMUL.FTZ R15, R33, R6 ;  /* 0x00000006210f7220 */ /* 0x001fca0000410000 */
[----:B------:R0:W-:Y:S04]  /*3900*/  STL [R1+0x78], R15 ;  /* 0x0000780f01007387 */ /* 0x0001e80000100800 */
[----:B0-----:R-:W2:Y:S01]  /*3910*/  LDL.LU R15, [R1+0x48] ;  /* 0x00004800010f7983 */ /* 0x001ea20000300800 */
[----:B------:R-:W-:Y:S01]  /*3920*/  FMUL.FTZ R7, R10, R7 ;  /* 0x000000070a077220 */ /* 0x000fe20000410000 */
[----:B------:R-:W-:-:S03]  /*3930*/  LEA R6, P0, R5, UR8, 0x1 ;  /* 0x0000000805067c11 */ /* 0x000fc6000f8008ff */
[----:B------:R-:W-:Y:S01]  /*3940*/  FFMA.FTZ R32, R42, R7, R44 ;  /* 0x000000072a207223 */ /* 0x000fe2000001002c */
[----:B---3--:R-:W-:Y:S02]  /*3950*/  LEA.HI.X R7, R5, UR9, R9, 0x1, P0 ;  /* 0x0000000905077c11 */ /* 0x008fe400080f0c09 */
[----:B------:R-:W3:Y:S01]  /*3960*/  LDL.LU R9, [R1+0x9c] ;  /* 0x00009c0001097983 */ /* 0x000ee20000300800 */
        /* <DEDUP_REMOVED lines=13> */
[----:B----4-:R-:W-:-:S04]  /*3a40*/  FADD.FTZ R32, R22, -R12 ;  /* 0x8000000c16207221 */ /* 0x010fc80000010000 */
[----:B------:R-:W-:Y:S01]  /*3a50*/  FMUL.FTZ R32, R10, R32 ;  /* 0x000000200a207220 */ /* 0x000fe20000410000 */
[----:B------:R0:W-:Y:S03]  /*3a60*/  STL [R1+0x64], R23 ;  /* 0x0000641701007387 */ /* 0x0001e60000100800 */
[----:B------:R-:W-:Y:S01]  /*3a70*/  FFMA.FTZ R32, R43, R32, R45 ;  /* 0x000000202b207223 */ /* 0x000fe2000001002d */
[----:B------:R-:W4:Y:S01]  /*3a80*/  LDL.LU R22, [R1+0x44] ;  /* 0x0000440001167983 */ /* 0x000f220000300800 */
[----:B0-----:R-:W-:Y:S02]  /*3a90*/  FMUL.FTZ R23, R26, R5 ;  /* 0x000000051a177220 */ /* 0x001fe40000410000 */
        /* <DEDUP_REMOVED lines=14> */
[----:B------:R-:W-:Y:S01]  /*3b80*/  STL [R1+0x5c], R23 ;  /* 0x00005c1701007387 */ /* 0x000fe20000100800 */
[----:B--2---:R-:W-:Y:S01]  /*3b90*/  FADD.FTZ R27, R15, -R12 ;  /* 0x8000000c0f1b7221 */ /* 0x004fe20000010000 */
[----:B0-----:R-:W-:-:S05]  /*3ba0*/  FMUL.FTZ R15, R26, R5 ;  /* 0x000000051a0f7220 */ /* 0x001fca0000410000 */
[----:B------:R0:W-:Y:S01]  /*3bb0*/  STL [R1+0x58], R15 ;  /* 0x0000580f01007387 */ /* 0x0001e20000100800 */
[----:B------:R-:W-:Y:S01]  /*3bc0*/  FMUL.FTZ R27, R10, R27 ;  /* 0x0000001b0a1b7220 */ /* 0x000fe20000410000 */
[----:B------:R-:W-:Y:S02]  /*3bd0*/  LEA R26, P0, R4, UR8, 0x1 ;  /* 0x00000008041a7c11 */ /* 0x000fe4000f8008ff */
[----:B0-----:R-:W2:Y:S01]  /*3be0*/  LDL.LU R15, [R1+0x40] ;  /* 0x00004000010f7983 */ /* 0x001ea20000300800 */
[----:B------:R-:W-:Y:S01]  /*3bf0*/  FFMA.FTZ R5, R42, R27, R44 ;  /* 0x0000001b2a057223 */ /* 0x000fe2000001002c */
[----:B---3--:R-:W-:Y:S02]  /*3c00*/  LEA.HI.X R27, R4, UR9, R9, 0x1, P0 ;  /* 0x00000009041b7c11 */ /* 0x008fe400080f0c09 */
[----:B------:R-:W3:Y:S01]  /*3c10*/  LDL.LU R9, [R1+0xa8] ;  /* 0x0000a80001097983 */ /* 0x000ee20000300800 */
[----:B------:R-:W-:-:S06]  /*3c20*/  FMUL.FTZ R4, R5, -1.4426950216293334961 ;  /* 0xbfb8aa3b05047820 */ /* 0x000fcc0000410000 */
[----:B------:R-:W0:Y:S01]  /*3c30*/  MUFU.EX2 R4, R4 ;  /* 0x0000000400047308 */ /* 0x000e220000000800 */
[----:B------:R-:W-:-:S05]  /*3c40*/  SHF.L.U32 R28, R28, 0x10, RZ ;  /* 0x000000101c1c7819 */ /* 0x000fca00000006ff */
[----:B------:R-:W-:Y:S01]  /*3c50*/  FADD.FTZ R28, -R12, R28 ;  /* 0x0000001c0c1c7221 */ /* 0x000fe20000010100 */
[----:B0-----:R-:W-:-:S04]  /*3c60*/  FADD.FTZ R4, R4, 1 ;  /* 0x3f80000004047421 */ /* 0x001fc80000010000 */
[----:B------:R0:W1:Y:S02]  /*3c70*/  MUFU.RCP R32, R4 ;  /* 0x0000000400207308 */ /* 0x0000640000001000 */
[----:B0-----:R-:W-:-:S04]  /*3c80*/  FMUL.FTZ R4, R10, R28 ;  /* 0x0000001c0a047220 */ /* 0x001fc80000410000 */
[----:B------:R-:W-:Y:S01]  /*3c90*/  FFMA.FTZ R4, R13, R4, R11 ;  /* 0x000000040d047223 */ /* 0x000fe2000001000b */
[----:B-1----:R-:W-:-:S03]  /*3ca0*/  FMUL.FTZ R23, R5, R32 ;  /* 0x0000002005177220 */ /* 0x002fc60000410000 */
[----:B------:R-:W-:-:S06]  /*3cb0*/  FMUL.FTZ R5, R4, -1.4426950216293334961 ;  /* 0xbfb8aa3b04057820 */ /* 0x000fcc0000410000 */
[----:B------:R-:W0:Y:S01]  /*3cc0*/  MUFU.EX2 R5, R5 ;  /* 0x0000000500057308 */ /* 0x000e220000000800 */
[----:B------:R-:W-:Y:S04]  /*3cd0*/  STL [R1+0x138], R26 ;  /* 0x0001381a01007387 */ /* 0x000fe80000100800 */
[----:B------:R-:W-:Y:S01]  /*3ce0*/  STL [R1+0x134], R27 ;  /* 0x0001341b01007387 */ /* 0x000fe20000100800 */
[----:B0-----:R-:W-:-:S04]  /*3cf0*/  FADD.FTZ R5, R5, 1 ;  /* 0x3f80000005057421 */ /* 0x001fc80000010000 */
[----:B------:R4:W0:Y:S01]  /*3d00*/  MUFU.RCP R28, R5 ;  /* 0x00000005001c7308 */ /* 0x0008220000001000 */
[----:B------:R0:W-:Y:S01]  /*3d10*/  STL [R1+0x54], R23 ;  /* 0x0000541701007387 */ /* 0x0001e20000100800 */
[----:B----4-:R-:W-:-:S03]  /*3d20*/  FADD.FTZ R5, R22, -R12 ;  /* 0x8000000c16057221 */ /* 0x010fc60000010000 */
[----:B------:R-:W4:Y:S01]  /*3d30*/  LDL.LU R22, [R1+0x3c] ;  /* 0x00003c0001167983 */ /* 0x000f220000300800 */
[----:B------:R-:W-:-:S04]  /*3d40*/  FMUL.FTZ R5, R10, R5 ;  /* 0x000000050a057220 */ /* 0x000fc80000410000 */
[----:B------:R-:W-:Y:S01]  /*3d50*/  FFMA.FTZ R5, R43, R5, R45 ;  /* 0x000000052b057223 */ /* 0x000fe2000001002d */
[----:B0-----:R-:W-:-:S03]  /*3d60*/  FMUL.FTZ R23, R4, R28 ;  /* 0x0000001c04177220 */ /* 0x001fc60000410000 */
[----:B------:R-:W-:-:S06]  /*3d70*/  FMUL.FTZ R4, R5, -1.4426950216293334961 ;  /* 0xbfb8aa3b05047820 */ /* 0x000fcc0000410000 */
[----:B------:R-:W0:Y:S01]  /*3d80*/  MUFU.EX2 R4, R4 ;  /* 0x0000000400047308 */ /* 0x000e220000000800 */
[----:B------:R-:W-:-:S05]  /*3d90*/  SHF.L.U32 R29, R29, 0x10, RZ ;  /* 0x000000101d1d7819 */ /* 0x000fca00000006ff */
[----:B------:R-:W-:Y:S01]  /*3da0*/  FADD.FTZ R29, -R12, R29 ;  /* 0x0000001d0c1d7221 */ /* 0x000fe20000010100 */
[----:B0-----:R-:W-:-:S04]  /*3db0*/  FADD.FTZ R4, R4, 1 ;  /* 0x3f80000004047421 */ /* 0x001fc80000010000 */
[----:B------:R0:W1:Y:S01]  /*3dc0*/  MUFU.RCP R28, R4 ;  /* 0x00000004001c7308 */ /* 0x0000620000001000 */
[----:B------:R1:W-:Y:S01]  /*3dd0*/  STL [R1+0x50], R23 ;  /* 0x0000501701007387 */ /* 0x0003e20000100800 */
[----:B0-----:R-:W-:-:S04]  /*3de0*/  FMUL.FTZ R4, R10, R29 ;  /* 0x0000001d0a047220 */ /* 0x001fc80000410000 */
[----:B------:R-:W-:Y:S01]  /*3df0*/  FFMA.FTZ R4, R16, R4, R14 ;  /* 0x0000000410047223 */ /* 0x000fe2000001000e */
[----:B-1----:R-:W-:-:S03]  /*3e00*/  FMUL.FTZ R23, R5, R28 ;  /* 0x0000001c05177220 */ /* 0x002fc60000410000 */
[----:B------:R-:W-:-:S06]  /*3e10*/  FMUL.FTZ R5, R4, -1.4426950216293334961 ;  /* 0xbfb8aa3b04057820 */ /* 0x000fcc0000410000 */
[----:B------:R-:W0:Y:S02]  /*3e20*/  MUFU.EX2 R5, R5 ;  /* 0x0000000500057308 */ /* 0x000e240000000800 */
[----:B0-----:R-:W-:-:S06]  /*3e30*/  FADD.FTZ R5, R5, 1 ;  /* 0x3f80000005057421 */ /* 0x001fcc0000010000 */
[----:B------:R-:W0:Y:S01]  /*3e40*/  MUFU.RCP R5, R5 ;  /* 0x0000000500057308 */ /* 0x000e220000001000 */
[----:B------:R-:W-:Y:S01]  /*3e50*/  STL [R1+0x4c], R23 ;  /* 0x00004c1701007387 */ /* 0x000fe20000100800 */
[----:B0-----:R-:W-:-:S05]  /*3e60*/  FMUL.FTZ R5, R4, R5 ;  /* 0x0000000504057220 */ /* 0x001fca0000410000 */
[----:B------:R0:W-:Y:S01]  /*3e70*/  STL [R1+0x48], R5 ;  /* 0x0000480501007387 */ /* 0x0001e20000100800 */
[----:B--2---:R-:W-:-:S03]  /*3e80*/  FADD.FTZ R28, R15, -R12 ;  /* 0x8000000c0f1c7221 */ /* 0x004fc60000010000 */
[----:B------:R-:W2:Y:S01]  /*3e90*/  LDL.LU R15, [R1+0x34] ;  /* 0x00003400010f7983 */ /* 0x000ea20000300800 */
[----:B------:R-:W-:-:S04]  /*3ea0*/  FMUL.FTZ R28, R10, R28 ;  /* 0x0000001c0a1c7220 */ /* 0x000fc80000410000 */
[----:B------:R-:W-:Y:S01]  /*3eb0*/  FFMA.FTZ R4, R42, R28, R44 ;  /* 0x0000001c2a047223 */ /* 0x000fe2000001002c */
[----:B------:R-:W-:-:S04]  /*3ec0*/  LEA R28, P0, R3, UR8, 0x1 ;  /* 0x00000008031c7c11 */ /* 0x000fc8000f8008ff */
[----:B---3--:R-:W-:Y:S02]  /*3ed0*/  LEA.HI.X R29, R3, UR9, R9, 0x1, P0 ;  /* 0x00000009031d7c11 */ /* 0x008fe400080f0c09 */
[----:B------:R-:W3:Y:S01]  /*3ee0*/  LDL.LU R9, [R1+0xb8] ;  /* 0x0000b80001097983 */ /* 0x000ee20000300800 */
[----:B------:R-:W-:-:S06]  /*3ef0*/  FMUL.FTZ R3, R4, -1.4426950216293334961 ;  /* 0xbfb8aa3b04037820 */ /* 0x000fcc0000410000 */
[----:B------:R-:W1:Y:S01]  /*3f00*/  MUFU.EX2 R3, R3 ;  /* 0x0000000300037308 */ /* 0x000e620000000800 */
[----:B------:R-:W-:-:S05]  /*3f10*/  SHF.L.U32 R30, R30, 0x10, RZ ;  /* 0x000000101e1e7819 */ /* 0x000fca00000006ff */
[----:B------:R-:W-:Y:S01]  /*3f20*/  FADD.FTZ R30, -R12, R30 ;  /* 0x0000001e0c1e7221 */ /* 0x000fe20000010100 */
[----:B-1----:R-:W-:-:S04]  /*3f30*/  FADD.FTZ R3, R3, 1 ;  /* 0x3f80000003037421 */ /* 0x002fc80000010000 */
[----:B0-----:R0:W1:Y:S02]  /*3f40*/  MUFU.RCP R5, R3 ;  /* 0x0000000300057308 */ /* 0x0010640000001000 */
[----:B0-----:R-:W-:-:S04]  /*3f50*/  FMUL.FTZ R3, R10, R30 ;  /* 0x0000001e0a037220 */ /* 0x001fc80000410000 */
[----:B------:R-:W-:Y:S01]  /*3f60*/  FFMA.FTZ R3, R13, R3, R11 ;  /* 0x000000030d037223 */ /* 0x000fe2000001000b */
[----:B-1----:R-:W-:-:S03]  /*3f70*/  FMUL.FTZ R5, R4, R5 ;  /* 0x0000000504057220 */ /* 0x002fc60000410000 */
[----:B------:R-:W-:-:S06]  /*3f80*/  FMUL.FTZ R4, R3, -1.4426950216293334961 ;  /* 0xbfb8aa3b03047820 */ /* 0x000fcc0000410000 */
[----:B------:R-:W0:Y:S01]  /*3f90*/  MUFU.EX2 R4, R4 ;  /* 0x0000000400047308 */ /* 0x000e220000000800 */
[----:B------:R-:W-:Y:S04]  /*3fa0*/  STL [R1+0x128], R28 ;  /* 0x0001281c01007387 */ /* 0x000fe80000100800 */
[----:B------:R-:W-:Y:S04]  /*3fb0*/  STL [R1+0x124], R29 ;  /* 0x0001241d01007387 */ /* 0x000fe80000100800 */
[----:B------:R1:W-:Y:S01]  /*3fc0*/  STL [R1+0x44], R5 ;  /* 0x0000440501007387 */ /* 0x0003e20000100800 */
[----:B0-----:R-:W-:-:S04]  /*3fd0*/  FADD.FTZ R4, R4, 1 ;  /* 0x3f80000004047421 */ /* 0x001fc80000010000 */
[----:B-1----:R4:W0:Y:S02]  /*3fe0*/  MUFU.RCP R5, R4 ;  /* 0x0000000400057308 */ /* 0x0028240000001000 */
[----:B----4-:R-:W-:Y:S02]  /*3ff0*/  FADD.FTZ R4, R22, -R12 ;  /* 0x8000000c16047221 */ /* 0x010fe40000010000 */
[----:B------:R-:W4:Y:S02]  /*4000*/  LDL.LU R22, [R1+0x38] ;  /* 0x0000380001167983 */ /* 0x000f240000300800 */
[----:B------:R-:W-:-:S04]  /*4010*/  FMUL.FTZ R4, R10, R4 ;  /* 0x000000040a047220 */ /* 0x000fc80000410000 */
[----:B------:R-:W-:Y:S01]  /*4020*/  FFMA.FTZ R4, R43, R4, R45 ;  /* 0x000000042b047223 */ /* 0x000fe2000001002d */
[----:B0-----:R-:W-:-:S03]  /*4030*/  FMUL.FTZ R5, R3, R5 ;  /* 0x0000000503057220 */ /* 0x001fc60000410000 */
[----:B------:R-:W-:-:S06]  /*4040*/  FMUL.FTZ R3, R4, -1.4426950216293334961 ;  /* 0xbfb8aa3b04037820 */ /* 0x000fcc0000410000 */
[----:B------:R-:W0:Y:S01]  /*4050*/  MUFU.EX2 R3, R3 ;  /* 0x0000000300037308 */ /* 0x000e220000000800 */
[----:B------:R1:W-:Y:S01]  /*4060*/  STL [R1+0x40], R5 ;  /* 0x0000400501007387 */ /* 0x0003e20000100800 */
[----:B------:R-:W-:-:S05]  /*4070*/  SHF.L.U32 R31, R31, 0x10, RZ ;  /* 0x000000101f1f7819 */ /* 0x000fca00000006ff */
[----:B------:R-:W-:Y:S01]  /*4080*/  FADD.FTZ R31, -R12, R31 ;  /* 0x0000001f0c1f7221 */ /* 0x000fe20000010100 */
[----:B0-----:R-:W-:-:S04]  /*4090*/  FADD.FTZ R3, R3, 1 ;  /* 0x3f80000003037421 */ /* 0x001fc80000010000 */
[----:B-1----:R0:W1:Y:S02]  /*40a0*/  MUFU.RCP R5, R3 ;  /* 0x0000000300057308 */ /* 0x0020640000001000 */
[----:B0-----:R-:W-:-:S04]  /*40b0*/  FMUL.FTZ R3, R10, R31 ;  /* 0x0000001f0a037220 */ /* 0x001fc80000410000 */
[----:B------:R-:W-:Y:S01]  /*40c0*/  FFMA.FTZ R3, R16, R3, R14 ;  /* 0x0000000310037223 */ /* 0x000fe2000001000e */
[----:B-1----:R-:W-:-:S03]  /*40d0*/  FMUL.FTZ R5, R4, R5 ;  /* 0x0000000504057220 */ /* 0x002fc60000410000 */
[----:B------:R-:W-:-:S06]  /*40e0*/  FMUL.FTZ R4, R3, -1.4426950216293334961 ;  /* 0xbfb8aa3b03047820 */ /* 0x000fcc0000410000 */
[----:B------:R-:W0:Y:S02]  /*40f0*/  MUFU.EX2 R4, R4 ;  /* 0x0000000400047308 */ /* 0x000e240000000800 */
[----:B0-----:R-:W-:-:S06]  /*4100*/  FADD.FTZ R4, R4, 1 ;  /* 0x3f80000004047421 */ /* 0x001fcc0000010000 */
[----:B------:R-:W0:Y:S01]  /*4110*/  MUFU.RCP R4, R4 ;  /* 0x0000000400047308 */ /* 0x000e220000001000 */
[----:B------:R-:W-:Y:S01]  /*4120*/  LEA R30, P0, R2, UR8, 0x1 ;  /* 0x00000008021e7c11 */ /* 0x000fe2000f8008ff */
[----:B------:R2:W-:Y:S01]  /*4130*/  STL [R1+0x3c], R5 ;  /* 0x00003c0501007387 */ /* 0x0005e20000100800 */
[----:B0-----:R-:W-:-:S05]  /*4140*/  FMUL.FTZ R4, R3, R4 ;  /* 0x0000000403047220 */ /* 0x001fca0000410000 */
[----:B------:R0:W-:Y:S01]  /*4150*/  STL [R1+0x34], R4 ;  /* 0x0000340401007387 */ /* 0x0001e20000100800 */
[----:B--2---:R-:W-:-:S03]  /*4160*/  FADD.FTZ R5, R15, -R12 ;  /* 0x8000000c0f057221 */ /* 0x004fc60000010000 */
[----:B------:R-:W2:Y:S01]  /*4170*/  LDL.LU R15, [R1+0x30] ;  /* 0x00003000010f7983 */ /* 0x000ea20000300800 */
[----:B---3--:R-:W-:-:S03]  /*4180*/  LEA.HI.X R31, R2, UR9, R9, 0x1, P0 ;  /* 0x00000009021f7c11 */ /* 0x008fc600080f0c09 */
[----:B------:R-:W3:Y:S01]  /*4190*/  LDL.LU R9, [R1+0xc8] ;  /* 0x0000c80001097983 */ /* 0x000ee20000300800 */
[----:B------:R-:W-:-:S04]  /*41a0*/  FMUL.FTZ R5, R10, R5 ;  /* 0x000000050a057220 */ /* 0x000fc80000410000 */
[----:B------:R-:W-:-:S04]  /*41b0*/  FFMA.FTZ R3, R42, R5, R44 ;  /* 0x000000052a037223 */ /* 0x000fc8000001002c */
        /* <DEDUP_REMOVED lines=13> */
[----:B------:R1:W-:Y:S04]  /*4290*/  STL [R1+0xc], R4 ;  /* 0x00000c0401007387 */ /* 0x0003e80000100800 */
[----:B------:R-:W5:Y:S01]  /*42a0*/  LDL.LU R5, [R1+0x2c] ;  /* 0x00002c0001057983 */ /* 0x000f620000300800 */
[----:B0-----:R-:W-:-:S04]  /*42b0*/  FADD.FTZ R3, R3, 1 ;  /* 0x3f80000003037421 */ /* 0x001fc80000010000 */
[----:B-1----:R4:W0:Y:S02]  /*42c0*/  MUFU.RCP R4, R3 ;  /* 0x0000000300047308 */ /* 0x0028240000001000 */
[----:B----4-:R-:W-:-:S04]  /*42d0*/  FADD.FTZ R3, R22, -R12 ;  /* 0x8000000c16037221 */ /* 0x010fc80000010000 */
[----:B------:R-:W-:-:S04]  /*42e0*/  FMUL.FTZ R3, R10, R3 ;  /* 0x000000030a037220 */ /* 0x000fc80000410000 */
[----:B------:R-:W-:Y:S01]  /*42f0*/  FFMA.FTZ R3, R43, R3, R45 ;  /* 0x000000032b037223 */ /* 0x000fe2000001002d */
[----:B0-----:R-:W-:-:S03]  /*4300*/  FMUL.FTZ R4, R2, R4 ;  /* 0x0000000402047220 */ /* 0x001fc60000410000 */
[----:B------:R-:W-:-:S06]  /*4310*/  FMUL.FTZ R2, R3, -1.4426950216293334961 ;  /* 0xbfb8aa3b03027820 */ /* 0x000fcc0000410000 */
[----:B------:R-:W0:Y:S01]  /*4320*/  MUFU.EX2 R2, R2 ;  /* 0x0000000200027308 */ /* 0x000e220000000800 */
[----:B------:R1:W-:Y:S01]  /*4330*/  STL [R1+0x8], R4 ;  /* 0x0000080401007387 */ /* 0x0003e20000100800 */
[----:B0-----:R-:W-:-:S06]  /*4340*/  FADD.FTZ R2, R2, 1 ;  /* 0x3f80000002027421 */ /* 0x001fcc0000010000 */
[----:B-1----:R0:W1:Y:S02]  /*4350*/  MUFU.RCP R4, R2 ;  /* 0x0000000200047308 */ /* 0x0020640000001000 */
[----:B0-----:R-:W-:-:S05]  /*4360*/  SHF.L.U32 R2, R39, 0x10, RZ ;  /* 0x0000001027027819 */ /* 0x001fca00000006ff */
[----:B------:R-:W-:-:S04]  /*4370*/  FADD.FTZ R2, -R12, R2 ;  /* 0x000000020c027221 */ /* 0x000fc80000010100 */
[----:B------:R-:W-:Y:S01]  /*4380*/  FMUL.FTZ R2, R10, R2 ;  /* 0x000000020a027220 */ /* 0x000fe20000410000 */
[----:B-1----:R-:W-:-:S03]  /*4390*/  FMUL.FTZ R55, R3, R4 ;  /* 0x0000000403377220 */ /* 0x002fc60000410000 */
[----:B------:R-:W-:-:S04]  /*43a0*/  FFMA.FTZ R2, R16, R2, R14 ;  /* 0x0000000210027223 */ /* 0x000fc8000001000e */
[----:B------:R-:W-:-:S06]  /*43b0*/  FMUL.FTZ R3, R2, -1.4426950216293334961 ;  /* 0xbfb8aa3b02037820 */ /* 0x000fcc0000410000 */
[----:B------:R-:W0:Y:S02]  /*43c0*/  MUFU.EX2 R3, R3 ;  /* 0x0000000300037308 */ /* 0x000e240000000800 */
[----:B0-----:R-:W-:-:S06]  /*43d0*/  FADD.FTZ R3, R3, 1 ;  /* 0x3f80000003037421 */ /* 0x001fcc0000010000 */
[----:B------:R-:W0:Y:S01]  /*43e0*/  MUFU.RCP R3, R3 ;  /* 0x0000000300037308 */ /* 0x000e220000001000 */
[----:B------:R-:W-:Y:S01]  /*43f0*/  LEA R32, P0, R0, UR8, 0x1 ;  /* 0x0000000800207c11 */ /* 0x000fe2000f8008ff */
[----:B0-----:R-:W-:-:S05]  /*4400*/  FMUL.FTZ R2, R2, R3 ;  /* 0x0000000302027220 */ /* 0x001fca0000410000 */
[----:B------:R0:W-:Y:S01]  /*4410*/  STL [R1], R2 ;  /* 0x0000000201007387 */ /* 0x0001e20000100800 */
[----:B--2---:R-:W-:-:S03]  /*4420*/  FADD.FTZ R4, R15, -R12 ;  /* 0x8000000c0f047221 */ /* 0x004fc60000010000 */
[----:B------:R-:W2:Y:S01]  /*4430*/  LDL.LU R15, [R1+0x28] ;  /* 0x00002800010f7983 */ /* 0x000ea20000300800 */
[----:B---3--:R-:W-:-:S03]  /*4440*/  LEA.HI.X R33, R0, UR9, R9, 0x1, P0 ;  /* 0x0000000900217c11 */ /* 0x008fc600080f0c09 */
[----:B------:R-:W3:Y:S04]  /*4450*/  LDL.LU R9, [R1+0xd8] ;  /* 0x0000d80001097983 */ /* 0x000ee80000300800 */
[----:B------:R-:W4:Y:S01]  /*4460*/  LDL.LU R22, [R1+0x24] ;  /* 0x0000240001167983 */ /* 0x000f220000300800 */
[----:B------:R-:W-:-:S04]  /*4470*/  FMUL.FTZ R4, R10, R4 ;  /* 0x000000040a047220 */ /* 0x000fc80000410000 */
[----:B------:R-:W-:-:S04]  /*4480*/  FFMA.FTZ R3, R42, R4, R44 ;  /* 0x000000042a037223 */ /* 0x000fc8000001002c */
[----:B------:R-:W-:-:S06]  /*4490*/  FMUL.FTZ R0, R3, -1.4426950216293334961 ;  /* 0xbfb8aa3b03007820 */ /* 0x000fcc0000410000 */
[----:B------:R-:W1:Y:S01]  /*44a0*/  MUFU.EX2 R0, R0 ;  /* 0x0000000000007308 */ /* 0x000e620000000800 */
[----:B0-----:R-:W-:Y:S01]  /*44b0*/  SHF.L.U32 R2, R40, 0x10, RZ ;  /* 0x0000001028027819 */ /* 0x001fe200000006ff */
[----:B-1----:R-:W-:-:S06]  /*44c0*/  FADD.FTZ R0, R0, 1 ;  /* 0x3f80000000007421 */ /* 0x002fcc0000010000 */
[----:B------:R-:W0:Y:S01]  /*44d0*/  MUFU.RCP R0, R0 ;  /* 0x0000000000007308 */ /* 0x000e220000001000 */
[----:B------:R-:W-:-:S04]  /*44e0*/  FADD.FTZ R2, -R12, R2 ;  /* 0x000000020c027221 */ /* 0x000fc80000010100 */
[----:B------:R-:W-:-:S04]  /*44f0*/  FMUL.FTZ R2, R10, R2 ;  /* 0x000000020a027220 */ /* 0x000fc80000410000 */
[----:B------:R-:W-:Y:S01]  /*4500*/  FFMA.FTZ R4, R13, R2, R11 ;  /* 0x000000020d047223 */ /* 0x000fe2000001000b */
[----:B0-----:R-:W-:-:S03]  /*4510*/  FMUL.FTZ R3, R3, R0 ;  /* 0x0000000003037220 */ /* 0x001fc60000410000 */
[----:B------:R-:W-:-:S06]  /*4520*/  FMUL.FTZ R0, R4, -1.4426950216293334961 ;  /* 0xbfb8aa3b04007820 */ /* 0x000fcc0000410000 */
[----:B------:R-:W0:Y:S01]  /*4530*/  MUFU.EX2 R0, R0 ;  /* 0x0000000000007308 */ /* 0x000e220000000800 */
[----:B------:R-:W-:Y:S01]  /*4540*/  LEA R34, P0, R56, UR8, 0x1 ;  /* 0x0000000838227c11 */ /* 0x000fe2000f8008ff */
[----:B0-----:R-:W-:-:S06]  /*4550*/  FADD.FTZ R0, R0, 1 ;  /* 0x3f80000000007421 */ /* 0x001fcc0000010000 */
[----:B------:R5:W0:Y:S02]  /*4560*/  MUFU.RCP R2, R0 ;  /* 0x0000000000027308 */ /* 0x000a240000001000 */
[----:B-----5:R-:W-:-:S04]  /*4570*/  FADD.FTZ R0, R5, -R12 ;  /* 0x8000000c05007221 */ /* 0x020fc80000010000 */
[----:B------:R-:W-:-:S04]  /*4580*/  FMUL.FTZ R0, R10, R0 ;  /* 0x000000000a007220 */ /* 0x000fc80000410000 */
[----:B------:R-:W-:Y:S01]  /*4590*/  FFMA.FTZ R0, R43, R0, R45 ;  /* 0x000000002b007223 */ /* 0x000fe2000001002d */
[----:B0-----:R-:W-:-:S03]  /*45a0*/  FMUL.FTZ R4, R4, R2 ;  /* 0x0000000204047220 */ /* 0x001fc60000410000 */
[----:B------:R-:W-:-:S06]  /*45b0*/  FMUL.FTZ R2, R0, -1.4426950216293334961 ;  /* 0xbfb8aa3b00027820 */ /* 0x000fcc0000410000 */
[----:B------:R-:W0:Y:S02]  /*45c0*/  MUFU.EX2 R2, R2 ;  /* 0x0000000200027308 */ /* 0x000e240000000800 */
[----:B0-----:R-:W-:-:S06]  /*45d0*/  FADD.FTZ R2, R2, 1 ;  /* 0x3f80000002027421 */ /* 0x001fcc0000010000 */
[----:B------:R0:W1:Y:S02]  /*45e0*/  MUFU.RCP R5, R2 ;  /* 0x0000000200057308 */ /* 0x0000640000001000 */
        /* <DEDUP_REMOVED lines=9> */
[----:B--2---:R-:W-:Y:S02]  /*4680*/  FADD.FTZ R46, R15, -R12 ;  /* 0x8000000c0f2e7221 */ /* 0x004fe40000010000 */
[----:B------:R-:W2:Y:S01]  /*4690*/  LDL.LU R15, [R1+0x20] ;  /* 0x00002000010f7983 */ /* 0x000ea20000300800 */
[----:B---3--:R-:W-:-:S03]  /*46a0*/  LEA.HI.X R35, R56, UR9, R9, 0x1, P0 ;  /* 0x0000000938237c11 */ /* 0x008fc600080f0c09 */
[----:B------:R-:W3:Y:S01]  /*46b0*/  LDL.LU R9, [R1+0xec] ;  /* 0x0000ec0001097983 */ /* 0x000ee20000300800 */
[----:B------:R-:W-:Y:S01]  /*46c0*/  FMUL.FTZ R46, R10, R46 ;  /* 0x0000002e0a2e7220 */ /* 0x000fe20000410000 */
[----:B0-----:R-:W-:-:S03]  /*46d0*/  FMUL.FTZ R2, R2, R5 ;  /* 0x0000000502027220 */ /* 0x001fc60000410000 */
        /* <DEDUP_REMOVED lines=13> */
[----:B------:R4:W0:Y:S02]  /*47b0*/  MUFU.RCP R17, R5 ;  /* 0x0000000500117308 */ /* 0x0008240000001000 */
[----:B----4-:R-:W-:Y:S02]  /*47c0*/  FADD.FTZ R5, R22, -R12 ;  /* 0x8000000c16057221 */ /* 0x010fe40000010000 */
[----:B------:R-:W4:Y:S02]  /*47d0*/  LDL.LU R22, [R1+0x1c] ;  /* 0x00001c0001167983 */ /* 0x000f240000300800 */
        /* <DEDUP_REMOVED lines=15> */
[----:B------:R-:W0:Y:S02]  /*48d0*/  MUFU.RCP R36, R36 ;  /* 0x0000002400247308 */ /* 0x000e240000001000 */
[----:B0-----:R-:W-:Y:S01]  /*48e0*/  FMUL.FTZ R17, R17, R36 ;  /* 0x0000002411117220 */ /* 0x001fe20000410000 */
[----:B------:R-:W-:Y:S01]  /*48f0*/  LEA R36, P0, R57, UR8, 0x1 ;  /* 0x0000000839247c11 */ /* 0x000fe2000f8008ff */
[----:B--2---:R-:W-:Y:S02]  /*4900*/  FADD.FTZ R50, R15, -R12 ;  /* 0x8000000c0f327221 */ /* 0x004fe40000010000 */
[----:B------:R-:W2:Y:S01]  /*4910*/  LDL.LU R15, [R1+0x18] ;  /* 0x00001800010f7983 */ /* 0x000ea20000300800 */
[----:B---3--:R-:W-:-:S03]  /*4920*/  LEA.HI.X R37, R57, UR9, R9, 0x1, P0 ;  /* 0x0000000939257c11 */ /* 0x008fc600080f0c09 */
[----:B------:R-:W3:Y:S01]  /*4930*/  LDL.LU R9, [R1+0xfc] ;  /* 0x0000fc0001097983 */ /* 0x000ee20000300800 */
[----:B------:R-:W-:-:S04]  /*4940*/  FMUL.FTZ R50, R10, R50 ;  /* 0x000000320a327220 */ /* 0x000fc80000410000 */
[----:B------:R-:W-:Y:S01]  /*4950*/  FFMA.FTZ R50, R42, R50, R44 ;  /* 0x000000322a327223 */ /* 0x000fe2000001002c */
[----:B------:R0:W-:Y:S03]  /*4960*/  STG.E.U16 desc[UR6][R18.64], R38 ;  /* 0x0000002612007986 */ /* 0x0001e6000c101506 */
        /* <DEDUP_REMOVED lines=13> */
[----:B----4-:R-:W-:Y:S02]  /*4a40*/  FADD.FTZ R39, R22, -R12 ;  /* 0x8000000c16277221 */ /* 0x010fe40000010000 */
[----:B------:R-:W4:Y:S02]  /*4a50*/  LDL.LU R22, [R1+0x14] ;  /* 0x0000140001167983 */ /* 0x000f240000300800 */
[----:B------:R-:W-:Y:S02]  /*4a60*/  FMUL.FTZ R39, R10, R39 ;  /* 0x000000270a277220 */ /* 0x000fe40000410000 */
[----:B------:R-:W5:Y:S02]  /*4a70*/  LDL.LU R54, [R1+0xe8] ;  /* 0x0000e80001367983 */ /* 0x000f640000300800 */
[----:B------:R-:W-:Y:S01]  /*4a80*/  FFMA.FTZ R48, R43, R39, R45 ;  /* 0x000000272b307223 */ /* 0x000fe2000001002d */
[----:B0-----:R-:W-:-:S03]  /*4a90*/  FMUL.FTZ R51, R51, R38 ;  /* 0x0000002633337220 */ /* 0x001fc60000410000 */
[----:B------:R-:W-:Y:S01]  /*4aa0*/  FMUL.FTZ R38, R48, -1.4426950216293334961 ;  /* 0xbfb8aa3b30267820 */ /* 0x000fe20000410000 */
[----:B------:R-:W5:Y:S05]  /*4ab0*/  LDL.LU R23, [R1+0x10] ;  /* 0x0000100001177983 */ /* 0x000f6a0000300800 */
        /* <DEDUP_REMOVED lines=13> */
[C---:B------:R-:W-:Y:S01]  /*4b90*/  LEA R38, P0, R58.reuse, UR8, 0x1 ;  /* 0x000000083a267c11 */ /* 0x040fe2000f8008ff */
[----:B--2---:R-:W-:Y:S02]  /*4ba0*/  FADD.FTZ R56, R15, -R12 ;  /* 0x8000000c0f387221 */ /* 0x004fe40000010000 */
[----:B------:R-:W2:Y:S01]  /*4bb0*/  LDL.LU R15, [R1+0x104] ;  /* 0x00010400010f7983 */ /* 0x000ea20000300800 */
[----:B---3--:R-:W-:-:S03]  /*4bc0*/  LEA.HI.X R39, R58, UR9, R9, 0x1, P0 ;  /* 0x000000093a277c11 */ /* 0x008fc600080f0c09 */
[----:B------:R-:W3:Y:S01]  /*4bd0*/  LDL.LU R9, [R1+0x6c] ;  /* 0x00006c0001097983 */ /* 0x000ee20000300800 */
[----:B------:R-:W-:Y:S01]  /*4be0*/  FMUL.FTZ R56, R10, R56 ;  /* 0x000000380a387220 */ /* 0x000fe20000410000 */
[----:B------:R-:W-:Y:S02]  /*4bf0*/  SHF.L.U32 R41, R53, 0x10, RZ ;  /* 0x0000001035297819 */ /* 0x000fe400000006ff */
[----:B------:R-:W2:Y:S01]  /*4c00*/  LDL.LU R59, [R1+0xf8] ;  /* 0x0000f800013b7983 */ /* 0x000ea20000300800 */
        /* <DEDUP_REMOVED lines=16> */
[----:B------:R-:W4:Y:S02]  /*4d10*/  LDL.LU R26, [R1+0x68] ;  /* 0x00006800011a7983 */ /* 0x000f240000300800 */
[----:B------:R-:W-:Y:S01]  /*4d20*/  FFMA.FTZ R53, R43, R41, R45 ;  /* 0x000000292b357223 */ /* 0x000fe2000001002d */
[----:B0-----:R-:W-:-:S03]  /*4d30*/  FMUL.FTZ R57, R57, R40 ;  /* 0x0000002839397220 */ /* 0x001fc60000410000 */
[----:B------:R-:W-:-:S06]  /*4d40*/  FMUL.FTZ R40, R53, -1.4426950216293334961 ;  /* 0xbfb8aa3b35287820 */ /* 0x000fcc0000410000 */
[----:B------:R-:W0:Y:S01]  /*4d50*/  MUFU.EX2 R40, R40 ;  /* 0x0000002800287308 */ /* 0x000e220000000800 */
[----:B-----5:R-:W-:Y:S01]  /*4d60*/  SHF.L.U32 R41, R54, 0x10, RZ ;  /* 0x0000001036297819 */ /* 0x020fe200000006ff */
        /* <DEDUP_REMOVED lines=8> */
[----:B------:R-:W-:Y:S02]  /*4df0*/  FADD.FTZ R58, R23, -R12 ;  /* 0x8000000c173a7221 */ /* 0x000fe40000010000 */
[----:B------:R-:W5:Y:S01]  /*4e00*/  LDL.LU R23, [R1+0x74] ;  /* 0x0000740001177983 */ /* 0x000f620000300800 */
[----:B0-----:R-:W-:-:S06]  /*4e10*/  FADD.FTZ R40, R40, 1 ;  /* 0x3f80000028287421 */ /* 0x001fcc0000010000 */
[----:B------:R-:W0:Y:S02]  /*4e20*/  MUFU.RCP R40, R40 ;  /* 0x0000002800287308 */ /* 0x000e240000001000 */
[----:B0-----:R-:W-:Y:S01]  /*4e30*/  FMUL.FTZ R54, R54, R40 ;  /* 0x0000002836367220 */ /* 0x001fe20000410000 */
[----:B---3--:R-:W-:-:S04]  /*4e40*/  LEA R40, P0, R9, UR8, 0x1 ;  /* 0x0000000809287c11 */ /* 0x008fc8000f8008ff */
[----:B--2---:R-:W-:Y:S02]  /*4e50*/  LEA.HI.X R41, R9, UR9, R15, 0x1, P0 ;  /* 0x0000000909297c11 */ /* 0x004fe400080f0c0f */
[----:B------:R-:W2:Y:S04]  /*4e60*/  LDL.LU R9, [R1+0x70] ;  /* 0x0000700001097983 */ /* 0x000ea80000300800 */
[----:B------:R-:W3:Y:S04]  /*4e70*/  LDL.LU R61, [R1+0x108] ;  /* 0x00010800013d7983 */ /* 0x000ee80000300800 */
[----:B------:R-:W3:Y:S01]  /*4e80*/  LDL.LU R15, [R1+0x10c] ;  /* 0x00010c00010f7983 */ /* 0x000ee20000300800 */
        /* <DEDUP_REMOVED lines=15> */
[----:B----4-:R-:W-:-:S04]  /*4f80*/  FADD.FTZ R58, R26, -R12 ;  /* 0x8000000c1a3a7221 */ /* 0x010fc80000010000 */
[----:B------:R-:W-:-:S04]  /*4f90*/  FMUL.FTZ R58, R10, R58 ;  /* 0x0000003a0a3a7220 */ /* 0x000fc80000410000 */
[----:B------:R-:W-:Y:S01]  /*4fa0*/  FFMA.FTZ R58, R42, R58, R44 ;  /* 0x0000003a2a3a7223 */ /* 0x000fe2000001002c */
[----:B0-----:R-:W-:Y:S01]  /*4fb0*/  FMUL.FTZ R42, R60, R59 ;  /* 0x0000003b3c2a7220 */ /* 0x001fe20000410000 */
[----:B-----5:R-:W-:-:S04]  /*4fc0*/  FADD.FTZ R44, R23, -R12 ;  /* 0x8000000c172c7221 */ /* 0x020fc80000010000 */
[----:B------:R-:W-:-:S04]  /*4fd0*/  FMUL.FTZ R44, R10, R44 ;  /* 0x0000002c0a2c7220 */ /* 0x000fc80000410000 */
[----:B------:R-:W-:Y:S01]  /*4fe0*/  FFMA.FTZ R59, R43, R44, R45 ;  /* 0x0000002c2b3b7223 */ /* 0x000fe2000001002d */
[----:B------:R-:W-:-:S03]  /*4ff0*/  SHF.L.U32 R44, R22, 0x10, RZ ;  /* 0x00000010162c7819 */ /* 0x000fc600000006ff */
[----:B------:R-:W-:Y:S02]  /*5000*/  FMUL.FTZ R60, R59, -1.4426950216293334961 ;  /* 0xbfb8aa3b3b3c7820 */ /* 0x000fe40000410000 */
[----:B------:R-:W-:-:S04]  /*5010*/  FADD.FTZ R44, -R12, R44 ;  /* 0x0000002c0c2c7221 */ /* 0x000fc80000010100 */
[----:B------:R-:W-:Y:S01]  /*5020*/  FMUL.FTZ R44, R10, R44 ;  /* 0x0000002c0a2c7220 */ /* 0x000fe20000410000 */
[----:B------:R-:W0:Y:S03]  /*5030*/  MUFU.EX2 R60, R60 ;  /* 0x0000003c003c7308 */ /* 0x000e260000000800 */
[----:B------:R-:W-:Y:S01]  /*5040*/  FFMA.FTZ R44, R13, R44, R11 ;  /* 0x0000002c0d2c7223 */ /* 0x000fe2000001000b */
[----:B--2---:R-:W-:-:S04]  /*5050*/  FADD.FTZ R11, R9, -R12 ;  /* 0x8000000c090b7221 */ /* 0x004fc80000010000 */
[----:B------:R-:W-:-:S04]  /*5060*/  FMUL.FTZ R11, R10, R11 ;  /* 0x0000000b0a0b7220 */ /* 0x000fc80000410000 */
[----:B------:R-:W-:-:S04]  /*5070*/  FFMA.FTZ R43, R43, R11, R45 ;  /* 0x0000000b2b2b7223 */ /* 0x000fc8000001002d */
[----:B------:R-:W-:Y:S01]  /*5080*/  FMUL.FTZ R13, R43, -1.4426950216293334961 ;  /* 0xbfb8aa3b2b0d7820 */ /* 0x000fe20000410000 */
[----:B0-----:R-:W-:-:S05]  /*5090*/  FADD.FTZ R45, R60, 1 ;  /* 0x3f8000003c2d7421 */ /* 0x001fca0000010000 */
[----:B------:R-:W0:Y:S08]  /*50a0*/  MUFU.EX2 R13, R13 ;  /* 0x0000000d000d7308 */ /* 0x000e300000000800 */
[----:B------:R-:W1:Y:S01]  /*50b0*/  MUFU.RCP R45, R45 ;  /* 0x0000002d002d7308 */ /* 0x000e620000001000 */
[----:B---3--:R-:W-:Y:S02]  /*50c0*/  SHF.L.U32 R11, R15, 0x10, RZ ;  /* 0x000000100f0b7819 */ /* 0x008fe400000006ff */
[----:B------:R-:W2:Y:S04]  /*50d0*/  LDL.LU R15, [R1+0x114] ;  /* 0x00011400010f7983 */ /* 0x000ea80000300800 */
[----:B------:R-:W3:Y:S01]  /*50e0*/  LDL.LU R9, [R1+0x80] ;  /* 0x0000800001097983 */ /* 0x000ee20000300800 */
[----:B0-----:R-:W-:-:S03]  /*50f0*/  FADD.FTZ R13, R13, 1 ;  /* 0x3f8000000d0d7421 */ /* 0x001fc60000010000 */
[----:B------:R-:W4:Y:S04]  /*5100*/  LDL.LU R31, [R1+0xf0] ;  /* 0x0000f000011f7983 */ /* 0x000f280000300800 */
[----:B------:R-:W4:Y:S04]  /*5110*/  LDL.LU R30, [R1+0xf4] ;  /* 0x0000f400011e7983 */ /* 0x000f280000300800 */
[----:B------:R-:W5:Y:S01]  /*5120*/  LDL.LU R27, [R1+0xe0] ;  /* 0x0000e000011b7983 */ /* 0x000f620000300800 */
[----:B-1----:R-:W-:-:S03]  /*5130*/  FMUL.FTZ R45, R59, R45 ;  /* 0x0000002d3b2d7220 */ /* 0x002fc60000410000 */
[----:B------:R-:W5:Y:S01]  /*5140*/  LDL.LU R26, [R1+0xe4] ;  /* 0x0000e400011a7983 */ /* 0x000f620000300800 */
[----:B------:R0:W-:Y:S03]  /*5150*/  MUFU.RCP R59, R13 ;  /* 0x0000000d003b7308 */ /* 0x0001e60000001000 */
[----:B------:R-:W5:Y:S04]  /*5160*/  LDL.LU R22, [R1+0xd4] ;  /* 0x0000d40001167983 */ /* 0x000f680000300800 */
[----:B------:R-:W5:Y:S04]  /*5170*/  LDL.LU R23, [R1+0xdc] ;  /* 0x0000dc0001177983 */ /* 0x000f680000300800 */
[----:B------:R-:W5:Y:S04]  /*5180*/  LDL.LU R29, [R1+0xcc] ;  /* 0x0000cc00011d7983 */ /* 0x000f680000300800 */
[----:B------:R-:W5:Y:S04]  /*5190*/  LDL.LU R28, [R1+0xd0] ;  /* 0x0000d000011c7983 */ /* 0x000f680000300800 */
[----:B0-----:R-:W2:Y:S01]  /*51a0*/  LDL.LU R13, [R1+0x84] ;  /* 0x00008400010d7983 */ /* 0x001ea20000300800 */
[----:B------:R-:W-:-:S05]  /*51b0*/  SHF.L.U32 R61, R61, 0x10, RZ ;  /* 0x000000103d3d7819 */ /* 0x000fca00000006ff */
[C---:B------:R-:W-:Y:S01]  /*51c0*/  FADD.FTZ R61, -R12.reuse, R61 ;  /* 0x0000003d0c3d7221 */ /* 0x040fe20000010100 */
[----:B------:R-:W-:-:S03]  /*51d0*/  FADD.FTZ R12, -R12, R11 ;  /* 0x0000000b0c0c7221 */ /* 0x000fc60000010100 */
[C---:B------:R-:W-:Y:S01]  /*51e0*/  FMUL.FTZ R61, R10.reuse, R61 ;  /* 0x0000003d0a3d7220 */ /* 0x040fe20000410000 */
[----:B------:R-:W-:-:S03]  /*51f0*/  FMUL.FTZ R12, R10, R12 ;  /* 0x0000000c0a0c7220 */ /* 0x000fc60000410000 */
[----:B------:R-:W-:Y:S01]  /*5200*/  FFMA.FTZ R61, R16, R61, R14 ;  /* 0x0000003d103d7223 */ /* 0x000fe2000001000e */
[----:B------:R-:W-:-:S03]  /*5210*/  FMUL.FTZ R10, R58, -1.4426950216293334961 ;  /* 0xbfb8aa3b3a0a7820 */ /* 0x000fc60000410000 */
[----:B------:R-:W-:-:S03]  /*5220*/  FMUL.FTZ R11, R61, -1.4426950216293334961 ;  /* 0xbfb8aa3b3d0b7820 */ /* 0x000fc60000410000 */
[----:B------:R-:W0:Y:S08]  /*5230*/  MUFU.EX2 R10, R10 ;  /* 0x0000000a000a7308 */ /* 0x000e300000000800 */
[----:B------:R-:W1:Y:S01]  /*5240*/  MUFU.EX2 R11, R11 ;  /* 0x0000000b000b7308 */ /* 0x000e620000000800 */
[----:B0-----:R-:W-:Y:S01]  /*5250*/  FADD.FTZ R10, R10, 1 ;  /* 0x3f8000000a0a7421 */ /* 0x001fe20000010000 */
[----:B-1----:R-:W-:-:S06]  /*5260*/  FADD.FTZ R11, R11, 1 ;  /* 0x3f8000000b0b7421 */ /* 0x002fcc0000010000 */
[----:B------:R-:W0:Y:S08]  /*5270*/  MUFU.RCP R10, R10 ;  /* 0x0000000a000a7308 */ /* 0x000e300000001000 */
[----:B------:R-:W1:Y:S01]  /*5280*/  MUFU.RCP R11, R11 ;  /* 0x0000000b000b7308 */ /* 0x000e620000001000 */
[----:B0-----:R-:W-:Y:S01]  /*5290*/  FMUL.FTZ R58, R58, R10 ;  /* 0x0000000a3a3a7220 */ /* 0x001fe20000410000 */
[----:B-1----:R-:W-:Y:S01]  /*52a0*/  FMUL.FTZ R61, R61, R11 ;  /* 0x0000000b3d3d7220 */ /* 0x002fe20000410000 */
[----:B--2---:R-:W-:-:S02]  /*52b0*/  LEA R10, P0, R13, UR8, 0x1 ;  /* 0x000000080d0a7c11 */ /* 0x004fc4000f8008ff */
[----:B------:R-:W-:Y:S02]  /*52c0*/  MOV R11, R13 ;  /* 0x0000000d000b7202 */ /* 0x000fe40000000f00 */
[----:B------:R-:W2:Y:S02]  /*52d0*/  LDL.LU R13, [R1+0x110] ;  /* 0x00011000010d7983 */ /* 0x000ea40000300800 */
[----:B------:R-:W-:Y:S02]  /*52e0*/  LEA.HI.X R11, R11, UR9, R15, 0x1, P0 ;  /* 0x000000090b0b7c11 */ /* 0x000fe400080f0c0f */
[----:B------:R-:W2:Y:S01]  /*52f0*/  LDL.LU R15, [R1+0x148] ;  /* 0x00014800010f7983 */ /* 0x000ea20000300800 */
[----:B------:R-:W-:Y:S01]  /*5300*/  FFMA.FTZ R14, R16, R12, R14 ;  /* 0x0000000c100e7223 */ /* 0x000fe2000001000e */
[----:B------:R-:W-:-:S03]  /*5310*/  FMUL.FTZ R16, R44, -1.4426950216293334961 ;  /* 0xbfb8aa3b2c107820 */ /* 0x000fc60000410000 */
[----:B------:R-:W-:-:S03]  /*5320*/  FMUL.FTZ R12, R14, -1.4426950216293334961 ;  /* 0xbfb8aa3b0e0c7820 */ /* 0x000fc60000410000 */
[----:B------:R-:W0:Y:S08]  /*5330*/  MUFU.EX2 R16, R16 ;  /* 0x0000001000107308 */ /* 0x000e300000000800 */
[----:B------:R-:W1:Y:S01]  /*5340*/  MUFU.EX2 R12, R12 ;  /* 0x0000000c000c7308 */ /* 0x000e620000000800 */
[----:B0-----:R-:W-:-:S07]  /*5350*/  FADD.FTZ R16, R16, 1 ;  /* 0x3f80000010107421 */ /* 0x001fce0000010000 */
[----:B------:R-:W0:Y:S01]  /*5360*/  MUFU.RCP R16, R16 ;  /* 0x0000001000107308 */ /* 0x000e220000001000 */
[----:B-1----:R-:W-:-:S07]  /*5370*/  FADD.FTZ R12, R12, 1 ;  /* 0x3f8000000c0c7421 */ /* 0x002fce0000010000 */
[----:B------:R3:W1:Y:S01]  /*5380*/  MUFU.RCP R60, R12 ;  /* 0x0000000c003c7308 */ /* 0x0006620000001000 */
[----:B------:R-:W-:Y:S01]  /*5390*/  FMUL.FTZ R59, R43, R59 ;  /* 0x0000003b2b3b7220 */ /* 0x000fe20000410000 */
[----:B----4-:R-:W-:Y:S01]  /*53a0*/  F2FP.BF16.F32.PACK_AB R43, R31, R30 ;  /* 0x0000001e1f2b723e */ /* 0x010fe200000010ff */
[----:B0-----:R-:W-:Y:S01]  /*53b0*/  FMUL.FTZ R16, R44, R16 ;  /* 0x000000102c107220 */ /* 0x001fe20000410000 */
[----:B---3--:R-:W-:Y:S01]  /*53c0*/  LEA R12, P1, R9, UR8, 0x1 ;  /* 0x00000008090c7c11 */ /* 0x008fe2000f8208ff */
[----:B-1----:R-:W-:Y:S01]  /*53d0*/  FMUL.FTZ R60, R14, R60 ;  /* 0x0000003c0e3c7220 */ /* 0x002fe20000410000 */
[----:B-----5:R-:W-:Y:S02]  /*53e0*/  F2FP.BF16.F32.PACK_AB R14, R27, R26 ;  /* 0x0000001a1b0e723e */ /* 0x020fe400000010ff */
[----:B--2---:R-:W-:Y:S01]  /*53f0*/  LEA.HI.X R13, R9, UR9, R13, 0x1, P1 ;  /* 0x00000009090d7c11 */ /* 0x004fe200088f0c0d */
[----:B------:R-:W-:Y:S01]  /*5400*/  ULDC.64 UR8, c[0x0][0x238] ;  /* 0x00008e0000087ab9 */ /* 0x000fe20000000a00 */
[----:B------:R-:W2:Y:S01]  /*5410*/  LDL.LU R9, [R1+0xc0] ;  /* 0x0000c00001097983 */ /* 0x000ea20000300800 */
[----:B------:R-:W-:-:S02]  /*5420*/  PRMT R44, R15, 0x7610, R44 ;  /* 0x000076100f2c7816 */ /* 0x000fc4000000002c */
[----:B------:R-:W-:-:S03]  /*5430*/  PRMT R15, R15, 0x7632, R15 ;  /* 0x000076320f0f7816 */ /* 0x000fc6000000000f */
[----:B------:R0:W-:Y:S04]  /*5440*/  STG.E.U16 desc[UR6][R18.64+0x4], R44 ;  /* 0x0000042c12007986 */ /* 0x0001e8000c101506 */
[----:B------:R1:W-:Y:S04]  /*5450*/  STG.E.U16 desc[UR6][R18.64+0x6], R15 ;  /* 0x0000060f12007986 */ /* 0x0003e8000c101506 */
[----:B------:R3:W-:Y:S04]  /*5460*/  STG.E.U16 desc[UR6][R20.64], R43 ;  /* 0x0000002b14007986 */ /* 0x0007e8000c101506 */
[----:B0-----:R-:W4:Y:S04]  /*5470*/  LDL.LU R44, [R1+0xbc] ;  /* 0x0000bc00012c7983 */ /* 0x001f280000300800 */
[----:B------:R-:W5:Y:S01]  /*5480*/  LDL.LU R31, [R1+0xac] ;  /* 0x0000ac00011f7983 */ /* 0x000f620000300800 */
[----:B-1----:R-:W-:-:S03]  /*5490*/  PRMT R18, R43, 0x7632, R18 ;  /* 0x000076322b127816 */ /* 0x002fc60000000012 */
[----:B------:R-:W5:Y:S01]  /*54a0*/  LDL.LU R30, [R1+0xb0] ;  /* 0x0000b000011e7983 */ /* 0x000f620000300800 */
[----:B------:R-:W-:-:S03]  /*54b0*/  PRMT R19, R14, 0x7632, R19 ;  /* 0x000076320e137816 */ /* 0x000fc60000000013 */
[----:B------:R-:W5:Y:S01]  /*54c0*/  LDL.LU R27, [R1+0xa0] ;  /* 0x0000a000011b7983 */ /* 0x000f620000300800 */
[----:B------:R-:W-:-:S03]  /*54d0*/  F2FP.BF16.F32.PACK_AB R15, R22, R23 ;  /* 0x00000017160f723e */ /* 0x000fc600000010ff */
[----:B------:R-:W5:Y:S04]  /*54e0*/  LDL.LU R26, [R1+0xa4] ;  /* 0x0000a400011a7983 */ /* 0x000f680000300800 */
[----:B---3--:R-:W4:Y:S04]  /*54f0*/  LDL.LU R43, [R1+0xb4] ;  /* 0x0000b400012b7983 */ /* 0x008f280000300800 */
[----:B------:R-:W3:Y:S04]  /*5500*/  LDL.LU R22, [R1+0x144] ;  /* 0x0001440001167983 */ /* 0x000ee80000300800 */
[----:B------:R0:W-:Y:S04]  /*5510*/  STG.E.U16 desc[UR6][R20.64+0x4], R14 ;  /* 0x0000040e14007986 */ /* 0x0001e8000c101506 */
[----:B------:R-:W3:Y:S04]  /*5520*/  LDL.LU R23, [R1+0x140] ;  /* 0x0001400001177983 */ /* 0x000ee80000300800 */
[----:B------:R-:W-:Y:S01]  /*5530*/  STG.E.U16 desc[UR6][R20.64+0x2], R18 ;  /* 0x0000021214007986 */ /* 0x000fe2000c101506 */
[----:B0-----:R-:W-:-:S03]  /*5540*/  F2FP.BF16.F32.PACK_AB R14, R29, R28 ;  /* 0x0000001c1d0e723e */ /* 0x001fc600000010ff */
[----:B------:R0:W-:Y:S04]  /*5550*/  STG.E.U16 desc[UR6][R20.64+0x6], R19 ;  /* 0x0000061314007986 */ /* 0x0001e8000c101506 */
[----:B------:R-:W5:Y:S04]  /*5560*/  LDL.LU R29, [R1+0x88] ;  /* 0x00008800011d7983 */ /* 0x000f680000300800 */
[----:B------:R-:W5:Y:S04]  /*5570*/  LDL.LU R28, [R1+0x90] ;  /* 0x00009000011c7983 */ /* 0x000f680000300800 */
[----:B0-----:R-:W2:Y:S01]  /*5580*/  LDL.LU R21, [R1+0xc4] ;  /* 0x0000c40001157983 */ /* 0x001ea20000300800 */
[----:B------:R-:W-:-:S03]  /*5590*/  PRMT R18, R15, 0x7632, R18 ;  /* 0x000076320f127816 */ /* 0x000fc60000000012 */
[----:B---3--:R2:W-:Y:S02]  /*55a0*/  STG.E.U16 desc[UR6][R22.64], R15 ;  /* 0x0000000f16007986 */ /* 0x0085e4000c101506 */
[----:B--2---:R-:W-:Y:S02]  /*55b0*/  F2FP.BF16.F32.PACK_AB R15, R9, R21 ;  /* 0x00000015090f723e */ /* 0x004fe400000010ff */
[----:B------:R-:W2:Y:S01]  /*55c0*/  LDL.LU R9, [R1+0x13c] ;  /* 0x00013c0001097983 */ /* 0x000ea20000300800 */
[----:B------:R-:W-:-:S03]  /*55d0*/  PRMT R19, R14, 0x7632, R19 ;  /* 0x000076320e137816 */ /* 0x000fc60000000013 */
[----:B------:R4:W-:Y:S04]  /*55e0*/  STG.E.U16 desc[UR6][R22.64+0x4], R14 ;  /* 0x0000040e16007986 */ /* 0x0009e8000c101506 */
[----:B------:R-:W3:Y:S04]  /*55f0*/  LDL.LU R21, [R1+0x7c] ;  /* 0x00007c0001157983 */ /* 0x000ee80000300800 */
[----:B------:R-:W-:Y:S01]  /*5600*/  STG.E.U16 desc[UR6][R22.64+0x2], R18 ;  /* 0x0000021216007986 */ /* 0x000fe2000c101506 */
[----:B----4-:R-:W-:-:S03]  /*5610*/  F2FP.BF16.F32.PACK_AB R14, R43, R44 ;  /* 0x0000002c2b0e723e */ /* 0x010fc600000010ff */
[----:B------:R0:W-:Y:S04]  /*5620*/  STG.E.U16 desc[UR6][R22.64+0x6], R19 ;  /* 0x0000061316007986 */ /* 0x0001e8000c101506 */
[----:B------:R-:W4:Y:S04]  /*5630*/  LDL.LU R43, [R1+0x60] ;  /* 0x00006000012b7983 */ /* 0x000f280000300800 */
[----:B------:R-:W4:Y:S04]  /*5640*/  LDL.LU R44, [R1+0x64] ;  /* 0x00006400012c7983 */ /* 0x000f280000300800 */
[----:B0-----:R-:W3:Y:S01]  /*5650*/  LDL.LU R23, [R1+0x78] ;  /* 0x0000780001177983 */ /* 0x001ee20000300800 */
[----:B------:R-:W-:-:S03]  /*5660*/  PRMT R19, R14, 0x7632, R19 ;  /* 0x000076320e137816 */ /* 0x000fc60000000013 */
[----:B--2---:R5:W-:Y:S02]  /*5670*/  STG.E.U16 desc[UR6][R8.64+0x4], R14 ;  /* 0x0000040e08007986 */ /* 0x004be4000c101506 */
[----:B-----5:R-:W-:Y:S02]  /*5680*/  F2FP.BF16.F32.PACK_AB R14, R27, R26 ;  /* 0x0000001a1b0e723e */ /* 0x020fe400000010ff */
[----:B------:R-:W2:Y:S04]  /*5690*/  LDL.LU R26, [R1+0x58] ;  /* 0x00005800011a7983 */ /* 0x000ea80000300800 */
[----:B------:R-:W2:Y:S01]  /*56a0*/  LDL.LU R27, [R1+0x5c] ;  /* 0x00005c00011b7983 */ /* 0x000ea20000300800 */
[----:B------:R-:W-:-:S03]  /*56b0*/  PRMT R18, R15, 0x7632, R18 ;  /* 0x000076320f127816 */ /* 0x000fc60000000012 */
[----:B------:R0:W-:Y:S04]  /*56c0*/  STG.E.U16 desc[UR6][R8.64], R15 ;  /* 0x0000000f08007986 */ /* 0x0001e8000c101506 */
[----:B------:R-:W-:Y:S04]  /*56d0*/  STG.E.U16 desc[UR6][R8.64+0x2], R18 ;  /* 0x0000021208007986 */ /* 0x000fe8000c101506 */
[----:B------:R1:W-:Y:S01]  /*56e0*/  STG.E.U16 desc[UR6][R8.64+0x6], R19 ;  /* 0x0000061308007986 */ /* 0x0003e2000c101506 */
[----:B0-----:R-:W-:-:S03]  /*56f0*/  F2FP.BF16.F32.PACK_AB R15, R31, R30 ;  /* 0x0000001e1f0f723e */ /* 0x001fc600000010ff */
[----:B------:R-:W5:Y:S04]  /*5700*/  LDL.LU R30, [R1+0x50] ;  /* 0x00005000011e7983 */ /* 0x000f680000300800 */
[----:B------:R0:W-:Y:S01]  /*5710*/  STG.E.U16 desc[UR6][R24.64], R15 ;  /* 0x0000000f18007986 */ /* 0x0001e2000c101506 */
[----:B-1----:R-:W-:-:S03]  /*5720*/  PRMT R8, R15, 0x7632, R8 ;  /* 0x000076320f087816 */ /* 0x002fc60000000008 */
[----:B------:R-:W5:Y:S01]  /*5730*/  LDL.LU R31, [R1+0x54] ;  /* 0x00005400011f7983 */ /* 0x000f620000300800 */
[----:B------:R-:W-:-:S03]  /*5740*/  F2FP.BF16.F32.PACK_AB R9, R29, R28 ;  /* 0x0000001c1d09723e */ /* 0x000fc600000010ff */
[----:B------:R-:W5:Y:S01]  /*5750*/  LDL.LU R28, [R1+0x48] ;  /* 0x00004800011c7983 */ /* 0x000f620000300800 */
[----:B0-----:R-:W-:-:S03]  /*5760*/  PRMT R15, R14, 0x7632, R15 ;  /* 0x000076320e0f7816 */ /* 0x001fc6000000000f */
[----:B------:R-:W5:Y:S04]  /*5770*/  LDL.LU R29, [R1+0x4c] ;  /* 0x00004c00011d7983 */ /* 0x000f680000300800 */
[----:B------:R3:W-:Y:S04]  /*5780*/  STG.E.U16 desc[UR6][R24.64+0x2], R8 ;  /* 0x0000020818007986 */ /* 0x0007e8000c101506 */
[----:B------:R-:W5:Y:S04]  /*5790*/  LDL.LU R22, [R1+0x34] ;  /* 0x0000340001167983 */ /* 0x000f680000300800 */
[----:B------:R0:W-:Y:S01]  /*57a0*/  STG.E.U16 desc[UR6][R24.64+0x4], R14 ;  /* 0x0000040e18007986 */ /* 0x0001e2000c101506 */
[----:B---3--:R-:W-:-:S03]  /*57b0*/  F2FP.BF16.F32.PACK_AB R8, R23, R21 ;  /* 0x000000151708723e */ /* 0x008fc600000010ff */
[----:B------:R1:W-:Y:S04]  /*57c0*/  STG.E.U16 desc[UR6][R24.64+0x6], R15 ;  /* 0x0000060f18007986 */ /* 0x0003e8000c101506 */
[----:B------:R-:W3:Y:S01]  /*57d0*/  LDL.LU R23, [R1+0x3c] ;  /* 0x00003c0001177983 */ /* 0x000ee20000300800 */
[----:B0-----:R-:W-:-:S03]  /*57e0*/  PRMT R14, R9, 0x7632, R14 ;  /* 0x00007632090e7816 */ /* 0x001fc6000000000e */
[----:B------:R4:W-:Y:S04]  /*57f0*/  STG.E.U16 desc[UR6][R6.64], R9 ;  /* 0x0000000906007986 */ /* 0x0009e8000c101506 */
[----:B-1----:R-:W3:Y:S01]  /*5800*/  LDL.LU R24, [R1+0x40] ;  /* 0x0000400001187983 */ /* 0x002ee20000300800 */
[----:B------:R-:W-:-:S03]  /*5810*/  PRMT R15, R8, 0x7632, R15 ;  /* 0x00007632080f7816 */ /* 0x000fc6000000000f */
[----:B------:R-:W3:Y:S01]  /*5820*/  LDL.LU R25, [R1+0x44] ;  /* 0x0000440001197983 */ /* 0x000ee20000300800 */
[----:B----4-:R-:W-:-:S03]  /*5830*/  F2FP.BF16.F32.PACK_AB R9, R43, R44 ;  /* 0x0000002c2b09723e */ /* 0x010fc600000010ff */
[----:B------:R-:W4:Y:S04]  /*5840*/  LDL.LU R21, [R1+0x8] ;  /* 0x0000080001157983 */ /* 0x000f280000300800 */
[----:B------:R-:W4:Y:S04]  /*5850*/  LDL.LU R43, [R1+0xc] ;  /* 0x00000c00012b7983 */ /* 0x000f280000300800 */
[----:B------:R2:W-:Y:S04]  /*5860*/  STG.E.U16 desc[UR6][R6.64+0x4], R8 ;  /* 0x0000040806007986 */ /* 0x0005e8000c101506 */
[----:B------:R-:W4:Y:S01]  /*5870*/  LDL.LU R44, [R1] ;  /* 0x00000000012c7983 */ /* 0x000f220000300800 */
[----:B--2---:R-:W-:-:S03]  /*5880*/  F2FP.BF16.F32.PACK_AB R8, R26, R27 ;  /* 0x0000001b1a08723e */ /* 0x004fc600000010ff */
[----:B------:R-:W2:Y:S04]  /*5890*/  LDL.LU R26, [R1+0x138] ;  /* 0x00013800011a7983 */ /* 0x000ea80000300800 */
[----:B------:R-:W2:Y:S04]  /*58a0*/  LDL.LU R27, [R1+0x134] ;  /* 0x00013400011b7983 */ /* 0x000ea80000300800 */
[----:B------:R-:W-:Y:S04]  /*58b0*/  STG.E.U16 desc[UR6][R6.64+0x2], R14 ;  /* 0x0000020e06007986 */ /* 0x000fe8000c101506 */
[----:B------:R0:W-:Y:S02]  /*58c0*/  STG.E.U16 desc[UR6][R6.64+0x6], R15 ;  /* 0x0000060f06007986 */ /* 0x0001e4000c101506 */
[----:B0-----:R-:W-:-:S02]  /*58d0*/  PRMT R6, R9, 0x7632, R6 ;  /* 0x0000763209067816 */ /* 0x001fc40000000006 */
[----:B-----5:R-:W-:Y:S02]  /*58e0*/  F2FP.BF16.F32.PACK_AB R7, R30, R31 ;  /* 0x0000001f1e07723e */ /* 0x020fe400000010ff */
[----:B------:R-:W5:Y:S04]  /*58f0*/  LDL.LU R30, [R1+0x130] ;  /* 0x00013000011e7983 */ /* 0x000f680000300800 */
[----:B------:R-:W5:Y:S04]  /*5900*/  LDL.LU R31, [R1+0x12c] ;  /* 0x00012c00011f7983 */ /* 0x000f680000300800 */
[----:B--2---:R0:W-:Y:S02]  /*5910*/  STG.E.U16 desc[UR6][R26.64+0x2], R6 ;  /* 0x000002061a007986 */ /* 0x0041e4000c101506 */
[----:B0-----:R-:W-:-:S02]  /*5920*/  F2FP.BF16.F32.PACK_AB R6, R28, R29 ;  /* 0x0000001d1c06723e */ /* 0x001fc400000010ff */
[----:B------:R-:W2:Y:S04]  /*5930*/  LDL.LU R28, [R1+0x128] ;  /* 0x00012800011c7983 */ /* 0x000ea80000300800 */
[----:B------:R-:W2:Y:S01]  /*5940*/  LDL.LU R29, [R1+0x124] ;  /* 0x00012400011d7983 */ /* 0x000ea20000300800 */
[----:B------:R-:W-:-:S03]  /*5950*/  PRMT R15, R6, 0x7610, R15 ;  /* 0x00007610060f7816 */ /* 0x000fc6000000000f */
[----:B------:R0:W-:Y:S01]  /*5960*/  STG.E.U16 desc[UR6][R26.64], R9 ;  /* 0x000000091a007986 */ /* 0x0001e2000c101506 */
[----:B------:R-:W-:Y:S02]  /*5970*/  PRMT R19, R6, 0x7632, R19 ;  /* 0x0000763206137816 */ /* 0x000fe40000000013 */
[----:B---3--:R-:W-:Y:S02]  /*5980*/  F2FP.BF16.F32.PACK_AB R6, R22, R23 ;  /* 0x000000171606723e */ /* 0x008fe400000010ff */
[----:B0-----:R-:W-:Y:S02]  /*5990*/  PRMT R9, R8, 0x7632, R9 ;  /* 0x0000763208097816 */ /* 0x001fe40000000009 */
[----:B------:R-:W-:-:S03]  /*59a0*/  PRMT R20, R6, 0x7632, R20 ;  /* 0x0000763206147816 */ /* 0x000fc60000000014 */
[----:B------:R0:W-:Y:S02]  /*59b0*/  STG.E.U16 desc[UR6][R26.64+0x6], R9 ;  /* 0x000006091a007986 */ /* 0x0001e4000c101506 */
[----:B0-----:R-:W-:Y:S02]  /*59c0*/  PRMT R9, R6, 0x7610, R9 ;  /* 0x0000761006097816 */ /* 0x001fe40000000009 */
[----:B----4-:R-:W-:Y:S02]  /*59d0*/  F2FP.BF16.F32.PACK_AB R6, R44, R55 ;  /* 0x000000372c06723e */ /* 0x010fe400000010ff */
[----:B------:R-:W3:Y:S04]  /*59e0*/  LDL.LU R55, [R1+0x120] ;  /* 0x0001200001377983 */ /* 0x000ee80000300800 */
[----:B------:R-:W4:Y:S01]  /*59f0*/  LDL.LU R44, [R1+0x8c] ;  /* 0x00008c00012c7983 */ /* 0x000f220000300800 */
[----:B------:R-:W-:-:S02]  /*5a00*/  PRMT R14, R7, 0x7632, R14 ;  /* 0x00007632070e7816 */ /* 0x000fc4000000000e */
[----:B------:R-:W-:Y:S01]  /*5a10*/  F2FP.BF16.F32.PACK_AB R18, R24, R25 ;  /* 0x000000191812723e */ /* 0x000fe200000010ff */
[----:B------:R0:W-:Y:S01]  /*5a20*/  STG.E.U16 desc[UR6][R26.64+0x4], R8 ;  /* 0x000004081a007986 */ /* 0x0001e2000c101506 */
[----:B------:R-:W-:Y:S02]  /*5a30*/  F2FP.BF16.F32.PACK_AB R3, R4, R3 ;  /* 0x000000030403723e */ /* 0x000fe400000010ff */
[----:B------:R-:W-:Y:S02]  /*5a40*/  PRMT R4, R6, 0x7632, R4 ;  /* 0x0000763206047816 */ /* 0x000fe40000000004 */
[----:B------:R-:W-:Y:S02]  /*5a50*/  F2FP.BF16.F32.PACK_AB R0, R2, R0 ;  /* 0x000000000200723e */ /* 0x000fe400000010ff */
[----:B------:R-:W-:Y:S02]  /*5a60*/  PRMT R2, R3, 0x7632, R2 ;  /* 0x0000763203027816 */ /* 0x000fe40000000002 */
[----:B0-----:R-:W-:-:S02]  /*5a70*/  PRMT R8, R18, 0x7632, R8 ;  /* 0x0000763212087816 */ /* 0x001fc40000000008 */
        /* <DEDUP_REMOVED lines=9> */
[----:B------:R-:W-:Y:S01]  /*5b10*/  F2FP.BF16.F32.PACK_AB R59, R60, R59 ;  /* 0x0000003b3c3b723e */ /* 0x000fe200000010ff */
[----:B------:R-:W-:Y:S01]  /*5b20*/  ULOP3.LUT UR4, UR4, 0x1, URZ, 0x3c, !UPT ;  /* 0x0000000104047892 */ /* 0x000fe2000f8e3c3f */
[----:B--2---:R0:W-:Y:S04]  /*5b30*/  STG.E.U16 desc[UR6][R28.64], R7 ;  /* 0x000000071c007986 */ /* 0x0041e8000c101506 */
[----:B------:R1:W-:Y:S01]  /*5b40*/  STG.E.U16 desc[UR6][R28.64+0x2], R14 ;  /* 0x0000020e1c007986 */ /* 0x0003e2000c101506 */
[----:B0-----:R-:W-:-:S03]  /*5b50*/  F2FP.BF16.F32.PACK_AB R7, R21, R43 ;  /* 0x0000002b1507723e */ /* 0x001fc600000010ff */
[----:B------:R-:W-:Y:S01]  /*5b60*/  STG.E.U16 desc[UR6][R28.64+0x4], R15 ;  /* 0x0000040f1c007986 */ /* 0x000fe2000c101506 */
[----:B-1----:R-:W-:-:S03]  /*5b70*/  PRMT R14, R7, 0x7632, R14 ;  /* 0x00007632070e7816 */ /* 0x002fc6000000000e */
[----:B------:R-:W-:Y:S04]  /*5b80*/  STG.E.U16 desc[UR6][R28.64+0x6], R19 ;  /* 0x000006131c007986 */ /* 0x000fe8000c101506 */
[----:B-----5:R0:W-:Y:S04]  /*5b90*/  STG.E.U16 desc[UR6][R30.64], R18 ;  /* 0x000000121e007986 */ /* 0x0201e8000c101506 */
[----:B------:R-:W-:Y:S04]  /*5ba0*/  STG.E.U16 desc[UR6][R30.64+0x2], R8 ;  /* 0x000002081e007986 */ /* 0x000fe8000c101506 */
[----:B------:R-:W-:Y:S04]  /*5bb0*/  STG.E.U16 desc[UR6][R30.64+0x4], R9 ;  /* 0x000004091e007986 */ /* 0x000fe8000c101506 */
[----:B------:R-:W-:Y:S01]  /*5bc0*/  STG.E.U16 desc[UR6][R30.64+0x6], R20 ;  /* 0x000006141e007986 */ /* 0x000fe2000c101506 */
[----:B0-----:R-:W-:-:S03]  /*5bd0*/  PRMT R18, R46, 0x7632, R18 ;  /* 0x000076322e127816 */ /* 0x001fc60000000012 */
[----:B------:R0:W-:Y:S01]  /*5be0*/  STG.E.U16 desc[UR6][R32.64], R7 ;  /* 0x0000000720007986 */ /* 0x0001e2000c101506 */
[----:B------:R-:W-:-:S03]  /*5bf0*/  PRMT R19, R50, 0x7632, R19 ;  /* 0x0000763232137816 */ /* 0x000fc60000000013 */
[----:B------:R-:W-:Y:S04]  /*5c00*/  STG.E.U16 desc[UR6][R32.64+0x2], R14 ;  /* 0x0000020e20007986 */ /* 0x000fe8000c101506 */
[----:B------:R-:W-:Y:S04]  /*5c10*/  STG.E.U16 desc[UR6][R32.64+0x4], R6 ;  /* 0x0000040620007986 */ /* 0x000fe8000c101506 */
[----:B------:R-:W-:Y:S01]  /*5c20*/  STG.E.U16 desc[UR6][R32.64+0x6], R4 ;  /* 0x0000060420007986 */ /* 0x000fe2000c101506 */
[----:B0-----:R-:W-:-:S03]  /*5c30*/  PRMT R7, R0, 0x7632, R7 ;  /* 0x0000763200077816 */ /* 0x001fc60000000007 */
[----:B------:R0:W-:Y:S04]  /*5c40*/  STG.E.U16 desc[UR6][R34.64], R3 ;  /* 0x0000000322007986 */ /* 0x0001e8000c101506 */
[----:B------:R1:W-:Y:S01]  /*5c50*/  STG.E.U16 desc[UR6][R34.64+0x4], R0 ;  /* 0x0000040022007986 */ /* 0x0003e2000c101506 */
[----:B---3--:R-:W-:-:S03]  /*5c60*/  IADD3 R55, P0, R55, 0x5, RZ ;  /* 0x0000000537377810 */ /* 0x008fc60007f1e0ff */
[----:B------:R2:W-:Y:S01]  /*5c70*/  STG.E.U16 desc[UR6][R34.64+0x2], R2 ;  /* 0x0000020222007986 */ /* 0x0005e2000c101506 */
[----:B0-----:R-:W-:-:S03]  /*5c80*/  PRMT R3, R5, 0x7632, R3 ;  /* 0x0000763205037816 */ /* 0x001fc60000000003 */
[----:B------:R-:W-:Y:S01]  /*5c90*/  STG.E.U16 desc[UR6][R34.64+0x6], R7 ;  /* 0x0000060722007986 */ /* 0x000fe2000c101506 */
[----:B-1----:R-:W-:-:S03]  /*5ca0*/  PRMT R0, R48, 0x7632, R0 ;  /* 0x0000763230007816 */ /* 0x002fc60000000000 */
[----:B------:R-:W-:Y:S01]  /*5cb0*/  STG.E.U16 desc[UR6][R36.64], R46 ;  /* 0x0000002e24007986 */ /* 0x000fe2000c101506 */
[----:B--2---:R-:W-:-:S03]  /*5cc0*/  PRMT R2, R53, 0x7632, R2 ;  /* 0x0000763235027816 */ /* 0x004fc60000000002 */
[----:B------:R-:W-:Y:S01]  /*5cd0*/  STG.E.U16 desc[UR6][R36.64+0x2], R18 ;  /* 0x0000021224007986 */ /* 0x000fe2000c101506 */
[----:B------:R-:W-:-:S03]  /*5ce0*/  PRMT R20, R56, 0x7632, R20 ;  /* 0x0000763238147816 */ /* 0x000fc60000000014 */
[----:B------:R0:W-:Y:S01]  /*5cf0*/  STG.E.U16 desc[UR6][R36.64+0x4], R5 ;  /* 0x0000040524007986 */ /* 0x0001e2000c101506 */
[----:B------:R-:W-:-:S03]  /*5d00*/  PRMT R6, R16, 0x7632, R6 ;  /* 0x0000763210067816 */ /* 0x000fc60000000006 */
[----:B------:R-:W-:Y:S01]  /*5d10*/  STG.E.U16 desc[UR6][R36.64+0x6], R3 ;  /* 0x0000060324007986 */ /* 0x000fe2000c101506 */
[----:B----4-:R-:W-:-:S03]  /*5d20*/  IADD3.X R44, RZ, R44, RZ, P0, !PT ;  /* 0x0000002cff2c7210 */ /* 0x010fc600007fe4ff */
[----:B------:R-:W-:Y:S04]  /*5d30*/  STG.E.U16 desc[UR6][R38.64], R50 ;  /* 0x0000003226007986 */ /* 0x000fe8000c101506 */
[----:B------:R-:W-:Y:S01]  /*5d40*/  STG.E.U16 desc[UR6][R38.64+0x2], R19 ;  /* 0x0000021326007986 */ /* 0x000fe2000c101506 */
[----:B0-----:R-:W-:-:S03]  /*5d50*/  PRMT R5, R42, 0x7632, R5 ;  /* 0x000076322a057816 */ /* 0x001fc60000000005 */
[----:B------:R-:W-:Y:S04]  /*5d60*/  STG.E.U16 desc[UR6][R38.64+0x4], R48 ;  /* 0x0000043026007986 */ /* 0x000fe8000c101506 */
[----:B------:R0:W-:Y:S04]  /*5d70*/  STG.E.U16 desc[UR6][R38.64+0x6], R0 ;  /* 0x0000060026007986 */ /* 0x0001e8000c101506 */
[----:B------:R1:W-:Y:S01]  /*5d80*/  STG.E.U16 desc[UR6][R40.64+0x6], R2 ;  /* 0x0000060228007986 */ /* 0x0003e2000c101506 */
[----:B------:R-:W-:-:S03]  /*5d90*/  ISETP.GE.U32.AND P0, PT, R55, UR8, PT ;  /* 0x0000000837007c0c */ /* 0x000fc6000bf06070 */
        /* <DEDUP_REMOVED lines=17> */
.L_x_1363:
        /* <DEDUP_REMOVED lines=13> */
.L_x_2778:


//--------------------- .text._ZN13group_norm_v214gn_cuda_kernelI13__nv_bfloat16Li320ELi3ELi16ELi20ELi4096ELb1ELi64ELi320ELi320ELi4ELb1ELi6ELb0ELb0ENS_16CompileConditionILi900EEEEEvPT_PKS4_S7_S7_flPfS8_Pj --------------------------
	.section	.text._ZN13group_norm_v214gn_cuda_kernelI13__nv_bfloat16Li320ELi3ELi16ELi20ELi4096ELb1ELi64ELi320ELi320ELi4ELb1ELi6ELb0ELb0ENS_16CompileConditionILi900EEEEEvPT_PKS4_S7_S7_flPfS8_Pj,"ax",@progbits
	.align	128
        .global         _ZN13group_norm_v214gn_cuda_kernelI13__nv_bfloat16Li320ELi3ELi16ELi20ELi4096ELb1ELi64ELi320ELi320ELi4ELb1ELi6ELb0ELb0ENS_16CompileConditionILi900EEEEEvPT_PKS4_S7_S7_flPfS8_Pj
        .type           _ZN13group_norm_v214gn_cuda_kernelI13__nv_bfloat16Li320ELi3ELi16ELi20ELi4096ELb1ELi64ELi320ELi320ELi4ELb1ELi6ELb0ELb0ENS_16CompileConditionILi900EEEEEvPT_PKS4_S7_S7_flPfS8_Pj,@function
        .size           _ZN13group_norm_v214gn_cuda_kernelI13__nv_bfloat16Li320ELi3ELi16ELi20ELi4096ELb1ELi64ELi320ELi320ELi4ELb1ELi6ELb0ELb0ENS_16CompileConditionILi900EEEEEvPT_PKS4_S7_S7_flPfS8_Pj,(.L_x_2779 - _ZN13group_norm_v214gn_cuda_kernelI13__nv_bfloat16Li320ELi3ELi16ELi20ELi4096ELb1ELi64ELi320ELi320ELi4ELb1ELi6ELb0ELb0ENS_16CompileConditionILi900EEEEEvPT_PKS4_S7_S7_flPfS8_Pj)
        .other          _ZN13group_norm_v214gn_cuda_kernelI13__nv_bfloat16Li320ELi3ELi16ELi20ELi4096ELb1ELi64ELi320ELi320ELi4ELb1ELi6ELb0ELb0ENS_16CompileConditionILi900EEEEEvPT_PKS4_S7_S7_flPfS8_Pj,@"STO_CUDA_ENTRY STV_DEFAULT"
_ZN13group_norm_v214gn_cuda_kernelI13__nv_bfloat16Li320ELi3ELi16ELi20ELi4096ELb1ELi64ELi320ELi320ELi4ELb1ELi6ELb0ELb0ENS_16CompileConditionILi900EEEEEvPT_PKS4_S7_S7_flPfS8_Pj:
.text._ZN13group_norm_v214gn_cuda_kernelI13__nv_bfloat16Li320ELi3ELi16ELi20ELi4096ELb1ELi64ELi320ELi320ELi4ELb1ELi6ELb0ELb0ENS_16CompileConditionILi900EEEEEvPT_PKS4_S7_S7_flPfS8_Pj:
        /* <DEDUP_REMOVED lines=28> */
.L_x_1374:
        /* <DEDUP_REMOVED lines=441> */
.L_x_1365:
[----:B------:R-:W-:Y:S05]  /*1d50*/  BSYNC B0 ;  /* 0x0000000000007941 */ /* 0x000fea0003800000 */
.L_x_1364:
        /* <DEDUP_REMOVED lines=26> */
.L_x_1367:
[----:B------:R-:W-:Y:S05]  /*1f00*/  BSYNC B0 ;  /* 0x0000000000007941 */ /* 0x000fea0003800000 */
.L_x_1366:
        /* <DEDUP_REMOVED lines=11> */
.L_x_1369:
[----:B------:R-:W2:Y:S04]  /*1fc0*/  LD.E.STRONG.GPU R49, desc[UR6][R46.64] ;  /* 0x000000062e317980 */ /* 0x000ea8000c10f900 */
[----:B--2---:R-:W-:Y:S01]  /*1fd0*/  CCTL.IVALL ;  /* 0x00000000ff00798f */ /* 0x004fe20002000000 */
[----:B------:R-:W-:Y:S05]  /*1fe0*/  YIELD ;  /* 0x0000000000007946 */ /* 0x000fea0003800000 */
[----:B-----5:R-:W-:-:S04]  /*1ff0*/  LOP3.LUT R49, R49, R48, RZ, 0x3c, !PT ;  /* 0x0000003031317212 */ /* 0x020fc800078e3cff */
[----:B------:R-:W-:-:S13]  /*2000*/  ISETP.GT.AND P1, PT, R49, -0x1, PT ;  /* 0xffffffff3100780c */ /* 0x000fda0003f24270 */
[----:B------:R-:W-:Y:S05]  /*2010*/  @P1 BRA `(.L_x_1369) ;  /* 0xfffffffc00e81947 */ /* 0x000fea000383ffff */
.L_x_1368:
        /* <DEDUP_REMOVED lines=37> */
.L_x_1371:
[----:B------:R-:W-:Y:S05]  /*2270*/  BSYNC B0 ;  /* 0x0000000000007941 */ /* 0x000fea0003800000 */
.L_x_1370:
        /* <DEDUP_REMOVED lines=84> */
.L_x_1373:
[----:B------:R-:W-:Y:S05]  /*27c0*/  BSYNC B0 ;  /* 0x0000000000007941 */ /* 0x000fea0003800000 */
.L_x_1372:
        /* <DEDUP_REMOVED lines=878> */
.L_x_1375:
        /* <DEDUP_REMOVED lines=13> */
.L_x_2779:


//--------------------- .text._ZN13group_norm_v218gn_bwd_cuda_kernelI6__halfLi320ELi3ELi32ELi10ELi4096ELb0ELb1ELi16ELi320ELi320ELi4ELb1ELi1ELb0ELb0ELNS_15WgradSyncMethodE3ENS_16CompileConditionILi900EEEEEvPT_S6_S6_PKS5_S8_S8_S8_PKfflPfPj --------------------------
	.section	.text._ZN13group_norm_v218gn_bwd_cuda_kernelI6__halfLi320ELi3ELi32ELi10ELi4096ELb0ELb1ELi16ELi320ELi320ELi4ELb1ELi1ELb0ELb0ELNS_15WgradSyncMethodE3ENS_16CompileConditionILi900EEEEEvPT_S6_S6_PKS5_S8_S8_S8_PKfflPfPj,"ax",@progbits
	.align	128
        .global         _ZN13group_norm_v218gn_bwd_cuda_kernelI6__halfLi320ELi3ELi32ELi10ELi4096ELb0ELb1ELi16ELi320ELi320ELi4ELb1ELi1ELb0ELb0ELNS_15WgradSyncMethodE3ENS_16CompileConditionILi900EEEEEvPT_S6_S6_PKS5_S8_S8_S8_PKfflPfPj
        .type           _ZN13group_norm_v218gn_bwd_cuda_kernelI6__halfLi320ELi3ELi32ELi10ELi4096ELb0ELb1ELi16ELi320ELi320ELi4ELb1ELi1ELb0ELb0ELNS_15WgradSyncMethodE3ENS_16CompileConditionILi900EEEEEvPT_S6_S6_PKS5_S8_S8_S8_PKfflPfPj,@function
        .size           _ZN13group_norm_v218gn_bwd_cuda_kernelI6__halfLi320ELi3ELi32ELi10ELi4096ELb0ELb1ELi16ELi320ELi320ELi4ELb1ELi1ELb0ELb0ELNS_15WgradSyncMethodE3ENS_16CompileConditionILi900EEEEEvPT_S6_S6_PKS5_S8_S8_S8_PKfflPfPj,(.L_x_2780 - _ZN13group_norm_v218gn_bwd_cuda_kernelI6__halfLi320ELi3ELi32ELi10ELi4096ELb0ELb1ELi16ELi320ELi320ELi4ELb1ELi1ELb0ELb0ELNS_15WgradSyncMethodE3ENS_16CompileConditionILi900EEEEEvPT_S6_S6_PKS5_S8_S8_S8_PKfflPfPj)
        .other          _ZN13group_norm_v218gn_bwd_cuda_kernelI6__halfLi320ELi3ELi32ELi10ELi4096ELb0ELb1ELi16ELi320ELi320ELi4ELb1ELi1ELb0ELb0ELNS_15WgradSyncMethodE3ENS_16CompileConditionILi900EEEEEvPT_S6_S6_PKS5_S8_S8_S8_PKfflPfPj,@"STO_CUDA_ENTRY STV_DEFAULT"
_ZN13group_norm_v218gn_bwd_cuda_kernelI6__halfLi320ELi3ELi32ELi10ELi4096ELb0ELb1ELi16ELi320ELi320ELi4ELb1ELi1ELb0ELb0ELNS_15WgradSyncMethodE3ENS_16CompileConditionILi900EEEEEvPT_S6_S6_PKS5_S8_S8_S8_PKfflPfPj:
.text._ZN13group_norm_v218gn_bwd_cuda_kernelI6__halfLi320ELi3ELi32ELi10ELi4096ELb0ELb1ELi16ELi320ELi320ELi4ELb1ELi1ELb0ELb0ELNS_15WgradSyncMethodE3ENS_16CompileConditionILi900EEEEEvPT_S6_S6_PKS5_S8_S8_S8_PKfflPfPj:
        /* <DEDUP_REMOVED lines=29> */
.L_x_1378:
[----:B------:R-:W2:Y:S04]  /*01d0*/  LD.E.STRONG.GPU R0, desc[UR12][R2.64] ;  /* 0x0000000c02007980 */ /* 0x000ea8000c10f900 */
[----:B--2---:R-:W-:Y:S01]  /*01e0*/  CCTL.IVALL ;  /* 0x00000000ff00798f */ /* 0x004fe20002000000 */
[----:B------:R-:W-:Y:S05]  /*01f0*/  YIELD ;  /* 0x0000000000007946 */ /* 0x000fea0003800000 */
[----:B-----5:R-:W-:-:S04]  /*0200*/  LOP3.LUT R0, R0, R5, RZ, 0x3c, !PT ;  /* 0x0000000500007212 */ /* 0x020fc800078e3cff */
[----:B------:R-:W-:-:S13]  /*0210*/  ISETP.GT.AND P0, PT, R0, -0x1, PT ;  /* 0xffffffff0000780c */ /* 0x000fda0003f04270 */
[----:B------:R-:W-:Y:S05]  /*0220*/  @P0 BRA `(.L_x_1378) ;  /* 0xfffffffc00e80947 */ /* 0x000fea000383ffff */
.L_x_1377:
[----:B------:R-:W-:Y:S05]  /*0230*/  WARPSYNC.ALL ;  /* 0x0000000000007948 */ /* 0x000fea0003800000 */
[----:B------:R-:W-:Y:S06]  /*0240*/  BAR.SYNC.DEFER_BLOCKING 0x0 ;  /* 0x0000000000007b1d */ /* 0x000fec0000010000 */
[----:B------:R-:W-:Y:S05]  /*0250*/  BRA `(.L_x_1379) ;  /* 0x0000003000807947 */ /* 0x000fea0003800000 */
.L_x_1376:
        /* <DEDUP_REMOVED lines=20> */
[C---:B------:R-:W-:Y:S02]  /*03a0*/  IADD3 R2, R6.reuse, 0x50, RZ ;  /* 0x0000005006027810 */ /* 0x040fe40007ffe0ff */
[----:B------:R-:W-:-:S02]  /*03b0*/  IADD3 R10, R6, 0xa0, RZ ;  /* 0x000000a0060a7810 */ /* 0x000fc40007ffe0ff */
[----:B------:R-:W-:Y:S02]  /*03c0*/  SHF.R.S32.HI R7, RZ, 0x1f, R2 ;  /* 0x0000001fff077819 */ /* 0x000fe40000011402 */
[----:B------:R-:W-:Y:S02]  /*03d0*/  IADD3 R12, R6, 0xf0, RZ ;  /* 0x000000f0060c7810 */ /* 0x000fe40007ffe0ff */
[----:B------:R-:W-:Y:S02]  /*03e0*/  IADD3 R6, R3, 0x2, RZ ;  /* 0x0000000203067810 */ /* 0x000fe40007ffe0ff */
[----:B------:R-:W-:Y:S01]  /*03f0*/  LEA.HI R9, R7, R2, RZ, 0x2 ;  /* 0x0000000207097211 */ /* 0x000fe200078f10ff */
[----:B------:R-:W-:Y:S01]  /*0400*/  IMAD.WIDE.U32 R2, R3, -0x33333333, RZ ;  /* 0xcccccccd03027825 */ /* 0x000fe200078e00ff */
[----:B------:R-:W-:Y:S01]  /*0410*/  SHF.R.S32.HI R11, RZ, 0x1f, R10 ;  /* 0x0000001fff0b7819 */ /* 0x000fe2000001140a */
[----:B0-----:R-:W-:Y:S01]  /*0420*/  ULEA UR6, UR6, UR4, 0x18 ;  /* 0x0000000406067291 */ /* 0x001fe2000f8ec03f */
[----:B------:R-:W-:Y:S01]  /*0430*/  SHF.R.S32.HI R13, RZ, 0x1f, R12 ;  /* 0x0000001fff0d7819 */ /* 0x000fe2000001140c */
[----:B------:R-:W-:Y:S01]  /*0440*/  IMAD.WIDE.U32 R6, R6, -0x33333333, RZ ;  /* 0xcccccccd06067825 */ /* 0x000fe200078e00ff */
[----:B------:R-:W-:Y:S01]  /*0450*/  LEA.HI R11, R11, R10, RZ, 0x2 ;  /* 0x0000000a0b0b7211 */ /* 0x000fe200078f10ff */
[----:B------:R-:W-:Y:S01]  /*0460*/  UMOV UR4, URZ ;  /* 0x0000003f00047c82 */ /* 0x000fe20008000000 */
[----:B------:R-:W-:-:S02]  /*0470*/  SHF.R.U32.HI R10, RZ, 0x3, R3 ;  /* 0x00000003ff0a7819 */ /* 0x000fc40000011603 */
[----:B------:R-:W-:Y:S02]  /*0480*/  SHF.R.U32.HI R2, RZ, 0x3, R7 ;  /* 0x00000003ff027819 */ /* 0x000fe40000011607 */
        /* <DEDUP_REMOVED lines=9> */
[C---:B0-----:R-:W-:Y:S02]  /*0520*/  LOP3.LUT R2, R8.reuse, 0x3, R3, 0x78, !PT ;  /* 0x0000000308027812 */ /* 0x041fe400078e7803 */
[----:B------:R-:W-:-:S03]  /*0530*/  LOP3.LUT R3, R8, 0x3, R9, 0x78, !PT ;  /* 0x0000000308037812 */ /* 0x000fc600078e7809 */
[----:B------:R0:W-:Y:S04]  /*0540*/  STL [R1+0x30], R2 ;  /* 0x0000300201007387 */ /* 0x0001e80000100800 */
[----:B------:R-:W-:Y:S04]  /*0550*/  STL [R1+0x2c], R3 ;  /* 0x00002c0301007387 */ /* 0x000fe80000100800 */
[----:B------:R2:W-:Y:S01]  /*0560*/  STL [R1+0x28], R0 ;  /* 0x0000280001007387 */ /* 0x0005e20000100800 */
[----:B0-----:R-:W-:-:S05]  /*0570*/  LOP3.LUT R2, R8, 0x3, R13, 0x78, !PT ;  /* 0x0000000308027812 */ /* 0x001fca00078e780d */
[----:B------:R0:W-:Y:S01]  /*0580*/  STL [R1+0x24], R2 ;  /* 0x0000240201007387 */ /* 0x0001e20000100800 */
[--C-:B--2---:R-:W-:Y:S02]  /*0590*/  HADD2.F32 R0, -RZ, R4.reuse.H0_H0 ;  /* 0x20000004ff007230 */ /* 0x104fe40000004100 */
[----:B------:R-:W-:Y:S02]  /*05a0*/  HADD2.F32 R3, -RZ, R4.H1_H1 ;  /* 0x30000004ff037230 */ /* 0x000fe40000004100 */
[--C-:B0-----:R-:W-:Y:S02]  /*05b0*/  HADD2.F32 R2, -RZ, R5.reuse.H0_H0 ;  /* 0x20000005ff027230 */ /* 0x101fe40000004100 */
[----:B------:R-:W-:-:S07]  /*05c0*/  HADD2.F32 R4, -RZ, R5.H1_H1 ;  /* 0x30000005ff047230 */ /* 0x000fce0000004100 */
.L_x_1395:
[----:B-1----:R-:W2:Y:S01]  /*05d0*/  LDL R8, [R1+0x1c] ;  /* 0x00001c0001087983 */ /* 0x002ea20000100800 */
[----:B------:R-:W-:Y:S01]  /*05e0*/  HFMA2.MMA R7, -RZ, RZ, 0, 0 ;  /* 0x00000000ff077435 */ /* 0x000fe200000001ff */
[----:B------:R-:W-:Y:S01]  /*05f0*/  USHF.L.U32 UR7, UR16, 0x4, URZ ;  /* 0x0000000410077899 */ /* 0x000fe2000800063f */
[----:B------:R-:W-:Y:S01]  /*0600*/  MOV R5, UR10 ;  /* 0x0000000a00057c02 */ /* 0x000fe20008000f00 */
[----:B------:R-:W3:Y:S01]  /*0610*/  LDL R17, [R1+0x20] ;  /* 0x0000200001117983 */ /* 0x000ee20000100800 */
[----:B------:R-:W-:Y:S02]  /*0620*/  USHF.L.U32 UR9, UR10, 0x5, URZ ;  /* 0x000000050a097899 */ /* 0x000fe4000800063f */
[----:B------:R-:W-:Y:S01]  /*0630*/  ULOP3.LUT UR7, UR7, 0xff0, URZ, 0xc0, !UPT ;  /* 0x00000ff007077892 */ /* 0x000fe2000f8ec03f */
[----:B------:R-:W0:Y:S01]  /*0640*/  S2R R41, SR_TID.X ;  /* 0x0000000000297919 */ /* 0x000e220000002100 */
[----:B------:R-:W-:Y:S01]  /*0650*/  USHF.L.U64.HI UR11, UR10, 0x5, UR5 ;  /* 0x000000050a0b7899 */ /* 0x000fe20008010205 */
[----:B------:R-:W-:Y:S01]  /*0660*/  ULDC.64 UR14, c[0x0][0x248] ;  /* 0x00009200000e7ab9 */ /* 0x000fe20000000a00 */
[----:B------:R-:W-:Y:S01]  /*0670*/  ULDC.64 UR18, c[0x0][0x230] ;  /* 0x00008c0000127ab9 */ /* 0x000fe20000000a00 */
[----:B------:R-:W-:Y:S01]  /*0680*/  ULDC.64 UR20, c[0x0][0x228] ;  /* 0x00008a0000147ab9 */ /* 0x000fe20000000a00 */
[----:B0-----:R-:W-:-:S05]  /*0690*/  IMAD.WIDE.U32 R38, R41, -0x33333333, RZ ;  /* 0xcccccccd29267825 */ /* 0x001fca00078e00ff */
[----:B------:R-:W-:-:S05]  /*06a0*/  SHF.R.U32.HI R38, RZ, 0x6, R39 ;  /* 0x00000006ff267819 */ /* 0x000fca0000011627 */
[----:B------:R-:W-:-:S04]  /*06b0*/  IMAD R39, R38, -0x50, R41 ;  /* 0xffffffb026277824 */ /* 0x000fc800078e0229 */
[----:B------:R-:W-:Y:S01]  /*06c0*/  IMAD.SHL.U32 R6, R39, 0x4, RZ ;  /* 0x0000000427067824 */ /* 0x000fe200078e00ff */
[----:B------:R-:W-:-:S03]  /*06d0*/  IADD3 R9, R38, UR7, RZ ;  /* 0x0000000726097c10 */ /* 0x000fc6000fffe0ff */
[----:B------:R-:W-:Y:S01]  /*06e0*/  IMAD.WIDE.U32 R6, R5, 0x140000, R6 ;  /* 0x0014000005067825 */ /* 0x000fe200078e0006 */
[----:B------:R-:W-:-:S03]  /*06f0*/  UIMAD UR7, UR5, 0x140000, URZ ;  /* 0x00140000050778a4 */ /* 0x000fc6000f8e023f */
[----:B------:R-:W-:-:S05]  /*0700*/  IMAD R9, R9, 0x140, RZ ;  /* 0x0000014009097824 */ /* 0x000fca00078e02ff */
[----:B------:R-:W-:Y:S02]  /*0710*/  IADD3 R11, R9, 0xa00, RZ ;  /* 0x00000a00090b7810 */ /* 0x000fe40007ffe0ff */
[----:B--2---:R-:W-:-:S04]  /*0720*/  IADD3 R5, P0, R8, UR9, RZ ;  /* 0x0000000908057c10 */ /* 0x004fc8000ff1e0ff */
[----:B------:R-:W-:Y:S02]  /*0730*/  IADD3.X R8, RZ, UR11, RZ, P0, !PT ;  /* 0x0000000bff087c10 */ /* 0x000fe400087fe4ff */
[----:B------:R-:W-:-:S04]  /*0740*/  LEA R34, P0, R5, UR14, 0x3 ;  /* 0x0000000e05227c11 */ /* 0x000fc8000f8018ff */
[----:B------:R-:W-:Y:S02]  /*0750*/  LEA.HI.X R35, R5, UR15, R8, 0x3, P0 ;  /* 0x0000000f05237c11 */ /* 0x000fe400080f1c08 */
[----:B------:R-:W-:Y:S01]  /*0760*/  IADD3 R5, R7, UR7, RZ ;  /* 0x0000000707057c10 */ /* 0x000fe2000fffe0ff */
[----:B------:R-:W-:Y:S01]  /*0770*/  ULDC UR7, c[0x0][0x250] ;  /* 0x0000940000077ab9 */ /* 0x000fe20000000800 */
[C---:B------:R-:W-:Y:S02]  /*0780*/  IADD3 R58, P0, R9.reuse, R6, RZ ;  /* 0x00000006093a7210 */ /* 0x040fe40007f1e0ff */
[----:B------:R-:W2:Y:S03]  /*0790*/  LDG.E.64.CONSTANT R34, desc[UR12][R34.64] ;  /* 0x0000000c22227981 */ /* 0x000ea6000c1e9b00 */
[----:B------:R-:W-:Y:S01]  /*07a0*/  IMAD.X R13, RZ, RZ, R5, P0 ;  /* 0x000000ffff0d7224 */ /* 0x000fe200000e0605 */
[----:B------:R-:W-:-:S04]  /*07b0*/  IADD3 R7, R9, 0x500, RZ ;  /* 0x0000050009077810 */ /* 0x000fc80007ffe0ff */
[C---:B------:R-:W-:Y:S02]  /*07c0*/  SHF.L.U64.HI R14, R58.reuse, 0x1, R13 ;  /* 0x000000013a0e7819 */ /* 0x040fe4000001020d */
[----:B------:R-:W-:Y:S02]  /*07d0*/  SHF.L.U32 R58, R58, 0x1, RZ ;  /* 0x000000013a3a7819 */ /* 0x000fe400000006ff */
[-C--:B------:R-:W-:Y:S02]  /*07e0*/  IADD3 R8, P1, R7, R6.reuse, RZ ;  /* 0x0000000607087210 */ /* 0x080fe40007f3e0ff */
[----:B------:R-:W-:Y:S02]  /*07f0*/  IADD3 R12, P0, R58, UR18, RZ ;  /* 0x000000123a0c7c10 */ /* 0x000fe4000ff1e0ff */
[----:B------:R-:W-:Y:S02]  /*0800*/  IADD3 R7, P2, R11, R6, RZ ;  /* 0x000000060b077210 */ /* 0x000fe40007f5e0ff */
[----:B------:R-:W-:-:S02]  /*0810*/  IADD3.X R11, RZ, R5, RZ, P1, !PT ;  /* 0x00000005ff0b7210 */ /* 0x000fc40000ffe4ff */
[----:B------:R-:W-:Y:S02]  /*0820*/  IADD3 R10, P1, R58, UR20, RZ ;  /* 0x000000143a0a7c10 */ /* 0x000fe4000ff3e0ff */
[----:B------:R-:W-:Y:S02]  /*0830*/  IADD3.X R13, R14, UR19, RZ, P0, !PT ;  /* 0x000000130e0d7c10 */ /* 0x000fe400087fe4ff */
[C---:B------:R-:W-:Y:S01]  /*0840*/  SHF.L.U32 R18, R8.reuse, 0x1, RZ ;  /* 0x0000000108127819 */ /* 0x040fe200000006ff */
[----:B------:R0:W-:Y:S01]  /*0850*/  STL [R1], R14 ;  /* 0x0000000e01007387 */ /* 0x0001e20000100800 */
[----:B------:R-:W-:Y:S02]  /*0860*/  SHF.L.U64.HI R16, R8, 0x1, R11 ;  /* 0x0000000108107819 */ /* 0x000fe4000001020b */
[----:B------:R-:W-:Y:S01]  /*0870*/  IADD3.X R11, R14, UR21, RZ, P1, !PT ;  /* 0x000000150e0b7c10 */ /* 0x000fe20008ffe4ff */
[----:B------:R-:W4:Y:S01]  /*0880*/  LDG.E.64.CONSTANT R12, desc[UR12][R12.64] ;  /* 0x0000000c0c0c7981 */ /* 0x000f22000c1e9b00 */
[----:B------:R-:W-:Y:S01]  /*0890*/  IMAD.X R8, RZ, RZ, R5, P2 ;  /* 0x000000ffff087224 */ /* 0x000fe200010e0605 */
[----:B------:R-:W-:-:S03]  /*08a0*/  IADD3 R36, P1, R18, UR20, RZ ;  /* 0x0000001412247c10 */ /* 0x000fc6000ff3e0ff */
[----:B------:R-:W5:Y:S01]  /*08b0*/  LDG.E.64.CONSTANT R10, desc[UR12][R10.64] ;  /* 0x0000000c0a0a7981 */ /* 0x000f62000c1e9b00 */
[----:B0-----:R-:W-:-:S04]  /*08c0*/  IADD3 R14, P0, R18, UR18, RZ ;  /* 0x00000012120e7c10 */ /* 0x001fc8000ff1e0ff */
[C---:B------:R-:W-:Y:S01]  /*08d0*/  IADD3.X R15, R16.reuse, UR19, RZ, P0, !PT ;  /* 0x00000013100f7c10 */ /* 0x040fe200087fe4ff */
[----:B------:R-:W-:Y:S01]  /*08e0*/  STL [R1+0x14], R18 ;  /* 0x0000141201007387 */ /* 0x000fe20000100800 */
[----:B------:R-:W-:Y:S02]  /*08f0*/  IADD3.X R37, R16, UR21, RZ, P1, !PT ;  /* 0x0000001510257c10 */ /* 0x000fe40008ffe4ff */
[C---:B------:R-:W-:Y:S01]  /*0900*/  SHF.L.U64.HI R20, R7.reuse, 0x1, R8 ;  /* 0x0000000107147819 */ /* 0x040fe20000010208 */
[----:B------:R0:W-:Y:S04]  /*0910*/  STL [R1+0x18], R16 ;  /* 0x0000181001007387 */ /* 0x0001e80000100800 */
[----:B------:R-:W5:Y:S04]  /*0920*/  LDG.E.64.CONSTANT R14, desc[UR12][R14.64] ;  /* 0x0000000c0e0e7981 */ /* 0x000f68000c1e9b00 */
[----:B------:R-:W5:Y:S01]  /*0930*/  LDG.E.64.CONSTANT R36, desc[UR12][R36.64] ;  /* 0x0000000c24247981 */ /* 0x000f62000c1e9b00 */
[----:B0-----:R-:W-:-:S02]  /*0940*/  SHF.L.U32 R16, R7, 0x1, RZ ;  /* 0x0000000107107819 */ /* 0x001fc400000006ff */
[----:B---3--:R-:W-:-:S04]  /*0950*/  IADD3 R7, P0, R17, UR9, RZ ;  /* 0x0000000911077c10 */ /* 0x008fc8000ff1e0ff */
[----:B------:R-:W-:Y:S02]  /*0960*/  IADD3.X R8, RZ, UR11, RZ, P0, !PT ;  /* 0x0000000bff087c10 */ /* 0x000fe400087fe4ff */
[C---:B------:R-:W-:Y:S02]  /*0970*/  LEA R18, P0, R7.reuse, UR14, 0x3 ;  /* 0x0000000e07127c11 */ /* 0x040fe4000f8018ff */
[----:B------:R-:W-:Y:S01]  /*0980*/  IADD3 R22, P1, R16, UR18, RZ ;  /* 0x0000001210167c10 */ /* 0x000fe2000ff3e0ff */
[----:B------:R-:W-:Y:S01]  /*0990*/  STL [R1+0x10], R20 ;  /* 0x0000101401007387 */ /* 0x000fe20000100800 */
[----:B------:R-:W-:Y:S01]  /*09a0*/  LEA.HI.X R19, R7, UR15, R8, 0x3, P0 ;  /* 0x0000000f07137c11 */ /* 0x000fe200080f1c08 */
[----:B------:R-:W-:Y:S01]  /*09b0*/  ULDC.64 UR14, c[0x0][0x258] ;  /* 0x00009600000e7ab9 */ /* 0x000fe20000000a00 */
[----:B------:R-:W-:Y:S01]  /*09c0*/  IADD3.X R23, R20, UR19, RZ, P1, !PT ;  /* 0x0000001314177c10 */ /* 0x000fe20008ffe4ff */
[----:B------:R0:W-:Y:S04]  /*09d0*/  STL [R1+0xc], R16 ;  /* 0x00000c1001007387 */ /* 0x0001e80000100800 */
[----:B------:R-:W3:Y:S04]  /*09e0*/  LDG.E.64.CONSTANT R18, desc[UR12][R18.64] ;  /* 0x0000000c12127981 */ /* 0x000ee8000c1e9b00 */
[----:B------:R-:W3:Y:S01]  /*09f0*/  LDG.E.64.CONSTANT R22, desc[UR12][R22.64] ;  /* 0x0000000c16167981 */ /* 0x000ee2000c1e9b00 */
[----:B0-----:R-:W-:-:S04]  /*0a00*/  IADD3 R16, P2, R16, UR20, RZ ;  /* 0x0000001410107c10 */ /* 0x001fc8000ff5e0ff */
[----:B------:R-:W-:-:S06]  /*0a10*/  IADD3.X R17, R20, UR21, RZ, P2, !PT ;  /* 0x0000001514117c10 */ /* 0x000fcc00097fe4ff */
[----:B------:R-:W3:Y:S01]  /*0a20*/  LDG.E.64.CONSTANT R16, desc[UR12][R16.64] ;  /* 0x0000000c10107981 */ /* 0x000ee2000c1e9b00 */
[----:B------:R-:W-:-:S04]  /*0a30*/  IADD3 R9, R9, 0xf00, RZ ;  /* 0x00000f0009097810 */ /* 0x000fc80007ffe0ff */
[----:B------:R-:W-:-:S04]  /*0a40*/  IADD3 R9, P0, R9, R6, RZ ;  /* 0x0000000609097210 */ /* 0x000fc80007f1e0ff */
[----:B------:R-:W-:Y:S02]  /*0a50*/  IADD3.X R6, RZ, R5, RZ, P0, !PT ;  /* 0x00000005ff067210 */ /* 0x000fe400007fe4ff */
[C---:B------:R-:W-:Y:S02]  /*0a60*/  SHF.L.U32 R20, R9.reuse, 0x1, RZ ;  /* 0x0000000109147819 */ /* 0x040fe400000006ff */
[----:B------:R-:W-:Y:S02]  /*0a70*/  SHF.L.U64.HI R8, R9, 0x1, R6 ;  /* 0x0000000109087819 */ /* 0x000fe40000010206 */
[----:B------:R-:W-:Y:S01]  /*0a80*/  IADD3 R32, P0, R20, UR18, RZ ;  /* 0x0000001214207c10 */ /* 0x000fe2000ff1e0ff */
[----:B------:R0:W-:Y:S03]  /*0a90*/  STL [R1+0x4], R20 ;  /* 0x0000041401007387 */ /* 0x0001e60000100800 */
[----:B------:R-:W-:-:S06]  /*0aa0*/  IADD3.X R33, R8, UR19, RZ, P0, !PT ;  /* 0x0000001308217c10 */ /* 0x000fcc00087fe4ff */
[----:B------:R-:W3:Y:S01]  /*0ab0*/  LDG.E.64.CONSTANT R32, desc[UR12][R32.64] ;  /* 0x0000000c20207981 */ /* 0x000ee2000c1e9b00 */
[----:B0-----:R-:W-:-:S04]  /*0ac0*/  IADD3 R20, P0, R20, UR20, RZ ;  /* 0x0000001414147c10 */ /* 0x001fc8000ff1e0ff */
[----:B------:R-:W-:-:S06]  /*0ad0*/  IADD3.X R21, R8, UR21, RZ, P0, !PT ;  /* 0x0000001508157c10 */ /* 0x000fcc00087fe4ff */
[----:B------:R-:W3:Y:S04]  /*0ae0*/  LDG.E.64.CONSTANT R20, desc[UR12][R20.64] ;  /* 0x0000000c14147981 */ /* 0x000ee8000c1e9b00 */
[----:B------:R0:W-:Y:S01]  /*0af0*/  STL [R1+0x8], R8 ;  /* 0x0000080801007387 */ /* 0x0001e20000100800 */
[----:B------:R-:W-:Y:S01]  /*0b00*/  ISETP.GT.U32.AND P1, PT, R41, 0x7f, PT ;  /* 0x0000007f2900780c */ /* 0x000fe20003f24070 */
[----:B--2---:R-:W-:-:S06]  /*0b10*/  FADD.FTZ R5, R35, UR7 ;  /* 0x0000000723057e21 */ /* 0x004fcc0008010000 */
[----:B------:R-:W1:Y:S01]  /*0b20*/  MUFU.RSQ R5, R5 ;  /* 0x0000000500057308 */ /* 0x000e620000001400 */
[--C-:B----4-:R-:W-:Y:S02]  /*0b30*/  HADD2.F32 R7, -RZ, R12.reuse.H0_H0 ;  /* 0x2000000cff077230 */ /* 0x110fe40000004100 */
[----:B------:R-:W-:Y:S02]  /*0b40*/  HADD2.F32 R9, -RZ, R12.H1_H1 ;  /* 0x3000000cff097230 */ /* 0x000fe40000004100 */
[--C-:B-----5:R-:W-:Y:S02]  /*0b50*/  HADD2.F32 R6, -RZ, R10.reuse.H0_H0 ;  /* 0x2000000aff067230 */ /* 0x120fe40000004100 */
[C---:B0-----:R-:W-:Y:S01]  /*0b60*/  FADD.FTZ R8, -R34.reuse, R7 ;  /* 0x0000000722087221 */ /* 0x041fe20000010100 */
[----:B------:R-:W-:Y:S02]  /*0b70*/  HADD2.F32 R43, -RZ, R10.H1_H1 ;  /* 0x3000000aff2b7230 */ /* 0x000fe40000004100 */
[----:B------:R-:W-:Y:S01]  /*0b80*/  FADD.FTZ R56, -R34, R9 ;  /* 0x0000000922387221 */ /* 0x000fe20000010100 */
[----:B------:R-:W-:Y:S01]  /*0b90*/  FMUL.FTZ R10, R0, R6 ;  /* 0x00000006000a7220 */ /* 0x000fe20000410000 */
[----:B-1----:R-:W-:Y:S01]  /*0ba0*/  FMUL.FTZ R57, R5, R8 ;  /* 0x0000000805397220 */ /* 0x002fe20000410000 */
[----:B------:R-:W-:Y:S01]  /*0bb0*/  FMUL.FTZ R8, R3, R43 ;  /* 0x0000002b03087220 */ /* 0x000fe20000410000 */
[----:B------:R-:W-:-:S02]  /*0bc0*/  FMUL.FTZ R56, R5, R56 ;  /* 0x0000003805387220 */ /* 0x000fc40000410000 */
[----:B------:R-:W-:Y:S01]  /*0bd0*/  FFMA.FTZ R7, R57, R10, RZ ;  /* 0x0000000a39077223 */ /* 0x000fe200000100ff */
[--C-:B------:R-:W-:Y:S02]  /*0be0*/  HADD2.F32 R9, -RZ, R14.reuse.H0_H0 ;  /* 0x2000000eff097230 */ /* 0x100fe40000004100 */
[----:B------:R-:W-:Y:S02]  /*0bf0*/  HADD2.F32 R35, -RZ, R14.H1_H1 ;  /* 0x3000000eff237230 */ /* 0x000fe40000004100 */
[--C-:B------:R-:W-:Y:S02]  /*0c00*/  HADD2.F32 R42, -RZ, R36.reuse.H0_H0 ;  /* 0x20000024ff2a7230 */ /* 0x100fe40000004100 */
[----:B------:R-:W-:Y:S01]  /*0c10*/  FADD.FTZ R10, -R34, R9 ;  /* 0x00000009220a7221 */ /* 0x000fe20000010100 */
[----:B------:R-:W-:Y:S01]  /*0c20*/  FFMA.FTZ R8, R56, R8, R7 ;  /* 0x0000000838087223 */ /* 0x000fe20000010007 */
[----:B------:R-:W-:Y:S02]  /*0c30*/  HADD2.F32 R7, -RZ, R36.H1_H1 ;  /* 0x30000024ff077230 */ /* 0x000fe40000004100 */
[----:B------:R-:W-:Y:S01]  /*0c40*/  FADD.FTZ R60, -R34, R35 ;  /* 0x00000023223c7221 */ /* 0x000fe20000010100 */
[----:B------:R-:W-:Y:S01]  /*0c50*/  FMUL.FTZ R9, R0, R42 ;  /* 0x0000002a00097220 */ /* 0x000fe20000410000 */
[----:B------:R-:W-:Y:S01]  /*0c60*/  FMUL.FTZ R61, R5, R10 ;  /* 0x0000000a053d7220 */ /* 0x000fe20000410000 */
[----:B------:R-:W-:Y:S01]  /*0c70*/  FMUL.FTZ R10, R3, R7 ;  /* 0x00000007030a7220 */ /* 0x000fe20000410000 */
[----:B------:R-:W-:-:S02]  /*0c80*/  FMUL.FTZ R60, R5, R60 ;  /* 0x0000003c053c7220 */ /* 0x000fc40000410000 */
[----:B------:R-:W-:-:S04]  /*0c90*/  FFMA.FTZ R9, R61, R9, R8 ;  /* 0x000000093d097223 */ /* 0x000fc80000010008 */
[----:B------:R-:W-:Y:S01]  /*0ca0*/  FFMA.FTZ R10, R60, R10, R9 ;  /* 0x0000000a3c0a7223 */ /* 0x000fe20000010009 */
[----:B---3--:R-:W-:Y:S01]  /*0cb0*/  FADD.FTZ R40, R19, UR7 ;  /* 0x0000000713287e21 */ /* 0x008fe20008010000 */
[----:B------:R-:W-:-:S03]  /*0cc0*/  HADD2.F32 R35, -RZ, R22.H0_H0 ;  /* 0x20000016ff237230 */ /* 0x000fc60000004100 */
[----:B------:R-:W0:Y:S01]  /*0cd0*/  MUFU.RSQ R9, R40 ;  /* 0x0000002800097308 */ /* 0x000e220000001400 */
[----:B------:R-:W-:Y:S02]  /*0ce0*/  HADD2.F32 R55, -RZ, R22.H1_H1 ;  /* 0x30000016ff377230 */ /* 0x000fe40000004100 */
[----:B------:R-:W-:Y:S01]  /*0cf0*/  FADD.FTZ R12, -R34, R35 ;  /* 0x00000023220c7221 */ /* 0x000fe20000010100 */
[--C-:B------:R-:W-:Y:S02]  /*0d00*/  HADD2.F32 R36, -RZ, R13.reuse.H0_H0 ;  /* 0x2000000dff247230 */ /* 0x100fe40000004100 */
[--C-:B------:R-:W-:Y:S02]  /*0d10*/  HADD2.F32 R8, -RZ, R16.reuse.H0_H0 ;  /* 0x20000010ff087230 */ /* 0x100fe40000004100 */
[----:B------:R-:W-:Y:S01]  /*0d20*/  FMUL.FTZ R59, R5, R12 ;  /* 0x0000000c053b7220 */ /* 0x000fe20000410000 */
[----:B------:R-:W-:Y:S02]  /*0d30*/  HADD2.F32 R13, -RZ, R13.H1_H1 ;  /* 0x3000000dff0d7230 */ /* 0x000fe40000004100 */
[----:B------:R-:W-:Y:S01]  /*0d40*/  FMUL.FTZ R19, R0, R8 ;  /* 0x0000000800137220 */ /* 0x000fe20000410000 */
[----:B------:R-:W-:-:S02]  /*0d50*/  HADD2.F32 R12, -RZ, R16.H1_H1 ;  /* 0x30000010ff0c7230 */ /* 0x000fc40000004100 */
[----:B------:R-:W-:Y:S01]  /*0d60*/  FADD.FTZ R55, -R34, R55 ;  /* 0x0000003722377221 */ /* 0x000fe20000010100 */
[----:B------:R-:W-:Y:S02]  /*0d70*/  IMAD.MOV.U32 R14, RZ, RZ, 0x28 ;  /* 0x00000028ff0e7424 */ /* 0x000fe400078e00ff */
[----:B------:R-:W-:Y:S01]  /*0d80*/  FFMA.FTZ R19, R59, R19, R10 ;  /* 0x000000133b137223 */ /* 0x000fe2000001000a */
[--C-:B------:R-:W-:Y:S02]  /*0d90*/  HADD2.F32 R10, -RZ, R11.reuse.H0_H0 ;  /* 0x2000000bff0a7230 */ /* 0x100fe40000004100 */
[C---:B------:R-:W-:Y:S01]  /*0da0*/  FADD.FTZ R36, -R18.reuse, R36 ;  /* 0x0000002412247221 */ /* 0x040fe20000010100 */
[----:B------:R-:W-:Y:S01]  /*0db0*/  FADD.FTZ R52, -R18, R13 ;  /* 0x0000000d12347221 */ /* 0x000fe20000010100 */
[----:B------:R-:W-:Y:S02]  /*0dc0*/  IMAD R35, R39, R14, UR6 ;  /* 0x0000000627237e24 */ /* 0x000fe4000f8e020e */
[----:B------:R-:W-:Y:S01]  /*0dd0*/  FMUL.FTZ R13, R3, R12 ;  /* 0x0000000c030d7220 */ /* 0x000fe20000410000 */
[----:B------:R-:W-:Y:S01]  /*0de0*/  FMUL.FTZ R55, R5, R55 ;  /* 0x0000003705377220 */ /* 0x000fe20000410000 */
[----:B------:R-:W-:-:S02]  /*0df0*/  HADD2.F32 R11, -RZ, R11.H1_H1 ;  /* 0x3000000bff0b7230 */ /* 0x000fc40000004100 */
[----:B------:R-:W-:Y:S01]  /*0e00*/  FMUL.FTZ R16, R2, R10 ;  /* 0x0000000a02107220 */ /* 0x000fe20000410000 */
[----:B------:R-:W-:Y:S02]  /*0e10*/  HADD2.F32 R14, -RZ, R15.H0_H0 ;  /* 0x2000000fff0e7230 */ /* 0x000fe40000004100 */
[----:B0-----:R-:W-:Y:S01]  /*0e20*/  FMUL.FTZ R53, R9, R36 ;  /* 0x0000002409357220 */ /* 0x001fe20000410000 */
[----:B------:R-:W-:Y:S01]  /*0e30*/  FFMA.FTZ R19, R55, R13, R19 ;  /* 0x0000000d37137223 */ /* 0x000fe20000010013 */
[----:B------:R-:W-:Y:S02]  /*0e40*/  HADD2.F32 R13, -RZ, R37.H0_H0 ;  /* 0x20000025ff0d7230 */ /* 0x000fe40000004100 */
[----:B------:R-:W-:Y:S01]  /*0e50*/  FMUL.FTZ R22, R4, R11 ;  /* 0x0000000b04167220 */ /* 0x000fe20000410000 */
[----:B------:R-:W-:Y:S01]  /*0e60*/  FMUL.FTZ R52, R9, R52 ;  /* 0x0000003409347220 */ /* 0x000fe20000410000 */
[----:B------:R-:W-:Y:S01]  /*0e70*/  FFMA.FTZ R16, R53, R16, RZ ;  /* 0x0000001035107223 */ /* 0x000fe200000100ff */
[----:B------:R-:W-:Y:S01]  /*0e80*/  FADD.FTZ R50, -R18, R14 ;  /* 0x0000000e12327221 */ /* 0x000fe20000010100 */
[----:B------:R-:W-:-:S02]  /*0e90*/  HADD2.F32 R48, -RZ, R15.H1_H1 ;  /* 0x3000000fff307230 */ /* 0x000fc40000004100 */
[----:B------:R-:W-:Y:S01]  /*0ea0*/  FMUL.FTZ R15, R2, R13 ;  /* 0x0000000d020f7220 */ /* 0x000fe20000410000 */
[----:B------:R-:W-:Y:S01]  /*0eb0*/  FFMA.FTZ R22, R52, R22, R16 ;  /* 0x0000001634167223 */ /* 0x000fe20000010010 */
[----:B------:R-:W-:Y:S02]  /*0ec0*/  HADD2.F32 R14, -RZ, R37.H1_H1 ;  /* 0x30000025ff0e7230 */ /* 0x000fe40000004100 */
[C---:B------:R-:W-:Y:S01]  /*0ed0*/  FMUL.FTZ R50, R9.reuse, R50 ;  /* 0x0000003209327220 */ /* 0x040fe20000410000 */
[----:B------:R-:W-:Y:S01]  /*0ee0*/  FADD.FTZ R48, -R18, R48 ;  /* 0x0000003012307221 */ /* 0x000fe20000010100 */
[----:B------:R-:W-:Y:S02]  /*0ef0*/  HADD2.F32 R47, -RZ, R23.H0_H0 ;  /* 0x20000017ff2f7230 */ /* 0x000fe40000004100 */
[----:B------:R-:W-:Y:S01]  /*0f00*/  FFMA.FTZ R22, R50, R15, R22 ;  /* 0x0000000f32167223 */ /* 0x000fe20000010016 */
[----:B------:R-:W-:Y:S01]  /*0f10*/  FMUL.FTZ R15, R4, R14 ;  /* 0x0000000e040f7220 */ /* 0x000fe20000410000 */
[----:B------:R-:W-:Y:S01]  /*0f20*/  FMUL.FTZ R48, R9, R48 ;  /* 0x0000003009307220 */ /* 0x000fe20000410000 */
[----:B------:R-:W-:-:S02]  /*0f30*/  HADD2.F32 R54, -RZ, R32.H0_H0 ;  /* 0x20000020ff367230 */ /* 0x000fc40000004100 */
[----:B------:R-:W-:Y:S01]  /*0f40*/  FADD.FTZ R47, -R18, R47 ;  /* 0x0000002f122f7221 */ /* 0x000fe20000010100 */
[----:B------:R-:W-:Y:S01]  /*0f50*/  FFMA.FTZ R22, R48, R15, R22 ;  /* 0x0000000f30167223 */ /* 0x000fe20000010016 */
[----:B------:R-:W-:Y:S02]  /*0f60*/  HADD2.F32 R15, -RZ, R17.H0_H0 ;  /* 0x20000011ff0f7230 */ /* 0x000fe40000004100 */
[----:B------:R-:W-:Y:S01]  /*0f70*/  FMUL.FTZ R47, R9, R47 ;  /* 0x0000002f092f7220 */ /* 0x000fe20000410000 */
[----:B------:R-:W-:Y:S02]  /*0f80*/  HADD2.F32 R46, -RZ, R23.H1_H1 ;  /* 0x30000017ff2e7230 */ /* 0x000fe40000004100 */
[----:B------:R-:W-:Y:S01]  /*0f90*/  FADD.FTZ R54, -R34, R54 ;  /* 0x0000003622367221 */ /* 0x000fe20000010100 */
[----:B------:R-:W-:Y:S02]  /*0fa0*/  HADD2.F32 R49, -RZ, R32.H1_H1 ;  /* 0x30000020ff317230 */ /* 0x000fe40000004100 */
[----:B------:R-:W-:Y:S01]  /*0fb0*/  FMUL.FTZ R23, R2, R15 ;  /* 0x0000000f02177220 */ /* 0x000fe20000410000 */
[----:B------:R-:W-:-:S02]  /*0fc0*/  HADD2.F32 R16, -RZ, R20.H0_H0 ;  /* 0x20000014ff107230 */ /* 0x000fc40000004100 */
[----:B------:R-:W-:Y:S01]  /*0fd0*/  FFMA.FTZ R32, R0, R6, RZ ;  /* 0x0000000600207223 */ /* 0x000fe200000100ff */
[----:B------:R-:W-:Y:S01]  /*0fe0*/  FMUL.FTZ R54, R5, R54 ;  /* 0x0000003605367220 */ /* 0x000fe20000410000 */
[----:B------:R-:W-:Y:S01]  /*0ff0*/  FFMA.FTZ R22, R47, R23, R22 ;  /* 0x000000172f167223 */ /* 0x000fe20000010016 */
[----:B------:R-:W-:Y:S01]  /*1000*/  FADD.FTZ R49, -R34, R49 ;  /* 0x0000003122317221 */ /* 0x000fe20000010100 */
[----:B------:R-:W-:Y:S01]  /*1010*/  FMUL.FTZ R23, R0, R16 ;  /* 0x0000001000177220 */ /* 0x000fe20000410000 */
[--C-:B------:R-:W-:Y:S02]  /*1020*/  HADD2.F32 R45, -RZ, R33.reuse.H0_H0 ;  /* 0x20000021ff2d7230 */ /* 0x100fe40000004100 */
[----:B------:R-:W-:Y:S01]  /*1030*/  FFMA.FTZ R34, R2, R10, RZ ;  /* 0x0000000a02227223 */ /* 0x000fe200000100ff */
[----:B------:R-:W-:Y:S02]  /*1040*/  HADD2.F32 R44, -RZ, R33.H1_H1 ;  /* 0x30000021ff2c7230 */ /* 0x000fe40000004100 */
[----:B------:R-:W-:Y:S01]  /*1050*/  FADD.FTZ R46, -R18, R46 ;  /* 0x0000002e122e7221 */ /* 0x000fe20000010100 */
[----:B------:R-:W-:-:S02]  /*1060*/  HADD2.F32 R17, -RZ, R17.H1_H1 ;  /* 0x30000011ff117230 */ /* 0x000fc40000004100 */
[----:B------:R-:W-:Y:S01]  /*1070*/  FFMA.FTZ R23, R54, R23, R19 ;  /* 0x0000001736177223 */ /* 0x000fe20000010013 */
[----:B------:R-:W-:Y:S01]  /*1080*/  FFMA.FTZ R32, R3, R43, R32 ;  /* 0x0000002b03207223 */ /* 0x000fe20000010020 */
[----:B------:R-:W-:Y:S01]  /*1090*/  FFMA.FTZ R19, R4, R11, R34 ;  /* 0x0000000b04137223 */ /* 0x000fe20000010022 */
[C---:B------:R-:W-:Y:S01]  /*10a0*/  FADD.FTZ R45, -R18.reuse, R45 ;  /* 0x0000002d122d7221 */ /* 0x040fe20000010100 */
[----:B------:R-:W-:Y:S01]  /*10b0*/  FADD.FTZ R44, -R18, R44 ;  /* 0x0000002c122c7221 */ /* 0x000fe20000010100 */
[----:B------:R-:W-:Y:S02]  /*10c0*/  HADD2.F32 R18, -RZ, R21.H0_H0 ;  /* 0x20000015ff127230 */ /* 0x000fe40000004100 */
[----:B------:R-:W-:Y:S01]  /*10d0*/  FMUL.FTZ R33, R4, R17 ;  /* 0x0000001104217220 */ /* 0x000fe20000410000 */
[C---:B------:R-:W-:Y:S01]  /*10e0*/  FMUL.FTZ R46, R9.reuse, R46 ;  /* 0x0000002e092e7220 */ /* 0x040fe20000410000 */
[----:B------:R-:W-:Y:S01]  /*10f0*/  FFMA.FTZ R34, R0, R42, R32 ;  /* 0x0000002a00227223 */ /* 0x000fe20000010020 */
[----:B------:R-:W-:Y:S01]  /*1100*/  UIADD3 UR7, UP0, UR10, 0x1, URZ ;  /* 0x000000010a077890 */ /* 0x000fe2000ff1e03f */
[----:B------:R-:W-:Y:S01]  /*1110*/  FFMA.FTZ R32, R2, R13, R19 ;  /* 0x0000000d02207223 */ /* 0x000fe20000010013 */
[----:B------:R-:W-:Y:S01]  /*1120*/  FFMA.FTZ R33, R46, R33, R22 ;  /* 0x000000212e217223 */ /* 0x000fe20000010016 */
[----:B------:R-:W-:Y:S01]  /*1130*/  FMUL.FTZ R22, R2, R18 ;  /* 0x0000001202167220 */ /* 0x000fe20000410000 */
[----:B------:R-:W-:Y:S01]  /*1140*/  FMUL.FTZ R45, R9, R45 ;  /* 0x0000002d092d7220 */ /* 0x000fe20000410000 */
[----:B------:R-:W-:Y:S01]  /*1150*/  UIADD3.X UR9, URZ, UR5, URZ, UP0, !UPT ;  /* 0x000000053f097290 */ /* 0x000fe200087fe43f */
[----:B------:R-:W-:Y:S01]  /*1160*/  FFMA.FTZ R34, R3, R7, R34 ;  /* 0x0000000703227223 */ /* 0x000fe20000010022 */
[----:B------:R-:W-:Y:S01]  /*1170*/  FFMA.FTZ R32, R4, R14, R32 ;  /* 0x0000000e04207223 */ /* 0x000fe20000010020 */
[----:B------:R-:W-:Y:S01]  /*1180*/  UISETP.GE.U32.AND UP0, UPT, UR7, UR14, UPT ;  /* 0x0000000e0700728c */ /* 0x000fe2000bf06070 */
[----:B------:R-:W-:Y:S01]  /*1190*/  FFMA.FTZ R33, R45, R22, R33 ;  /* 0x000000162d217223 */ /* 0x000fe20000010021 */
[----:B------:R-:W-:Y:S01]  /*11a0*/  FFMA.FTZ R22, R0, R8, R34 ;  /* 0x0000000800167223 */ /* 0x000fe20000010022 */
[----:B------:R-:W-:Y:S01]  /*11b0*/  FFMA.FTZ R32, R2, R15, R32 ;  /* 0x0000000f02207223 */ /* 0x000fe20000010020 */
[----:B------:R-:W-:Y:S01]  /*11c0*/  UISETP.GE.AND.EX UP0, UPT, UR9, UR15, UPT, UP0 ;  /* 0x0000000f0900728c */ /* 0x000fe2000bf06300 */
[----:B------:R-:W-:-:S02]  /*11d0*/  HADD2.F32 R19, -RZ, R20.H1_H1 ;  /* 0x30000014ff137230 */ /* 0x000fc40000004100 */
[C---:B------:R-:W-:Y:S01]  /*11e0*/  FFMA.FTZ R22, R3.reuse, R12, R22 ;  /* 0x0000000c03167223 */ /* 0x040fe20000010016 */
[----:B------:R-:W-:Y:S02]  /*11f0*/  HADD2.F32 R20, -RZ, R21.H1_H1 ;  /* 0x30000015ff147230 */ /* 0x000fe40000004100 */
[C---:B------:R-:W-:Y:S01]  /*1200*/  FFMA.FTZ R32, R4.reuse, R17, R32 ;  /* 0x0000001104207223 */ /* 0x040fe20000010020 */
[----:B------:R-:W-:Y:S01]  /*1210*/  PLOP3.LUT P0, PT, PT, PT, UP0, 0x80, 0x0 ;  /* 0x000000000000781c */ /* 0x000fe20003f0f008 */
[----:B------:R-:W-:Y:S01]  /*1220*/  FMUL.FTZ R21, R3, R19 ;  /* 0x0000001303157220 */ /* 0x000fe20000410000 */
[----:B------:R-:W-:Y:S01]  /*1230*/  FMUL.FTZ R49, R5, R49 ;  /* 0x0000003105317220 */ /* 0x000fe20000410000 */
[----:B------:R-:W-:Y:S01]  /*1240*/  FMUL.FTZ R44, R9, R44 ;  /* 0x0000002c092c7220 */ /* 0x000fe20000410000 */
[----:B------:R-:W-:Y:S01]  /*1250*/  FMUL.FTZ R34, R4, R20 ;  /* 0x0000001404227220 */ /* 0x000fe20000410000 */
        /* <DEDUP_REMOVED lines=10> */
[----:B------:R-:W-:Y:S01]  /*1300*/  LEA R35, R38, R35, 0x3 ;  /* 0x0000002326237211 */ /* 0x000fe200078e18ff */
[----:B------:R-:W-:Y:S01]  /*1310*/  FFMA.FTZ R23, R49, R21, R23 ;  /* 0x0000001531177223 */ /* 0x000fe20000010017 */
[----:B------:R-:W-:Y:S01]  /*1320*/  FFMA.FTZ R33, R44, R34, R33 ;  /* 0x000000222c217223 */ /* 0x000fe20000010021 */
[----:B------:R-:W-:Y:S01]  /*1330*/  FFMA.FTZ R22, R3, R19, R22 ;  /* 0x0000001303167223 */ /* 0x000fe20000010016 */
[----:B------:R-:W-:Y:S01]  /*1340*/  FFMA.FTZ R32, R4, R20, R32 ;  /* 0x0000001404207223 */ /* 0x000fe20000010020 */
[----:B------:R-:W-:Y:S01]  /*1350*/  FADD.FTZ R25, R25, R42 ;  /* 0x0000002a19197221 */ /* 0x000fe20000010000 */
[----:B------:R-:W-:Y:S01]  /*1360*/  FADD.FTZ R27, R27, R7 ;  /* 0x000000071b1b7221 */ /* 0x000fe20000010000 */
[----:B------:R-:W-:Y:S01]  /*1370*/  FADD.FTZ R29, R29, R13 ;  /* 0x0000000d1d1d7221 */ /* 0x000fe20000010000 */
[----:B------:R-:W-:Y:S01]  /*1380*/  FADD.FTZ R31, R31, R14 ;  /* 0x0000000e1f1f7221 */ /* 0x000fe20000010000 */
[----:B------:R-:W-:Y:S01]  /*1390*/  FFMA.FTZ R24, R61, R42, R24 ;  /* 0x0000002a3d187223 */ /* 0x000fe20000010018 */
[----:B------:R-:W-:Y:S01]  /*13a0*/  FFMA.FTZ R26, R60, R7, R26 ;  /* 0x000000073c1a7223 */ /* 0x000fe2000001001a */
[----:B------:R-:W-:Y:S01]  /*13b0*/  FFMA.FTZ R28, R50, R13, R28 ;  /* 0x0000000d321c7223 */ /* 0x000fe2000001001c */
[----:B------:R-:W-:Y:S01]  /*13c0*/  FFMA.FTZ R30, R48, R14, R30 ;  /* 0x0000000e301e7223 */ /* 0x000fe2000001001e */
[----:B------:R0:W-:Y:S01]  /*13d0*/  STS.64 [R35], R22 ;  /* 0x0000001623007388 */ /* 0x0001e20000000a00 */
[----:B------:R-:W-:Y:S01]  /*13e0*/  FADD.FTZ R25, R25, R8 ;  /* 0x0000000819197221 */ /* 0x000fe20000010000 */
[----:B------:R-:W-:Y:S01]  /*13f0*/  FADD.FTZ R27, R27, R12 ;  /* 0x0000000c1b1b7221 */ /* 0x000fe20000010000 */
[----:B------:R-:W-:Y:S01]  /*1400*/  FADD.FTZ R29, R29, R15 ;  /* 0x0000000f1d1d7221 */ /* 0x000fe20000010000 */
[----:B------:R0:W-:Y:S01]  /*1410*/  STS.64 [R35+0xc80], R32 ;  /* 0x000c802023007388 */ /* 0x0001e20000000a00 */
[----:B------:R-:W-:Y:S01]  /*1420*/  FADD.FTZ R31, R31, R17 ;  /* 0x000000111f1f7221 */ /* 0x000fe20000010000 */
        /* <DEDUP_REMOVED lines=12> */
[----:B------:R-:W-:Y:S06]  /*14f0*/  BAR.SYNC.DEFER_BLOCKING 0x0 ;  /* 0x0000000000007b1d */ /* 0x000fec0000010000 */
[----:B0-----:R-:W-:Y:S05]  /*1500*/  @!P0 BRA `(.L_x_1380) ;  /* 0x0000000000cc8947 */ /* 0x001fea0003800000 */
        /* <DEDUP_REMOVED lines=15> */
[----:B------:R-:W-:Y:S02]  /*1600*/  SHF.R.S32.HI R38, RZ, 0x2, R38 ;  /* 0x00000002ff267819 */ /* 0x000fe40000011426 */
[----:B0-----:R-:W-:-:S04]  /*1610*/  LOP3.LUT R23, R22, 0x8, RZ, 0x3c, !PT ;  /* 0x0000000816177812 */ /* 0x001fc800078e3cff */
[----:B------:R-:W-:-:S05]  /*1620*/  IADD3 R23, R21, R23, RZ ;  /* 0x0000001715177210 */ /* 0x000fca0007ffe0ff */
[----:B------:R0:W-:Y:S02]  /*1630*/  STS.64 [R23], R26 ;  /* 0x0000001a17007388 */ /* 0x0001e40000000a00 */
[C---:B0-----:R-:W-:Y:S02]  /*1640*/  LOP3.LUT R23, R22.reuse, 0x10, RZ, 0x3c, !PT ;  /* 0x0000001016177812 */ /* 0x041fe400078e3cff */
[----:B------:R-:W-:Y:S02]  /*1650*/  LOP3.LUT R22, R22, 0x18, RZ, 0x3c, !PT ;  /* 0x0000001816167812 */ /* 0x000fe400078e3cff */
[----:B------:R-:W-:-:S03]  /*1660*/  IADD3 R23, R21, R23, RZ ;  /* 0x0000001715177210 */ /* 0x000fc60007ffe0ff */
[----:B------:R-:W-:Y:S01]  /*1670*/  IMAD.IADD R22, R21, 0x1, R22 ;  /* 0x0000000115167824 */ /* 0x000fe200078e0216 */
[----:B------:R-:W-:Y:S01]  /*1680*/  LEA R21, R38, UR5, 0x5 ;  /* 0x0000000526157c11 */ /* 0x000fe2000f8e28ff */
[----:B------:R-:W-:Y:S01]  /*1690*/  STS.64 [R23], R28 ;  /* 0x0000001c17007388 */ /* 0x000fe20000000a00 */
[----:B------:R-:W-:-:S03]  /*16a0*/  ULOP3.LUT UR5, UR16, 0xff, URZ, 0xc0, !UPT ;  /* 0x000000ff10057892 */ /* 0x000fc6000f8ec03f */
[----:B------:R2:W-:Y:S01]  /*16b0*/  STS.64 [R22], R30 ;  /* 0x0000001e16007388 */ /* 0x0005e20000000a00 */
[----:B------:R-:W-:Y:S01]  /*16c0*/  UPRMT UR5, UR8, 0x2104, UR5 ;  /* 0x0000210408057896 */ /* 0x000fe20008000005 */
        /* <DEDUP_REMOVED lines=14> */
[----:B------:R-:W-:-:S04]  /*17b0*/  MOV R21, UR5 ;  /* 0x0000000500157c02 */ /* 0x000fc80008000f00 */
[----:B------:R-:W0:Y:S01]  /*17c0*/  LDS.64 R22, [R22+0x1e00] ;  /* 0x001e000016167984 */ /* 0x000e220000000a00 */
[----:B------:R-:W-:-:S04]  /*17d0*/  IMAD R21, R21, 0x140, R41 ;  /* 0x0000014015157824 */ /* 0x000fc800078e0229 */
[----:B------:R-:W-:Y:S02]  /*17e0*/  IMAD.SHL.U32 R21, R21, 0x2, RZ ;  /* 0x0000000215157824 */ /* 0x000fe400078e00ff */
[----:B0-----:R-:W-:Y:S01]  /*17f0*/  FADD.FTZ R23, R33, R23 ;  /* 0x0000001721177221 */ /* 0x001fe20000010000 */
[----:B------:R-:W-:Y:S02]  /*1800*/  FADD.FTZ R22, R32, R22 ;  /* 0x0000001620167221 */ /* 0x000fe40000010000 */
[----:B------:R-:W0:Y:S02]  /*1810*/  LDC.64 R32, c[0x0][0x260] ;  /* 0x00009800ff207b82 */ /* 0x000e240000000a00 */
[----:B0-----:R-:W-:-:S05]  /*1820*/  IMAD.WIDE.U32 R32, R21, 0x4, R32 ;  /* 0x0000000415207825 */ /* 0x001fca00078e0020 */
[----:B------:R0:W-:Y:S02]  /*1830*/  STG.E.64 desc[UR12][R32.64+0x20000], R22 ;  /* 0x0200001620007986 */ /* 0x0001e4000c101b0c */
.L_x_1380:
[----:B------:R-:W-:Y:S01]  /*1840*/  BSSY B0, `(.L_x_1381) ;  /* 0x000003d000007945 */ /* 0x000fe20003800000 */
[----:B0-----:R-:W-:-:S03]  /*1850*/  CS2R R22, SRZ ;  /* 0x0000000000167805 */ /* 0x001fc6000001ff00 */
[----:B------:R-:W-:Y:S05]  /*1860*/  @P1 BRA `(.L_x_1382) ;  /* 0x0000000000e81947 */ /* 0x000fea0003800000 */
[----:B------:R-:W-:Y:S02]  /*1870*/  SHF.R.U32.HI R21, RZ, 0x2, R41 ;  /* 0x00000002ff157819 */ /* 0x000fe40000011629 */
[----:B------:R-:W-:-:S03]  /*1880*/  SHF.L.U32 R34, R41, 0x3, RZ ;  /* 0x0000000329227819 */ /* 0x000fc600000006ff */
[----:B------:R-:W-:Y:S01]  /*1890*/  IMAD R21, R21, 0xa, RZ ;  /* 0x0000000a15157824 */ /* 0x000fe200078e02ff */
[----:B------:R-:W-:-:S04]  /*18a0*/  LOP3.LUT R34, R34, 0x18, RZ, 0xc0, !PT ;  /* 0x0000001822227812 */ /* 0x000fc800078ec0ff */
[--C-:B------:R-:W-:Y:S02]  /*18b0*/  SHF.R.U32.HI R22, RZ, 0x1, R21.reuse ;  /* 0x00000001ff167819 */ /* 0x100fe40000011615 */
[----:B------:R-:W-:Y:S02]  /*18c0*/  SHF.R.U32.HI R23, RZ, 0x2, R21 ;  /* 0x00000002ff177819 */ /* 0x000fe40000011615 */
[----:B------:R-:W-:Y:S02]  /*18d0*/  LOP3.LUT R22, R22, 0x1, RZ, 0xc0, !PT ;  /* 0x0000000116167812 */ /* 0x000fe400078ec0ff */
[----:B------:R-:W-:-:S03]  /*18e0*/  IADD3 R32, R21, 0x2, RZ ;  /* 0x0000000215207810 */ /* 0x000fc60007ffe0ff */
[----:B------:R-:W-:Y:S01]  /*18f0*/  IMAD R22, R22, 0x50, R23 ;  /* 0x0000005016167824 */ /* 0x000fe200078e0217 */
[----:B------:R-:W-:-:S05]  /*1900*/  MOV R23, 0x28 ;  /* 0x0000002800177802 */ /* 0x000fca0000000f00 */
[----:B------:R-:W-:Y:S01]  /*1910*/  IMAD R22, R22, R23, UR6 ;  /* 0x0000000616167e24 */ /* 0x000fe2000f8e0217 */
[--C-:B------:R-:W-:Y:S02]  /*1920*/  SHF.R.U32.HI R23, RZ, 0x1, R32.reuse ;  /* 0x00000001ff177819 */ /* 0x100fe40000011620 */
[----:B------:R-:W-:Y:S02]  /*1930*/  SHF.R.U32.HI R32, RZ, 0x2, R32 ;  /* 0x00000002ff207819 */ /* 0x000fe40000011620 */
[----:B------:R-:W-:Y:S02]  /*1940*/  LOP3.LUT R23, R23, 0x1, RZ, 0xc0, !PT ;  /* 0x0000000117177812 */ /* 0x000fe400078ec0ff */
[----:B------:R-:W-:-:S03]  /*1950*/  IADD3 R22, R22, R34, RZ ;  /* 0x0000002216167210 */ /* 0x000fc60007ffe0ff */
[----:B------:R-:W-:Y:S01]  /*1960*/  IMAD R32, R23, 0x50, R32 ;  /* 0x0000005017207824 */ /* 0x000fe200078e0220 */
[----:B------:R-:W-:-:S10]  /*1970*/  HFMA2.MMA R23, -RZ, RZ, 0, 2.384185791015625e-06 ;  /* 0x00000028ff177435 */ /* 0x000fd400000001ff */
        /* <DEDUP_REMOVED lines=37> */
[----:B------:R-:W-:-:S05]  /*1bd0*/  IADD3 R21, R34, R21, RZ ;  /* 0x0000001522157210 */ /* 0x000fca0007ffe0ff */
[----:B------:R-:W0:Y:S02]  /*1be0*/  LDS.64 R22, [R21] ;  /* 0x0000000015167984 */ /* 0x000e240000000a00 */
[----:B0-----:R-:W-:Y:S01]  /*1bf0*/  FADD.FTZ R22, R32, R22 ;  /* 0x0000001620167221 */ /* 0x001fe20000010000 */
[----:B------:R-:W-:-:S07]  /*1c00*/  FADD.FTZ R23, R33, R23 ;  /* 0x0000001721177221 */ /* 0x000fce0000010000 */
.L_x_1382:
[----:B------:R-:W-:Y:S05]  /*1c10*/  BSYNC B0 ;  /* 0x0000000000007941 */ /* 0x000fea0003800000 */
.L_x_1381:
[----:B------:R-:W0:Y:S01]  /*1c20*/  SHFL.BFLY PT, R32, R22, 0x2, 0x1f ;  /* 0x0c401f0016207f89 */ /* 0x000e2200000e0000 */
        /* <DEDUP_REMOVED lines=11> */
[----:B------:R-:W-:Y:S01]  /*1ce0*/  SHF.R.U32.HI R32, RZ, 0x2, R41 ;  /* 0x00000002ff207819 */ /* 0x000fe20000011629 */
[----:B------:R-:W-:Y:S02]  /*1cf0*/  ULDC UR5, c[0x0][0x10] ;  /* 0x0000040000057ab9 */ /* 0x000fe40000000800 */
[----:B------:R-:W-:Y:S02]  /*1d00*/  UIMAD UR5, UR5, UR4, UR8 ;  /* 0x00000004050572a4 */ /* 0x000fe4000f8e0208 */
[----:B------:R-:W-:-:S04]  /*1d10*/  MOV R21, UR10 ;  /* 0x0000000a00157c02 */ /* 0x000fc80008000f00 */
[----:B------:R-:W-:Y:S02]  /*1d20*/  PRMT R21, R32, 0x2104, R21 ;  /* 0x0000210420157816 */ /* 0x000fe40000000015 */
[----:B------:R-:W-:-:S05]  /*1d30*/  MOV R32, UR5 ;  /* 0x0000000500207c02 */ /* 0x000fca0008000f00 */
[----:B------:R-:W-:Y:S02]  /*1d40*/  IMAD R21, R32, 0x2000, R21 ;  /* 0x0000200020157824 */ /* 0x000fe400078e0215 */
[----:B------:R-:W0:Y:S03]  /*1d50*/  LDC.64 R32, c[0x0][0x260] ;  /* 0x00009800ff207b82 */ /* 0x000e260000000a00 */
[----:B------:R-:W-:-:S05]  /*1d60*/  SHF.L.U32 R21, R21, 0x1, RZ ;  /* 0x0000000115157819 */ /* 0x000fca00000006ff */
[----:B0-----:R-:W-:-:S05]  /*1d70*/  IMAD.WIDE.U32 R32, R21, 0x4, R32 ;  /* 0x0000000415207825 */ /* 0x001fca00078e0020 */
[----:B------:R0:W-:Y:S02]  /*1d80*/  STG.E.64 desc[UR12][R32.64], R22 ;  /* 0x0000001620007986 */ /* 0x0001e4000c101b0c */
.L_x_1384:
[----:B------:R-:W-:Y:S05]  /*1d90*/  BSYNC B0 ;  /* 0x0000000000007941 */ /* 0x000fea0003800000 */
.L_x_1383:
[----:B------:R-:W-:-:S04]  /*1da0*/  UISETP.GE.U32.AND UP0, UPT, UR7, UR14, UPT ;  /* 0x0000000e0700728c */ /* 0x000fc8000bf06070 */
[----:B------:R-:W-:-:S06]  /*1db0*/  UISETP.GE.AND.EX UP0, UPT, UR9, UR15, UPT, UP0 ;  /* 0x0000000f0900728c */ /* 0x000fcc000bf06300 */
[----:B------:R-:W-:-:S13]  /*1dc0*/  PLOP3.LUT P1, PT, PT, PT, UP0, 0x80, 0x0 ;  /* 0x000000000000781c */ /* 0x000fda0003f2f008 */
[----:B------:R-:W-:Y:S05]  /*1dd0*/  @P1 BRA `(.L_x_1385) ;  /* 0x0000000000581947 */ /* 0x000fea0003800000 */
[----:B------:R-:W-:Y:S01]  /*1de0*/  BAR.SYNC.DEFER_BLOCKING 0x0 ;  /* 0x0000000000007b1d */ /* 0x000fe20000010000 */
[----:B------:R-:W-:-:S13]  /*1df0*/  ISETP.NE.AND P1, PT, R41, RZ, PT ;  /* 0x000000ff2900720c */ /* 0x000fda0003f25270 */
[----:B------:R-:W-:Y:S05]  /*1e00*/  @P1 BRA `(.L_x_1386) ;  /* 0x0000000000401947 */ /* 0x000fea0003800000 */
[----:B0-----:R-:W0:Y:S01]  /*1e10*/  LDC.64 R32, c[0x0][0x268] ;  /* 0x00009a00ff207b82 */ /* 0x001e220000000a00 */
[----:B------:R-:W-:Y:S02]  /*1e20*/  MOV R22, UR8 ;  /* 0x0000000800167c02 */ /* 0x000fe40008000f00 */
[----:B------:R-:W-:Y:S02]  /*1e30*/  ISETP.NE.AND P1, PT, RZ, UR16, PT ;  /* 0x00000010ff007c0c */ /* 0x000fe4000bf25270 */
[----:B------:R-:W-:-:S04]  /*1e40*/  MOV R21, 0x7fffff01 ;  /* 0x7fffff0100157802 */ /* 0x000fc80000000f00 */
[----:B------:R-:W-:Y:S01]  /*1e50*/  SEL R21, R21, 0x1, !P1 ;  /* 0x0000000115157807 */ /* 0x000fe20004800000 */
[----:B0-----:R-:W-:Y:S01]  /*1e60*/  IMAD.WIDE.U32 R22, R22, 0x4, R32 ;  /* 0x0000000416167825 */ /* 0x001fe200078e0020 */
[----:B------:R-:W-:Y:S06]  /*1e70*/  MEMBAR.ALL.GPU ;  /* 0x0000000000007992 */ /* 0x000fec000000a000 */
[----:B------:R-:W-:-:S00]  /*1e80*/  ERRBAR ;  /* 0x00000000000079ab */ /* 0x000fc00000000000 */
[----:B------:R-:W-:Y:S06]  /*1e90*/  CGAERRBAR ;  /* 0x00000000000075ab */ /* 0x000fec0000000000 */
[----:B------:R0:W5:Y:S02]  /*1ea0*/  ATOM.E.ADD.STRONG.GPU PT, R21, desc[UR12][R22.64], R21 ;  /* 0x000000151615798a */ /* 0x00016400081ee1cc */
.L_x_1387:
[----:B------:R-:W2:Y:S04]  /*1eb0*/  LD.E.STRONG.GPU R32, desc[UR12][R22.64] ;  /* 0x0000000c16207980 */ /* 0x000ea8000c10f900 */
[----:B--2---:R-:W-:Y:S01]  /*1ec0*/  CCTL.IVALL ;  /* 0x00000000ff00798f */ /* 0x004fe20002000000 */
[----:B------:R-:W-:Y:S05]  /*1ed0*/  YIELD ;  /* 0x0000000000007946 */ /* 0x000fea0003800000 */
[----:B-----5:R-:W-:-:S04]  /*1ee0*/  LOP3.LUT R32, R32, R21, RZ, 0x3c, !PT ;  /* 0x0000001520207212 */ /* 0x020fc800078e3cff */
[----:B------:R-:W-:-:S13]  /*1ef0*/  ISETP.GT.AND P1, PT, R32, -0x1, PT ;  /* 0xffffffff2000780c */ /* 0x000fda0003f24270 */
[----:B------:R-:W-:Y:S05]  /*1f00*/  @P1 BRA `(.L_x_1387) ;  /* 0xfffffffc00e81947 */ /* 0x000fea000383ffff */
.L_x_1386:
[----:B------:R-:W-:Y:S05]  /*1f10*/  WARPSYNC.ALL ;  /* 0x0000000000007948 */ /* 0x000fea0003800000 */
[----:B------:R-:W-:Y:S06]  /*1f20*/  BAR.SYNC.DEFER_BLOCKING 0x0 ;  /* 0x0000000000007b1d */ /* 0x000fec0000010000 */
[----:B------:R-:W-:Y:S05]  /*1f30*/  BRA `(.L_x_1388) ;  /* 0x0000000000647947 */ /* 0x000fea0003800000 */
.L_x_1385:
[----:B------:R-:W1:Y:S01]  /*1f40*/  S2R R21, SR_TID.X ;  /* 0x0000000000157919 */ /* 0x000e620000002100 */
[----:B------:R-:W-:Y:S01]  /*1f50*/  BAR.SYNC.DEFER_BLOCKING 0x0 ;  /* 0x0000000000007b1d */ /* 0x000fe20000010000 */
[----:B-1----:R-:W-:-:S13]  /*1f60*/  ISETP.NE.AND P1, PT, R21, RZ, PT ;  /* 0x000000ff1500720c */ /* 0x002fda0003f25270 */
[----:B------:R-:W-:Y:S05]  /*1f70*/  @P1 BRA `(.L_x_1389) ;  /* 0x00000000004c1947 */ /* 0x000fea0003800000 */
[----:B------:R-:W-:Y:S01]  /*1f80*/  ULDC.64 UR10, c[0x0][0x268] ;  /* 0x00009a00000a7ab9 */ /* 0x000fe20000000a00 */
[----:B------:R-:W-:Y:S01]  /*1f90*/  IADD3 R21, RZ, -UR8, RZ ;  /* 0x80000008ff157c10 */ /* 0x000fe2000fffe0ff */
[----:B------:R-:W-:-:S03]  /*1fa0*/  UIADD3 UR10, UP0, UR10, 0x4, URZ ;  /* 0x000000040a0a7890 */ /* 0x000fc6000ff1e03f */
[----:B------:R-:W-:Y:S01]  /*1fb0*/  ISETP.NE.AND P1, PT, R21, UR16, PT ;  /* 0x0000001015007c0c */ /* 0x000fe2000bf25270 */
[----:B------:R-:W-:Y:S01]  /*1fc0*/  UIADD3.X UR11, URZ, UR11, URZ, UP0, !UPT ;  /* 0x0000000b3f0b7290 */ /* 0x000fe200087fe43f */
[----:B------:R-:W-:Y:S01]  /*1fd0*/  MOV R21, 0x7fffff01 ;  /* 0x7fffff0100157802 */ /* 0x000fe20000000f00 */
[----:B0-----:R-:W-:-:S03]  /*1fe0*/  IMAD.U32 R22, RZ, RZ, UR10 ;  /* 0x0000000aff167e24 */ /* 0x001fc6000f8e00ff */
[----:B------:R-:W-:Y:S02]  /*1ff0*/  SEL R21, R21, 0x1, !P1 ;  /* 0x0000000115157807 */ /* 0x000fe40004800000 */
[----:B------:R-:W-:Y:S01]  /*2000*/  MOV R23, UR11 ;  /* 0x0000000b00177c02 */ /* 0x000fe20008000f00 */
[----:B------:R-:W-:Y:S06]  /*2010*/  MEMBAR.ALL.GPU ;  /* 0x0000000000007992 */ /* 0x000fec000000a000 */
[----:B------:R-:W-:-:S00]  /*2020*/  ERRBAR ;  /* 0x00000000000079ab */ /* 0x000fc00000000000 */
[----:B------:R-:W-:Y:S06]  /*2030*/  CGAERRBAR ;  /* 0x00000000000075ab */ /* 0x000fec0000000000 */
[----:B------:R0:W5:Y:S02]  /*2040*/  ATOM.E.ADD.STRONG.GPU PT, R21, desc[UR12][R22.64], R21 ;  /* 0x000000151615798a */ /* 0x00016400081ee1cc */
.L_x_1390:
[----:B------:R-:W2:Y:S04]  /*2050*/  LD.E.STRONG.GPU R32, desc[UR12][R22.64] ;  /* 0x0000000c16207980 */ /* 0x000ea8000c10f900 */
[----:B--2---:R-:W-:Y:S01]  /*2060*/  CCTL.IVALL ;  /* 0x00000000ff00798f */ /* 0x004fe20002000000 */
[----:B------:R-:W-:Y:S05]  /*2070*/  YIELD ;  /* 0x0000000000007946 */ /* 0x000fea0003800000 */
[----:B-----5:R-:W-:-:S04]  /*2080*/  LOP3.LUT R32, R32, R21, RZ, 0x3c, !PT ;  /* 0x0000001520207212 */ /* 0x020fc800078e3cff */
[----:B------:R-:W-:-:S13]  /*2090*/  ISETP.GT.AND P1, PT, R32, -0x1, PT ;  /* 0xffffffff2000780c */ /* 0x000fda0003f24270 */
[----:B------:R-:W-:Y:S05]  /*20a0*/  @P1 BRA `(.L_x_1390) ;  /* 0xfffffffc00e81947 */ /* 0x000fea000383ffff */
.L_x_1389:
[----:B------:R-:W-:Y:S05]  /*20b0*/  WARPSYNC.ALL ;  /* 0x0000000000007948 */ /* 0x000fea0003800000 */
[----:B------:R-:W-:Y:S06]  /*20c0*/  BAR.SYNC.DEFER_BLOCKING 0x0 ;  /* 0x0000000000007b1d */ /* 0x000fec0000010000 */
.L_x_1388:
[----:B0-----:R-:W0:Y:S01]  /*20d0*/  S2R R32, SR_TID.X ;  /* 0x0000000000207919 */ /* 0x001e220000002100 */
[----:B------:R-:W-:Y:S01]  /*20e0*/  BSSY B0, `(.L_x_1391) ;  /* 0x00000af000007945 */ /* 0x000fe20003800000 */
[----:B------:R-:W-:Y:S02]  /*20f0*/  CS2R R22, SRZ ;  /* 0x0000000000167805 */ /* 0x000fe4000001ff00 */
[----:B0-----:R-:W-:-:S13]  /*2100*/  ISETP.GT.U32.AND P1, PT, R32, 0xff, PT ;  /* 0x000000ff2000780c */ /* 0x001fda0003f24070 */
        /* <DEDUP_REMOVED lines=31> */
[C---:B------:R-:W-:Y:S01]  /*2300*/  IADD3 R34, R21.reuse, 0x50, RZ ;  /* 0x0000005015227810 */ /* 0x040fe20007ffe0ff */
[----:B------:R-:W-:-:S04]  /*2310*/  VIADD R22, R21, 0x60 ;  /* 0x0000006015167836 */ /* 0x000fc80000000000 */
        /* <DEDUP_REMOVED lines=27> */
[----:B------:R-:W-:Y:S01]  /*24d0*/  FADD.FTZ R23, R39, R23 ;  /* 0x0000001727177221 */ /* 0x000fe20000010000 */
[----:B------:R-:W-:Y:S01]  /*24e0*/  FADD.FTZ R22, R36, R22 ;  /* 0x0000001624167221 */ /* 0x000fe20000010000 */
[----:B------:R-:W-:-:S02]  /*24f0*/  VIADD R36, R21, 0xc0 ;  /* 0x000000c015247836 */ /* 0x000fc40000000000 */
        /* <DEDUP_REMOVED lines=80> */
[C---:B------:R-:W-:Y:S01]  /*2a00*/  IADD3 R36, R21.reuse, 0x1d0, RZ ;  /* 0x000001d015247810 */ /* 0x040fe20007ffe0ff */
[C---:B------:R-:W-:Y:S01]  /*2a10*/  VIADD R40, R21.reuse, 0x1e0 ;  /* 0x000001e015287836 */ /* 0x040fe20000000000 */
        /* <DEDUP_REMOVED lines=27> */
.L_x_1392:
[----:B------:R-:W-:Y:S05]  /*2bd0*/  BSYNC B0 ;  /* 0x0000000000007941 */ /* 0x000fea0003800000 */
.L_x_1391:
        /* <DEDUP_REMOVED lines=24> */
.L_x_1394:
[----:B------:R-:W-:Y:S05]  /*2d60*/  BSYNC B0 ;  /* 0x0000000000007941 */ /* 0x000fea0003800000 */
.L_x_1393:
[----:B0-----:R-:W2:Y:S01]  /*2d70*/  LDL R22, [R1+0x1c] ;  /* 0x00001c0001167983 */ /* 0x001ea20000100800 */
[----:B------:R-:W0:Y:S01]  /*2d80*/  S2UR UR10, SR_CgaCtaId ;  /* 0x00000000000a79c3 */ /* 0x000e220000008800 */
[----:B------:R-:W-:Y:S02]  /*2d90*/  UMOV UR5, 0x400 ;  /* 0x0000040000057882 */ /* 0x000fe40000000000 */
[----:B------:R-:W-:Y:S01]  /*2da0*/  UIADD3 UR5, UR5, 0x4100, URZ ;  /* 0x0000410005057890 */ /* 0x000fe2000fffe03f */
[----:B------:R-:W3:Y:S04]  /*2db0*/  LDL.LU R35, [R1] ;  /* 0x0000000001237983 */ /* 0x000ee80000300800 */
[----:B------:R-:W4:Y:S01]  /*2dc0*/  LDL R34, [R1+0x20] ;  /* 0x0000200001227983 */ /* 0x000f220000100800 */
[----:B0-----:R-:W-:-:S03]  /*2dd0*/  ULEA UR5, UR10, UR5, 0x18 ;  /* 0x000000050a057291 */ /* 0x001fc6000f8ec03f */
[----:B------:R-:W-:Y:S01]  /*2de0*/  ULDC.64 UR10, c[0x0][0x210] ;  /* 0x00008400000a7ab9 */ /* 0x000fe20000000a00 */
[----:B------:R-:W-:Y:S01]  /*2df0*/  BAR.SYNC.DEFER_BLOCKING 0x0 ;  /* 0x0000000000007b1d */ /* 0x000fe20000010000 */
[----:B------:R-:W-:Y:S02]  /*2e00*/  IADD3 R32, P1, R58, UR10, RZ ;  /* 0x0000000a3a207c10 */ /* 0x000fe4000ff3e0ff */
[----:B--2---:R-:W-:Y:S02]  /*2e10*/  LEA R22, R22, UR5, 0x3 ;  /* 0x0000000516167c11 */ /* 0x004fe4000f8e18ff */
[----:B---3--:R-:W-:-:S04]  /*2e20*/  IADD3.X R33, R35, UR11, RZ, P1, !PT ;  /* 0x0000000b23217c10 */ /* 0x008fc80008ffe4ff */
[----:B------:R-:W0:Y:S01]  /*2e30*/  LDS.64 R22, [R22] ;  /* 0x0000000016167984 */ /* 0x000e220000000a00 */
[----:B----4-:R-:W-:-:S06]  /*2e40*/  LEA R34, R34, UR5, 0x3 ;  /* 0x0000000522227c11 */ /* 0x010fcc000f8e18ff */
[----:B------:R-:W1:Y:S01]  /*2e50*/  LDS.64 R34, [R34] ;  /* 0x0000000022227984 */ /* 0x000e620000000a00 */
[--C-:B0-----:R-:W-:Y:S01]  /*2e60*/  FFMA.FTZ R6, R0, R6, -R22.reuse ;  /* 0x0000000600067223 */ /* 0x101fe20000010816 */
[----:B-----5:R-:W-:-:S03]  /*2e70*/  FFMA.FTZ R43, R3, R43, -R22 ;  /* 0x0000002b032b7223 */ /* 0x020fc60000010816 */
[-C--:B------:R-:W-:Y:S01]  /*2e80*/  FFMA.FTZ R6, -R57, R23.reuse, R6 ;  /* 0x0000001739067223 */ /* 0x080fe20000010106 */
[----:B------:R-:W-:-:S03]  /*2e90*/  FFMA.FTZ R43, -R56, R23, R43 ;  /* 0x00000017382b7223 */ /* 0x000fc6000001012b */
[C---:B------:R-:W-:Y:S01]  /*2ea0*/  FMUL.FTZ R6, R5.reuse, R6 ;  /* 0x0000000605067220 */ /* 0x040fe20000410000 */
[----:B------:R-:W-:-:S05]  /*2eb0*/  FMUL.FTZ R43, R5, R43 ;  /* 0x0000002b052b7220 */ /* 0x000fca0000410000 */
[----:B------:R-:W-:Y:S02]  /*2ec0*/  F2FP.F16.F32.PACK_AB R6, R43, R6 ;  /* 0x000000062b06723e */ /* 0x000fe400000000ff */
[----:B------:R-:W2:Y:S01]  /*2ed0*/  LDL.LU R43, [R1+0x14] ;  /* 0x00001400012b7983 */ /* 0x000ea20000300800 */
[----:B------:R-:W-:Y:S01]  /*2ee0*/  FFMA.FTZ R12, R3, R12, -R22 ;  /* 0x0000000c030c7223 */ /* 0x000fe20000010816 */
[----:B------:R-:W-:Y:S02]  /*2ef0*/  PRMT R21, R6, 0x7632, R21 ;  /* 0x0000763206157816 */ /* 0x000fe40000000015 */
[----:B------:R-:W3:Y:S04]  /*2f00*/  LDL.LU R41, [R1+0x18] ;  /* 0x0000180001297983 */ /* 0x000ee80000300800 */
[----:B------:R-:W4:Y:S04]  /*2f10*/  LDL.LU R40, [R1+0xc] ;  /* 0x00000c0001287983 */ /* 0x000f280000300800 */
[----:B------:R-:W4:Y:S04]  /*2f20*/  LDL.LU R39, [R1+0x10] ;  /* 0x0000100001277983 */ /* 0x000f280000300800 */
[----:B------:R-:W4:Y:S04]  /*2f30*/  LDL.LU R38, [R1+0x4] ;  /* 0x0000040001267983 */ /* 0x000f280000300800 */
[----:B------:R-:W4:Y:S01]  /*2f40*/  LDL.LU R36, [R1+0x8] ;  /* 0x0000080001247983 */ /* 0x000f220000300800 */
[--C-:B-1----:R-:W-:Y:S01]  /*2f50*/  FFMA.FTZ R10, R2, R10, -R34.reuse ;  /* 0x0000000a020a7223 */ /* 0x102fe20000010822 */
[----:B------:R-:W-:-:S02]  /*2f60*/  FFMA.FTZ R11, R4, R11, -R34 ;  /* 0x0000000b040b7223 */ /* 0x000fc40000010822 */
[----:B------:R0:W-:Y:S01]  /*2f70*/  STG.E.U16 desc[UR12][R32.64], R6 ;  /* 0x0000000620007986 */ /* 0x0001e2000c10150c */
[C-C-:B------:R-:W-:Y:S01]  /*2f80*/  FFMA.FTZ R42, R0.reuse, R42, -R22.reuse ;  /* 0x0000002a002a7223 */ /* 0x140fe20000010816 */
[----:B------:R-:W-:Y:S01]  /*2f90*/  FFMA.FTZ R7, R3, R7, -R22 ;  /* 0x0000000703077223 */ /* 0x000fe20000010816 */
[-C--:B------:R-:W-:Y:S01]  /*2fa0*/  FFMA.FTZ R10, -R53, R35.reuse, R10 ;  /* 0x00000023350a7223 */ /* 0x080fe2000001010a */
[C-C-:B------:R-:W-:Y:S01]  /*2fb0*/  FFMA.FTZ R8, R0.reuse, R8, -R22.reuse ;  /* 0x0000000800087223 */ /* 0x140fe20000010816 */
[--C-:B------:R-:W-:Y:S01]  /*2fc0*/  FFMA.FTZ R37, R0, R16, -R22.reuse ;  /* 0x0000001000257223 */ /* 0x100fe20000010816 */
[----:B------:R-:W-:Y:S01]  /*2fd0*/  FFMA.FTZ R52, -R52, R35, R11 ;  /* 0x0000002334347223 */ /* 0x000fe2000001010b */
[----:B------:R1:W-:Y:S01]  /*2fe0*/  STG.E.U16 desc[UR12][R32.64+0x2], R21 ;  /* 0x0000021520007986 */ /* 0x0003e2000c10150c */
[----:B------:R-:W-:Y:S01]  /*2ff0*/  FFMA.FTZ R22, R3, R19, -R22 ;  /* 0x0000001303167223 */ /* 0x000fe20000010816 */
[----:B0-----:R-:W-:Y:S01]  /*3000*/  FFMA.FTZ R6, -R55, R23, R12 ;  /* 0x0000001737067223 */ /* 0x001fe2000001010c */
[----:B------:R-:W-:Y:S01]  /*3010*/  FFMA.FTZ R13, R2, R13, -R34 ;  /* 0x0000000d020d7223 */ /* 0x000fe20000010822 */
[-C--:B------:R-:W-:Y:S01]  /*3020*/  FFMA.FTZ R42, -R61, R23.reuse, R42 ;  /* 0x000000173d2a7223 */ /* 0x080fe2000001012a */
[----:B------:R-:W-:Y:S01]  /*3030*/  FFMA.FTZ R60, -R60, R23, R7 ;  /* 0x000000173c3c7223 */ /* 0x000fe20000010107 */
[----:B------:R-:W-:Y:S01]  /*3040*/  FMUL.FTZ R19, R5, R6 ;  /* 0x0000000605137220 */ /* 0x000fe20000410000 */
[--C-:B------:R-:W-:Y:S01]  /*3050*/  FFMA.FTZ R6, R2, R15, -R34.reuse ;  /* 0x0000000f02067223 */ /* 0x100fe20000010822 */
[C-C-:B-1----:R-:W-:Y:S01]  /*3060*/  FFMA.FTZ R21, R4.reuse, R14, -R34.reuse ;  /* 0x0000000e04157223 */ /* 0x142fe20000010822 */
[C---:B------:R-:W-:Y:S01]  /*3070*/  FMUL.FTZ R10, R9.reuse, R10 ;  /* 0x0000000a090a7220 */ /* 0x040fe20000410000 */
[----:B------:R-:W-:Y:S01]  /*3080*/  FMUL.FTZ R11, R9, R52 ;  /* 0x00000034090b7220 */ /* 0x000fe20000410000 */
[--C-:B------:R-:W-:Y:S01]  /*3090*/  FFMA.FTZ R17, R4, R17, -R34.reuse ;  /* 0x0000001104117223 */ /* 0x100fe20000010822 */
[--C-:B------:R-:W-:Y:S01]  /*30a0*/  FFMA.FTZ R18, R2, R18, -R34.reuse ;  /* 0x0000001202127223 */ /* 0x100fe20000010822 */
[----:B------:R-:W-:Y:S01]  /*30b0*/  FFMA.FTZ R15, R4, R20, -R34 ;  /* 0x00000014040f7223 */ /* 0x000fe20000010822 */
[-C--:B------:R-:W-:Y:S01]  /*30c0*/  FFMA.FTZ R50, -R50, R35.reuse, R13 ;  /* 0x0000002332327223 */ /* 0x080fe2000001010d */
[-C--:B------:R-:W-:Y:S01]  /*30d0*/  FFMA.FTZ R48, -R48, R35.reuse, R21 ;  /* 0x0000002330307223 */ /* 0x080fe20000010115 */
[C---:B------:R-:W-:Y:S01]  /*30e0*/  FMUL.FTZ R7, R5.reuse, R42 ;  /* 0x0000002a05077220 */ /* 0x040fe20000410000 */
[----:B------:R-:W-:Y:S01]  /*30f0*/  FMUL.FTZ R12, R5, R60 ;  /* 0x0000003c050c7220 */ /* 0x000fe20000410000 */
[-C--:B------:R-:W-:Y:S01]  /*3100*/  FFMA.FTZ R6, -R47, R35.reuse, R6 ;  /* 0x000000232f067223 */ /* 0x080fe20000010106 */
[----:B------:R-:W-:Y:S01]  /*3110*/  F2FP.F16.F32.PACK_AB R10, R11, R10 ;  /* 0x0000000a0b0a723e */ /* 0x000fe200000000ff */
[-C--:B------:R-:W-:Y:S01]  /*3120*/  FFMA.FTZ R46, -R46, R35.reuse, R17 ;  /* 0x000000232e2e7223 */ /* 0x080fe20000010111 */
[-C--:B------:R-:W-:Y:S01]  /*3130*/  FFMA.FTZ R18, -R45, R35.reuse, R18 ;  /* 0x000000232d127223 */ /* 0x080fe20000010112 */
[----:B------:R-:W-:Y:S01]  /*3140*/  FFMA.FTZ R14, -R44, R35, R15 ;  /* 0x000000232c0e7223 */ /* 0x000fe2000001010f */
[C---:B------:R-:W-:Y:S01]  /*3150*/  FMUL.FTZ R50, R9.reuse, R50 ;  /* 0x0000003209327220 */ /* 0x040fe20000410000 */
[C---:B------:R-:W-:Y:S01]  /*3160*/  FMUL.FTZ R11, R9.reuse, R48 ;  /* 0x00000030090b7220 */ /* 0x040fe20000410000 */
[----:B------:R-:W-:Y:S01]  /*3170*/  FMUL.FTZ R15, R9, R6 ;  /* 0x00000006090f7220 */ /* 0x000fe20000410000 */
[----:B------:R-:W-:Y:S01]  /*3180*/  FFMA.FTZ R8, -R59, R23, R8 ;  /* 0x000000173b087223 */ /* 0x000fe20000010108 */
[----:B------:R-:W-:Y:S01]  /*3190*/  F2FP.F16.F32.PACK_AB R12, R12, R7 ;  /* 0x000000070c0c723e */ /* 0x000fe200000000ff */
[-C--:B------:R-:W-:Y:S01]  /*31a0*/  FFMA.FTZ R54, -R54, R23.reuse, R37 ;  /* 0x0000001736367223 */ /* 0x080fe20000010125 */
[----:B------:R-:W-:Y:S01]  /*31b0*/  FFMA.FTZ R22, -R49, R23, R22 ;  /* 0x0000001731167223 */ /* 0x000fe20000010116 */
[C---:B------:R-:W-:Y:S01]  /*31c0*/  FMUL.FTZ R46, R9.reuse, R46 ;  /* 0x0000002e092e7220 */ /* 0x040fe20000410000 */
[C---:B------:R-:W-:Y:S01]  /*31d0*/  FMUL.FTZ R13, R9.reuse, R18 ;  /* 0x00000012090d7220 */ /* 0x040fe20000410000 */
[----:B------:R-:W-:Y:S01]  /*31e0*/  FMUL.FTZ R14, R9, R14 ;  /* 0x0000000e090e7220 */ /* 0x000fe20000410000 */
[----:B------:R-:W-:Y:S01]  /*31f0*/  PRMT R9, R10, 0x7632, R9 ;  /* 0x000076320a097816 */ /* 0x000fe20000000009 */
[----:B------:R-:W-:Y:S01]  /*3200*/  FMUL.FTZ R16, R5, R8 ;  /* 0x0000000805107220 */ /* 0x000fe20000410000 */
[----:B------:R-:W-:Y:S01]  /*3210*/  F2FP.F16.F32.PACK_AB R50, R11, R50 ;  /* 0x000000320b32723e */ /* 0x000fe200000000ff */
[C---:B------:R-:W-:Y:S01]  /*3220*/  FMUL.FTZ R8, R5.reuse, R54 ;  /* 0x0000003605087220 */ /* 0x040fe20000410000 */
[----:B------:R-:W-:Y:S01]  /*3230*/  PRMT R11, R12, 0x7632, R11 ;  /* 0x000076320c0b7816 */ /* 0x000fe2000000000b */
[----:B------:R-:W-:Y:S01]  /*3240*/  STG.E.U16 desc[UR12][R32.64+0x4], R10 ;  /* 0x0000040a20007986 */ /* 0x000fe2000c10150c */
[----:B------:R-:W-:Y:S01]  /*3250*/  FMUL.FTZ R5, R5, R22 ;  /* 0x0000001605057220 */ /* 0x000fe20000410000 */
[----:B------:R-:W-:-:S02]  /*3260*/  PRMT R17, R50, 0x7632, R17 ;  /* 0x0000763232117816 */ /* 0x000fc40000000011 */
[----:B------:R0:W-:Y:S01]  /*3270*/  STG.E.U16 desc[UR12][R32.64+0x6], R9 ;  /* 0x0000060920007986 */ /* 0x0001e2000c10150c */
[----:B------:R-:W-:Y:S02]  /*3280*/  F2FP.F16.F32.PACK_AB R16, R19, R16 ;  /* 0x000000101310723e */ /* 0x000fe400000000ff */
[----:B------:R-:W-:Y:S02]  /*3290*/  F2FP.F16.F32.PACK_AB R15, R46, R15 ;  /* 0x0000000f2e0f723e */ /* 0x000fe400000000ff */
[----:B------:R-:W-:Y:S02]  /*32a0*/  F2FP.F16.F32.PACK_AB R5, R5, R8 ;  /* 0x000000080505723e */ /* 0x000fe400000000ff */
[----:B------:R-:W-:-:S04]  /*32b0*/  F2FP.F16.F32.PACK_AB R14, R14, R13 ;  /* 0x0000000d0e0e723e */ /* 0x000fc800000000ff */
[----:B------:R-:W-:Y:S02]  /*32c0*/  PRMT R8, R14, 0x7632, R8 ;  /* 0x000076320e087816 */ /* 0x000fe40000000008 */
[----:B0-----:R-:W-:Y:S01]  /*32d0*/  PRMT R9, R15, 0x7632, R9 ;  /* 0x000076320f097816 */ /* 0x001fe20000000009 */
[----:B------:R-:W-:Y:S01]  /*32e0*/  ULOP3.LUT UR4, UR4, 0x1, URZ, 0x3c, !UPT ;  /* 0x0000000104047892 */ /* 0x000fe2000f8e3c3f */
[----:B------:R-:W-:Y:S01]  /*32f0*/  UMOV UR5, UR9 ;  /* 0x0000000900057c82 */ /* 0x000fe20008000000 */
[----:B--2---:R-:W-:-:S04]  /*3300*/  IADD3 R6, P1, R43, UR10, RZ ;  /* 0x0000000a2b067c10 */ /* 0x004fc8000ff3e0ff */
[----:B---3--:R-:W-:Y:S02]  /*3310*/  IADD3.X R7, R41, UR11, RZ, P1, !PT ;  /* 0x0000000b29077c10 */ /* 0x008fe40008ffe4ff */
[----:B----4-:R-:W-:-:S03]  /*3320*/  IADD3 R10, P1, R40, UR10, RZ ;  /* 0x0000000a280a7c10 */ /* 0x010fc6000ff3e0ff */
[----:B------:R0:W-:Y:S04]  /*3330*/  STG.E.U16 desc[UR12][R6.64+0x2], R11 ;  /* 0x0000020b06007986 */ /* 0x0001e8000c10150c */
[----:B------:R1:W-:Y:S04]  /*3340*/  STG.E.U16 desc[UR12][R6.64], R12 ;  /* 0x0000000c06007986 */ /* 0x0003e8000c10150c */
[----:B------:R-:W-:Y:S01]  /*3350*/  STG.E.U16 desc[UR12][R6.64+0x4], R50 ;  /* 0x0000043206007986 */ /* 0x000fe2000c10150c */
[----:B0-----:R-:W-:-:S03]  /*3360*/  IADD3.X R11, R39, UR11, RZ, P1, !PT ;  /* 0x0000000b270b7c10 */ /* 0x001fc60008ffe4ff */
[----:B------:R0:W-:Y:S01]  /*3370*/  STG.E.U16 desc[UR12][R6.64+0x6], R17 ;  /* 0x0000061106007986 */ /* 0x0001e2000c10150c */
[----:B-1----:R-:W-:-:S04]  /*3380*/  IADD3 R12, P1, R38, UR10, RZ ;  /* 0x0000000a260c7c10 */ /* 0x002fc8000ff3e0ff */
[----:B------:R-:W-:Y:S02]  /*3390*/  IADD3.X R13, R36, UR11, RZ, P1, !PT ;  /* 0x0000000b240d7c10 */ /* 0x000fe40008ffe4ff */
[----:B0-----:R-:W-:Y:S02]  /*33a0*/  PRMT R7, R16, 0x7632, R7 ;  /* 0x0000763210077816 */ /* 0x001fe40000000007 */
[----:B------:R-:W-:Y:S01]  /*33b0*/  PRMT R6, R5, 0x7632, R6 ;  /* 0x0000763205067816 */ /* 0x000fe20000000006 */
        /* <DEDUP_REMOVED lines=10> */
.L_x_1379:
        /* <DEDUP_REMOVED lines=35> */
[----:B------:R-:W-:-:S04]  /*3690*/  IMAD.WIDE.U32 R4, P0, R7, -0x33333334, R2 ;  /* 0xcccccccc07047825 */ /* 0x000fc80007800002 */
[----:B------:R-:W-:Y:S01]  /*36a0*/  IMAD.WIDE.U32 R2, R7, -0x33333333, RZ ;  /* 0xcccccccd07027825 */ /* 0x000fe200078e00ff */
[----:B------:R-:W-:Y:S02]  /*36b0*/  IADD3.X R7, RZ, RZ, RZ, P0, !PT ;  /* 0x000000ffff077210 */ /* 0x000fe400007fe4ff */
[----:B------:R-:W-:Y:S01]  /*36c0*/  MOV R6, R5 ;  /* 0x0000000500067202 */ /* 0x000fe20000000f00 */
[----:B------:R-:W-:Y:S01]  /*36d0*/  IMAD.X R47, RZ, RZ, RZ, P2 ;  /* 0x000000ffff2f7224 */ /* 0x000fe200010e06ff */
[----:B------:R-:W-:Y:S01]  /*36e0*/  IADD3 RZ, P0, R3, R4, RZ ;  /* 0x0000000403ff7210 */ /* 0x000fe20007f1e0ff */
[----:B------:R-:W-:-:S04]  /*36f0*/  IMAD.WIDE.U32 R2, R42, -0x33333333, RZ ;  /* 0xcccccccd2a027825 */ /* 0x000fc800078e00ff */
[----:B------:R-:W-:Y:S01]  /*3700*/  IMAD.WIDE.U32.X R4, R11, -0x33333334, R6, P0 ;  /* 0xcccccccc0b047825 */ /* 0x000fe200000e0406 */
[----:B------:R-:W-:Y:S02]  /*3710*/  LEA.HI R2, R3, 0x1, RZ, 0x1c ;  /* 0x0000000103027811 */ /* 0x000fe400078fe0ff */
[----:B------:R-:W-:Y:S02]  /*3720*/  IADD3 R40, P0, R46, 0xa, RZ ;  /* 0x0000000a2e287810 */ /* 0x000fe40007f1e0ff */
[----:B------:R-:W-:Y:S02]  /*3730*/  SHF.R.U64 R0, R4, 0x3, R5 ;  /* 0x0000000304007819 */ /* 0x000fe40000001205 */
[----:B------:R-:W-:Y:S02]  /*3740*/  IADD3.X R38, RZ, RZ, RZ, P0, !PT ;  /* 0x000000ffff267210 */ /* 0x000fe400007fe4ff */
[----:B------:R-:W-:Y:S02]  /*3750*/  IADD3 R0, R0, 0x1, RZ ;  /* 0x0000000100007810 */ /* 0x000fe40007ffe0ff */
[----:B------:R-:W-:-:S02]  /*3760*/  LOP3.LUT R36, R2, 0x3, RZ, 0xc0, !PT ;  /* 0x0000000302247812 */ /* 0x000fc400078ec0ff */
[----:B------:R-:W-:-:S07]  /*3770*/  LOP3.LUT R0, R0, 0x3, RZ, 0xc0, !PT ;  /* 0x0000000300007812 */ /* 0x000fce00078ec0ff */
.L_x_1412:
        /* <DEDUP_REMOVED lines=48> */
.L_x_1399:
[----:B------:R-:W-:Y:S05]  /*3a80*/  BSYNC B1 ;  /* 0x0000000000017941 */ /* 0x000fea0003800000 */
.L_x_1398:
        /* <DEDUP_REMOVED lines=23> */
.L_x_1402:
        /* <DEDUP_REMOVED lines=55> */
.L_x_1401:
[----:B------:R-:W-:Y:S05]  /*3f70*/  BSYNC B1 ;  /* 0x0000000000017941 */ /* 0x000fea0003800000 */
.L_x_1400:
        /* <DEDUP_REMOVED lines=35> */
.L_x_1404:
[----:B------:R-:W-:Y:S05]  /*41b0*/  BSYNC B1 ;  /* 0x0000000000017941 */ /* 0x000fea0003800000 */
.L_x_1403:
        /* <DEDUP_REMOVED lines=15> */
.L_x_1397:
[----:B------:R-:W-:Y:S05]  /*42b0*/  BSYNC B0 ;  /* 0x0000000000007941 */ /* 0x000fea0003800000 */
.L_x_1396:
[----:B------:R-:W0:Y:S01]  /*42c0*/  S2UR UR7, SR_CgaCtaId ;  /* 0x00000000000779c3 */ /* 0x000e220000008800 */
[----:B------:R-:W-:Y:S01]  /*42d0*/  UMOV UR6, 0x400 ;  /* 0x0000040000067882 */ /* 0x000fe20000000000 */
[----:B------:R-:W-:Y:S02]  /*42e0*/  SHF.L.U32 R3, R46, 0x1, RZ ;  /* 0x000000012e037819 */ /* 0x000fe400000006ff */
[----:B------:R-:W-:Y:S02]  /*42f0*/  ISETP.GT.U32.AND P0, PT, R48, 0x1ff, PT ;  /* 0x000001ff3000780c */ /* 0x000fe40003f04070 */
[----:B------:R-:W-:Y:S01]  /*4300*/  LOP3.LUT R3, R3, 0x1f, R48, 0x78, !PT ;  /* 0x0000001f03037812 */ /* 0x000fe200078e7830 */
[----:B0-----:R-:W-:-:S06]  /*4310*/  ULEA UR6, UR7, UR6, 0x18 ;  /* 0x0000000607067291 */ /* 0x001fcc000f8ec03f */
[----:B------:R-:W-:-:S05]  /*4320*/  LEA R2, R46, UR6, 0x7 ;  /* 0x000000062e027c11 */ /* 0x000fca000f8e38ff */
[----:B------:R-:W-:-:S05]  /*4330*/  IMAD R2, R3, 0x4, R2 ;  /* 0x0000000403027824 */ /* 0x000fca00078e0202 */
        /* <DEDUP_REMOVED lines=42> */
.L_x_1421:
[----:B------:R-:W0:Y:S01]  /*45e0*/  LDC.64 R4, c[0x0][0x218] ;  /* 0x00008600ff047b82 */ /* 0x000e220000000a00 */
[----:B------:R-:W-:Y:S01]  /*45f0*/  ISETP.NE.AND P1, PT, R50, RZ, PT ;  /* 0x000000ff3200720c */ /* 0x000fe20003f25270 */
[----:B--2---:R-:W-:Y:S01]  /*4600*/  FADD.FTZ R18, R2, R18 ;  /* 0x0000001202127221 */ /* 0x004fe20000010000 */
[----:B------:R-:W-:Y:S02]  /*4610*/  LEA.HI R3, R48, R41, RZ, 0x1c ;  /* 0x0000002930037211 */ /* 0x000fe400078fe0ff */
[----:B------:R-:W-:-:S03]  /*4620*/  ISETP.NE.AND P2, PT, R36, 0x1, PT ;  /* 0x000000012400780c */ /* 0x000fc60003f45270 */
[----:B------:R-:W1:Y:S06]  /*4630*/  LDC.64 R6, c[0x0][0x220] ;  /* 0x00008800ff067b82 */ /* 0x000e6c0000000a00 */
[----:B------:R-:W-:Y:S02]  /*4640*/  @!P1 F2FP.F16.F32.PACK_AB R2, RZ, R8 ;  /* 0x00000008ff02923e */ /* 0x000fe400000000ff */
[----:B------:R-:W-:Y:S01]  /*4650*/  @!P1 F2FP.F16.F32.PACK_AB R8, RZ, R18 ;  /* 0x00000012ff08923e */ /* 0x000fe200000000ff */
[----:B0-----:R-:W-:-:S04]  /*4660*/  IMAD.WIDE R4, R3, 0x2, R4 ;  /* 0x0000000203047825 */ /* 0x001fc800078e0204 */
[----:B-1----:R-:W-:Y:S01]  /*4670*/  IMAD.WIDE R6, R3, 0x2, R6 ;  /* 0x0000000203067825 */ /* 0x002fe200078e0206 */
[----:B------:R-:W-:Y:S02]  /*4680*/  PRMT R3, R2, 0x7610, R3 ;  /* 0x0000761002037816 */ /* 0x000fe40000000003 */
[----:B------:R-:W-:-:S03]  /*4690*/  LEA.HI R2, R48, 0x14, RZ, 0x1c ;  /* 0x0000001430027811 */ /* 0x000fc600078fe0ff */
[----:B------:R0:W-:Y:S04]  /*46a0*/  @!P1 STG.E.U16 desc[UR12][R4.64], R3 ;  /* 0x0000000304009986 */ /* 0x0001e8000c10150c */
[----:B------:R0:W-:Y:S01]  /*46b0*/  @!P1 STG.E.U16 desc[UR12][R6.64], R8 ;  /* 0x0000000806009986 */ /* 0x0001e2000c10150c */
[----:B------:R-:W-:Y:S05]  /*46c0*/  @!P2 BRA `(.L_x_1407) ;  /* 0x00000004003ca947 */ /* 0x000fea0003800000 */
[C---:B0-----:R-:W-:Y:S01]  /*46d0*/  @!P0 IMAD.SHL.U32 R3, R50.reuse, 0x2, RZ ;  /* 0x0000000232038824 */ /* 0x041fe200078e00ff */
        /* <DEDUP_REMOVED lines=31> */
.L_x_1431:
[----:B--2---:R-:W-:Y:S01]  /*48d0*/  FADD.FTZ R3, R2, R18 ;  /* 0x0000001202037221 */ /* 0x004fe20000010000 */
[----:B------:R-:W-:Y:S02]  /*48e0*/  @!P1 F2FP.F16.F32.PACK_AB R2, RZ, R12 ;  /* 0x0000000cff02923e */ /* 0x000fe400000000ff */
[----:B------:R-:W-:Y:S02]  /*48f0*/  ISETP.NE.AND P2, PT, R36, 0x2, PT ;  /* 0x000000022400780c */ /* 0x000fe40003f45270 */
[----:B------:R-:W-:Y:S02]  /*4900*/  PRMT R8, R2, 0x7610, R8 ;  /* 0x0000761002087816 */ /* 0x000fe40000000008 */
[----:B------:R-:W-:Y:S02]  /*4910*/  @!P1 F2FP.F16.F32.PACK_AB R3, RZ, R3 ;  /* 0x00000003ff03923e */ /* 0x000fe400000000ff */
        /* <DEDUP_REMOVED lines=36> */
.L_x_1441:
[----:B--2---:R-:W-:Y:S01]  /*4b60*/  FADD.FTZ R3, R2, R18 ;  /* 0x0000001202037221 */ /* 0x004fe20000010000 */
[----:B------:R-:W-:-:S04]  /*4b70*/  @!P1 F2FP.F16.F32.PACK_AB R2, RZ, R12 ;  /* 0x0000000cff02923e */ /* 0x000fc800000000ff */
[----:B------:R-:W-:Y:S01]  /*4b80*/  @!P1 F2FP.F16.F32.PACK_AB R3, RZ, R3 ;  /* 0x00000003ff03923e */ /* 0x000fe200000000ff */
[----:B------:R0:W-:Y:S04]  /*4b90*/  @!P1 STG.E.U16 desc[UR12][R4.64+0x50], R2 ;  /* 0x0000500204009986 */ /* 0x0001e8000c10150c */
[----:B------:R2:W-:Y:S01]  /*4ba0*/  @!P1 STG.E.U16 desc[UR12][R6.64+0x50], R3 ;  /* 0x0000500306009986 */ /* 0x0005e2000c10150c */
[----:B0-----:R-:W-:-:S07]  /*4bb0*/  LEA.HI R2, R48, 0x3c, RZ, 0x1c ;  /* 0x0000003c30027811 */ /* 0x001fce00078fe0ff */
.L_x_1407:
[----:B------:R-:W-:Y:S05]  /*4bc0*/  BSYNC B0 ;  /* 0x0000000000007941 */ /* 0x000fea0003800000 */
.L_x_1406:
        /* <DEDUP_REMOVED lines=13> */
[----:B------:R-:W-:Y:S01]  /*4ca0*/  @!P0 IMAD.SHL.U32 R10, R50, 0x2, RZ ;  /* 0x00000002320a8824 */ /* 0x000fe200078e00ff */
[----:B------:R-:W-:Y:S01]  /*4cb0*/  @!P0 IADD3 R7, R2, 0x14, RZ ;  /* 0x0000001402078810 */ /* 0x000fe20007ffe0ff */
[----:B0-----:R-:W-:Y:S01]  /*4cc0*/  IMAD.MOV.U32 R5, RZ, RZ, 0xffff ;  /* 0x0000ffffff057424 */ /* 0x001fe200078e00ff */
[----:B------:R-:W-:Y:S01]  /*4cd0*/  @!P0 SHF.L.U32 R9, R50, 0x1, RZ ;  /* 0x0000000132098819 */ /* 0x000fe200000006ff */
[----:B------:R-:W-:Y:S01]  /*4ce0*/  IMAD.MOV.U32 R15, RZ, RZ, 0xffff ;  /* 0x0000ffffff0f7424 */ /* 0x000fe200078e00ff */
[----:B------:R-:W-:Y:S02]  /*4cf0*/  @!P0 IADD3 R8, R2, 0x28, RZ ;  /* 0x0000002802088810 */ /* 0x000fe40007ffe0ff */
[----:B------:R-:W-:Y:S01]  /*4d00*/  @!P0 LOP3.LUT R7, R7, R10, RZ, 0x3c, !PT ;  /* 0x0000000a07078212 */ /* 0x000fe200078e3cff */
[----:B-1----:R-:W0:Y:S01]  /*4d10*/  SHFL.BFLY PT, R5, R4, 0x8, 0x101f ;  /* 0x0d101f0004057f89 */ /* 0x002e2200000e0000 */
[----:B------:R-:W-:Y:S02]  /*4d20*/  @!P0 LEA R12, R50, UR6, 0x7 ;  /* 0x00000006320c8c11 */ /* 0x000fe4000f8e38ff */
[----:B------:R-:W-:-:S02]  /*4d30*/  @!P0 LOP3.LUT R9, R8, R9, RZ, 0x3c, !PT ;  /* 0x0000000908098212 */ /* 0x000fc400078e3cff */
[----:B------:R-:W-:Y:S01]  /*4d40*/  @!P0 LEA R8, R7, R12, 0x2 ;  /* 0x0000000c07088211 */ /* 0x000fe200078e10ff */
[----:B------:R-:W-:Y:S01]  /*4d50*/  IMAD.MOV.U32 R12, RZ, RZ, RZ ;  /* 0x000000ffff0c7224 */ /* 0x000fe200078e00ff */
        /* <DEDUP_REMOVED lines=12> */
[----:B------:R-:W-:Y:S01]  /*4e20*/  MOV R21, RZ ;  /* 0x000000ff00157202 */ /* 0x000fe20000000f00 */
[----:B0-----:R-:W-:Y:S01]  /*4e30*/  FADD.FTZ R6, R5, R4 ;  /* 0x0000000405067221 */ /* 0x001fe20000010000 */
[----:B------:R-:W-:Y:S01]  /*4e40*/  MOV R24, RZ ;  /* 0x000000ff00187202 */ /* 0x000fe20000000f00 */
[----:B--2---:R-:W0:Y:S01]  /*4e50*/  SHFL.BFLY PT, R18, R3, 0x8, 0x101f ;  /* 0x0d101f0003127f89 */ /* 0x004e2200000e0000 */
[----:B------:R-:W-:-:S02]  /*4e60*/  MOV R11, RZ ;  /* 0x000000ff000b7202 */ /* 0x000fc40000000f00 */
[----:B------:R-:W-:Y:S01]  /*4e70*/  MOV R17, 0xffff ;  /* 0x0000ffff00117802 */ /* 0x000fe20000000f00 */
[----:B------:R-:W-:Y:S01]  /*4e80*/  @!P0 LDS R7, [R28+0x500] ;  /* 0x000500001c078984 */ /* 0x000fe20000000800 */
[----:B------:R-:W-:Y:S02]  /*4e90*/  MOV R26, 0xffff ;  /* 0x0000ffff001a7802 */ /* 0x000fe40000000f00 */
[----:B------:R-:W-:Y:S01]  /*4ea0*/  MOV R4, 0xffff ;  /* 0x0000ffff00047802 */ /* 0x000fe20000000f00 */
[----:B------:R-:W2:Y:S01]  /*4eb0*/  SHFL.BFLY PT, R9, R6, 0x4, 0x101f ;  /* 0x0c901f0006097f89 */ /* 0x000ea200000e0000 */
[----:B------:R-:W-:Y:S02]  /*4ec0*/  MOV R29, 0xffff ;  /* 0x0000ffff001d7802 */ /* 0x000fe40000000f00 */
[----:B------:R-:W-:Y:S02]  /*4ed0*/  MOV R31, 0xffff ;  /* 0x0000ffff001f7802 */ /* 0x000fe40000000f00 */
[----:B-1----:R-:W-:Y:S01]  /*4ee0*/  @!P0 MOV R21, R10 ;  /* 0x0000000a00158202 */ /* 0x002fe20000000f00 */
[----:B0-----:R-:W-:Y:S01]  /*4ef0*/  FADD.FTZ R5, R18, R3 ;  /* 0x0000000312057221 */ /* 0x001fe20000010000 */
[----:B------:R0:W-:Y:S01]  /*4f00*/  @!P0 LDS R10, [R28] ;  /* 0x000000001c0a8984 */ /* 0x0001e20000000800 */
[----:B------:R-:W-:-:S02]  /*4f10*/  MOV R18, 0xffff ;  /* 0x0000ffff00127802 */ /* 0x000fc40000000f00 */
[----:B------:R-:W-:Y:S01]  /*4f20*/  @!P0 MOV R24, R13 ;  /* 0x0000000d00188202 */ /* 0x000fe20000000f00 */
[----:B------:R-:W1:Y:S01]  /*4f30*/  SHFL.BFLY PT, R20, R21, 0x8, 0x101f ;  /* 0x0d101f0015147f89 */ /* 0x000e6200000e0000 */
[----:B------:R-:W-:Y:S01]  /*4f40*/  @!P0 MOV R11, R25 ;  /* 0x00000019000b8202 */ /* 0x000fe20000000f00 */
[----:B--2---:R-:W-:Y:S01]  /*4f50*/  FADD.FTZ R22, R6, R9 ;  /* 0x0000000906167221 */ /* 0x004fe20000010000 */
[----:B------:R-:W-:Y:S01]  /*4f60*/  MOV R25, 0xffff ;  /* 0x0000ffff00197802 */ /* 0x000fe20000000f00 */
[----:B------:R-:W2:Y:S01]  /*4f70*/  SHFL.BFLY PT, R19, R24, 0x8, 0x101f ;  /* 0x0d101f0018137f89 */ /* 0x000ea200000e0000 */
[----:B------:R-:W-:Y:S02]  /*4f80*/  @!P0 MOV R12, R23 ;  /* 0x00000017000c8202 */ /* 0x000fe40000000f00 */
[----:B------:R-:W-:Y:S02]  /*4f90*/  CS2R R8, SRZ ;  /* 0x0000000000087805 */ /* 0x000fe4000001ff00 */
[----:B------:R-:W-:Y:S01]  /*4fa0*/  MOV R6, 0xffff ;  /* 0x0000ffff00067802 */ /* 0x000fe20000000f00 */
[----:B------:R-:W3:Y:S01]  /*4fb0*/  SHFL.BFLY PT, R26, R11, 0x8, 0x101f ;  /* 0x0d101f000b1a7f89 */ /* 0x000ee200000e0000 */
[----:B0-----:R-:W-:-:S03]  /*4fc0*/  MOV R28, 0xffff ;  /* 0x0000ffff001c7802 */ /* 0x001fc60000000f00 */
[----:B------:R-:W0:Y:S01]  /*4fd0*/  SHFL.BFLY PT, R13, R12, 0x8, 0x101f ;  /* 0x0d101f000c0d7f89 */ /* 0x000e2200000e0000 */
[----:B------:R-:W-:Y:S02]  /*4fe0*/  @!P0 MOV R8, R7 ;  /* 0x0000000700088202 */ /* 0x000fe40000000f00 */
[----:B------:R-:W-:Y:S01]  /*4ff0*/  MOV R7, 0xffff ;  /* 0x0000ffff00077802 */ /* 0x000fe20000000f00 */
[----:B------:R-:W4:Y:S05]  /*5000*/  SHFL.BFLY PT, R18, R5, 0x4, 0x101f ;  /* 0x0c901f0005127f89 */ /* 0x000f2a00000e0000 */
[----:B------:R-:W5:Y:S01]  /*5010*/  SHFL.BFLY PT, R7, R22, 0x2, 0x101f ;  /* 0x0c501f0016077f89 */ /* 0x000f6200000e0000 */
[----:B------:R-:W-:Y:S01]  /*5020*/  IADD3 R25, R2, R41, RZ ;  /* 0x0000002902197210 */ /* 0x000fe20007ffe0ff */
[----:B-1----:R-:W-:Y:S01]  /*5030*/  FADD.FTZ R20, R20, R21 ;  /* 0x0000001514147221 */ /* 0x002fe20000010000 */
[----:B--2---:R-:W-:Y:S01]  /*5040*/  FADD.FTZ R19, R19, R24 ;  /* 0x0000001813137221 */ /* 0x004fe20000010000 */
[----:B------:R-:W-:-:S03]  /*5050*/  IMAD.MOV.U32 R24, RZ, RZ, 0xffff ;  /* 0x0000ffffff187424 */ /* 0x000fc600078e00ff */
[----:B------:R-:W1:Y:S01]  /*5060*/  SHFL.BFLY PT, R21, R20, 0x4, 0x101f ;  /* 0x0c901f0014157f89 */ /* 0x000e6200000e0000 */
[----:B---3--:R-:W-:Y:S01]  /*5070*/  FADD.FTZ R23, R26, R11 ;  /* 0x0000000b1a177221 */ /* 0x008fe20000010000 */
[----:B------:R-:W-:Y:S01]  /*5080*/  MOV R11, 0xffff ;  /* 0x0000ffff000b7802 */ /* 0x000fe20000000f00 */
[----:B------:R-:W-:Y:S02]  /*5090*/  @!P0 IMAD.MOV.U32 R9, RZ, RZ, R10 ;  /* 0x000000ffff098224 */ /* 0x000fe400078e000a */
[----:B0-----:R-:W-:Y:S01]  /*50a0*/  FADD.FTZ R13, R13, R12 ;  /* 0x0000000c0d0d7221 */ /* 0x001fe20000010000 */
[----:B------:R-:W-:Y:S01]  /*50b0*/  MOV R12, 0xffff ;  /* 0x0000ffff000c7802 */ /* 0x000fe20000000f00 */
[----:B------:R-:W0:Y:S01]  /*50c0*/  SHFL.BFLY PT, R24, R23, 0x4, 0x101f ;  /* 0x0c901f0017187f89 */ /* 0x000e2200000e0000 */
[----:B------:R-:W-:Y:S01]  /*50d0*/  MOV R10, 0xffff ;  /* 0x0000ffff000a7802 */ /* 0x000fe20000000f00 */
[----:B----4-:R-:W-:Y:S01]  /*50e0*/  FADD.FTZ R3, R5, R18 ;  /* 0x0000001205037221 */ /* 0x010fe20000010000 */
[----:B------:R-:W-:Y:S01]  /*50f0*/  MOV R18, 0xffff ;  /* 0x0000ffff00127802 */ /* 0x000fe20000000f00 */
[----:B------:R-:W2:Y:S01]  /*5100*/  SHFL.BFLY PT, R11, R8, 0x8, 0x101f ;  /* 0x0d101f00080b7f89 */ /* 0x000ea200000e0000 */
[----:B------:R-:W-:Y:S01]  /*5110*/  MOV R5, 0xffff ;  /* 0x0000ffff00057802 */ /* 0x000fe20000000f00 */
[----:B-----5:R-:W-:-:S02]  /*5120*/  FADD.FTZ R4, R22, R7 ;  /* 0x0000000716047221 */ /* 0x020fc40000010000 */
[----:B------:R-:W3:Y:S01]  /*5130*/  SHFL.BFLY PT, R12, R13, 0x4, 0x101f ;  /* 0x0c901f000d0c7f89 */ /* 0x000ee200000e0000 */
[----:B------:R-:W-:Y:S01]  /*5140*/  IMAD.MOV.U32 R7, RZ, RZ, 0xffff ;  /* 0x0000ffffff077424 */ /* 0x000fe200078e00ff */
[----:B------:R-:W-:Y:S02]  /*5150*/  ISETP.NE.AND P0, PT, R50, RZ, PT ;  /* 0x000000ff3200720c */ /* 0x000fe40003f05270 */
[----:B------:R-:W4:Y:S04]  /*5160*/  SHFL.BFLY PT, R10, R19, 0x4, 0x101f ;  /* 0x0c901f00130a7f89 */ /* 0x000f2800000e0000 */
[----:B------:R-:W5:Y:S01]  /*5170*/  SHFL.BFLY PT, R30, R9, 0x8, 0x101f ;  /* 0x0d101f00091e7f89 */ /* 0x000f6200000e0000 */
[----:B-1----:R-:W-:Y:S01]  /*5180*/  FADD.FTZ R21, R20, R21 ;  /* 0x0000001514157221 */ /* 0x002fe20000010000 */
[----:B------:R-:W-:-:S02]  /*5190*/  MOV R20, 0xffff ;  /* 0x0000ffff00147802 */ /* 0x000fc40000000f00 */
[----:B------:R-:W1:Y:S01]  /*51a0*/  SHFL.BFLY PT, R18, R3, 0x2, 0x101f ;  /* 0x0c501f0003127f89 */ /* 0x000e6200000e0000 */
[----:B0-----:R-:W-:Y:S01]  /*51b0*/  FADD.FTZ R26, R23, R24 ;  /* 0x00000018171a7221 */ /* 0x001fe20000010000 */
[----:B------:R-:W-:Y:S02]  /*51c0*/  MOV R23, 0xffff ;  /* 0x0000ffff00177802 */ /* 0x000fe40000000f00 */
[----:B------:R-:W0:Y:S01]  /*51d0*/  SHFL.BFLY PT, R5, R4, 0x1, 0x101f ;  /* 0x0c301f0004057f89 */ /* 0x000e2200000e0000 */
[----:B--2---:R-:W-:Y:S01]  /*51e0*/  FADD.FTZ R24, R11, R8 ;  /* 0x000000080b187221 */ /* 0x004fe20000010000 */
[----:B------:R-:W-:Y:S02]  /*51f0*/  MOV R8, 0xffff ;  /* 0x0000ffff00087802 */ /* 0x000fe40000000f00 */
[----:B------:R-:W-:Y:S01]  /*5200*/  MOV R11, 0xffff ;  /* 0x0000ffff000b7802 */ /* 0x000fe20000000f00 */
[----:B---3--:R-:W-:Y:S01]  /*5210*/  FADD.FTZ R27, R13, R12 ;  /* 0x0000000c0d1b7221 */ /* 0x008fe20000010000 */
[----:B------:R-:W-:Y:S01]  /*5220*/  MOV R12, 0xffff ;  /* 0x0000ffff000c7802 */ /* 0x000fe20000000f00 */
[----:B------:R-:W2:Y:S01]  /*5230*/  SHFL.BFLY PT, R23, R24, 0x4, 0x101f ;  /* 0x0c901f0018177f89 */ /* 0x000ea200000e0000 */
[----:B----4-:R-:W-:Y:S01]  /*5240*/  FADD.FTZ R22, R19, R10 ;  /* 0x0000000a13167221 */ /* 0x010fe20000010000 */
[----:B------:R-:W-:-:S02]  /*5250*/  IMAD.MOV.U32 R19, RZ, RZ, 0xffff ;  /* 0x0000ffffff137424 */ /* 0x000fc400078e00ff */
[----:B------:R-:W3:Y:S01]  /*5260*/  SHFL.BFLY PT, R8, R21, 0x2, 0x101f ;  /* 0x0c501f0015087f89 */ /* 0x000ee200000e0000 */
[----:B-----5:R-:W-:Y:S01]  /*5270*/  FADD.FTZ R30, R30, R9 ;  /* 0x000000091e1e7221 */ /* 0x020fe20000010000 */
[----:B------:R-:W-:Y:S02]  /*5280*/  MOV R9, 0xffff ;  /* 0x0000ffff00097802 */ /* 0x000fe40000000f00 */
[----:B------:R-:W4:Y:S01]  /*5290*/  SHFL.BFLY PT, R7, R22, 0x2, 0x101f ;  /* 0x0c501f0016077f89 */ /* 0x000f2200000e0000 */
[----:B-1----:R-:W-:-:S03]  /*52a0*/  FADD.FTZ R3, R3, R18 ;  /* 0x0000001203037221 */ /* 0x002fc60000010000 */
[----:B------:R-:W1:Y:S04]  /*52b0*/  SHFL.BFLY PT, R12, R27, 0x2, 0x101f ;  /* 0x0c501f001b0c7f89 */ /* 0x000e6800000e0000 */
[----:B------:R-:W5:Y:S01]  /*52c0*/  SHFL.BFLY PT, R11, R26, 0x2, 0x101f ;  /* 0x0c501f001a0b7f89 */ /* 0x000f6200000e0000 */
[----:B0-----:R-:W-:-:S03]  /*52d0*/  FADD.FTZ R4, R4, R5 ;  /* 0x0000000504047221 */ /* 0x001fc60000010000 */
[----:B------:R-:W0:Y:S02]  /*52e0*/  SHFL.BFLY PT, R9, R30, 0x4, 0x101f ;  /* 0x0c901f001e097f89 */ /* 0x000e2400000e0000 */
[----:B------:R-:W-:Y:S02]  /*52f0*/  @!P0 F2FP.F16.F32.PACK_AB R18, RZ, R4 ;  /* 0x00000004ff12823e */ /* 0x000fe400000000ff */
[----:B------:R-:W0:Y:S01]  /*5300*/  SHFL.BFLY PT, R6, R3, 0x1, 0x101f ;  /* 0x0c301f0003067f89 */ /* 0x000e2200000e0000 */
[----:B--2---:R-:W-:Y:S01]  /*5310*/  FADD.FTZ R24, R24, R23 ;  /* 0x0000001718187221 */ /* 0x004fe20000010000 */
[----:B------:R-:W-:Y:S01]  /*5320*/  MOV R23, 0xffff ;  /* 0x0000ffff00177802 */ /* 0x000fe20000000f00 */
[----:B------:R-:W2:Y:S01]  /*5330*/  @!P0 LDC.64 R4, c[0x0][0x218] ;  /* 0x00008600ff048b82 */ /* 0x000ea20000000a00 */
[----:B---3--:R-:W-:Y:S01]  /*5340*/  FADD.FTZ R21, R21, R8 ;  /* 0x0000000815157221 */ /* 0x008fe20000010000 */
[----:B----4-:R-:W-:-:S04]  /*5350*/  FADD.FTZ R22, R22, R7 ;  /* 0x0000000716167221 */ /* 0x010fc80000010000 */
[----:B------:R-:W3:Y:S01]  /*5360*/  SHFL.BFLY PT, R20, R21, 0x1, 0x101f ;  /* 0x0c301f0015147f89 */ /* 0x000ee200000e0000 */
[----:B-1----:R-:W-:-:S03]  /*5370*/  FADD.FTZ R27, R27, R12 ;  /* 0x0000000c1b1b7221 */ /* 0x002fc60000010000 */
[----:B------:R-:W1:Y:S01]  /*5380*/  SHFL.BFLY PT, R19, R22, 0x1, 0x101f ;  /* 0x0c301f0016137f89 */ /* 0x000e6200000e0000 */
        /* <DEDUP_REMOVED lines=8> */
[----:B--2---:R-:W-:-:S03]  /*5410*/  @!P0 IMAD.WIDE R4, R25, 0x2, R4 ;  /* 0x0000000219048825 */ /* 0x004fc600078e0204 */
[----:B------:R-:W2:Y:S01]  /*5420*/  SHFL.BFLY PT, R23, R24, 0x2, 0x101f ;  /* 0x0c501f0018177f89 */ /* 0x000ea200000e0000 */
[----:B------:R-:W2:Y:S01]  /*5430*/  @!P0 LDC.64 R8, c[0x0][0x218] ;  /* 0x00008600ff088b82 */ /* 0x000ea20000000a00 */
[----:B------:R-:W-:Y:S01]  /*5440*/  @!P0 F2FP.F16.F32.PACK_AB R32, RZ, R32 ;  /* 0x00000020ff20823e */ /* 0x000fe200000000ff */
[----:B---3--:R-:W-:Y:S01]  /*5450*/  FADD.FTZ R20, R21, R20 ;  /* 0x0000001415147221 */ /* 0x008fe20000010000 */
[----:B------:R-:W-:Y:S02]  /*5460*/  IMAD.MOV.U32 R21, RZ, RZ, 0xffff ;  /* 0x0000ffffff157424 */ /* 0x000fe400078e00ff */
[----:B-1----:R-:W-:-:S03]  /*5470*/  FADD.FTZ R19, R22, R19 ;  /* 0x0000001316137221 */ /* 0x002fc60000010000 */
[----:B------:R-:W1:Y:S01]  /*5480*/  @!P0 LDC.64 R2, c[0x0][0x220] ;  /* 0x00008800ff028b82 */ /* 0x000e620000000a00 */
[----:B----4-:R-:W-:-:S04]  /*5490*/  @!P0 IMAD.WIDE R12, R25, 0x2, R12 ;  /* 0x00000002190c8825 */ /* 0x010fc800078e020c */
[----:B-----5:R-:W-:Y:S01]  /*54a0*/  FADD.FTZ R27, R27, R28 ;  /* 0x0000001c1b1b7221 */ /* 0x020fe20000010000 */
[----:B------:R3:W-:Y:S01]  /*54b0*/  @!P0 STG.E.U16 desc[UR12][R12.64], R18 ;  /* 0x000000120c008986 */ /* 0x0007e2000c10150c */
[----:B0-----:R-:W-:Y:S01]  /*54c0*/  FADD.FTZ R26, R26, R29 ;  /* 0x0000001d1a1a7221 */ /* 0x001fe20000010000 */
[----:B------:R-:W0:Y:S01]  /*54d0*/  @!P0 LDC.64 R6, c[0x0][0x220] ;  /* 0x00008800ff068b82 */ /* 0x000e220000000a00 */
[----:B------:R-:W-:Y:S01]  /*54e0*/  @!P0 IMAD.WIDE R10, R25, 0x2, R10 ;  /* 0x00000002190a8825 */ /* 0x000fe200078e020a */
[----:B------:R-:W-:-:S03]  /*54f0*/  @!P0 F2FP.F16.F32.PACK_AB R14, RZ, R27 ;  /* 0x0000001bff0e823e */ /* 0x000fc600000000ff */
[----:B------:R-:W-:Y:S01]  /*5500*/  FADD.FTZ R30, R30, R31 ;  /* 0x0000001f1e1e7221 */ /* 0x000fe20000010000 */
[----:B------:R4:W-:Y:S01]  /*5510*/  @!P0 STG.E.U16 desc[UR12][R10.64], R32 ;  /* 0x000000200a008986 */ /* 0x0009e2000c10150c */
[----:B--2---:R-:W-:Y:S01]  /*5520*/  FADD.FTZ R23, R24, R23 ;  /* 0x0000001718177221 */ /* 0x004fe20000010000 */
[C---:B------:R-:W-:Y:S01]  /*5530*/  @!P0 IMAD.WIDE R8, R25.reuse, 0x2, R8 ;  /* 0x0000000219088825 */ /* 0x040fe200078e0208 */
[----:B---3--:R-:W-:Y:S01]  /*5540*/  @!P0 F2FP.F16.F32.PACK_AB R13, RZ, R19 ;  /* 0x00000013ff0d823e */ /* 0x008fe200000000ff */
[----:B------:R-:W2:Y:S01]  /*5550*/  SHFL.BFLY PT, R21, R30, 0x1, 0x101f ;  /* 0x0c301f001e157f89 */ /* 0x000ea200000e0000 */
[----:B------:R-:W-:Y:S02]  /*5560*/  MOV R18, 0xffff ;  /* 0x0000ffff00127802 */ /* 0x000fe40000000f00 */
[----:B------:R-:W-:Y:S01]  /*5570*/  @!P0 F2FP.F16.F32.PACK_AB R19, RZ, R26 ;  /* 0x0000001aff13823e */ /* 0x000fe200000000ff */
[----:B-1----:R-:W-:Y:S01]  /*5580*/  @!P0 IMAD.WIDE R2, R25, 0x2, R2 ;  /* 0x0000000219028825 */ /* 0x002fe200078e0202 */
[----:B----4-:R-:W-:-:S02]  /*5590*/  @!P0 F2FP.F16.F32.PACK_AB R11, RZ, R20 ;  /* 0x00000014ff0b823e */ /* 0x010fc400000000ff */
[----:B------:R1:W3:Y:S04]  /*55a0*/  SHFL.BFLY PT, R18, R23, 0x1, 0x101f ;  /* 0x0c301f0017127f89 */ /* 0x0002e800000e0000 */
[----:B------:R1:W-:Y:S01]  /*55b0*/  @!P0 STG.E.U16 desc[UR12][R8.64+0x28], R11 ;  /* 0x0000280b08008986 */ /* 0x0003e2000c10150c */
[----:B0-----:R-:W-:-:S03]  /*55c0*/  @!P0 IMAD.WIDE R6, R25, 0x2, R6 ;  /* 0x0000000219068825 */ /* 0x001fc600078e0206 */
[----:B------:R1:W-:Y:S04]  /*55d0*/  @!P0 STG.E.U16 desc[UR12][R2.64+0x28], R13 ;  /* 0x0000280d02008986 */ /* 0x0003e8000c10150c */
[----:B------:R1:W-:Y:S04]  /*55e0*/  @!P0 STG.E.U16 desc[UR12][R4.64+0x50], R14 ;  /* 0x0000500e04008986 */ /* 0x0003e8000c10150c */
[----:B------:R1:W-:Y:S01]  /*55f0*/  @!P0 STG.E.U16 desc[UR12][R6.64+0x50], R19 ;  /* 0x0000501306008986 */ /* 0x0003e2000c10150c */
[----:B--2---:R-:W-:-:S07]  /*5600*/  FADD.FTZ R21, R30, R21 ;  /* 0x000000151e157221 */ /* 0x004fce0000010000 */
.L_x_1475:
[----:B-1----:R-:W0:Y:S01]  /*5610*/  @!P0 LDC.64 R2, c[0x0][0x218] ;  /* 0x00008600ff028b82 */ /* 0x002e220000000a00 */
[----:B---3--:R-:W-:Y:S01]  /*5620*/  FADD.FTZ R7, R23, R18 ;  /* 0x0000001217077221 */ /* 0x008fe20000010000 */
[----:B------:R-:W-:-:S04]  /*5630*/  @!P0 F2FP.F16.F32.PACK_AB R6, RZ, R21 ;  /* 0x00000015ff06823e */ /* 0x000fc800000000ff */
[----:B------:R-:W-:Y:S02]  /*5640*/  @!P0 F2FP.F16.F32.PACK_AB R7, RZ, R7 ;  /* 0x00000007ff07823e */ /* 0x000fe400000000ff */
[----:B------:R-:W1:Y:S01]  /*5650*/  @!P0 LDC.64 R4, c[0x0][0x220] ;  /* 0x00008800ff048b82 */ /* 0x000e620000000a00 */
[----:B0-----:R-:W-:-:S05]  /*5660*/  @!P0 IMAD.WIDE R2, R25, 0x2, R2 ;  /* 0x0000000219028825 */ /* 0x001fca00078e0202 */
[----:B------:R3:W-:Y:S01]  /*5670*/  @!P0 STG.E.U16 desc[UR12][R2.64+0x78], R6 ;  /* 0x0000780602008986 */ /* 0x0007e2000c10150c */
[----:B-1----:R-:W-:-:S05]  /*5680*/  @!P0 IMAD.WIDE R4, R25, 0x2, R4 ;  /* 0x0000000219048825 */ /* 0x002fca00078e0204 */
[----:B------:R3:W-:Y:S02]  /*5690*/  @!P0 STG.E.U16 desc[UR12][R4.64+0x78], R7 ;  /* 0x0000780704008986 */ /* 0x0007e4000c10150c */
.L_x_1405:
[----:B------:R-:W-:Y:S05]  /*56a0*/  WARPSYNC.ALL ;  /* 0x0000000000007948 */ /* 0x000fea0003800000 */
[----:B------:R-:W-:Y:S01]  /*56b0*/  BAR.SYNC.DEFER_BLOCKING 0x0 ;  /* 0x0000000000007b1d */ /* 0x000fe20000010000 */
[C---:B------:R-:W-:Y:S02]  /*56c0*/  ISETP.GE.AND P0, PT, R41.reuse, -0x1ec0, PT ;  /* 0xffffe1402900780c */ /* 0x040fe40003f06270 */
[----:B------:R-:W-:-:S11]  /*56d0*/  IADD3 R41, R41, 0x2000, RZ ;  /* 0x0000200029297810 */ /* 0x000fd60007ffe0ff */
[----:B------:R-:W-:Y:S05]  /*56e0*/  @!P0 BRA `(.L_x_1412) ;  /* 0xffffffe000248947 */ /* 0x000fea000383ffff */
[----:B------:R-:W-:Y:S05]  /*56f0*/  EXIT ;  /* 0x000000000000794d */ /* 0x000fea0003800000 */
.L_x_1408:
[----:B------:R-:W-:Y:S01]  /*5700*/  HFMA2.MMA R16, -RZ, RZ, 0, 4.76837158203125e-07 ;  /* 0x00000008ff107435 */ /* 0x000fe200000001ff */
[----:B-1----:R-:W-:Y:S01]  /*5710*/  MOV R17, R2 ;  /* 0x0000000200117202 */ /* 0x002fe20000000f00 */
[----:B------:R-:W-:Y:S01]  /*5720*/  IMAD.MOV.U32 R14, RZ, RZ, 0xffff ;  /* 0x0000ffffff0e7424 */ /* 0x000fe200078e00ff */
[----:B------:R-:W-:-:S08]  /*5730*/  MOV R15, 0x101f ;  /* 0x0000101f000f7802 */ /* 0x000fd00000000f00 */
[----:B0-2---:R-:W-:Y:S05]  /*5740*/  WARPSYNC.COLLECTIVE R14, `(.L_x_1413) ;  /* 0x000000000e087348 */ /* 0x005fea0003c00000 */
[----:B------:R1:W3:Y:S02]  /*5750*/  SHFL.BFLY P2, R18, R17, R16, R15 ;  /* 0x0c00001011127389 */ /* 0x0002e4000004000f */
[----:B0123--:R-:W-:Y:S01]  /*5760*/  ENDCOLLECTIVE ;  /* 0x000000000000791b */ /* 0x00ffe20003800000 */
.L_x_1413:
[----:B------:R-:W-:Y:S02]  /*5770*/  MOV R17, R3 ;  /* 0x0000000300117202 */ /* 0x000fe40000000f00 */
[----:B------:R-:W-:-:S07]  /*5780*/  MOV R5, R18 ;  /* 0x0000001200057202 */ /* 0x000fce0000000f00 */
[----:B------:R-:W-:Y:S05]  /*5790*/  WARPSYNC.COLLECTIVE R14, `(.L_x_1414) ;  /* 0x000000000e087348 */ /* 0x000fea0003c00000 */
[----:B------:R0:W1:Y:S02]  /*57a0*/  SHFL.BFLY P2, R18, R17, R16, R15 ;  /* 0x0c00001011127389 */ /* 0x000064000004000f */
[----:B01----:R-:W-:Y:S01]  /*57b0*/  ENDCOLLECTIVE ;  /* 0x000000000000791b */ /* 0x003fe20003800000 */
.L_x_1414:
[----:B------:R-:W-:Y:S01]  /*57c0*/  FADD.FTZ R5, R5, R2 ;  /* 0x0000000205057221 */ /* 0x000fe20000010000 */
[----:B------:R-:W-:-:S04]  /*57d0*/  HFMA2.MMA R16, -RZ, RZ, 0, 2.384185791015625e-07 ;  /* 0x00000004ff107435 */ /* 0x000fc800000001ff */
[----:B------:R-:W-:Y:S02]  /*57e0*/  MOV R17, R5 ;  /* 0x0000000500117202 */ /* 0x000fe40000000f00 */
[----:B------:R-:W-:-:S07]  /*57f0*/  MOV R4, R18 ;  /* 0x0000001200047202 */ /* 0x000fce0000000f00 */
[----:B------:R-:W-:Y:S05]  /*5800*/  WARPSYNC.COLLECTIVE R14, `(.L_x_1415) ;  /* 0x000000000e087348 */ /* 0x000fea0003c00000 */
[----:B------:R0:W1:Y:S02]  /*5810*/  SHFL.BFLY P2, R18, R17, R16, R15 ;  /* 0x0c00001011127389 */ /* 0x000064000004000f */
[----:B01----:R-:W-:Y:S01]  /*5820*/  ENDCOLLECTIVE ;  /* 0x000000000000791b */ /* 0x003fe20003800000 */
.L_x_1415:
[----:B------:R-:W-:-:S05]  /*5830*/  FADD.FTZ R4, R4, R3 ;  /* 0x0000000304047221 */ /* 0x000fca0000010000 */
[----:B------:R-:W-:Y:S01]  /*5840*/  MOV R17, R4 ;  /* 0x0000000400117202 */ /* 0x000fe20000000f00 */
[----:B------:R-:W-:-:S07]  /*5850*/  IMAD.MOV.U32 R6, RZ, RZ, R18 ;  /* 0x000000ffff067224 */ /* 0x000fce00078e0012 */
[----:B------:R-:W-:Y:S05]  /*5860*/  WARPSYNC.COLLECTIVE R14, `(.L_x_1416) ;  /* 0x000000000e087348 */ /* 0x000fea0003c00000 */
[----:B------:R0:W1:Y:S02]  /*5870*/  SHFL.BFLY P2, R18, R17, R16, R15 ;  /* 0x0c00001011127389 */ /* 0x000064000004000f */
[----:B01----:R-:W-:Y:S01]  /*5880*/  ENDCOLLECTIVE ;  /* 0x000000000000791b */ /* 0x003fe20003800000 */
.L_x_1416:
[----:B------:R-:W-:Y:S01]  /*5890*/  FADD.FTZ R6, R5, R6 ;  /* 0x0000000605067221 */ /* 0x000fe20000010000 */
[----:B------:R-:W-:-:S04]  /*58a0*/  HFMA2.MMA R16, -RZ, RZ, 0, 1.1920928955078125e-07 ;  /* 0x00000002ff107435 */ /* 0x000fc800000001ff */
[----:B------:R-:W-:Y:S02]  /*58b0*/  MOV R17, R6 ;  /* 0x0000000600117202 */ /* 0x000fe40000000f00 */
[----:B------:R-:W-:-:S07]  /*58c0*/  MOV R7, R18 ;  /* 0x0000001200077202 */ /* 0x000fce0000000f00 */
[----:B------:R-:W-:Y:S05]  /*58d0*/  WARPSYNC.COLLECTIVE R14, `(.L_x_1417) ;  /* 0x000000000e087348 */ /* 0x000fea0003c00000 */
[----:B------:R0:W1:Y:S02]  /*58e0*/  SHFL.BFLY P2, R18, R17, R16, R15 ;  /* 0x0c00001011127389 */ /* 0x000064000004000f */
[----:B01----:R-:W-:Y:S01]  /*58f0*/  ENDCOLLECTIVE ;  /* 0x000000000000791b */ /* 0x003fe20003800000 */
.L_x_1417:
[----:B------:R-:W-:-:S04]  /*5900*/  FADD.FTZ R7, R4, R7 ;  /* 0x0000000704077221 */ /* 0x000fc80000010000 */
[----:B------:R-:W-:Y:S01]  /*5910*/  IMAD.MOV.U32 R17, RZ, RZ, R7 ;  /* 0x000000ffff117224 */ /* 0x000fe200078e0007 */
[----:B------:R-:W-:-:S07]  /*5920*/  MOV R9, R18 ;  /* 0x0000001200097202 */ /* 0x000fce0000000f00 */
[----:B------:R-:W-:Y:S05]  /*5930*/  WARPSYNC.COLLECTIVE R14, `(.L_x_1418) ;  /* 0x000000000e087348 */ /* 0x000fea0003c00000 */
[----:B------:R0:W1:Y:S02]  /*5940*/  SHFL.BFLY P2, R18, R17, R16, R15 ;  /* 0x0c00001011127389 */ /* 0x000064000004000f */
[----:B01----:R-:W-:Y:S01]  /*5950*/  ENDCOLLECTIVE ;  /* 0x000000000000791b */ /* 0x003fe20003800000 */
.L_x_1418:
[----:B------:R-:W-:Y:S01]  /*5960*/  FADD.FTZ R9, R6, R9 ;  /* 0x0000000906097221 */ /* 0x000fe20000010000 */
[----:B------:R-:W-:-:S04]  /*5970*/  HFMA2.MMA R16, -RZ, RZ, 0, 5.9604644775390625e-08 ;  /* 0x00000001ff107435 */ /* 0x000fc800000001ff */
[----:B------:R-:W-:Y:S02]  /*5980*/  MOV R17, R9 ;  /* 0x0000000900117202 */ /* 0x000fe40000000f00 */
[----:B------:R-:W-:-:S07]  /*5990*/  MOV R2, R18 ;  /* 0x0000001200027202 */ /* 0x000fce0000000f00 */
[----:B------:R-:W-:Y:S05]  /*59a0*/  WARPSYNC.COLLECTIVE R14, `(.L_x_1419) ;  /* 0x000000000e087348 */ /* 0x000fea0003c00000 */
[----:B------:R0:W1:Y:S02]  /*59b0*/  SHFL.BFLY P2, R18, R17, R16, R15 ;  /* 0x0c00001011127389 */ /* 0x000064000004000f */
[----:B01----:R-:W-:Y:S01]  /*59c0*/  ENDCOLLECTIVE ;  /* 0x000000000000791b */ /* 0x003fe20003800000 */
.L_x_1419:
[----:B------:R-:W-:-:S05]  /*59d0*/  FADD.FTZ R2, R7, R2 ;  /* 0x0000000207027221 */ /* 0x000fca0000010000 */
[----:B------:R-:W-:Y:S02]  /*59e0*/  MOV R17, R2 ;  /* 0x0000000200117202 */ /* 0x000fe40000000f00 */
[----:B------:R-:W-:-:S07]  /*59f0*/  MOV R8, R18 ;  /* 0x0000001200087202 */ /* 0x000fce0000000f00 */
[----:B------:R-:W-:Y:S05]  /*5a00*/  WARPSYNC.COLLECTIVE R14, `(.L_x_1420) ;  /* 0x000000000e087348 */ /* 0x000fea0003c00000 */
[----:B------:R0:W1:Y:S02]  /*5a10*/  SHFL.BFLY P2, R18, R17, R16, R15 ;  /* 0x0c00001011127389 */ /* 0x000064000004000f */
[----:B01----:R-:W-:Y:S01]  /*5a20*/  ENDCOLLECTIVE ;  /* 0x000000000000791b */ /* 0x003fe20003800000 */
.L_x_1420:
[----:B------:R-:W-:Y:S01]  /*5a30*/  FADD.FTZ R8, R9, R8 ;  /* 0x0000000809087221 */ /* 0x000fe20000010000 */
[----:B------:R-:W-:Y:S06]  /*5a40*/  BRA `(.L_x_1421) ;  /* 0xffffffe800e47947 */ /* 0x000fec000383ffff */
.L_x_1409:
        /* <DEDUP_REMOVED lines=8> */
.L_x_1423:
[----:B------:R-:W-:Y:S05]  /*5ad0*/  BSYNC B1 ;  /* 0x0000000000017941 */ /* 0x000fea0003800000 */
.L_x_1422:
        /* <DEDUP_REMOVED lines=8> */
.L_x_1424:
[----:B------:R-:W-:Y:S01]  /*5b60*/  FADD.FTZ R9, R9, R2 ;  /* 0x0000000209097221 */ /* 0x000fe20000010000 */
[----:B------:R-:W-:-:S04]  /*5b70*/  HFMA2.MMA R16, -RZ, RZ, 0, 2.384185791015625e-07 ;  /* 0x00000004ff107435 */ /* 0x000fc800000001ff */
[----:B------:R-:W-:Y:S02]  /*5b80*/  MOV R17, R9 ;  /* 0x0000000900117202 */ /* 0x000fe40000000f00 */
[----:B------:R-:W-:-:S07]  /*5b90*/  MOV R8, R18 ;  /* 0x0000001200087202 */ /* 0x000fce0000000f00 */
[----:B------:R-:W-:Y:S05]  /*5ba0*/  WARPSYNC.COLLECTIVE R14, `(.L_x_1425) ;  /* 0x000000000e087348 */ /* 0x000fea0003c00000 */
[----:B------:R0:W1:Y:S02]  /*5bb0*/  SHFL.BFLY P2, R18, R17, R16, R15 ;  /* 0x0c00001011127389 */ /* 0x000064000004000f */
[----:B01----:R-:W-:Y:S01]  /*5bc0*/  ENDCOLLECTIVE ;  /* 0x000000000000791b */ /* 0x003fe20003800000 */
.L_x_1425:
[----:B------:R-:W-:-:S05]  /*5bd0*/  FADD.FTZ R8, R8, R3 ;  /* 0x0000000308087221 */ /* 0x000fca0000010000 */
[----:B------:R-:W-:Y:S01]  /*5be0*/  MOV R17, R8 ;  /* 0x0000000800117202 */ /* 0x000fe20000000f00 */
[----:B------:R-:W-:-:S07]  /*5bf0*/  IMAD.MOV.U32 R10, RZ, RZ, R18 ;  /* 0x000000ffff0a7224 */ /* 0x000fce00078e0012 */
[----:B------:R-:W-:Y:S05]  /*5c00*/  WARPSYNC.COLLECTIVE R14, `(.L_x_1426) ;  /* 0x000000000e087348 */ /* 0x000fea0003c00000 */
[----:B------:R0:W1:Y:S02]  /*5c10*/  SHFL.BFLY P2, R18, R17, R16, R15 ;  /* 0x0c00001011127389 */ /* 0x000064000004000f */
[----:B01----:R-:W-:Y:S01]  /*5c20*/  ENDCOLLECTIVE ;  /* 0x000000000000791b */ /* 0x003fe20003800000 */
.L_x_1426:
[----:B------:R-:W-:Y:S01]  /*5c30*/  FADD.FTZ R10, R9, R10 ;  /* 0x0000000a090a7221 */ /* 0x000fe20000010000 */
[----:B------:R-:W-:-:S04]  /*5c40*/  HFMA2.MMA R16, -RZ, RZ, 0, 1.1920928955078125e-07 ;  /* 0x00000002ff107435 */ /* 0x000fc800000001ff */
[----:B------:R-:W-:Y:S02]  /*5c50*/  MOV R17, R10 ;  /* 0x0000000a00117202 */ /* 0x000fe40000000f00 */
[----:B------:R-:W-:-:S07]  /*5c60*/  MOV R11, R18 ;  /* 0x00000012000b7202 */ /* 0x000fce0000000f00 */
[----:B------:R-:W-:Y:S05]  /*5c70*/  WARPSYNC.COLLECTIVE R14, `(.L_x_1427) ;  /* 0x000000000e087348 */ /* 0x000fea0003c00000 */
[----:B------:R0:W1:Y:S02]  /*5c80*/  SHFL.BFLY P2, R18, R17, R16, R15 ;  /* 0x0c00001011127389 */ /* 0x000064000004000f */
[----:B01----:R-:W-:Y:S01]  /*5c90*/  ENDCOLLECTIVE ;  /* 0x000000000000791b */ /* 0x003fe20003800000 */
.L_x_1427:
[----:B------:R-:W-:-:S04]  /*5ca0*/  FADD.FTZ R11, R8, R11 ;  /* 0x0000000b080b7221 */ /* 0x000fc80000010000 */
[----:B------:R-:W-:Y:S01]  /*5cb0*/  IMAD.MOV.U32 R17, RZ, RZ, R11 ;  /* 0x000000ffff117224 */ /* 0x000fe200078e000b */
[----:B------:R-:W-:-:S07]  /*5cc0*/  MOV R13, R18 ;  /* 0x00000012000d7202 */ /* 0x000fce0000000f00 */
[----:B------:R-:W-:Y:S05]  /*5cd0*/  WARPSYNC.COLLECTIVE R14, `(.L_x_1428) ;  /* 0x000000000e087348 */ /* 0x000fea0003c00000 */
[----:B------:R0:W1:Y:S02]  /*5ce0*/  SHFL.BFLY P2, R18, R17, R16, R15 ;  /* 0x0c00001011127389 */ /* 0x000064000004000f */
[----:B01----:R-:W-:Y:S01]  /*5cf0*/  ENDCOLLECTIVE ;  /* 0x000000000000791b */ /* 0x003fe20003800000 */
.L_x_1428:
[----:B------:R-:W-:Y:S01]  /*5d00*/  FADD.FTZ R13, R10, R13 ;  /* 0x0000000d0a0d7221 */ /* 0x000fe20000010000 */
[----:B------:R-:W-:-:S04]  /*5d10*/  HFMA2.MMA R16, -RZ, RZ, 0, 5.9604644775390625e-08 ;  /* 0x00000001ff107435 */ /* 0x000fc800000001ff */
[----:B------:R-:W-:Y:S02]  /*5d20*/  MOV R17, R13 ;  /* 0x0000000d00117202 */ /* 0x000fe40000000f00 */
[----:B------:R-:W-:-:S07]  /*5d30*/  MOV R2, R18 ;  /* 0x0000001200027202 */ /* 0x000fce0000000f00 */
[----:B------:R-:W-:Y:S05]  /*5d40*/  WARPSYNC.COLLECTIVE R14, `(.L_x_1429) ;  /* 0x000000000e087348 */ /* 0x000fea0003c00000 */
[----:B------:R0:W1:Y:S02]  /*5d50*/  SHFL.BFLY P2, R18, R17, R16, R15 ;  /* 0x0c00001011127389 */ /* 0x000064000004000f */
[----:B01----:R-:W-:Y:S01]  /*5d60*/  ENDCOLLECTIVE ;  /* 0x000000000000791b */ /* 0x003fe20003800000 */
.L_x_1429:
[----:B------:R-:W-:-:S05]  /*5d70*/  FADD.FTZ R2, R11, R2 ;  /* 0x000000020b027221 */ /* 0x000fca0000010000 */
[----:B------:R-:W-:Y:S02]  /*5d80*/  MOV R17, R2 ;  /* 0x0000000200117202 */ /* 0x000fe40000000f00 */
[----:B------:R-:W-:-:S07]  /*5d90*/  MOV R12, R18 ;  /* 0x00000012000c7202 */ /* 0x000fce0000000f00 */
[----:B------:R-:W-:Y:S05]  /*5da0*/  WARPSYNC.COLLECTIVE R14, `(.L_x_1430) ;  /* 0x000000000e087348 */ /* 0x000fea0003c00000 */
[----:B------:R0:W1:Y:S02]  /*5db0*/  SHFL.BFLY P2, R18, R17, R16, R15 ;  /* 0x0c00001011127389 */ /* 0x000064000004000f */
[----:B01----:R-:W-:Y:S01]  /*5dc0*/  ENDCOLLECTIVE ;  /* 0x000000000000791b */ /* 0x003fe20003800000 */
.L_x_1430:
[----:B------:R-:W-:Y:S01]  /*5dd0*/  FADD.FTZ R12, R13, R12 ;  /* 0x0000000c0d0c7221 */ /* 0x000fe20000010000 */
[----:B------:R-:W-:Y:S06]  /*5de0*/  BRA `(.L_x_1431) ;  /* 0xffffffe800b87947 */ /* 0x000fec000383ffff */
.L_x_1410:
        /* <DEDUP_REMOVED lines=8> */
.L_x_1433:
[----:B------:R-:W-:Y:S05]  /*5e70*/  BSYNC B1 ;  /* 0x0000000000017941 */ /* 0x000fea0003800000 */
.L_x_1432:
        /* <DEDUP_REMOVED lines=8> */
.L_x_1434:
[----:B------:R-:W-:Y:S01]  /*5f00*/  FADD.FTZ R9, R9, R2 ;  /* 0x0000000209097221 */ /* 0x000fe20000010000 */
[----:B------:R-:W-:-:S04]  /*5f10*/  HFMA2.MMA R16, -RZ, RZ, 0, 2.384185791015625e-07 ;  /* 0x00000004ff107435 */ /* 0x000fc800000001ff */
[----:B------:R-:W-:Y:S02]  /*5f20*/  MOV R17, R9 ;  /* 0x0000000900117202 */ /* 0x000fe40000000f00 */
[----:B------:R-:W-:-:S07]  /*5f30*/  MOV R8, R18 ;  /* 0x0000001200087202 */ /* 0x000fce0000000f00 */
[----:B------:R-:W-:Y:S05]  /*5f40*/  WARPSYNC.COLLECTIVE R14, `(.L_x_1435) ;  /* 0x000000000e087348 */ /* 0x000fea0003c00000 */
[----:B------:R0:W1:Y:S02]  /*5f50*/  SHFL.BFLY P2, R18, R17, R16, R15 ;  /* 0x0c00001011127389 */ /* 0x000064000004000f */
[----:B01----:R-:W-:Y:S01]  /*5f60*/  ENDCOLLECTIVE ;  /* 0x000000000000791b */ /* 0x003fe20003800000 */
.L_x_1435:
[----:B------:R-:W-:-:S05]  /*5f70*/  FADD.FTZ R8, R8, R3 ;  /* 0x0000000308087221 */ /* 0x000fca0000010000 */
[----:B------:R-:W-:Y:S02]  /*5f80*/  MOV R17, R8 ;  /* 0x0000000800117202 */ /* 0x000fe40000000f00 */
[----:B------:R-:W-:-:S07]  /*5f90*/  MOV R10, R18 ;  /* 0x00000012000a7202 */ /* 0x000fce0000000f00 */
[----:B------:R-:W-:Y:S05]  /*5fa0*/  WARPSYNC.COLLECTIVE R14, `(.L_x_1436) ;  /* 0x000000000e087348 */ /* 0x000fea0003c00000 */
[----:B------:R0:W1:Y:S02]  /*5fb0*/  SHFL.BFLY P2, R18, R17, R16, R15 ;  /* 0x0c00001011127389 */ /* 0x000064000004000f */
[----:B01----:R-:W-:Y:S01]  /*5fc0*/  ENDCOLLECTIVE ;  /* 0x000000000000791b */ /* 0x003fe20003800000 */
.L_x_1436:
[----:B------:R-:W-:Y:S01]  /*5fd0*/  FADD.FTZ R10, R9, R10 ;  /* 0x0000000a090a7221 */ /* 0x000fe20000010000 */
[----:B------:R-:W-:-:S04]  /*5fe0*/  HFMA2.MMA R16, -RZ, RZ, 0, 1.1920928955078125e-07 ;  /* 0x00000002ff107435 */ /* 0x000fc800000001ff */
[----:B------:R-:W-:Y:S01]  /*5ff0*/  MOV R17, R10 ;  /* 0x0000000a00117202 */ /* 0x000fe20000000f00 */
[----:B------:R-:W-:-:S07]  /*6000*/  IMAD.MOV.U32 R11, RZ, RZ, R18 ;  /* 0x000000ffff0b7224 */ /* 0x000fce00078e0012 */
[----:B------:R-:W-:Y:S05]  /*6010*/  WARPSYNC.COLLECTIVE R14, `(.L_x_1437) ;  /* 0x000000000e087348 */ /* 0x000fea0003c00000 */
[----:B------:R0:W1:Y:S02]  /*6020*/  SHFL.BFLY P2, R18, R17, R16, R15 ;  /* 0x0c00001011127389 */ /* 0x000064000004000f */
[----:B01----:R-:W-:Y:S01]  /*6030*/  ENDCOLLECTIVE ;  /* 0x000000000000791b */ /* 0x003fe20003800000 */
.L_x_1437:
[----:B------:R-:W-:-:S05]  /*6040*/  FADD.FTZ R11, R8, R11 ;  /* 0x0000000b080b7221 */ /* 0x000fca0000010000 */
[----:B------:R-:W-:Y:S02]  /*6050*/  MOV R17, R11 ;  /* 0x0000000b00117202 */ /* 0x000fe40000000f00 */
[----:B------:R-:W-:-:S07]  /*6060*/  MOV R13, R18 ;  /* 0x00000012000d7202 */ /* 0x000fce0000000f00 */
[----:B------:R-:W-:Y:S05]  /*6070*/  WARPSYNC.COLLECTIVE R14, `(.L_x_1438) ;  /* 0x000000000e087348 */ /* 0x000fea0003c00000 */
[----:B------:R0:W1:Y:S02]  /*6080*/  SHFL.BFLY P2, R18, R17, R16, R15 ;  /* 0x0c00001011127389 */ /* 0x000064000004000f */
[----:B01----:R-:W-:Y:S01]  /*6090*/  ENDCOLLECTIVE ;  /* 0x000000000000791b */ /* 0x003fe20003800000 */
.L_x_1438:
[----:B------:R-:W-:-:S05]  /*60a0*/  FADD.FTZ R13, R10, R13 ;  /* 0x0000000d0a0d7221 */ /* 0x000fca0000010000 */
[----:B------:R-:W-:Y:S01]  /*60b0*/  MOV R17, R13 ;  /* 0x0000000d00117202 */ /* 0x000fe20000000f00 */
[----:B------:R-:W-:Y:S01]  /*60c0*/  IMAD.MOV.U32 R16, RZ, RZ, 0x1 ;  /* 0x00000001ff107424 */ /* 0x000fe200078e00ff */
[----:B------:R-:W-:-:S07]  /*60d0*/  MOV R2, R18 ;  /* 0x0000001200027202 */ /* 0x000fce0000000f00 */
[----:B------:R-:W-:Y:S05]  /*60e0*/  WARPSYNC.COLLECTIVE R14, `(.L_x_1439) ;  /* 0x000000000e087348 */ /* 0x000fea0003c00000 */
[----:B------:R0:W1:Y:S02]  /*60f0*/  SHFL.BFLY P2, R18, R17, R16, R15 ;  /* 0x0c00001011127389 */ /* 0x000064000004000f */
[----:B01----:R-:W-:Y:S01]  /*6100*/  ENDCOLLECTIVE ;  /* 0x000000000000791b */ /* 0x003fe20003800000 */
.L_x_1439:
[----:B------:R-:W-:-:S05]  /*6110*/  FADD.FTZ R2, R11, R2 ;  /* 0x000000020b027221 */ /* 0x000fca0000010000 */
[----:B------:R-:W-:Y:S02]  /*6120*/  MOV R17, R2 ;  /* 0x0000000200117202 */ /* 0x000fe40000000f00 */
[----:B------:R-:W-:-:S07]  /*6130*/  MOV R12, R18 ;  /* 0x00000012000c7202 */ /* 0x000fce0000000f00 */
[----:B------:R-:W-:Y:S05]  /*6140*/  WARPSYNC.COLLECTIVE R14, `(.L_x_1440) ;  /* 0x000000000e087348 */ /* 0x000fea0003c00000 */
[----:B------:R0:W1:Y:S02]  /*6150*/  SHFL.BFLY P2, R18, R17, R16, R15 ;  /* 0x0c00001011127389 */ /* 0x000064000004000f */
[----:B01----:R-:W-:Y:S01]  /*6160*/  ENDCOLLECTIVE ;  /* 0x000000000000791b */ /* 0x003fe20003800000 */
.L_x_1440:
[----:B------:R-:W-:Y:S01]  /*6170*/  FADD.FTZ R12, R13, R12 ;  /* 0x0000000c0d0c7221 */ /* 0x000fe20000010000 */
[----:B------:R-:W-:Y:S06]  /*6180*/  BRA `(.L_x_1441) ;  /* 0xffffffe800747947 */ /* 0x000fec000383ffff */
.L_x_1411:
[----:B------:R-:W-:Y:S01]  /*6190*/  BSSY B0, `(.L_x_1442) ;  /* 0x0000008000007945 */ /* 0x000fe20003800000 */
[----:B-1----:R-:W-:Y:S02]  /*61a0*/  MOV R17, R4 ;  /* 0x0000000400117202 */ /* 0x002fe40000000f00 */
[----:B------:R-:W-:Y:S02]  /*61b0*/  MOV R16, 0x8 ;  /* 0x0000000800107802 */ /* 0x000fe40000000f00 */
[----:B------:R-:W-:Y:S02]  /*61c0*/  MOV R15, 0x101f ;  /* 0x0000101f000f7802 */ /* 0x000fe40000000f00 */
[----:B------:R-:W-:-:S07]  /*61d0*/  MOV R14, 0xffff ;  /* 0x0000ffff000e7802 */ /* 0x000fce0000000f00 */
[----:B0-2---:R-:W-:Y:S05]  /*61e0*/  WARPSYNC.COLLECTIVE R14, `(.L_x_1443) ;  /* 0x000000000e087348 */ /* 0x005fea0003c00000 */
[----:B------:R1:W3:Y:S02]  /*61f0*/  SHFL.BFLY P2, R18, R17, R16, R15 ;  /* 0x0c00001011127389 */ /* 0x0002e4000004000f */
[----:B0123--:R-:W-:Y:S01]  /*6200*/  ENDCOLLECTIVE ;  /* 0x000000000000791b */ /* 0x00ffe20003800000 */
.L_x_1443:
[----:B------:R-:W-:Y:S05]  /*6210*/  BSYNC B0 ;  /* 0x0000000000007941 */ /* 0x000fea0003800000 */
.L_x_1442:
[----:B------:R-:W-:Y:S01]  /*6220*/  HFMA2.MMA R16, -RZ, RZ, 0, 4.76837158203125e-07 ;  /* 0x00000008ff107435 */ /* 0x000fe200000001ff */
[----:B------:R-:W-:Y:S01]  /*6230*/  MOV R17, R3 ;  /* 0x0000000300117202 */ /* 0x000fe20000000f00 */
[----:B------:R-:W-:Y:S01]  /*6240*/  IMAD.MOV.U32 R5, RZ, RZ, R18 ;  /* 0x000000ffff057224 */ /* 0x000fe200078e0012 */
[----:B------:R-:W-:Y:S01]  /*6250*/  MOV R15, 0x101f ;  /* 0x0000101f000f7802 */ /* 0x000fe20000000f00 */
[----:B------:R-:W-:Y:S01]  /*6260*/  HFMA2.MMA R21, -RZ, RZ, 0, 0 ;  /* 0x00000000ff157435 */ /* 0x000fe200000001ff */
[----:B------:R-:W-:Y:S01]  /*6270*/  MOV R14, 0xffff ;  /* 0x0000ffff000e7802 */ /* 0x000fe20000000f00 */
[----:B------:R-:W-:Y:S01]  /*6280*/  FADD.FTZ R6, R5, R4 ;  /* 0x0000000405067221 */ /* 0x000fe20000010000 */
[----:B------:R-:W-:Y:S02]  /*6290*/  @!P0 SHF.L.U32 R10, R50, 0x1, RZ ;  /* 0x00000001320a8819 */ /* 0x000fe400000006ff */
[----:B------:R-:W-:-:S07]  /*62a0*/  @!P0 IADD3 R7, R2, 0x14, RZ ;  /* 0x0000001402078810 */ /* 0x000fce0007ffe0ff */
[----:B------:R-:W-:Y:S05]  /*62b0*/  WARPSYNC.COLLECTIVE R14, `(.L_x_1444) ;  /* 0x000000000e087348 */ /* 0x000fea0003c00000 */
[----:B------:R0:W1:Y:S02]  /*62c0*/  SHFL.BFLY P2, R18, R17, R16, R15 ;  /* 0x0c00001011127389 */ /* 0x000064000004000f */
[----:B01----:R-:W-:Y:S01]  /*62d0*/  ENDCOLLECTIVE ;  /* 0x000000000000791b */ /* 0x003fe20003800000 */
.L_x_1444:
[C---:B------:R-:W-:Y:S02]  /*62e0*/  @!P0 LEA R12, R50.reuse, UR6, 0x7 ;  /* 0x00000006320c8c11 */ /* 0x040fe4000f8e38ff */
[----:B------:R-:W-:Y:S02]  /*62f0*/  @!P0 LOP3.LUT R7, R7, R10, RZ, 0x3c, !PT ;  /* 0x0000000a07078212 */ /* 0x000fe400078e3cff */
[----:B------:R-:W-:Y:S02]  /*6300*/  MOV R24, RZ ;  /* 0x000000ff00187202 */ /* 0x000fe40000000f00 */
[----:B------:R-:W-:Y:S01]  /*6310*/  @!P0 LEA R8, R7, R12, 0x2 ;  /* 0x0000000c07088211 */ /* 0x000fe200078e10ff */
[----:B------:R-:W-:Y:S01]  /*6320*/  HFMA2.MMA R12, -RZ, RZ, 0, 0 ;  /* 0x00000000ff0c7435 */ /* 0x000fe200000001ff */
[----:B------:R-:W-:Y:S02]  /*6330*/  MOV R11, RZ ;  /* 0x000000ff000b7202 */ /* 0x000fe40000000f00 */
[----:B------:R-:W-:Y:S01]  /*6340*/  @!P0 LEA R28, R50, UR6, 0x7 ;  /* 0x00000006321c8c11 */ /* 0x000fe2000f8e38ff */
[----:B------:R-:W0:Y:S01]  /*6350*/  @!P0 LDS R10, [R8] ;  /* 0x00000000080a8984 */ /* 0x000e220000000800 */
[----:B------:R-:W-:Y:S01]  /*6360*/  MOV R17, R6 ;  /* 0x0000000600117202 */ /* 0x000fe20000000f00 */
[----:B------:R-:W-:-:S02]  /*6370*/  IMAD.MOV.U32 R16, RZ, RZ, 0x4 ;  /* 0x00000004ff107424 */ /* 0x000fc400078e00ff */
[----:B------:R1:W2:Y:S01]  /*6380*/  @!P0 LDS R13, [R8+0x500] ;  /* 0x00050000080d8984 */ /* 0x0002a20000000800 */
[----:B------:R-:W-:Y:S01]  /*6390*/  FADD.FTZ R5, R18, R3 ;  /* 0x0000000312057221 */ /* 0x000fe20000010000 */
[----:B-1----:R-:W-:-:S07]  /*63a0*/  @!P0 IADD3 R8, R2, 0x28, RZ ;  /* 0x0000002802088810 */ /* 0x002fce0007ffe0ff */
[----:B0-2---:R-:W-:Y:S05]  /*63b0*/  WARPSYNC.COLLECTIVE R14, `(.L_x_1445) ;  /* 0x000000000e087348 */ /* 0x005fea0003c00000 */
[----:B------:R1:W3:Y:S02]  /*63c0*/  SHFL.BFLY P2, R18, R17, R16, R15 ;  /* 0x0c00001011127389 */ /* 0x0002e4000004000f */
[----:B0123--:R-:W-:Y:S01]  /*63d0*/  ENDCOLLECTIVE ;  /* 0x000000000000791b */ /* 0x00ffe20003800000 */
.L_x_1445:
[----:B------:R-:W-:Y:S02]  /*63e0*/  MOV R17, R5 ;  /* 0x0000000500117202 */ /* 0x000fe40000000f00 */
[----:B------:R-:W-:-:S07]  /*63f0*/  MOV R9, R18 ;  /* 0x0000001200097202 */ /* 0x000fce0000000f00 */
[----:B------:R-:W-:Y:S05]  /*6400*/  WARPSYNC.COLLECTIVE R14, `(.L_x_1446) ;  /* 0x000000000e087348 */ /* 0x000fea0003c00000 */
[----:B------:R0:W1:Y:S02]  /*6410*/  SHFL.BFLY P2, R18, R17, R16, R15 ;  /* 0x0c00001011127389 */ /* 0x000064000004000f */
[----:B01----:R-:W-:Y:S01]  /*6420*/  ENDCOLLECTIVE ;  /* 0x000000000000791b */ /* 0x003fe20003800000 */
.L_x_1446:
[----:B------:R-:W-:Y:S01]  /*6430*/  @!P0 MOV R21, R10 ;  /* 0x0000000a00158202 */ /* 0x000fe20000000f00 */
[----:B------:R-:W-:Y:S01]  /*6440*/  FADD.FTZ R22, R6, R9 ;  /* 0x0000000906167221 */ /* 0x000fe20000010000 */
[----:B------:R-:W-:Y:S02]  /*6450*/  @!P0 MOV R24, R13 ;  /* 0x0000000d00188202 */ /* 0x000fe40000000f00 */
[----:B------:R-:W-:-:S04]  /*6460*/  @!P0 SHF.L.U32 R9, R50, 0x1, RZ ;  /* 0x0000000132098819 */ /* 0x000fc800000006ff */
[----:B------:R-:W-:Y:S01]  /*6470*/  @!P0 LOP3.LUT R9, R8, R9, RZ, 0x3c, !PT ;  /* 0x0000000908098212 */ /* 0x000fe200078e3cff */
[----:B------:R-:W-:Y:S01]  /*6480*/  HFMA2.MMA R16, -RZ, RZ, 0, 1.1920928955078125e-07 ;  /* 0x00000002ff107435 */ /* 0x000fe200000001ff */
[----:B------:R-:W-:Y:S01]  /*6490*/  MOV R17, R22 ;  /* 0x0000001600117202 */ /* 0x000fe20000000f00 */
[----:B------:R-:W-:-:S09]  /*64a0*/  FADD.FTZ R3, R5, R18 ;  /* 0x0000001205037221 */ /* 0x000fd20000010000 */
[----:B------:R-:W-:Y:S05]  /*64b0*/  WARPSYNC.COLLECTIVE R14, `(.L_x_1447) ;  /* 0x000000000e087348 */ /* 0x000fea0003c00000 */
[----:B------:R0:W1:Y:S02]  /*64c0*/  SHFL.BFLY P2, R18, R17, R16, R15 ;  /* 0x0c00001011127389 */ /* 0x000064000004000f */
[----:B01----:R-:W-:Y:S01]  /*64d0*/  ENDCOLLECTIVE ;  /* 0x000000000000791b */ /* 0x003fe20003800000 */
.L_x_1447:
[----:B------:R-:W-:Y:S01]  /*64e0*/  MOV R17, R3 ;  /* 0x0000000300117202 */ /* 0x000fe20000000f00 */
[----:B------:R-:W-:-:S07]  /*64f0*/  IMAD.MOV.U32 R7, RZ, RZ, R18 ;  /* 0x000000ffff077224 */ /* 0x000fce00078e0012 */
[----:B------:R-:W-:Y:S05]  /*6500*/  WARPSYNC.COLLECTIVE R14, `(.L_x_1448) ;  /* 0x000000000e087348 */ /* 0x000fea0003c00000 */
[----:B------:R0:W1:Y:S02]  /*6510*/  SHFL.BFLY P2, R18, R17, R16, R15 ;  /* 0x0c00001011127389 */ /* 0x000064000004000f */
[----:B01----:R-:W-:Y:S01]  /*6520*/  ENDCOLLECTIVE ;  /* 0x000000000000791b */ /* 0x003fe20003800000 */
.L_x_1448:
[----:B------:R-:W-:-:S05]  /*6530*/  FADD.FTZ R4, R22, R7 ;  /* 0x0000000716047221 */ /* 0x000fca0000010000 */
[----:B------:R-:W-:Y:S01]  /*6540*/  MOV R17, R4 ;  /* 0x0000000400117202 */ /* 0x000fe20000000f00 */
[----:B------:R-:W-:Y:S02]  /*6550*/  IMAD.MOV.U32 R16, RZ, RZ, 0x1 ;  /* 0x00000001ff107424 */ /* 0x000fe400078e00ff */
[----:B------:R-:W-:-:S07]  /*6560*/  FADD.FTZ R3, R3, R18 ;  /* 0x0000001203037221 */ /* 0x000fce0000010000 */
[----:B------:R-:W-:Y:S05]  /*6570*/  WARPSYNC.COLLECTIVE R14, `(.L_x_1449) ;  /* 0x000000000e087348 */ /* 0x000fea0003c00000 */
[----:B------:R0:W1:Y:S02]  /*6580*/  SHFL.BFLY P2, R18, R17, R16, R15 ;  /* 0x0c00001011127389 */ /* 0x000064000004000f */
[----:B01----:R-:W-:Y:S01]  /*6590*/  ENDCOLLECTIVE ;  /* 0x000000000000791b */ /* 0x003fe20003800000 */
.L_x_1449:
[----:B------:R-:W-:Y:S02]  /*65a0*/  MOV R17, R3 ;  /* 0x0000000300117202 */ /* 0x000fe40000000f00 */
[----:B------:R-:W-:-:S07]  /*65b0*/  MOV R5, R18 ;  /* 0x0000001200057202 */ /* 0x000fce0000000f00 */
[----:B------:R-:W-:Y:S05]  /*65c0*/  WARPSYNC.COLLECTIVE R14, `(.L_x_1450) ;  /* 0x000000000e087348 */ /* 0x000fea0003c00000 */
[----:B------:R0:W1:Y:S02]  /*65d0*/  SHFL.BFLY P2, R18, R17, R16, R15 ;  /* 0x0c00001011127389 */ /* 0x000064000004000f */
[----:B01----:R-:W-:Y:S01]  /*65e0*/  ENDCOLLECTIVE ;  /* 0x000000000000791b */ /* 0x003fe20003800000 */
.L_x_1450:
[----:B------:R-:W-:Y:S01]  /*65f0*/  FADD.FTZ R4, R4, R5 ;  /* 0x0000000504047221 */ /* 0x000fe20000010000 */
[----:B------:R-:W-:Y:S01]  /*6600*/  HFMA2.MMA R16, -RZ, RZ, 0, 4.76837158203125e-07 ;  /* 0x00000008ff107435 */ /* 0x000fe200000001ff */
[----:B------:R-:W-:Y:S02]  /*6610*/  MOV R17, R21 ;  /* 0x0000001500117202 */ /* 0x000fe40000000f00 */
[----:B------:R-:W-:-:S08]  /*6620*/  MOV R6, R18 ;  /* 0x0000001200067202 */ /* 0x000fd00000000f00 */
[----:B------:R-:W-:Y:S05]  /*6630*/  WARPSYNC.COLLECTIVE R14, `(.L_x_1451) ;  /* 0x000000000e087348 */ /* 0x000fea0003c00000 */
[----:B------:R0:W1:Y:S02]  /*6640*/  SHFL.BFLY P2, R18, R17, R16, R15 ;  /* 0x0c00001011127389 */ /* 0x000064000004000f */
[----:B01----:R-:W-:Y:S01]  /*6650*/  ENDCOLLECTIVE ;  /* 0x000000000000791b */ /* 0x003fe20003800000 */
.L_x_1451:
[----:B------:R-:W-:Y:S01]  /*6660*/  FADD.FTZ R32, R3, R6 ;  /* 0x0000000603207221 */ /* 0x000fe20000010000 */
[----:B------:R-:W-:Y:S01]  /*6670*/  IMAD.MOV.U32 R17, RZ, RZ, R24 ;  /* 0x000000ffff117224 */ /* 0x000fe200078e0018 */
[----:B------:R-:W-:-:S07]  /*6680*/  MOV R20, R18 ;  /* 0x0000001200147202 */ /* 0x000fce0000000f00 */
[----:B------:R-:W-:Y:S05]  /*6690*/  WARPSYNC.COLLECTIVE R14, `(.L_x_1452) ;  /* 0x000000000e087348 */ /* 0x000fea0003c00000 */
[----:B------:R0:W1:Y:S02]  /*66a0*/  SHFL.BFLY P2, R18, R17, R16, R15 ;  /* 0x0c00001011127389 */ /* 0x000064000004000f */
[----:B01----:R-:W-:Y:S01]  /*66b0*/  ENDCOLLECTIVE ;  /* 0x000000000000791b */ /* 0x003fe20003800000 */
.L_x_1452:
[----:B------:R-:W-:Y:S01]  /*66c0*/  FADD.FTZ R20, R20, R21 ;  /* 0x0000001514147221 */ /* 0x000fe20000010000 */
[----:B------:R-:W-:-:S04]  /*66d0*/  HFMA2.MMA R16, -RZ, RZ, 0, 2.384185791015625e-07 ;  /* 0x00000004ff107435 */ /* 0x000fc800000001ff */
[----:B------:R-:W-:Y:S02]  /*66e0*/  MOV R17, R20 ;  /* 0x0000001400117202 */ /* 0x000fe40000000f00 */
[----:B------:R-:W-:-:S07]  /*66f0*/  MOV R19, R18 ;  /* 0x0000001200137202 */ /* 0x000fce0000000f00 */
[----:B------:R-:W-:Y:S05]  /*6700*/  WARPSYNC.COLLECTIVE R14, `(.L_x_1453) ;  /* 0x000000000e087348 */ /* 0x000fea0003c00000 */
[----:B------:R0:W1:Y:S02]  /*6710*/  SHFL.BFLY P2, R18, R17, R16, R15 ;  /* 0x0c00001011127389 */ /* 0x000064000004000f */
[----:B01----:R-:W-:Y:S01]  /*6720*/  ENDCOLLECTIVE ;  /* 0x000000000000791b */ /* 0x003fe20003800000 */
.L_x_1453:
[----:B------:R-:W-:-:S05]  /*6730*/  FADD.FTZ R19, R19, R24 ;  /* 0x0000001813137221 */ /* 0x000fca0000010000 */
[----:B------:R-:W-:Y:S02]  /*6740*/  MOV R17, R19 ;  /* 0x0000001300117202 */ /* 0x000fe40000000f00 */
[----:B------:R-:W-:-:S07]  /*6750*/  MOV R21, R18 ;  /* 0x0000001200157202 */ /* 0x000fce0000000f00 */
[----:B------:R-:W-:Y:S05]  /*6760*/  WARPSYNC.COLLECTIVE R14, `(.L_x_1454) ;  /* 0x000000000e087348 */ /* 0x000fea0003c00000 */
[----:B------:R0:W1:Y:S02]  /*6770*/  SHFL.BFLY P2, R18, R17, R16, R15 ;  /* 0x0c00001011127389 */ /* 0x000064000004000f */
[----:B01----:R-:W-:Y:S01]  /*6780*/  ENDCOLLECTIVE ;  /* 0x000000000000791b */ /* 0x003fe20003800000 */
.L_x_1454:
[----:B------:R-:W-:Y:S01]  /*6790*/  FADD.FTZ R21, R20, R21 ;  /* 0x0000001514157221 */ /* 0x000fe20000010000 */
[----:B------:R-:W-:-:S04]  /*67a0*/  HFMA2.MMA R16, -RZ, RZ, 0, 1.1920928955078125e-07 ;  /* 0x00000002ff107435 */ /* 0x000fc800000001ff */
[----:B------:R-:W-:Y:S01]  /*67b0*/  MOV R17, R21 ;  /* 0x0000001500117202 */ /* 0x000fe20000000f00 */
[----:B------:R-:W-:Y:S01]  /*67c0*/  IMAD.MOV.U32 R10, RZ, RZ, R18 ;  /* 0x000000ffff0a7224 */ /* 0x000fe200078e0012 */
[----:B------:R-:W-:-:S03]  /*67d0*/  @!P0 LEA R18, R50, UR6, 0x7 ;  /* 0x0000000632128c11 */ /* 0x000fc6000f8e38ff */
[----:B------:R-:W-:Y:S01]  /*67e0*/  FADD.FTZ R22, R19, R10 ;  /* 0x0000000a13167221 */ /* 0x000fe20000010000 */
[----:B------:R-:W-:-:S07]  /*67f0*/  @!P0 LEA R9, R9, R18, 0x2 ;  /* 0x0000001209098211 */ /* 0x000fce00078e10ff */
[----:B------:R-:W-:Y:S05]  /*6800*/  WARPSYNC.COLLECTIVE R14, `(.L_x_1455) ;  /* 0x000000000e087348 */ /* 0x000fea0003c00000 */
[----:B------:R0:W1:Y:S02]  /*6810*/  SHFL.BFLY P2, R18, R17, R16, R15 ;  /* 0x0c00001011127389 */ /* 0x000064000004000f */
[----:B01----:R-:W-:Y:S01]  /*6820*/  ENDCOLLECTIVE ;  /* 0x000000000000791b */ /* 0x003fe20003800000 */
.L_x_1455:
[----:B------:R0:W1:Y:S04]  /*6830*/  @!P0 LDS R23, [R9] ;  /* 0x0000000009178984 */ /* 0x0000680000000800 */
[----:B------:R0:W2:Y:S01]  /*6840*/  @!P0 LDS R25, [R9+0x500] ;  /* 0x0005000009198984 */ /* 0x0000a20000000800 */
[----:B------:R-:W-:Y:S02]  /*6850*/  MOV R17, R22 ;  /* 0x0000001600117202 */ /* 0x000fe40000000f00 */
[----:B------:R-:W-:-:S07]  /*6860*/  MOV R8, R18 ;  /* 0x0000001200087202 */ /* 0x000fce0000000f00 */
[----:B012---:R-:W-:Y:S05]  /*6870*/  WARPSYNC.COLLECTIVE R14, `(.L_x_1456) ;  /* 0x000000000e087348 */ /* 0x007fea0003c00000 */
[----:B------:R3:W4:Y:S02]  /*6880*/  SHFL.BFLY P2, R18, R17, R16, R15 ;  /* 0x0c00001011127389 */ /* 0x000724000004000f */
[----:B01234-:R-:W-:Y:S01]  /*6890*/  ENDCOLLECTIVE ;  /* 0x000000000000791b */ /* 0x01ffe20003800000 */
.L_x_1456:
[----:B------:R-:W-:Y:S01]  /*68a0*/  FADD.FTZ R21, R21, R8 ;  /* 0x0000000815157221 */ /* 0x000fe20000010000 */
[----:B------:R-:W-:Y:S01]  /*68b0*/  CS2R R8, SRZ ;  /* 0x0000000000087805 */ /* 0x000fe2000001ff00 */
[----:B------:R-:W-:-:S03]  /*68c0*/  HFMA2.MMA R16, -RZ, RZ, 0, 5.9604644775390625e-08 ;  /* 0x00000001ff107435 */ /* 0x000fc600000001ff */
[----:B------:R-:W-:Y:S02]  /*68d0*/  MOV R17, R21 ;  /* 0x0000001500117202 */ /* 0x000fe40000000f00 */
[----:B------:R-:W-:Y:S02]  /*68e0*/  @!P0 MOV R12, R23 ;  /* 0x00000017000c8202 */ /* 0x000fe40000000f00 */
[----:B------:R-:W-:Y:S01]  /*68f0*/  @!P0 MOV R11, R25 ;  /* 0x00000019000b8202 */ /* 0x000fe20000000f00 */
[----:B------:R-:W-:Y:S01]  /*6900*/  IMAD.MOV.U32 R7, RZ, RZ, R18 ;  /* 0x000000ffff077224 */ /* 0x000fe200078e0012 */
[----:B------:R-:W-:-:S07]  /*6910*/  IADD3 R25, R2, R41, RZ ;  /* 0x0000002902197210 */ /* 0x000fce0007ffe0ff */
[----:B------:R-:W-:Y:S05]  /*6920*/  WARPSYNC.COLLECTIVE R14, `(.L_x_1457) ;  /* 0x000000000e087348 */ /* 0x000fea0003c00000 */
[----:B------:R0:W1:Y:S02]  /*6930*/  SHFL.BFLY P2, R18, R17, R16, R15 ;  /* 0x0c00001011127389 */ /* 0x000064000004000f */
[----:B01----:R-:W-:Y:S01]  /*6940*/  ENDCOLLECTIVE ;  /* 0x000000000000791b */ /* 0x003fe20003800000 */
.L_x_1457:
[----:B------:R-:W-:Y:S01]  /*6950*/  FADD.FTZ R22, R22, R7 ;  /* 0x0000000716167221 */ /* 0x000fe20000010000 */
[----:B------:R-:W-:-:S04]  /*6960*/  @!P0 IADD3 R7, R2, 0x3c, RZ ;  /* 0x0000003c02078810 */ /* 0x000fc80007ffe0ff */
[----:B------:R-:W-:Y:S01]  /*6970*/  MOV R17, R22 ;  /* 0x0000001600117202 */ /* 0x000fe20000000f00 */
[----:B------:R-:W-:-:S07]  /*6980*/  IMAD.MOV.U32 R20, RZ, RZ, R18 ;  /* 0x000000ffff147224 */ /* 0x000fce00078e0012 */
[----:B------:R-:W-:Y:S05]  /*6990*/  WARPSYNC.COLLECTIVE R14, `(.L_x_1458) ;  /* 0x000000000e087348 */ /* 0x000fea0003c00000 */
[----:B------:R0:W1:Y:S02]  /*69a0*/  SHFL.BFLY P2, R18, R17, R16, R15 ;  /* 0x0c00001011127389 */ /* 0x000064000004000f */
[----:B01----:R-:W-:Y:S01]  /*69b0*/  ENDCOLLECTIVE ;  /* 0x000000000000791b */ /* 0x003fe20003800000 */
.L_x_1458:
[----:B------:R-:W-:Y:S01]  /*69c0*/  FADD.FTZ R20, R21, R20 ;  /* 0x0000001415147221 */ /* 0x000fe20000010000 */
[----:B------:R-:W-:Y:S01]  /*69d0*/  HFMA2.MMA R16, -RZ, RZ, 0, 4.76837158203125e-07 ;  /* 0x00000008ff107435 */ /* 0x000fe200000001ff */
[----:B------:R-:W-:Y:S02]  /*69e0*/  MOV R17, R12 ;  /* 0x0000000c00117202 */ /* 0x000fe40000000f00 */
[----:B------:R-:W-:-:S08]  /*69f0*/  MOV R19, R18 ;  /* 0x0000001200137202 */ /* 0x000fd00000000f00 */
[----:B------:R-:W-:Y:S05]  /*6a00*/  WARPSYNC.COLLECTIVE R14, `(.L_x_1459) ;  /* 0x000000000e087348 */ /* 0x000fea0003c00000 */
[----:B------:R0:W1:Y:S02]  /*6a10*/  SHFL.BFLY P2, R18, R17, R16, R15 ;  /* 0x0c00001011127389 */ /* 0x000064000004000f */
[----:B01----:R-:W-:Y:S01]  /*6a20*/  ENDCOLLECTIVE ;  /* 0x000000000000791b */ /* 0x003fe20003800000 */
.L_x_1459:
[----:B------:R-:W-:Y:S01]  /*6a30*/  FADD.FTZ R19, R22, R19 ;  /* 0x0000001316137221 */ /* 0x000fe20000010000 */
[----:B------:R-:W-:Y:S02]  /*6a40*/  MOV R17, R11 ;  /* 0x0000000b00117202 */ /* 0x000fe40000000f00 */
[----:B------:R-:W-:-:S07]  /*6a50*/  MOV R13, R18 ;  /* 0x00000012000d7202 */ /* 0x000fce0000000f00 */
[----:B------:R-:W-:Y:S05]  /*6a60*/  WARPSYNC.COLLECTIVE R14, `(.L_x_1460) ;  /* 0x000000000e087348 */ /* 0x000fea0003c00000 */
[----:B------:R0:W1:Y:S02]  /*6a70*/  SHFL.BFLY P2, R18, R17, R16, R15 ;  /* 0x0c00001011127389 */ /* 0x000064000004000f */
[----:B01----:R-:W-:Y:S01]  /*6a80*/  ENDCOLLECTIVE ;  /* 0x000000000000791b */ /* 0x003fe20003800000 */
.L_x_1460:
[----:B------:R-:W-:Y:S01]  /*6a90*/  FADD.FTZ R13, R13, R12 ;  /* 0x0000000c0d0d7221 */ /* 0x000fe20000010000 */
[----:B------:R-:W-:-:S04]  /*6aa0*/  HFMA2.MMA R16, -RZ, RZ, 0, 2.384185791015625e-07 ;  /* 0x00000004ff107435 */ /* 0x000fc800000001ff */
[----:B------:R-:W-:Y:S01]  /*6ab0*/  MOV R17, R13 ;  /* 0x0000000d00117202 */ /* 0x000fe20000000f00 */
[----:B------:R-:W-:-:S07]  /*6ac0*/  IMAD.MOV.U32 R26, RZ, RZ, R18 ;  /* 0x000000ffff1a7224 */ /* 0x000fce00078e0012 */
[----:B------:R-:W-:Y:S05]  /*6ad0*/  WARPSYNC.COLLECTIVE R14, `(.L_x_1461) ;  /* 0x000000000e087348 */ /* 0x000fea0003c00000 */
[----:B------:R0:W1:Y:S02]  /*6ae0*/  SHFL.BFLY P2, R18, R17, R16, R15 ;  /* 0x0c00001011127389 */ /* 0x000064000004000f */
[----:B01----:R-:W-:Y:S01]  /*6af0*/  ENDCOLLECTIVE ;  /* 0x000000000000791b */ /* 0x003fe20003800000 */
.L_x_1461:
[----:B------:R-:W-:-:S05]  /*6b00*/  FADD.FTZ R23, R26, R11 ;  /* 0x0000000b1a177221 */ /* 0x000fca0000010000 */
[----:B------:R-:W-:Y:S02]  /*6b10*/  MOV R17, R23 ;  /* 0x0000001700117202 */ /* 0x000fe40000000f00 */
[----:B------:R-:W-:-:S07]  /*6b20*/  MOV R12, R18 ;  /* 0x00000012000c7202 */ /* 0x000fce0000000f00 */
[----:B------:R-:W-:Y:S05]  /*6b30*/  WARPSYNC.COLLECTIVE R14, `(.L_x_1462) ;  /* 0x000000000e087348 */ /* 0x000fea0003c00000 */
[----:B------:R0:W1:Y:S02]  /*6b40*/  SHFL.BFLY P2, R18, R17, R16, R15 ;  /* 0x0c00001011127389 */ /* 0x000064000004000f */
[----:B01----:R-:W-:Y:S01]  /*6b50*/  ENDCOLLECTIVE ;  /* 0x000000000000791b */ /* 0x003fe20003800000 */
.L_x_1462:
[----:B------:R-:W-:Y:S01]  /*6b60*/  FADD.FTZ R27, R13, R12 ;  /* 0x0000000c0d1b7221 */ /* 0x000fe20000010000 */
[----:B------:R-:W-:-:S04]  /*6b70*/  HFMA2.MMA R16, -RZ, RZ, 0, 1.1920928955078125e-07 ;  /* 0x00000002ff107435 */ /* 0x000fc800000001ff */
[----:B------:R-:W-:Y:S02]  /*6b80*/  MOV R17, R27 ;  /* 0x0000001b00117202 */ /* 0x000fe40000000f00 */
[----:B------:R-:W-:Y:S01]  /*6b90*/  MOV R24, R18 ;  /* 0x0000001200187202 */ /* 0x000fe20000000f00 */
[----:B------:R-:W-:-:S04]  /*6ba0*/  @!P0 IMAD.SHL.U32 R18, R50, 0x2, RZ ;  /* 0x0000000232128824 */ /* 0x000fc800078e00ff */
[----:B------:R-:W-:Y:S01]  /*6bb0*/  FADD.FTZ R26, R23, R24 ;  /* 0x00000018171a7221 */ /* 0x000fe20000010000 */
[----:B------:R-:W-:-:S07]  /*6bc0*/  @!P0 LOP3.LUT R7, R7, R18, RZ, 0x3c, !PT ;  /* 0x0000001207078212 */ /* 0x000fce00078e3cff */
[----:B------:R-:W-:Y:S05]  /*6bd0*/  WARPSYNC.COLLECTIVE R14, `(.L_x_1463) ;  /* 0x000000000e087348 */ /* 0x000fea0003c00000 */
[----:B------:R0:W1:Y:S02]  /*6be0*/  SHFL.BFLY P2, R18, R17, R16, R15 ;  /* 0x0c00001011127389 */ /* 0x000064000004000f */
[----:B01----:R-:W-:Y:S01]  /*6bf0*/  ENDCOLLECTIVE ;  /* 0x000000000000791b */ /* 0x003fe20003800000 */
.L_x_1463:
        /* <DEDUP_REMOVED lines=8> */
.L_x_1464:
        /* <DEDUP_REMOVED lines=8> */
.L_x_1465:
[----:B------:R-:W-:Y:S01]  /*6d00*/  @!P0 MOV R8, R7 ;  /* 0x0000000700088202 */ /* 0x000fe20000000f00 */
[----:B------:R-:W-:Y:S01]  /*6d10*/  FADD.FTZ R26, R26, R11 ;  /* 0x0000000b1a1a7221 */ /* 0x000fe20000010000 */
[----:B------:R-:W-:-:S04]  /*6d20*/  ISETP.NE.AND P0, PT, R50, RZ, PT ;  /* 0x000000ff3200720c */ /* 0x000fc80003f05270 */
[----:B------:R-:W-:-:S09]  /*6d30*/  MOV R17, R26 ;  /* 0x0000001a00117202 */ /* 0x000fd20000000f00 */
[----:B------:R-:W0:Y:S01]  /*6d40*/  @!P0 LDC.64 R12, c[0x0][0x218] ;  /* 0x00008600ff0c8b82 */ /* 0x000e220000000a00 */
[----:B------:R-:W-:Y:S02]  /*6d50*/  @!P0 F2FP.F16.F32.PACK_AB R32, RZ, R32 ;  /* 0x00000020ff20823e */ /* 0x000fe400000000ff */
[----:B------:R-:W-:-:S05]  /*6d60*/  MOV R28, R18 ;  /* 0x00000012001c7202 */ /* 0x000fca0000000f00 */
[----:B------:R-:W1:Y:S02]  /*6d70*/  @!P0 LDC.64 R2, c[0x0][0x220] ;  /* 0x00008800ff028b82 */ /* 0x000e640000000a00 */
[----:B01----:R-:W-:Y:S05]  /*6d80*/  WARPSYNC.COLLECTIVE R14, `(.L_x_1466) ;  /* 0x000000000e087348 */ /* 0x003fea0003c00000 */
[----:B------:R2:W3:Y:S02]  /*6d90*/  SHFL.BFLY P2, R18, R17, R16, R15 ;  /* 0x0c00001011127389 */ /* 0x0004e4000004000f */
[----:B0123--:R-:W-:Y:S01]  /*6da0*/  ENDCOLLECTIVE ;  /* 0x000000000000791b */ /* 0x00ffe20003800000 */
.L_x_1466:
[----:B------:R-:W-:Y:S01]  /*6db0*/  FADD.FTZ R27, R27, R28 ;  /* 0x0000001c1b1b7221 */ /* 0x000fe20000010000 */
[----:B------:R-:W0:Y:S01]  /*6dc0*/  @!P0 LDC.64 R6, c[0x0][0x220] ;  /* 0x00008800ff068b82 */ /* 0x000e220000000a00 */
[----:B------:R-:W-:Y:S01]  /*6dd0*/  MOV R17, R9 ;  /* 0x0000000900117202 */ /* 0x000fe20000000f00 */
[----:B------:R-:W-:Y:S02]  /*6de0*/  IMAD.MOV.U32 R16, RZ, RZ, 0x8 ;  /* 0x00000008ff107424 */ /* 0x000fe400078e00ff */
[----:B------:R-:W-:-:S04]  /*6df0*/  @!P0 IMAD.WIDE R12, R25, 0x2, R12 ;  /* 0x00000002190c8825 */ /* 0x000fc800078e020c */
[----:B------:R-:W-:Y:S01]  /*6e00*/  @!P0 IMAD.WIDE R2, R25, 0x2, R2 ;  /* 0x0000000219028825 */ /* 0x000fe200078e0202 */
[----:B------:R-:W-:-:S07]  /*6e10*/  MOV R29, R18 ;  /* 0x00000012001d7202 */ /* 0x000fce0000000f00 */
[----:B0-----:R-:W-:Y:S05]  /*6e20*/  WARPSYNC.COLLECTIVE R14, `(.L_x_1467) ;  /* 0x000000000e087348 */ /* 0x001fea0003c00000 */
[----:B------:R1:W2:Y:S02]  /*6e30*/  SHFL.BFLY P2, R18, R17, R16, R15 ;  /* 0x0c00001011127389 */ /* 0x0002a4000004000f */
[----:B012---:R-:W-:Y:S01]  /*6e40*/  ENDCOLLECTIVE ;  /* 0x000000000000791b */ /* 0x007fe20003800000 */
.L_x_1467:
[----:B------:R-:W-:Y:S01]  /*6e50*/  FADD.FTZ R26, R26, R29 ;  /* 0x0000001d1a1a7221 */ /* 0x000fe20000010000 */
[----:B------:R-:W-:Y:S01]  /*6e60*/  @!P0 IMAD.WIDE R6, R25, 0x2, R6 ;  /* 0x0000000219068825 */ /* 0x000fe200078e0206 */
[----:B------:R-:W-:Y:S02]  /*6e70*/  MOV R17, R8 ;  /* 0x0000000800117202 */ /* 0x000fe40000000f00 */
[----:B------:R-:W-:-:S07]  /*6e80*/  MOV R30, R18 ;  /* 0x00000012001e7202 */ /* 0x000fce0000000f00 */
[----:B------:R-:W-:Y:S05]  /*6e90*/  WARPSYNC.COLLECTIVE R14, `(.L_x_1468) ;  /* 0x000000000e087348 */ /* 0x000fea0003c00000 */
[----:B------:R0:W1:Y:S02]  /*6ea0*/  SHFL.BFLY P2, R18, R17, R16, R15 ;  /* 0x0c00001011127389 */ /* 0x000064000004000f */
[----:B01----:R-:W-:Y:S01]  /*6eb0*/  ENDCOLLECTIVE ;  /* 0x000000000000791b */ /* 0x003fe20003800000 */
.L_x_1468:
[----:B------:R-:W-:Y:S01]  /*6ec0*/  FADD.FTZ R30, R30, R9 ;  /* 0x000000091e1e7221 */ /* 0x000fe20000010000 */
[----:B------:R-:W-:-:S04]  /*6ed0*/  HFMA2.MMA R16, -RZ, RZ, 0, 2.384185791015625e-07 ;  /* 0x00000004ff107435 */ /* 0x000fc800000001ff */
[----:B------:R-:W-:Y:S02]  /*6ee0*/  MOV R17, R30 ;  /* 0x0000001e00117202 */ /* 0x000fe40000000f00 */
[----:B------:R-:W-:-:S07]  /*6ef0*/  MOV R11, R18 ;  /* 0x00000012000b7202 */ /* 0x000fce0000000f00 */
[----:B------:R-:W-:Y:S05]  /*6f00*/  WARPSYNC.COLLECTIVE R14, `(.L_x_1469) ;  /* 0x000000000e087348 */ /* 0x000fea0003c00000 */
[----:B------:R0:W1:Y:S02]  /*6f10*/  SHFL.BFLY P2, R18, R17, R16, R15 ;  /* 0x0c00001011127389 */ /* 0x000064000004000f */
[----:B01----:R-:W-:Y:S01]  /*6f20*/  ENDCOLLECTIVE ;  /* 0x000000000000791b */ /* 0x003fe20003800000 */
.L_x_1469:
[----:B------:R-:W-:Y:S02]  /*6f30*/  FADD.FTZ R24, R11, R8 ;  /* 0x000000080b187221 */ /* 0x000fe40000010000 */
[----:B------:R-:W0:Y:S03]  /*6f40*/  @!P0 LDC.64 R10, c[0x0][0x220] ;  /* 0x00008800ff0a8b82 */ /* 0x000e260000000a00 */
[----:B------:R-:W-:Y:S01]  /*6f50*/  MOV R17, R24 ;  /* 0x0000001800117202 */ /* 0x000fe20000000f00 */
[----:B------:R-:W-:-:S07]  /*6f60*/  IMAD.MOV.U32 R9, RZ, RZ, R18 ;  /* 0x000000ffff097224 */ /* 0x000fce00078e0012 */
[----:B0-----:R-:W-:Y:S05]  /*6f70*/  WARPSYNC.COLLECTIVE R14, `(.L_x_1470) ;  /* 0x000000000e087348 */ /* 0x001fea0003c00000 */
[----:B------:R1:W2:Y:S02]  /*6f80*/  SHFL.BFLY P2, R18, R17, R16, R15 ;  /* 0x0c00001011127389 */ /* 0x0002a4000004000f */
[----:B012---:R-:W-:Y:S01]  /*6f90*/  ENDCOLLECTIVE ;  /* 0x000000000000791b */ /* 0x007fe20003800000 */
.L_x_1470:
[----:B------:R-:W-:Y:S01]  /*6fa0*/  FADD.FTZ R30, R30, R9 ;  /* 0x000000091e1e7221 */ /* 0x000fe20000010000 */
[----:B------:R-:W-:Y:S01]  /*6fb0*/  @!P0 IMAD.WIDE R10, R25, 0x2, R10 ;  /* 0x00000002190a8825 */ /* 0x000fe200078e020a */
[----:B------:R-:W0:Y:S01]  /*6fc0*/  @!P0 LDC.64 R8, c[0x0][0x218] ;  /* 0x00008600ff088b82 */ /* 0x000e220000000a00 */
[----:B------:R-:W-:Y:S02]  /*6fd0*/  HFMA2.MMA R16, -RZ, RZ, 0, 1.1920928955078125e-07 ;  /* 0x00000002ff107435 */ /* 0x000fe400000001ff */
[----:B------:R-:W-:Y:S02]  /*6fe0*/  MOV R17, R30 ;  /* 0x0000001e00117202 */ /* 0x000fe40000000f00 */
[----:B------:R-:W-:-:S07]  /*6ff0*/  MOV R23, R18 ;  /* 0x0000001200177202 */ /* 0x000fce0000000f00 */
[----:B0-----:R-:W-:Y:S05]  /*7000*/  WARPSYNC.COLLECTIVE R14, `(.L_x_1471) ;  /* 0x000000000e087348 */ /* 0x001fea0003c00000 */
[----:B------:R1:W2:Y:S02]  /*7010*/  SHFL.BFLY P2, R18, R17, R16, R15 ;  /* 0x0c00001011127389 */ /* 0x0002a4000004000f */
[----:B012---:R-:W-:Y:S01]  /*7020*/  ENDCOLLECTIVE ;  /* 0x000000000000791b */ /* 0x007fe20003800000 */
.L_x_1471:
[----:B------:R-:W-:-:S04]  /*7030*/  @!P0 IMAD.WIDE R8, R25, 0x2, R8 ;  /* 0x0000000219088825 */ /* 0x000fc800078e0208 */
[----:B------:R-:W-:-:S04]  /*7040*/  FADD.FTZ R24, R24, R23 ;  /* 0x0000001718187221 */ /* 0x000fc80000010000 */
[----:B------:R-:W-:Y:S01]  /*7050*/  IMAD.MOV.U32 R17, RZ, RZ, R24 ;  /* 0x000000ffff117224 */ /* 0x000fe200078e0018 */
[----:B------:R-:W-:Y:S02]  /*7060*/  MOV R31, R18 ;  /* 0x00000012001f7202 */ /* 0x000fe40000000f00 */
[----:B------:R-:W-:Y:S02]  /*7070*/  @!P0 F2FP.F16.F32.PACK_AB R18, RZ, R4 ;  /* 0x00000004ff12823e */ /* 0x000fe400000000ff */
[----:B------:R-:W0:Y:S01]  /*7080*/  @!P0 LDC.64 R4, c[0x0][0x218] ;  /* 0x00008600ff048b82 */ /* 0x000e220000000a00 */
[----:B------:R-:W-:Y:S01]  /*7090*/  FADD.FTZ R30, R30, R31 ;  /* 0x0000001f1e1e7221 */ /* 0x000fe20000010000 */
[----:B------:R-:W-:-:S07]  /*70a0*/  PRMT R33, R18, 0x7610, R33 ;  /* 0x0000761012217816 */ /* 0x000fce0000000021 */
[----:B0-----:R-:W-:Y:S05]  /*70b0*/  WARPSYNC.COLLECTIVE R14, `(.L_x_1472) ;  /* 0x000000000e087348 */ /* 0x001fea0003c00000 */
[----:B------:R1:W2:Y:S02]  /*70c0*/  SHFL.BFLY P2, R18, R17, R16, R15 ;  /* 0x0c00001011127389 */ /* 0x0002a4000004000f */
[----:B012---:R-:W-:Y:S01]  /*70d0*/  ENDCOLLECTIVE ;  /* 0x000000000000791b */ /* 0x007fe20003800000 */
.L_x_1472:
[----:B------:R0:W-:Y:S04]  /*70e0*/  @!P0 STG.E.U16 desc[UR12][R12.64], R33 ;  /* 0x000000210c008986 */ /* 0x0001e8000c10150c */
[----:B------:R1:W-:Y:S01]  /*70f0*/  @!P0 STG.E.U16 desc[UR12][R10.64], R32 ;  /* 0x000000200a008986 */ /* 0x0003e2000c10150c */
[----:B------:R-:W-:Y:S01]  /*7100*/  @!P0 F2FP.F16.F32.PACK_AB R14, RZ, R27 ;  /* 0x0000001bff0e823e */ /* 0x000fe200000000ff */
[----:B------:R-:W-:Y:S01]  /*7110*/  HFMA2.MMA R16, -RZ, RZ, 0, 5.9604644775390625e-08 ;  /* 0x00000001ff107435 */ /* 0x000fe200000001ff */
[----:B------:R-:W-:Y:S02]  /*7120*/  MOV R17, R30 ;  /* 0x0000001e00117202 */ /* 0x000fe40000000f00 */
[----:B0-----:R-:W-:Y:S02]  /*7130*/  @!P0 F2FP.F16.F32.PACK_AB R13, RZ, R19 ;  /* 0x00000013ff0d823e */ /* 0x001fe400000000ff */
[----:B-1----:R-:W-:Y:S01]  /*7140*/  PRMT R10, R14, 0x7610, R10 ;  /* 0x000076100e0a7816 */ /* 0x002fe2000000000a */
[----:B------:R-:W-:Y:S01]  /*7150*/  @!P0 IMAD.WIDE R4, R25, 0x2, R4 ;  /* 0x0000000219048825 */ /* 0x000fe200078e0204 */
[----:B------:R-:W-:-:S02]  /*7160*/  MOV R14, 0xffff ;  /* 0x0000ffff000e7802 */ /* 0x000fc40000000f00 */
[----:B------:R-:W-:Y:S02]  /*7170*/  MOV R23, R18 ;  /* 0x0000001200177202 */ /* 0x000fe40000000f00 */
[----:B------:R-:W-:-:S07]  /*7180*/  @!P0 F2FP.F16.F32.PACK_AB R11, RZ, R20 ;  /* 0x00000014ff0b823e */ /* 0x000fce00000000ff */
[----:B------:R-:W-:Y:S05]  /*7190*/  WARPSYNC.COLLECTIVE R14, `(.L_x_1473) ;  /* 0x000000000e087348 */ /* 0x000fea0003c00000 */
[----:B------:R0:W1:Y:S02]  /*71a0*/  SHFL.BFLY P2, R18, R17, R16, R15 ;  /* 0x0c00001011127389 */ /* 0x000064000004000f */
[----:B01----:R-:W-:Y:S01]  /*71b0*/  ENDCOLLECTIVE ;  /* 0x000000000000791b */ /* 0x003fe20003800000 */
.L_x_1473:
[----:B------:R-:W-:Y:S01]  /*71c0*/  @!P0 F2FP.F16.F32.PACK_AB R19, RZ, R26 ;  /* 0x0000001aff13823e */ /* 0x000fe200000000ff */
        /* <DEDUP_REMOVED lines=10> */
.L_x_1474:
[----:B------:R-:W-:Y:S01]  /*7270*/  FADD.FTZ R21, R30, R21 ;  /* 0x000000151e157221 */ /* 0x000fe20000010000 */
[----:B------:R-:W-:Y:S06]  /*7280*/  BRA `(.L_x_1475) ;  /* 0xffffffe000e07947 */ /* 0x000fec000383ffff */
.L_x_1476:
        /* <DEDUP_REMOVED lines=15> */
.L_x_2780:


//--------------------- .text._ZN13group_norm_v218gn_bwd_cuda_kernelI6__halfLi320ELi1ELi32ELi10ELi4096ELb0ELb1ELi32ELi320ELi320ELi4ELb1ELi1ELb0ELb0ELNS_15WgradSyncMethodE3ENS_16CompileConditionILi900EEEEEvPT_S6_S6_PKS5_S8_S8_S8_PKfflPfPj --------------------------
	.section	.text._ZN13group_norm_v218gn_bwd_cuda_kernelI6__halfLi320ELi1ELi32ELi10ELi4096ELb0ELb1ELi32ELi320ELi320ELi4ELb1ELi1ELb0ELb0ELNS_15WgradSyncMethodE3ENS_16CompileConditionILi900EEEEEvPT_S6_S6_PKS5_S8_S8_S8_PKfflPfPj,"ax",@progbits
	.align	128
        .global         _ZN13group_norm_v218gn_bwd_cuda_kernelI6__halfLi320ELi1ELi32ELi10ELi4096ELb0ELb1ELi32ELi320ELi320ELi4ELb1ELi1ELb0ELb0ELNS_15WgradSyncMethodE3ENS_16CompileConditionILi900EEEEEvPT_S6_S6_PKS5_S8_S8_S8_PKfflPfPj
        .type           _ZN13group_norm_v218gn_bwd_cuda_kernelI6__halfLi320ELi1ELi32ELi10ELi4096ELb0ELb1ELi32ELi320ELi320ELi4ELb1ELi1ELb0ELb0ELNS_15WgradSyncMethodE3ENS_16CompileConditionILi900EEEEEvPT_S6_S6_PKS5_S8_S8_S8_PKfflPfPj,@function
        .size           _ZN13group_norm_v218gn_bwd_cuda_kernelI6__halfLi320ELi1ELi32ELi10ELi4096ELb0ELb1ELi32ELi320ELi320ELi4ELb1ELi1ELb0ELb0ELNS_15WgradSyncMethodE3ENS_16CompileConditionILi900EEEEEvPT_S6_S6_PKS5_S8_S8_S8_PKfflPfPj,(.L_x_2781 - _ZN13group_norm_v218gn_bwd_cuda_kernelI6__halfLi320ELi1ELi32ELi10ELi4096ELb0ELb1ELi32ELi320ELi320ELi4ELb1ELi1ELb0ELb0ELNS_15WgradSyncMethodE3ENS_16CompileConditionILi900EEEEEvPT_S6_S6_PKS5_S8_S8_S8_PKfflPfPj)
        .other          _ZN13group_norm_v218gn_bwd_cuda_kernelI6__halfLi320ELi1ELi32ELi10ELi4096ELb0ELb1ELi32ELi320ELi320ELi4ELb1ELi1ELb0ELb0ELNS_15WgradSyncMethodE3ENS_16CompileConditionILi900EEEEEvPT_S6_S6_PKS5_S8_S8_S8_PKfflPfPj,@"STO_CUDA_ENTRY STV_DEFAULT"
_ZN13group_norm_v218gn_bwd_cuda_kernelI6__halfLi320ELi1ELi32ELi10ELi4096ELb0ELb1ELi32ELi320ELi320ELi4ELb1ELi1ELb0ELb0ELNS_15WgradSyncMethodE3ENS_16CompileConditionILi900EEEEEvPT_S6_S6_PKS5_S8_S8_S8_PKfflPfPj:
.text._ZN13group_norm_v218gn_bwd_cuda_kernelI6__halfLi320ELi1ELi32ELi10ELi4096ELb0ELb1ELi32ELi320ELi320ELi4ELb1ELi1ELb0ELb0ELNS_15WgradSyncMethodE3ENS_16CompileConditionILi900EEEEEvPT_S6_S6_PKS5_S8_S8_S8_PKfflPfPj:
        /* <DEDUP_REMOVED lines=29> */
.L_x_1479:
[----:B------:R-:W2:Y:S04]  /*01d0*/  LD.E.STRONG.GPU R0, desc[UR8][R2.64] ;  /* 0x0000000802007980 */ /* 0x000ea8000c10f900 */
[----:B--2---:R-:W-:Y:S01]  /*01e0*/  CCTL.IVALL ;  /* 0x00000000ff00798f */ /* 0x004fe20002000000 */
[----:B------:R-:W-:Y:S05]  /*01f0*/  YIELD ;  /* 0x0000000000007946 */ /* 0x000fea0003800000 */
[----:B-----5:R-:W-:-:S04]  /*0200*/  LOP3.LUT R0, R0, R5, RZ, 0x3c, !PT ;  /* 0x0000000500007212 */ /* 0x020fc800078e3cff */
[----:B------:R-:W-:-:S13]  /*0210*/  ISETP.GT.AND P0, PT, R0, -0x1, PT ;  /* 0xffffffff0000780c */ /* 0x000fda0003f04270 */
[----:B------:R-:W-:Y:S05]  /*0220*/  @P0 BRA `(.L_x_1479) ;  /* 0xfffffffc00e80947 */ /* 0x000fea000383ffff */
.L_x_1478:
[----:B------:R-:W-:Y:S05]  /*0230*/  WARPSYNC.ALL ;  /* 0x0000000000007948 */ /* 0x000fea0003800000 */
[----:B------:R-:W-:Y:S06]  /*0240*/  BAR.SYNC.DEFER_BLOCKING 0x0 ;  /* 0x0000000000007b1d */ /* 0x000fec0000010000 */
[----:B------:R-:W-:Y:S05]  /*0250*/  BRA `(.L_x_1480) ;  /* 0x0000003800b07947 */ /* 0x000fea0003800000 */
.L_x_1477:
        /* <DEDUP_REMOVED lines=21> */
[----:B0-----:R-:W-:-:S02]  /*03b0*/  IADD3 R2, R31, 0x50, RZ ;  /* 0x000000501f027810 */ /* 0x001fc40007ffe0ff */
[-C--:B------:R-:W-:Y:S02]  /*03c0*/  LEA.HI R6, R6, R33.reuse, RZ, 0x4 ;  /* 0x0000002106067211 */ /* 0x080fe400078f20ff */
[----:B------:R-:W-:Y:S02]  /*03d0*/  SHF.R.S32.HI R3, RZ, 0x1f, R2 ;  /* 0x0000001fff037819 */ /* 0x000fe40000011402 */
[----:B------:R-:W-:Y:S02]  /*03e0*/  IADD3 R8, -R8, R33, RZ ;  /* 0x0000002108087210 */ /* 0x000fe40007ffe1ff */
[----:B------:R-:W-:-:S04]  /*03f0*/  SHF.R.U32.HI R27, RZ, 0x4, R6 ;  /* 0x00000004ff1b7819 */ /* 0x000fc80000011606 */
[----:B------:R-:W-:Y:S02]  /*0400*/  LOP3.LUT R27, R8, 0x3, R27, 0x78, !PT ;  /* 0x00000003081b7812 */ /* 0x000fe400078e781b */
[----:B-1----:R-:W-:Y:S02]  /*0410*/  LEA R32, R5, R0, 0x18 ;  /* 0x0000000005207211 */ /* 0x002fe400078ec0ff */
[----:B------:R-:W-:Y:S02]  /*0420*/  SHF.L.U32 R0, R35, 0x5, RZ ;  /* 0x0000000523007819 */ /* 0x000fe400000006ff */
[----:B------:R-:W-:Y:S01]  /*0430*/  IADD3 R5, R31, 0xa0, RZ ;  /* 0x000000a01f057810 */ /* 0x000fe20007ffe0ff */
[----:B------:R-:W-:Y:S01]  /*0440*/  IMAD R30, R7, 0x28, R32 ;  /* 0x00000028071e7824 */ /* 0x000fe200078e0220 */
[----:B------:R-:W-:Y:S02]  /*0450*/  LOP3.LUT R0, R0, 0xfe0, RZ, 0xc0, !PT ;  /* 0x00000fe000007812 */ /* 0x000fe400078ec0ff */
[----:B------:R-:W-:-:S02]  /*0460*/  SHF.R.S32.HI R10, RZ, 0x1f, R5 ;  /* 0x0000001fff0a7819 */ /* 0x000fc40000011405 */
[----:B------:R-:W-:Y:S02]  /*0470*/  IADD3 R0, R0, R9, RZ ;  /* 0x0000000900007210 */ /* 0x000fe40007ffe0ff */
[----:B------:R-:W-:Y:S02]  /*0480*/  LEA R30, R9, R30, 0x3 ;  /* 0x0000001e091e7211 */ /* 0x000fe400078e18ff */
[----:B------:R-:W-:Y:S01]  /*0490*/  IADD3 R9, R31, 0xf0, RZ ;  /* 0x000000f01f097810 */ /* 0x000fe20007ffe0ff */
[----:B------:R-:W-:Y:S01]  /*04a0*/  IMAD R21, R0, 0x140, RZ ;  /* 0x0000014000157824 */ /* 0x000fe200078e02ff */
[----:B------:R-:W-:Y:S01]  /*04b0*/  LEA.HI R7, R3, R2, RZ, 0x2 ;  /* 0x0000000203077211 */ /* 0x000fe200078f10ff */
[----:B------:R-:W-:Y:S01]  /*04c0*/  IMAD.WIDE.U32 R2, R34, -0x33333333, RZ ;  /* 0xcccccccd22027825 */ /* 0x000fe200078e00ff */
[----:B------:R-:W-:Y:S02]  /*04d0*/  SHF.R.S32.HI R12, RZ, 0x1f, R9 ;  /* 0x0000001fff0c7819 */ /* 0x000fe40000011409 */
[----:B------:R-:W-:Y:S01]  /*04e0*/  LEA.HI R10, R10, R5, RZ, 0x2 ;  /* 0x000000050a0a7211 */ /* 0x000fe200078f10ff */
[----:B------:R-:W-:Y:S01]  /*04f0*/  IMAD.WIDE.U32 R4, R4, -0x33333333, RZ ;  /* 0xcccccccd04047825 */ /* 0x000fe200078e00ff */
[----:B------:R-:W-:-:S02]  /*0500*/  LEA.HI R12, R12, R9, RZ, 0x2 ;  /* 0x000000090c0c7211 */ /* 0x000fc400078f10ff */
[----:B------:R-:W-:Y:S02]  /*0510*/  SHF.R.U32.HI R29, RZ, 0x3, R3 ;  /* 0x00000003ff1d7819 */ /* 0x000fe40000011603 */
[----:B------:R-:W-:Y:S02]  /*0520*/  SHF.R.U32.HI R28, RZ, 0x3, R5 ;  /* 0x00000003ff1c7819 */ /* 0x000fe40000011605 */
[----:B------:R-:W-:Y:S02]  /*0530*/  SHF.R.U32.HI R3, RZ, 0x2, R10 ;  /* 0x00000002ff037819 */ /* 0x000fe4000001160a */
[----:B------:R-:W-:Y:S02]  /*0540*/  SHF.R.U32.HI R5, RZ, 0x2, R12 ;  /* 0x00000002ff057819 */ /* 0x000fe4000001160c */
[----:B------:R-:W-:Y:S02]  /*0550*/  SHF.R.U32.HI R7, RZ, 0x2, R7 ;  /* 0x00000002ff077819 */ /* 0x000fe40000011607 */
[----:B------:R-:W-:-:S02]  /*0560*/  LOP3.LUT R24, R8, 0x3, R3, 0x78, !PT ;  /* 0x0000000308187812 */ /* 0x000fc400078e7803 */
[C---:B------:R-:W-:Y:S02]  /*0570*/  LOP3.LUT R22, R8.reuse, 0x3, R5, 0x78, !PT ;  /* 0x0000000308167812 */ /* 0x040fe400078e7805 */
[----:B------:R-:W-:Y:S01]  /*0580*/  LOP3.LUT R26, R8, 0x3, R7, 0x78, !PT ;  /* 0x00000003081a7812 */ /* 0x000fe200078e7807 */
[--C-:B--2---:R-:W-:Y:S02]  /*0590*/  HADD2.F32 R5, -RZ, R14.reuse.H0_H0 ;  /* 0x2000000eff057230 */ /* 0x104fe40000004100 */
[----:B------:R-:W-:Y:S02]  /*05a0*/  HADD2.F32 R25, -RZ, R14.H1_H1 ;  /* 0x3000000eff197230 */ /* 0x000fe40000004100 */
[--C-:B------:R-:W-:Y:S02]  /*05b0*/  HADD2.F32 R3, -RZ, R15.reuse.H0_H0 ;  /* 0x2000000fff037230 */ /* 0x100fe40000004100 */
[----:B------:R-:W-:-:S07]  /*05c0*/  HADD2.F32 R23, -RZ, R15.H1_H1 ;  /* 0x3000000fff177230 */ /* 0x000fce0000004100 */
.L_x_1496:
[----:B-1----:R-:W-:Y:S01]  /*05d0*/  HFMA2.MMA R7, -RZ, RZ, 0, 0 ;  /* 0x00000000ff077435 */ /* 0x002fe200000001ff */
[C---:B------:R-:W-:Y:S01]  /*05e0*/  SHF.L.U32 R4, R141.reuse, 0x5, RZ ;  /* 0x000000058d047819 */ /* 0x040fe200000006ff */
[----:B------:R-:W-:Y:S01]  /*05f0*/  IMAD R9, R146, 0x140000, RZ ;  /* 0x0014000092097824 */ /* 0x000fe200078e02ff */
[----:B------:R-:W-:Y:S01]  /*0600*/  MOV R6, R34 ;  /* 0x0000002200067202 */ /* 0x000fe20000000f00 */
[----:B------:R-:W-:Y:S01]  /*0610*/  ULDC.64 UR6, c[0x0][0x248] ;  /* 0x0000920000067ab9 */ /* 0x000fe20000000a00 */
[C---:B------:R-:W-:Y:S01]  /*0620*/  SHF.L.U64.HI R8, R141.reuse, 0x5, R146 ;  /* 0x000000058d087819 */ /* 0x040fe20000010292 */
[----:B------:R-:W-:Y:S01]  /*0630*/  ULDC.64 UR10, c[0x0][0x230] ;  /* 0x00008c00000a7ab9 */ /* 0x000fe20000000a00 */
[----:B------:R-:W-:Y:S01]  /*0640*/  IADD3 R0, P0, R4, R29, RZ ;  /* 0x0000001d04007210 */ /* 0x000fe20007f1e0ff */
[----:B------:R-:W-:Y:S01]  /*0650*/  ULDC.64 UR12, c[0x0][0x228] ;  /* 0x00008a00000c7ab9 */ /* 0x000fe20000000a00 */
[----:B------:R-:W-:Y:S01]  /*0660*/  ULDC UR5, c[0x0][0x250] ;  /* 0x0000940000057ab9 */ /* 0x000fe20000000800 */
[----:B------:R-:W-:Y:S01]  /*0670*/  IMAD.WIDE.U32 R38, R141, 0x140000, R6 ;  /* 0x001400008d267825 */ /* 0x000fe200078e0006 */
[----:B------:R-:W-:-:S02]  /*0680*/  IADD3.X R7, RZ, R8, RZ, P0, !PT ;  /* 0x00000008ff077210 */ /* 0x000fc400007fe4ff */
[C---:B------:R-:W-:Y:S02]  /*0690*/  LEA R72, P0, R0.reuse, UR6, 0x3 ;  /* 0x0000000600487c11 */ /* 0x040fe4000f8018ff */
[----:B------:R-:W-:Y:S01]  /*06a0*/  IADD3 R2, R39, R9, RZ ;  /* 0x0000000927027210 */ /* 0x000fe20007ffe0ff */
[C---:B------:R-:W-:Y:S01]  /*06b0*/  VIADD R9, R21.reuse, 0xa00 ;  /* 0x00000a0015097836 */ /* 0x040fe20000000000 */
[C---:B------:R-:W-:Y:S02]  /*06c0*/  IADD3 R19, P1, R21.reuse, R38, RZ ;  /* 0x0000002615137210 */ /* 0x040fe40007f3e0ff */
[----:B------:R-:W-:Y:S02]  /*06d0*/  LEA.HI.X R73, R0, UR7, R7, 0x3, P0 ;  /* 0x0000000700497c11 */ /* 0x000fe400080f1c07 */
[----:B------:R-:W-:Y:S02]  /*06e0*/  IADD3.X R20, RZ, R2, RZ, P1, !PT ;  /* 0x00000002ff147210 */ /* 0x000fe40000ffe4ff */
[----:B------:R-:W-:-:S02]  /*06f0*/  IADD3 R7, R21, 0x500, RZ ;  /* 0x0000050015077810 */ /* 0x000fc40007ffe0ff */
[C---:B------:R-:W-:Y:S01]  /*0700*/  SHF.L.U64.HI R20, R19.reuse, 0x1, R20 ;  /* 0x0000000113147819 */ /* 0x040fe20000010214 */
[----:B------:R-:W2:Y:S01]  /*0710*/  LDG.E.64.CONSTANT R72, desc[UR8][R72.64] ;  /* 0x0000000848487981 */ /* 0x000ea2000c1e9b00 */
[----:B------:R-:W-:Y:S02]  /*0720*/  SHF.L.U32 R19, R19, 0x1, RZ ;  /* 0x0000000113137819 */ /* 0x000fe400000006ff */
[----:B------:R-:W-:Y:S02]  /*0730*/  IADD3 R7, P2, R7, R38, RZ ;  /* 0x0000002607077210 */ /* 0x000fe40007f5e0ff */
[----:B------:R-:W-:Y:S02]  /*0740*/  IADD3 R52, P1, R19, UR10, RZ ;  /* 0x0000000a13347c10 */ /* 0x000fe4000ff3e0ff */
[----:B------:R-:W-:Y:S02]  /*0750*/  IADD3.X R0, RZ, R2, RZ, P2, !PT ;  /* 0x00000002ff007210 */ /* 0x000fe400017fe4ff */
[----:B------:R-:W-:-:S02]  /*0760*/  IADD3 R9, P0, R9, R38, RZ ;  /* 0x0000002609097210 */ /* 0x000fc40007f1e0ff */
[----:B------:R-:W-:Y:S02]  /*0770*/  IADD3 R54, P2, R19, UR12, RZ ;  /* 0x0000000c13367c10 */ /* 0x000fe4000ff5e0ff */
[C---:B------:R-:W-:Y:S02]  /*0780*/  IADD3.X R53, R20.reuse, UR11, RZ, P1, !PT ;  /* 0x0000000b14357c10 */ /* 0x040fe40008ffe4ff */
[C---:B------:R-:W-:Y:S02]  /*0790*/  SHF.L.U32 R18, R7.reuse, 0x1, RZ ;  /* 0x0000000107127819 */ /* 0x040fe400000006ff */
[----:B------:R-:W-:Y:S02]  /*07a0*/  IADD3.X R16, RZ, R2, RZ, P0, !PT ;  /* 0x00000002ff107210 */ /* 0x000fe400007fe4ff */
[----:B------:R-:W-:Y:S01]  /*07b0*/  IADD3.X R55, R20, UR13, RZ, P2, !PT ;  /* 0x0000000d14377c10 */ /* 0x000fe200097fe4ff */
[----:B------:R-:W3:Y:S01]  /*07c0*/  LDG.E.64.CONSTANT R52, desc[UR8][R52.64] ;  /* 0x0000000834347981 */ /* 0x000ee2000c1e9b00 */
[----:B------:R-:W-:-:S02]  /*07d0*/  SHF.L.U64.HI R17, R7, 0x1, R0 ;  /* 0x0000000107117819 */ /* 0x000fc40000010200 */
[C---:B------:R-:W-:Y:S02]  /*07e0*/  IADD3 R58, P0, R18.reuse, UR10, RZ ;  /* 0x0000000a123a7c10 */ /* 0x040fe4000ff1e0ff */
[----:B------:R-:W-:Y:S01]  /*07f0*/  IADD3 R60, P1, R18, UR12, RZ ;  /* 0x0000000c123c7c10 */ /* 0x000fe2000ff3e0ff */
[----:B------:R-:W4:Y:S01]  /*0800*/  LDG.E.64.CONSTANT R54, desc[UR8][R54.64] ;  /* 0x0000000836367981 */ /* 0x000f22000c1e9b00 */
[----:B------:R-:W-:Y:S02]  /*0810*/  IADD3.X R59, R17, UR11, RZ, P0, !PT ;  /* 0x0000000b113b7c10 */ /* 0x000fe400087fe4ff */
[----:B------:R-:W-:Y:S02]  /*0820*/  SHF.L.U32 R15, R9, 0x1, RZ ;  /* 0x00000001090f7819 */ /* 0x000fe400000006ff */
[----:B------:R-:W-:Y:S02]  /*0830*/  IADD3.X R61, R17, UR13, RZ, P1, !PT ;  /* 0x0000000d113d7c10 */ /* 0x000fe40008ffe4ff */
[----:B------:R-:W-:Y:S01]  /*0840*/  IADD3 R7, R21, 0xf00, RZ ;  /* 0x00000f0015077810 */ /* 0x000fe20007ffe0ff */
[----:B------:R-:W5:Y:S01]  /*0850*/  LDG.E.64.CONSTANT R58, desc[UR8][R58.64] ;  /* 0x000000083a3a7981 */ /* 0x000f62000c1e9b00 */
[----:B------:R-:W-:-:S02]  /*0860*/  SHF.L.U64.HI R16, R9, 0x1, R16 ;  /* 0x0000000109107819 */ /* 0x000fc40000010210 */
[----:B------:R-:W-:Y:S01]  /*0870*/  IADD3 R94, P1, R15, UR10, RZ ;  /* 0x0000000a0f5e7c10 */ /* 0x000fe2000ff3e0ff */
[----:B------:R-:W5:Y:S01]  /*0880*/  LDG.E.64.CONSTANT R60, desc[UR8][R60.64] ;  /* 0x000000083c3c7981 */ /* 0x000f62000c1e9b00 */
[----:B------:R-:W-:Y:S02]  /*0890*/  IADD3 R7, P0, R7, R38, RZ ;  /* 0x0000002607077210 */ /* 0x000fe40007f1e0ff */
[----:B------:R-:W-:Y:S02]  /*08a0*/  IADD3.X R95, R16, UR11, RZ, P1, !PT ;  /* 0x0000000b105f7c10 */ /* 0x000fe40008ffe4ff */
[----:B------:R-:W-:Y:S02]  /*08b0*/  IADD3 R110, P2, R15, UR12, RZ ;  /* 0x0000000c0f6e7c10 */ /* 0x000fe4000ff5e0ff */
[----:B------:R-:W-:Y:S02]  /*08c0*/  IADD3 R4, P1, R4, R28, RZ ;  /* 0x0000001c04047210 */ /* 0x000fe40007f3e0ff */
[----:B------:R-:W-:Y:S01]  /*08d0*/  IADD3.X R0, RZ, R2, RZ, P0, !PT ;  /* 0x00000002ff007210 */ /* 0x000fe200007fe4ff */
[----:B------:R-:W5:Y:S01]  /*08e0*/  LDG.E.64.CONSTANT R94, desc[UR8][R94.64] ;  /* 0x000000085e5e7981 */ /* 0x000f62000c1e9b00 */
[----:B------:R-:W-:-:S02]  /*08f0*/  SHF.L.U32 R14, R7, 0x1, RZ ;  /* 0x00000001070e7819 */ /* 0x000fc400000006ff */
[----:B------:R-:W-:Y:S02]  /*0900*/  IADD3.X R111, R16, UR13, RZ, P2, !PT ;  /* 0x0000000d106f7c10 */ /* 0x000fe400097fe4ff */
[----:B------:R-:W-:Y:S02]  /*0910*/  IADD3.X R9, RZ, R8, RZ, P1, !PT ;  /* 0x00000008ff097210 */ /* 0x000fe40000ffe4ff */
[----:B------:R-:W-:Y:S02]  /*0920*/  LEA R74, P0, R4, UR6, 0x3 ;  /* 0x00000006044a7c11 */ /* 0x000fe4000f8018ff */
[----:B------:R-:W-:Y:S01]  /*0930*/  SHF.L.U64.HI R13, R7, 0x1, R0 ;  /* 0x00000001070d7819 */ /* 0x000fe20000010200 */
[----:B------:R-:W5:Y:S01]  /*0940*/  LDG.E.64.CONSTANT R110, desc[UR8][R110.64] ;  /* 0x000000086e6e7981 */ /* 0x000f62000c1e9b00 */
[----:B------:R-:W-:Y:S02]  /*0950*/  IADD3 R76, P1, R14, UR10, RZ ;  /* 0x0000000a0e4c7c10 */ /* 0x000fe4000ff3e0ff */
[----:B------:R-:W-:-:S02]  /*0960*/  LEA.HI.X R75, R4, UR7, R9, 0x3, P0 ;  /* 0x00000007044b7c11 */ /* 0x000fc400080f1c09 */
[----:B------:R-:W-:Y:S02]  /*0970*/  IADD3 R78, P2, R14, UR12, RZ ;  /* 0x0000000c0e4e7c10 */ /* 0x000fe4000ff5e0ff */
[C---:B------:R-:W-:Y:S02]  /*0980*/  IADD3.X R77, R13.reuse, UR11, RZ, P1, !PT ;  /* 0x0000000b0d4d7c10 */ /* 0x040fe40008ffe4ff */
[----:B------:R-:W-:Y:S01]  /*0990*/  IADD3.X R79, R13, UR13, RZ, P2, !PT ;  /* 0x0000000d0d4f7c10 */ /* 0x000fe200097fe4ff */
[----:B------:R-:W5:Y:S04]  /*09a0*/  LDG.E.64.CONSTANT R74, desc[UR8][R74.64] ;  /* 0x000000084a4a7981 */ /* 0x000f68000c1e9b00 */
[----:B------:R-:W5:Y:S01]  /*09b0*/  LDG.E.64.CONSTANT R76, desc[UR8][R76.64] ;  /* 0x000000084c4c7981 */ /* 0x000f62000c1e9b00 */
[----:B------:R-:W-:-:S03]  /*09c0*/  IADD3 R7, R21, 0x1400, RZ ;  /* 0x0000140015077810 */ /* 0x000fc60007ffe0ff */
[----:B------:R-:W5:Y:S01]  /*09d0*/  LDG.E.64.CONSTANT R78, desc[UR8][R78.64] ;  /* 0x000000084e4e7981 */ /* 0x000f62000c1e9b00 */
[----:B------:R-:W-:-:S04]  /*09e0*/  IADD3 R7, P0, R7, R38, RZ ;  /* 0x0000002607077210 */ /* 0x000fc80007f1e0ff */
[----:B------:R-:W-:Y:S02]  /*09f0*/  IADD3.X R0, RZ, R2, RZ, P0, !PT ;  /* 0x00000002ff007210 */ /* 0x000fe400007fe4ff */
[C---:B------:R-:W-:Y:S02]  /*0a00*/  SHF.L.U32 R12, R7.reuse, 0x1, RZ ;  /* 0x00000001070c7819 */ /* 0x040fe400000006ff */
[----:B------:R-:W-:Y:S02]  /*0a10*/  SHF.L.U64.HI R11, R7, 0x1, R0 ;  /* 0x00000001070b7819 */ /* 0x000fe40000010200 */
[C---:B------:R-:W-:Y:S02]  /*0a20*/  IADD3 R80, P0, R12.reuse, UR10, RZ ;  /* 0x0000000a0c507c10 */ /* 0x040fe4000ff1e0ff */
[----:B------:R-:W-:Y:S02]  /*0a30*/  IADD3 R108, P1, R12, UR12, RZ ;  /* 0x0000000c0c6c7c10 */ /* 0x000fe4000ff3e0ff */
[----:B------:R-:W-:-:S02]  /*0a40*/  IADD3.X R81, R11, UR11, RZ, P0, !PT ;  /* 0x0000000b0b517c10 */ /* 0x000fc400087fe4ff */
[----:B------:R-:W-:-:S04]  /*0a50*/  IADD3.X R109, R11, UR13, RZ, P1, !PT ;  /* 0x0000000d0b6d7c10 */ /* 0x000fc80008ffe4ff */
        /* <DEDUP_REMOVED lines=37> */
[--C-:B---3--:R-:W-:Y:S02]  /*0cb0*/  HADD2.F32 R7, -RZ, R52.reuse.H0_H0 ;  /* 0x20000034ff077230 */ /* 0x108fe40000004100 */
[----:B------:R-:W-:-:S03]  /*0cc0*/  HADD2.F32 R9, -RZ, R52.H1_H1 ;  /* 0x30000034ff097230 */ /* 0x000fc60000004100 */
[C---:B------:R-:W-:Y:S01]  /*0cd0*/  FADD.FTZ R42, -R72.reuse, R7 ;  /* 0x00000007482a7221 */ /* 0x040fe20000010100 */
[--C-:B----4-:R-:W-:Y:S02]  /*0ce0*/  HADD2.F32 R38, -RZ, R54.reuse.H0_H0 ;  /* 0x20000036ff267230 */ /* 0x110fe40000004100 */
[----:B------:R-:W-:Y:S01]  /*0cf0*/  FADD.FTZ R46, -R72, R9 ;  /* 0x00000009482e7221 */ /* 0x000fe20000010100 */
[----:B------:R-:W-:Y:S02]  /*0d00*/  HADD2.F32 R40, -RZ, R54.H1_H1 ;  /* 0x30000036ff287230 */ /* 0x000fe40000004100 */
[----:B0-----:R-:W-:Y:S01]  /*0d10*/  FMUL.FTZ R7, R37, R42 ;  /* 0x0000002a25077220 */ /* 0x001fe20000410000 */
[----:B------:R-:W-:Y:S01]  /*0d20*/  FMUL.FTZ R44, R5, R38 ;  /* 0x00000026052c7220 */ /* 0x000fe20000410000 */
[----:B-----5:R-:W-:Y:S02]  /*0d30*/  HADD2.F32 R43, -RZ, R58.H0_H0 ;  /* 0x2000003aff2b7230 */ /* 0x020fe40000004100 */
[----:B------:R-:W-:Y:S01]  /*0d40*/  FMUL.FTZ R9, R25, R40 ;  /* 0x0000002819097220 */ /* 0x000fe20000410000 */
[----:B------:R-:W-:Y:S01]  /*0d50*/  FMUL.FTZ R39, R37, R46 ;  /* 0x0000002e25277220 */ /* 0x000fe20000410000 */
[----:B------:R-:W-:Y:S01]  /*0d60*/  FFMA.FTZ R44, R7, R44, RZ ;  /* 0x0000002c072c7223 */ /* 0x000fe200000100ff */
[----:B------:R-:W-:-:S02]  /*0d70*/  HADD2.F32 R41, -RZ, R60.H0_H0 ;  /* 0x2000003cff297230 */ /* 0x000fc40000004100 */
[C---:B------:R-:W-:Y:S01]  /*0d80*/  FADD.FTZ R42, -R72.reuse, R43 ;  /* 0x0000002b482a7221 */ /* 0x040fe20000010100 */
[----:B------:R-:W-:Y:S02]  /*0d90*/  HADD2.F32 R45, -RZ, R58.H1_H1 ;  /* 0x3000003aff2d7230 */ /* 0x000fe40000004100 */
[----:B------:R-:W-:Y:S01]  /*0da0*/  FFMA.FTZ R9, R39, R9, R44 ;  /* 0x0000000927097223 */ /* 0x000fe2000001002c */
[----:B------:R-:W-:Y:S02]  /*0db0*/  HADD2.F32 R43, -RZ, R60.H1_H1 ;  /* 0x3000003cff2b7230 */ /* 0x000fe40000004100 */
[----:B------:R-:W-:Y:S01]  /*0dc0*/  FMUL.FTZ R44, R5, R41 ;  /* 0x00000029052c7220 */ /* 0x000fe20000410000 */
[----:B------:R-:W-:Y:S01]  /*0dd0*/  FMUL.FTZ R42, R37, R42 ;  /* 0x0000002a252a7220 */ /* 0x000fe20000410000 */
[----:B------:R-:W-:Y:S01]  /*0de0*/  FADD.FTZ R46, -R72, R45 ;  /* 0x0000002d482e7221 */ /* 0x000fe20000010100 */
[--C-:B------:R-:W-:Y:S02]  /*0df0*/  HADD2.F32 R47, -RZ, R94.reuse.H0_H0 ;  /* 0x2000005eff2f7230 */ /* 0x100fe40000004100 */
[----:B------:R-:W-:Y:S01]  /*0e00*/  FFMA.FTZ R9, R42, R44, R9 ;  /* 0x0000002c2a097223 */ /* 0x000fe20000010009 */
[----:B------:R-:W-:Y:S01]  /*0e10*/  FMUL.FTZ R45, R25, R43 ;  /* 0x0000002b192d7220 */ /* 0x000fe20000410000 */
[----:B------:R-:W-:Y:S01]  /*0e20*/  FMUL.FTZ R46, R37, R46 ;  /* 0x0000002e252e7220 */ /* 0x000fe20000410000 */
[----:B------:R-:W-:-:S02]  /*0e30*/  HADD2.F32 R49, -RZ, R94.H1_H1 ;  /* 0x3000005eff317230 */ /* 0x000fc40000004100 */
[----:B------:R-:W-:Y:S01]  /*0e40*/  FADD.FTZ R50, -R72, R47 ;  /* 0x0000002f48327221 */ /* 0x000fe20000010100 */
[--C-:B------:R-:W-:Y:S02]  /*0e50*/  HADD2.F32 R44, -RZ, R110.reuse.H0_H0 ;  /* 0x2000006eff2c7230 */ /* 0x100fe40000004100 */
[----:B------:R-:W-:Y:S01]  /*0e60*/  FFMA.FTZ R48, R46, R45, R9 ;  /* 0x0000002d2e307223 */ /* 0x000fe20000010009 */
[----:B------:R-:W-:Y:S01]  /*0e70*/  FMUL.FTZ R45, R37, R50 ;  /* 0x00000032252d7220 */ /* 0x000fe20000410000 */
[----:B------:R-:W-:Y:S02]  /*0e80*/  HADD2.F32 R47, -RZ, R110.H1_H1 ;  /* 0x3000006eff2f7230 */ /* 0x000fe40000004100 */
[----:B------:R-:W-:Y:S01]  /*0e90*/  FADD.FTZ R50, -R72, R49 ;  /* 0x0000003148327221 */ /* 0x000fe20000010100 */
[----:B------:R-:W-:Y:S01]  /*0ea0*/  FMUL.FTZ R9, R5, R44 ;  /* 0x0000002c05097220 */ /* 0x000fe20000410000 */
[----:B------:R-:W-:-:S03]  /*0eb0*/  FADD.FTZ R75, R75, UR5 ;  /* 0x000000054b4b7e21 */ /* 0x000fc60008010000 */
[----:B------:R-:W-:Y:S01]  /*0ec0*/  FFMA.FTZ R9, R45, R9, R48 ;  /* 0x000000092d097223 */ /* 0x000fe20000010030 */
[----:B------:R-:W-:Y:S01]  /*0ed0*/  HADD2.F32 R57, -RZ, R76.H0_H0 ;  /* 0x2000004cff397230 */ /* 0x000fe20000004100 */
[----:B------:R-:W0:Y:S01]  /*0ee0*/  MUFU.RSQ R49, R75 ;  /* 0x0000004b00317308 */ /* 0x000e220000001400 */
[----:B------:R-:W-:Y:S01]  /*0ef0*/  FMUL.FTZ R51, R25, R47 ;  /* 0x0000002f19337220 */ /* 0x000fe20000410000 */
[----:B------:R-:W-:Y:S01]  /*0f00*/  FMUL.FTZ R50, R37, R50 ;  /* 0x0000003225327220 */ /* 0x000fe20000410000 */
[----:B------:R-:W-:Y:S02]  /*0f10*/  HADD2.F32 R48, -RZ, R78.H0_H0 ;  /* 0x2000004eff307230 */ /* 0x000fe40000004100 */
[----:B------:R-:W-:Y:S01]  /*0f20*/  FADD.FTZ R54, -R72, R57 ;  /* 0x0000003948367221 */ /* 0x000fe20000010100 */
[----:B------:R-:W-:Y:S01]  /*0f30*/  FFMA.FTZ R52, R50, R51, R9 ;  /* 0x0000003332347223 */ /* 0x000fe20000010009 */
[--C-:B------:R-:W-:Y:S02]  /*0f40*/  HADD2.F32 R57, -RZ, R53.reuse.H0_H0 ;  /* 0x20000035ff397230 */ /* 0x100fe40000004100 */
[----:B------:R-:W-:Y:S01]  /*0f50*/  FMUL.FTZ R9, R5, R48 ;  /* 0x0000003005097220 */ /* 0x000fe20000410000 */
[----:B------:R-:W-:Y:S01]  /*0f60*/  FMUL.FTZ R51, R37, R54 ;  /* 0x0000003625337220 */ /* 0x000fe20000410000 */
[----:B------:R-:W-:-:S03]  /*0f70*/  HADD2.F32 R53, -RZ, R53.H1_H1 ;  /* 0x30000035ff357230 */ /* 0x000fc60000004100 */
[----:B------:R-:W-:Y:S01]  /*0f80*/  FFMA.FTZ R63, R51, R9, R52 ;  /* 0x00000009333f7223 */ /* 0x000fe20000010034 */
[--C-:B------:R-:W-:Y:S02]  /*0f90*/  HADD2.F32 R52, -RZ, R55.reuse.H0_H0 ;  /* 0x20000037ff347230 */ /* 0x100fe40000004100 */
[C---:B------:R-:W-:Y:S01]  /*0fa0*/  FADD.FTZ R56, -R74.reuse, R57 ;  /* 0x000000394a387221 */ /* 0x040fe20000010100 */
[----:B------:R-:W-:Y:S02]  /*0fb0*/  HADD2.F32 R54, -RZ, R55.H1_H1 ;  /* 0x30000037ff367230 */ /* 0x000fe40000004100 */
[----:B------:R-:W-:Y:S01]  /*0fc0*/  FADD.FTZ R60, -R74, R53 ;  /* 0x000000354a3c7221 */ /* 0x000fe20000010100 */
[----:B------:R-:W-:Y:S02]  /*0fd0*/  HADD2.F32 R73, -RZ, R59.H0_H0 ;  /* 0x2000003bff497230 */ /* 0x000fe40000004100 */
[----:B------:R-:W-:Y:S01]  /*0fe0*/  FMUL.FTZ R58, R3, R52 ;  /* 0x00000034033a7220 */ /* 0x000fe20000410000 */
[----:B0-----:R-:W-:Y:S01]  /*0ff0*/  FMUL.FTZ R9, R49, R56 ;  /* 0x0000003831097220 */ /* 0x001fe20000410000 */
[----:B------:R-:W-:-:S02]  /*1000*/  HADD2.F32 R57, -RZ, R76.H1_H1 ;  /* 0x3000004cff397230 */ /* 0x000fc40000004100 */
[----:B------:R-:W-:Y:S01]  /*1010*/  FMUL.FTZ R53, R49, R60 ;  /* 0x0000003c31357220 */ /* 0x000fe20000410000 */
[----:B------:R-:W-:Y:S02]  /*1020*/  HADD2.F32 R56, -RZ, R61.H0_H0 ;  /* 0x2000003dff387230 */ /* 0x000fe40000004100 */
[----:B------:R-:W-:Y:S01]  /*1030*/  FMUL.FTZ R62, R23, R54 ;  /* 0x00000036173e7220 */ /* 0x000fe20000410000 */
[----:B------:R-:W-:Y:S01]  /*1040*/  FFMA.FTZ R60, R9, R58, RZ ;  /* 0x0000003a093c7223 */ /* 0x000fe200000100ff */
[----:B------:R-:W-:Y:S01]  /*1050*/  FADD.FTZ R76, -R74, R73 ;  /* 0x000000494a4c7221 */ /* 0x000fe20000010100 */
[----:B------:R-:W-:Y:S01]  /*1060*/  FADD.FTZ R58, -R72, R57 ;  /* 0x00000039483a7221 */ /* 0x000fe20000010100 */
[----:B------:R-:W-:Y:S01]  /*1070*/  FMUL.FTZ R75, R3, R56 ;  /* 0x00000038034b7220 */ /* 0x000fe20000410000 */
[----:B------:R-:W-:Y:S01]  /*1080*/  FFMA.FTZ R62, R53, R62, R60 ;  /* 0x0000003e353e7223 */ /* 0x000fe2000001003c */
[----:B------:R-:W-:Y:S01]  /*1090*/  FMUL.FTZ R57, R49, R76 ;  /* 0x0000004c31397220 */ /* 0x000fe20000410000 */
[----:B------:R-:W-:-:S02]  /*10a0*/  HADD2.F32 R55, -RZ, R78.H1_H1 ;  /* 0x3000004eff377230 */ /* 0x000fc40000004100 */
[----:B------:R-:W-:Y:S02]  /*10b0*/  HADD2.F32 R73, -RZ, R80.H0_H0 ;  /* 0x20000050ff497230 */ /* 0x000fe40000004100 */
[----:B------:R-:W-:Y:S01]  /*10c0*/  FFMA.FTZ R78, R57, R75, R62 ;  /* 0x0000004b394e7223 */ /* 0x000fe2000001003e */
[----:B------:R-:W-:Y:S02]  /*10d0*/  HADD2.F32 R75, -RZ, R59.H1_H1 ;  /* 0x3000003bff4b7230 */ /* 0x000fe40000004100 */
[----:B------:R-:W-:Y:S01]  /*10e0*/  FMUL.FTZ R60, R25, R55 ;  /* 0x00000037193c7220 */ /* 0x000fe20000410000 */
[----:B------:R-:W-:Y:S01]  /*10f0*/  FMUL.FTZ R58, R37, R58 ;  /* 0x0000003a253a7220 */ /* 0x000fe20000410000 */
[----:B------:R-:W-:Y:S02]  /*1100*/  HADD2.F32 R59, -RZ, R108.H0_H0 ;  /* 0x2000006cff3b7230 */ /* 0x000fe40000004100 */
[----:B------:R-:W-:Y:S01]  /*1110*/  FADD.FTZ R62, -R72, R73 ;  /* 0x00000049483e7221 */ /* 0x000fe20000010100 */
[----:B------:R-:W-:-:S02]  /*1120*/  HADD2.F32 R97, -RZ, R95.H0_H0 ;  /* 0x2000005fff617230 */ /* 0x000fc40000004100 */
[----:B------:R-:W-:Y:S01]  /*1130*/  FFMA.FTZ R63, R58, R60, R63 ;  /* 0x0000003c3a3f7223 */ /* 0x000fe2000001003f */
[C---:B------:R-:W-:Y:S01]  /*1140*/  FADD.FTZ R76, -R74.reuse, R75 ;  /* 0x0000004b4a4c7221 */ /* 0x040fe20000010100 */
[----:B------:R-:W-:Y:S02]  /*1150*/  HADD2.F32 R60, -RZ, R61.H1_H1 ;  /* 0x3000003dff3c7230 */ /* 0x000fe40000004100 */
[----:B------:R-:W-:Y:S01]  /*1160*/  FMUL.FTZ R73, R5, R59 ;  /* 0x0000003b05497220 */ /* 0x000fe20000410000 */
[----:B------:R-:W-:Y:S01]  /*1170*/  FMUL.FTZ R62, R37, R62 ;  /* 0x0000003e253e7220 */ /* 0x000fe20000410000 */
[----:B------:R-:W-:Y:S01]  /*1180*/  FMUL.FTZ R61, R49, R76 ;  /* 0x0000004c313d7220 */ /* 0x000fe20000410000 */
[----:B------:R-:W-:Y:S01]  /*1190*/  FADD.FTZ R106, -R74, R97 ;  /* 0x000000614a6a7221 */ /* 0x000fe20000010100 */
[----:B------:R-:W-:Y:S02]  /*11a0*/  HADD2.F32 R97, -RZ, R95.H1_H1 ;  /* 0x3000005fff617230 */ /* 0x000fe40000004100 */
[----:B------:R-:W-:Y:S01]  /*11b0*/  FFMA.FTZ R76, R62, R73, R63 ;  /* 0x000000493e4c7223 */ /* 0x000fe2000001003f */
[----:B------:R-:W-:Y:S01]  /*11c0*/  FMUL.FTZ R75, R23, R60 ;  /* 0x0000003c174b7220 */ /* 0x000fe20000410000 */
[----:B------:R-:W-:-:S02]  /*11d0*/  HADD2.F32 R73, -RZ, R80.H1_H1 ;  /* 0x30000050ff497230 */ /* 0x000fc40000004100 */
[--C-:B------:R-:W-:Y:S02]  /*11e0*/  HADD2.F32 R63, -RZ, R111.reuse.H0_H0 ;  /* 0x2000006fff3f7230 */ /* 0x100fe40000004100 */
[----:B------:R-:W-:Y:S01]  /*11f0*/  FFMA.FTZ R75, R61, R75, R78 ;  /* 0x0000004b3d4b7223 */ /* 0x000fe2000001004e */
[----:B------:R-:W-:Y:S02]  /*1200*/  HADD2.F32 R108, -RZ, R108.H1_H1 ;  /* 0x3000006cff6c7230 */ /* 0x000fe40000004100 */
[----:B------:R-:W-:Y:S01]  /*1210*/  FADD.FTZ R112, -R74, R97 ;  /* 0x000000614a707221 */ /* 0x000fe20000010100 */
[----:B------:R-:W-:Y:S02]  /*1220*/  HADD2.F32 R111, -RZ, R111.H1_H1 ;  /* 0x3000006fff6f7230 */ /* 0x000fe40000004100 */
[----:B------:R-:W-:Y:S01]  /*1230*/  FADD.FTZ R78, -R72, R73 ;  /* 0x00000049484e7221 */ /* 0x000fe20000010100 */
[----:B------:R-:W-:Y:S02]  /*1240*/  HADD2.F32 R97, -RZ, R77.H0_H0 ;  /* 0x2000004dff617230 */ /* 0x000fe40000004100 */
[----:B------:R-:W-:Y:S01]  /*1250*/  FMUL.FTZ R80, R3, R63 ;  /* 0x0000003f03507220 */ /* 0x000fe20000410000 */
[----:B------:R-:W-:Y:S01]  /*1260*/  FMUL.FTZ R106, R49, R106 ;  /* 0x0000006a316a7220 */ /* 0x000fe20000410000 */
[----:B------:R-:W-:Y:S01]  /*1270*/  FMUL.FTZ R73, R25, R108 ;  /* 0x0000006c19497220 */ /* 0x000fe20000410000 */
[----:B------:R-:W-:Y:S01]  /*1280*/  FMUL.FTZ R113, R37, R78 ;  /* 0x0000004e25717220 */ /* 0x000fe20000410000 */
[----:B------:R-:W-:-:S02]  /*1290*/  HADD2.F32 R110, -RZ, R79.H0_H0 ;  /* 0x2000004fff6e7230 */ /* 0x000fc40000004100 */
[----:B------:R-:W-:Y:S01]  /*12a0*/  FFMA.FTZ R95, R106, R80, R75 ;  /* 0x000000506a5f7223 */ /* 0x000fe2000001004b */
[----:B------:R-:W-:Y:S02]  /*12b0*/  HADD2.F32 R77, -RZ, R77.H1_H1 ;  /* 0x3000004dff4d7230 */ /* 0x000fe40000004100 */
[----:B------:R-:W-:Y:S01]  /*12c0*/  FMUL.FTZ R78, R23, R111 ;  /* 0x0000006f174e7220 */ /* 0x000fe20000410000 */
[----:B------:R-:W-:Y:S01]  /*12d0*/  FMUL.FTZ R112, R49, R112 ;  /* 0x0000007031707220 */ /* 0x000fe20000410000 */
[----:B------:R-:W-:Y:S01]  /*12e0*/  FADD.FTZ R114, -R74, R97 ;  /* 0x000000614a727221 */ /* 0x000fe20000010100 */
[----:B------:R-:W-:Y:S01]  /*12f0*/  FFMA.FTZ R73, R113, R73, R76 ;  /* 0x0000004971497223 */ /* 0x000fe2000001004c */
[----:B------:R-:W-:Y:S01]  /*1300*/  FMUL.FTZ R76, R3, R110 ;  /* 0x0000006e034c7220 */ /* 0x000fe20000410000 */
[----:B------:R-:W-:Y:S01]  /*1310*/  FFMA.FTZ R95, R112, R78, R95 ;  /* 0x0000004e705f7223 */ /* 0x000fe2000001005f */
[----:B------:R-:W-:Y:S01]  /*1320*/  FMUL.FTZ R114, R49, R114 ;  /* 0x0000007231727220 */ /* 0x000fe20000410000 */
[----:B------:R-:W-:-:S02]  /*1330*/  HADD2.F32 R115, -RZ, R79.H1_H1 ;  /* 0x3000004fff737230 */ /* 0x000fc40000004100 */
[----:B------:R-:W-:Y:S01]  /*1340*/  FADD.FTZ R118, -R74, R77 ;  /* 0x0000004d4a767221 */ /* 0x000fe20000010100 */
[----:B------:R-:W-:Y:S02]  /*1350*/  HADD2.F32 R75, -RZ, R82.H0_H0 ;  /* 0x20000052ff4b7230 */ /* 0x000fe40000004100 */
[----:B------:R-:W-:Y:S02]  /*1360*/  HADD2.F32 R77, -RZ, R81.H0_H0 ;  /* 0x20000051ff4d7230 */ /* 0x000fe40000004100 */
[----:B------:R-:W-:Y:S01]  /*1370*/  FFMA.FTZ R95, R114, R76, R95 ;  /* 0x0000004c725f7223 */ /* 0x000fe2000001005f */
[----:B------:R-:W-:Y:S02]  /*1380*/  HADD2.F32 R107, -RZ, R84.H0_H0 ;  /* 0x20000054ff6b7230 */ /* 0x000fe40000004100 */
[----:B------:R-:W-:Y:S01]  /*1390*/  FMUL.FTZ R76, R23, R115 ;  /* 0x00000073174c7220 */ /* 0x000fe20000410000 */
[----:B------:R-:W-:Y:S01]  /*13a0*/  FMUL.FTZ R118, R49, R118 ;  /* 0x0000007631767220 */ /* 0x000fe20000410000 */
[----:B------:R-:W-:-:S02]  /*13b0*/  HADD2.F32 R117, -RZ, R109.H0_H0 ;  /* 0x2000006dff757230 */ /* 0x000fc40000004100 */
[----:B------:R-:W-:Y:S01]  /*13c0*/  FADD.FTZ R116, -R72, R75 ;  /* 0x0000004b48747221 */ /* 0x000fe20000010100 */
[----:B------:R-:W-:Y:S01]  /*13d0*/  FADD.FTZ R120, -R74, R77 ;  /* 0x0000004d4a787221 */ /* 0x000fe20000010100 */
[----:B------:R-:W-:Y:S02]  /*13e0*/  HADD2.F32 R81, -RZ, R81.H1_H1 ;  /* 0x30000051ff517230 */ /* 0x000fe40000004100 */
[----:B------:R-:W-:Y:S01]  /*13f0*/  FFMA.FTZ R95, R118, R76, R95 ;  /* 0x0000004c765f7223 */ /* 0x000fe2000001005f */
[----:B------:R-:W-:Y:S01]  /*1400*/  FMUL.FTZ R75, R5, R107 ;  /* 0x0000006b054b7220 */ /* 0x000fe20000410000 */
[----:B------:R-:W-:Y:S01]  /*1410*/  FMUL.FTZ R116, R37, R116 ;  /* 0x0000007425747220 */ /* 0x000fe20000410000 */
[----:B------:R-:W-:Y:S01]  /*1420*/  FMUL.FTZ R76, R3, R117 ;  /* 0x00000075034c7220 */ /* 0x000fe20000410000 */
[----:B------:R-:W-:Y:S01]  /*1430*/  FMUL.FTZ R120, R49, R120 ;  /* 0x0000007831787220 */ /* 0x000fe20000410000 */
[----:B------:R-:W-:Y:S02]  /*1440*/  HADD2.F32 R109, -RZ, R109.H1_H1 ;  /* 0x3000006dff6d7230 */ /* 0x000fe40000004100 */
[----:B------:R-:W-:Y:S01]  /*1450*/  FADD.FTZ R124, -R74, R81 ;  /* 0x000000514a7c7221 */ /* 0x000fe20000010100 */
[----:B------:R-:W-:-:S02]  /*1460*/  HADD2.F32 R77, -RZ, R83.H0_H0 ;  /* 0x20000053ff4d7230 */ /* 0x000fc40000004100 */
[----:B------:R-:W-:Y:S01]  /*1470*/  FFMA.FTZ R73, R116, R75, R73 ;  /* 0x0000004b74497223 */ /* 0x000fe20000010049 */
[----:B------:R-:W-:Y:S01]  /*1480*/  FFMA.FTZ R95, R120, R76, R95 ;  /* 0x0000004c785f7223 */ /* 0x000fe2000001005f */
[----:B------:R-:W-:Y:S02]  /*1490*/  HADD2.F32 R75, -RZ, R82.H1_H1 ;  /* 0x30000052ff4b7230 */ /* 0x000fe40000004100 */
[----:B------:R-:W-:Y:S01]  /*14a0*/  FMUL.FTZ R76, R23, R109 ;  /* 0x0000006d174c7220 */ /* 0x000fe20000410000 */
[----:B------:R-:W-:Y:S01]  /*14b0*/  FMUL.FTZ R124, R49, R124 ;  /* 0x0000007c317c7220 */ /* 0x000fe20000410000 */
[----:B------:R-:W-:Y:S02]  /*14c0*/  HADD2.F32 R123, -RZ, R85.H0_H0 ;  /* 0x20000055ff7b7230 */ /* 0x000fe40000004100 */
[----:B------:R-:W-:Y:S01]  /*14d0*/  FADD.FTZ R128, -R74, R77 ;  /* 0x0000004d4a807221 */ /* 0x000fe20000010100 */
[----:B------:R-:W-:Y:S02]  /*14e0*/  HADD2.F32 R83, -RZ, R83.H1_H1 ;  /* 0x30000053ff537230 */ /* 0x000fe40000004100 */
[----:B------:R-:W-:Y:S01]  /*14f0*/  FFMA.FTZ R95, R124, R76, R95 ;  /* 0x0000004c7c5f7223 */ /* 0x000fe2000001005f */
[----:B------:R-:W-:-:S02]  /*1500*/  HADD2.F32 R119, -RZ, R84.H1_H1 ;  /* 0x30000054ff777230 */ /* 0x000fc40000004100 */
[----:B------:R-:W-:Y:S01]  /*1510*/  FADD.FTZ R122, -R72, R75 ;  /* 0x0000004b487a7221 */ /* 0x000fe20000010100 */
[----:B------:R-:W-:Y:S01]  /*1520*/  FMUL.FTZ R76, R3, R123 ;  /* 0x0000007b034c7220 */ /* 0x000fe20000410000 */
[----:B------:R-:W-:Y:S01]  /*1530*/  FMUL.FTZ R128, R49, R128 ;  /* 0x0000008031807220 */ /* 0x000fe20000410000 */
[----:B------:R-:W-:Y:S02]  /*1540*/  HADD2.F32 R125, -RZ, R85.H1_H1 ;  /* 0x30000055ff7d7230 */ /* 0x000fe40000004100 */
[----:B------:R-:W-:Y:S01]  /*1550*/  FADD.FTZ R130, -R74, R83 ;  /* 0x000000534a827221 */ /* 0x000fe20000010100 */
[----:B------:R-:W-:Y:S01]  /*1560*/  FMUL.FTZ R75, R25, R119 ;  /* 0x00000077194b7220 */ /* 0x000fe20000410000 */
[----:B------:R-:W-:Y:S01]  /*1570*/  FMUL.FTZ R122, R37, R122 ;  /* 0x0000007a257a7220 */ /* 0x000fe20000410000 */
[----:B------:R-:W-:Y:S01]  /*1580*/  FFMA.FTZ R95, R128, R76, R95 ;  /* 0x0000004c805f7223 */ /* 0x000fe2000001005f */
[----:B------:R-:W-:Y:S01]  /*1590*/  FMUL.FTZ R76, R23, R125 ;  /* 0x0000007d174c7220 */ /* 0x000fe20000410000 */
[----:B------:R-:W-:Y:S01]  /*15a0*/  FMUL.FTZ R130, R49, R130 ;  /* 0x0000008231827220 */ /* 0x000fe20000410000 */
[----:B------:R-:W-:Y:S01]  /*15b0*/  FFMA.FTZ R73, R122, R75, R73 ;  /* 0x0000004b7a497223 */ /* 0x000fe20000010049 */
[----:B------:R-:W-:-:S02]  /*15c0*/  HADD2.F32 R75, -RZ, R86.H0_H0 ;  /* 0x20000056ff4b7230 */ /* 0x000fc40000004100 */
[----:B------:R-:W-:Y:S01]  /*15d0*/  FFMA.FTZ R95, R130, R76, R95 ;  /* 0x0000004c825f7223 */ /* 0x000fe2000001005f */
[----:B------:R-:W-:Y:S01]  /*15e0*/  FFMA.FTZ R76, R5, R38, RZ ;  /* 0x00000026054c7223 */ /* 0x000fe200000100ff */
[----:B------:R-:W-:Y:S01]  /*15f0*/  FFMA.FTZ R78, R3, R52, RZ ;  /* 0x00000034034e7223 */ /* 0x000fe200000100ff */
[----:B------:R-:W-:Y:S02]  /*1600*/  HADD2.F32 R121, -RZ, R88.H0_H0 ;  /* 0x20000058ff797230 */ /* 0x000fe40000004100 */
[----:B------:R-:W-:Y:S01]  /*1610*/  FADD.FTZ R126, -R72, R75 ;  /* 0x0000004b487e7221 */ /* 0x000fe20000010100 */
[----:B------:R-:W-:Y:S01]  /*1620*/  FFMA.FTZ R76, R25, R40, R76 ;  /* 0x00000028194c7223 */ /* 0x000fe2000001004c */
[----:B------:R-:W-:Y:S01]  /*1630*/  FFMA.FTZ R78, R23, R54, R78 ;  /* 0x00000036174e7223 */ /* 0x000fe2000001004e */
[----:B------:R-:W-:Y:S01]  /*1640*/  FMUL.FTZ R75, R5, R121 ;  /* 0x00000079054b7220 */ /* 0x000fe20000410000 */
[----:B------:R-:W-:Y:S01]  /*1650*/  FMUL.FTZ R126, R37, R126 ;  /* 0x0000007e257e7220 */ /* 0x000fe20000410000 */
[----:B------:R-:W-:Y:S01]  /*1660*/  FFMA.FTZ R76, R5, R41, R76 ;  /* 0x00000029054c7223 */ /* 0x000fe2000001004c */
[----:B------:R-:W-:-:S02]  /*1670*/  FFMA.FTZ R78, R3, R56, R78 ;  /* 0x00000038034e7223 */ /* 0x000fc4000001004e */
[----:B------:R-:W-:Y:S01]  /*1680*/  FFMA.FTZ R73, R126, R75, R73 ;  /* 0x0000004b7e497223 */ /* 0x000fe20000010049 */
[----:B------:R-:W-:Y:S01]  /*1690*/  FFMA.FTZ R76, R25, R43, R76 ;  /* 0x0000002b194c7223 */ /* 0x000fe2000001004c */
[----:B------:R-:W-:Y:S02]  /*16a0*/  HADD2.F32 R75, -RZ, R86.H1_H1 ;  /* 0x30000056ff4b7230 */ /* 0x000fe40000004100 */
[----:B------:R-:W-:Y:S01]  /*16b0*/  FFMA.FTZ R78, R23, R60, R78 ;  /* 0x0000003c174e7223 */ /* 0x000fe2000001004e */
[----:B------:R-:W-:Y:S02]  /*16c0*/  HADD2.F32 R129, -RZ, R88.H1_H1 ;  /* 0x30000058ff817230 */ /* 0x000fe40000004100 */
[----:B------:R-:W-:Y:S01]  /*16d0*/  FFMA.FTZ R76, R5, R44, R76 ;  /* 0x0000002c054c7223 */ /* 0x000fe2000001004c */
[----:B------:R-:W-:Y:S01]  /*16e0*/  FFMA.FTZ R78, R3, R63, R78 ;  /* 0x0000003f034e7223 */ /* 0x000fe2000001004e */
[----:B------:R-:W-:Y:S02]  /*16f0*/  FADD.FTZ R132, -R72, R75 ;  /* 0x0000004b48847221 */ /* 0x000fe40000010100 */
[C---:B------:R-:W-:Y:S01]  /*1700*/  FFMA.FTZ R76, R25.reuse, R47, R76 ;  /* 0x0000002f194c7223 */ /* 0x040fe2000001004c */
[----:B------:R-:W-:Y:S01]  /*1710*/  FMUL.FTZ R75, R25, R129 ;  /* 0x00000081194b7220 */ /* 0x000fe20000410000 */
[----:B------:R-:W-:Y:S01]  /*1720*/  FFMA.FTZ R78, R23, R111, R78 ;  /* 0x0000006f174e7223 */ /* 0x000fe2000001004e */
[----:B------:R-:W-:Y:S01]  /*1730*/  FMUL.FTZ R132, R37, R132 ;  /* 0x0000008425847220 */ /* 0x000fe20000410000 */
[----:B------:R-:W-:-:S02]  /*1740*/  FFMA.FTZ R76, R5, R48, R76 ;  /* 0x00000030054c7223 */ /* 0x000fc4000001004c */
[----:B------:R-:W-:Y:S01]  /*1750*/  FFMA.FTZ R78, R3, R110, R78 ;  /* 0x0000006e034e7223 */ /* 0x000fe2000001004e */
[----:B------:R-:W-:Y:S01]  /*1760*/  FFMA.FTZ R73, R132, R75, R73 ;  /* 0x0000004b84497223 */ /* 0x000fe20000010049 */
[--C-:B------:R-:W-:Y:S02]  /*1770*/  HADD2.F32 R75, -RZ, R90.reuse.H0_H0 ;  /* 0x2000005aff4b7230 */ /* 0x100fe40000004100 */
[----:B------:R-:W-:Y:S01]  /*1780*/  FFMA.FTZ R76, R25, R55, R76 ;  /* 0x00000037194c7223 */ /* 0x000fe2000001004c */
[----:B------:R-:W-:Y:S01]  /*1790*/  FFMA.FTZ R78, R23, R115, R78 ;  /* 0x00000073174e7223 */ /* 0x000fe2000001004e */
[----:B------:R-:W-:Y:S02]  /*17a0*/  HADD2.F32 R77, -RZ, R90.H1_H1 ;  /* 0x3000005aff4d7230 */ /* 0x000fe40000004100 */
[----:B------:R-:W-:Y:S02]  /*17b0*/  HADD2.F32 R135, -RZ, R92.H0_H0 ;  /* 0x2000005cff877230 */ /* 0x000fe40000004100 */
[----:B------:R-:W-:Y:S01]  /*17c0*/  FADD.FTZ R138, -R72, R75 ;  /* 0x0000004b488a7221 */ /* 0x000fe20000010100 */
[----:B------:R-:W-:Y:S01]  /*17d0*/  FFMA.FTZ R76, R5, R59, R76 ;  /* 0x0000003b054c7223 */ /* 0x000fe2000001004c */
[----:B------:R-:W-:-:S02]  /*17e0*/  HADD2.F32 R79, -RZ, R87.H0_H0 ;  /* 0x20000057ff4f7230 */ /* 0x000fc40000004100 */
[----:B------:R-:W-:Y:S01]  /*17f0*/  FFMA.FTZ R78, R3, R117, R78 ;  /* 0x00000075034e7223 */ /* 0x000fe2000001004e */
[----:B------:R-:W-:Y:S01]  /*1800*/  FADD.FTZ R144, -R72, R77 ;  /* 0x0000004d48907221 */ /* 0x000fe20000010100 */
[----:B------:R-:W-:Y:S01]  /*1810*/  FMUL.FTZ R72, R5, R135 ;  /* 0x0000008705487220 */ /* 0x000fe20000410000 */
[----:B------:R-:W-:Y:S01]  /*1820*/  FMUL.FTZ R138, R37, R138 ;  /* 0x0000008a258a7220 */ /* 0x000fe20000410000 */
[----:B------:R-:W-:Y:S01]  /*1830*/  FFMA.FTZ R76, R25, R108, R76 ;  /* 0x0000006c194c7223 */ /* 0x000fe2000001004c */
[----:B------:R-:W-:Y:S02]  /*1840*/  HADD2.F32 R127, -RZ, R89.H0_H0 ;  /* 0x20000059ff7f7230 */ /* 0x000fe40000004100 */
[----:B------:R-:W-:Y:S01]  /*1850*/  FFMA.FTZ R78, R23, R109, R78 ;  /* 0x0000006d174e7223 */ /* 0x000fe2000001004e */
[----:B------:R-:W-:Y:S02]  /*1860*/  HADD2.F32 R87, -RZ, R87.H1_H1 ;  /* 0x30000057ff577230 */ /* 0x000fe40000004100 */
[----:B------:R-:W-:Y:S01]  /*1870*/  FADD.FTZ R134, -R74, R79 ;  /* 0x0000004f4a867221 */ /* 0x000fe20000010100 */
[----:B------:R-:W-:Y:S01]  /*1880*/  FFMA.FTZ R75, R138, R72, R73 ;  /* 0x000000488a4b7223 */ /* 0x000fe20000010049 */
[----:B------:R-:W-:Y:S01]  /*1890*/  FFMA.FTZ R76, R5, R107, R76 ;  /* 0x0000006b054c7223 */ /* 0x000fe2000001004c */
[----:B------:R-:W-:-:S02]  /*18a0*/  HADD2.F32 R131, -RZ, R89.H1_H1 ;  /* 0x30000059ff837230 */ /* 0x000fc40000004100 */
[C---:B------:R-:W-:Y:S01]  /*18b0*/  FFMA.FTZ R78, R3.reuse, R123, R78 ;  /* 0x0000007b034e7223 */ /* 0x040fe2000001004e */
[----:B------:R-:W-:Y:S02]  /*18c0*/  HADD2.F32 R73, -RZ, R91.H0_H0 ;  /* 0x2000005bff497230 */ /* 0x000fe40000004100 */
[----:B------:R-:W-:Y:S01]  /*18d0*/  FMUL.FTZ R79, R3, R127 ;  /* 0x0000007f034f7220 */ /* 0x000fe20000410000 */
[----:B------:R-:W-:Y:S01]  /*18e0*/  FMUL.FTZ R134, R49, R134 ;  /* 0x0000008631867220 */ /* 0x000fe20000410000 */
[----:B------:R-:W-:Y:S01]  /*18f0*/  FADD.FTZ R136, -R74, R87 ;  /* 0x000000574a887221 */ /* 0x000fe20000010100 */
[----:B------:R-:W-:Y:S02]  /*1900*/  HADD2.F32 R133, -RZ, R93.H0_H0 ;  /* 0x2000005dff857230 */ /* 0x000fe40000004100 */
[----:B------:R-:W-:Y:S01]  /*1910*/  FFMA.FTZ R76, R25, R119, R76 ;  /* 0x00000077194c7223 */ /* 0x000fe2000001004c */
[C---:B------:R-:W-:Y:S01]  /*1920*/  FFMA.FTZ R78, R23.reuse, R125, R78 ;  /* 0x0000007d174e7223 */ /* 0x040fe2000001004e */
[----:B------:R-:W-:Y:S01]  /*1930*/  FFMA.FTZ R79, R134, R79, R95 ;  /* 0x0000004f864f7223 */ /* 0x000fe2000001005f */
[----:B------:R-:W-:Y:S01]  /*1940*/  FMUL.FTZ R77, R23, R131 ;  /* 0x00000083174d7220 */ /* 0x000fe20000410000 */
[----:B------:R-:W-:Y:S01]  /*1950*/  FMUL.FTZ R136, R49, R136 ;  /* 0x0000008831887220 */ /* 0x000fe20000410000 */
[----:B------:R-:W-:Y:S01]  /*1960*/  FADD.FTZ R140, -R74, R73 ;  /* 0x000000494a8c7221 */ /* 0x000fe20000010100 */
[----:B------:R-:W-:-:S02]  /*1970*/  HADD2.F32 R91, -RZ, R91.H1_H1 ;  /* 0x3000005bff5b7230 */ /* 0x000fc40000004100 */
[----:B------:R-:W-:Y:S01]  /*1980*/  FFMA.FTZ R76, R5, R121, R76 ;  /* 0x00000079054c7223 */ /* 0x000fe2000001004c */
[C---:B------:R-:W-:Y:S01]  /*1990*/  FMUL.FTZ R72, R3.reuse, R133 ;  /* 0x0000008503487220 */ /* 0x040fe20000410000 */
[----:B------:R-:W-:Y:S01]  /*19a0*/  FFMA.FTZ R78, R3, R127, R78 ;  /* 0x0000007f034e7223 */ /* 0x000fe2000001004e */
[----:B------:R-:W-:Y:S01]  /*19b0*/  FFMA.FTZ R77, R136, R77, R79 ;  /* 0x0000004d884d7223 */ /* 0x000fe2000001004f */
[----:B------:R-:W-:Y:S01]  /*19c0*/  FMUL.FTZ R140, R49, R140 ;  /* 0x0000008c318c7220 */ /* 0x000fe20000410000 */
[----:B------:R-:W-:Y:S02]  /*19d0*/  HADD2.F32 R139, -RZ, R92.H1_H1 ;  /* 0x3000005cff8b7230 */ /* 0x000fe40000004100 */
[----:B------:R-:W-:Y:S01]  /*19e0*/  FFMA.FTZ R76, R25, R129, R76 ;  /* 0x00000081194c7223 */ /* 0x000fe2000001004c */
[----:B------:R-:W-:Y:S02]  /*19f0*/  HADD2.F32 R137, -RZ, R93.H1_H1 ;  /* 0x3000005dff897230 */ /* 0x000fe40000004100 */
[----:B------:R-:W-:Y:S01]  /*1a00*/  FADD.FTZ R142, -R74, R91 ;  /* 0x0000005b4a8e7221 */ /* 0x000fe20000010100 */
[----:B------:R-:W-:Y:S01]  /*1a10*/  FFMA.FTZ R78, R23, R131, R78 ;  /* 0x00000083174e7223 */ /* 0x000fe2000001004e */
[----:B------:R-:W-:Y:S01]  /*1a20*/  FFMA.FTZ R79, R140, R72, R77 ;  /* 0x000000488c4f7223 */ /* 0x000fe2000001004d */
[----:B------:R-:W-:Y:S01]  /*1a30*/  FMUL.FTZ R77, R25, R139 ;  /* 0x0000008b194d7220 */ /* 0x000fe20000410000 */
[----:B------:R-:W0:Y:S01]  /*1a40*/  LDC.64 R72, c[0x0][0x258] ;  /* 0x00009600ff487b82 */ /* 0x000e220000000a00 */
[----:B------:R-:W-:Y:S01]  /*1a50*/  FMUL.FTZ R144, R37, R144 ;  /* 0x0000009025907220 */ /* 0x000fe20000410000 */
[----:B------:R-:W-:Y:S01]  /*1a60*/  FFMA.FTZ R74, R5, R135, R76 ;  /* 0x00000087054a7223 */ /* 0x000fe2000001004c */
[----:B------:R-:W-:Y:S01]  /*1a70*/  FMUL.FTZ R80, R23, R137 ;  /* 0x0000008917507220 */ /* 0x000fe20000410000 */
[----:B------:R-:W-:Y:S01]  /*1a80*/  FMUL.FTZ R142, R49, R142 ;  /* 0x0000008e318e7220 */ /* 0x000fe20000410000 */
[----:B------:R-:W-:Y:S01]  /*1a90*/  FFMA.FTZ R76, R3, R133, R78 ;  /* 0x00000085034c7223 */ /* 0x000fe2000001004e */
[----:B------:R-:W-:Y:S01]  /*1aa0*/  FADD.FTZ R78, R38, R71 ;  /* 0x00000047264e7221 */ /* 0x000fe20000010000 */
[----:B------:R-:W-:Y:S01]  /*1ab0*/  FFMA.FTZ R71, R7, R38, R70 ;  /* 0x0000002607477223 */ /* 0x000fe20000010046 */
[----:B------:R-:W-:Y:S01]  /*1ac0*/  FFMA.FTZ R75, R144, R77, R75 ;  /* 0x0000004d904b7223 */ /* 0x000fe2000001004b */
[----:B------:R-:W-:Y:S01]  /*1ad0*/  FADD.FTZ R70, R40, R69 ;  /* 0x0000004528467221 */ /* 0x000fe20000010000 */
[----:B------:R-:W-:Y:S01]  /*1ae0*/  FFMA.FTZ R77, R142, R80, R79 ;  /* 0x000000508e4d7223 */ /* 0x000fe2000001004f */
[----:B------:R-:W-:Y:S01]  /*1af0*/  FADD.FTZ R67, R52, R67 ;  /* 0x0000004334437221 */ /* 0x000fe20000010000 */
[----:B------:R-:W-:Y:S01]  /*1b00*/  FADD.FTZ R79, R54, R65 ;  /* 0x00000041364f7221 */ /* 0x000fe20000010000 */
[----:B------:R-:W-:Y:S01]  /*1b10*/  FADD.FTZ R65, R78, R41 ;  /* 0x000000294e417221 */ /* 0x000fe20000010000 */
[----:B------:R-:W-:Y:S01]  /*1b20*/  FFMA.FTZ R74, R25, R139, R74 ;  /* 0x0000008b194a7223 */ /* 0x000fe2000001004a */
[----:B------:R-:W-:Y:S01]  /*1b30*/  FFMA.FTZ R69, R39, R40, R68 ;  /* 0x0000002827457223 */ /* 0x000fe20000010044 */
[----:B------:R-:W-:Y:S01]  /*1b40*/  FFMA.FTZ R80, R53, R54, R64 ;  /* 0x0000003635507223 */ /* 0x000fe20000010040 */
[----:B------:R-:W-:Y:S01]  /*1b50*/  FADD.FTZ R70, R70, R43 ;  /* 0x0000002b46467221 */ /* 0x000fe20000010000 */
[----:B------:R-:W-:Y:S01]  /*1b60*/  FFMA.FTZ R68, R9, R52, R66 ;  /* 0x0000003409447223 */ /* 0x000fe20000010042 */
[----:B------:R-:W-:Y:S01]  /*1b70*/  FADD.FTZ R64, R67, R56 ;  /* 0x0000003843407221 */ /* 0x000fe20000010000 */
[----:B------:R-:W-:Y:S01]  /*1b80*/  FADD.FTZ R66, R79, R60 ;  /* 0x0000003c4f427221 */ /* 0x000fe20000010000 */
[----:B------:R-:W-:Y:S01]  /*1b90*/  FADD.FTZ R65, R65, R44 ;  /* 0x0000002c41417221 */ /* 0x000fe20000010000 */
[----:B------:R-:W-:Y:S01]  /*1ba0*/  FADD.FTZ R70, R70, R47 ;  /* 0x0000002f46467221 */ /* 0x000fe20000010000 */
[----:B------:R1:W-:Y:S01]  /*1bb0*/  STS.64 [R30], R74 ;  /* 0x0000004a1e007388 */ /* 0x0003e20000000a00 */
[----:B------:R-:W-:Y:S01]  /*1bc0*/  FADD.FTZ R67, R64, R63 ;  /* 0x0000003f40437221 */ /* 0x000fe20000010000 */
[----:B------:R-:W-:Y:S01]  /*1bd0*/  FFMA.FTZ R64, R42, R41, R71 ;  /* 0x000000292a407223 */ /* 0x000fe20000010047 */
[----:B------:R-:W-:Y:S01]  /*1be0*/  FFMA.FTZ R69, R46, R43, R69 ;  /* 0x0000002b2e457223 */ /* 0x000fe20000010045 */
[----:B------:R-:W-:Y:S01]  /*1bf0*/  IADD3 R141, P0, R141, 0x1, RZ ;  /* 0x000000018d8d7810 */ /* 0x000fe20007f1e0ff */
[----:B------:R-:W-:Y:S01]  /*1c00*/  FFMA.FTZ R71, R61, R60, R80 ;  /* 0x0000003c3d477223 */ /* 0x000fe20000010050 */
[----:B------:R-:W-:Y:S01]  /*1c10*/  FFMA.FTZ R64, R45, R44, R64 ;  /* 0x0000002c2d407223 */ /* 0x000fe20000010040 */
[----:B-1----:R-:W-:Y:S01]  /*1c20*/  FADD.FTZ R74, R66, R111 ;  /* 0x0000006f424a7221 */ /* 0x002fe20000010000 */
[----:B------:R-:W-:Y:S01]  /*1c30*/  FADD.FTZ R66, R65, R48 ;  /* 0x0000003041427221 */ /* 0x000fe20000010000 */
[----:B------:R-:W-:Y:S01]  /*1c40*/  FADD.FTZ R65, R70, R55 ;  /* 0x0000003746417221 */ /* 0x000fe20000010000 */
[----:B------:R-:W-:Y:S01]  /*1c50*/  FADD.FTZ R70, R67, R110 ;  /* 0x0000006e43467221 */ /* 0x000fe20000010000 */
[----:B------:R-:W-:Y:S01]  /*1c60*/  FFMA.FTZ R67, R57, R56, R68 ;  /* 0x0000003839437223 */ /* 0x000fe20000010044 */
[----:B------:R-:W-:Y:S01]  /*1c70*/  FFMA.FTZ R69, R50, R47, R69 ;  /* 0x0000002f32457223 */ /* 0x000fe20000010045 */
[----:B------:R-:W-:Y:S01]  /*1c80*/  IADD3.X R146, RZ, R146, RZ, P0, !PT ;  /* 0x00000092ff927210 */ /* 0x000fe200007fe4ff */
[----:B------:R-:W-:Y:S01]  /*1c90*/  FFMA.FTZ R71, R112, R111, R71 ;  /* 0x0000006f70477223 */ /* 0x000fe20000010047 */
[----:B------:R-:W-:Y:S01]  /*1ca0*/  FFMA.FTZ R67, R106, R63, R67 ;  /* 0x0000003f6a437223 */ /* 0x000fe20000010043 */
[----:B0-----:R-:W-:Y:S01]  /*1cb0*/  ISETP.GE.U32.AND P0, PT, R141, R72, PT ;  /* 0x000000488d00720c */ /* 0x001fe20003f06070 */
[----:B------:R-:W-:Y:S01]  /*1cc0*/  FADD.FTZ R68, R65, R108 ;  /* 0x0000006c41447221 */ /* 0x000fe20000010000 */
[----:B------:R-:W-:Y:S01]  /*1cd0*/  FFMA.FTZ R65, R51, R48, R64 ;  /* 0x0000003033417223 */ /* 0x000fe20000010040 */
[----:B------:R-:W-:Y:S01]  /*1ce0*/  FFMA.FTZ R64, R58, R55, R69 ;  /* 0x000000373a407223 */ /* 0x000fe20000010045 */
[----:B------:R-:W-:Y:S01]  /*1cf0*/  FADD.FTZ R74, R74, R115 ;  /* 0x000000734a4a7221 */ /* 0x000fe20000010000 */
[----:B------:R-:W-:Y:S01]  /*1d00*/  FFMA.FTZ R69, R114, R110, R67 ;  /* 0x0000006e72457223 */ /* 0x000fe20000010043 */
[----:B------:R-:W-:Y:S01]  /*1d10*/  FFMA.FTZ R71, R118, R115, R71 ;  /* 0x0000007376477223 */ /* 0x000fe20000010047 */
[----:B------:R-:W-:Y:S01]  /*1d20*/  ISETP.GE.AND.EX P0, PT, R146, R73, PT, P0 ;  /* 0x000000499200720c */ /* 0x000fe20003f06300 */
[----:B------:R-:W-:Y:S01]  /*1d30*/  FFMA.FTZ R76, R23, R137, R76 ;  /* 0x00000089174c7223 */ /* 0x000fe2000001004c */
[----:B------:R-:W-:Y:S01]  /*1d40*/  FADD.FTZ R66, R66, R59 ;  /* 0x0000003b42427221 */ /* 0x000fe20000010000 */
[----:B------:R-:W-:Y:S01]  /*1d50*/  FADD.FTZ R70, R70, R117 ;  /* 0x0000007546467221 */ /* 0x000fe20000010000 */
[----:B------:R-:W-:Y:S01]  /*1d60*/  FADD.FTZ R74, R74, R109 ;  /* 0x0000006d4a4a7221 */ /* 0x000fe20000010000 */
[----:B------:R-:W-:Y:S01]  /*1d70*/  FFMA.FTZ R65, R62, R59, R65 ;  /* 0x0000003b3e417223 */ /* 0x000fe20000010041 */
[----:B------:R-:W-:Y:S01]  /*1d80*/  FFMA.FTZ R67, R113, R108, R64 ;  /* 0x0000006c71437223 */ /* 0x000fe20000010040 */
[----:B------:R-:W-:Y:S01]  /*1d90*/  FFMA.FTZ R69, R120, R117, R69 ;  /* 0x0000007578457223 */ /* 0x000fe20000010045 */
[----:B------:R-:W-:Y:S01]  /*1da0*/  FFMA.FTZ R71, R124, R109, R71 ;  /* 0x0000006d7c477223 */ /* 0x000fe20000010047 */
[----:B------:R0:W-:Y:S01]  /*1db0*/  STS.64 [R30+0xc80], R76 ;  /* 0x000c804c1e007388 */ /* 0x0001e20000000a00 */
[----:B------:R-:W-:Y:S01]  /*1dc0*/  FADD.FTZ R66, R66, R107 ;  /* 0x0000006b42427221 */ /* 0x000fe20000010000 */
[----:B------:R-:W-:Y:S01]  /*1dd0*/  FADD.FTZ R68, R68, R119 ;  /* 0x0000007744447221 */ /* 0x000fe20000010000 */
[----:B------:R-:W-:Y:S01]  /*1de0*/  FADD.FTZ R70, R70, R123 ;  /* 0x0000007b46467221 */ /* 0x000fe20000010000 */
[----:B------:R-:W-:Y:S01]  /*1df0*/  FADD.FTZ R74, R74, R125 ;  /* 0x0000007d4a4a7221 */ /* 0x000fe20000010000 */
[----:B------:R-:W-:Y:S01]  /*1e00*/  FFMA.FTZ R75, R116, R107, R65 ;  /* 0x0000006b744b7223 */ /* 0x000fe20000010041 */
[----:B------:R-:W-:Y:S01]  /*1e10*/  FFMA.FTZ R79, R128, R123, R69 ;  /* 0x0000007b804f7223 */ /* 0x000fe20000010045 */
[----:B------:R-:W-:Y:S01]  /*1e20*/  FFMA.FTZ R81, R130, R125, R71 ;  /* 0x0000007d82517223 */ /* 0x000fe20000010047 */
[----:B------:R-:W-:Y:S01]  /*1e30*/  FADD.FTZ R66, R66, R121 ;  /* 0x0000007942427221 */ /* 0x000fe20000010000 */
[----:B------:R-:W-:Y:S01]  /*1e40*/  FADD.FTZ R68, R68, R129 ;  /* 0x0000008144447221 */ /* 0x000fe20000010000 */
[----:B0-----:R-:W-:Y:S01]  /*1e50*/  FFMA.FTZ R77, R122, R119, R67 ;  /* 0x000000777a4d7223 */ /* 0x001fe20000010043 */
        /* <DEDUP_REMOVED lines=9> */
[----:B------:R-:W-:Y:S01]  /*1ef0*/  BAR.SYNC.DEFER_BLOCKING 0x0 ;  /* 0x0000000000007b1d */ /* 0x000fe20000010000 */
[----:B------:R-:W-:-:S02]  /*1f00*/  ISETP.GT.U32.AND P1, PT, R33, 0x7f, PT ;  /* 0x0000007f2100780c */ /* 0x000fc40003f24070 */
[----:B------:R-:W-:Y:S01]  /*1f10*/  CS2R R84, SRZ ;  /* 0x0000000000547805 */ /* 0x000fe2000001ff00 */
[----:B------:R-:W-:Y:S01]  /*1f20*/  FADD.FTZ R65, R74, R137 ;  /* 0x000000894a417221 */ /* 0x000fe20000010000 */
[----:B------:R-:W-:Y:S01]  /*1f30*/  FFMA.FTZ R70, R138, R135, R75 ;  /* 0x000000878a467223 */ /* 0x000fe2000001004b */
[----:B------:R-:W-:Y:S01]  /*1f40*/  FFMA.FTZ R68, R144, R139, R77 ;  /* 0x0000008b90447223 */ /* 0x000fe2000001004d */
[----:B------:R-:W-:Y:S01]  /*1f50*/  FFMA.FTZ R66, R140, R133, R79 ;  /* 0x000000858c427223 */ /* 0x000fe2000001004f */
[----:B------:R-:W-:Y:S01]  /*1f60*/  FFMA.FTZ R64, R142, R137, R81 ;  /* 0x000000898e407223 */ /* 0x000fe20000010051 */
[----:B------:R-:W-:Y:S06]  /*1f70*/  @!P0 BRA `(.L_x_1481) ;  /* 0x0000000000a88947 */ /* 0x000fec0003800000 */
[----:B------:R-:W0:Y:S01]  /*1f80*/  S2UR UR6, SR_CgaCtaId ;  /* 0x00000000000679c3 */ /* 0x000e220000008800 */
[----:B------:R-:W-:Y:S01]  /*1f90*/  UMOV UR5, 0x400 ;  /* 0x0000040000057882 */ /* 0x000fe20000000000 */
[----:B------:R-:W-:Y:S01]  /*1fa0*/  IMAD.SHL.U32 R74, R33, 0x2, RZ ;  /* 0x00000002214a7824 */ /* 0x000fe200078e00ff */
[----:B------:R-:W-:-:S04]  /*1fb0*/  SHF.L.U32 R88, R36, 0x7, RZ ;  /* 0x0000000724587819 */ /* 0x000fc800000006ff */
        /* <DEDUP_REMOVED lines=38> */
.L_x_1481:
        /* <DEDUP_REMOVED lines=13> */
[----:B------:R-:W-:Y:S02]  /*22f0*/  LOP3.LUT R78, R78, 0x1, RZ, 0xc0, !PT ;  /* 0x000000014e4e7812 */ /* 0x000fe400078ec0ff */
[----:B------:R-:W-:Y:S01]  /*2300*/  SHF.R.U32.HI R79, RZ, 0x2, R79 ;  /* 0x00000002ff4f7819 */ /* 0x000fe2000001164f */
[----:B------:R-:W-:Y:S01]  /*2310*/  IMAD R75, R75, 0x28, R32 ;  /* 0x000000284b4b7824 */ /* 0x000fe200078e0220 */
[----:B------:R-:W-:Y:S01]  /*2320*/  LOP3.LUT R80, R80, 0x1, RZ, 0xc0, !PT ;  /* 0x0000000150507812 */ /* 0x000fe200078ec0ff */
[----:B------:R-:W-:Y:S01]  /*2330*/  IMAD R77, R78, 0x50, R77 ;  /* 0x000000504e4d7824 */ /* 0x000fe200078e024d */
[----:B------:R-:W-:-:S02]  /*2340*/  SHF.L.U32 R76, R33, 0x3, RZ ;  /* 0x00000003214c7819 */ /* 0x000fc400000006ff */
[----:B------:R-:W-:Y:S01]  /*2350*/  IADD3 R78, R74, 0x6, RZ ;  /* 0x000000064a4e7810 */ /* 0x000fe20007ffe0ff */
[----:B------:R-:W-:Y:S01]  /*2360*/  IMAD R79, R80, 0x50, R79 ;  /* 0x00000050504f7824 */ /* 0x000fe200078e024f */
[----:B------:R-:W-:Y:S01]  /*2370*/  LOP3.LUT R80, R76, 0x18, RZ, 0xc0, !PT ;  /* 0x000000184c507812 */ /* 0x000fe200078ec0ff */
[--C-:B------:R-:W-:Y:S01]  /*2380*/  IMAD R77, R77, 0x28, R32.reuse ;  /* 0x000000284d4d7824 */ /* 0x100fe200078e0220 */
[----:B------:R-:W-:Y:S01]  /*2390*/  IADD3 R76, R74, 0x8, RZ ;  /* 0x000000084a4c7810 */ /* 0x000fe20007ffe0ff */
[----:B------:R-:W-:Y:S01]  /*23a0*/  IMAD R79, R79, 0x28, R32 ;  /* 0x000000284f4f7824 */ /* 0x000fe200078e0220 */
[--C-:B------:R-:W-:Y:S02]  /*23b0*/  SHF.R.U32.HI R74, RZ, 0x1, R78.reuse ;  /* 0x00000001ff4a7819 */ /* 0x100fe4000001164e */
[----:B------:R-:W-:Y:S02]  /*23c0*/  SHF.R.U32.HI R81, RZ, 0x2, R78 ;  /* 0x00000002ff517819 */ /* 0x000fe4000001164e */
[----:B------:R-:W-:-:S02]  /*23d0*/  SHF.R.U32.HI R78, RZ, 0x1, R76 ;  /* 0x00000001ff4e7819 */ /* 0x000fc4000001164c */
[----:B------:R-:W-:Y:S02]  /*23e0*/  LOP3.LUT R74, R74, 0x1, RZ, 0xc0, !PT ;  /* 0x000000014a4a7812 */ /* 0x000fe400078ec0ff */
[----:B------:R-:W-:Y:S02]  /*23f0*/  IADD3 R75, R75, R80, RZ ;  /* 0x000000504b4b7210 */ /* 0x000fe40007ffe0ff */
[----:B------:R-:W-:Y:S01]  /*2400*/  SHF.R.U32.HI R83, RZ, 0x2, R76 ;  /* 0x00000002ff537819 */ /* 0x000fe2000001164c */
[----:B------:R-:W-:Y:S01]  /*2410*/  IMAD R81, R74, 0x50, R81 ;  /* 0x000000504a517824 */ /* 0x000fe200078e0251 */
[----:B------:R-:W-:Y:S02]  /*2420*/  LOP3.LUT R78, R78, 0x1, RZ, 0xc0, !PT ;  /* 0x000000014e4e7812 */ /* 0x000fe400078ec0ff */
[C---:B------:R-:W-:Y:S01]  /*2430*/  IADD3 R77, R80.reuse, R77, RZ ;  /* 0x0000004d504d7210 */ /* 0x040fe20007ffe0ff */
[----:B------:R-:W0:Y:S01]  /*2440*/  LDS.64 R74, [R75] ;  /* 0x000000004b4a7984 */ /* 0x000e220000000a00 */
[----:B------:R-:W-:Y:S01]  /*2450*/  IMAD R81, R81, 0x28, R32 ;  /* 0x0000002851517824 */ /* 0x000fe200078e0220 */
[----:B------:R-:W-:Y:S01]  /*2460*/  IADD3 R79, R80, R79, RZ ;  /* 0x0000004f504f7210 */ /* 0x000fe20007ffe0ff */
[----:B------:R-:W-:-:S02]  /*2470*/  IMAD R83, R78, 0x50, R83 ;  /* 0x000000504e537824 */ /* 0x000fc400078e0253 */
[----:B------:R-:W1:Y:S01]  /*2480*/  LDS.64 R76, [R77] ;  /* 0x000000004d4c7984 */ /* 0x000e620000000a00 */
[C---:B------:R-:W-:Y:S01]  /*2490*/  IADD3 R81, R80.reuse, R81, RZ ;  /* 0x0000005150517210 */ /* 0x040fe20007ffe0ff */
[----:B------:R-:W-:Y:S02]  /*24a0*/  IMAD R83, R83, 0x28, R32 ;  /* 0x0000002853537824 */ /* 0x000fe400078e0220 */
[----:B------:R-:W2:Y:S03]  /*24b0*/  LDS.64 R78, [R79] ;  /* 0x000000004f4e7984 */ /* 0x000ea60000000a00 */
        /* <DEDUP_REMOVED lines=13> */
.L_x_1483:
[----:B------:R-:W-:Y:S05]  /*2590*/  BSYNC B0 ;  /* 0x0000000000007941 */ /* 0x000fea0003800000 */
.L_x_1482:
[----:B------:R-:W1:Y:S01]  /*25a0*/  SHFL.BFLY PT, R75, R84, 0x2, 0x1f ;  /* 0x0c401f00544b7f89 */ /* 0x000e6200000e0000 */
[----:B------:R-:W-:Y:S01]  /*25b0*/  LOP3.LUT P2, RZ, R33, 0xffffff83, RZ, 0xc0, !PT ;  /* 0xffffff8321ff7812 */ /* 0x000fe2000784c0ff */
[----:B------:R-:W-:Y:S01]  /*25c0*/  BSSY B0, `(.L_x_1484) ;  /* 0x0000015000007945 */ /* 0x000fe20003800000 */
[----:B------:R-:W-:Y:S01]  /*25d0*/  ISETP.GE.U32.AND P1, PT, R141, R72, PT ;  /* 0x000000488d00720c */ /* 0x000fe20003f26070 */
[----:B------:R-:W2:Y:S03]  /*25e0*/  SHFL.BFLY PT, R74, R85, 0x2, 0x1f ;  /* 0x0c401f00554a7f89 */ /* 0x000ea600000e0000 */
[----:B------:R-:W-:Y:S01]  /*25f0*/  ISETP.GE.AND.EX P1, PT, R146, R73, PT, P1 ;  /* 0x000000499200720c */ /* 0x000fe20003f26310 */
        /* <DEDUP_REMOVED lines=17> */
.L_x_1485:
[----:B------:R-:W-:Y:S05]  /*2710*/  BSYNC B0 ;  /* 0x0000000000007941 */ /* 0x000fea0003800000 */
.L_x_1484:
[----:B------:R-:W-:Y:S05]  /*2720*/  @P1 BRA `(.L_x_1486) ;  /* 0x0000000000541947 */ /* 0x000fea0003800000 */
[----:B------:R-:W-:Y:S01]  /*2730*/  BAR.SYNC.DEFER_BLOCKING 0x0 ;  /* 0x0000000000007b1d */ /* 0x000fe20000010000 */
[----:B------:R-:W-:-:S13]  /*2740*/  ISETP.NE.AND P1, PT, R33, RZ, PT ;  /* 0x000000ff2100720c */ /* 0x000fda0003f25270 */
[----:B------:R-:W-:Y:S05]  /*2750*/  @P1 BRA `(.L_x_1487) ;  /* 0x00000000003c1947 */ /* 0x000fea0003800000 */
[----:B-1----:R-:W1:Y:S01]  /*2760*/  LDC.64 R74, c[0x0][0x268] ;  /* 0x00009a00ff4a7b82 */ /* 0x002e620000000a00 */
[----:B------:R-:W-:Y:S01]  /*2770*/  IMAD.MOV.U32 R77, RZ, RZ, 0x7fffff81 ;  /* 0x7fffff81ff4d7424 */ /* 0x000fe200078e00ff */
[----:B------:R-:W-:-:S04]  /*2780*/  ISETP.NE.AND P1, PT, R35, RZ, PT ;  /* 0x000000ff2300720c */ /* 0x000fc80003f25270 */
[----:B------:R-:W-:Y:S01]  /*2790*/  SEL R77, R77, 0x1, !P1 ;  /* 0x000000014d4d7807 */ /* 0x000fe20004800000 */
[----:B-1----:R-:W-:Y:S01]  /*27a0*/  IMAD.WIDE.U32 R74, R36, 0x4, R74 ;  /* 0x00000004244a7825 */ /* 0x002fe200078e004a */
[----:B------:R-:W-:Y:S06]  /*27b0*/  MEMBAR.ALL.GPU ;  /* 0x0000000000007992 */ /* 0x000fec000000a000 */
[----:B------:R-:W-:-:S00]  /*27c0*/  ERRBAR ;  /* 0x00000000000079ab */ /* 0x000fc00000000000 */
[----:B------:R-:W-:Y:S06]  /*27d0*/  CGAERRBAR ;  /* 0x00000000000075ab */ /* 0x000fec0000000000 */
[----:B------:R1:W5:Y:S02]  /*27e0*/  ATOM.E.ADD.STRONG.GPU PT, R77, desc[UR8][R74.64], R77 ;  /* 0x0000004d4a4d798a */ /* 0x00036400081ee1c8 */
.L_x_1488:
[----:B------:R-:W2:Y:S04]  /*27f0*/  LD.E.STRONG.GPU R76, desc[UR8][R74.64] ;  /* 0x000000084a4c7980 */ /* 0x000ea8000c10f900 */
[----:B--2---:R-:W-:Y:S01]  /*2800*/  CCTL.IVALL ;  /* 0x00000000ff00798f */ /* 0x004fe20002000000 */
[----:B------:R-:W-:Y:S05]  /*2810*/  YIELD ;  /* 0x0000000000007946 */ /* 0x000fea0003800000 */
[----:B-----5:R-:W-:-:S04]  /*2820*/  LOP3.LUT R76, R76, R77, RZ, 0x3c, !PT ;  /* 0x0000004d4c4c7212 */ /* 0x020fc800078e3cff */
[----:B------:R-:W-:-:S13]  /*2830*/  ISETP.GT.AND P1, PT, R76, -0x1, PT ;  /* 0xffffffff4c00780c */ /* 0x000fda0003f24270 */
[----:B------:R-:W-:Y:S05]  /*2840*/  @P1 BRA `(.L_x_1488) ;  /* 0xfffffffc00e81947 */ /* 0x000fea000383ffff */
.L_x_1487:
[----:B------:R-:W-:Y:S05]  /*2850*/  WARPSYNC.ALL ;  /* 0x0000000000007948 */ /* 0x000fea0003800000 */
[----:B------:R-:W-:Y:S06]  /*2860*/  BAR.SYNC.DEFER_BLOCKING 0x0 ;  /* 0x0000000000007b1d */ /* 0x000fec0000010000 */
[----:B------:R-:W-:Y:S05]  /*2870*/  BRA `(.L_x_1489) ;  /* 0x0000000000607947 */ /* 0x000fea0003800000 */
.L_x_1486:
[----:B------:R-:W-:Y:S01]  /*2880*/  BAR.SYNC.DEFER_BLOCKING 0x0 ;  /* 0x0000000000007b1d */ /* 0x000fe20000010000 */
[----:B------:R-:W-:-:S13]  /*2890*/  ISETP.NE.AND P1, PT, R33, RZ, PT ;  /* 0x000000ff2100720c */ /* 0x000fda0003f25270 */
[----:B------:R-:W-:Y:S05]  /*28a0*/  @P1 BRA `(.L_x_1490) ;  /* 0x00000000004c1947 */ /* 0x000fea0003800000 */
[----:B------:R-:W-:Y:S01]  /*28b0*/  ULDC.64 UR6, c[0x0][0x268] ;  /* 0x00009a0000067ab9 */ /* 0x000fe20000000a00 */
[----:B-1----:R-:W-:Y:S01]  /*28c0*/  IADD3 R74, -R36, RZ, RZ ;  /* 0x000000ff244a7210 */ /* 0x002fe20007ffe1ff */
        /* <DEDUP_REMOVED lines=11> */
.L_x_1491:
[----:B------:R-:W2:Y:S04]  /*2980*/  LD.E.STRONG.GPU R76, desc[UR8][R74.64] ;  /* 0x000000084a4c7980 */ /* 0x000ea8000c10f900 */
[----:B--2---:R-:W-:Y:S01]  /*2990*/  CCTL.IVALL ;  /* 0x00000000ff00798f */ /* 0x004fe20002000000 */
[----:B------:R-:W-:Y:S05]  /*29a0*/  YIELD ;  /* 0x0000000000007946 */ /* 0x000fea0003800000 */
[----:B-----5:R-:W-:-:S04]  /*29b0*/  LOP3.LUT R76, R76, R77, RZ, 0x3c, !PT ;  /* 0x0000004d4c4c7212 */ /* 0x020fc800078e3cff */
[----:B------:R-:W-:-:S13]  /*29c0*/  ISETP.GT.AND P1, PT, R76, -0x1, PT ;  /* 0xffffffff4c00780c */ /* 0x000fda0003f24270 */
[----:B------:R-:W-:Y:S05]  /*29d0*/  @P1 BRA `(.L_x_1491) ;  /* 0xfffffffc00e81947 */ /* 0x000fea000383ffff */
.L_x_1490:
[----:B------:R-:W-:Y:S05]  /*29e0*/  WARPSYNC.ALL ;  /* 0x0000000000007948 */ /* 0x000fea0003800000 */
[----:B------:R-:W-:Y:S06]  /*29f0*/  BAR.SYNC.DEFER_BLOCKING 0x0 ;  /* 0x0000000000007b1d */ /* 0x000fec0000010000 */
.L_x_1489:
[----:B------:R-:W-:Y:S01]  /*2a00*/  ISETP.GT.U32.AND P1, PT, R33, 0xff, PT ;  /* 0x000000ff2100780c */ /* 0x000fe20003f24070 */
[----:B------:R-:W-:Y:S01]  /*2a10*/  BSSY B0, `(.L_x_1492) ;  /* 0x000005b000007945 */ /* 0x000fe20003800000 */
[----:B------:R-:W-:-:S11]  /*2a20*/  CS2R R104, SRZ ;  /* 0x0000000000687805 */ /* 0x000fd6000001ff00 */
[----:B------:R-:W-:Y:S05]  /*2a30*/  @P1 BRA `(.L_x_1493) ;  /* 0x0000000400601947 */ /* 0x000fea0003800000 */
[----:B-1----:R-:W1:Y:S01]  /*2a40*/  LDC R77, c[0x0][0x10] ;  /* 0x00000400ff4d7b82 */ /* 0x002e620000000800 */
[----:B------:R-:W-:-:S04]  /*2a50*/  SHF.L.U32 R75, R33, 0x4, RZ ;  /* 0x00000004214b7819 */ /* 0x000fc800000006ff */
[----:B------:R-:W-:-:S03]  /*2a60*/  LOP3.LUT R75, R75, 0x7fffff80, RZ, 0xc0, !PT ;  /* 0x7fffff804b4b7812 */ /* 0x000fc600078ec0ff */
[----:B------:R-:W2:Y:S01]  /*2a70*/  LDC.64 R104, c[0x0][0x260] ;  /* 0x00009800ff687b82 */ /* 0x000ea20000000a00 */
        /* <DEDUP_REMOVED lines=8> */
[--C-:B------:R-:W-:Y:S02]  /*2b00*/  IMAD.WIDE.U32 R76, R77, 0x4, R104.reuse ;  /* 0x000000044d4c7825 */ /* 0x100fe400078e0068 */
[----:B------:R-:W2:Y:S01]  /*2b10*/  LDG.E.64 R74, desc[UR8][R74.64] ;  /* 0x000000084a4a7981 */ /* 0x000ea2000c1e1b00 */
[----:B0-----:R-:W-:Y:S01]  /*2b20*/  IADD3 R81, R103, 0x30, RZ ;  /* 0x0000003067517810 */ /* 0x001fe20007ffe0ff */
        /* <DEDUP_REMOVED lines=73> */
.L_x_1493:
[----:B------:R-:W-:Y:S05]  /*2fc0*/  BSYNC B0 ;  /* 0x0000000000007941 */ /* 0x000fea0003800000 */
.L_x_1492:
[----:B-1----:R-:W1:Y:S01]  /*2fd0*/  SHFL.BFLY PT, R75, R104, 0x4, 0x1f ;  /* 0x0c801f00684b7f89 */ /* 0x002e6200000e0000 */
[----:B------:R-:W-:Y:S01]  /*2fe0*/  LOP3.LUT P1, RZ, R33, 0xffffff07, RZ, 0xc0, !PT ;  /* 0xffffff0721ff7812 */ /* 0x000fe2000782c0ff */
[----:B------:R-:W-:Y:S02]  /*2ff0*/  BSSY B0, `(.L_x_1494) ;  /* 0x0000015000007945 */ /* 0x000fe40003800000 */
        /* <DEDUP_REMOVED lines=8> */
[----:B------:R-:W2:Y:S01]  /*3080*/  SHFL.BFLY PT, R78, R77, 0x1, 0x1f ;  /* 0x0c201f004d4e7f89 */ /* 0x000ea200000e0000 */
[----:B-1----:R-:W-:Y:S01]  /*3090*/  FADD.FTZ R79, R76, R79 ;  /* 0x0000004f4c4f7221 */ /* 0x002fe20000010000 */
[----:B--2---:R-:W-:Y:S01]  /*30a0*/  FADD.FTZ R78, R77, R78 ;  /* 0x0000004e4d4e7221 */ /* 0x004fe20000010000 */
[----:B------:R-:W-:Y:S06]  /*30b0*/  @P1 BRA `(.L_x_1495) ;  /* 0x0000000000201947 */ /* 0x000fec0003800000 */
[----:B------:R-:W1:Y:S01]  /*30c0*/  S2UR UR6, SR_CgaCtaId ;  /* 0x00000000000679c3 */ /* 0x000e620000008800 */
[----:B------:R-:W-:Y:S01]  /*30d0*/  UMOV UR5, 0x400 ;  /* 0x0000040000057882 */ /* 0x000fe20000000000 */
[----:B------:R-:W-:Y:S01]  /*30e0*/  LOP3.LUT R76, R33, 0xfffffff8, RZ, 0xc0, !PT ;  /* 0xfffffff8214c7812 */ /* 0x000fe200078ec0ff */
[----:B------:R-:W-:Y:S01]  /*30f0*/  UIADD3 UR5, UR5, 0x4100, URZ ;  /* 0x0000410005057890 */ /* 0x000fe2000fffe03f */
[----:B------:R-:W-:Y:S01]  /*3100*/  FMUL.FTZ R75, R78, 2.4414062863797880709e-05 ;  /* 0x37cccccd4e4b7820 */ /* 0x000fe20000410000 */
[----:B------:R-:W-:Y:S02]  /*3110*/  FMUL.FTZ R74, R79, 2.4414062863797880709e-05 ;  /* 0x37cccccd4f4a7820 */ /* 0x000fe40000410000 */
[----:B-1----:R-:W-:-:S09]  /*3120*/  ULEA UR5, UR6, UR5, 0x18 ;  /* 0x0000000506057291 */ /* 0x002fd2000f8ec03f */
[----:B------:R1:W-:Y:S03]  /*3130*/  STS.64 [R76+UR5], R74 ;  /* 0x0000004a4c007988 */ /* 0x0003e60008000a05 */
.L_x_1495:
[----:B------:R-:W-:Y:S05]  /*3140*/  BSYNC B0 ;  /* 0x0000000000007941 */ /* 0x000fea0003800000 */
.L_x_1494:
[----:B------:R-:W2:Y:S08]  /*3150*/  S2UR UR6, SR_CgaCtaId ;  /* 0x00000000000679c3 */ /* 0x000eb00000008800 */
[----:B------:R-:W-:Y:S01]  /*3160*/  BAR.SYNC.DEFER_BLOCKING 0x0 ;  /* 0x0000000000007b1d */ /* 0x000fe20000010000 */
[----:B------:R-:W-:-:S05]  /*3170*/  ULOP3.LUT UR4, UR4, 0x1, URZ, 0x3c, !UPT ;  /* 0x0000000104047892 */ /* 0x000fca000f8e3c3f */
[----:B------:R-:W-:Y:S02]  /*3180*/  UMOV UR5, 0x400 ;  /* 0x0000040000057882 */ /* 0x000fe40000000000 */
[----:B------:R-:W-:-:S04]  /*3190*/  UIADD3 UR5, UR5, 0x4100, URZ ;  /* 0x0000410005057890 */ /* 0x000fc8000fffe03f */
[----:B--2---:R-:W-:-:S03]  /*31a0*/  ULEA UR5, UR6, UR5, 0x18 ;  /* 0x0000000506057291 */ /* 0x004fc6000f8ec03f */
[----:B------:R-:W-:-:S03]  /*31b0*/  ULDC.64 UR6, c[0x0][0x210] ;  /* 0x0000840000067ab9 */ /* 0x000fc60000000a00 */
[----:B-1----:R-:W-:Y:S02]  /*31c0*/  LEA R74, R29, UR5, 0x3 ;  /* 0x000000051d4a7c11 */ /* 0x002fe4000f8e18ff */
[----:B------:R-:W-:-:S04]  /*31d0*/  LEA R76, R28, UR5, 0x3 ;  /* 0x000000051c4c7c11 */ /* 0x000fc8000f8e18ff */
[----:B------:R-:W1:Y:S02]  /*31e0*/  LDS.64 R74, [R74] ;  /* 0x000000004a4a7984 */ /* 0x000e640000000a00 */
[--C-:B-1----:R-:W-:Y:S01]  /*31f0*/  FFMA.FTZ R38, R5, R38, -R74.reuse ;  /* 0x0000002605267223 */ /* 0x102fe2000001084a */
[--C-:B------:R-:W-:Y:S01]  /*3200*/  FFMA.FTZ R78, R25, R40, -R74.reuse ;  /* 0x00000028194e7223 */ /* 0x100fe2000001084a */
[C-C-:B------:R-:W-:Y:S01]  /*3210*/  FFMA.FTZ R59, R5.reuse, R59, -R74.reuse ;  /* 0x0000003b053b7223 */ /* 0x140fe2000001084a */
[----:B------:R-:W-:Y:S01]  /*3220*/  FFMA.FTZ R41, R5, R41, -R74 ;  /* 0x0000002905297223 */ /* 0x000fe2000001084a */
[-C--:B------:R-:W-:Y:S01]  /*3230*/  FFMA.FTZ R40, -R7, R75.reuse, R38 ;  /* 0x0000004b07287223 */ /* 0x080fe20000010126 */
[----:B------:R-:W-:Y:S01]  /*3240*/  FFMA.FTZ R78, -R39, R75, R78 ;  /* 0x0000004b274e7223 */ /* 0x000fe2000001014e */
[--C-:B------:R-:W-:Y:S01]  /*3250*/  FFMA.FTZ R43, R25, R43, -R74.reuse ;  /* 0x0000002b192b7223 */ /* 0x100fe2000001084a */
[----:B------:R-:W1:Y:S01]  /*3260*/  LDS.64 R38, [R76] ;  /* 0x000000004c267984 */ /* 0x000e620000000a00 */
[C---:B------:R-:W-:Y:S01]  /*3270*/  FMUL.FTZ R7, R37.reuse, R40 ;  /* 0x0000002825077220 */ /* 0x040fe20000410000 */
[----:B------:R-:W-:Y:S01]  /*3280*/  FMUL.FTZ R78, R37, R78 ;  /* 0x0000004e254e7220 */ /* 0x000fe20000410000 */
[--C-:B------:R-:W-:Y:S01]  /*3290*/  FFMA.FTZ R44, R5, R44, -R74.reuse ;  /* 0x0000002c052c7223 */ /* 0x100fe2000001084a */
[--C-:B------:R-:W-:Y:S01]  /*32a0*/  FFMA.FTZ R47, R25, R47, -R74.reuse ;  /* 0x0000002f192f7223 */ /* 0x100fe2000001084a */
[--C-:B0-----:R-:W-:Y:S01]  /*32b0*/  FFMA.FTZ R80, R5, R48, -R74.reuse ;  /* 0x0000003005507223 */ /* 0x101fe2000001084a */
        /* <DEDUP_REMOVED lines=8> */
[-C--:B------:R-:W-:Y:S01]  /*3340*/  FFMA.FTZ R62, -R62, R75.reuse, R59 ;  /* 0x0000004b3e3e7223 */ /* 0x080fe2000001013b */
[-C--:B------:R-:W-:Y:S01]  /*3350*/  FFMA.FTZ R42, -R42, R75.reuse, R41 ;  /* 0x0000004b2a2a7223 */ /* 0x080fe20000010129 */
[-C--:B------:R-:W-:Y:S01]  /*3360*/  FFMA.FTZ R46, -R46, R75.reuse, R43 ;  /* 0x0000004b2e2e7223 */ /* 0x080fe2000001012b */
[-C--:B------:R-:W-:Y:S01]  /*3370*/  FFMA.FTZ R44, -R45, R75.reuse, R44 ;  /* 0x0000004b2d2c7223 */ /* 0x080fe2000001012c */
[-C--:B------:R-:W-:Y:S01]  /*3380*/  FFMA.FTZ R48, -R50, R75.reuse, R47 ;  /* 0x0000004b32307223 */ /* 0x080fe2000001012f */
[----:B------:R-:W-:Y:S01]  /*3390*/  IADD3 R40, P1, R19, UR6, RZ ;  /* 0x0000000613287c10 */ /* 0x000fe2000ff3e0ff */
[----:B------:R-:W-:Y:S01]  /*33a0*/  FFMA.FTZ R80, -R51, R75, R80 ;  /* 0x0000004b33507223 */ /* 0x000fe20000010150 */
[----:B------:R-:W-:Y:S01]  /*33b0*/  F2FP.F16.F32.PACK_AB R7, R78, R7 ;  /* 0x000000074e07723e */ /* 0x000fe200000000ff */
[-C--:B------:R-:W-:Y:S01]  /*33c0*/  FFMA.FTZ R74, -R58, R75.reuse, R55 ;  /* 0x0000004b3a4a7223 */ /* 0x080fe20000010137 */
[-C--:B------:R-:W-:Y:S01]  /*33d0*/  FFMA.FTZ R108, -R113, R75.reuse, R108 ;  /* 0x0000004b716c7223 */ /* 0x080fe2000001016c */
[-C--:B------:R-:W-:Y:S01]  /*33e0*/  FFMA.FTZ R116, -R116, R75.reuse, R107 ;  /* 0x0000004b74747223 */ /* 0x080fe2000001016b */
[-C--:B------:R-:W-:Y:S01]  /*33f0*/  FFMA.FTZ R122, -R122, R75.reuse, R119 ;  /* 0x0000004b7a7a7223 */ /* 0x080fe20000010177 */
[-C--:B------:R-:W-:Y:S01]  /*3400*/  FFMA.FTZ R126, -R126, R75.reuse, R121 ;  /* 0x0000004b7e7e7223 */ /* 0x080fe20000010179 */
[-C--:B------:R-:W-:Y:S01]  /*3410*/  FFMA.FTZ R132, -R132, R75.reuse, R129 ;  /* 0x0000004b84847223 */ /* 0x080fe20000010181 */
[-C--:B------:R-:W-:Y:S01]  /*3420*/  FFMA.FTZ R138, -R138, R75.reuse, R135 ;  /* 0x0000004b8a8a7223 */ /* 0x080fe20000010187 */
[----:B------:R-:W-:Y:S01]  /*3430*/  FFMA.FTZ R144, -R144, R75, R139 ;  /* 0x0000004b90907223 */ /* 0x000fe2000001018b */
[C---:B------:R-:W-:Y:S01]  /*3440*/  FMUL.FTZ R45, R37.reuse, R62 ;  /* 0x0000003e252d7220 */ /* 0x040fe20000410000 */
[----:B------:R-:W-:Y:S01]  /*3450*/  IADD3.X R41, R20, UR7, RZ, P1, !PT ;  /* 0x0000000714297c10 */ /* 0x000fe20008ffe4ff */
[C---:B------:R-:W-:Y:S01]  /*3460*/  FMUL.FTZ R55, R37.reuse, R42 ;  /* 0x0000002a25377220 */ /* 0x040fe20000410000 */
[C---:B------:R-:W-:Y:S01]  /*3470*/  FMUL.FTZ R58, R37.reuse, R46 ;  /* 0x0000002e253a7220 */ /* 0x040fe20000410000 */
[C---:B------:R-:W-:Y:S01]  /*3480*/  FMUL.FTZ R50, R37.reuse, R44 ;  /* 0x0000002c25327220 */ /* 0x040fe20000410000 */
[----:B------:R-:W-:Y:S01]  /*3490*/  FMUL.FTZ R51, R37, R48 ;  /* 0x0000003025337220 */ /* 0x000fe20000410000 */
[----:B------:R-:W-:Y:S01]  /*34a0*/  PRMT R59, R7, 0x7610, R59 ;  /* 0x00007610073b7816 */ /* 0x000fe2000000003b */
[----:B------:R-:W-:Y:S01]  /*34b0*/  FMUL.FTZ R47, R37, R80 ;  /* 0x00000050252f7220 */ /* 0x000fe20000410000 */
[----:B------:R-:W-:Y:S01]  /*34c0*/  PRMT R62, R7, 0x7632, R62 ;  /* 0x00007632073e7816 */ /* 0x000fe2000000003e */
[----:B------:R-:W-:Y:S01]  /*34d0*/  FMUL.FTZ R48, R37, R74 ;  /* 0x0000004a25307220 */ /* 0x000fe20000410000 */
[--C-:B-1----:R-:W-:Y:S01]  /*34e0*/  FFMA.FTZ R52, R3, R52, -R38.reuse ;  /* 0x0000003403347223 */ /* 0x102fe20000010826 */
[--C-:B------:R-:W-:Y:S01]  /*34f0*/  FFMA.FTZ R54, R23, R54, -R38.reuse ;  /* 0x0000003617367223 */ /* 0x100fe20000010826 */
[--C-:B------:R-:W-:Y:S01]  /*3500*/  FFMA.FTZ R56, R3, R56, -R38.reuse ;  /* 0x0000003803387223 */ /* 0x100fe20000010826 */
[----:B------:R-:W-:Y:S01]  /*3510*/  FFMA.FTZ R60, R23, R60, -R38 ;  /* 0x0000003c173c7223 */ /* 0x000fe20000010826 */
[-C--:B------:R-:W-:Y:S01]  /*3520*/  FFMA.FTZ R52, -R9, R39.reuse, R52 ;  /* 0x0000002709347223 */ /* 0x080fe20000010134 */
[-C--:B------:R-:W-:Y:S01]  /*3530*/  FFMA.FTZ R54, -R53, R39.reuse, R54 ;  /* 0x0000002735367223 */ /* 0x080fe20000010136 */
[-C--:B------:R-:W-:Y:S01]  /*3540*/  FFMA.FTZ R56, -R57, R39.reuse, R56 ;  /* 0x0000002739387223 */ /* 0x080fe20000010138 */
[----:B------:R-:W-:Y:S01]  /*3550*/  FFMA.FTZ R60, -R61, R39, R60 ;  /* 0x000000273d3c7223 */ /* 0x000fe2000001013c */
[C---:B------:R-:W-:Y:S01]  /*3560*/  FMUL.FTZ R52, R49.reuse, R52 ;  /* 0x0000003431347220 */ /* 0x040fe20000410000 */
[----:B------:R-:W-:Y:S01]  /*3570*/  FMUL.FTZ R9, R49, R54 ;  /* 0x0000003631097220 */ /* 0x000fe20000410000 */
[--C-:B------:R-:W-:Y:S01]  /*3580*/  FFMA.FTZ R63, R3, R63, -R38.reuse ;  /* 0x0000003f033f7223 */ /* 0x100fe20000010826 */
[--C-:B------:R-:W-:Y:S01]  /*3590*/  FFMA.FTZ R111, R23, R111, -R38.reuse ;  /* 0x0000006f176f7223 */ /* 0x100fe20000010826 */
[C---:B------:R-:W-:Y:S01]  /*35a0*/  FMUL.FTZ R46, R37.reuse, R108 ;  /* 0x0000006c252e7220 */ /* 0x040fe20000410000 */
[----:B------:R-:W-:Y:S01]  /*35b0*/  FMUL.FTZ R42, R37, R116 ;  /* 0x00000074252a7220 */ /* 0x000fe20000410000 */
[----:B------:R-:W-:Y:S01]  /*35c0*/  F2FP.F16.F32.PACK_AB R52, R9, R52 ;  /* 0x000000340934723e */ /* 0x000fe200000000ff */
[C---:B------:R-:W-:Y:S01]  /*35d0*/  FMUL.FTZ R43, R37.reuse, R122 ;  /* 0x0000007a252b7220 */ /* 0x040fe20000410000 */
[C---:B------:R-:W-:Y:S01]  /*35e0*/  FMUL.FTZ R19, R37.reuse, R126 ;  /* 0x0000007e25137220 */ /* 0x040fe20000410000 */
[C---:B------:R-:W-:Y:S01]  /*35f0*/  FMUL.FTZ R44, R37.reuse, R132 ;  /* 0x00000084252c7220 */ /* 0x040fe20000410000 */
[C---:B------:R-:W-:Y:S01]  /*3600*/  FMUL.FTZ R7, R37.reuse, R138 ;  /* 0x0000008a25077220 */ /* 0x040fe20000410000 */
[----:B------:R-:W-:Y:S01]  /*3610*/  FMUL.FTZ R20, R37, R144 ;  /* 0x0000009025147220 */ /* 0x000fe20000410000 */
        /* <DEDUP_REMOVED lines=13> */
[-C--:B------:R-:W-:Y:S01]  /*36f0*/  FFMA.FTZ R106, -R106, R39.reuse, R63 ;  /* 0x000000276a6a7223 */ /* 0x080fe2000001013f */
        /* <DEDUP_REMOVED lines=11> */
[----:B------:R-:W-:Y:S01]  /*37b0*/  F2FP.F16.F32.PACK_AB R56, R9, R56 ;  /* 0x000000380938723e */ /* 0x000fe200000000ff */
[----:B------:R0:W-:Y:S01]  /*37c0*/  STG.E.U16 desc[UR8][R40.64+0x4], R52 ;  /* 0x0000043428007986 */ /* 0x0001e2000c101508 */
[----:B------:R-:W-:Y:S01]  /*37d0*/  PRMT R9, R52, 0x7632, R9 ;  /* 0x0000763234097816 */ /* 0x000fe20000000009 */
[----:B------:R-:W-:Y:S01]  /*37e0*/  FMUL.FTZ R106, R49, R106 ;  /* 0x0000006a316a7220 */ /* 0x000fe20000410000 */
[----:B------:R-:W-:Y:S01]  /*37f0*/  IADD3.X R39, R17, UR7, RZ, P1, !PT ;  /* 0x0000000711277c10 */ /* 0x000fe20008ffe4ff */
[C---:B------:R-:W-:Y:S01]  /*3800*/  FMUL.FTZ R37, R49.reuse, R112 ;  /* 0x0000007031257220 */ /* 0x040fe20000410000 */
[----:B------:R-:W-:Y:S01]  /*3810*/  F2FP.F16.F32.PACK_AB R55, R58, R55 ;  /* 0x000000373a37723e */ /* 0x000fe200000000ff */
[----:B------:R-:W-:Y:S01]  /*3820*/  FMUL.FTZ R114, R49, R114 ;  /* 0x0000007231727220 */ /* 0x000fe20000410000 */
[----:B------:R-:W-:Y:S01]  /*3830*/  F2FP.F16.F32.PACK_AB R50, R51, R50 ;  /* 0x000000323332723e */ /* 0x000fe200000000ff */
[----:B------:R-:W-:Y:S01]  /*3840*/  FMUL.FTZ R57, R49, R118 ;  /* 0x0000007631397220 */ /* 0x000fe20000410000 */
[----:B------:R-:W-:Y:S01]  /*3850*/  F2FP.F16.F32.PACK_AB R106, R37, R106 ;  /* 0x0000006a256a723e */ /* 0x000fe200000000ff */
[----:B------:R1:W-:Y:S01]  /*3860*/  STG.E.U16 desc[UR8][R40.64], R59 ;  /* 0x0000003b28007986 */ /* 0x0003e2000c101508 */
[----:B------:R-:W-:Y:S01]  /*3870*/  PRMT R17, R55, 0x7632, R17 ;  /* 0x0000763237117816 */ /* 0x000fe20000000011 */
[----:B------:R-:W-:Y:S01]  /*3880*/  FMUL.FTZ R120, R49, R120 ;  /* 0x0000007831787220 */ /* 0x000fe20000410000 */
[----:B0-----:R-:W-:Y:S01]  /*3890*/  IADD3 R52, P1, R15, UR6, RZ ;  /* 0x000000060f347c10 */ /* 0x001fe2000ff3e0ff */
[----:B------:R-:W-:Y:S01]  /*38a0*/  STG.E.U16 desc[UR8][R40.64+0x2], R62 ;  /* 0x0000023e28007986 */ /* 0x000fe2000c101508 */
[----:B------:R-:W-:Y:S01]  /*38b0*/  PRMT R15, R56, 0x7632, R15 ;  /* 0x00007632380f7816 */ /* 0x000fe2000000000f */
[C---:B------:R-:W-:Y:S01]  /*38c0*/  FMUL.FTZ R128, R49.reuse, R128 ;  /* 0x0000008031807220 */ /* 0x040fe20000410000 */
[----:B------:R-:W-:Y:S01]  /*38d0*/  IADD3.X R53, R16, UR7, RZ, P1, !PT ;  /* 0x0000000710357c10 */ /* 0x000fe20008ffe4ff */
[----:B------:R0:W-:Y:S01]  /*38e0*/  STG.E.U16 desc[UR8][R40.64+0x6], R9 ;  /* 0x0000060928007986 */ /* 0x0001e2000c101508 */
[----:B------:R-:W-:Y:S01]  /*38f0*/  IADD3 R14, P1, R14, UR6, RZ ;  /* 0x000000060e0e7c10 */ /* 0x000fe2000ff3e0ff */
[C---:B------:R-:W-:Y:S01]  /*3900*/  FMUL.FTZ R61, R49.reuse, R130 ;  /* 0x00000082313d7220 */ /* 0x040fe20000410000 */
[----:B------:R-:W-:Y:S01]  /*3910*/  F2FP.F16.F32.PACK_AB R47, R48, R47 ;  /* 0x0000002f302f723e */ /* 0x000fe200000000ff */
[----:B------:R2:W-:Y:S01]  /*3920*/  STG.E.U16 desc[UR8][R38.64+0x6], R15 ;  /* 0x0000060f26007986 */ /* 0x0005e2000c101508 */
[----:B------:R-:W-:Y:S01]  /*3930*/  PRMT R16, R50, 0x7632, R16 ;  /* 0x0000763232107816 */ /* 0x000fe20000000010 */
[----:B-1----:R-:W-:Y:S01]  /*3940*/  FMUL.FTZ R59, R49, R124 ;  /* 0x0000007c313b7220 */ /* 0x002fe20000410000 */
[----:B------:R-:W-:Y:S01]  /*3950*/  F2FP.F16.F32.PACK_AB R114, R57, R114 ;  /* 0x000000723972723e */ /* 0x000fe200000000ff */
[----:B------:R-:W-:Y:S01]  /*3960*/  STG.E.U16 desc[UR8][R38.64], R55 ;  /* 0x0000003726007986 */ /* 0x000fe2000c101508 */
[----:B------:R-:W-:Y:S01]  /*3970*/  F2FP.F16.F32.PACK_AB R45, R46, R45 ;  /* 0x0000002d2e2d723e */ /* 0x000fe200000000ff */
[----:B------:R-:W-:Y:S01]  /*3980*/  FMUL.FTZ R134, R49, R134 ;  /* 0x0000008631867220 */ /* 0x000fe20000410000 */
[----:B------:R-:W-:Y:S01]  /*3990*/  F2FP.F16.F32.PACK_AB R120, R59, R120 ;  /* 0x000000783b78723e */ /* 0x000fe200000000ff */
[----:B------:R-:W-:Y:S01]  /*39a0*/  STG.E.U16 desc[UR8][R38.64+0x2], R17 ;  /* 0x0000021126007986 */ /* 0x000fe2000c101508 */
[----:B0-----:R-:W-:Y:S01]  /*39b0*/  PRMT R9, R106, 0x7632, R9 ;  /* 0x000076326a097816 */ /* 0x001fe20000000009 */
[----:B------:R-:W-:Y:S01]  /*39c0*/  FMUL.FTZ R63, R49, R136 ;  /* 0x00000088313f7220 */ /* 0x000fe20000410000 */
[----:B------:R-:W-:Y:S01]  /*39d0*/  F2FP.F16.F32.PACK_AB R42, R43, R42 ;  /* 0x0000002a2b2a723e */ /* 0x000fe200000000ff */
[----:B------:R-:W-:Y:S01]  /*39e0*/  STG.E.U16 desc[UR8][R38.64+0x4], R56 ;  /* 0x0000043826007986 */ /* 0x000fe2000c101508 */
[----:B--2---:R-:W-:Y:S01]  /*39f0*/  IADD3.X R15, R13, UR7, RZ, P1, !PT ;  /* 0x000000070d0f7c10 */ /* 0x004fe20008ffe4ff */
[----:B------:R-:W-:Y:S01]  /*3a00*/  FMUL.FTZ R140, R49, R140 ;  /* 0x0000008c318c7220 */ /* 0x000fe20000410000 */
[----:B------:R-:W-:Y:S01]  /*3a10*/  PRMT R13, R47, 0x7632, R13 ;  /* 0x000076322f0d7816 */ /* 0x000fe2000000000d */
[----:B------:R0:W-:Y:S01]  /*3a20*/  STG.E.U16 desc[UR8][R52.64+0x2], R16 ;  /* 0x0000021034007986 */ /* 0x0001e2000c101508 */
[----:B------:R-:W-:Y:S01]  /*3a30*/  IADD3 R12, P1, R12, UR6, RZ ;  /* 0x000000060c0c7c10 */ /* 0x000fe2000ff3e0ff */
[----:B------:R-:W-:Y:S01]  /*3a40*/  FMUL.FTZ R49, R49, R142 ;  /* 0x0000008e31317220 */ /* 0x000fe20000410000 */
[----:B------:R-:W-:Y:S01]  /*3a50*/  F2FP.F16.F32.PACK_AB R128, R61, R128 ;  /* 0x000000803d80723e */ /* 0x000fe200000000ff */
[----:B------:R-:W-:Y:S01]  /*3a60*/  STG.E.U16 desc[UR8][R52.64], R50 ;  /* 0x0000003234007986 */ /* 0x000fe2000c101508 */
[----:B------:R-:W-:-:S02]  /*3a70*/  F2FP.F16.F32.PACK_AB R19, R44, R19 ;  /* 0x000000132c13723e */ /* 0x000fc400000000ff */
[----:B------:R-:W-:Y:S01]  /*3a80*/  F2FP.F16.F32.PACK_AB R134, R63, R134 ;  /* 0x000000863f86723e */ /* 0x000fe200000000ff */
[----:B------:R-:W-:Y:S01]  /*3a90*/  STG.E.U16 desc[UR8][R52.64+0x4], R106 ;  /* 0x0000046a34007986 */ /* 0x000fe2000c101508 */
[----:B------:R-:W-:Y:S02]  /*3aa0*/  F2FP.F16.F32.PACK_AB R20, R20, R7 ;  /* 0x000000071414723e */ /* 0x000fe400000000ff */
[----:B------:R-:W-:Y:S01]  /*3ab0*/  F2FP.F16.F32.PACK_AB R140, R49, R140 ;  /* 0x0000008c318c723e */ /* 0x000fe200000000ff */
[----:B------:R1:W-:Y:S01]  /*3ac0*/  STG.E.U16 desc[UR8][R52.64+0x6], R9 ;  /* 0x0000060934007986 */ /* 0x0003e2000c101508 */
[----:B0-----:R-:W-:-:S03]  /*3ad0*/  PRMT R16, R114, 0x7632, R16 ;  /* 0x0000763272107816 */ /* 0x001fc60000000010 */
[----:B------:R0:W-:Y:S04]  /*3ae0*/  STG.E.U16 desc[UR8][R14.64+0x2], R13 ;  /* 0x0000020d0e007986 */ /* 0x0001e8000c101508 */
[----:B------:R-:W-:Y:S04]  /*3af0*/  STG.E.U16 desc[UR8][R14.64], R47 ;  /* 0x0000002f0e007986 */ /* 0x000fe8000c101508 */
[----:B------:R-:W-:Y:S01]  /*3b00*/  STG.E.U16 desc[UR8][R14.64+0x4], R114 ;  /* 0x000004720e007986 */ /* 0x000fe2000c101508 */
[----:B-1----:R-:W-:Y:S02]  /*3b10*/  PRMT R9, R45, 0x7632, R9 ;  /* 0x000076322d097816 */ /* 0x002fe40000000009 */
[----:B0-----:R-:W-:Y:S01]  /*3b20*/  IADD3.X R13, R11, UR7, RZ, P1, !PT ;  /* 0x000000070b0d7c10 */ /* 0x001fe20008ffe4ff */
[----:B------:R0:W-:Y:S01]  /*3b30*/  STG.E.U16 desc[UR8][R14.64+0x6], R16 ;  /* 0x000006100e007986 */ /* 0x0001e2000c101508 */
[----:B------:R-:W-:-:S03]  /*3b40*/  IADD3 R10, P1, R10, UR6, RZ ;  /* 0x000000060a0a7c10 */ /* 0x000fc6000ff3e0ff */
[----:B------:R-:W-:Y:S01]  /*3b50*/  STG.E.U16 desc[UR8][R12.64], R45 ;  /* 0x0000002d0c007986 */ /* 0x000fe2000c101508 */
[----:B------:R-:W-:Y:S02]  /*3b60*/  IADD3.X R11, R8, UR7, RZ, P1, !PT ;  /* 0x00000007080b7c10 */ /* 0x000fe40008ffe4ff */
[----:B------:R-:W-:Y:S01]  /*3b70*/  IADD3 R8, P1, R6, UR6, RZ ;  /* 0x0000000606087c10 */ /* 0x000fe2000ff3e0ff */
[----:B------:R1:W-:Y:S01]  /*3b80*/  STG.E.U16 desc[UR8][R12.64+0x2], R9 ;  /* 0x000002090c007986 */ /* 0x0003e2000c101508 */
[----:B0-----:R-:W-:-:S03]  /*3b90*/  PRMT R15, R120, 0x7632, R15 ;  /* 0x00007632780f7816 */ /* 0x001fc6000000000f */
[----:B------:R-:W-:Y:S01]  /*3ba0*/  STG.E.U16 desc[UR8][R12.64+0x4], R120 ;  /* 0x000004780c007986 */ /* 0x000fe2000c101508 */
[----:B------:R-:W-:-:S03]  /*3bb0*/  PRMT R14, R42, 0x7632, R14 ;  /* 0x000076322a0e7816 */ /* 0x000fc6000000000e */
[----:B------:R0:W-:Y:S01]  /*3bc0*/  STG.E.U16 desc[UR8][R12.64+0x6], R15 ;  /* 0x0000060f0c007986 */ /* 0x0001e2000c101508 */
[----:B-1----:R-:W-:-:S03]  /*3bd0*/  IADD3.X R9, R4, UR7, RZ, P1, !PT ;  /* 0x0000000704097c10 */ /* 0x002fc60008ffe4ff */
[----:B------:R-:W-:Y:S01]  /*3be0*/  STG.E.U16 desc[UR8][R10.64], R42 ;  /* 0x0000002a0a007986 */ /* 0x000fe2000c101508 */
[----:B------:R-:W-:Y:S02]  /*3bf0*/  IADD3 R6, P1, R2, UR6, RZ ;  /* 0x0000000602067c10 */ /* 0x000fe4000ff3e0ff */
[----:B------:R-:W-:Y:S01]  /*3c00*/  PRMT R4, R19, 0x7632, R4 ;  /* 0x0000763213047816 */ /* 0x000fe20000000004 */
[----:B------:R-:W-:Y:S01]  /*3c10*/  STG.E.U16 desc[UR8][R10.64+0x2], R14 ;  /* 0x0000020e0a007986 */ /* 0x000fe2000c101508 */
[----:B------:R-:W-:Y:S02]  /*3c20*/  IADD3.X R7, R0, UR7, RZ, P1, !PT ;  /* 0x0000000700077c10 */ /* 0x000fe40008ffe4ff */
[----:B------:R-:W-:Y:S01]  /*3c30*/  PRMT R0, R20, 0x7632, R0 ;  /* 0x0000763214007816 */ /* 0x000fe20000000000 */
[----:B------:R-:W-:Y:S01]  /*3c40*/  STG.E.U16 desc[UR8][R10.64+0x4], R128 ;  /* 0x000004800a007986 */ /* 0x000fe2000c101508 */
[----:B0-----:R-:W-:Y:S02]  /*3c50*/  PRMT R13, R128, 0x7632, R13 ;  /* 0x00007632800d7816 */ /* 0x001fe4000000000d */
[----:B------:R-:W-:-:S03]  /*3c60*/  PRMT R2, R140, 0x7632, R2 ;  /* 0x000076328c027816 */ /* 0x000fc60000000002 */
        /* <DEDUP_REMOVED lines=11> */
.L_x_1480:
[----:B------:R-:W-:-:S05]  /*3d20*/  IMAD R35, R36, 0x80, R35 ;  /* 0x0000008024237824 */ /* 0x000fca00078e0223 */
[----:B------:R-:W-:-:S04]  /*3d30*/  SHF.L.U32 R22, R35, 0x5, RZ ;  /* 0x0000000523167819 */ /* 0x000fc800000006ff */
        /* <DEDUP_REMOVED lines=70> */
.L_x_1513:
[----:B------:R-:W-:Y:S01]  /*41a0*/  ISETP.GT.U32.AND P0, PT, R16, R5, PT ;  /* 0x000000051000720c */ /* 0x000fe20003f04070 */
[----:B------:R-:W-:Y:S01]  /*41b0*/  BSSY B0, `(.L_x_1497) ;  /* 0x00000a7000007945 */ /* 0x000fe20003800000 */
[----:B0---4-:R-:W-:Y:S01]  /*41c0*/  HFMA2.MMA R25, -RZ, RZ, 0, 0 ;  /* 0x00000000ff197435 */ /* 0x011fe200000001ff */
[----:B-123--:R-:W-:Y:S01]  /*41d0*/  IMAD.MOV.U32 R30, RZ, RZ, RZ ;  /* 0x000000ffff1e7224 */ /* 0x00efe200078e00ff */
        /* <DEDUP_REMOVED lines=38> */
.L_x_1500:
[----:B------:R-:W-:Y:S05]  /*4440*/  BSYNC B1 ;  /* 0x0000000000017941 */ /* 0x000fea0003800000 */
.L_x_1499:
        /* <DEDUP_REMOVED lines=18> */
.L_x_1503:
        /* <DEDUP_REMOVED lines=55> */
.L_x_1502:
[----:B------:R-:W-:Y:S05]  /*48e0*/  BSYNC B1 ;  /* 0x0000000000017941 */ /* 0x000fea0003800000 */
.L_x_1501:
        /* <DEDUP_REMOVED lines=35> */
.L_x_1505:
[----:B------:R-:W-:Y:S05]  /*4b20*/  BSYNC B1 ;  /* 0x0000000000017941 */ /* 0x000fea0003800000 */
.L_x_1504:
        /* <DEDUP_REMOVED lines=15> */
.L_x_1498:
[----:B------:R-:W-:Y:S05]  /*4c20*/  BSYNC B0 ;  /* 0x0000000000007941 */ /* 0x000fea0003800000 */
.L_x_1497:
        /* <DEDUP_REMOVED lines=39> */
.L_x_1522:
[----:B------:R-:W1:Y:S01]  /*4ea0*/  LDC.64 R26, c[0x0][0x218] ;  /* 0x00008600ff1a7b82 */ /* 0x000e620000000a00 */
[----:B------:R-:W-:Y:S01]  /*4eb0*/  ISETP.NE.AND P1, PT, R40, RZ, PT ;  /* 0x000000ff2800720c */ /* 0x000fe20003f25270 */
[----:B---3--:R-:W-:Y:S01]  /*4ec0*/  FADD.FTZ R34, R25, R34 ;  /* 0x0000002219227221 */ /* 0x008fe20000010000 */
[----:B------:R-:W-:Y:S02]  /*4ed0*/  IADD3 R25, R2, R22, RZ ;  /* 0x0000001602197210 */ /* 0x000fe40007ffe0ff */
[----:B------:R-:W-:-:S03]  /*4ee0*/  ISETP.NE.AND P2, PT, R24, 0x1, PT ;  /* 0x000000011800780c */ /* 0x000fc60003f45270 */
[----:B------:R-:W2:Y:S06]  /*4ef0*/  LDC.64 R28, c[0x0][0x220] ;  /* 0x00008800ff1c7b82 */ /* 0x000eac0000000a00 */
[----:B------:R-:W-:Y:S02]  /*4f00*/  @!P1 F2FP.F16.F32.PACK_AB R30, RZ, R31 ;  /* 0x0000001fff1e923e */ /* 0x000fe400000000ff */
[----:B------:R-:W-:Y:S01]  /*4f10*/  @!P1 F2FP.F16.F32.PACK_AB R31, RZ, R34 ;  /* 0x00000022ff1f923e */ /* 0x000fe200000000ff */
        /* <DEDUP_REMOVED lines=35> */
.L_x_1532:
[----:B----4-:R-:W-:Y:S01]  /*5150*/  FADD.FTZ R30, R25, R30 ;  /* 0x0000001e191e7221 */ /* 0x010fe20000010000 */
[----:B------:R-:W-:Y:S02]  /*5160*/  @!P1 F2FP.F16.F32.PACK_AB R25, RZ, R35 ;  /* 0x00000023ff19923e */ /* 0x000fe400000000ff */
[----:B------:R-:W-:Y:S02]  /*5170*/  ISETP.NE.AND P2, PT, R24, 0x2, PT ;  /* 0x000000021800780c */ /* 0x000fe40003f45270 */
[----:B------:R-:W-:Y:S02]  /*5180*/  PRMT R31, R25, 0x7610, R31 ;  /* 0x00007610191f7816 */ /* 0x000fe4000000001f */
[----:B------:R-:W-:Y:S02]  /*5190*/  @!P1 F2FP.F16.F32.PACK_AB R30, RZ, R30 ;  /* 0x0000001eff1e923e */ /* 0x000fe400000000ff */
        /* <DEDUP_REMOVED lines=33> */
.L_x_1542:
[----:B0-----:R-:W-:Y:S01]  /*53b0*/  FADD.FTZ R30, R25, R30 ;  /* 0x0000001e191e7221 */ /* 0x001fe20000010000 */
[----:B------:R-:W-:-:S04]  /*53c0*/  @!P1 F2FP.F16.F32.PACK_AB R25, RZ, R35 ;  /* 0x00000023ff19923e */ /* 0x000fc800000000ff */
[----:B------:R-:W-:Y:S02]  /*53d0*/  PRMT R31, R25, 0x7610, R31 ;  /* 0x00007610191f7816 */ /* 0x000fe4000000001f */
[----:B------:R-:W-:Y:S02]  /*53e0*/  @!P1 F2FP.F16.F32.PACK_AB R30, RZ, R30 ;  /* 0x0000001eff1e923e */ /* 0x000fe400000000ff */
[----:B------:R-:W-:Y:S01]  /*53f0*/  MOV R25, R18 ;  /* 0x0000001200197202 */ /* 0x000fe20000000f00 */
[----:B------:R3:W-:Y:S04]  /*5400*/  @!P1 STG.E.U16 desc[UR8][R26.64+0x50], R31 ;  /* 0x0000501f1a009986 */ /* 0x0007e8000c101508 */
[----:B------:R3:W-:Y:S02]  /*5410*/  @!P1 STG.E.U16 desc[UR8][R28.64+0x50], R30 ;  /* 0x0000501e1c009986 */ /* 0x0007e4000c101508 */
.L_x_1508:
[----:B------:R-:W-:Y:S05]  /*5420*/  BSYNC B0 ;  /* 0x0000000000007941 */ /* 0x000fea0003800000 */
.L_x_1507:
        /* <DEDUP_REMOVED lines=41> */
[----:B-----5:R-:W-:Y:S02]  /*56c0*/  MOV R46, RZ ;  /* 0x000000ff002e7202 */ /* 0x020fe40000000f00 */
[----:B-1----:R-:W-:Y:S02]  /*56d0*/  @!P0 MOV R41, R29 ;  /* 0x0000001d00298202 */ /* 0x002fe40000000f00 */
[----:B--2---:R-:W1:Y:S01]  /*56e0*/  SHFL.BFLY PT, R29, R26, 0x8, 0x101f ;  /* 0x0d101f001a1d7f89 */ /* 0x004e6200000e0000 */
[----:B----4-:R-:W-:-:S02]  /*56f0*/  @!P0 MOV R35, R33 ;  /* 0x0000002100238202 */ /* 0x010fc40000000f00 */
[----:B------:R-:W-:Y:S01]  /*5700*/  MOV R33, 0xffff ;  /* 0x0000ffff00217802 */ /* 0x000fe20000000f00 */
[----:B------:R-:W2:Y:S01]  /*5710*/  SHFL.BFLY PT, R44, R41, 0x8, 0x101f ;  /* 0x0d101f00292c7f89 */ /* 0x000ea200000e0000 */
[----:B0-----:R-:W-:Y:S01]  /*5720*/  @!P0 MOV R34, R32 ;  /* 0x0000002000228202 */ /* 0x001fe20000000f00 */
[----:B---3--:R-:W-:Y:S01]  /*5730*/  FADD.FTZ R28, R28, R27 ;  /* 0x0000001b1c1c7221 */ /* 0x008fe20000010000 */
[----:B------:R-:W-:Y:S02]  /*5740*/  MOV R32, 0xffff ;  /* 0x0000ffff00207802 */ /* 0x000fe40000000f00 */
        /* <DEDUP_REMOVED lines=67> */
[----:B------:R-:W-:Y:S01]  /*5b80*/  @!P0 F2FP.F16.F32.PACK_AB R31, RZ, R31 ;  /* 0x0000001fff1f823e */ /* 0x000fe200000000ff */
[----:B------:R-:W4:Y:S03]  /*5b90*/  SHFL.BFLY PT, R47, R46, 0x2, 0x101f ;  /* 0x0c501f002e2f7f89 */ /* 0x000f2600000e0000 */
[----:B------:R-:W-:Y:S01]  /*5ba0*/  @!P0 F2FP.F16.F32.PACK_AB R30, RZ, R30 ;  /* 0x0000001eff1e823e */ /* 0x000fe200000000ff */
[----:B-----5:R-:W-:-:S04]  /*5bb0*/  IMAD.WIDE R28, R25, 0x2, R28 ;  /* 0x00000002191c7825 */ /* 0x020fc800078e021c */
[----:B------:R-:W-:Y:S01]  /*5bc0*/  FADD.FTZ R25, R37, R34 ;  /* 0x0000002225197221 */ /* 0x000fe20000010000 */
[----:B------:R-:W-:Y:S02]  /*5bd0*/  PRMT R49, R31, 0x7610, R49 ;  /* 0x000076101f317816 */ /* 0x000fe40000000031 */
[----:B------:R-:W-:Y:S01]  /*5be0*/  PRMT R33, R30, 0x7610, R33 ;  /* 0x000076101e217816 */ /* 0x000fe20000000021 */
[----:B-1----:R-:W-:Y:S01]  /*5bf0*/  FADD.FTZ R30, R36, R35 ;  /* 0x00000023241e7221 */ /* 0x002fe20000010000 */
[----:B------:R-:W-:Y:S02]  /*5c00*/  @!P0 F2FP.F16.F32.PACK_AB R25, RZ, R25 ;  /* 0x00000019ff19823e */ /* 0x000fe400000000ff */
[----:B------:R-:W-:Y:S01]  /*5c10*/  MOV R34, 0xffff ;  /* 0x0000ffff00227802 */ /* 0x000fe20000000f00 */
[----:B--2---:R-:W-:Y:S01]  /*5c20*/  FADD.FTZ R31, R44, R41 ;  /* 0x000000292c1f7221 */ /* 0x004fe20000010000 */
[----:B------:R1:W-:Y:S01]  /*5c30*/  @!P0 STG.E.U16 desc[UR8][R26.64], R33 ;  /* 0x000000211a008986 */ /* 0x0003e2000c101508 */
[----:B------:R-:W-:Y:S01]  /*5c40*/  @!P0 F2FP.F16.F32.PACK_AB R30, RZ, R30 ;  /* 0x0000001eff1e823e */ /* 0x000fe200000000ff */
[----:B0-----:R-:W-:-:S02]  /*5c50*/  FADD.FTZ R32, R42, R43 ;  /* 0x0000002b2a207221 */ /* 0x001fc40000010000 */
[----:B------:R-:W-:Y:S01]  /*5c60*/  @!P0 F2FP.F16.F32.PACK_AB R31, RZ, R31 ;  /* 0x0000001fff1f823e */ /* 0x000fe200000000ff */
[----:B------:R-:W-:Y:S01]  /*5c70*/  @!P0 STG.E.U16 desc[UR8][R28.64], R49 ;  /* 0x000000311c008986 */ /* 0x000fe2000c101508 */
[----:B---3--:R-:W-:Y:S01]  /*5c80*/  FADD.FTZ R45, R45, R48 ;  /* 0x000000302d2d7221 */ /* 0x008fe20000010000 */
[----:B------:R-:W-:Y:S01]  /*5c90*/  @!P0 F2FP.F16.F32.PACK_AB R32, RZ, R32 ;  /* 0x00000020ff20823e */ /* 0x000fe200000000ff */
        /* <DEDUP_REMOVED lines=10> */
.L_x_1576:
[----:B-12---:R-:W-:Y:S01]  /*5d40*/  FADD.FTZ R30, R46, R25 ;  /* 0x000000192e1e7221 */ /* 0x006fe20000010000 */
[----:B------:R-:W-:-:S04]  /*5d50*/  @!P0 F2FP.F16.F32.PACK_AB R25, RZ, R34 ;  /* 0x00000022ff19823e */ /* 0x000fc800000000ff */
[----:B------:R-:W-:Y:S01]  /*5d60*/  @!P0 F2FP.F16.F32.PACK_AB R30, RZ, R30 ;  /* 0x0000001eff1e823e */ /* 0x000fe200000000ff */
[----:B------:R4:W-:Y:S04]  /*5d70*/  @!P0 STG.E.U16 desc[UR8][R26.64+0x78], R25 ;  /* 0x000078191a008986 */ /* 0x0009e8000c101508 */
[----:B------:R4:W-:Y:S02]  /*5d80*/  @!P0 STG.E.U16 desc[UR8][R28.64+0x78], R30 ;  /* 0x0000781e1c008986 */ /* 0x0009e4000c101508 */
.L_x_1506:
[----:B------:R-:W-:Y:S05]  /*5d90*/  WARPSYNC.ALL ;  /* 0x0000000000007948 */ /* 0x000fea0003800000 */
[----:B------:R-:W-:Y:S01]  /*5da0*/  BAR.SYNC.DEFER_BLOCKING 0x0 ;  /* 0x0000000000007b1d */ /* 0x000fe20000010000 */
[C---:B------:R-:W-:Y:S02]  /*5db0*/  ISETP.GE.AND P0, PT, R22.reuse, -0xec0, PT ;  /* 0xfffff1401600780c */ /* 0x040fe40003f06270 */
[----:B------:R-:W-:-:S11]  /*5dc0*/  IADD3 R22, R22, 0x1000, RZ ;  /* 0x0000100016167810 */ /* 0x000fd60007ffe0ff */
[----:B------:R-:W-:Y:S05]  /*5dd0*/  @!P0 BRA `(.L_x_1513) ;  /* 0xffffffe000f08947 */ /* 0x000fea000383ffff */
[----:B------:R-:W-:Y:S05]  /*5de0*/  EXIT ;  /* 0x000000000000794d */ /* 0x000fea0003800000 */
.L_x_1509:
[----:B-1----:R-:W-:Y:S01]  /*5df0*/  MOV R52, R25 ;  /* 0x0000001900347202 */ /* 0x002fe20000000f00 */
[----:B------:R-:W-:Y:S01]  /*5e00*/  IMAD.MOV.U32 R54, RZ, RZ, 0x101f ;  /* 0x0000101fff367424 */ /* 0x000fe200078e00ff */
[----:B------:R-:W-:Y:S02]  /*5e10*/  MOV R53, 0x8 ;  /* 0x0000000800357802 */ /* 0x000fe40000000f00 */
[----:B------:R-:W-:-:S07]  /*5e20*/  MOV R51, 0xffff ;  /* 0x0000ffff00337802 */ /* 0x000fce0000000f00 */
[----:B0-2---:R-:W-:Y:S05]  /*5e30*/  WARPSYNC.COLLECTIVE R51, `(.L_x_1514) ;  /* 0x0000000033087348 */ /* 0x005fea0003c00000 */
[----:B------:R1:W3:Y:S02]  /*5e40*/  SHFL.BFLY P2, R49, R52, R53, R54 ;  /* 0x0c00003534317389 */ /* 0x0002e40000040036 */
[----:B0123--:R-:W-:Y:S01]  /*5e50*/  ENDCOLLECTIVE ;  /* 0x000000000000791b */ /* 0x00ffe20003800000 */
.L_x_1514:
[----:B------:R-:W-:Y:S02]  /*5e60*/  MOV R52, R26 ;  /* 0x0000001a00347202 */ /* 0x000fe40000000f00 */
[----:B------:R-:W-:-:S07]  /*5e70*/  MOV R28, R49 ;  /* 0x00000031001c7202 */ /* 0x000fce0000000f00 */
[----:B------:R-:W-:Y:S05]  /*5e80*/  WARPSYNC.COLLECTIVE R51, `(.L_x_1515) ;  /* 0x0000000033087348 */ /* 0x000fea0003c00000 */
[----:B------:R0:W1:Y:S02]  /*5e90*/  SHFL.BFLY P2, R49, R52, R53, R54 ;  /* 0x0c00003534317389 */ /* 0x0000640000040036 */
[----:B01----:R-:W-:Y:S01]  /*5ea0*/  ENDCOLLECTIVE ;  /* 0x000000000000791b */ /* 0x003fe20003800000 */
.L_x_1515:
[----:B------:R-:W-:-:S05]  /*5eb0*/  FADD.FTZ R28, R28, R25 ;  /* 0x000000191c1c7221 */ /* 0x000fca0000010000 */
[----:B------:R-:W-:Y:S02]  /*5ec0*/  MOV R52, R28 ;  /* 0x0000001c00347202 */ /* 0x000fe40000000f00 */
[----:B------:R-:W-:Y:S02]  /*5ed0*/  MOV R53, 0x4 ;  /* 0x0000000400357802 */ /* 0x000fe40000000f00 */
[----:B------:R-:W-:-:S07]  /*5ee0*/  MOV R27, R49 ;  /* 0x00000031001b7202 */ /* 0x000fce0000000f00 */
[----:B------:R-:W-:Y:S05]  /*5ef0*/  WARPSYNC.COLLECTIVE R51, `(.L_x_1516) ;  /* 0x0000000033087348 */ /* 0x000fea0003c00000 */
[----:B------:R0:W1:Y:S02]  /*5f00*/  SHFL.BFLY P2, R49, R52, R53, R54 ;  /* 0x0c00003534317389 */ /* 0x0000640000040036 */
[----:B01----:R-:W-:Y:S01]  /*5f10*/  ENDCOLLECTIVE ;  /* 0x000000000000791b */ /* 0x003fe20003800000 */
.L_x_1516:
[----:B------:R-:W-:-:S05]  /*5f20*/  FADD.FTZ R27, R27, R26 ;  /* 0x0000001a1b1b7221 */ /* 0x000fca0000010000 */
[----:B------:R-:W-:Y:S02]  /*5f30*/  MOV R52, R27 ;  /* 0x0000001b00347202 */ /* 0x000fe40000000f00 */
[----:B------:R-:W-:-:S07]  /*5f40*/  MOV R29, R49 ;  /* 0x00000031001d7202 */ /* 0x000fce0000000f00 */
[----:B------:R-:W-:Y:S05]  /*5f50*/  WARPSYNC.COLLECTIVE R51, `(.L_x_1517) ;  /* 0x0000000033087348 */ /* 0x000fea0003c00000 */
[----:B------:R0:W1:Y:S02]  /*5f60*/  SHFL.BFLY P2, R49, R52, R53, R54 ;  /* 0x0c00003534317389 */ /* 0x0000640000040036 */
[----:B01----:R-:W-:Y:S01]  /*5f70*/  ENDCOLLECTIVE ;  /* 0x000000000000791b */ /* 0x003fe20003800000 */
.L_x_1517:
[----:B------:R-:W-:-:S05]  /*5f80*/  FADD.FTZ R29, R28, R29 ;  /* 0x0000001d1c1d7221 */ /* 0x000fca0000010000 */
[----:B------:R-:W-:Y:S02]  /*5f90*/  MOV R52, R29 ;  /* 0x0000001d00347202 */ /* 0x000fe40000000f00 */
[----:B------:R-:W-:Y:S02]  /*5fa0*/  MOV R53, 0x2 ;  /* 0x0000000200357802 */ /* 0x000fe40000000f00 */
[----:B------:R-:W-:-:S07]  /*5fb0*/  MOV R30, R49 ;  /* 0x00000031001e7202 */ /* 0x000fce0000000f00 */
[----:B------:R-:W-:Y:S05]  /*5fc0*/  WARPSYNC.COLLECTIVE R51, `(.L_x_1518) ;  /* 0x0000000033087348 */ /* 0x000fea0003c00000 */
[----:B------:R0:W1:Y:S02]  /*5fd0*/  SHFL.BFLY P2, R49, R52, R53, R54 ;  /* 0x0c00003534317389 */ /* 0x0000640000040036 */
[----:B01----:R-:W-:Y:S01]  /*5fe0*/  ENDCOLLECTIVE ;  /* 0x000000000000791b */ /* 0x003fe20003800000 */
.L_x_1518:
[----:B------:R-:W-:-:S05]  /*5ff0*/  FADD.FTZ R30, R27, R30 ;  /* 0x0000001e1b1e7221 */ /* 0x000fca0000010000 */
[----:B------:R-:W-:Y:S02]  /*6000*/  MOV R52, R30 ;  /* 0x0000001e00347202 */ /* 0x000fe40000000f00 */
[----:B------:R-:W-:-:S07]  /*6010*/  MOV R32, R49 ;  /* 0x0000003100207202 */ /* 0x000fce0000000f00 */
[----:B------:R-:W-:Y:S05]  /*6020*/  WARPSYNC.COLLECTIVE R51, `(.L_x_1519) ;  /* 0x0000000033087348 */ /* 0x000fea0003c00000 */
[----:B------:R0:W1:Y:S02]  /*6030*/  SHFL.BFLY P2, R49, R52, R53, R54 ;  /* 0x0c00003534317389 */ /* 0x0000640000040036 */
[----:B01----:R-:W-:Y:S01]  /*6040*/  ENDCOLLECTIVE ;  /* 0x000000000000791b */ /* 0x003fe20003800000 */
.L_x_1519:
[----:B------:R-:W-:-:S05]  /*6050*/  FADD.FTZ R32, R29, R32 ;  /* 0x000000201d207221 */ /* 0x000fca0000010000 */
[----:B------:R-:W-:Y:S02]  /*6060*/  MOV R52, R32 ;  /* 0x0000002000347202 */ /* 0x000fe40000000f00 */
[----:B------:R-:W-:Y:S02]  /*6070*/  MOV R53, 0x1 ;  /* 0x0000000100357802 */ /* 0x000fe40000000f00 */
[----:B------:R-:W-:-:S07]  /*6080*/  MOV R25, R49 ;  /* 0x0000003100197202 */ /* 0x000fce0000000f00 */
[----:B------:R-:W-:Y:S05]  /*6090*/  WARPSYNC.COLLECTIVE R51, `(.L_x_1520) ;  /* 0x0000000033087348 */ /* 0x000fea0003c00000 */
[----:B------:R0:W1:Y:S02]  /*60a0*/  SHFL.BFLY P2, R49, R52, R53, R54 ;  /* 0x0c00003534317389 */ /* 0x0000640000040036 */
[----:B01----:R-:W-:Y:S01]  /*60b0*/  ENDCOLLECTIVE ;  /* 0x000000000000791b */ /* 0x003fe20003800000 */
.L_x_1520:
[----:B------:R-:W-:-:S05]  /*60c0*/  FADD.FTZ R25, R30, R25 ;  /* 0x000000191e197221 */ /* 0x000fca0000010000 */
[----:B------:R-:W-:Y:S02]  /*60d0*/  MOV R52, R25 ;  /* 0x0000001900347202 */ /* 0x000fe40000000f00 */
[----:B------:R-:W-:-:S07]  /*60e0*/  MOV R31, R49 ;  /* 0x00000031001f7202 */ /* 0x000fce0000000f00 */
[----:B------:R-:W-:Y:S05]  /*60f0*/  WARPSYNC.COLLECTIVE R51, `(.L_x_1521) ;  /* 0x0000000033087348 */ /* 0x000fea0003c00000 */
[----:B------:R0:W1:Y:S02]  /*6100*/  SHFL.BFLY P2, R49, R52, R53, R54 ;  /* 0x0c00003534317389 */ /* 0x0000640000040036 */
[----:B01----:R-:W-:Y:S01]  /*6110*/  ENDCOLLECTIVE ;  /* 0x000000000000791b */ /* 0x003fe20003800000 */
.L_x_1521:
[----:B------:R-:W-:Y:S01]  /*6120*/  FADD.FTZ R31, R32, R31 ;  /* 0x0000001f201f7221 */ /* 0x000fe20000010000 */
[----:B------:R-:W-:Y:S01]  /*6130*/  MOV R34, R49 ;  /* 0x0000003100227202 */ /* 0x000fe20000000f00 */
[----:B------:R-:W-:Y:S06]  /*6140*/  BRA `(.L_x_1522) ;  /* 0xffffffec00547947 */ /* 0x000fec000383ffff */
.L_x_1510:
        /* <DEDUP_REMOVED lines=8> */
.L_x_1524:
[----:B------:R-:W-:Y:S05]  /*61d0*/  BSYNC B1 ;  /* 0x0000000000017941 */ /* 0x000fea0003800000 */
.L_x_1523:
[----:B------:R-:W-:Y:S01]  /*61e0*/  HFMA2.MMA R53, -RZ, RZ, 0, 4.76837158203125e-07 ;  /* 0x00000008ff357435 */ /* 0x000fe200000001ff */
[----:B------:R-:W-:Y:S01]  /*61f0*/  MOV R52, R30 ;  /* 0x0000001e00347202 */ /* 0x000fe20000000f00 */
[----:B------:R-:W-:Y:S01]  /*6200*/  IMAD.MOV.U32 R32, RZ, RZ, R49 ;  /* 0x000000ffff207224 */ /* 0x000fe200078e0031 */
[----:B------:R-:W-:Y:S02]  /*6210*/  MOV R54, 0x101f ;  /* 0x0000101f00367802 */ /* 0x000fe40000000f00 */
[----:B------:R-:W-:Y:S01]  /*6220*/  MOV R51, 0xffff ;  /* 0x0000ffff00337802 */ /* 0x000fe20000000f00 */
[----:B------:R-:W-:-:S07]  /*6230*/  FADD.FTZ R32, R32, R25 ;  /* 0x0000001920207221 */ /* 0x000fce0000010000 */
[----:B------:R-:W-:Y:S05]  /*6240*/  WARPSYNC.COLLECTIVE R51, `(.L_x_1525) ;  /* 0x0000000033087348 */ /* 0x000fea0003c00000 */
[----:B------:R0:W1:Y:S02]  /*6250*/  SHFL.BFLY P2, R49, R52, R53, R54 ;  /* 0x0c00003534317389 */ /* 0x0000640000040036 */
[----:B01----:R-:W-:Y:S01]  /*6260*/  ENDCOLLECTIVE ;  /* 0x000000000000791b */ /* 0x003fe20003800000 */
.L_x_1525:
[----:B------:R-:W-:Y:S01]  /*6270*/  HFMA2.MMA R53, -RZ, RZ, 0, 2.384185791015625e-07 ;  /* 0x00000004ff357435 */ /* 0x000fe200000001ff */
[----:B------:R-:W-:Y:S02]  /*6280*/  MOV R52, R32 ;  /* 0x0000002000347202 */ /* 0x000fe40000000f00 */
[----:B------:R-:W-:-:S08]  /*6290*/  MOV R31, R49 ;  /* 0x00000031001f7202 */ /* 0x000fd00000000f00 */
[----:B------:R-:W-:Y:S05]  /*62a0*/  WARPSYNC.COLLECTIVE R51, `(.L_x_1526) ;  /* 0x0000000033087348 */ /* 0x000fea0003c00000 */
[----:B------:R0:W1:Y:S02]  /*62b0*/  SHFL.BFLY P2, R49, R52, R53, R54 ;  /* 0x0c00003534317389 */ /* 0x0000640000040036 */
[----:B01----:R-:W-:Y:S01]  /*62c0*/  ENDCOLLECTIVE ;  /* 0x000000000000791b */ /* 0x003fe20003800000 */
.L_x_1526:
[----:B------:R-:W-:-:S05]  /*62d0*/  FADD.FTZ R31, R31, R30 ;  /* 0x0000001e1f1f7221 */ /* 0x000fca0000010000 */
[----:B------:R-:W-:Y:S02]  /*62e0*/  MOV R52, R31 ;  /* 0x0000001f00347202 */ /* 0x000fe40000000f00 */
[----:B------:R-:W-:-:S07]  /*62f0*/  MOV R33, R49 ;  /* 0x0000003100217202 */ /* 0x000fce0000000f00 */
[----:B------:R-:W-:Y:S05]  /*6300*/  WARPSYNC.COLLECTIVE R51, `(.L_x_1527) ;  /* 0x0000000033087348 */ /* 0x000fea0003c00000 */
[----:B------:R0:W1:Y:S02]  /*6310*/  SHFL.BFLY P2, R49, R52, R53, R54 ;  /* 0x0c00003534317389 */ /* 0x0000640000040036 */
[----:B01----:R-:W-:Y:S01]  /*6320*/  ENDCOLLECTIVE ;  /* 0x000000000000791b */ /* 0x003fe20003800000 */
.L_x_1527:
[----:B------:R-:W-:Y:S01]  /*6330*/  FADD.FTZ R33, R32, R33 ;  /* 0x0000002120217221 */ /* 0x000fe20000010000 */
[----:B------:R-:W-:-:S04]  /*6340*/  HFMA2.MMA R53, -RZ, RZ, 0, 1.1920928955078125e-07 ;  /* 0x00000002ff357435 */ /* 0x000fc800000001ff */
[----:B------:R-:W-:Y:S02]  /*6350*/  MOV R52, R33 ;  /* 0x0000002100347202 */ /* 0x000fe40000000f00 */
[----:B------:R-:W-:-:S07]  /*6360*/  MOV R34, R49 ;  /* 0x0000003100227202 */ /* 0x000fce0000000f00 */
[----:B------:R-:W-:Y:S05]  /*6370*/  WARPSYNC.COLLECTIVE R51, `(.L_x_1528) ;  /* 0x0000000033087348 */ /* 0x000fea0003c00000 */
[----:B------:R0:W1:Y:S02]  /*6380*/  SHFL.BFLY P2, R49, R52, R53, R54 ;  /* 0x0c00003534317389 */ /* 0x0000640000040036 */
[----:B01----:R-:W-:Y:S01]  /*6390*/  ENDCOLLECTIVE ;  /* 0x000000000000791b */ /* 0x003fe20003800000 */
.L_x_1528:
[----:B------:R-:W-:-:S05]  /*63a0*/  FADD.FTZ R34, R31, R34 ;  /* 0x000000221f227221 */ /* 0x000fca0000010000 */
[----:B------:R-:W-:Y:S02]  /*63b0*/  MOV R52, R34 ;  /* 0x0000002200347202 */ /* 0x000fe40000000f00 */
[----:B------:R-:W-:-:S07]  /*63c0*/  MOV R36, R49 ;  /* 0x0000003100247202 */ /* 0x000fce0000000f00 */
[----:B------:R-:W-:Y:S05]  /*63d0*/  WARPSYNC.COLLECTIVE R51, `(.L_x_1529) ;  /* 0x0000000033087348 */ /* 0x000fea0003c00000 */
[----:B------:R0:W1:Y:S02]  /*63e0*/  SHFL.BFLY P2, R49, R52, R53, R54 ;  /* 0x0c00003534317389 */ /* 0x0000640000040036 */
[----:B01----:R-:W-:Y:S01]  /*63f0*/  ENDCOLLECTIVE ;  /* 0x000000000000791b */ /* 0x003fe20003800000 */
.L_x_1529:
[----:B------:R-:W-:Y:S01]  /*6400*/  FADD.FTZ R36, R33, R36 ;  /* 0x0000002421247221 */ /* 0x000fe20000010000 */
[----:B------:R-:W-:-:S04]  /*6410*/  HFMA2.MMA R53, -RZ, RZ, 0, 5.9604644775390625e-08 ;  /* 0x00000001ff357435 */ /* 0x000fc800000001ff */
[----:B------:R-:W-:Y:S02]  /*6420*/  MOV R52, R36 ;  /* 0x0000002400347202 */ /* 0x000fe40000000f00 */
[----:B------:R-:W-:-:S07]  /*6430*/  MOV R25, R49 ;  /* 0x0000003100197202 */ /* 0x000fce0000000f00 */
[----:B------:R-:W-:Y:S05]  /*6440*/  WARPSYNC.COLLECTIVE R51, `(.L_x_1530) ;  /* 0x0000000033087348 */ /* 0x000fea0003c00000 */
[----:B------:R0:W1:Y:S02]  /*6450*/  SHFL.BFLY P2, R49, R52, R53, R54 ;  /* 0x0c00003534317389 */ /* 0x0000640000040036 */
[----:B01----:R-:W-:Y:S01]  /*6460*/  ENDCOLLECTIVE ;  /* 0x000000000000791b */ /* 0x003fe20003800000 */
.L_x_1530:
[----:B------:R-:W-:-:S05]  /*6470*/  FADD.FTZ R25, R34, R25 ;  /* 0x0000001922197221 */ /* 0x000fca0000010000 */
[----:B------:R-:W-:Y:S02]  /*6480*/  MOV R52, R25 ;  /* 0x0000001900347202 */ /* 0x000fe40000000f00 */
[----:B------:R-:W-:-:S07]  /*6490*/  MOV R35, R49 ;  /* 0x0000003100237202 */ /* 0x000fce0000000f00 */
[----:B------:R-:W-:Y:S05]  /*64a0*/  WARPSYNC.COLLECTIVE R51, `(.L_x_1531) ;  /* 0x0000000033087348 */ /* 0x000fea0003c00000 */
[----:B------:R0:W1:Y:S02]  /*64b0*/  SHFL.BFLY P2, R49, R52, R53, R54 ;  /* 0x0c00003534317389 */ /* 0x0000640000040036 */
[----:B01----:R-:W-:Y:S01]  /*64c0*/  ENDCOLLECTIVE ;  /* 0x000000000000791b */ /* 0x003fe20003800000 */
.L_x_1531:
[----:B------:R-:W-:Y:S01]  /*64d0*/  FADD.FTZ R35, R36, R35 ;  /* 0x0000002324237221 */ /* 0x000fe20000010000 */
[----:B------:R-:W-:Y:S01]  /*64e0*/  MOV R30, R49 ;  /* 0x00000031001e7202 */ /* 0x000fe20000000f00 */
[----:B------:R-:W-:Y:S06]  /*64f0*/  BRA `(.L_x_1532) ;  /* 0xffffffec00147947 */ /* 0x000fec000383ffff */
.L_x_1511:
        /* <DEDUP_REMOVED lines=8> */
.L_x_1534:
[----:B------:R-:W-:Y:S05]  /*6580*/  BSYNC B1 ;  /* 0x0000000000017941 */ /* 0x000fea0003800000 */
.L_x_1533:
        /* <DEDUP_REMOVED lines=8> */
.L_x_1535:
[----:B------:R-:W-:Y:S01]  /*6610*/  FADD.FTZ R32, R32, R25 ;  /* 0x0000001920207221 */ /* 0x000fe20000010000 */
[----:B------:R-:W-:-:S04]  /*6620*/  HFMA2.MMA R53, -RZ, RZ, 0, 2.384185791015625e-07 ;  /* 0x00000004ff357435 */ /* 0x000fc800000001ff */
[----:B------:R-:W-:Y:S02]  /*6630*/  MOV R52, R32 ;  /* 0x0000002000347202 */ /* 0x000fe40000000f00 */
[----:B------:R-:W-:-:S07]  /*6640*/  MOV R31, R49 ;  /* 0x00000031001f7202 */ /* 0x000fce0000000f00 */
[----:B------:R-:W-:Y:S05]  /*6650*/  WARPSYNC.COLLECTIVE R51, `(.L_x_1536) ;  /* 0x0000000033087348 */ /* 0x000fea0003c00000 */
[----:B------:R0:W1:Y:S02]  /*6660*/  SHFL.BFLY P2, R49, R52, R53, R54 ;  /* 0x0c00003534317389 */ /* 0x0000640000040036 */
[----:B01----:R-:W-:Y:S01]  /*6670*/  ENDCOLLECTIVE ;  /* 0x000000000000791b */ /* 0x003fe20003800000 */
.L_x_1536:
[----:B------:R-:W-:-:S05]  /*6680*/  FADD.FTZ R31, R31, R30 ;  /* 0x0000001e1f1f7221 */ /* 0x000fca0000010000 */
[----:B------:R-:W-:Y:S02]  /*6690*/  MOV R52, R31 ;  /* 0x0000001f00347202 */ /* 0x000fe40000000f00 */
[----:B------:R-:W-:-:S07]  /*66a0*/  MOV R33, R49 ;  /* 0x0000003100217202 */ /* 0x000fce0000000f00 */
[----:B------:R-:W-:Y:S05]  /*66b0*/  WARPSYNC.COLLECTIVE R51, `(.L_x_1537) ;  /* 0x0000000033087348 */ /* 0x000fea0003c00000 */
[----:B------:R0:W1:Y:S02]  /*66c0*/  SHFL.BFLY P2, R49, R52, R53, R54 ;  /* 0x0c00003534317389 */ /* 0x0000640000040036 */
[----:B01----:R-:W-:Y:S01]  /*66d0*/  ENDCOLLECTIVE ;  /* 0x000000000000791b */ /* 0x003fe20003800000 */
.L_x_1537:
[----:B------:R-:W-:Y:S01]  /*66e0*/  FADD.FTZ R33, R32, R33 ;  /* 0x0000002120217221 */ /* 0x000fe20000010000 */
[----:B------:R-:W-:-:S04]  /*66f0*/  HFMA2.MMA R53, -RZ, RZ, 0, 1.1920928955078125e-07 ;  /* 0x00000002ff357435 */ /* 0x000fc800000001ff */
[----:B------:R-:W-:Y:S02]  /*6700*/  MOV R52, R33 ;  /* 0x0000002100347202 */ /* 0x000fe40000000f00 */
[----:B------:R-:W-:-:S07]  /*6710*/  MOV R34, R49 ;  /* 0x0000003100227202 */ /* 0x000fce0000000f00 */
[----:B------:R-:W-:Y:S05]  /*6720*/  WARPSYNC.COLLECTIVE R51, `(.L_x_1538) ;  /* 0x0000000033087348 */ /* 0x000fea0003c00000 */
[----:B------:R0:W1:Y:S02]  /*6730*/  SHFL.BFLY P2, R49, R52, R53, R54 ;  /* 0x0c00003534317389 */ /* 0x0000640000040036 */
[----:B01----:R-:W-:Y:S01]  /*6740*/  ENDCOLLECTIVE ;  /* 0x000000000000791b */ /* 0x003fe20003800000 */
.L_x_1538:
[----:B------:R-:W-:-:S05]  /*6750*/  FADD.FTZ R34, R31, R34 ;  /* 0x000000221f227221 */ /* 0x000fca0000010000 */
[----:B------:R-:W-:Y:S02]  /*6760*/  MOV R52, R34 ;  /* 0x0000002200347202 */ /* 0x000fe40000000f00 */
[----:B------:R-:W-:-:S07]  /*6770*/  MOV R36, R49 ;  /* 0x0000003100247202 */ /* 0x000fce0000000f00 */
[----:B------:R-:W-:Y:S05]  /*6780*/  WARPSYNC.COLLECTIVE R51, `(.L_x_1539) ;  /* 0x0000000033087348 */ /* 0x000fea0003c00000 */
[----:B------:R0:W1:Y:S02]  /*6790*/  SHFL.BFLY P2, R49, R52, R53, R54 ;  /* 0x0c00003534317389 */ /* 0x0000640000040036 */
[----:B01----:R-:W-:Y:S01]  /*67a0*/  ENDCOLLECTIVE ;  /* 0x000000000000791b */ /* 0x003fe20003800000 */
.L_x_1539:
[----:B------:R-:W-:Y:S01]  /*67b0*/  FADD.FTZ R36, R33, R36 ;  /* 0x0000002421247221 */ /* 0x000fe20000010000 */
[----:B------:R-:W-:-:S04]  /*67c0*/  HFMA2.MMA R53, -RZ, RZ, 0, 5.9604644775390625e-08 ;  /* 0x00000001ff357435 */ /* 0x000fc800000001ff */
[----:B------:R-:W-:Y:S02]  /*67d0*/  MOV R52, R36 ;  /* 0x0000002400347202 */ /* 0x000fe40000000f00 */
[----:B------:R-:W-:-:S07]  /*67e0*/  MOV R25, R49 ;  /* 0x0000003100197202 */ /* 0x000fce0000000f00 */
[----:B------:R-:W-:Y:S05]  /*67f0*/  WARPSYNC.COLLECTIVE R51, `(.L_x_1540) ;  /* 0x0000000033087348 */ /* 0x000fea0003c00000 */
[----:B------:R0:W1:Y:S02]  /*6800*/  SHFL.BFLY P2, R49, R52, R53, R54 ;  /* 0x0c00003534317389 */ /* 0x0000640000040036 */
[----:B01----:R-:W-:Y:S01]  /*6810*/  ENDCOLLECTIVE ;  /* 0x000000000000791b */ /* 0x003fe20003800000 */
.L_x_1540:
[----:B------:R-:W-:-:S05]  /*6820*/  FADD.FTZ R25, R34, R25 ;  /* 0x0000001922197221 */ /* 0x000fca0000010000 */
[----:B------:R-:W-:Y:S02]  /*6830*/  MOV R52, R25 ;  /* 0x0000001900347202 */ /* 0x000fe40000000f00 */
[----:B------:R-:W-:-:S07]  /*6840*/  MOV R35, R49 ;  /* 0x0000003100237202 */ /* 0x000fce0000000f00 */
[----:B------:R-:W-:Y:S05]  /*6850*/  WARPSYNC.COLLECTIVE R51, `(.L_x_1541) ;  /* 0x0000000033087348 */ /* 0x000fea0003c00000 */
[----:B------:R0:W1:Y:S02]  /*6860*/  SHFL.BFLY P2, R49, R52, R53, R54 ;  /* 0x0c00003534317389 */ /* 0x0000640000040036 */
[----:B01----:R-:W-:Y:S01]  /*6870*/  ENDCOLLECTIVE ;  /* 0x000000000000791b */ /* 0x003fe20003800000 */
.L_x_1541:
[----:B------:R-:W-:Y:S01]  /*6880*/  FADD.FTZ R35, R36, R35 ;  /* 0x0000002324237221 */ /* 0x000fe20000010000 */
[----:B------:R-:W-:Y:S01]  /*6890*/  MOV R30, R49 ;  /* 0x00000031001e7202 */ /* 0x000fe20000000f00 */
[----:B------:R-:W-:Y:S06]  /*68a0*/  BRA `(.L_x_1542) ;  /* 0xffffffe800c07947 */ /* 0x000fec000383ffff */
.L_x_1512:
        /* <DEDUP_REMOVED lines=8> */
.L_x_1544:
[----:B------:R-:W-:Y:S05]  /*6930*/  BSYNC B0 ;  /* 0x0000000000007941 */ /* 0x000fea0003800000 */
.L_x_1543:
        /* <DEDUP_REMOVED lines=11> */
.L_x_1545:
        /* <DEDUP_REMOVED lines=19> */
.L_x_1546:
        /* <DEDUP_REMOVED lines=8> */
.L_x_1547:
        /* <DEDUP_REMOVED lines=11> */
.L_x_1548:
[----:B------:R-:W-:-:S05]  /*6c50*/  FADD.FTZ R27, R28, R27 ;  /* 0x0000001b1c1b7221 */ /* 0x000fca0000010000 */
[----:B------:R-:W-:Y:S02]  /*6c60*/  MOV R52, R27 ;  /* 0x0000001b00347202 */ /* 0x000fe40000000f00 */
[----:B------:R-:W-:-:S07]  /*6c70*/  MOV R29, R49 ;  /* 0x00000031001d7202 */ /* 0x000fce0000000f00 */
[----:B------:R-:W-:Y:S05]  /*6c80*/  WARPSYNC.COLLECTIVE R51, `(.L_x_1549) ;  /* 0x0000000033087348 */ /* 0x000fea0003c00000 */
[----:B------:R0:W1:Y:S02]  /*6c90*/  SHFL.BFLY P2, R49, R52, R53, R54 ;  /* 0x0c00003534317389 */ /* 0x0000640000040036 */
[----:B01----:R-:W-:Y:S01]  /*6ca0*/  ENDCOLLECTIVE ;  /* 0x000000000000791b */ /* 0x003fe20003800000 */
.L_x_1549:
        /* <DEDUP_REMOVED lines=8> */
.L_x_1550:
        /* <DEDUP_REMOVED lines=13> */
.L_x_1551:
        /* <DEDUP_REMOVED lines=8> */
.L_x_1552:
        /* <DEDUP_REMOVED lines=10> */
.L_x_1553:
[----:B------:R-:W-:Y:S01]  /*6f20*/  @!P0 F2FP.F16.F32.PACK_AB R30, RZ, R30 ;  /* 0x0000001eff1e823e */ /* 0x000fe200000000ff */
[----:B------:R-:W-:Y:S01]  /*6f30*/  FADD.FTZ R37, R37, R34 ;  /* 0x0000002225257221 */ /* 0x000fe20000010000 */
[----:B------:R-:W-:Y:S01]  /*6f40*/  @!P0 F2FP.F16.F32.PACK_AB R31, RZ, R31 ;  /* 0x0000001fff1f823e */ /* 0x000fe200000000ff */
        /* <DEDUP_REMOVED lines=9> */
.L_x_1554:
[----:B------:R-:W-:-:S05]  /*6fe0*/  FADD.FTZ R36, R36, R35 ;  /* 0x0000002324247221 */ /* 0x000fca0000010000 */
[----:B------:R-:W-:Y:S02]  /*6ff0*/  MOV R52, R36 ;  /* 0x0000002400347202 */ /* 0x000fe40000000f00 */
[----:B------:R-:W-:-:S07]  /*7000*/  MOV R34, R49 ;  /* 0x0000003100227202 */ /* 0x000fce0000000f00 */
[----:B------:R-:W-:Y:S05]  /*7010*/  WARPSYNC.COLLECTIVE R51, `(.L_x_1555) ;  /* 0x0000000033087348 */ /* 0x000fea0003c00000 */
[----:B------:R0:W1:Y:S02]  /*7020*/  SHFL.BFLY P2, R49, R52, R53, R54 ;  /* 0x0c00003534317389 */ /* 0x0000640000040036 */
[----:B01----:R-:W-:Y:S01]  /*7030*/  ENDCOLLECTIVE ;  /* 0x000000000000791b */ /* 0x003fe20003800000 */
.L_x_1555:
[----:B------:R-:W-:Y:S01]  /*7040*/  FADD.FTZ R34, R37, R34 ;  /* 0x0000002225227221 */ /* 0x000fe20000010000 */
[----:B------:R-:W-:-:S04]  /*7050*/  HFMA2.MMA R53, -RZ, RZ, 0, 1.1920928955078125e-07 ;  /* 0x00000002ff357435 */ /* 0x000fc800000001ff */
[----:B------:R-:W-:Y:S02]  /*7060*/  MOV R52, R34 ;  /* 0x0000002200347202 */ /* 0x000fe40000000f00 */
[----:B------:R-:W-:-:S07]  /*7070*/  MOV R35, R49 ;  /* 0x0000003100237202 */ /* 0x000fce0000000f00 */
[----:B------:R-:W-:Y:S05]  /*7080*/  WARPSYNC.COLLECTIVE R51, `(.L_x_1556) ;  /* 0x0000000033087348 */ /* 0x000fea0003c00000 */
[----:B------:R0:W1:Y:S02]  /*7090*/  SHFL.BFLY P2, R49, R52, R53, R54 ;  /* 0x0c00003534317389 */ /* 0x0000640000040036 */
[----:B01----:R-:W-:Y:S01]  /*70a0*/  ENDCOLLECTIVE ;  /* 0x000000000000791b */ /* 0x003fe20003800000 */
.L_x_1556:
[----:B------:R-:W-:-:S05]  /*70b0*/  FADD.FTZ R35, R36, R35 ;  /* 0x0000002324237221 */ /* 0x000fca0000010000 */
[----:B------:R-:W-:Y:S02]  /*70c0*/  MOV R52, R35 ;  /* 0x0000002300347202 */ /* 0x000fe40000000f00 */
[----:B------:R-:W-:-:S07]  /*70d0*/  MOV R37, R49 ;  /* 0x0000003100257202 */ /* 0x000fce0000000f00 */
[----:B------:R-:W-:Y:S05]  /*70e0*/  WARPSYNC.COLLECTIVE R51, `(.L_x_1557) ;  /* 0x0000000033087348 */ /* 0x000fea0003c00000 */
[----:B------:R0:W1:Y:S02]  /*70f0*/  SHFL.BFLY P2, R49, R52, R53, R54 ;  /* 0x0c00003534317389 */ /* 0x0000640000040036 */
[----:B01----:R-:W-:Y:S01]  /*7100*/  ENDCOLLECTIVE ;  /* 0x000000000000791b */ /* 0x003fe20003800000 */
.L_x_1557:
[----:B------:R-:W-:Y:S01]  /*7110*/  FADD.FTZ R37, R34, R37 ;  /* 0x0000002522257221 */ /* 0x000fe20000010000 */
[----:B------:R-:W-:-:S04]  /*7120*/  HFMA2.MMA R53, -RZ, RZ, 0, 5.9604644775390625e-08 ;  /* 0x00000001ff357435 */ /* 0x000fc800000001ff */
[----:B------:R-:W-:Y:S02]  /*7130*/  MOV R52, R37 ;  /* 0x0000002500347202 */ /* 0x000fe40000000f00 */
[----:B------:R-:W-:-:S07]  /*7140*/  MOV R36, R49 ;  /* 0x0000003100247202 */ /* 0x000fce0000000f00 */
[----:B------:R-:W-:Y:S05]  /*7150*/  WARPSYNC.COLLECTIVE R51, `(.L_x_1558) ;  /* 0x0000000033087348 */ /* 0x000fea0003c00000 */
[----:B------:R0:W1:Y:S02]  /*7160*/  SHFL.BFLY P2, R49, R52, R53, R54 ;  /* 0x0c00003534317389 */ /* 0x0000640000040036 */
[----:B01----:R-:W-:Y:S01]  /*7170*/  ENDCOLLECTIVE ;  /* 0x000000000000791b */ /* 0x003fe20003800000 */
.L_x_1558:
[----:B------:R-:W-:-:S05]  /*7180*/  FADD.FTZ R36, R35, R36 ;  /* 0x0000002423247221 */ /* 0x000fca0000010000 */
[----:B------:R-:W-:Y:S01]  /*7190*/  MOV R52, R36 ;  /* 0x0000002400347202 */ /* 0x000fe20000000f00 */
[----:B------:R-:W-:-:S07]  /*71a0*/  IMAD.MOV.U32 R34, RZ, RZ, R49 ;  /* 0x000000ffff227224 */ /* 0x000fce00078e0031 */
[----:B------:R-:W-:Y:S05]  /*71b0*/  WARPSYNC.COLLECTIVE R51, `(.L_x_1559) ;  /* 0x0000000033087348 */ /* 0x000fea0003c00000 */
[----:B------:R0:W1:Y:S02]  /*71c0*/  SHFL.BFLY P2, R49, R52, R53, R54 ;  /* 0x0c00003534317389 */ /* 0x0000640000040036 */
[----:B01----:R-:W-:Y:S01]  /*71d0*/  ENDCOLLECTIVE ;  /* 0x000000000000791b */ /* 0x003fe20003800000 */
.L_x_1559:
[----:B------:R-:W-:-:S05]  /*71e0*/  FADD.FTZ R25, R37, R34 ;  /* 0x0000002225197221 */ /* 0x000fca0000010000 */
[----:B------:R-:W-:Y:S01]  /*71f0*/  @!P0 F2FP.F16.F32.PACK_AB R25, RZ, R25 ;  /* 0x00000019ff19823e */ /* 0x000fe200000000ff */
[----:B------:R-:W-:Y:S01]  /*7200*/  HFMA2.MMA R53, -RZ, RZ, 0, 4.76837158203125e-07 ;  /* 0x00000008ff357435 */ /* 0x000fe200000001ff */
[----:B------:R-:W-:Y:S02]  /*7210*/  MOV R52, R41 ;  /* 0x0000002900347202 */ /* 0x000fe40000000f00 */
[----:B------:R-:W-:-:S08]  /*7220*/  MOV R35, R49 ;  /* 0x0000003100237202 */ /* 0x000fd00000000f00 */
[----:B------:R-:W-:Y:S05]  /*7230*/  WARPSYNC.COLLECTIVE R51, `(.L_x_1560) ;  /* 0x0000000033087348 */ /* 0x000fea0003c00000 */
[----:B------:R0:W1:Y:S02]  /*7240*/  SHFL.BFLY P2, R49, R52, R53, R54 ;  /* 0x0c00003534317389 */ /* 0x0000640000040036 */
[----:B01----:R-:W-:Y:S01]  /*7250*/  ENDCOLLECTIVE ;  /* 0x000000000000791b */ /* 0x003fe20003800000 */
.L_x_1560:
[--C-:B------:R-:W-:Y:S01]  /*7260*/  FADD.FTZ R30, R36, R35.reuse ;  /* 0x00000023241e7221 */ /* 0x100fe20000010000 */
[----:B------:R-:W-:-:S04]  /*7270*/  PRMT R35, R25, 0x7610, R35 ;  /* 0x0000761019237816 */ /* 0x000fc80000000023 */
[----:B------:R-:W-:Y:S02]  /*7280*/  @!P0 F2FP.F16.F32.PACK_AB R30, RZ, R30 ;  /* 0x0000001eff1e823e */ /* 0x000fe400000000ff */
[----:B------:R-:W-:Y:S02]  /*7290*/  MOV R52, R42 ;  /* 0x0000002a00347202 */ /* 0x000fe40000000f00 */
[----:B------:R-:W-:-:S07]  /*72a0*/  MOV R44, R49 ;  /* 0x00000031002c7202 */ /* 0x000fce0000000f00 */
[----:B------:R-:W-:Y:S05]  /*72b0*/  WARPSYNC.COLLECTIVE R51, `(.L_x_1561) ;  /* 0x0000000033087348 */ /* 0x000fea0003c00000 */
[----:B------:R0:W1:Y:S02]  /*72c0*/  SHFL.BFLY P2, R49, R52, R53, R54 ;  /* 0x0c00003534317389 */ /* 0x0000640000040036 */
[----:B01----:R-:W-:Y:S01]  /*72d0*/  ENDCOLLECTIVE ;  /* 0x000000000000791b */ /* 0x003fe20003800000 */
.L_x_1561:
[----:B------:R-:W-:Y:S01]  /*72e0*/  FADD.FTZ R44, R44, R41 ;  /* 0x000000292c2c7221 */ /* 0x000fe20000010000 */
[----:B------:R-:W-:-:S04]  /*72f0*/  HFMA2.MMA R53, -RZ, RZ, 0, 2.384185791015625e-07 ;  /* 0x00000004ff357435 */ /* 0x000fc800000001ff */
[----:B------:R-:W-:Y:S02]  /*7300*/  MOV R52, R44 ;  /* 0x0000002c00347202 */ /* 0x000fe40000000f00 */
[----:B------:R-:W-:-:S07]  /*7310*/  MOV R43, R49 ;  /* 0x00000031002b7202 */ /* 0x000fce0000000f00 */
[----:B------:R-:W-:Y:S05]  /*7320*/  WARPSYNC.COLLECTIVE R51, `(.L_x_1562) ;  /* 0x0000000033087348 */ /* 0x000fea0003c00000 */
[----:B------:R0:W1:Y:S02]  /*7330*/  SHFL.BFLY P2, R49, R52, R53, R54 ;  /* 0x0c00003534317389 */ /* 0x0000640000040036 */
[----:B01----:R-:W-:Y:S01]  /*7340*/  ENDCOLLECTIVE ;  /* 0x000000000000791b */ /* 0x003fe20003800000 */
.L_x_1562:
[----:B------:R-:W-:-:S05]  /*7350*/  FADD.FTZ R43, R43, R42 ;  /* 0x0000002a2b2b7221 */ /* 0x000fca0000010000 */
[----:B------:R-:W-:Y:S02]  /*7360*/  MOV R52, R43 ;  /* 0x0000002b00347202 */ /* 0x000fe40000000f00 */
[----:B------:R-:W-:-:S07]  /*7370*/  MOV R41, R49 ;  /* 0x0000003100297202 */ /* 0x000fce0000000f00 */
[----:B------:R-:W-:Y:S05]  /*7380*/  WARPSYNC.COLLECTIVE R51, `(.L_x_1563) ;  /* 0x0000000033087348 */ /* 0x000fea0003c00000 */
[----:B------:R0:W1:Y:S02]  /*7390*/  SHFL.BFLY P2, R49, R52, R53, R54 ;  /* 0x0c00003534317389 */ /* 0x0000640000040036 */
[----:B01----:R-:W-:Y:S01]  /*73a0*/  ENDCOLLECTIVE ;  /* 0x000000000000791b */ /* 0x003fe20003800000 */
.L_x_1563:
[----:B------:R-:W-:Y:S01]  /*73b0*/  FADD.FTZ R41, R44, R41 ;  /* 0x000000292c297221 */ /* 0x000fe20000010000 */
[----:B------:R-:W-:-:S04]  /*73c0*/  HFMA2.MMA R53, -RZ, RZ, 0, 1.1920928955078125e-07 ;  /* 0x00000002ff357435 */ /* 0x000fc800000001ff */
[----:B------:R-:W-:Y:S02]  /*73d0*/  MOV R52, R41 ;  /* 0x0000002900347202 */ /* 0x000fe40000000f00 */
[----:B------:R-:W-:-:S07]  /*73e0*/  MOV R42, R49 ;  /* 0x00000031002a7202 */ /* 0x000fce0000000f00 */
[----:B------:R-:W-:Y:S05]  /*73f0*/  WARPSYNC.COLLECTIVE R51, `(.L_x_1564) ;  /* 0x0000000033087348 */ /* 0x000fea0003c00000 */
[----:B------:R0:W1:Y:S02]  /*7400*/  SHFL.BFLY P2, R49, R52, R53, R54 ;  /* 0x0c00003534317389 */ /* 0x0000640000040036 */
[----:B01----:R-:W-:Y:S01]  /*7410*/  ENDCOLLECTIVE ;  /* 0x000000000000791b */ /* 0x003fe20003800000 */
.L_x_1564:
[----:B------:R-:W-:-:S05]  /*7420*/  FADD.FTZ R42, R43, R42 ;  /* 0x0000002a2b2a7221 */ /* 0x000fca0000010000 */
[----:B------:R-:W-:Y:S02]  /*7430*/  MOV R52, R42 ;  /* 0x0000002a00347202 */ /* 0x000fe40000000f00 */
[----:B------:R-:W-:-:S07]  /*7440*/  MOV R44, R49 ;  /* 0x00000031002c7202 */ /* 0x000fce0000000f00 */
[----:B------:R-:W-:Y:S05]  /*7450*/  WARPSYNC.COLLECTIVE R51, `(.L_x_1565) ;  /* 0x0000000033087348 */ /* 0x000fea0003c00000 */
[----:B------:R0:W1:Y:S02]  /*7460*/  SHFL.BFLY P2, R49, R52, R53, R54 ;  /* 0x0c00003534317389 */ /* 0x0000640000040036 */
[----:B01----:R-:W-:Y:S01]  /*7470*/  ENDCOLLECTIVE ;  /* 0x000000000000791b */ /* 0x003fe20003800000 */
.L_x_1565:
[----:B------:R-:W-:Y:S01]  /*7480*/  FADD.FTZ R44, R41, R44 ;  /* 0x0000002c292c7221 */ /* 0x000fe20000010000 */
[----:B------:R-:W-:-:S04]  /*7490*/  HFMA2.MMA R53, -RZ, RZ, 0, 5.9604644775390625e-08 ;  /* 0x00000001ff357435 */ /* 0x000fc800000001ff */
[----:B------:R-:W-:Y:S02]  /*74a0*/  MOV R52, R44 ;  /* 0x0000002c00347202 */ /* 0x000fe40000000f00 */
[----:B------:R-:W-:-:S07]  /*74b0*/  MOV R43, R49 ;  /* 0x00000031002b7202 */ /* 0x000fce0000000f00 */
[----:B------:R-:W-:Y:S05]  /*74c0*/  WARPSYNC.COLLECTIVE R51, `(.L_x_1566) ;  /* 0x0000000033087348 */ /* 0x000fea0003c00000 */
[----:B------:R0:W1:Y:S02]  /*74d0*/  SHFL.BFLY P2, R49, R52, R53, R54 ;  /* 0x0c00003534317389 */ /* 0x0000640000040036 */
[----:B01----:R-:W-:Y:S01]  /*74e0*/  ENDCOLLECTIVE ;  /* 0x000000000000791b */ /* 0x003fe20003800000 */
.L_x_1566:
[----:B------:R-:W-:-:S04]  /*74f0*/  FADD.FTZ R42, R42, R43 ;  /* 0x0000002b2a2a7221 */ /* 0x000fc80000010000 */
[----:B------:R-:W-:Y:S01]  /*7500*/  IMAD.MOV.U32 R52, RZ, RZ, R42 ;  /* 0x000000ffff347224 */ /* 0x000fe200078e002a */
[----:B------:R-:W-:-:S07]  /*7510*/  MOV R41, R49 ;  /* 0x0000003100297202 */ /* 0x000fce0000000f00 */
[----:B------:R-:W-:Y:S05]  /*7520*/  WARPSYNC.COLLECTIVE R51, `(.L_x_1567) ;  /* 0x0000000033087348 */ /* 0x000fea0003c00000 */
[----:B------:R0:W1:Y:S02]  /*7530*/  SHFL.BFLY P2, R49, R52, R53, R54 ;  /* 0x0c00003534317389 */ /* 0x0000640000040036 */
[----:B01----:R-:W-:Y:S01]  /*7540*/  ENDCOLLECTIVE ;  /* 0x000000000000791b */ /* 0x003fe20003800000 */
.L_x_1567:
[----:B------:R-:W-:Y:S01]  /*7550*/  HFMA2.MMA R53, -RZ, RZ, 0, 4.76837158203125e-07 ;  /* 0x00000008ff357435 */ /* 0x000fe200000001ff */
[----:B------:R-:W-:Y:S02]  /*7560*/  MOV R52, R45 ;  /* 0x0000002d00347202 */ /* 0x000fe40000000f00 */
[----:B------:R-:W-:-:S08]  /*7570*/  MOV R43, R49 ;  /* 0x00000031002b7202 */ /* 0x000fd00000000f00 */
[----:B------:R-:W-:Y:S05]  /*7580*/  WARPSYNC.COLLECTIVE R51, `(.L_x_1568) ;  /* 0x0000000033087348 */ /* 0x000fea0003c00000 */
[----:B------:R0:W1:Y:S02]  /*7590*/  SHFL.BFLY P2, R49, R52, R53, R54 ;  /* 0x0c00003534317389 */ /* 0x0000640000040036 */
[----:B01----:R-:W-:Y:S01]  /*75a0*/  ENDCOLLECTIVE ;  /* 0x000000000000791b */ /* 0x003fe20003800000 */
.L_x_1568:
[----:B------:R-:W-:-:S05]  /*75b0*/  FADD.FTZ R32, R42, R43 ;  /* 0x0000002b2a207221 */ /* 0x000fca0000010000 */
[----:B------:R-:W-:Y:S02]  /*75c0*/  @!P0 F2FP.F16.F32.PACK_AB R32, RZ, R32 ;  /* 0x00000020ff20823e */ /* 0x000fe400000000ff */
[----:B------:R-:W-:Y:S02]  /*75d0*/  MOV R52, R46 ;  /* 0x0000002e00347202 */ /* 0x000fe40000000f00 */
[----:B------:R-:W-:-:S07]  /*75e0*/  MOV R50, R49 ;  /* 0x0000003100327202 */ /* 0x000fce0000000f00 */
[----:B------:R-:W-:Y:S05]  /*75f0*/  WARPSYNC.COLLECTIVE R51, `(.L_x_1569) ;  /* 0x0000000033087348 */ /* 0x000fea0003c00000 */
[----:B------:R0:W1:Y:S02]  /*7600*/  SHFL.BFLY P2, R49, R52, R53, R54 ;  /* 0x0c00003534317389 */ /* 0x0000640000040036 */
[----:B01----:R-:W-:Y:S01]  /*7610*/  ENDCOLLECTIVE ;  /* 0x000000000000791b */ /* 0x003fe20003800000 */
.L_x_1569:
[----:B------:R-:W-:Y:S01]  /*7620*/  FADD.FTZ R50, R50, R45 ;  /* 0x0000002d32327221 */ /* 0x000fe20000010000 */
[----:B------:R-:W-:-:S04]  /*7630*/  HFMA2.MMA R53, -RZ, RZ, 0, 2.384185791015625e-07 ;  /* 0x00000004ff357435 */ /* 0x000fc800000001ff */
[----:B------:R-:W-:Y:S02]  /*7640*/  MOV R52, R50 ;  /* 0x0000003200347202 */ /* 0x000fe40000000f00 */
[----:B------:R-:W-:-:S07]  /*7650*/  MOV R47, R49 ;  /* 0x00000031002f7202 */ /* 0x000fce0000000f00 */
[----:B------:R-:W-:Y:S05]  /*7660*/  WARPSYNC.COLLECTIVE R51, `(.L_x_1570) ;  /* 0x0000000033087348 */ /* 0x000fea0003c00000 */
[----:B------:R0:W1:Y:S02]  /*7670*/  SHFL.BFLY P2, R49, R52, R53, R54 ;  /* 0x0c00003534317389 */ /* 0x0000640000040036 */
[----:B01----:R-:W-:Y:S01]  /*7680*/  ENDCOLLECTIVE ;  /* 0x000000000000791b */ /* 0x003fe20003800000 */
.L_x_1570:
[----:B------:R-:W-:-:S05]  /*7690*/  FADD.FTZ R47, R47, R46 ;  /* 0x0000002e2f2f7221 */ /* 0x000fca0000010000 */
[----:B------:R-:W-:Y:S02]  /*76a0*/  MOV R52, R47 ;  /* 0x0000002f00347202 */ /* 0x000fe40000000f00 */
[----:B------:R-:W-:-:S07]  /*76b0*/  MOV R45, R49 ;  /* 0x00000031002d7202 */ /* 0x000fce0000000f00 */
[----:B------:R-:W-:Y:S05]  /*76c0*/  WARPSYNC.COLLECTIVE R51, `(.L_x_1571) ;  /* 0x0000000033087348 */ /* 0x000fea0003c00000 */
[----:B------:R0:W1:Y:S02]  /*76d0*/  SHFL.BFLY P2, R49, R52, R53, R54 ;  /* 0x0c00003534317389 */ /* 0x0000640000040036 */
[----:B01----:R-:W-:Y:S01]  /*76e0*/  ENDCOLLECTIVE ;  /* 0x000000000000791b */ /* 0x003fe20003800000 */
.L_x_1571:
[----:B------:R-:W-:Y:S01]  /*76f0*/  FADD.FTZ R45, R50, R45 ;  /* 0x0000002d322d7221 */ /* 0x000fe20000010000 */
[----:B------:R-:W-:-:S04]  /*7700*/  HFMA2.MMA R53, -RZ, RZ, 0, 1.1920928955078125e-07 ;  /* 0x00000002ff357435 */ /* 0x000fc800000001ff */
[----:B------:R-:W-:Y:S02]  /*7710*/  MOV R52, R45 ;  /* 0x0000002d00347202 */ /* 0x000fe40000000f00 */
[----:B------:R-:W-:-:S07]  /*7720*/  MOV R46, R49 ;  /* 0x00000031002e7202 */ /* 0x000fce0000000f00 */
[----:B------:R-:W-:Y:S05]  /*7730*/  WARPSYNC.COLLECTIVE R51, `(.L_x_1572) ;  /* 0x0000000033087348 */ /* 0x000fea0003c00000 */
[----:B------:R0:W1:Y:S02]  /*7740*/  SHFL.BFLY P2, R49, R52, R53, R54 ;  /* 0x0c00003534317389 */ /* 0x0000640000040036 */
[----:B01----:R-:W-:Y:S01]  /*7750*/  ENDCOLLECTIVE ;  /* 0x000000000000791b */ /* 0x003fe20003800000 */
.L_x_1572:
[----:B------:R-:W-:-:S05]  /*7760*/  FADD.FTZ R46, R47, R46 ;  /* 0x0000002e2f2e7221 */ /* 0x000fca0000010000 */
[----:B------:R-:W-:Y:S02]  /*7770*/  MOV R52, R46 ;  /* 0x0000002e00347202 */ /* 0x000fe40000000f00 */
[----:B------:R-:W-:-:S07]  /*7780*/  MOV R48, R49 ;  /* 0x0000003100307202 */ /* 0x000fce0000000f00 */
[----:B------:R-:W-:Y:S05]  /*7790*/  WARPSYNC.COLLECTIVE R51, `(.L_x_1573) ;  /* 0x0000000033087348 */ /* 0x000fea0003c00000 */
[----:B------:R0:W1:Y:S02]  /*77a0*/  SHFL.BFLY P2, R49, R52, R53, R54 ;  /* 0x0c00003534317389 */ /* 0x0000640000040036 */
[----:B01----:R-:W-:Y:S01]  /*77b0*/  ENDCOLLECTIVE ;  /* 0x000000000000791b */ /* 0x003fe20003800000 */
.L_x_1573:
        /* <DEDUP_REMOVED lines=8> */
[----:B------:R-:W-:-:S07]  /*7840*/  @!P0 F2FP.F16.F32.PACK_AB R31, RZ, R31 ;  /* 0x0000001fff1f823e */ /* 0x000fce00000000ff */
[----:B0-----:R-:W-:Y:S05]  /*7850*/  WARPSYNC.COLLECTIVE R51, `(.L_x_1574) ;  /* 0x0000000033087348 */ /* 0x001fea0003c00000 */
[----:B0-----:R0:W1:Y:S02]  /*7860*/  SHFL.BFLY P2, R49, R52, R53, R54 ;  /* 0x0c00003534317389 */ /* 0x0010640000040036 */
[----:B01----:R-:W-:Y:S01]  /*7870*/  ENDCOLLECTIVE ;  /* 0x000000000000791b */ /* 0x003fe20003800000 */
.L_x_1574:
        /* <DEDUP_REMOVED lines=9> */
.L_x_1575:
[----:B------:R-:W-:Y:S01]  /*7910*/  FADD.FTZ R34, R45, R34 ;  /* 0x000000222d227221 */ /* 0x000fe20000010000 */
[----:B------:R-:W-:Y:S01]  /*7920*/  MOV R25, R49 ;  /* 0x0000003100197202 */ /* 0x000fe20000000f00 */
[----:B------:R-:W-:Y:S06]  /*7930*/  BRA `(.L_x_1576) ;  /* 0xffffffe400007947 */ /* 0x000fec000383ffff */
.L_x_1577:
        /* <DEDUP_REMOVED lines=12> */
.L_x_2781:


//--------------------- .text._ZN13group_norm_v218gn_bwd_cuda_kernelI6__halfLi320ELi1ELi32ELi10ELi4096ELb0ELb1ELi64ELi320ELi320ELi4ELb1ELi2ELb0ELb0ELNS_15WgradSyncMethodE3ENS_16CompileConditionILi900EEEEEvPT_S6_S6_PKS5_S8_S8_S8_PKfflPfPj --------------------------
	.section	.text._ZN13group_norm_v218gn_bwd_cuda_kernelI6__halfLi320ELi1ELi32ELi10ELi4096ELb0ELb1ELi64ELi320ELi320ELi4ELb1ELi2ELb0ELb0ELNS_15WgradSyncMethodE3ENS_16CompileConditionILi900EEEEEvPT_S6_S6_PKS5_S8_S8_S8_PKfflPfPj,"ax",@progbits
	.align	128
        .global         _ZN13group_norm_v218gn_bwd_cuda_kernelI6__halfLi320ELi1ELi32ELi10ELi4096ELb0ELb1ELi64ELi320ELi320ELi4ELb1ELi2ELb0ELb0ELNS_15WgradSyncMethodE3ENS_16CompileConditionILi900EEEEEvPT_S6_S6_PKS5_S8_S8_S8_PKfflPfPj
        .type           _ZN13group_norm_v218gn_bwd_cuda_kernelI6__halfLi320ELi1ELi32ELi10ELi4096ELb0ELb1ELi64ELi320ELi320ELi4ELb1ELi2ELb0ELb0ELNS_15WgradSyncMethodE3ENS_16CompileConditionILi900EEEEEvPT_S6_S6_PKS5_S8_S8_S8_PKfflPfPj,@function
        .size           _ZN13group_norm_v218gn_bwd_cuda_kernelI6__halfLi320ELi1ELi32ELi10ELi4096ELb0ELb1ELi64ELi320ELi320ELi4ELb1ELi2ELb0ELb0ELNS_15WgradSyncMethodE3ENS_16CompileConditionILi900EEEEEvPT_S6_S6_PKS5_S8_S8_S8_PKfflPfPj,(.L_x_2782 - _ZN13group_norm_v218gn_bwd_cuda_kernelI6__halfLi320ELi1ELi32ELi10ELi4096ELb0ELb1ELi64ELi320ELi320ELi4ELb1ELi2ELb0ELb0ELNS_15WgradSyncMethodE3ENS_16CompileConditionILi900EEEEEvPT_S6_S6_PKS5_S8_S8_S8_PKfflPfPj)
        .other          _ZN13group_norm_v218gn_bwd_cuda_kernelI6__halfLi320ELi1ELi32ELi10ELi4096ELb0ELb1ELi64ELi320ELi320ELi4ELb1ELi2ELb0ELb0ELNS_15WgradSyncMethodE3ENS_16CompileConditionILi900EEEEEvPT_S6_S6_PKS5_S8_S8_S8_PKfflPfPj,@"STO_CUDA_ENTRY STV_DEFAULT"
_ZN13group_norm_v218gn_bwd_cuda_kernelI6__halfLi320ELi1ELi32ELi10ELi4096ELb0ELb1ELi64ELi320ELi320ELi4ELb1ELi2ELb0ELb0ELNS_15WgradSyncMethodE3ENS_16CompileConditionILi900EEEEEvPT_S6_S6_PKS5_S8_S8_S8_PKfflPfPj:
.text._ZN13group_norm_v218gn_bwd_cuda_kernelI6__halfLi320ELi1ELi32ELi10ELi4096ELb0ELb1ELi64ELi320ELi320ELi4ELb1ELi2ELb0ELb0ELNS_15WgradSyncMethodE3ENS_16CompileConditionILi900EEEEEvPT_S6_S6_PKS5_S8_S8_S8_PKfflPfPj:
        /* <DEDUP_REMOVED lines=28> */
.L_x_1580:
        /* <DEDUP_REMOVED lines=8> */
.L_x_1579:
[----:B------:R-:W-:Y:S05]  /*0240*/  WARPSYNC.ALL ;  /* 0x0000000000007948 */ /* 0x000fea0003800000 */
[----:B------:R-:W-:Y:S06]  /*0250*/  BAR.SYNC.DEFER_BLOCKING 0x0 ;  /* 0x0000000000007b1d */ /* 0x000fec0000010000 */
[----:B------:R-:W-:Y:S05]  /*0260*/  BRA `(.L_x_1581) ;  /* 0x0000006000547947 */ /* 0x000fea0003800000 */
.L_x_1578:
        /* <DEDUP_REMOVED lines=19> */
[----:B------:R-:W-:Y:S01]  /*03a0*/  USHF.L.U32 UR7, UR10, 0x6, URZ ;  /* 0x000000060a077899 */ /* 0x000fe2000800063f */
[----:B------:R-:W-:Y:S01]  /*03b0*/  IADD3 R0, R11, 0x50, RZ ;  /* 0x000000500b007810 */ /* 0x000fe20007ffe0ff */
[----:B------:R-:W-:Y:S01]  /*03c0*/  UIADD3 UR11, -UR10, URZ, URZ ;  /* 0x0000003f0a0b7290 */ /* 0x000fe2000fffe13f */
[----:B------:R-:W-:Y:S01]  /*03d0*/  LOP3.LUT R9, R12, 0xffffffc0, R9, 0xe2, !PT ;  /* 0xffffffc00c097812 */ /* 0x000fe200078ee209 */
[----:B------:R-:W-:Y:S01]  /*03e0*/  ULOP3.LUT UR4, UR7, 0xffffffc0, UR4, 0xe2, !UPT ;  /* 0xffffffc007047892 */ /* 0x000fe2000f8ee204 */
[----:B------:R-:W-:-:S02]  /*03f0*/  SHF.R.U32.HI R5, RZ, 0x1, R4 ;  /* 0x00000001ff057819 */ /* 0x000fc40000011604 */
[----:B------:R-:W-:Y:S02]  /*0400*/  CS2R R62, SRZ ;  /* 0x00000000003e7805 */ /* 0x000fe4000001ff00 */
[----:B0-----:R-:W-:Y:S01]  /*0410*/  SHF.R.S32.HI R3, RZ, 0x1f, R0 ;  /* 0x0000001fff037819 */ /* 0x001fe20000011400 */
[----:B------:R0:W-:Y:S01]  /*0420*/  STL [R1+0x8c], R9 ;  /* 0x00008c0901007387 */ /* 0x0001e20000100800 */
[----:B------:R-:W-:Y:S02]  /*0430*/  IADD3 R2, R4, 0x2, RZ ;  /* 0x0000000204027810 */ /* 0x000fe40007ffe0ff */
[----:B------:R-:W-:Y:S02]  /*0440*/  CS2R R60, SRZ ;  /* 0x00000000003c7805 */ /* 0x000fe4000001ff00 */
[----:B------:R-:W-:Y:S02]  /*0450*/  SHF.R.U32.HI R10, RZ, 0x2, R4 ;  /* 0x00000002ff0a7819 */ /* 0x000fe40000011604 */
[----:B------:R-:W-:-:S02]  /*0460*/  CS2R R58, SRZ ;  /* 0x00000000003a7805 */ /* 0x000fc4000001ff00 */
[----:B------:R-:W-:Y:S02]  /*0470*/  LOP3.LUT R5, R5, 0x1, RZ, 0xc0, !PT ;  /* 0x0000000105057812 */ /* 0x000fe400078ec0ff */
[----:B------:R-:W-:Y:S02]  /*0480*/  CS2R R56, SRZ ;  /* 0x0000000000387805 */ /* 0x000fe4000001ff00 */
[----:B------:R-:W-:Y:S01]  /*0490*/  SHF.R.U32.HI R14, RZ, 0x2, R2 ;  /* 0x00000002ff0e7819 */ /* 0x000fe20000011602 */
[----:B-1----:R-:W-:Y:S01]  /*04a0*/  ULEA UR6, UR9, UR6, 0x18 ;  /* 0x0000000609067291 */ /* 0x002fe2000f8ec03f */
[----:B------:R-:W-:Y:S01]  /*04b0*/  LEA.HI R6, R6, R19, RZ, 0x4 ;  /* 0x0000001306067211 */ /* 0x000fe200078f20ff */
[----:B------:R-:W-:Y:S01]  /*04c0*/  IMAD R12, R5, 0x50, R10 ;  /* 0x00000050050c7824 */ /* 0x000fe200078e020a */
[----:B0-----:R-:W-:Y:S01]  /*04d0*/  LEA.HI R9, R3, R0, RZ, 0x2 ;  /* 0x0000000003097211 */ /* 0x001fe200078f10ff */
[----:B------:R-:W-:Y:S01]  /*04e0*/  ULEA UR9, UR9, UR8, 0x18 ;  /* 0x0000000809097291 */ /* 0x000fe2000f8ec03f */
[----:B------:R-:W-:-:S02]  /*04f0*/  SHF.R.U32.HI R3, RZ, 0x1, R2 ;  /* 0x00000001ff037819 */ /* 0x000fc40000011602 */
[----:B------:R-:W-:Y:S01]  /*0500*/  IADD3 R0, R11, 0xa0, RZ ;  /* 0x000000a00b007810 */ /* 0x000fe20007ffe0ff */
[----:B------:R-:W-:Y:S01]  /*0510*/  UMOV UR8, UR10 ;  /* 0x0000000a00087c82 */ /* 0x000fe20008000000 */
[----:B------:R-:W-:Y:S02]  /*0520*/  IADD3 R10, R4, 0x4, RZ ;  /* 0x00000004040a7810 */ /* 0x000fe40007ffe0ff */
        /* <DEDUP_REMOVED lines=24> */
[----:B------:R-:W-:Y:S01]  /*06b0*/  IMAD R4, R4, 0x50, R17 ;  /* 0x0000005004047824 */ /* 0x000fe200078e0211 */
[----:B------:R-:W-:Y:S01]  /*06c0*/  MOV R5, UR6 ;  /* 0x0000000600057c02 */ /* 0x000fe20008000f00 */
[----:B------:R-:W-:Y:S01]  /*06d0*/  ULEA UR6, UP0, UR10, UR12, 0x2 ;  /* 0x0000000c0a067291 */ /* 0x000fe2000f80103f */
[----:B------:R-:W-:Y:S01]  /*06e0*/  IADD3 R8, -R8, R19, RZ ;  /* 0x0000001308087210 */ /* 0x000fe20007ffe1ff */
[----:B------:R0:W-:Y:S01]  /*06f0*/  STL [R1+0x4c], R3 ;  /* 0x00004c0301007387 */ /* 0x0001e20000100800 */
[----:B------:R-:W-:Y:S01]  /*0700*/  SHF.R.U32.HI R9, RZ, 0x2, R9 ;  /* 0x00000002ff097819 */ /* 0x000fe20000011609 */
[--C-:B------:R-:W-:Y:S01]  /*0710*/  IMAD R12, R12, 0x28, R5.reuse ;  /* 0x000000280c0c7824 */ /* 0x100fe200078e0205 */
[----:B------:R-:W-:Y:S01]  /*0720*/  SHF.R.U32.HI R7, RZ, 0x2, R10 ;  /* 0x00000002ff077819 */ /* 0x000fe2000001160a */
[--C-:B------:R-:W-:Y:S01]  /*0730*/  IMAD R14, R13, 0x28, R5.reuse ;  /* 0x000000280d0e7824 */ /* 0x100fe200078e0205 */
[----:B------:R-:W-:Y:S01]  /*0740*/  SHF.L.U32 R17, R19, 0x3, RZ ;  /* 0x0000000313117819 */ /* 0x000fe200000006ff */
[----:B------:R-:W-:Y:S01]  /*0750*/  IMAD R16, R15, 0x28, R5 ;  /* 0x000000280f107824 */ /* 0x000fe200078e0205 */
[----:B------:R-:W-:Y:S01]  /*0760*/  SHF.R.U32.HI R11, RZ, 0x2, R11 ;  /* 0x00000002ff0b7819 */ /* 0x000fe2000001160b */
[----:B------:R-:W-:Y:S01]  /*0770*/  IMAD R18, R0, 0x28, R5 ;  /* 0x0000002800127824 */ /* 0x000fe200078e0205 */
[----:B------:R-:W-:Y:S01]  /*0780*/  MOV R0, UR4 ;  /* 0x0000000400007c02 */ /* 0x000fe20008000f00 */
[----:B0-----:R-:W-:Y:S01]  /*0790*/  IMAD.WIDE.U32 R2, R2, -0x33333333, RZ ;  /* 0xcccccccd02027825 */ /* 0x001fe200078e00ff */
[----:B------:R-:W-:Y:S01]  /*07a0*/  LOP3.LUT R13, R17, 0x18, RZ, 0xc0, !PT ;  /* 0x00000018110d7812 */ /* 0x000fe200078ec0ff */
[----:B------:R-:W-:-:S02]  /*07b0*/  ULEA.HI.X UR7, UR10, UR13, UR5, 0x2, UP0 ;  /* 0x0000000d0a077291 */ /* 0x000fc400080f1405 */
[----:B------:R-:W-:Y:S01]  /*07c0*/  IMAD R20, R4, 0x28, R5 ;  /* 0x0000002804147824 */ /* 0x000fe200078e0205 */
[----:B------:R-:W-:Y:S01]  /*07d0*/  SHF.R.U32.HI R2, RZ, 0x3, R3 ;  /* 0x00000003ff027819 */ /* 0x000fe20000011603 */
[----:B------:R-:W0:Y:S01]  /*07e0*/  LDC.64 R4, c[0x0][0x260] ;  /* 0x00009800ff047b82 */ /* 0x000e220000000a00 */
[----:B------:R-:W-:Y:S01]  /*07f0*/  SHF.R.U32.HI R3, RZ, 0x4, R6 ;  /* 0x00000004ff037819 */ /* 0x000fe20000011606 */
[----:B------:R-:W-:Y:S01]  /*0800*/  IMAD R0, R0, 0x140, R19 ;  /* 0x0000014000007824 */ /* 0x000fe200078e0213 */
[----:B------:R-:W-:Y:S01]  /*0810*/  LOP3.LUT R6, R8, 0x3, R9, 0x78, !PT ;  /* 0x0000000308067812 */ /* 0x000fe200078e7809 */
[----:B------:R1:W-:Y:S01]  /*0820*/  STL [R1+0x50], R2 ;  /* 0x0000500201007387 */ /* 0x0003e20000100800 */
[----:B------:R-:W-:Y:S01]  /*0830*/  UISETP.NE.AND UP0, UPT, UR20, UR11, UPT ;  /* 0x0000000b1400728c */ /* 0x000fe2000bf05270 */
[----:B------:R-:W-:-:S03]  /*0840*/  UMOV UR4, 0x7fffff81 ;  /* 0x7fffff8100047882 */ /* 0x000fc60000000000 */
        /* <DEDUP_REMOVED lines=8> */
[----:B------:R-:W-:-:S02]  /*08d0*/  LEA R8, R19, UR9, 0x5 ;  /* 0x0000000913087c11 */ /* 0x000fc4000f8e28ff */
[----:B---3--:R-:W-:Y:S01]  /*08e0*/  IADD3 R6, R12, R13, RZ ;  /* 0x0000000d0c067210 */ /* 0x008fe20007ffe0ff */
        /* <DEDUP_REMOVED lines=8> */
[----:B------:R3:W-:Y:S01]  /*0970*/  STL [R1+0x60], R6 ;  /* 0x0000600601007387 */ /* 0x0007e20000100800 */
[----:B-1----:R-:W-:Y:S01]  /*0980*/  IADD3 R0, R13, R20, RZ ;  /* 0x000000140d007210 */ /* 0x002fe20007ffe0ff */
[----:B0-----:R-:W-:Y:S01]  /*0990*/  IMAD.WIDE.U32 R2, R3, 0x4, R4 ;  /* 0x0000000403027825 */ /* 0x001fe200078e0004 */
[----:B------:R-:W-:-:S03]  /*09a0*/  SHF.L.U32 R5, R19, 0x1, RZ ;  /* 0x0000000113057819 */ /* 0x000fc600000006ff */
[----:B------:R2:W-:Y:S01]  /*09b0*/  STL [R1+0x54], R0 ;  /* 0x0000540001007387 */ /* 0x0005e20000100800 */
[----:B---3--:R-:W-:-:S03]  /*09c0*/  LOP3.LUT R6, R5, 0x18, RZ, 0xc0, !PT ;  /* 0x0000001805067812 */ /* 0x008fc600078ec0ff */
        /* <DEDUP_REMOVED lines=10> */
[----:B--2---:R-:W-:-:S02]  /*0a70*/  HADD2.F32 R0, -RZ, R22.H0_H0 ;  /* 0x20000016ff007230 */ /* 0x004fc40000004100 */
[----:B0-----:R-:W-:Y:S02]  /*0a80*/  HADD2.F32 R3, -RZ, R22.H1_H1 ;  /* 0x30000016ff037230 */ /* 0x001fe40000004100 */
[--C-:B------:R-:W-:Y:S02]  /*0a90*/  HADD2.F32 R2, -RZ, R23.reuse.H0_H0 ;  /* 0x20000017ff027230 */ /* 0x100fe40000004100 */
[----:B-1----:R-:W-:-:S07]  /*0aa0*/  HADD2.F32 R4, -RZ, R23.H1_H1 ;  /* 0x30000017ff047230 */ /* 0x002fce0000004100 */
.L_x_1595:
[----:B-1----:R-:W2:Y:S01]  /*0ab0*/  LDL R5, [R1+0x4c] ;  /* 0x00004c0001057983 */ /* 0x002ea20000100800 */
[----:B------:R-:W0:Y:S01]  /*0ac0*/  S2R R6, SR_TID.X ;  /* 0x0000000000067919 */ /* 0x000e220000002100 */
[----:B------:R-:W-:Y:S02]  /*0ad0*/  USHF.L.U32 UR11, UR20, 0x6, URZ ;  /* 0x00000006140b7899 */ /* 0x000fe4000800063f */
[----:B------:R-:W-:Y:S01]  /*0ae0*/  USHF.L.U32 UR13, UR10, 0x5, URZ ;  /* 0x000000050a0d7899 */ /* 0x000fe2000800063f */
[----:B------:R-:W-:Y:S01]  /*0af0*/  HFMA2.MMA R7, -RZ, RZ, 0, 0 ;  /* 0x00000000ff077435 */ /* 0x000fe200000001ff */
[----:B------:R-:W-:Y:S02]  /*0b00*/  ULOP3.LUT UR11, UR11, 0xfc0, URZ, 0xc0, !UPT ;  /* 0x00000fc00b0b7892 */ /* 0x000fe4000f8ec03f */
[----:B------:R-:W-:Y:S02]  /*0b10*/  USHF.L.U64.HI UR16, UR10, 0x5, UR5 ;  /* 0x000000050a107899 */ /* 0x000fe40008010205 */
[----:B------:R-:W-:Y:S01]  /*0b20*/  MOV R11, UR10 ;  /* 0x0000000a000b7c02 */ /* 0x000fe20008000f00 */
[----:B------:R-:W-:Y:S01]  /*0b30*/  ULDC.64 UR22, c[0x0][0x248] ;  /* 0x0000920000167ab9 */ /* 0x000fe20000000a00 */
[----:B------:R-:W-:Y:S01]  /*0b40*/  UIMAD UR17, UR5, 0x140000, URZ ;  /* 0x00140000051178a4 */ /* 0x000fe2000f8e023f */
[----:B------:R-:W-:Y:S01]  /*0b50*/  ULDC.64 UR26, c[0x0][0x228] ;  /* 0x00008a00001a7ab9 */ /* 0x000fe20000000a00 */
[----:B------:R-:W-:Y:S01]  /*0b60*/  ULDC.64 UR24, c[0x0][0x230] ;  /* 0x00008c0000187ab9 */ /* 0x000fe20000000a00 */
[----:B0-----:R-:W-:-:S05]  /*0b70*/  IMAD.WIDE.U32 R110, R6, -0x33333333, RZ ;  /* 0xcccccccd066e7825 */ /* 0x001fca00078e00ff */
[----:B------:R-:W-:-:S05]  /*0b80*/  SHF.R.U32.HI R110, RZ, 0x6, R111 ;  /* 0x00000006ff6e7819 */ /* 0x000fca000001166f */
[----:B------:R-:W-:-:S05]  /*0b90*/  IMAD R111, R110, -0x50, R6 ;  /* 0xffffffb06e6f7824 */ /* 0x000fca00078e0206 */
[----:B------:R-:W-:-:S05]  /*0ba0*/  SHF.L.U32 R6, R111, 0x2, RZ ;  /* 0x000000026f067819 */ /* 0x000fca00000006ff */
[----:B------:R-:W-:-:S05]  /*0bb0*/  IMAD.WIDE.U32 R6, R11, 0x140000, R6 ;  /* 0x001400000b067825 */ /* 0x000fca00078e0006 */
[----:B------:R-:W-:Y:S02]  /*0bc0*/  IADD3 R7, R7, UR17, RZ ;  /* 0x0000001107077c10 */ /* 0x000fe4000fffe0ff */
[----:B--2---:R-:W-:Y:S02]  /*0bd0*/  IADD3 R8, P0, R5, UR13, RZ ;  /* 0x0000000d05087c10 */ /* 0x004fe4000ff1e0ff */
[----:B------:R-:W-:Y:S01]  /*0be0*/  IADD3 R5, R110, UR11, RZ ;  /* 0x0000000b6e057c10 */ /* 0x000fe2000fffe0ff */
[----:B------:R-:W-:Y:S01]  /*0bf0*/  ULDC UR11, c[0x0][0x250] ;  /* 0x00009400000b7ab9 */ /* 0x000fe20000000800 */
[----:B------:R-:W-:Y:S02]  /*0c00*/  IADD3.X R9, RZ, UR16, RZ, P0, !PT ;  /* 0x00000010ff097c10 */ /* 0x000fe400087fe4ff */
[----:B------:R-:W-:Y:S01]  /*0c10*/  LEA R64, P0, R8, UR22, 0x3 ;  /* 0x0000001608407c11 */ /* 0x000fe2000f8018ff */
[----:B------:R-:W-:-:S03]  /*0c20*/  IMAD R5, R5, 0x140, RZ ;  /* 0x0000014005057824 */ /* 0x000fc600078e02ff */
[----:B------:R-:W-:Y:S02]  /*0c30*/  LEA.HI.X R65, R8, UR23, R9, 0x3, P0 ;  /* 0x0000001708417c11 */ /* 0x000fe400080f1c09 */
[C---:B------:R-:W-:Y:S02]  /*0c40*/  IADD3 R8, P0, R5.reuse, R6, RZ ;  /* 0x0000000605087210 */ /* 0x040fe40007f1e0ff */
[----:B------:R-:W-:Y:S02]  /*0c50*/  IADD3 R9, R5, 0x500, RZ ;  /* 0x0000050005097810 */ /* 0x000fe40007ffe0ff */
[----:B------:R-:W-:Y:S01]  /*0c60*/  IADD3.X R11, RZ, R7, RZ, P0, !PT ;  /* 0x00000007ff0b7210 */ /* 0x000fe200007fe4ff */
[----:B------:R-:W2:Y:S01]  /*0c70*/  LDG.E.64.CONSTANT R64, desc[UR14][R64.64] ;  /* 0x0000000e40407981 */ /* 0x000ea2000c1e9b00 */
[C---:B------:R-:W-:Y:S02]  /*0c80*/  SHF.L.U32 R159, R8.reuse, 0x1, RZ ;  /* 0x00000001089f7819 */ /* 0x040fe400000006ff */
[----:B------:R-:W-:-:S02]  /*0c90*/  SHF.L.U64.HI R12, R8, 0x1, R11 ;  /* 0x00000001080c7819 */ /* 0x000fc4000001020b */
[----:B------:R-:W-:Y:S02]  /*0ca0*/  IADD3 R10, P2, R9, R6, RZ ;  /* 0x00000006090a7210 */ /* 0x000fe40007f5e0ff */
[----:B------:R-:W-:Y:S02]  /*0cb0*/  IADD3 R30, P1, R159, UR26, RZ ;  /* 0x0000001a9f1e7c10 */ /* 0x000fe4000ff3e0ff */
[----:B------:R-:W-:Y:S02]  /*0cc0*/  IADD3 R9, R5, 0xa00, RZ ;  /* 0x00000a0005097810 */ /* 0x000fe40007ffe0ff */
[----:B------:R-:W-:Y:S02]  /*0cd0*/  IADD3 R28, P0, R159, UR24, RZ ;  /* 0x000000189f1c7c10 */ /* 0x000fe4000ff1e0ff */
[----:B------:R-:W-:Y:S02]  /*0ce0*/  IADD3.X R31, R12, UR27, RZ, P1, !PT ;  /* 0x0000001b0c1f7c10 */ /* 0x000fe40008ffe4ff */
[----:B------:R-:W-:-:S02]  /*0cf0*/  IADD3.X R11, RZ, R7, RZ, P2, !PT ;  /* 0x00000007ff0b7210 */ /* 0x000fc400017fe4ff */
[----:B------:R-:W-:Y:S01]  /*0d00*/  IADD3 R8, P1, R9, R6, RZ ;  /* 0x0000000609087210 */ /* 0x000fe20007f3e0ff */
[----:B------:R0:W-:Y:S01]  /*0d10*/  STL [R1+0x48], R12 ;  /* 0x0000480c01007387 */ /* 0x0001e20000100800 */
[----:B------:R-:W-:Y:S02]  /*0d20*/  SHF.L.U32 R13, R10, 0x1, RZ ;  /* 0x000000010a0d7819 */ /* 0x000fe400000006ff */
[----:B------:R-:W-:Y:S01]  /*0d30*/  IADD3.X R29, R12, UR25, RZ, P0, !PT ;  /* 0x000000190c1d7c10 */ /* 0x000fe200087fe4ff */
[----:B------:R-:W3:Y:S01]  /*0d40*/  LDG.E.64.CONSTANT R30, desc[UR14][R30.64] ;  /* 0x0000000e1e1e7981 */ /* 0x000ee2000c1e9b00 */
[----:B------:R-:W-:Y:S02]  /*0d50*/  IADD3 R34, P0, R13, UR24, RZ ;  /* 0x000000180d227c10 */ /* 0x000fe4000ff1e0ff */
[----:B------:R-:W-:Y:S01]  /*0d60*/  IADD3 R9, R5, 0xf00, RZ ;  /* 0x00000f0005097810 */ /* 0x000fe20007ffe0ff */
[----:B------:R-:W-:Y:S01]  /*0d70*/  STL [R1+0x40], R13 ;  /* 0x0000400d01007387 */ /* 0x000fe20000100800 */
[----:B0-----:R-:W-:-:S02]  /*0d80*/  SHF.L.U64.HI R12, R10, 0x1, R11 ;  /* 0x000000010a0c7819 */ /* 0x001fc4000001020b */
[----:B------:R-:W-:Y:S01]  /*0d90*/  IADD3.X R11, RZ, R7, RZ, P1, !PT ;  /* 0x00000007ff0b7210 */ /* 0x000fe20000ffe4ff */
[----:B------:R-:W4:Y:S01]  /*0da0*/  LDG.E.64.CONSTANT R28, desc[UR14][R28.64] ;  /* 0x0000000e1c1c7981 */ /* 0x000f22000c1e9b00 */
[----:B------:R-:W-:Y:S02]  /*0db0*/  IADD3 R32, P1, R13, UR26, RZ ;  /* 0x0000001a0d207c10 */ /* 0x000fe4000ff3e0ff */
[C---:B------:R-:W-:Y:S01]  /*0dc0*/  IADD3.X R35, R12.reuse, UR25, RZ, P0, !PT ;  /* 0x000000190c237c10 */ /* 0x040fe200087fe4ff */
[----:B------:R0:W-:Y:S01]  /*0dd0*/  STL [R1+0x44], R12 ;  /* 0x0000440c01007387 */ /* 0x0001e20000100800 */
[----:B------:R-:W-:Y:S02]  /*0de0*/  IADD3.X R33, R12, UR27, RZ, P1, !PT ;  /* 0x0000001b0c217c10 */ /* 0x000fe40008ffe4ff */
[C---:B------:R-:W-:Y:S02]  /*0df0*/  SHF.L.U64.HI R10, R8.reuse, 0x1, R11 ;  /* 0x00000001080a7819 */ /* 0x040fe4000001020b */
[----:B------:R-:W5:Y:S01]  /*0e00*/  LDG.E.64.CONSTANT R34, desc[UR14][R34.64] ;  /* 0x0000000e22227981 */ /* 0x000f62000c1e9b00 */
[----:B0-----:R-:W-:-:S03]  /*0e10*/  SHF.L.U32 R12, R8, 0x1, RZ ;  /* 0x00000001080c7819 */ /* 0x001fc600000006ff */
[----:B------:R-:W3:Y:S01]  /*0e20*/  LDG.E.64.CONSTANT R32, desc[UR14][R32.64] ;  /* 0x0000000e20207981 */ /* 0x000ee2000c1e9b00 */
[----:B------:R-:W-:Y:S02]  /*0e30*/  IADD3 R8, P1, R9, R6, RZ ;  /* 0x0000000609087210 */ /* 0x000fe40007f3e0ff */
[C---:B------:R-:W-:Y:S02]  /*0e40*/  IADD3 R36, P0, R12.reuse, UR24, RZ ;  /* 0x000000180c247c10 */ /* 0x040fe4000ff1e0ff */
[----:B------:R-:W-:Y:S02]  /*0e50*/  IADD3.X R11, RZ, R7, RZ, P1, !PT ;  /* 0x00000007ff0b7210 */ /* 0x000fe40000ffe4ff */
[----:B------:R-:W-:Y:S01]  /*0e60*/  IADD3 R40, P1, R12, UR26, RZ ;  /* 0x0000001a0c287c10 */ /* 0x000fe2000ff3e0ff */
[----:B------:R0:W-:Y:S01]  /*0e70*/  STL [R1+0x3c], R10 ;  /* 0x00003c0a01007387 */ /* 0x0001e20000100800 */
[----:B------:R-:W-:Y:S02]  /*0e80*/  IADD3 R9, R5, 0x1400, RZ ;  /* 0x0000140005097810 */ /* 0x000fe40007ffe0ff */
[C---:B------:R-:W-:Y:S01]  /*0e90*/  IADD3.X R37, R10.reuse, UR25, RZ, P0, !PT ;  /* 0x000000190a257c10 */ /* 0x040fe200087fe4ff */
[----:B------:R1:W-:Y:S01]  /*0ea0*/  STL [R1+0x38], R12 ;  /* 0x0000380c01007387 */ /* 0x0003e20000100800 */
[----:B------:R-:W-:-:S04]  /*0eb0*/  IADD3.X R41, R10, UR27, RZ, P1, !PT ;  /* 0x0000001b0a297c10 */ /* 0x000fc80008ffe4ff */
[----:B------:R-:W4:Y:S01]  /*0ec0*/  LDG.E.64.CONSTANT R36, desc[UR14][R36.64] ;  /* 0x0000000e24247981 */ /* 0x000f22000c1e9b00 */
[----:B0-----:R-:W-:-:S03]  /*0ed0*/  SHF.L.U32 R10, R8, 0x1, RZ ;  /* 0x00000001080a7819 */ /* 0x001fc600000006ff */
[----:B------:R-:W3:Y:S01]  /*0ee0*/  LDG.E.64.CONSTANT R40, desc[UR14][R40.64] ;  /* 0x0000000e28287981 */ /* 0x000ee2000c1e9b00 */
[----:B-1----:R-:W-:Y:S02]  /*0ef0*/  SHF.L.U64.HI R12, R8, 0x1, R11 ;  /* 0x00000001080c7819 */ /* 0x002fe4000001020b */
[----:B------:R-:W-:Y:S02]  /*0f00*/  IADD3 R8, P1, R9, R6, RZ ;  /* 0x0000000609087210 */ /* 0x000fe40007f3e0ff */
[C---:B------:R-:W-:Y:S02]  /*0f10*/  IADD3 R44, P0, R10.reuse, UR24, RZ ;  /* 0x000000180a2c7c10 */ /* 0x040fe4000ff1e0ff */
[----:B------:R-:W-:Y:S02]  /*0f20*/  IADD3.X R11, RZ, R7, RZ, P1, !PT ;  /* 0x00000007ff0b7210 */ /* 0x000fe40000ffe4ff */
[----:B------:R-:W-:Y:S01]  /*0f30*/  IADD3 R48, P1, R10, UR26, RZ ;  /* 0x0000001a0a307c10 */ /* 0x000fe2000ff3e0ff */
[----:B------:R0:W-:Y:S01]  /*0f40*/  STL [R1+0x34], R12 ;  /* 0x0000340c01007387 */ /* 0x0001e20000100800 */
[----:B------:R-:W-:-:S02]  /*0f50*/  IADD3 R9, R5, 0x1900, RZ ;  /* 0x0000190005097810 */ /* 0x000fc40007ffe0ff */
[C---:B------:R-:W-:Y:S01]  /*0f60*/  IADD3.X R45, R12.reuse, UR25, RZ, P0, !PT ;  /* 0x000000190c2d7c10 */ /* 0x040fe200087fe4ff */
[----:B------:R1:W-:Y:S01]  /*0f70*/  STL [R1+0x30], R10 ;  /* 0x0000300a01007387 */ /* 0x0003e20000100800 */
[----:B------:R-:W-:-:S04]  /*0f80*/  IADD3.X R49, R12, UR27, RZ, P1, !PT ;  /* 0x0000001b0c317c10 */ /* 0x000fc80008ffe4ff */
[----:B------:R-:W3:Y:S01]  /*0f90*/  LDG.E.64.CONSTANT R44, desc[UR14][R44.64] ;  /* 0x0000000e2c2c7981 */ /* 0x000ee2000c1e9b00 */
        /* <DEDUP_REMOVED lines=30> */
[C---:B------:R-:W-:Y:S01]  /*1180*/  IADD3 R68, P0, R12.reuse, UR24, RZ ;  /* 0x000000180c447c10 */ /* 0x040fe2000ff1e0ff */
[----:B------:R-:W-:Y:S01]  /*1190*/  STL [R1+0x1c], R10 ;  /* 0x00001c0a01007387 */ /* 0x000fe20000100800 */
[----:B------:R-:W-:Y:S02]  /*11a0*/  IADD3.X R11, RZ, R7, RZ, P1, !PT ;  /* 0x00000007ff0b7210 */ /* 0x000fe40000ffe4ff */
[----:B------:R-:W-:Y:S01]  /*11b0*/  IADD3 R70, P1, R12, UR26, RZ ;  /* 0x0000001a0c467c10 */ /* 0x000fe2000ff3e0ff */
[----:B------:R0:W-:Y:S04]  /*11c0*/  STL [R1+0x18], R12 ;  /* 0x0000180c01007387 */ /* 0x0001e80000100800 */
[----:B0-----:R-:W2:Y:S01]  /*11d0*/  LDL R12, [R1+0x50] ;  /* 0x00005000010c7983 */ /* 0x001ea20000100800 */
[----:B------:R-:W-:-:S02]  /*11e0*/  IADD3 R9, R5, 0x2800, RZ ;  /* 0x0000280005097810 */ /* 0x000fc40007ffe0ff */
[C---:B------:R-:W-:Y:S02]  /*11f0*/  IADD3.X R69, R10.reuse, UR25, RZ, P0, !PT ;  /* 0x000000190a457c10 */ /* 0x040fe400087fe4ff */
[----:B------:R-:W-:Y:S02]  /*1200*/  IADD3.X R71, R10, UR27, RZ, P1, !PT ;  /* 0x0000001b0a477c10 */ /* 0x000fe40008ffe4ff */
[C---:B------:R-:W-:Y:S02]  /*1210*/  SHF.L.U32 R10, R8.reuse, 0x1, RZ ;  /* 0x00000001080a7819 */ /* 0x040fe400000006ff */
[----:B------:R-:W-:Y:S01]  /*1220*/  IADD3 R9, P1, R9, R6, RZ ;  /* 0x0000000609097210 */ /* 0x000fe20007f3e0ff */
[----:B------:R-:W3:Y:S01]  /*1230*/  LDG.E.64.CONSTANT R68, desc[UR14][R68.64] ;  /* 0x0000000e44447981 */ /* 0x000ee2000c1e9b00 */
[----:B------:R-:W-:Y:S02]  /*1240*/  SHF.L.U64.HI R11, R8, 0x1, R11 ;  /* 0x00000001080b7819 */ /* 0x000fe4000001020b */
[----:B------:R-:W-:Y:S01]  /*1250*/  IADD3 R72, P0, R10, UR24, RZ ;  /* 0x000000180a487c10 */ /* 0x000fe2000ff1e0ff */
[----:B------:R-:W3:Y:S01]  /*1260*/  LDG.E.64.CONSTANT R70, desc[UR14][R70.64] ;  /* 0x0000000e46467981 */ /* 0x000ee2000c1e9b00 */
[----:B------:R-:W-:-:S02]  /*1270*/  IADD3.X R8, RZ, R7, RZ, P1, !PT ;  /* 0x00000007ff087210 */ /* 0x000fc40000ffe4ff */
[----:B------:R-:W-:Y:S01]  /*1280*/  IADD3 R74, P1, R10, UR26, RZ ;  /* 0x0000001a0a4a7c10 */ /* 0x000fe2000ff3e0ff */
[----:B------:R-:W-:Y:S01]  /*1290*/  STL [R1+0x14], R11 ;  /* 0x0000140b01007387 */ /* 0x000fe20000100800 */
[----:B------:R-:W-:-:S03]  /*12a0*/  IADD3.X R73, R11, UR25, RZ, P0, !PT ;  /* 0x000000190b497c10 */ /* 0x000fc600087fe4ff */
[----:B------:R0:W-:Y:S01]  /*12b0*/  STL [R1+0x10], R10 ;  /* 0x0000100a01007387 */ /* 0x0001e20000100800 */
[----:B------:R-:W-:-:S03]  /*12c0*/  IADD3.X R75, R11, UR27, RZ, P1, !PT ;  /* 0x0000001b0b4b7c10 */ /* 0x000fc60008ffe4ff */
[----:B------:R-:W3:Y:S04]  /*12d0*/  LDG.E.64.CONSTANT R72, desc[UR14][R72.64] ;  /* 0x0000000e48487981 */ /* 0x000ee8000c1e9b00 */
[----:B------:R-:W3:Y:S01]  /*12e0*/  LDG.E.64.CONSTANT R74, desc[UR14][R74.64] ;  /* 0x0000000e4a4a7981 */ /* 0x000ee2000c1e9b00 */
[C---:B0-----:R-:W-:Y:S02]  /*12f0*/  SHF.L.U64.HI R10, R9.reuse, 0x1, R8 ;  /* 0x00000001090a7819 */ /* 0x041fe40000010208 */
[----:B------:R-:W-:Y:S02]  /*1300*/  SHF.L.U32 R8, R9, 0x1, RZ ;  /* 0x0000000109087819 */ /* 0x000fe400000006ff */
[----:B------:R-:W-:Y:S02]  /*1310*/  IADD3 R9, R5, 0x2d00, RZ ;  /* 0x00002d0005097810 */ /* 0x000fe40007ffe0ff */
[----:B------:R-:W-:-:S02]  /*1320*/  IADD3 R76, P0, R8, UR24, RZ ;  /* 0x00000018084c7c10 */ /* 0x000fc4000ff1e0ff */
[----:B------:R-:W-:Y:S01]  /*1330*/  IADD3 R9, P2, R9, R6, RZ ;  /* 0x0000000609097210 */ /* 0x000fe20007f5e0ff */
[----:B------:R-:W-:Y:S01]  /*1340*/  STL [R1+0xc], R10 ;  /* 0x00000c0a01007387 */ /* 0x000fe20000100800 */
[----:B------:R-:W-:Y:S02]  /*1350*/  IADD3 R78, P1, R8, UR26, RZ ;  /* 0x0000001a084e7c10 */ /* 0x000fe4000ff3e0ff */
[C---:B------:R-:W-:Y:S01]  /*1360*/  IADD3.X R77, R10.reuse, UR25, RZ, P0, !PT ;  /* 0x000000190a4d7c10 */ /* 0x040fe200087fe4ff */
[----:B------:R0:W-:Y:S01]  /*1370*/  STL [R1+0x8], R8 ;  /* 0x0000080801007387 */ /* 0x0001e20000100800 */
[----:B------:R-:W-:Y:S02]  /*1380*/  SHF.L.U32 R11, R9, 0x1, RZ ;  /* 0x00000001090b7819 */ /* 0x000fe400000006ff */
[----:B------:R-:W-:Y:S02]  /*1390*/  IADD3.X R79, R10, UR27, RZ, P1, !PT ;  /* 0x0000001b0a4f7c10 */ /* 0x000fe40008ffe4ff */
[----:B------:R-:W3:Y:S01]  /*13a0*/  LDG.E.64.CONSTANT R76, desc[UR14][R76.64] ;  /* 0x0000000e4c4c7981 */ /* 0x000ee2000c1e9b00 */
[----:B0-----:R-:W-:-:S03]  /*13b0*/  IADD3.X R8, RZ, R7, RZ, P2, !PT ;  /* 0x00000007ff087210 */ /* 0x001fc600017fe4ff */
[----:B------:R-:W3:Y:S01]  /*13c0*/  LDG.E.64.CONSTANT R78, desc[UR14][R78.64] ;  /* 0x0000000e4e4e7981 */ /* 0x000ee2000c1e9b00 */
[----:B------:R-:W-:Y:S02]  /*13d0*/  IADD3 R80, P2, R11, UR24, RZ ;  /* 0x000000180b507c10 */ /* 0x000fe4000ff5e0ff */
[----:B------:R-:W-:Y:S02]  /*13e0*/  SHF.L.U64.HI R10, R9, 0x1, R8 ;  /* 0x00000001090a7819 */ /* 0x000fe40000010208 */
[----:B------:R-:W-:Y:S02]  /*13f0*/  IADD3 R82, P0, R11, UR26, RZ ;  /* 0x0000001a0b527c10 */ /* 0x000fe4000ff1e0ff */
[C---:B------:R-:W-:Y:S02]  /*1400*/  IADD3.X R81, R10.reuse, UR25, RZ, P2, !PT ;  /* 0x000000190a517c10 */ /* 0x040fe400097fe4ff */
[----:B------:R-:W-:-:S04]  /*1410*/  IADD3.X R83, R10, UR27, RZ, P0, !PT ;  /* 0x0000001b0a537c10 */ /* 0x000fc800087fe4ff */
[----:B------:R-:W3:Y:S04]  /*1420*/  LDG.E.64.CONSTANT R80, desc[UR14][R80.64] ;  /* 0x0000000e50507981 */ /* 0x000ee8000c1e9b00 */
[----:B------:R-:W3:Y:S04]  /*1430*/  LDG.E.64.CONSTANT R82, desc[UR14][R82.64] ;  /* 0x0000000e52527981 */ /* 0x000ee8000c1e9b00 */
[----:B------:R-:W-:Y:S04]  /*1440*/  STL [R1], R11 ;  /* 0x0000000b01007387 */ /* 0x000fe80000100800 */
[----:B------:R0:W-:Y:S01]  /*1450*/  STL [R1+0x4], R10 ;  /* 0x0000040a01007387 */ /* 0x0001e20000100800 */
[----:B--2---:R-:W-:-:S04]  /*1460*/  IADD3 R8, P1, R12, UR13, RZ ;  /* 0x0000000d0c087c10 */ /* 0x004fc8000ff3e0ff */
[----:B------:R-:W-:Y:S01]  /*1470*/  IADD3.X R9, RZ, UR16, RZ, P1, !PT ;  /* 0x00000010ff097c10 */ /* 0x000fe20008ffe4ff */
[----:B------:R-:W-:Y:S01]  /*1480*/  FADD.FTZ R65, R65, UR11 ;  /* 0x0000000b41417e21 */ /* 0x000fe20008010000 */
[C---:B------:R-:W-:Y:S01]  /*1490*/  LEA R84, P1, R8.reuse, UR22, 0x3 ;  /* 0x0000001608547c11 */ /* 0x040fe2000f8218ff */
[----:B-----5:R-:W-:Y:S01]  /*14a0*/  HADD2.F32 R13, -RZ, R34.H0_H0 ;  /* 0x20000022ff0d7230 */ /* 0x020fe20000004100 */
[----:B------:R-:W-:Y:S02]  /*14b0*/  UIADD3 UR10, UP0, UR10, 0x2, URZ ;  /* 0x000000020a0a7890 */ /* 0x000fe4000ff1e03f */
[----:B------:R-:W-:Y:S01]  /*14c0*/  LEA.HI.X R85, R8, UR23, R9, 0x3, P1 ;  /* 0x0000001708557c11 */ /* 0x000fe200088f1c09 */
[----:B----4-:R-:W-:Y:S01]  /*14d0*/  HADD2.F32 R15, -RZ, R36.H1_H1 ;  /* 0x30000024ff0f7230 */ /* 0x010fe20000004100 */
[----:B------:R-:W-:Y:S01]  /*14e0*/  IADD3 R9, R5, 0x3200, RZ ;  /* 0x0000320005097810 */ /* 0x000fe20007ffe0ff */
[----:B---3--:R-:W-:Y:S01]  /*14f0*/  HADD2.F32 R17, -RZ, R44.H1_H1 ;  /* 0x3000002cff117230 */ /* 0x008fe20000004100 */
[----:B------:R-:W-:-:S02]  /*1500*/  ULDC.64 UR16, c[0x0][0x258] ;  /* 0x0000960000107ab9 */ /* 0x000fc40000000a00 */
[----:B------:R-:W-:Y:S01]  /*1510*/  IADD3 R9, P0, R9, R6, RZ ;  /* 0x0000000609097210 */ /* 0x000fe20007f1e0ff */
[----:B------:R-:W2:Y:S03]  /*1520*/  LDG.E.64.CONSTANT R84, desc[UR14][R84.64] ;  /* 0x0000000e54547981 */ /* 0x000ea6000c1e9b00 */
[----:B------:R-:W-:Y:S02]  /*1530*/  IADD3.X R8, RZ, R7, RZ, P0, !PT ;  /* 0x00000007ff087210 */ /* 0x000fe400007fe4ff */
[C---:B------:R-:W-:Y:S02]  /*1540*/  SHF.L.U32 R164, R9.reuse, 0x1, RZ ;  /* 0x0000000109a47819 */ /* 0x040fe400000006ff */
[----:B------:R-:W-:Y:S02]  /*1550*/  SHF.L.U64.HI R165, R9, 0x1, R8 ;  /* 0x0000000109a57819 */ /* 0x000fe40000010208 */
[----:B------:R-:W-:-:S02]  /*1560*/  IADD3 R86, P0, R164, UR24, RZ ;  /* 0x00000018a4567c10 */ /* 0x000fc4000ff1e0ff */
[----:B------:R-:W-:Y:S02]  /*1570*/  IADD3 R88, P1, R164, UR26, RZ ;  /* 0x0000001aa4587c10 */ /* 0x000fe4000ff3e0ff */
[----:B------:R-:W-:Y:S02]  /*1580*/  IADD3.X R87, R165, UR25, RZ, P0, !PT ;  /* 0x00000019a5577c10 */ /* 0x000fe400087fe4ff */
[----:B------:R-:W-:Y:S02]  /*1590*/  IADD3 R9, R5, 0x3700, RZ ;  /* 0x0000370005097810 */ /* 0x000fe40007ffe0ff */
[----:B------:R-:W-:Y:S02]  /*15a0*/  IADD3.X R89, R165, UR27, RZ, P1, !PT ;  /* 0x0000001ba5597c10 */ /* 0x000fe40008ffe4ff */
[----:B------:R-:W3:Y:S01]  /*15b0*/  LDG.E.64.CONSTANT R86, desc[UR14][R86.64] ;  /* 0x0000000e56567981 */ /* 0x000ee2000c1e9b00 */
        /* <DEDUP_REMOVED lines=8> */
[----:B------:R-:W-:Y:S02]  /*1640*/  IADD3 R9, R5, 0x3c00, RZ ;  /* 0x00003c0005097810 */ /* 0x000fe40007ffe0ff */
[----:B------:R-:W-:Y:S02]  /*1650*/  IADD3.X R93, R163, UR27, RZ, P1, !PT ;  /* 0x0000001ba35d7c10 */ /* 0x000fe40008ffe4ff */
[----:B------:R-:W5:Y:S01]  /*1660*/  LDG.E.64.CONSTANT R90, desc[UR14][R90.64] ;  /* 0x0000000e5a5a7981 */ /* 0x000f62000c1e9b00 */
[----:B------:R-:W-:-:S03]  /*1670*/  IADD3 R9, P0, R9, R6, RZ ;  /* 0x0000000609097210 */ /* 0x000fc60007f1e0ff */
[----:B------:R-:W5:Y:S01]  /*1680*/  LDG.E.64.CONSTANT R92, desc[UR14][R92.64] ;  /* 0x0000000e5c5c7981 */ /* 0x000f62000c1e9b00 */
[----:B------:R-:W-:Y:S02]  /*1690*/  IADD3.X R8, RZ, R7, RZ, P0, !PT ;  /* 0x00000007ff087210 */ /* 0x000fe400007fe4ff */
[C---:B------:R-:W-:Y:S02]  /*16a0*/  SHF.L.U32 R160, R9.reuse, 0x1, RZ ;  /* 0x0000000109a07819 */ /* 0x040fe400000006ff */
[----:B------:R-:W-:Y:S02]  /*16b0*/  SHF.L.U64.HI R161, R9, 0x1, R8 ;  /* 0x0000000109a17819 */ /* 0x000fe40000010208 */
[----:B------:R-:W-:-:S04]  /*16c0*/  IADD3 R94, P0, R160, UR24, RZ ;  /* 0x00000018a05e7c10 */ /* 0x000fc8000ff1e0ff */
[----:B------:R-:W-:Y:S02]  /*16d0*/  IADD3.X R95, R161, UR25, RZ, P0, !PT ;  /* 0x00000019a15f7c10 */ /* 0x000fe400087fe4ff */
[----:B------:R-:W-:-:S04]  /*16e0*/  IADD3 R96, P1, R160, UR26, RZ ;  /* 0x0000001aa0607c10 */ /* 0x000fc8000ff3e0ff */
[----:B------:R-:W5:Y:S01]  /*16f0*/  LDG.E.64.CONSTANT R94, desc[UR14][R94.64] ;  /* 0x0000000e5e5e7981 */ /* 0x000f62000c1e9b00 */
[----:B------:R-:W-:-:S06]  /*1700*/  IADD3.X R97, R161, UR27, RZ, P1, !PT ;  /* 0x0000001ba1617c10 */ /* 0x000fcc0008ffe4ff */
[----:B------:R-:W5:Y:S01]  /*1710*/  LDG.E.64.CONSTANT R96, desc[UR14][R96.64] ;  /* 0x0000000e60607981 */ /* 0x000f62000c1e9b00 */
[----:B------:R-:W-:-:S04]  /*1720*/  IADD3 R9, R5, 0x4100, RZ ;  /* 0x0000410005097810 */ /* 0x000fc80007ffe0ff */
        /* <DEDUP_REMOVED lines=23> */
[----:B------:R-:W-:-:S02]  /*18a0*/  IADD3.X R7, RZ, R7, RZ, P0, !PT ;  /* 0x00000007ff077210 */ /* 0x000fc400007fe4ff */
        /* <DEDUP_REMOVED lines=8> */
[----:B------:R-:W1:Y:S01]  /*1930*/  MUFU.RSQ R5, R65 ;  /* 0x0000004100057308 */ /* 0x000e620000001400 */
[--C-:B------:R-:W-:Y:S02]  /*1940*/  HADD2.F32 R7, -RZ, R28.reuse.H0_H0 ;  /* 0x2000001cff077230 */ /* 0x100fe40000004100 */
[----:B------:R-:W-:-:S02]  /*1950*/  HADD2.F32 R9, -RZ, R28.H1_H1 ;  /* 0x3000001cff097230 */ /* 0x000fc40000004100 */
[--C-:B------:R-:W-:Y:S02]  /*1960*/  HADD2.F32 R6, -RZ, R30.reuse.H0_H0 ;  /* 0x2000001eff067230 */ /* 0x100fe40000004100 */
[C---:B------:R-:W-:Y:S01]  /*1970*/  FADD.FTZ R8, -R64.reuse, R7 ;  /* 0x0000000740087221 */ /* 0x040fe20000010100 */
[----:B------:R-:W-:Y:S02]  /*1980*/  HADD2.F32 R7, -RZ, R30.H1_H1 ;  /* 0x3000001eff077230 */ /* 0x000fe40000004100 */
[----:B------:R-:W-:Y:S01]  /*1990*/  FADD.FTZ R150, -R64, R9 ;  /* 0x0000000940967221 */ /* 0x000fe20000010100 */
[----:B0-----:R-:W-:Y:S01]  /*19a0*/  FMUL.FTZ R10, R0, R6 ;  /* 0x00000006000a7220 */ /* 0x001fe20000410000 */
[----:B-1----:R-:W-:Y:S01]  /*19b0*/  FMUL.FTZ R151, R5, R8 ;  /* 0x0000000805977220 */ /* 0x002fe20000410000 */
[----:B------:R-:W-:Y:S01]  /*19c0*/  FMUL.FTZ R8, R3, R7 ;  /* 0x0000000703087220 */ /* 0x000fe20000410000 */
[----:B------:R-:W-:Y:S02]  /*19d0*/  FMUL.FTZ R150, R5, R150 ;  /* 0x0000009605967220 */ /* 0x000fe40000410000 */
[----:B------:R-:W-:Y:S01]  /*19e0*/  FFMA.FTZ R9, R151, R10, RZ ;  /* 0x0000000a97097223 */ /* 0x000fe200000100ff */
[----:B------:R-:W-:Y:S01]  /*19f0*/  FADD.FTZ R152, -R64, R13 ;  /* 0x0000000d40987221 */ /* 0x000fe20000010100 */
[----:B------:R-:W-:-:S02]  /*1a00*/  HADD2.F32 R13, -RZ, R34.H1_H1 ;  /* 0x30000022ff0d7230 */ /* 0x000fc40000004100 */
[----:B------:R-:W-:Y:S01]  /*1a10*/  FFMA.FTZ R11, R150, R8, R9 ;  /* 0x00000008960b7223 */ /* 0x000fe20000010009 */
[--C-:B------:R-:W-:Y:S02]  /*1a20*/  HADD2.F32 R8, -RZ, R32.reuse.H0_H0 ;  /* 0x20000020ff087230 */ /* 0x100fe40000004100 */
[C---:B------:R-:W-:Y:S01]  /*1a30*/  FMUL.FTZ R152, R5.reuse, R152 ;  /* 0x0000009805987220 */ /* 0x040fe20000410000 */
[----:B------:R-:W-:Y:S02]  /*1a40*/  HADD2.F32 R9, -RZ, R32.H1_H1 ;  /* 0x30000020ff097230 */ /* 0x000fe40000004100 */
[----:B------:R-:W-:Y:S01]  /*1a50*/  FADD.FTZ R14, -R64, R13 ;  /* 0x0000000d400e7221 */ /* 0x000fe20000010100 */
[----:B------:R-:W-:Y:S02]  /*1a60*/  HADD2.F32 R13, -RZ, R36.H0_H0 ;  /* 0x20000024ff0d7230 */ /* 0x000fe40000004100 */
[----:B------:R-:W-:Y:S01]  /*1a70*/  FMUL.FTZ R10, R0, R8 ;  /* 0x00000008000a7220 */ /* 0x000fe20000410000 */
[----:B------:R-:W-:-:S03]  /*1a80*/  FMUL.FTZ R149, R5, R14 ;  /* 0x0000000e05957220 */ /* 0x000fc60000410000 */
[----:B------:R-:W-:Y:S01]  /*1a90*/  FFMA.FTZ R12, R152, R10, R11 ;  /* 0x0000000a980c7223 */ /* 0x000fe2000001000b */
[----:B------:R-:W-:Y:S01]  /*1aa0*/  FMUL.FTZ R11, R3, R9 ;  /* 0x00000009030b7220 */ /* 0x000fe20000410000 */
[--C-:B------:R-:W-:Y:S02]  /*1ab0*/  HADD2.F32 R10, -RZ, R40.reuse.H0_H0 ;  /* 0x20000028ff0a7230 */ /* 0x100fe40000004100 */
[C---:B------:R-:W-:Y:S01]  /*1ac0*/  FADD.FTZ R148, -R64.reuse, R13 ;  /* 0x0000000d40947221 */ /* 0x040fe20000010100 */
[----:B------:R-:W-:Y:S01]  /*1ad0*/  FADD.FTZ R16, -R64, R15 ;  /* 0x0000000f40107221 */ /* 0x000fe20000010100 */
[----:B------:R-:W-:Y:S01]  /*1ae0*/  FFMA.FTZ R13, R149, R11, R12 ;  /* 0x0000000b950d7223 */ /* 0x000fe2000001000c */
[----:B------:R-:W-:Y:S02]  /*1af0*/  HADD2.F32 R11, -RZ, R40.H1_H1 ;  /* 0x30000028ff0b7230 */ /* 0x000fe40000004100 */
[----:B------:R-:W-:Y:S01]  /*1b00*/  FMUL.FTZ R12, R0, R10 ;  /* 0x0000000a000c7220 */ /* 0x000fe20000410000 */
[----:B------:R-:W-:Y:S01]  /*1b10*/  FMUL.FTZ R148, R5, R148 ;  /* 0x0000009405947220 */ /* 0x000fe20000410000 */
[----:B------:R-:W-:-:S02]  /*1b20*/  HADD2.F32 R15, -RZ, R44.H0_H0 ;  /* 0x2000002cff0f7230 */ /* 0x000fc40000004100 */
[----:B------:R-:W-:Y:S01]  /*1b30*/  FMUL.FTZ R147, R5, R16 ;  /* 0x0000001005937220 */ /* 0x000fe20000410000 */
        /* <DEDUP_REMOVED lines=11> */
[----:B------:R-:W-:Y:S02]  /*1bf0*/  HADD2.F32 R19, -RZ, R46.H1_H1 ;  /* 0x3000002eff137230 */ /* 0x000fe40000004100 */
[----:B------:R-:W-:Y:S01]  /*1c00*/  FFMA.FTZ R16, R146, R14, R15 ;  /* 0x0000000e92107223 */ /* 0x000fe2000001000f */
[----:B------:R-:W-:Y:S01]  /*1c10*/  FMUL.FTZ R15, R3, R13 ;  /* 0x0000000d030f7220 */ /* 0x000fe20000410000 */
[--C-:B------:R-:W-:Y:S02]  /*1c20*/  HADD2.F32 R14, -RZ, R50.reuse.H0_H0 ;  /* 0x20000032ff0e7230 */ /* 0x100fe40000004100 */
[C---:B------:R-:W-:Y:S01]  /*1c30*/  FADD.FTZ R144, -R64.reuse, R17 ;  /* 0x0000001140907221 */ /* 0x040fe20000010100 */
[----:B------:R-:W-:Y:S01]  /*1c40*/  FADD.FTZ R20, -R64, R19 ;  /* 0x0000001340147221 */ /* 0x000fe20000010100 */
[----:B------:R-:W-:Y:S01]  /*1c50*/  FFMA.FTZ R17, R145, R15, R16 ;  /* 0x0000000f91117223 */ /* 0x000fe20000010010 */
[----:B------:R-:W-:-:S02]  /*1c60*/  HADD2.F32 R15, -RZ, R50.H1_H1 ;  /* 0x30000032ff0f7230 */ /* 0x000fc40000004100 */
[----:B------:R-:W-:Y:S01]  /*1c70*/  FMUL.FTZ R16, R0, R14 ;  /* 0x0000000e00107220 */ /* 0x000fe20000410000 */
[C---:B------:R-:W-:Y:S01]  /*1c80*/  FMUL.FTZ R144, R5.reuse, R144 ;  /* 0x0000009005907220 */ /* 0x040fe20000410000 */
[--C-:B------:R-:W-:Y:S02]  /*1c90*/  HADD2.F32 R19, -RZ, R54.reuse.H0_H0 ;  /* 0x20000036ff137230 */ /* 0x100fe40000004100 */
        /* <DEDUP_REMOVED lines=35> */
[----:B------:R-:W-:Y:S02]  /*1ed0*/  HADD2.F32 R25, -RZ, R76.H0_H0 ;  /* 0x2000004cff197230 */ /* 0x000fe40000004100 */
[----:B------:R-:W-:Y:S01]  /*1ee0*/  FMUL.FTZ R137, R5, R26 ;  /* 0x0000001a05897220 */ /* 0x000fe20000410000 */
[----:B------:R-:W-:Y:S01]  /*1ef0*/  FFMA.FTZ R24, R138, R22, R23 ;  /* 0x000000168a187223 */ /* 0x000fe20000010017 */
[----:B------:R-:W-:Y:S01]  /*1f00*/  FMUL.FTZ R23, R3, R21 ;  /* 0x0000001503177220 */ /* 0x000fe20000410000 */
[----:B------:R-:W-:Y:S02]  /*1f10*/  HADD2.F32 R22, -RZ, R78.H0_H0 ;  /* 0x2000004eff167230 */ /* 0x000fe40000004100 */
[----:B------:R-:W-:Y:S01]  /*1f20*/  FADD.FTZ R136, -R64, R25 ;  /* 0x0000001940887221 */ /* 0x000fe20000010100 */
[----:B------:R-:W-:-:S02]  /*1f30*/  HADD2.F32 R27, -RZ, R76.H1_H1 ;  /* 0x3000004cff1b7230 */ /* 0x000fc40000004100 */
[----:B------:R-:W-:Y:S01]  /*1f40*/  FFMA.FTZ R25, R137, R23, R24 ;  /* 0x0000001789197223 */ /* 0x000fe20000010018 */
[----:B------:R-:W-:Y:S02]  /*1f50*/  HADD2.F32 R23, -RZ, R78.H1_H1 ;  /* 0x3000004eff177230 */ /* 0x000fe40000004100 */
[----:B------:R-:W-:Y:S01]  /*1f60*/  FMUL.FTZ R24, R0, R22 ;  /* 0x0000001600187220 */ /* 0x000fe20000410000 */
[----:B------:R-:W-:Y:S01]  /*1f70*/  FMUL.FTZ R136, R5, R136 ;  /* 0x0000008805887220 */ /* 0x000fe20000410000 */
[----:B------:R-:W-:Y:S01]  /*1f80*/  FADD.FTZ R28, -R64, R27 ;  /* 0x0000001b401c7221 */ /* 0x000fe20000010100 */
[----:B------:R-:W-:Y:S02]  /*1f90*/  HADD2.F32 R39, -RZ, R80.H0_H0 ;  /* 0x20000050ff277230 */ /* 0x000fe40000004100 */
[----:B------:R-:W-:Y:S01]  /*1fa0*/  FFMA.FTZ R26, R136, R24, R25 ;  /* 0x00000018881a7223 */ /* 0x000fe20000010019 */
[----:B------:R-:W-:Y:S01]  /*1fb0*/  FMUL.FTZ R25, R3, R23 ;  /* 0x0000001703197220 */ /* 0x000fe20000410000 */
[----:B------:R-:W-:Y:S01]  /*1fc0*/  FMUL.FTZ R135, R5, R28 ;  /* 0x0000001c05877220 */ /* 0x000fe20000410000 */
[----:B------:R-:W-:-:S02]  /*1fd0*/  HADD2.F32 R24, -RZ, R82.H0_H0 ;  /* 0x20000052ff187230 */ /* 0x000fc40000004100 */
[----:B------:R-:W-:Y:S01]  /*1fe0*/  FADD.FTZ R134, -R64, R39 ;  /* 0x0000002740867221 */ /* 0x000fe20000010100 */
[----:B------:R-:W-:Y:S02]  /*1ff0*/  FFMA.FTZ R27, R135, R25, R26 ;  /* 0x00000019871b7223 */ /* 0x000fe4000001001a */
[----:B------:R-:W-:Y:S01]  /*2000*/  FMUL.FTZ R26, R0, R24 ;  /* 0x00000018001a7220 */ /* 0x000fe20000410000 */
[----:B------:R-:W-:-:S04]  /*2010*/  FMUL.FTZ R134, R5, R134 ;  /* 0x0000008605867220 */ /* 0x000fc80000410000 */
[----:B------:R-:W-:Y:S01]  /*2020*/  FFMA.FTZ R28, R134, R26, R27 ;  /* 0x0000001a861c7223 */ /* 0x000fe2000001001b */
[----:B------:R-:W-:Y:S02]  /*2030*/  HADD2.F32 R39, -RZ, R80.H1_H1 ;  /* 0x30000050ff277230 */ /* 0x000fe40000004100 */
[----:B------:R-:W-:Y:S02]  /*2040*/  HADD2.F32 R25, -RZ, R82.H1_H1 ;  /* 0x30000052ff197230 */ /* 0x000fe40000004100 */
[----:B------:R-:W-:Y:S02]  /*2050*/  HADD2.F32 R65, -RZ, R29.H0_H0 ;  /* 0x2000001dff417230 */ /* 0x000fe40000004100 */
[----:B------:R-:W-:Y:S01]  /*2060*/  FADD.FTZ R30, -R64, R39 ;  /* 0x00000027401e7221 */ /* 0x000fe20000010100 */
[----:B--2---:R-:W-:-:S04]  /*2070*/  FADD.FTZ R85, R85, UR11 ;  /* 0x0000000b55557e21 */ /* 0x004fc80008010000 */
[----:B------:R-:W0:Y:S01]  /*2080*/  MUFU.RSQ R26, R85 ;  /* 0x00000055001a7308 */ /* 0x000e220000001400 */
[----:B------:R-:W-:Y:S02]  /*2090*/  HADD2.F32 R43, -RZ, R29.H1_H1 ;  /* 0x3000001dff2b7230 */ /* 0x000fe40000004100 */
[----:B------:R-:W-:Y:S01]  /*20a0*/  FMUL.FTZ R39, R3, R25 ;  /* 0x0000001903277220 */ /* 0x000fe20000410000 */
[----:B------:R-:W-:Y:S01]  /*20b0*/  FMUL.FTZ R133, R5, R30 ;  /* 0x0000001e05857220 */ /* 0x000fe20000410000 */
[--C-:B------:R-:W-:Y:S02]  /*20c0*/  HADD2.F32 R27, -RZ, R31.reuse.H0_H0 ;  /* 0x2000001fff1b7230 */ /* 0x100fe40000004100 */
[C---:B------:R-:W-:Y:S01]  /*20d0*/  FADD.FTZ R65, -R84.reuse, R65 ;  /* 0x0000004154417221 */ /* 0x040fe20000010100 */
[----:B------:R-:W-:Y:S01]  /*20e0*/  FADD.FTZ R43, -R84, R43 ;  /* 0x0000002b542b7221 */ /* 0x000fe20000010100 */
[----:B------:R-:W-:Y:S01]  /*20f0*/  FFMA.FTZ R39, R133, R39, R28 ;  /* 0x0000002785277223 */ /* 0x000fe2000001001c */
[----:B------:R-:W-:-:S02]  /*2100*/  HADD2.F32 R28, -RZ, R31.H1_H1 ;  /* 0x3000001fff1c7230 */ /* 0x000fc40000004100 */
[----:B------:R-:W-:Y:S01]  /*2110*/  FMUL.FTZ R30, R2, R27 ;  /* 0x0000001b021e7220 */ /* 0x000fe20000410000 */
[--C-:B---3--:R-:W-:Y:S02]  /*2120*/  HADD2.F32 R53, -RZ, R86.reuse.H0_H0 ;  /* 0x20000056ff357230 */ /* 0x108fe40000004100 */
[----:B0-----:R-:W-:Y:S01]  /*2130*/  FMUL.FTZ R131, R26, R65 ;  /* 0x000000411a837220 */ /* 0x001fe20000410000 */
[----:B------:R-:W-:Y:S02]  /*2140*/  HADD2.F32 R129, -RZ, R86.H1_H1 ;  /* 0x30000056ff817230 */ /* 0x000fe40000004100 */
[--C-:B----4-:R-:W-:Y:S02]  /*2150*/  HADD2.F32 R29, -RZ, R88.reuse.H0_H0 ;  /* 0x20000058ff1d7230 */ /* 0x110fe40000004100 */
[----:B------:R-:W-:Y:S01]  /*2160*/  FADD.FTZ R132, -R64, R53 ;  /* 0x0000003540847221 */ /* 0x000fe20000010100 */
[----:B------:R-:W-:Y:S01]  /*2170*/  FMUL.FTZ R130, R26, R43 ;  /* 0x0000002b1a827220 */ /* 0x000fe20000410000 */
[----:B------:R-:W-:Y:S01]  /*2180*/  FFMA.FTZ R43, R131, R30, RZ ;  /* 0x0000001e832b7223 */ /* 0x000fe200000100ff */
[----:B------:R-:W-:Y:S01]  /*2190*/  FMUL.FTZ R31, R4, R28 ;  /* 0x0000001c041f7220 */ /* 0x000fe20000410000 */
[----:B------:R-:W-:-:S02]  /*21a0*/  HADD2.F32 R30, -RZ, R88.H1_H1 ;  /* 0x30000058ff1e7230 */ /* 0x000fc40000004100 */
[----:B------:R-:W-:Y:S01]  /*21b0*/  FMUL.FTZ R36, R0, R29 ;  /* 0x0000001d00247220 */ /* 0x000fe20000410000 */
[----:B------:R-:W-:Y:S01]  /*21c0*/  FMUL.FTZ R132, R5, R132 ;  /* 0x0000008405847220 */ /* 0x000fe20000410000 */
[----:B------:R-:W-:Y:S02]  /*21d0*/  HADD2.F32 R127, -RZ, R35.H0_H0 ;  /* 0x20000023ff7f7230 */ /* 0x000fe40000004100 */
[----:B------:R-:W-:Y:S01]  /*21e0*/  FADD.FTZ R129, -R64, R129 ;  /* 0x0000008140817221 */ /* 0x000fe20000010100 */
[----:B------:R-:W-:Y:S01]  /*21f0*/  FFMA.FTZ R70, R130, R31, R43 ;  /* 0x0000001f82467223 */ /* 0x000fe2000001002b */
[----:B------:R-:W-:Y:S01]  /*2200*/  FFMA.FTZ R36, R132, R36, R39 ;  /* 0x0000002484247223 */ /* 0x000fe20000010027 */
[----:B------:R-:W-:Y:S02]  /*2210*/  HADD2.F32 R31, -RZ, R33.H0_H0 ;  /* 0x20000021ff1f7230 */ /* 0x000fe40000004100 */
[----:B------:R-:W-:Y:S01]  /*2220*/  FMUL.FTZ R32, R3, R30 ;  /* 0x0000001e03207220 */ /* 0x000fe20000410000 */
[----:B------:R-:W-:-:S02]  /*2230*/  HADD2.F32 R35, -RZ, R35.H1_H1 ;  /* 0x30000023ff237230 */ /* 0x000fc40000004100 */
[----:B------:R-:W-:Y:S01]  /*2240*/  FMUL.FTZ R129, R5, R129 ;  /* 0x0000008105817220 */ /* 0x000fe20000410000 */
[----:B------:R-:W-:Y:S01]  /*2250*/  FADD.FTZ R127, -R84, R127 ;  /* 0x0000007f547f7221 */ /* 0x000fe20000010100 */
[----:B------:R-:W-:Y:S02]  /*2260*/  FMUL.FTZ R34, R2, R31 ;  /* 0x0000001f02227220 */ /* 0x000fe40000410000 */
[----:B------:R-:W-:Y:S01]  /*2270*/  FFMA.FTZ R36, R129, R32, R36 ;  /* 0x0000002081247223 */ /* 0x000fe20000010024 */
[----:B------:R-:W-:Y:S01]  /*2280*/  FMUL.FTZ R127, R26, R127 ;  /* 0x0000007f1a7f7220 */ /* 0x000fe20000410000 */
[----:B------:R-:W-:Y:S02]  /*2290*/  HADD2.F32 R32, -RZ, R33.H1_H1 ;  /* 0x30000021ff207230 */ /* 0x000fe40000004100 */
[----:B------:R-:W-:Y:S01]  /*22a0*/  FADD.FTZ R126, -R84, R35 ;  /* 0x00000023547e7221 */ /* 0x000fe20000010100 */
[----:B------:R-:W-:Y:S02]  /*22b0*/  HADD2.F32 R35, -RZ, R37.H0_H0 ;  /* 0x20000025ff237230 */ /* 0x000fe40000004100 */
[----:B-----5:R-:W-:-:S02]  /*22c0*/  HADD2.F32 R128, -RZ, R90.H0_H0 ;  /* 0x2000005aff807230 */ /* 0x020fc40000004100 */
[----:B------:R-:W-:Y:S01]  /*22d0*/  FFMA.FTZ R70, R127, R34, R70 ;  /* 0x000000227f467223 */ /* 0x000fe20000010046 */
[----:B------:R-:W-:Y:S01]  /*22e0*/  FMUL.FTZ R38, R4, R32 ;  /* 0x0000002004267220 */ /* 0x000fe20000410000 */
[----:B------:R-:W-:Y:S01]  /*22f0*/  FMUL.FTZ R126, R26, R126 ;  /* 0x0000007e1a7e7220 */ /* 0x000fe20000410000 */
[----:B------:R-:W-:Y:S02]  /*2300*/  HADD2.F32 R33, -RZ, R92.H0_H0 ;  /* 0x2000005cff217230 */ /* 0x000fe40000004100 */
[----:B------:R-:W-:Y:S01]  /*2310*/  FADD.FTZ R128, -R64, R128 ;  /* 0x0000008040807221 */ /* 0x000fe20000010100 */
[----:B------:R-:W-:Y:S02]  /*2320*/  HADD2.F32 R34, -RZ, R41.H0_H0 ;  /* 0x20000029ff227230 */ /* 0x000fe40000004100 */
[----:B------:R-:W-:Y:S01]  /*2330*/  FADD.FTZ R35, -R84, R35 ;  /* 0x0000002354237221 */ /* 0x000fe20000010100 */
[----:B------:R-:W-:Y:S02]  /*2340*/  HADD2.F32 R44, -RZ, R37.H1_H1 ;  /* 0x30000025ff2c7230 */ /* 0x000fe40000004100 */
[----:B------:R-:W-:Y:S01]  /*2350*/  FFMA.FTZ R70, R126, R38, R70 ;  /* 0x000000267e467223 */ /* 0x000fe20000010046 */
[----:B------:R-:W-:Y:S01]  /*2360*/  FMUL.FTZ R39, R0, R33 ;  /* 0x0000002100277220 */ /* 0x000fe20000410000 */
[----:B------:R-:W-:Y:S01]  /*2370*/  FMUL.FTZ R128, R5, R128 ;  /* 0x0000008005807220 */ /* 0x000fe20000410000 */
[----:B------:R-:W-:Y:S01]  /*2380*/  FMUL.FTZ R38, R2, R34 ;  /* 0x0000002202267220 */ /* 0x000fe20000410000 */
[----:B------:R-:W-:Y:S01]  /*2390*/  FMUL.FTZ R35, R26, R35 ;  /* 0x000000231a237220 */ /* 0x000fe20000410000 */
[----:B------:R-:W-:-:S02]  /*23a0*/  HADD2.F32 R41, -RZ, R41.H1_H1 ;  /* 0x30000029ff297230 */ /* 0x000fc40000004100 */
[----:B------:R-:W-:Y:S01]  /*23b0*/  FADD.FTZ R44, -R84, R44 ;  /* 0x0000002c542c7221 */ /* 0x000fe20000010100 */
[----:B------:R-:W-:Y:S02]  /*23c0*/  HADD2.F32 R43, -RZ, R45.H0_H0 ;  /* 0x2000002dff2b7230 */ /* 0x000fe40000004100 */
[----:B------:R-:W-:Y:S01]  /*23d0*/  FFMA.FTZ R36, R128, R39, R36 ;  /* 0x0000002780247223 */ /* 0x000fe20000010024 */
[----:B------:R-:W-:Y:S01]  /*23e0*/  FFMA.FTZ R70, R35, R38, R70 ;  /* 0x0000002623467223 */ /* 0x000fe20000010046 */
[----:B------:R-:W-:Y:S01]  /*23f0*/  FMUL.FTZ R38, R4, R41 ;  /* 0x0000002904267220 */ /* 0x000fe20000410000 */
[----:B------:R-:W-:Y:S01]  /*2400*/  FMUL.FTZ R44, R26, R44 ;  /* 0x0000002c1a2c7220 */ /* 0x000fe20000410000 */
[----:B------:R-:W-:Y:S02]  /*2410*/  HADD2.F32 R39, -RZ, R49.H0_H0 ;  /* 0x20000031ff277230 */ /* 0x000fe40000004100 */
[----:B------:R-:W-:Y:S01]  /*2420*/  FADD.FTZ R43, -R84, R43 ;  /* 0x0000002b542b7221 */ /* 0x000fe20000010100 */
[----:B------:R-:W-:-:S02]  /*2430*/  HADD2.F32 R90, -RZ, R90.H1_H1 ;  /* 0x3000005aff5a7230 */ /* 0x000fc40000004100 */
[----:B------:R-:W-:Y:S01]  /*2440*/  FFMA.FTZ R70, R44, R38, R70 ;  /* 0x000000262c467223 */ /* 0x000fe20000010046 */
[----:B------:R-:W-:Y:S02]  /*2450*/  HADD2.F32 R37, -RZ, R92.H1_H1 ;  /* 0x3000005cff257230 */ /* 0x000fe40000004100 */
[----:B------:R-:W-:Y:S01]  /*2460*/  FMUL.FTZ R42, R2, R39 ;  /* 0x00000027022a7220 */ /* 0x000fe20000410000 */
[----:B------:R-:W-:Y:S02]  /*2470*/  HADD2.F32 R38, -RZ, R94.H0_H0 ;  /* 0x2000005eff267230 */ /* 0x000fe40000004100 */
[----:B------:R-:W-:Y:S01]  /*2480*/  FMUL.FTZ R43, R26, R43 ;  /* 0x0000002b1a2b7220 */ /* 0x000fe20000410000 */
[----:B------:R-:W-:Y:S01]  /*2490*/  FADD.FTZ R46, -R64, R90 ;  /* 0x0000005a402e7221 */ /* 0x000fe20000010100 */
[----:B------:R-:W-:Y:S02]  /*24a0*/  HADD2.F32 R45, -RZ, R45.H1_H1 ;  /* 0x3000002dff2d7230 */ /* 0x000fe40000004100 */
[----:B------:R-:W-:Y:S01]  /*24b0*/  FMUL.FTZ R90, R3, R37 ;  /* 0x00000025035a7220 */ /* 0x000fe20000410000 */
[----:B------:R-:W-:Y:S01]  /*24c0*/  FFMA.FTZ R70, R43, R42, R70 ;  /* 0x0000002a2b467223 */ /* 0x000fe20000010046 */
[----:B------:R-:W-:Y:S01]  /*24d0*/  FMUL.FTZ R46, R5, R46 ;  /* 0x0000002e052e7220 */ /* 0x000fe20000410000 */
[----:B------:R-:W-:-:S02]  /*24e0*/  HADD2.F32 R40, -RZ, R49.H1_H1 ;  /* 0x30000031ff287230 */ /* 0x000fc40000004100 */
[----:B------:R-:W-:Y:S01]  /*24f0*/  FADD.FTZ R42, -R64, R38 ;  /* 0x00000026402a7221 */ /* 0x000fe20000010100 */
[----:B------:R-:W-:Y:S01]  /*2500*/  FADD.FTZ R49, -R84, R45 ;  /* 0x0000002d54317221 */ /* 0x000fe20000010100 */
[----:B------:R-:W-:Y:S01]  /*2510*/  FFMA.FTZ R65, R0, R6, RZ ;  /* 0x0000000600417223 */ /* 0x000fe200000100ff */
[----:B------:R-:W-:Y:S01]  /*2520*/  FFMA.FTZ R90, R46, R90, R36 ;  /* 0x0000005a2e5a7223 */ /* 0x000fe20000010024 */
[----:B------:R-:W-:Y:S01]  /*2530*/  FMUL.FTZ R45, R5, R42 ;  /* 0x0000002a052d7220 */ /* 0x000fe20000410000 */
[----:B------:R-:W-:Y:S02]  /*2540*/  HADD2.F32 R36, -RZ, R96.H0_H0 ;  /* 0x20000060ff247230 */ /* 0x000fe40000004100 */
[----:B------:R-:W-:Y:S01]  /*2550*/  FMUL.FTZ R38, R4, R40 ;  /* 0x0000002804267220 */ /* 0x000fe20000410000 */
[----:B------:R-:W-:Y:S01]  /*2560*/  FMUL.FTZ R42, R26, R49 ;  /* 0x000000311a2a7220 */ /* 0x000fe20000410000 */
[----:B------:R-:W-:Y:S01]  /*2570*/  FFMA.FTZ R65, R3, R7, R65 ;  /* 0x0000000703417223 */ /* 0x000fe20000010041 */
[----:B------:R-:W-:-:S02]  /*2580*/  HADD2.F32 R52, -RZ, R47.H0_H0 ;  /* 0x2000002fff347230 */ /* 0x000fc40000004100 */
[----:B------:R-:W-:Y:S01]  /*2590*/  FMUL.FTZ R48, R0, R36 ;  /* 0x0000002400307220 */ /* 0x000fe20000410000 */
[----:B------:R-:W-:Y:S01]  /*25a0*/  FFMA.FTZ R70, R42, R38, R70 ;  /* 0x000000262a467223 */ /* 0x000fe20000010046 */
[----:B------:R-:W-:Y:S01]  /*25b0*/  FFMA.FTZ R65, R0, R8, R65 ;  /* 0x0000000800417223 */ /* 0x000fe20000010041 */
[----:B------:R-:W-:Y:S02]  /*25c0*/  HADD2.F32 R38, -RZ, R51.H0_H0 ;  /* 0x20000033ff267230 */ /* 0x000fe40000004100 */
[----:B------:R-:W-:Y:S01]  /*25d0*/  FADD.FTZ R52, -R84, R52 ;  /* 0x0000003454347221 */ /* 0x000fe20000010100 */
[----:B------:R-:W-:Y:S01]  /*25e0*/  FFMA.FTZ R90, R45, R48, R90 ;  /* 0x000000302d5a7223 */ /* 0x000fe2000001005a */
[----:B------:R-:W-:Y:S01]  /*25f0*/  FFMA.FTZ R65, R3, R9, R65 ;  /* 0x0000000903417223 */ /* 0x000fe20000010041 */
[----:B------:R-:W-:Y:S01]  /*2600*/  FMUL.FTZ R48, R2, R38 ;  /* 0x0000002602307220 */ /* 0x000fe20000410000 */
[----:B------:R-:W-:Y:S02]  /*2610*/  FMUL.FTZ R52, R26, R52 ;  /* 0x000000341a347220 */ /* 0x000fe40000410000 */
[----:B------:R-:W-:-:S02]  /*2620*/  FFMA.FTZ R65, R0, R10, R65 ;  /* 0x0000000a00417223 */ /* 0x000fc40000010041 */
[----:B------:R-:W-:Y:S01]  /*2630*/  FFMA.FTZ R70, R52, R48, R70 ;  /* 0x0000003034467223 */ /* 0x000fe20000010046 */
[----:B------:R-:W-:Y:S02]  /*2640*/  HADD2.F32 R48, -RZ, R47.H1_H1 ;  /* 0x3000002fff307230 */ /* 0x000fe40000004100 */
[----:B------:R-:W-:-:S04]  /*2650*/  FFMA.FTZ R47, R3, R11, R65 ;  /* 0x0000000b032f7223 */ /* 0x000fc80000010041 */
[----:B------:R-:W-:Y:S01]  /*2660*/  FFMA.FTZ R47, R0, R12, R47 ;  /* 0x0000000c002f7223 */ /* 0x000fe2000001002f */
[----:B------:R-:W-:-:S03]  /*2670*/  HADD2.F32 R51, -RZ, R51.H1_H1 ;  /* 0x30000033ff337230 */ /* 0x000fc60000004100 */
[----:B------:R-:W-:Y:S01]  /*2680*/  FFMA.FTZ R47, R3, R13, R47 ;  /* 0x0000000d032f7223 */ /* 0x000fe2000001002f */
[----:B------:R-:W-:-:S03]  /*2690*/  FADD.FTZ R48, -R84, R48 ;  /* 0x0000003054307221 */ /* 0x000fc60000010100 */
[----:B------:R-:W-:Y:S01]  /*26a0*/  FFMA.FTZ R76, R0, R14, R47 ;  /* 0x0000000e004c7223 */ /* 0x000fe2000001002f */
[----:B------:R-:W-:Y:S01]  /*26b0*/  FMUL.FTZ R65, R4, R51 ;  /* 0x0000003304417220 */ /* 0x000fe20000410000 */
[----:B------:R-:W-:Y:S02]  /*26c0*/  FMUL.FTZ R48, R26, R48 ;  /* 0x000000301a307220 */ /* 0x000fe40000410000 */
[----:B------:R-:W-:Y:S01]  /*26d0*/  FFMA.FTZ R76, R3, R15, R76 ;  /* 0x0000000f034c7223 */ /* 0x000fe2000001004c */
[----:B------:R-:W-:Y:S02]  /*26e0*/  HADD2.F32 R53, -RZ, R94.H1_H1 ;  /* 0x3000005eff357230 */ /* 0x000fe40000004100 */
[----:B------:R-:W-:Y:S01]  /*26f0*/  FFMA.FTZ R70, R48, R65, R70 ;  /* 0x0000004130467223 */ /* 0x000fe20000010046 */
[----:B------:R-:W-:Y:S02]  /*2700*/  HADD2.F32 R65, -RZ, R55.H0_H0 ;  /* 0x20000037ff417230 */ /* 0x000fe40000004100 */
[----:B------:R-:W-:Y:S01]  /*2710*/  FFMA.FTZ R76, R0, R16, R76 ;  /* 0x00000010004c7223 */ /* 0x000fe2000001004c */
[----:B------:R-:W-:-:S02]  /*2720*/  HADD2.F32 R54, -RZ, R96.H1_H1 ;  /* 0x30000060ff367230 */ /* 0x000fc40000004100 */
[----:B------:R-:W-:Y:S01]  /*2730*/  FADD.FTZ R53, -R64, R53 ;  /* 0x0000003540357221 */ /* 0x000fe20000010100 */
[----:B------:R-:W-:Y:S02]  /*2740*/  HADD2.F32 R47, -RZ, R67.H0_H0 ;  /* 0x20000043ff2f7230 */ /* 0x000fe40000004100 */
[C---:B------:R-:W-:Y:S01]  /*2750*/  FFMA.FTZ R76, R3.reuse, R17, R76 ;  /* 0x00000011034c7223 */ /* 0x040fe2000001004c */
[----:B------:R-:W-:Y:S01]  /*2760*/  FADD.FTZ R65, -R84, R65 ;  /* 0x0000004154417221 */ /* 0x000fe20000010100 */
[----:B------:R-:W-:Y:S01]  /*2770*/  FMUL.FTZ R49, R3, R54 ;  /* 0x0000003603317220 */ /* 0x000fe20000410000 */
[----:B------:R-:W-:Y:S01]  /*2780*/  FMUL.FTZ R53, R5, R53 ;  /* 0x0000003505357220 */ /* 0x000fe20000410000 */
[----:B------:R-:W-:Y:S01]  /*2790*/  FFMA.FTZ R76, R0, R18, R76 ;  /* 0x00000012004c7223 */ /* 0x000fe2000001004c */
[----:B------:R-:W-:Y:S01]  /*27a0*/  FMUL.FTZ R68, R2, R47 ;  /* 0x0000002f02447220 */ /* 0x000fe20000410000 */
[----:B------:R-:W-:Y:S01]  /*27b0*/  FMUL.FTZ R65, R26, R65 ;  /* 0x000000411a417220 */ /* 0x000fe20000410000 */
[----:B------:R-:W-:Y:S01]  /*27c0*/  FFMA.FTZ R90, R53, R49, R90 ;  /* 0x00000031355a7223 */ /* 0x000fe2000001005a */
[----:B------:R-:W-:Y:S01]  /*27d0*/  FFMA.FTZ R76, R3, R19, R76 ;  /* 0x00000013034c7223 */ /* 0x000fe2000001004c */
[----:B------:R-:W0:Y:S01]  /*27e0*/  S2R R74, SR_CgaCtaId ;  /* 0x00000000004a7919 */ /* 0x000e220000008800 */
[----:B------:R-:W-:-:S02]  /*27f0*/  HADD2.F32 R49, -RZ, R98.H0_H0 ;  /* 0x20000062ff317230 */ /* 0x000fc40000004100 */
[----:B------:R-:W-:Y:S01]  /*2800*/  FFMA.FTZ R70, R65, R68, R70 ;  /* 0x0000004441467223 */ /* 0x000fe20000010046 */
[----:B------:R-:W-:Y:S02]  /*2810*/  HADD2.F32 R68, -RZ, R55.H1_H1 ;  /* 0x30000037ff447230 */ /* 0x000fe40000004100 */
[----:B------:R-:W-:Y:S01]  /*2820*/  FFMA.FTZ R55, R0, R20, R76 ;  /* 0x0000001400377223 */ /* 0x000fe2000001004c */
[----:B------:R-:W-:Y:S02]  /*2830*/  HADD2.F32 R50, -RZ, R100.H0_H0 ;  /* 0x20000064ff327230 */ /* 0x000fe40000004100 */
[----:B------:R-:W-:Y:S01]  /*2840*/  FADD.FTZ R49, -R64, R49 ;  /* 0x0000003140317221 */ /* 0x000fe20000010100 */
[----:B------:R-:W-:Y:S02]  /*2850*/  FFMA.FTZ R55, R3, R21, R55 ;  /* 0x0000001503377223 */ /* 0x000fe40000010037 */
[C---:B------:R-:W-:Y:S01]  /*2860*/  FMUL.FTZ R66, R0.reuse, R50 ;  /* 0x0000003200427220 */ /* 0x040fe20000410000 */
[----:B------:R-:W-:Y:S01]  /*2870*/  FMUL.FTZ R49, R5, R49 ;  /* 0x0000003105317220 */ /* 0x000fe20000410000 */
[----:B------:R-:W-:Y:S01]  /*2880*/  FFMA.FTZ R55, R0, R22, R55 ;  /* 0x0000001600377223 */ /* 0x000fe20000010037 */
[----:B------:R-:W-:-:S02]  /*2890*/  HADD2.F32 R67, -RZ, R67.H1_H1 ;  /* 0x30000043ff437230 */ /* 0x000fc40000004100 */
[----:B------:R-:W-:Y:S01]  /*28a0*/  FFMA.FTZ R90, R49, R66, R90 ;  /* 0x00000042315a7223 */ /* 0x000fe2000001005a */
[----:B------:R-:W-:Y:S02]  /*28b0*/  HADD2.F32 R66, -RZ, R98.H1_H1 ;  /* 0x30000062ff427230 */ /* 0x000fe40000004100 */
[C---:B------:R-:W-:Y:S01]  /*28c0*/  FFMA.FTZ R82, R3.reuse, R23, R55 ;  /* 0x0000001703527223 */ /* 0x040fe20000010037 */
[----:B------:R-:W-:Y:S01]  /*28d0*/  FADD.FTZ R68, -R84, R68 ;  /* 0x0000004454447221 */ /* 0x000fe20000010100 */
[----:B------:R-:W-:Y:S02]  /*28e0*/  HADD2.F32 R100, -RZ, R100.H1_H1 ;  /* 0x30000064ff647230 */ /* 0x000fe40000004100 */
[----:B------:R-:W-:Y:S01]  /*28f0*/  FMUL.FTZ R76, R4, R67 ;  /* 0x00000043044c7220 */ /* 0x000fe20000410000 */
[----:B------:R-:W-:Y:S01]  /*2900*/  FFMA.FTZ R82, R0, R24, R82 ;  /* 0x0000001800527223 */ /* 0x000fe20000010052 */
[----:B------:R-:W-:Y:S01]  /*2910*/  FADD.FTZ R66, -R64, R66 ;  /* 0x0000004240427221 */ /* 0x000fe20000010100 */
[----:B------:R-:W-:Y:S01]  /*2920*/  FMUL.FTZ R68, R26, R68 ;  /* 0x000000441a447220 */ /* 0x000fe20000410000 */
[----:B------:R-:W-:Y:S01]  /*2930*/  MOV R86, 0x400 ;  /* 0x0000040000567802 */ /* 0x000fe20000000f00 */
[C---:B------:R-:W-:Y:S01]  /*2940*/  FFMA.FTZ R82, R3.reuse, R25, R82 ;  /* 0x0000001903527223 */ /* 0x040fe20000010052 */
[----:B------:R-:W-:Y:S01]  /*2950*/  FMUL.FTZ R72, R3, R100 ;  /* 0x0000006403487220 */ /* 0x000fe20000410000 */
[----:B------:R-:W-:Y:S01]  /*2960*/  FMUL.FTZ R66, R5, R66 ;  /* 0x0000004205427220 */ /* 0x000fe20000410000 */
[----:B------:R-:W-:Y:S01]  /*2970*/  FFMA.FTZ R70, R68, R76, R70 ;  /* 0x0000004c44467223 */ /* 0x000fe20000010046 */
[----:B------:R-:W-:-:S02]  /*2980*/  HADD2.F32 R76, -RZ, R69.H0_H0 ;  /* 0x20000045ff4c7230 */ /* 0x000fc40000004100 */
[----:B------:R-:W-:Y:S01]  /*2990*/  FFMA.FTZ R82, R0, R29, R82 ;  /* 0x0000001d00527223 */ /* 0x000fe20000010052 */
[----:B------:R-:W-:Y:S01]  /*29a0*/  IADD3 R86, R86, 0x2800, RZ ;  /* 0x0000280056567810 */ /* 0x000fe20007ffe0ff */
[----:B------:R-:W-:Y:S01]  /*29b0*/  FFMA.FTZ R90, R66, R72, R90 ;  /* 0x00000048425a7223 */ /* 0x000fe2000001005a */
[----:B------:R-:W-:Y:S02]  /*29c0*/  HADD2.F32 R72, -RZ, R102.H0_H0 ;  /* 0x20000066ff487230 */ /* 0x000fe40000004100 */
[----:B------:R-:W-:Y:S01]  /*29d0*/  FADD.FTZ R76, -R84, R76 ;  /* 0x0000004c544c7221 */ /* 0x000fe20000010100 */
[----:B------:R-:W-:Y:S02]  /*29e0*/  HADD2.F32 R55, -RZ, R71.H0_H0 ;  /* 0x20000047ff377230 */ /* 0x000fe40000004100 */
[----:B------:R-:W-:Y:S01]  /*29f0*/  FFMA.FTZ R82, R3, R30, R82 ;  /* 0x0000001e03527223 */ /* 0x000fe20000010052 */
[----:B0-----:R-:W-:Y:S01]  /*2a00*/  LEA R86, R74, R86, 0x18 ;  /* 0x000000564a567211 */ /* 0x001fe200078ec0ff */
[----:B------:R-:W-:-:S02]  /*2a10*/  HADD2.F32 R74, -RZ, R104.H0_H0 ;  /* 0x20000068ff4a7230 */ /* 0x000fc40000004100 */
[----:B------:R-:W-:Y:S01]  /*2a20*/  FADD.FTZ R72, -R64, R72 ;  /* 0x0000004840487221 */ /* 0x000fe20000010100 */
[----:B------:R-:W-:Y:S01]  /*2a30*/  FMUL.FTZ R80, R2, R55 ;  /* 0x0000003702507220 */ /* 0x000fe20000410000 */
[----:B------:R-:W-:Y:S01]  /*2a40*/  FMUL.FTZ R76, R26, R76 ;  /* 0x0000004c1a4c7220 */ /* 0x000fe20000410000 */
[C---:B------:R-:W-:Y:S01]  /*2a50*/  FFMA.FTZ R92, R0.reuse, R33, R82 ;  /* 0x00000021005c7223 */ /* 0x040fe20000010052 */
[----:B------:R-:W-:Y:S01]  /*2a60*/  FMUL.FTZ R78, R0, R74 ;  /* 0x0000004a004e7220 */ /* 0x000fe20000410000 */
[----:B------:R-:W-:Y:S01]  /*2a70*/  FMUL.FTZ R72, R5, R72 ;  /* 0x0000004805487220 */ /* 0x000fe20000410000 */
[----:B------:R-:W-:Y:S01]  /*2a80*/  FFMA.FTZ R70, R76, R80, R70 ;  /* 0x000000504c467223 */ /* 0x000fe20000010046 */
[----:B------:R-:W-:Y:S02]  /*2a90*/  HADD2.F32 R80, -RZ, R69.H1_H1 ;  /* 0x30000045ff507230 */ /* 0x000fe40000004100 */
[----:B------:R-:W-:Y:S01]  /*2aa0*/  FFMA.FTZ R92, R3, R37, R92 ;  /* 0x00000025035c7223 */ /* 0x000fe2000001005c */
[----:B------:R-:W-:Y:S01]  /*2ab0*/  FFMA.FTZ R90, R72, R78, R90 ;  /* 0x0000004e485a7223 */ /* 0x000fe2000001005a */
[----:B------:R-:W-:-:S02]  /*2ac0*/  HADD2.F32 R78, -RZ, R102.H1_H1 ;  /* 0x30000066ff4e7230 */ /* 0x000fc40000004100 */
[----:B------:R-:W-:Y:S02]  /*2ad0*/  HADD2.F32 R69, -RZ, R71.H1_H1 ;  /* 0x30000047ff457230 */ /* 0x000fe40000004100 */
[----:B------:R-:W-:Y:S01]  /*2ae0*/  FFMA.FTZ R92, R0, R36, R92 ;  /* 0x00000024005c7223 */ /* 0x000fe2000001005c */
[----:B------:R-:W-:Y:S01]  /*2af0*/  FADD.FTZ R80, -R84, R80 ;  /* 0x0000005054507221 */ /* 0x000fe20000010100 */
[----:B------:R-:W-:Y:S02]  /*2b00*/  HADD2.F32 R104, -RZ, R104.H1_H1 ;  /* 0x30000068ff687230 */ /* 0x000fe40000004100 */
[----:B------:R-:W-:Y:S01]  /*2b10*/  FADD.FTZ R78, -R64, R78 ;  /* 0x0000004e404e7221 */ /* 0x000fe20000010100 */
[----:B------:R-:W-:Y:S01]  /*2b20*/  FFMA.FTZ R92, R3, R54, R92 ;  /* 0x00000036035c7223 */ /* 0x000fe2000001005c */
[----:B------:R-:W-:Y:S01]  /*2b30*/  FMUL.FTZ R94, R4, R69 ;  /* 0x00000045045e7220 */ /* 0x000fe20000410000 */
[----:B------:R-:W-:Y:S01]  /*2b40*/  FMUL.FTZ R80, R26, R80 ;  /* 0x000000501a507220 */ /* 0x000fe20000410000 */
[----:B------:R-:W-:-:S02]  /*2b50*/  HADD2.F32 R82, -RZ, R106.H0_H0 ;  /* 0x2000006aff527230 */ /* 0x000fc40000004100 */
[----:B------:R-:W-:Y:S01]  /*2b60*/  FFMA.FTZ R92, R0, R50, R92 ;  /* 0x00000032005c7223 */ /* 0x000fe2000001005c */
[----:B------:R-:W-:Y:S02]  /*2b70*/  HADD2.F32 R88, -RZ, R106.H1_H1 ;  /* 0x3000006aff587230 */ /* 0x000fe40000004100 */
[----:B------:R-:W-:Y:S01]  /*2b80*/  FMUL.FTZ R85, R3, R104 ;  /* 0x0000006803557220 */ /* 0x000fe20000410000 */
[----:B------:R-:W-:Y:S01]  /*2b90*/  FMUL.FTZ R78, R5, R78 ;  /* 0x0000004e054e7220 */ /* 0x000fe20000410000 */
[----:B------:R-:W-:Y:S01]  /*2ba0*/  FFMA.FTZ R70, R80, R94, R70 ;  /* 0x0000005e50467223 */ /* 0x000fe20000010046 */
[----:B------:R-:W-:Y:S02]  /*2bb0*/  HADD2.F32 R94, -RZ, R73.H0_H0 ;  /* 0x20000049ff5e7230 */ /* 0x000fe40000004100 */
[----:B------:R-:W-:Y:S01]  /*2bc0*/  FFMA.FTZ R92, R3, R100, R92 ;  /* 0x00000064035c7223 */ /* 0x000fe2000001005c */
[----:B------:R-:W-:Y:S01]  /*2bd0*/  FFMA.FTZ R90, R78, R85, R90 ;  /* 0x000000554e5a7223 */ /* 0x000fe2000001005a */
[C---:B------:R-:W-:Y:S01]  /*2be0*/  FADD.FTZ R82, -R64.reuse, R82 ;  /* 0x0000005240527221 */ /* 0x040fe20000010100 */
[----:B------:R-:W-:Y:S01]  /*2bf0*/  FADD.FTZ R88, -R64, R88 ;  /* 0x0000005840587221 */ /* 0x000fe20000010100 */
[----:B------:R-:W-:-:S02]  /*2c00*/  HADD2.F32 R85, -RZ, R108.H0_H0 ;  /* 0x2000006cff557230 */ /* 0x000fc40000004100 */
[----:B------:R-:W-:Y:S01]  /*2c10*/  FADD.FTZ R94, -R84, R94 ;  /* 0x0000005e545e7221 */ /* 0x000fe20000010100 */
[----:B------:R-:W-:Y:S02]  /*2c20*/  HADD2.F32 R64, -RZ, R75.H0_H0 ;  /* 0x2000004bff407230 */ /* 0x000fe40000004100 */
[C---:B------:R-:W-:Y:S01]  /*2c30*/  FFMA.FTZ R92, R0.reuse, R74, R92 ;  /* 0x0000004a005c7223 */ /* 0x040fe2000001005c */
[----:B------:R-:W-:Y:S01]  /*2c40*/  FMUL.FTZ R82, R5, R82 ;  /* 0x0000005205527220 */ /* 0x000fe20000410000 */
[----:B------:R-:W-:Y:S01]  /*2c50*/  FMUL.FTZ R71, R0, R85 ;  /* 0x0000005500477220 */ /* 0x000fe20000410000 */
[----:B------:R-:W-:Y:S02]  /*2c60*/  HADD2.F32 R108, -RZ, R108.H1_H1 ;  /* 0x3000006cff6c7230 */ /* 0x000fe40000004100 */
[----:B------:R-:W-:Y:S01]  /*2c70*/  FMUL.FTZ R98, R2, R64 ;  /* 0x0000004002627220 */ /* 0x000fe20000410000 */
[----:B------:R-:W-:Y:S01]  /*2c80*/  FMUL.FTZ R94, R26, R94 ;  /* 0x0000005e1a5e7220 */ /* 0x000fe20000410000 */
[----:B------:R-:W-:-:S02]  /*2c90*/  HADD2.F32 R73, -RZ, R73.H1_H1 ;  /* 0x30000049ff497230 */ /* 0x000fc40000004100 */
[----:B------:R-:W-:Y:S01]  /*2ca0*/  FFMA.FTZ R92, R3, R104, R92 ;  /* 0x00000068035c7223 */ /* 0x000fe2000001005c */
[----:B------:R-:W-:Y:S02]  /*2cb0*/  HADD2.F32 R96, -RZ, R75.H1_H1 ;  /* 0x3000004bff607230 */ /* 0x000fe40000004100 */
[----:B------:R-:W-:Y:S01]  /*2cc0*/  FMUL.FTZ R75, R5, R88 ;  /* 0x00000058054b7220 */ /* 0x000fe20000410000 */
[----:B------:R-:W-:Y:S02]  /*2cd0*/  IMAD R86, R111, 0x28, R86 ;  /* 0x000000286f567824 */ /* 0x000fe400078e0256 */
[----:B------:R-:W-:Y:S01]  /*2ce0*/  FFMA.FTZ R71, R82, R71, R90 ;  /* 0x0000004752477223 */ /* 0x000fe2000001005a */
[----:B------:R-:W-:Y:S01]  /*2cf0*/  FFMA.FTZ R88, R94, R98, R70 ;  /* 0x000000625e587223 */ /* 0x000fe20000010046 */
[----:B------:R-:W-:Y:S01]  /*2d00*/  FMUL.FTZ R90, R3, R108 ;  /* 0x0000006c035a7220 */ /* 0x000fe20000410000 */
[----:B------:R-:W-:Y:S01]  /*2d10*/  FFMA.FTZ R70, R0, R85, R92 ;  /* 0x0000005500467223 */ /* 0x000fe2000001005c */
[----:B------:R-:W-:Y:S01]  /*2d20*/  FADD.FTZ R73, -R84, R73 ;  /* 0x0000004954497221 */ /* 0x000fe20000010100 */
[----:B------:R-:W-:Y:S01]  /*2d30*/  LEA R86, R110, R86, 0x3 ;  /* 0x000000566e567211 */ /* 0x000fe200078e18ff */
[----:B------:R-:W-:Y:S01]  /*2d40*/  FFMA.FTZ R71, R75, R90, R71 ;  /* 0x0000005a4b477223 */ /* 0x000fe20000010047 */
[----:B------:R-:W-:Y:S01]  /*2d50*/  FFMA.FTZ R70, R3, R108, R70 ;  /* 0x0000006c03467223 */ /* 0x000fe20000010046 */
[----:B------:R-:W-:Y:S01]  /*2d60*/  FMUL.FTZ R90, R4, R96 ;  /* 0x00000060045a7220 */ /* 0x000fe20000410000 */
[----:B------:R-:W-:Y:S01]  /*2d70*/  FMUL.FTZ R73, R26, R73 ;  /* 0x000000491a497220 */ /* 0x000fe20000410000 */
[----:B------:R-:W-:-:S02]  /*2d80*/  HADD2.F32 R114, -RZ, R95.H0_H0 ;  /* 0x2000005fff727230 */ /* 0x000fc40000004100 */
[----:B------:R-:W-:Y:S02]  /*2d90*/  HADD2.F32 R111, -RZ, R95.H1_H1 ;  /* 0x3000005fff6f7230 */ /* 0x000fe40000004100 */
[----:B------:R-:W-:Y:S01]  /*2da0*/  FFMA.FTZ R95, R2, R27, RZ ;  /* 0x0000001b025f7223 */ /* 0x000fe200000100ff */
[----:B------:R-:W-:Y:S02]  /*2db0*/  HADD2.F32 R98, -RZ, R77.H0_H0 ;  /* 0x2000004dff627230 */ /* 0x000fe40000004100 */
[----:B------:R-:W-:Y:S01]  /*2dc0*/  FFMA.FTZ R88, R73, R90, R88 ;  /* 0x0000005a49587223 */ /* 0x000fe20000010058 */
[----:B------:R0:W-:Y:S01]  /*2dd0*/  STS.64 [R86], R70 ;  /* 0x0000004656007388 */ /* 0x0001e20000000a00 */
[--C-:B------:R-:W-:Y:S02]  /*2de0*/  HADD2.F32 R90, -RZ, R81.reuse.H0_H0 ;  /* 0x20000051ff5a7230 */ /* 0x100fe40000004100 */
[----:B------:R-:W-:Y:S02]  /*2df0*/  HADD2.F32 R92, -RZ, R81.H1_H1 ;  /* 0x30000051ff5c7230 */ /* 0x000fe40000004100 */
[----:B------:R-:W-:Y:S01]  /*2e00*/  FFMA.FTZ R95, R4, R28, R95 ;  /* 0x0000001c045f7223 */ /* 0x000fe2000001005f */
[----:B------:R-:W-:-:S02]  /*2e10*/  HADD2.F32 R81, -RZ, R99.H1_H1 ;  /* 0x30000063ff517230 */ /* 0x000fc40000004100 */
[C---:B------:R-:W-:Y:S01]  /*2e20*/  FADD.FTZ R98, -R84.reuse, R98 ;  /* 0x0000006254627221 */ /* 0x040fe20000010100 */
[----:B------:R-:W-:Y:S02]  /*2e30*/  HADD2.F32 R102, -RZ, R87.H0_H0 ;  /* 0x20000057ff667230 */ /* 0x000fe40000004100 */
[----:B0-----:R-:W-:Y:S02]  /*2e40*/  HADD2.F32 R70, -RZ, R77.H1_H1 ;  /* 0x3000004dff467230 */ /* 0x001fe40000004100 */
[----:B------:R-:W-:Y:S02]  /*2e50*/  HADD2.F32 R71, -RZ, R103.H0_H0 ;  /* 0x20000067ff477230 */ /* 0x000fe40000004100 */
[----:B------:R-:W-:Y:S02]  /*2e60*/  HADD2.F32 R77, -RZ, R79.H0_H0 ;  /* 0x2000004fff4d7230 */ /* 0x000fe40000004100 */
[----:B------:R-:W-:Y:S01]  /*2e70*/  FADD.FTZ R70, -R84, R70 ;  /* 0x0000004654467221 */ /* 0x000fe20000010100 */
[----:B------:R-:W-:-:S02]  /*2e80*/  HADD2.F32 R106, -RZ, R87.H1_H1 ;  /* 0x30000057ff6a7230 */ /* 0x000fc40000004100 */
[--C-:B------:R-:W-:Y:S02]  /*2e90*/  HADD2.F32 R113, -RZ, R91.reuse.H0_H0 ;  /* 0x2000005bff717230 */ /* 0x100fe40000004100 */
[----:B------:R-:W-:Y:S02]  /*2ea0*/  HADD2.F32 R112, -RZ, R91.H1_H1 ;  /* 0x3000005bff707230 */ /* 0x000fe40000004100 */
[C---:B------:R-:W-:Y:S01]  /*2eb0*/  FADD.FTZ R118, -R84.reuse, R81 ;  /* 0x0000005154767221 */ /* 0x040fe20000010100 */
[----:B------:R-:W-:Y:S02]  /*2ec0*/  HADD2.F32 R110, -RZ, R99.H0_H0 ;  /* 0x20000063ff6e7230 */ /* 0x000fe40000004100 */
[----:B------:R-:W-:Y:S01]  /*2ed0*/  FADD.FTZ R122, -R84, R71 ;  /* 0x00000047547a7221 */ /* 0x000fe20000010100 */
[----:B------:R-:W-:Y:S02]  /*2ee0*/  HADD2.F32 R103, -RZ, R103.H1_H1 ;  /* 0x30000067ff677230 */ /* 0x000fe40000004100 */
[----:B------:R-:W-:Y:S01]  /*2ef0*/  FFMA.FTZ R95, R2, R31, R95 ;  /* 0x0000001f025f7223 */ /* 0x000fe2000001005f */
[----:B------:R-:W-:-:S02]  /*2f00*/  HADD2.F32 R87, -RZ, R107.H0_H0 ;  /* 0x2000006bff577230 */ /* 0x000fc40000004100 */
[----:B------:R-:W-:Y:S02]  /*2f10*/  HADD2.F32 R91, -RZ, R107.H1_H1 ;  /* 0x3000006bff5b7230 */ /* 0x000fe40000004100 */
[----:B------:R-:W-:Y:S01]  /*2f20*/  FMUL.FTZ R81, R26, R98 ;  /* 0x000000621a517220 */ /* 0x000fe20000410000 */
[----:B------:R-:W-:Y:S02]  /*2f30*/  HADD2.F32 R79, -RZ, R79.H1_H1 ;  /* 0x3000004fff4f7230 */ /* 0x000fe40000004100 */
[----:B------:R-:W-:Y:S01]  /*2f40*/  FMUL.FTZ R71, R2, R77 ;  /* 0x0000004d02477220 */ /* 0x000fe20000410000 */
[----:B------:R-:W-:Y:S01]  /*2f50*/  FMUL.FTZ R98, R26, R70 ;  /* 0x000000461a627220 */ /* 0x000fe20000410000 */
        /* <DEDUP_REMOVED lines=12> */
[C---:B------:R-:W-:Y:S01]  /*3020*/  FFMA.FTZ R70, R4.reuse, R32, R95 ;  /* 0x0000002004467223 */ /* 0x040fe2000001005f */
[----:B------:R-:W-:Y:S01]  /*3030*/  FFMA.FTZ R71, R81, R71, R88 ;  /* 0x0000004751477223 */ /* 0x000fe20000010058 */
[----:B------:R-:W-:Y:S01]  /*3040*/  FMUL.FTZ R84, R4, R79 ;  /* 0x0000004f04547220 */ /* 0x000fe20000410000 */
[----:B------:R-:W-:-:S02]  /*3050*/  HADD2.F32 R95, -RZ, R83.H0_H0 ;  /* 0x20000053ff5f7230 */ /* 0x000fc40000004100 */
[----:B------:R-:W-:Y:S01]  /*3060*/  FFMA.FTZ R87, R2, R34, R70 ;  /* 0x0000002202577223 */ /* 0x000fe20000010046 */
[----:B------:R-:W-:Y:S02]  /*3070*/  HADD2.F32 R102, -RZ, R83.H1_H1 ;  /* 0x30000053ff667230 */ /* 0x000fe40000004100 */
[----:B------:R-:W-:Y:S01]  /*3080*/  FFMA.FTZ R71, R98, R84, R71 ;  /* 0x0000005462477223 */ /* 0x000fe20000010047 */
[----:B------:R-:W-:Y:S01]  /*3090*/  FMUL.FTZ R84, R26, R90 ;  /* 0x0000005a1a547220 */ /* 0x000fe20000410000 */
[----:B------:R-:W-:Y:S01]  /*30a0*/  FMUL.FTZ R70, R2, R95 ;  /* 0x0000005f02467220 */ /* 0x000fe20000410000 */
[----:B------:R-:W-:Y:S01]  /*30b0*/  FFMA.FTZ R83, R4, R41, R87 ;  /* 0x0000002904537223 */ /* 0x000fe20000010057 */
[----:B------:R-:W-:Y:S02]  /*30c0*/  FMUL.FTZ R99, R26, R99 ;  /* 0x000000631a637220 */ /* 0x000fe40000410000 */
[----:B------:R-:W-:Y:S01]  /*30d0*/  FFMA.FTZ R70, R84, R70, R71 ;  /* 0x0000004654467223 */ /* 0x000fe20000010047 */
[----:B------:R-:W-:Y:S01]  /*30e0*/  FMUL.FTZ R71, R4, R102 ;  /* 0x0000006604477220 */ /* 0x000fe20000410000 */
[----:B------:R-:W-:-:S03]  /*30f0*/  FFMA.FTZ R83, R2, R39, R83 ;  /* 0x0000002702537223 */ /* 0x000fc60000010053 */
[----:B------:R-:W-:Y:S01]  /*3100*/  FFMA.FTZ R70, R99, R71, R70 ;  /* 0x0000004763467223 */ /* 0x000fe20000010046 */
[----:B------:R-:W-:-:S04]  /*3110*/  FFMA.FTZ R71, R4, R40, R83 ;  /* 0x0000002804477223 */ /* 0x000fc80000010053 */
[----:B------:R-:W-:Y:S01]  /*3120*/  FFMA.FTZ R71, R2, R38, R71 ;  /* 0x0000002602477223 */ /* 0x000fe20000010047 */
[----:B------:R-:W-:-:S03]  /*3130*/  HADD2.F32 R83, -RZ, R89.H0_H0 ;  /* 0x20000059ff537230 */ /* 0x000fc60000004100 */
[----:B------:R-:W-:Y:S01]  /*3140*/  FFMA.FTZ R71, R4, R51, R71 ;  /* 0x0000003304477223 */ /* 0x000fe20000010047 */
[----:B------:R-:W-:Y:S02]  /*3150*/  HADD2.F32 R110, -RZ, R89.H1_H1 ;  /* 0x30000059ff6e7230 */ /* 0x000fe40000004100 */
[----:B------:R-:W-:Y:S01]  /*3160*/  FMUL.FTZ R107, R26, R107 ;  /* 0x0000006b1a6b7220 */ /* 0x000fe20000410000 */
[C---:B------:R-:W-:Y:S01]  /*3170*/  FMUL.FTZ R87, R2.reuse, R83 ;  /* 0x0000005302577220 */ /* 0x040fe20000410000 */
[----:B------:R-:W-:Y:S01]  /*3180*/  FFMA.FTZ R71, R2, R47, R71 ;  /* 0x0000002f02477223 */ /* 0x000fe20000010047 */
[----:B------:R-:W-:Y:S01]  /*3190*/  FMUL.FTZ R106, R26, R106 ;  /* 0x0000006a1a6a7220 */ /* 0x000fe20000410000 */
[----:B------:R-:W-:Y:S02]  /*31a0*/  HADD2.F32 R103, -RZ, R93.H0_H0 ;  /* 0x2000005dff677230 */ /* 0x000fe40000004100 */
[----:B------:R-:W-:Y:S01]  /*31b0*/  FFMA.FTZ R70, R107, R87, R70 ;  /* 0x000000576b467223 */ /* 0x000fe20000010046 */
[C---:B------:R-:W-:Y:S01]  /*31c0*/  FFMA.FTZ R71, R4.reuse, R67, R71 ;  /* 0x0000004304477223 */ /* 0x040fe20000010047 */
[----:B------:R-:W-:-:S03]  /*31d0*/  FMUL.FTZ R87, R4, R110 ;  /* 0x0000006e04577220 */ /* 0x000fc60000410000 */
[----:B------:R-:W-:Y:S01]  /*31e0*/  FFMA.FTZ R71, R2, R55, R71 ;  /* 0x0000003702477223 */ /* 0x000fe20000010047 */
[----:B------:R-:W-:Y:S01]  /*31f0*/  FFMA.FTZ R70, R106, R87, R70 ;  /* 0x000000576a467223 */ /* 0x000fe20000010046 */
[----:B------:R-:W-:Y:S01]  /*3200*/  FMUL.FTZ R113, R26, R113 ;  /* 0x000000711a717220 */ /* 0x000fe20000410000 */
[----:B------:R-:W-:Y:S01]  /*3210*/  FMUL.FTZ R87, R2, R103 ;  /* 0x0000006702577220 */ /* 0x000fe20000410000 */
[----:B------:R-:W-:-:S03]  /*3220*/  FFMA.FTZ R71, R4, R69, R71 ;  /* 0x0000004504477223 */ /* 0x000fc60000010047 */
[----:B------:R-:W-:Y:S01]  /*3230*/  FFMA.FTZ R70, R113, R87, R70 ;  /* 0x0000005771467223 */ /* 0x000fe20000010046 */
[----:B------:R-:W-:-:S04]  /*3240*/  FFMA.FTZ R87, R2, R64, R71 ;  /* 0x0000004002577223 */ /* 0x000fc80000010047 */
[----:B------:R-:W-:-:S04]  /*3250*/  FFMA.FTZ R87, R4, R96, R87 ;  /* 0x0000006004577223 */ /* 0x000fc80000010057 */
[----:B------:R-:W-:-:S04]  /*3260*/  FFMA.FTZ R87, R2, R77, R87 ;  /* 0x0000004d02577223 */ /* 0x000fc80000010057 */
[----:B------:R-:W-:Y:S01]  /*3270*/  FFMA.FTZ R87, R4, R79, R87 ;  /* 0x0000004f04577223 */ /* 0x000fe20000010057 */
[----:B------:R-:W-:-:S03]  /*3280*/  HADD2.F32 R114, -RZ, R93.H1_H1 ;  /* 0x3000005dff727230 */ /* 0x000fc60000004100 */
[----:B------:R-:W-:Y:S01]  /*3290*/  FFMA.FTZ R87, R2, R95, R87 ;  /* 0x0000005f02577223 */ /* 0x000fe20000010057 */
[----:B------:R-:W-:-:S03]  /*32a0*/  FMUL.FTZ R112, R26, R112 ;  /* 0x000000701a707220 */ /* 0x000fc60000410000 */
[C---:B------:R-:W-:Y:S01]  /*32b0*/  FFMA.FTZ R87, R4.reuse, R102, R87 ;  /* 0x0000006604577223 */ /* 0x040fe20000010057 */
[----:B------:R-:W-:Y:S01]  /*32c0*/  FMUL.FTZ R71, R4, R114 ;  /* 0x0000007204477220 */ /* 0x000fe20000410000 */
[--C-:B------:R-:W-:Y:S02]  /*32d0*/  HADD2.F32 R111, -RZ, R97.reuse.H0_H0 ;  /* 0x20000061ff6f7230 */ /* 0x100fe40000004100 */
[----:B------:R-:W-:Y:S01]  /*32e0*/  FFMA.FTZ R87, R2, R83, R87 ;  /* 0x0000005302577223 */ /* 0x000fe20000010057 */
[----:B------:R-:W-:Y:S01]  /*32f0*/  FFMA.FTZ R71, R112, R71, R70 ;  /* 0x0000004770477223 */ /* 0x000fe20000010046 */
[----:B------:R-:W-:Y:S02]  /*3300*/  HADD2.F32 R117, -RZ, R97.H1_H1 ;  /* 0x30000061ff757230 */ /* 0x000fe40000004100 */
[----:B------:R-:W-:Y:S01]  /*3310*/  FMUL.FTZ R116, R26, R116 ;  /* 0x000000741a747220 */ /* 0x000fe20000410000 */
[----:B------:R-:W-:Y:S01]  /*3320*/  FMUL.FTZ R70, R2, R111 ;  /* 0x0000006f02467220 */ /* 0x000fe20000410000 */
[----:B------:R-:W-:Y:S01]  /*3330*/  FFMA.FTZ R87, R4, R110, R87 ;  /* 0x0000006e04577223 */ /* 0x000fe20000010057 */
[----:B------:R-:W-:Y:S01]  /*3340*/  FMUL.FTZ R115, R26, R115 ;  /* 0x000000731a737220 */ /* 0x000fe20000410000 */
[----:B------:R-:W-:-:S02]  /*3350*/  HADD2.F32 R97, -RZ, R101.H0_H0 ;  /* 0x20000065ff617230 */ /* 0x000fc40000004100 */
[----:B------:R-:W-:Y:S01]  /*3360*/  FFMA.FTZ R71, R116, R70, R71 ;  /* 0x0000004674477223 */ /* 0x000fe20000010047 */
[----:B------:R-:W-:Y:S01]  /*3370*/  FFMA.FTZ R87, R2, R103, R87 ;  /* 0x0000006702577223 */ /* 0x000fe20000010057 */
[C---:B------:R-:W-:Y:S01]  /*3380*/  FMUL.FTZ R70, R4.reuse, R117 ;  /* 0x0000007504467220 */ /* 0x040fe20000410000 */
[----:B------:R-:W-:Y:S02]  /*3390*/  HADD2.F32 R120, -RZ, R101.H1_H1 ;  /* 0x30000065ff787230 */ /* 0x000fe40000004100 */
[----:B------:R-:W-:Y:S01]  /*33a0*/  FFMA.FTZ R87, R4, R114, R87 ;  /* 0x0000007204577223 */ /* 0x000fe20000010057 */
[----:B------:R-:W-:Y:S01]  /*33b0*/  FFMA.FTZ R71, R115, R70, R71 ;  /* 0x0000004673477223 */ /* 0x000fe20000010047 */
[----:B------:R-:W-:Y:S01]  /*33c0*/  FMUL.FTZ R119, R26, R119 ;  /* 0x000000771a777220 */ /* 0x000fe20000410000 */
[C---:B------:R-:W-:Y:S01]  /*33d0*/  FMUL.FTZ R70, R2.reuse, R97 ;  /* 0x0000006102467220 */ /* 0x040fe20000410000 */
[----:B------:R-:W-:Y:S01]  /*33e0*/  FFMA.FTZ R87, R2, R111, R87 ;  /* 0x0000006f02577223 */ /* 0x000fe20000010057 */
[----:B------:R-:W-:Y:S01]  /*33f0*/  FMUL.FTZ R118, R26, R118 ;  /* 0x000000761a767220 */ /* 0x000fe20000410000 */
[----:B------:R-:W-:-:S02]  /*3400*/  HADD2.F32 R101, -RZ, R105.H0_H0 ;  /* 0x20000069ff657230 */ /* 0x000fc40000004100 */
[----:B------:R-:W-:Y:S01]  /*3410*/  FFMA.FTZ R71, R119, R70, R71 ;  /* 0x0000004677477223 */ /* 0x000fe20000010047 */
[C---:B------:R-:W-:Y:S01]  /*3420*/  FMUL.FTZ R70, R4.reuse, R120 ;  /* 0x0000007804467220 */ /* 0x040fe20000410000 */
[----:B------:R-:W-:Y:S01]  /*3430*/  FFMA.FTZ R87, R4, R117, R87 ;  /* 0x0000007504577223 */ /* 0x000fe20000010057 */
[----:B------:R-:W-:Y:S02]  /*3440*/  HADD2.F32 R123, -RZ, R105.H1_H1 ;  /* 0x30000069ff7b7230 */ /* 0x000fe40000004100 */
[----:B------:R-:W-:Y:S01]  /*3450*/  FMUL.FTZ R122, R26, R122 ;  /* 0x0000007a1a7a7220 */ /* 0x000fe20000410000 */
[----:B------:R-:W-:Y:S01]  /*3460*/  FFMA.FTZ R71, R118, R70, R71 ;  /* 0x0000004676477223 */ /* 0x000fe20000010047 */
[C---:B------:R-:W-:Y:S01]  /*3470*/  FMUL.FTZ R70, R2.reuse, R101 ;  /* 0x0000006502467220 */ /* 0x040fe20000410000 */
[----:B------:R-:W-:Y:S01]  /*3480*/  FFMA.FTZ R87, R2, R97, R87 ;  /* 0x0000006102577223 */ /* 0x000fe20000010057 */
[----:B------:R-:W-:Y:S01]  /*3490*/  FMUL.FTZ R121, R26, R121 ;  /* 0x000000791a797220 */ /* 0x000fe20000410000 */
[----:B------:R-:W-:-:S02]  /*34a0*/  HADD2.F32 R105, -RZ, R109.H0_H0 ;  /* 0x2000006dff697230 */ /* 0x000fc40000004100 */
[----:B------:R-:W-:Y:S01]  /*34b0*/  FFMA.FTZ R71, R122, R70, R71 ;  /* 0x000000467a477223 */ /* 0x000fe20000010047 */
[C---:B------:R-:W-:Y:S01]  /*34c0*/  FFMA.FTZ R87, R4.reuse, R120, R87 ;  /* 0x0000007804577223 */ /* 0x040fe20000010057 */
[----:B------:R-:W-:Y:S01]  /*34d0*/  FMUL.FTZ R70, R4, R123 ;  /* 0x0000007b04467220 */ /* 0x000fe20000410000 */
[----:B------:R-:W-:Y:S02]  /*34e0*/  HADD2.F32 R109, -RZ, R109.H1_H1 ;  /* 0x3000006dff6d7230 */ /* 0x000fe40000004100 */
[----:B------:R-:W-:Y:S01]  /*34f0*/  FFMA.FTZ R87, R2, R101, R87 ;  /* 0x0000006502577223 */ /* 0x000fe20000010057 */
[----:B------:R-:W-:Y:S01]  /*3500*/  FFMA.FTZ R71, R121, R70, R71 ;  /* 0x0000004679477223 */ /* 0x000fe20000010047 */
[----:B------:R-:W-:Y:S01]  /*3510*/  FMUL.FTZ R124, R26, R124 ;  /* 0x0000007c1a7c7220 */ /* 0x000fe20000410000 */
[----:B------:R-:W-:Y:S01]  /*3520*/  FMUL.FTZ R70, R2, R105 ;  /* 0x0000006902467220 */ /* 0x000fe20000410000 */
[----:B------:R-:W-:Y:S01]  /*3530*/  FFMA.FTZ R87, R4, R123, R87 ;  /* 0x0000007b04577223 */ /* 0x000fe20000010057 */
[----:B------:R-:W-:-:S02]  /*3540*/  FMUL.FTZ R125, R26, R91 ;  /* 0x0000005b1a7d7220 */ /* 0x000fc40000410000 */
[----:B------:R-:W-:Y:S01]  /*3550*/  FFMA.FTZ R71, R124, R70, R71 ;  /* 0x000000467c477223 */ /* 0x000fe20000010047 */
[----:B------:R-:W-:Y:S01]  /*3560*/  FMUL.FTZ R70, R4, R109 ;  /* 0x0000006d04467220 */ /* 0x000fe20000410000 */
[----:B------:R-:W-:-:S03]  /*3570*/  FFMA.FTZ R87, R2, R105, R87 ;  /* 0x0000006902577223 */ /* 0x000fc60000010057 */
[----:B------:R-:W-:Y:S01]  /*3580*/  FFMA.FTZ R71, R125, R70, R71 ;  /* 0x000000467d477223 */ /* 0x000fe20000010047 */
[----:B------:R-:W-:Y:S01]  /*3590*/  FFMA.FTZ R70, R4, R109, R87 ;  /* 0x0000006d04467223 */ /* 0x000fe20000010057 */
[----:B------:R-:W-:Y:S01]  /*35a0*/  FFMA.FTZ R62, R151, R6, R62 ;  /* 0x00000006973e7223 */ /* 0x000fe2000001003e */
[----:B------:R-:W-:Y:S01]  /*35b0*/  FADD.FTZ R63, R6, R63 ;  /* 0x0000003f063f7221 */ /* 0x000fe20000010000 */
[----:B------:R-:W-:Y:S02]  /*35c0*/  FADD.FTZ R61, R7, R61 ;  /* 0x0000003d073d7221 */ /* 0x000fe40000010000 */
[----:B------:R0:W-:Y:S01]  /*35d0*/  STS.64 [R86+0xc80], R70 ;  /* 0x000c804656007388 */ /* 0x0001e20000000a00 */
[----:B------:R-:W-:Y:S01]  /*35e0*/  FADD.FTZ R59, R27, R59 ;  /* 0x0000003b1b3b7221 */ /* 0x000fe20000010000 */
[----:B------:R-:W-:Y:S01]  /*35f0*/  FFMA.FTZ R58, R131, R27, R58 ;  /* 0x0000001b833a7223 */ /* 0x000fe2000001003a */
[----:B------:R-:W-:Y:S01]  /*3600*/  FADD.FTZ R57, R28, R57 ;  /* 0x000000391c397221 */ /* 0x000fe20000010000 */
[----:B------:R-:W-:Y:S01]  /*3610*/  FFMA.FTZ R62, R152, R8, R62 ;  /* 0x00000008983e7223 */ /* 0x000fe2000001003e */
[----:B------:R-:W-:Y:S01]  /*3620*/  FADD.FTZ R63, R63, R8 ;  /* 0x000000083f3f7221 */ /* 0x000fe20000010000 */
[----:B------:R-:W-:Y:S01]  /*3630*/  FADD.FTZ R61, R61, R9 ;  /* 0x000000093d3d7221 */ /* 0x000fe20000010000 */
[----:B------:R-:W-:Y:S01]  /*3640*/  FADD.FTZ R59, R59, R31 ;  /* 0x0000001f3b3b7221 */ /* 0x000fe20000010000 */
[----:B0-----:R-:W-:Y:S01]  /*3650*/  FFMA.FTZ R70, R150, R7, R60 ;  /* 0x0000000796467223 */ /* 0x001fe2000001003c */
[----:B------:R-:W-:Y:S01]  /*3660*/  FFMA.FTZ R60, R130, R28, R56 ;  /* 0x0000001c823c7223 */ /* 0x000fe20000010038 */
[----:B------:R-:W-:Y:S01]  /*3670*/  FADD.FTZ R57, R57, R32 ;  /* 0x0000002039397221 */ /* 0x000fe20000010000 */
[----:B------:R-:W-:Y:S01]  /*3680*/  FFMA.FTZ R56, R127, R31, R58 ;  /* 0x0000001f7f387223 */ /* 0x000fe2000001003a */
        /* <DEDUP_REMOVED lines=44> */
[----:B------:R-:W0:Y:S01]  /*3950*/  S2R R91, SR_TID.X ;  /* 0x00000000005b7919 */ /* 0x000e220000002100 */
        /* <DEDUP_REMOVED lines=14> */
[----:B------:R-:W-:Y:S01]  /*3a40*/  UIADD3.X UR11, URZ, UR5, URZ, UP0, !UPT ;  /* 0x000000053f0b7290 */ /* 0x000fe200087fe43f */
[----:B------:R-:W-:Y:S01]  /*3a50*/  FFMA.FTZ R62, R134, R24, R62 ;  /* 0x00000018863e7223 */ /* 0x000fe2000001003e */
[----:B------:R-:W-:Y:S01]  /*3a60*/  UISETP.GE.U32.AND UP0, UPT, UR10, UR16, UPT ;  /* 0x000000100a00728c */ /* 0x000fe2000bf06070 */
[----:B------:R-:W-:Y:S01]  /*3a70*/  FFMA.FTZ R58, R133, R25, R58 ;  /* 0x00000019853a7223 */ /* 0x000fe2000001003a */
[----:B------:R-:W-:Y:S01]  /*3a80*/  FADD.FTZ R63, R63, R24 ;  /* 0x000000183f3f7221 */ /* 0x000fe20000010000 */
[----:B------:R-:W-:Y:S01]  /*3a90*/  FADD.FTZ R61, R61, R25 ;  /* 0x000000193d3d7221 */ /* 0x000fe20000010000 */
[----:B------:R-:W-:Y:S01]  /*3aa0*/  FADD.FTZ R59, R59, R95 ;  /* 0x0000005f3b3b7221 */ /* 0x000fe20000010000 */
[----:B------:R-:W-:Y:S01]  /*3ab0*/  FADD.FTZ R57, R57, R102 ;  /* 0x0000006639397221 */ /* 0x000fe20000010000 */
[----:B------:R-:W-:Y:S01]  /*3ac0*/  FFMA.FTZ R56, R84, R95, R56 ;  /* 0x0000005f54387223 */ /* 0x000fe20000010038 */
[----:B------:R-:W-:Y:S01]  /*3ad0*/  FFMA.FTZ R60, R99, R102, R60 ;  /* 0x00000066633c7223 */ /* 0x000fe2000001003c */
[----:B------:R-:W-:Y:S01]  /*3ae0*/  UISETP.GE.AND.EX UP0, UPT, UR11, UR17, UPT, UP0 ;  /* 0x000000110b00728c */ /* 0x000fe2000bf06300 */
        /* <DEDUP_REMOVED lines=16> */
[----:B------:R-:W-:Y:S01]  /*3bf0*/  PLOP3.LUT P0, PT, PT, PT, UP0, 0x80, 0x0 ;  /* 0x000000000000781c */ /* 0x000fe20003f0f008 */
        /* <DEDUP_REMOVED lines=26> */
[----:B------:R-:W-:Y:S01]  /*3da0*/  BAR.SYNC.DEFER_BLOCKING 0x0 ;  /* 0x0000000000007b1d */ /* 0x000fe20000010000 */
[----:B0-----:R-:W-:Y:S01]  /*3db0*/  ISETP.GT.U32.AND P1, PT, R91, 0x7f, PT ;  /* 0x0000007f5b00780c */ /* 0x001fe20003f24070 */
[----:B------:R-:W-:Y:S01]  /*3dc0*/  FADD.FTZ R63, R63, R85 ;  /* 0x000000553f3f7221 */ /* 0x000fe20000010000 */
[----:B------:R-:W-:Y:S01]  /*3dd0*/  FADD.FTZ R61, R61, R108 ;  /* 0x0000006c3d3d7221 */ /* 0x000fe20000010000 */
[----:B------:R-:W-:Y:S01]  /*3de0*/  FADD.FTZ R59, R59, R105 ;  /* 0x000000693b3b7221 */ /* 0x000fe20000010000 */
[----:B------:R-:W-:Y:S01]  /*3df0*/  FADD.FTZ R57, R57, R109 ;  /* 0x0000006d39397221 */ /* 0x000fe20000010000 */
[----:B------:R-:W-:Y:S01]  /*3e00*/  FFMA.FTZ R58, R124, R105, R70 ;  /* 0x000000697c3a7223 */ /* 0x000fe20000010046 */
[----:B------:R-:W-:Y:S01]  /*3e10*/  FFMA.FTZ R56, R125, R109, R71 ;  /* 0x0000006d7d387223 */ /* 0x000fe20000010047 */
[----:B------:R-:W-:Y:S06]  /*3e20*/  @!P0 BRA `(.L_x_1582) ;  /* 0x00000000009c8947 */ /* 0x000fec0003800000 */
[----:B------:R-:W2:Y:S04]  /*3e30*/  LDL R89, [R1+0x88] ;  /* 0x0000880001597983 */ /* 0x000ea80000100800 */
[----:B------:R-:W3:Y:S04]  /*3e40*/  LDL R93, [R1+0x84] ;  /* 0x00008400015d7983 */ /* 0x000ee80000100800 */
[----:B------:R-:W4:Y:S04]  /*3e50*/  LDL R92, [R1+0x7c] ;  /* 0x00007c00015c7983 */ /* 0x000f280000100800 */
[----:B------:R-:W5:Y:S04]  /*3e60*/  LDL R86, [R1+0x80] ;  /* 0x0000800001567983 */ /* 0x000f680000100800 */
[----:B------:R-:W5:Y:S01]  /*3e70*/  LDL R87, [R1+0x78] ;  /* 0x0000780001577983 */ /* 0x000f620000100800 */
[----:B------:R-:W0:Y:S02]  /*3e80*/  S2R R71, SR_TID.X ;  /* 0x0000000000477919 */ /* 0x000e240000002100 */
[----:B0-----:R-:W-:-:S02]  /*3e90*/  SHF.L.U32 R70, R71, 0x1, RZ ;  /* 0x0000000147467819 */ /* 0x001fc400000006ff */
[----:B------:R-:W-:Y:S02]  /*3ea0*/  LEA R90, R71, UR9, 0x5 ;  /* 0x00000009475a7c11 */ /* 0x000fe4000f8e28ff */
[----:B------:R-:W-:-:S04]  /*3eb0*/  LOP3.LUT R70, R70, 0x18, RZ, 0xc0, !PT ;  /* 0x0000001846467812 */ /* 0x000fc800078ec0ff */
[----:B------:R-:W-:Y:S02]  /*3ec0*/  IADD3 R70, R90, R70, RZ ;  /* 0x000000465a467210 */ /* 0x000fe40007ffe0ff */
[----:B------:R-:W5:Y:S04]  /*3ed0*/  LDL R90, [R1+0x74] ;  /* 0x00007400015a7983 */ /* 0x000f680000100800 */
[----:B------:R-:W-:Y:S01]  /*3ee0*/  STS.64 [R70], R62 ;  /* 0x0000003e46007388 */ /* 0x000fe20000000a00 */
[----:B------:R-:W-:-:S04]  /*3ef0*/  SHF.R.S32.HI R88, RZ, 0x1f, R71 ;  /* 0x0000001fff587819 */ /* 0x000fc80000011447 */
[----:B------:R-:W-:-:S04]  /*3f00*/  LEA.HI R88, R88, R71, RZ, 0x2 ;  /* 0x0000004758587211 */ /* 0x000fc800078f10ff */
[----:B------:R-:W-:-:S04]  /*3f10*/  SHF.R.S32.HI R88, RZ, 0x2, R88 ;  /* 0x00000002ff587819 */ /* 0x000fc80000011458 */
[----:B------:R-:W-:Y:S01]  /*3f20*/  LEA R88, R88, UR9, 0x5 ;  /* 0x0000000958587c11 */ /* 0x000fe2000f8e28ff */
[----:B--2---:R0:W-:Y:S04]  /*3f30*/  STS.64 [R89], R60 ;  /* 0x0000003c59007388 */ /* 0x0041e80000000a00 */
[----:B0-----:R-:W2:Y:S01]  /*3f40*/  LDL R89, [R1+0x70] ;  /* 0x0000700001597983 */ /* 0x001ea20000100800 */
[----:B----4-:R-:W-:-:S03]  /*3f50*/  LEA R70, R92, R88, 0x3 ;  /* 0x000000585c467211 */ /* 0x010fc600078e18ff */
[----:B---3--:R0:W-:Y:S04]  /*3f60*/  STS.64 [R93], R58 ;  /* 0x0000003a5d007388 */ /* 0x0081e80000000a00 */
[----:B0-----:R-:W3:Y:S04]  /*3f70*/  LDL.64 R92, [R1+0x58] ;  /* 0x00005800015c7983 */ /* 0x001ee80000100a00 */
[----:B-----5:R0:W-:Y:S01]  /*3f80*/  STS.64 [R86], R56 ;  /* 0x0000003856007388 */ /* 0x0201e20000000a00 */
[----:B------:R-:W-:Y:S01]  /*3f90*/  BAR.SYNC.DEFER_BLOCKING 0x0 ;  /* 0x0000000000007b1d */ /* 0x000fe20000010000 */
[----:B0-----:R-:W-:-:S05]  /*3fa0*/  LEA R86, R87, R88, 0x3 ;  /* 0x0000005857567211 */ /* 0x001fca00078e18ff */
[----:B------:R-:W0:Y:S04]  /*3fb0*/  LDS.64 R70, [R70] ;  /* 0x0000000046467984 */ /* 0x000e280000000a00 */
[----:B------:R-:W1:Y:S01]  /*3fc0*/  LDS.64 R86, [R86+0xa00] ;  /* 0x000a000056567984 */ /* 0x000e620000000a00 */
[----:B0-----:R-:W-:Y:S01]  /*3fd0*/  FADD.FTZ R70, RZ, R70 ;  /* 0x00000046ff467221 */ /* 0x001fe20000010000 */
[----:B------:R-:W-:-:S03]  /*3fe0*/  FADD.FTZ R71, RZ, R71 ;  /* 0x00000047ff477221 */ /* 0x000fc60000010000 */
[----:B-1----:R-:W-:Y:S01]  /*3ff0*/  FADD.FTZ R86, R70, R86 ;  /* 0x0000005646567221 */ /* 0x002fe20000010000 */
[----:B------:R-:W-:Y:S01]  /*4000*/  LEA R70, R90, R88, 0x3 ;  /* 0x000000585a467211 */ /* 0x000fe200078e18ff */
[----:B------:R-:W-:-:S05]  /*4010*/  FADD.FTZ R87, R71, R87 ;  /* 0x0000005747577221 */ /* 0x000fca0000010000 */
[----:B------:R-:W0:Y:S02]  /*4020*/  LDS.64 R70, [R70+0x1400] ;  /* 0x0014000046467984 */ /* 0x000e240000000a00 */
[----:B0-----:R-:W-:Y:S01]  /*4030*/  FADD.FTZ R86, R86, R70 ;  /* 0x0000004656567221 */ /* 0x001fe20000010000 */
[----:B------:R-:W-:Y:S01]  /*4040*/  FADD.FTZ R87, R87, R71 ;  /* 0x0000004757577221 */ /* 0x000fe20000010000 */
[----:B--2---:R-:W-:-:S06]  /*4050*/  LEA R70, R89, R88, 0x3 ;  /* 0x0000005859467211 */ /* 0x004fcc00078e18ff */
[----:B------:R-:W0:Y:S02]  /*4060*/  LDS.64 R70, [R70+0x1e00] ;  /* 0x001e000046467984 */ /* 0x000e240000000a00 */
[----:B0-----:R-:W-:Y:S01]  /*4070*/  FADD.FTZ R71, R87, R71 ;  /* 0x0000004757477221 */ /* 0x001fe20000010000 */
[----:B------:R-:W-:-:S05]  /*4080*/  FADD.FTZ R70, R86, R70 ;  /* 0x0000004656467221 */ /* 0x000fca0000010000 */
[----:B---3--:R0:W-:Y:S02]  /*4090*/  STG.E.64 desc[UR14][R92.64+0x10000], R70 ;  /* 0x010000465c007986 */ /* 0x0081e4000c101b0e */
.L_x_1582:
[----:B------:R-:W-:Y:S01]  /*40a0*/  BSSY B0, `(.L_x_1583) ;  /* 0x0000017000007945 */ /* 0x000fe20003800000 */
[----:B0-----:R-:W-:-:S03]  /*40b0*/  CS2R R70, SRZ ;  /* 0x0000000000467805 */ /* 0x001fc6000001ff00 */
[----:B------:R-:W-:Y:S05]  /*40c0*/  @P1 BRA `(.L_x_1584) ;  /* 0x0000000000501947 */ /* 0x000fea0003800000 */
[----:B------:R-:W2:Y:S04]  /*40d0*/  LDL R87, [R1+0x6c] ;  /* 0x00006c0001577983 */ /* 0x000ea80000100800 */
[----:B------:R-:W3:Y:S04]  /*40e0*/  LDL R86, [R1+0x68] ;  /* 0x0000680001567983 */ /* 0x000ee80000100800 */
[----:B------:R-:W4:Y:S04]  /*40f0*/  LDL R92, [R1+0x64] ;  /* 0x00006400015c7983 */ /* 0x000f280000100800 */
[----:B------:R-:W5:Y:S04]  /*4100*/  LDL R90, [R1+0x60] ;  /* 0x00006000015a7983 */ /* 0x000f680000100800 */
[----:B------:R-:W5:Y:S04]  /*4110*/  LDL R89, [R1+0x54] ;  /* 0x0000540001597983 */ /* 0x000f680000100800 */
        /* <DEDUP_REMOVED lines=9> */
[----:B-----5:R-:W0:Y:S02]  /*41b0*/  LDS.64 R70, [R90] ;  /* 0x000000005a467984 */ /* 0x020e240000000a00 */
[----:B0-----:R-:W-:Y:S01]  /*41c0*/  FADD.FTZ R87, R87, R70 ;  /* 0x0000004657577221 */ /* 0x001fe20000010000 */
[----:B------:R-:W-:-:S02]  /*41d0*/  FADD.FTZ R86, R86, R71 ;  /* 0x0000004756567221 */ /* 0x000fc40000010000 */
[----:B------:R-:W0:Y:S02]  /*41e0*/  LDS.64 R70, [R89] ;  /* 0x0000000059467984 */ /* 0x000e240000000a00 */
[----:B0-----:R-:W-:Y:S01]  /*41f0*/  FADD.FTZ R70, R87, R70 ;  /* 0x0000004657467221 */ /* 0x001fe20000010000 */
[----:B------:R-:W-:-:S07]  /*4200*/  FADD.FTZ R71, R86, R71 ;  /* 0x0000004756477221 */ /* 0x000fce0000010000 */
.L_x_1584:
[----:B------:R-:W-:Y:S05]  /*4210*/  BSYNC B0 ;  /* 0x0000000000007941 */ /* 0x000fea0003800000 */
.L_x_1583:
[----:B------:R-:W0:Y:S01]  /*4220*/  SHFL.BFLY PT, R87, R71, 0x2, 0x1f ;  /* 0x0c401f0047577f89 */ /* 0x000e2200000e0000 */
[----:B------:R-:W-:-:S03]  /*4230*/  LOP3.LUT P1, RZ, R91, 0xffffff83, RZ, 0xc0, !PT ;  /* 0xffffff835bff7812 */ /* 0x000fc6000782c0ff */
[----:B------:R-:W1:Y:S10]  /*4240*/  SHFL.BFLY PT, R86, R70, 0x2, 0x1f ;  /* 0x0c401f0046567f89 */ /* 0x000e7400000e0000 */
[----:B------:R-:W2:Y:S08]  /*4250*/  @!P1 LDC R88, c[0x0][0x10] ;  /* 0x00000400ff589b82 */ /* 0x000eb00000000800 */
[----:B------:R-:W3:Y:S01]  /*4260*/  @!P1 LDC.64 R92, c[0x0][0x260] ;  /* 0x00009800ff5c9b82 */ /* 0x000ee20000000a00 */
[----:B0-----:R-:W-:-:S02]  /*4270*/  FADD.FTZ R71, R87, R71 ;  /* 0x0000004757477221 */ /* 0x001fc40000010000 */
[----:B------:R-:W4:Y:S01]  /*4280*/  LDL R87, [R1+0x8c] ;  /* 0x00008c0001577983 */ /* 0x000f220000100800 */
[----:B-1----:R-:W-:-:S03]  /*4290*/  FADD.FTZ R70, R86, R70 ;  /* 0x0000004656467221 */ /* 0x002fc60000010000 */
[----:B------:R-:W0:Y:S04]  /*42a0*/  SHFL.BFLY PT, R90, R71, 0x1, 0x1f ;  /* 0x0c201f00475a7f89 */ /* 0x000e2800000e0000 */
[----:B------:R-:W1:Y:S01]  /*42b0*/  SHFL.BFLY PT, R89, R70, 0x1, 0x1f ;  /* 0x0c201f0046597f89 */ /* 0x000e6200000e0000 */
[----:B------:R-:W-:-:S05]  /*42c0*/  MOV R86, UR4 ;  /* 0x0000000400567c02 */ /* 0x000fca0008000f00 */
[----:B--2---:R-:W-:Y:S01]  /*42d0*/  @!P1 IMAD R86, R88, R86, UR8 ;  /* 0x0000000858569e24 */ /* 0x004fe2000f8e0256 */
[----:B------:R-:W-:-:S04]  /*42e0*/  UISETP.GE.U32.AND UP0, UPT, UR10, UR16, UPT ;  /* 0x000000100a00728c */ /* 0x000fc8000bf06070 */
[----:B------:R-:W-:Y:S01]  /*42f0*/  UISETP.GE.AND.EX UP0, UPT, UR11, UR17, UPT, UP0 ;  /* 0x000000110b00728c */ /* 0x000fe2000bf06300 */
[----:B0-----:R-:W-:Y:S01]  /*4300*/  FADD.FTZ R71, R71, R90 ;  /* 0x0000005a47477221 */ /* 0x001fe20000010000 */
[----:B-1----:R-:W-:Y:S01]  /*4310*/  FADD.FTZ R70, R70, R89 ;  /* 0x0000005946467221 */ /* 0x002fe20000010000 */
[----:B----4-:R-:W-:-:S04]  /*4320*/  @!P1 LEA R86, R86, R87, 0xb ;  /* 0x0000005756569211 */ /* 0x010fc800078e58ff */
[----:B------:R-:W-:-:S05]  /*4330*/  @!P1 SHF.L.U32 R86, R86, 0x1, RZ ;  /* 0x0000000156569819 */ /* 0x000fca00000006ff */
[----:B---3--:R-:W-:-:S05]  /*4340*/  @!P1 IMAD.WIDE.U32 R86, R86, 0x4, R92 ;  /* 0x0000000456569825 */ /* 0x008fca00078e005c */
[----:B------:R0:W-:Y:S01]  /*4350*/  @!P1 STG.E.64 desc[UR14][R86.64], R70 ;  /* 0x0000004656009986 */ /* 0x0001e2000c101b0e */
[----:B------:R-:W-:-:S13]  /*4360*/  PLOP3.LUT P1, PT, PT, PT, UP0, 0x80, 0x0 ;  /* 0x000000000000781c */ /* 0x000fda0003f2f008 */
[----:B0-----:R-:W-:Y:S05]  /*4370*/  @P1 BRA `(.L_x_1585) ;  /* 0x00000000005c1947 */ /* 0x001fea0003800000 */
[----:B------:R-:W-:Y:S01]  /*4380*/  BAR.SYNC.DEFER_BLOCKING 0x0 ;  /* 0x0000000000007b1d */ /* 0x000fe20000010000 */
[----:B------:R-:W-:-:S13]  /*4390*/  ISETP.NE.AND P1, PT, R91, RZ, PT ;  /* 0x000000ff5b00720c */ /* 0x000fda0003f25270 */
        /* <DEDUP_REMOVED lines=10> */
.L_x_1587:
        /* <DEDUP_REMOVED lines=8> */
.L_x_1586:
[----:B------:R-:W-:Y:S05]  /*44c0*/  WARPSYNC.ALL ;  /* 0x0000000000007948 */ /* 0x000fea0003800000 */
[----:B------:R-:W-:Y:S06]  /*44d0*/  BAR.SYNC.DEFER_BLOCKING 0x0 ;  /* 0x0000000000007b1d */ /* 0x000fec0000010000 */
[----:B------:R-:W-:Y:S05]  /*44e0*/  BRA `(.L_x_1588) ;  /* 0x0000000000547947 */ /* 0x000fea0003800000 */
.L_x_1585:
        /* <DEDUP_REMOVED lines=11> */
.L_x_1590:
        /* <DEDUP_REMOVED lines=8> */
.L_x_1589:
[----:B------:R-:W-:Y:S05]  /*4620*/  WARPSYNC.ALL ;  /* 0x0000000000007948 */ /* 0x000fea0003800000 */
[----:B------:R-:W-:Y:S06]  /*4630*/  BAR.SYNC.DEFER_BLOCKING 0x0 ;  /* 0x0000000000007b1d */ /* 0x000fec0000010000 */
.L_x_1588:
        /* <DEDUP_REMOVED lines=8> */
[----:B------:R1:W-:Y:S04]  /*46c0*/  STL.64 [R1+0x98], R2 ;  /* 0x0000980201007387 */ /* 0x0003e80000100a00 */
[----:B------:R2:W-:Y:S01]  /*46d0*/  STL [R1+0x90], R0 ;  /* 0x0000900001007387 */ /* 0x0005e20000100800 */
[----:B-1----:R-:W1:Y:S01]  /*46e0*/  LDC.64 R2, c[0x0][0x260] ;  /* 0x00009800ff027b82 */ /* 0x002e620000000a00 */
[----:B0-----:R-:W-:-:S04]  /*46f0*/  SHF.L.U32 R70, R70, 0x3, RZ ;  /* 0x0000000346467819 */ /* 0x001fc800000006ff */
[----:B------:R-:W-:Y:S02]  /*4700*/  LOP3.LUT R71, R70, 0x7fffffc0, RZ, 0xc0, !PT ;  /* 0x7fffffc046477812 */ /* 0x000fe400078ec0ff */
[----:B------:R-:W-:-:S04]  /*4710*/  MOV R70, UR5 ;  /* 0x0000000500467c02 */ /* 0x000fc80008000f00 */
[----:B------:R-:W-:Y:S02]  /*4720*/  LEA R70, R70, R71, 0xb ;  /* 0x0000004746467211 */ /* 0x000fe400078e58ff */
[----:B------:R-:W-:-:S04]  /*4730*/  LOP3.LUT R71, R86, 0x7, RZ, 0xc0, !PT ;  /* 0x0000000756477812 */ /* 0x000fc800078ec0ff */
[----:B------:R-:W-:-:S04]  /*4740*/  IADD3 R70, R70, R71, RZ ;  /* 0x0000004746467210 */ /* 0x000fc80007ffe0ff */
        /* <DEDUP_REMOVED lines=12> */
[----:B---3--:R-:W-:Y:S01]  /*4810*/  FADD.FTZ R86, RZ, R86 ;  /* 0x00000056ff567221 */ /* 0x008fe20000010000 */
[----:B------:R-:W-:-:S03]  /*4820*/  FADD.FTZ R87, RZ, R87 ;  /* 0x00000057ff577221 */ /* 0x000fc60000010000 */
[----:B----4-:R-:W-:Y:S01]  /*4830*/  FADD.FTZ R88, R88, R86 ;  /* 0x0000005658587221 */ /* 0x010fe20000010000 */
[----:B------:R-:W-:Y:S01]  /*4840*/  IADD3 R86, R92, 0x40, RZ ;  /* 0x000000405c567810 */ /* 0x000fe20007ffe0ff */
[----:B------:R-:W-:Y:S02]  /*4850*/  FADD.FTZ R89, R89, R87 ;  /* 0x0000005759597221 */ /* 0x000fe40000010000 */
[----:B--2---:R-:W-:Y:S01]  /*4860*/  FADD.FTZ R90, R90, R88 ;  /* 0x000000585a5a7221 */ /* 0x004fe20000010000 */
[----:B------:R-:W-:Y:S01]  /*4870*/  IADD3 R88, R92, 0x50, RZ ;  /* 0x000000505c587810 */ /* 0x000fe20007ffe0ff */
[----:B------:R-:W-:-:S04]  /*4880*/  IMAD.WIDE.U32 R86, R86, 0x4, R2 ;  /* 0x0000000456567825 */ /* 0x000fc800078e0002 */
[----:B------:R-:W-:Y:S01]  /*4890*/  FADD.FTZ R0, R91, R89 ;  /* 0x000000595b007221 */ /* 0x000fe20000010000 */
[----:B------:R-:W-:Y:S01]  /*48a0*/  FADD.FTZ R70, R70, R90 ;  /* 0x0000005a46467221 */ /* 0x000fe20000010000 */
[----:B------:R-:W-:Y:S01]  /*48b0*/  IADD3 R90, R92, 0x60, RZ ;  /* 0x000000605c5a7810 */ /* 0x000fe20007ffe0ff */
[--C-:B------:R-:W-:Y:S01]  /*48c0*/  IMAD.WIDE.U32 R88, R88, 0x4, R2.reuse ;  /* 0x0000000458587825 */ /* 0x100fe200078e0002 */
[----:B------:R-:W-:Y:S01]  /*48d0*/  IADD3 R92, R92, 0x70, RZ ;  /* 0x000000705c5c7810 */ /* 0x000fe20007ffe0ff */
[----:B------:R-:W2:Y:S02]  /*48e0*/  LDG.E.64 R86, desc[UR14][R86.64] ;  /* 0x0000000e56567981 */ /* 0x000ea4000c1e1b00 */
[--C-:B------:R-:W-:Y:S02]  /*48f0*/  IMAD.WIDE.U32 R90, R90, 0x4, R2.reuse ;  /* 0x000000045a5a7825 */ /* 0x100fe400078e0002 */
[----:B------:R-:W3:Y:S02]  /*4900*/  LDG.E.64 R88, desc[UR14][R88.64] ;  /* 0x0000000e58587981 */ /* 0x000ee4000c1e1b00 */
[----:B------:R-:W-:-:S02]  /*4910*/  IMAD.WIDE.U32 R92, R92, 0x4, R2 ;  /* 0x000000045c5c7825 */ /* 0x000fc400078e0002 */
        /* <DEDUP_REMOVED lines=13> */
.L_x_1592:
[----:B------:R-:W-:Y:S05]  /*49f0*/  BSYNC B0 ;  /* 0x0000000000007941 */ /* 0x000fea0003800000 */
.L_x_1591:
        /* <DEDUP_REMOVED lines=24> */
.L_x_1594:
[----:B------:R-:W-:Y:S05]  /*4b80*/  BSYNC B0 ;  /* 0x0000000000007941 */ /* 0x000fea0003800000 */
.L_x_1593:
[----:B0-----:R-:W2:Y:S04]  /*4b90*/  LDL R70, [R1+0x4c] ;  /* 0x00004c0001467983 */ /* 0x001ea80000100800 */
[----:B------:R-:W3:Y:S01]  /*4ba0*/  LDL R87, [R1+0x50] ;  /* 0x0000500001577983 */ /* 0x000ee20000100800 */
[----:B------:R-:W0:Y:S01]  /*4bb0*/  S2UR UR13, SR_CgaCtaId ;  /* 0x00000000000d79c3 */ /* 0x000e220000008800 */
[----:B------:R-:W-:Y:S01]  /*4bc0*/  UMOV UR5, 0x400 ;  /* 0x0000040000057882 */ /* 0x000fe20000000000 */
[----:B------:R-:W-:Y:S01]  /*4bd0*/  ULDC.64 UR22, c[0x0][0x210] ;  /* 0x0000840000167ab9 */ /* 0x000fe20000000a00 */
[----:B------:R-:W-:-:S04]  /*4be0*/  UIADD3 UR5, UR5, 0x4100, URZ ;  /* 0x0000410005057890 */ /* 0x000fc8000fffe03f */
[----:B0-----:R-:W-:Y:S01]  /*4bf0*/  ULEA UR5, UR13, UR5, 0x18 ;  /* 0x000000050d057291 */ /* 0x001fe2000f8ec03f */
[----:B------:R-:W-:Y:S05]  /*4c00*/  BAR.SYNC.DEFER_BLOCKING 0x0 ;  /* 0x0000000000007b1d */ /* 0x000fea0000010000 */
[----:B--2---:R-:W-:-:S06]  /*4c10*/  LEA R70, R70, UR5, 0x3 ;  /* 0x0000000546467c11 */ /* 0x004fcc000f8e18ff */
[----:B------:R-:W0:Y:S02]  /*4c20*/  LDS.64 R70, [R70] ;  /* 0x0000000046467984 */ /* 0x000e240000000a00 */
[--C-:B0----5:R-:W-:Y:S01]  /*4c30*/  FFMA.FTZ R6, R0, R6, -R70.reuse ;  /* 0x0000000600067223 */ /* 0x121fe20000010846 */
[----:B------:R-:W-:-:S03]  /*4c40*/  FFMA.FTZ R7, R3, R7, -R70 ;  /* 0x0000000703077223 */ /* 0x000fc60000010846 */
[-C--:B------:R-:W-:Y:S01]  /*4c50*/  FFMA.FTZ R6, -R151, R71.reuse, R6 ;  /* 0x0000004797067223 */ /* 0x080fe20000010106 */
[----:B------:R-:W-:-:S03]  /*4c60*/  FFMA.FTZ R7, -R150, R71, R7 ;  /* 0x0000004796077223 */ /* 0x000fc60000010107 */
[----:B------:R-:W-:Y:S01]  /*4c70*/  FMUL.FTZ R86, R5, R6 ;  /* 0x0000000605567220 */ /* 0x000fe20000410000 */
[----:B---3--:R-:W-:Y:S01]  /*4c80*/  LEA R6, R87, UR5, 0x3 ;  /* 0x0000000557067c11 */ /* 0x008fe2000f8e18ff */
[----:B------:R-:W-:Y:S01]  /*4c90*/  FMUL.FTZ R7, R5, R7 ;  /* 0x0000000705077220 */ /* 0x000fe20000410000 */
[----:B------:R-:W2:Y:S04]  /*4ca0*/  LDL.LU R87, [R1+0x48] ;  /* 0x0000480001577983 */ /* 0x000ea80000300800 */
[----:B------:R-:W-:Y:S01]  /*4cb0*/  F2FP.F16.F32.PACK_AB R86, R7, R86 ;  /* 0x000000560756723e */ /* 0x000fe200000000ff */
[C-C-:B------:R-:W-:Y:S01]  /*4cc0*/  FFMA.FTZ R8, R0.reuse, R8, -R70.reuse ;  /* 0x0000000800087223 */ /* 0x140fe20000010846 */
[----:B------:R-:W0:Y:S01]  /*4cd0*/  LDS.64 R6, [R6] ;  /* 0x0000000006067984 */ /* 0x000e220000000a00 */
        /* <DEDUP_REMOVED lines=29> */
[-C--:B------:R-:W-:Y:S01]  /*4eb0*/  FFMA.FTZ R152, -R152, R71.reuse, R8 ;  /* 0x0000004798987223 */ /* 0x080fe20000010108 */
[----:B------:R-:W-:Y:S01]  /*4ec0*/  IADD3 R8, P1, R159, UR22, RZ ;  /* 0x000000169f087c10 */ /* 0x000fe2000ff3e0ff */
[----:B------:R-:W3:Y:S01]  /*4ed0*/  LDL.LU R89, [R1+0x40] ;  /* 0x0000400001597983 */ /* 0x000ee20000300800 */
[-C--:B------:R-:W-:Y:S01]  /*4ee0*/  FFMA.FTZ R149, -R149, R71.reuse, R9 ;  /* 0x0000004795957223 */ /* 0x080fe20000010109 */
[-C--:B------:R-:W-:Y:S01]  /*4ef0*/  FFMA.FTZ R10, -R148, R71.reuse, R10 ;  /* 0x00000047940a7223 */ /* 0x080fe2000001010a */
[-C--:B------:R-:W-:Y:S01]  /*4f00*/  FFMA.FTZ R11, -R147, R71.reuse, R11 ;  /* 0x00000047930b7223 */ /* 0x080fe2000001010b */
[-C--:B------:R-:W-:Y:S01]  /*4f10*/  FFMA.FTZ R12, -R146, R71.reuse, R12 ;  /* 0x00000047920c7223 */ /* 0x080fe2000001010c */
[-C--:B------:R-:W-:Y:S01]  /*4f20*/  FFMA.FTZ R13, -R145, R71.reuse, R13 ;  /* 0x00000047910d7223 */ /* 0x080fe2000001010d */
[----:B------:R-:W-:Y:S01]  /*4f30*/  FFMA.FTZ R14, -R144, R71, R14 ;  /* 0x00000047900e7223 */ /* 0x000fe2000001010e */
[--C-:B0-----:R-:W-:Y:S01]  /*4f40*/  FFMA.FTZ R27, R2, R27, -R6.reuse ;  /* 0x0000001b021b7223 */ /* 0x101fe20000010806 */
[----:B------:R-:W-:Y:S01]  /*4f50*/  FFMA.FTZ R28, R4, R28, -R6 ;  /* 0x0000001c041c7223 */ /* 0x000fe20000010806 */
        /* <DEDUP_REMOVED lines=23> */
[----:B------:R-:W4:Y:S01]  /*50d0*/  LDL.LU R88, [R1+0x44] ;  /* 0x0000440001587983 */ /* 0x000f220000300800 */
[-CC-:B------:R-:W-:Y:S01]  /*50e0*/  FFMA.FTZ R131, -R131, R7.reuse, R27.reuse ;  /* 0x0000000783837223 */ /* 0x180fe2000001011b */
[----:B------:R-:W-:Y:S01]  /*50f0*/  FFMA.FTZ R130, -R130, R7, R28 ;  /* 0x0000000782827223 */ /* 0x000fe2000001011c */
[C-C-:B------:R-:W-:Y:S01]  /*5100*/  FFMA.FTZ R69, R4.reuse, R69, -R6.reuse ;  /* 0x0000004504457223 */ /* 0x140fe20000010806 */
[--C-:B------:R-:W-:Y:S01]  /*5110*/  FFMA.FTZ R67, R4, R67, -R6.reuse ;  /* 0x0000004304437223 */ /* 0x100fe20000010806 */
        /* <DEDUP_REMOVED lines=28> */
[----:B------:R-:W-:Y:S01]  /*52e0*/  PRMT R27, R86, 0x7632, R27 ;  /* 0x00007632561b7816 */ /* 0x000fe2000000001b */
[C---:B------:R-:W-:Y:S01]  /*52f0*/  FMUL.FTZ R85, R5.reuse, R85 ;  /* 0x0000005505557220 */ /* 0x040fe20000410000 */
[----:B------:R-:W-:Y:S01]  /*5300*/  FMUL.FTZ R70, R5, R70 ;  /* 0x0000004605467220 */ /* 0x000fe20000410000 */
[C-C-:B------:R-:W-:Y:S01]  /*5310*/  FFMA.FTZ R5, R4.reuse, R32, -R6.reuse ;  /* 0x0000002004057223 */ /* 0x140fe20000010806 */
[--C-:B------:R-:W-:Y:S01]  /*5320*/  FFMA.FTZ R41, R4, R41, -R6.reuse ;  /* 0x0000002904297223 */ /* 0x100fe20000010806 */
[--C-:B------:R-:W-:Y:S01]  /*5330*/  FFMA.FTZ R32, R2, R39, -R6.reuse ;  /* 0x0000002702207223 */ /* 0x100fe20000010806 */
[--C-:B------:R-:W-:Y:S01]  /*5340*/  FFMA.FTZ R51, R4, R51, -R6.reuse ;  /* 0x0000003304337223 */ /* 0x100fe20000010806 */
[----:B------:R-:W-:Y:S01]  /*5350*/  FFMA.FTZ R69, -R80, R7, R69 ;  /* 0x0000000750457223 */ /* 0x000fe20000010145 */
[C---:B------:R-:W-:Y:S01]  /*5360*/  FMUL.FTZ R131, R26.reuse, R131 ;  /* 0x000000831a837220 */ /* 0x040fe20000410000 */
[----:B------:R-:W-:Y:S01]  /*5370*/  FMUL.FTZ R130, R26, R130 ;  /* 0x000000821a827220 */ /* 0x000fe20000410000 */
[----:B------:R-:W-:Y:S01]  /*5380*/  FFMA.FTZ R39, R2, R38, -R6 ;  /* 0x0000002602277223 */ /* 0x000fe20000010806 */
[-C--:B------:R-:W-:Y:S01]  /*5390*/  FFMA.FTZ R67, -R68, R7.reuse, R67 ;  /* 0x0000000744437223 */ /* 0x080fe20000010143 */
[-C--:B------:R-:W-:Y:S01]  /*53a0*/  FFMA.FTZ R41, -R44, R7.reuse, R41 ;  /* 0x000000072c297223 */ /* 0x080fe20000010129 */
[-C--:B------:R-:W-:Y:S01]  /*53b0*/  FFMA.FTZ R51, -R48, R7.reuse, R51 ;  /* 0x0000000730337223 */ /* 0x080fe20000010133 */
[----:B------:R-:W-:Y:S01]  /*53c0*/  FFMA.FTZ R39, -R52, R7, R39 ;  /* 0x0000000734277223 */ /* 0x000fe20000010127 */
[----:B------:R-:W-:Y:S01]  /*53d0*/  F2FP.F16.F32.PACK_AB R131, R130, R131 ;  /* 0x000000838283723e */ /* 0x000fe200000000ff */
[C---:B------:R-:W-:Y:S01]  /*53e0*/  FMUL.FTZ R48, R26.reuse, R69 ;  /* 0x000000451a307220 */ /* 0x040fe20000410000 */
[C---:B------:R-:W-:Y:S01]  /*53f0*/  FMUL.FTZ R52, R26.reuse, R67 ;  /* 0x000000431a347220 */ /* 0x040fe20000410000 */
[----:B------:R-:W-:Y:S01]  /*5400*/  FMUL.FTZ R68, R26, R41 ;  /* 0x000000291a447220 */ /* 0x000fe20000410000 */
[----:B------:R-:W-:-:S02]  /*5410*/  PRMT R41, R131, 0x7632, R41 ;  /* 0x0000763283297816 */ /* 0x000fc40000000029 */
[----:B--2---:R-:W-:Y:S02]  /*5420*/  IADD3.X R9, R87, UR23, RZ, P1, !PT ;  /* 0x0000001757097c10 */ /* 0x004fe40008ffe4ff */
[----:B------:R-:W2:Y:S04]  /*5430*/  LDL.LU R87, [R1+0x38] ;  /* 0x0000380001577983 */ /* 0x000ea80000300800 */
[----:B------:R-:W2:Y:S04]  /*5440*/  LDL.LU R75, [R1+0x3c] ;  /* 0x00003c00014b7983 */ /* 0x000ea80000300800 */
[----:B------:R-:W2:Y:S04]  /*5450*/  LDL.LU R71, [R1+0x30] ;  /* 0x0000300001477983 */ /* 0x000ea80000300800 */
[----:B------:R0:W-:Y:S04]  /*5460*/  STG.E.U16 desc[UR14][R8.64+0x2], R27 ;  /* 0x0000021b08007986 */ /* 0x0001e8000c10150e */
[----:B------:R-:W2:Y:S04]  /*5470*/  LDL.LU R69, [R1+0x34] ;  /* 0x0000340001457983 */ /* 0x000ea80000300800 */
[----:B------:R-:W2:Y:S01]  /*5480*/  LDL.LU R67, [R1+0x28] ;  /* 0x0000280001437983 */ /* 0x000ea20000300800 */
[C-C-:B0-----:R-:W-:Y:S01]  /*5490*/  FFMA.FTZ R27, R2.reuse, R64, -R6.reuse ;  /* 0x00000040021b7223 */ /* 0x141fe20000010806 */
[----:B------:R-:W-:-:S04]  /*54a0*/  FFMA.FTZ R64, R2, R103, -R6 ;  /* 0x0000006702407223 */ /* 0x000fc80000010806 */
[----:B------:R-:W-:Y:S01]  /*54b0*/  FFMA.FTZ R113, -R113, R7, R64 ;  /* 0x0000000771717223 */ /* 0x000fe20000010140 */
[----:B------:R-:W-:Y:S02]  /*54c0*/  FMUL.FTZ R64, R26, R51 ;  /* 0x000000331a407220 */ /* 0x000fe40000410000 */
[----:B------:R-:W2:Y:S04]  /*54d0*/  LDL.LU R51, [R1+0x2c] ;  /* 0x00002c0001337983 */ /* 0x000ea80000300800 */
[----:B------:R0:W-:Y:S04]  /*54e0*/  STG.E.U16 desc[UR14][R8.64+0x6], R41 ;  /* 0x0000062908007986 */ /* 0x0001e8000c10150e */
[----:B0-----:R-:W2:Y:S01]  /*54f0*/  LDL.LU R41, [R1+0x20] ;  /* 0x0000200001297983 */ /* 0x001ea20000300800 */
[C-C-:B------:R-:W-:Y:S01]  /*5500*/  FFMA.FTZ R28, R2.reuse, R31, -R6.reuse ;  /* 0x0000001f021c7223 */ /* 0x140fe20000010806 */
[--C-:B------:R-:W-:Y:S01]  /*5510*/  FFMA.FTZ R34, R2, R34, -R6.reuse ;  /* 0x0000002202227223 */ /* 0x100fe20000010806 */
[--C-:B------:R-:W-:Y:S01]  /*5520*/  FFMA.FTZ R31, R4, R40, -R6.reuse ;  /* 0x00000028041f7223 */ /* 0x100fe20000010806 */
[C-C-:B------:R-:W-:Y:S01]  /*5530*/  FFMA.FTZ R38, R2.reuse, R47, -R6.reuse ;  /* 0x0000002f02267223 */ /* 0x140fe20000010806 */
[C-C-:B------:R-:W-:Y:S01]  /*5540*/  FFMA.FTZ R72, R2.reuse, R97, -R6.reuse ;  /* 0x0000006102487223 */ /* 0x140fe20000010806 */
        /* <DEDUP_REMOVED lines=9> */
[--C-:B------:R-:W-:Y:S01]  /*55e0*/  FFMA.FTZ R111, R2, R111, -R6.reuse ;  /* 0x0000006f026f7223 */ /* 0x100fe20000010806 */
[C-C-:B------:R-:W-:Y:S01]  /*55f0*/  FFMA.FTZ R66, R4.reuse, R117, -R6.reuse ;  /* 0x0000007504427223 */ /* 0x140fe20000010806 */
[--C-:B------:R-:W-:Y:S01]  /*5600*/  FFMA.FTZ R49, R4, R120, -R6.reuse ;  /* 0x0000007804317223 */ /* 0x100fe20000010806 */
[--C-:B------:R-:W-:Y:S01]  /*5610*/  FFMA.FTZ R101, R2, R101, -R6.reuse ;  /* 0x0000006502657223 */ /* 0x100fe20000010806 */
[--C-:B------:R-:W-:Y:S01]  /*5620*/  FFMA.FTZ R78, R4, R123, -R6.reuse ;  /* 0x0000007b044e7223 */ /* 0x100fe20000010806 */
[----:B------:R-:W-:Y:S01]  /*5630*/  FFMA.FTZ R105, R2, R105, -R6 ;  /* 0x0000006902697223 */ /* 0x000fe20000010806 */
[-C--:B------:R-:W-:Y:S01]  /*5640*/  FFMA.FTZ R127, -R127, R7.reuse, R28 ;  /* 0x000000077f7f7223 */ /* 0x080fe2000001011c */
[----:B------:R-:W-:Y:S01]  /*5650*/  FFMA.FTZ R5, -R126, R7, R5 ;  /* 0x000000077e057223 */ /* 0x000fe20000010105 */
        /* <DEDUP_REMOVED lines=23> */
[C---:B------:R-:W-:Y:S01]  /*57d0*/  FMUL.FTZ R72, R26.reuse, R5 ;  /* 0x000000051a487220 */ /* 0x040fe20000410000 */
[----:B------:R-:W-:Y:S01]  /*57e0*/  FFMA.FTZ R7, -R125, R7, R6 ;  /* 0x000000077d077223 */ /* 0x000fe20000010106 */
[----:B---3--:R-:W-:Y:S01]  /*57f0*/  IADD3 R6, P1, R89, UR22, RZ ;  /* 0x0000001659067c10 */ /* 0x008fe2000ff3e0ff */
        /* <DEDUP_REMOVED lines=24> */
[----:B------:R-:W-:Y:S01]  /*5980*/  F2FP.F16.F32.PACK_AB R149, R149, R152 ;  /* 0x000000989595723e */ /* 0x000fe200000000ff */
[----:B------:R-:W-:Y:S01]  /*5990*/  STG.E.U16 desc[UR14][R8.64], R86 ;  /* 0x0000005608007986 */ /* 0x000fe2000c10150e */
[----:B------:R-:W-:-:S02]  /*59a0*/  F2FP.F16.F32.PACK_AB R127, R72, R127 ;  /* 0x0000007f487f723e */ /* 0x000fc400000000ff */
[----:B----4-:R-:W-:Y:S01]  /*59b0*/  IADD3.X R7, R88, UR23, RZ, P1, !PT ;  /* 0x0000001758077c10 */ /* 0x010fe20008ffe4ff */
[----:B------:R-:W-:Y:S01]  /*59c0*/  STG.E.U16 desc[UR14][R8.64+0x4], R131 ;  /* 0x0000048308007986 */ /* 0x000fe2000c10150e */
[----:B------:R-:W-:Y:S02]  /*59d0*/  F2FP.F16.F32.PACK_AB R10, R11, R10 ;  /* 0x0000000a0b0a723e */ /* 0x000fe400000000ff */
[----:B------:R-:W-:Y:S02]  /*59e0*/  PRMT R45, R149, 0x7632, R45 ;  /* 0x00007632952d7816 */ /* 0x000fe4000000002d */
[----:B------:R-:W-:Y:S02]  /*59f0*/  PRMT R11, R127, 0x7632, R11 ;  /* 0x000076327f0b7816 */ /* 0x000fe4000000000b */
[----:B------:R-:W-:Y:S02]  /*5a00*/  F2FP.F16.F32.PACK_AB R53, R68, R53 ;  /* 0x000000354435723e */ /* 0x000fe400000000ff */
[----:B------:R-:W-:-:S02]  /*5a10*/  PRMT R49, R10, 0x7632, R49 ;  /* 0x000076320a317816 */ /* 0x000fc40000000031 */
[----:B------:R-:W-:Y:S01]  /*5a20*/  PRMT R47, R10, 0x7610, R47 ;  /* 0x000076100a2f7816 */ /* 0x000fe2000000002f */
[----:B------:R-:W-:Y:S01]  /*5a30*/  STG.E.U16 desc[UR14][R6.64], R149 ;  /* 0x0000009506007986 */ /* 0x000fe2000c10150e */
[----:B------:R-:W-:-:S03]  /*5a40*/  F2FP.F16.F32.PACK_AB R12, R13, R12 ;  /* 0x0000000c0d0c723e */ /* 0x000fc600000000ff */
[----:B------:R-:W-:Y:S01]  /*5a50*/  STG.E.U16 desc[UR14][R6.64+0x2], R45 ;  /* 0x0000022d06007986 */ /* 0x000fe2000c10150e */
[----:B------:R-:W-:-:S03]  /*5a60*/  F2FP.F16.F32.PACK_AB R43, R66, R43 ;  /* 0x0000002b422b723e */ /* 0x000fc600000000ff */
[----:B------:R-:W-:Y:S04]  /*5a70*/  STG.E.U16 desc[UR14][R6.64+0x4], R127 ;  /* 0x0000047f06007986 */ /* 0x000fe8000c10150e */
[----:B------:R0:W-:Y:S01]  /*5a80*/  STG.E.U16 desc[UR14][R6.64+0x6], R11 ;  /* 0x0000060b06007986 */ /* 0x0001e2000c10150e */
[----:B------:R-:W-:Y:S02]  /*5a90*/  PRMT R13, R12, 0x7632, R13 ;  /* 0x000076320c0d7816 */ /* 0x000fe4000000000d */
[----:B------:R-:W-:Y:S02]  /*5aa0*/  F2FP.F16.F32.PACK_AB R39, R64, R39 ;  /* 0x000000274027723e */ /* 0x000fe400000000ff */
[----:B0-----:R-:W-:Y:S02]  /*5ab0*/  PRMT R7, R53, 0x7632, R7 ;  /* 0x0000763235077816 */ /* 0x001fe40000000007 */
[----:B------:R-:W-:-:S04]  /*5ac0*/  F2FP.F16.F32.PACK_AB R14, R15, R14 ;  /* 0x0000000e0f0e723e */ /* 0x000fc800000000ff */
[----:B------:R-:W-:Y:S02]  /*5ad0*/  PRMT R15, R14, 0x7632, R15 ;  /* 0x000076320e0f7816 */ /* 0x000fe4000000000f */
[----:B------:R-:W-:Y:S02]  /*5ae0*/  F2FP.F16.F32.PACK_AB R16, R17, R16 ;  /* 0x000000101110723e */ /* 0x000fe400000000ff */
[----:B--2---:R-:W-:-:S04]  /*5af0*/  IADD3 R8, P1, R87, UR22, RZ ;  /* 0x0000001657087c10 */ /* 0x004fc8000ff3e0ff */
[----:B------:R-:W-:Y:S02]  /*5b00*/  IADD3.X R9, R75, UR23, RZ, P1, !PT ;  /* 0x000000174b097c10 */ /* 0x000fe40008ffe4ff */
[----:B------:R-:W-:-:S03]  /*5b10*/  IADD3 R10, P1, R71, UR22, RZ ;  /* 0x00000016470a7c10 */ /* 0x000fc6000ff3e0ff */
[----:B------:R0:W-:Y:S04]  /*5b20*/  STG.E.U16 desc[UR14][R8.64+0x2], R49 ;  /* 0x0000023108007986 */ /* 0x0001e8000c10150e */
[----:B------:R1:W-:Y:S01]  /*5b30*/  STG.E.U16 desc[UR14][R8.64], R47 ;  /* 0x0000002f08007986 */ /* 0x0003e2000c10150e */
[----:B------:R-:W-:-:S03]  /*5b40*/  IADD3.X R11, R69, UR23, RZ, P1, !PT ;  /* 0x00000017450b7c10 */ /* 0x000fc60008ffe4ff */
[----:B------:R-:W-:Y:S01]  /*5b50*/  STG.E.U16 desc[UR14][R8.64+0x4], R53 ;  /* 0x0000043508007986 */ /* 0x000fe2000c10150e */
[----:B------:R-:W-:-:S03]  /*5b60*/  IADD3 R6, P1, R67, UR22, RZ ;  /* 0x0000001643067c10 */ /* 0x000fc6000ff3e0ff */
[----:B0-----:R-:W2:Y:S04]  /*5b70*/  LDL.LU R49, [R1+0x24] ;  /* 0x0000240001317983 */ /* 0x001ea80000300800 */
[----:B-1----:R-:W3:Y:S04]  /*5b80*/  LDL.LU R47, [R1+0x18] ;  /* 0x00001800012f7983 */ /* 0x002ee80000300800 */
[----:B------:R0:W-:Y:S04]  /*5b90*/  STG.E.U16 desc[UR14][R8.64+0x6], R7 ;  /* 0x0000060708007986 */ /* 0x0001e8000c10150e */
[----:B------:R1:W-:Y:S04]  /*5ba0*/  STG.E.U16 desc[UR14][R10.64+0x4], R43 ;  /* 0x0000042b0a007986 */ /* 0x0003e8000c10150e */
[----:B------:R-:W4:Y:S01]  /*5bb0*/  LDL.LU R45, [R1+0x1c] ;  /* 0x00001c00012d7983 */ /* 0x000f220000300800 */
[----:B0-----:R-:W-:-:S02]  /*5bc0*/  PRMT R9, R43, 0x7632, R9 ;  /* 0x000076322b097816 */ /* 0x001fc40000000009 */
[----:B------:R-:W-:Y:S01]  /*5bd0*/  IADD3.X R7, R51, UR23, RZ, P1, !PT ;  /* 0x0000001733077c10 */ /* 0x000fe20008ffe4ff */
[----:B-1----:R-:W4:Y:S01]  /*5be0*/  LDL.LU R43, [R1+0x10] ;  /* 0x00001000012b7983 */ /* 0x002f220000300800 */
[----:B------:R-:W-:-:S03]  /*5bf0*/  IADD3 R8, P1, R41, UR22, RZ ;  /* 0x0000001629087c10 */ /* 0x000fc6000ff3e0ff */
[----:B------:R-:W-:Y:S04]  /*5c00*/  STG.E.U16 desc[UR14][R10.64], R12 ;  /* 0x0000000c0a007986 */ /* 0x000fe8000c10150e */
[----:B------:R-:W-:Y:S04]  /*5c10*/  STG.E.U16 desc[UR14][R10.64+0x2], R13 ;  /* 0x0000020d0a007986 */ /* 0x000fe8000c10150e */
[----:B------:R0:W-:Y:S04]  /*5c20*/  STG.E.U16 desc[UR14][R10.64+0x6], R9 ;  /* 0x000006090a007986 */ /* 0x0001e8000c10150e */
[----:B------:R1:W-:Y:S04]  /*5c30*/  STG.E.U16 desc[UR14][R6.64+0x4], R39 ;  /* 0x0000042706007986 */ /* 0x0003e8000c10150e */
[----:B------:R-:W4:Y:S01]  /*5c40*/  LDL.LU R41, [R1+0x14] ;  /* 0x0000140001297983 */ /* 0x000f220000300800 */
[----:B0-----:R-:W-:-:S03]  /*5c50*/  PRMT R11, R39, 0x7632, R11 ;  /* 0x00007632270b7816 */ /* 0x001fc6000000000b */
[----:B-1----:R-:W4:Y:S04]  /*5c60*/  LDL.LU R39, [R1+0x8] ;  /* 0x0000080001277983 */ /* 0x002f280000300800 */
[----:B------:R0:W-:Y:S04]  /*5c70*/  STG.E.U16 desc[UR14][R6.64+0x2], R15 ;  /* 0x0000020f06007986 */ /* 0x0001e8000c10150e */
[----:B------:R-:W4:Y:S04]  /*5c80*/  LDL.LU R17, [R1+0xc] ;  /* 0x00000c0001117983 */ /* 0x000f280000300800 */
[----:B------:R1:W-:Y:S04]  /*5c90*/  STG.E.U16 desc[UR14][R6.64], R14 ;  /* 0x0000000e06007986 */ /* 0x0003e8000c10150e */
[----:B0-----:R-:W4:Y:S04]  /*5ca0*/  LDL.LU R15, [R1] ;  /* 0x00000000010f7983 */ /* 0x001f280000300800 */
[----:B-1----:R-:W4:Y:S01]  /*5cb0*/  LDL.LU R14, [R1+0x4] ;  /* 0x00000400010e7983 */ /* 0x002f220000300800 */
[----:B------:R-:W-:-:S02]  /*5cc0*/  F2FP.F16.F32.PACK_AB R52, R52, R65 ;  /* 0x000000413434723e */ /* 0x000fc400000000ff */
[----:B------:R-:W-:Y:S01]  /*5cd0*/  PRMT R12, R16, 0x7632, R12 ;  /* 0x00007632100c7816 */ /* 0x000fe2000000000c */
[----:B------:R0:W-:Y:S01]  /*5ce0*/  STG.E.U16 desc[UR14][R6.64+0x6], R11 ;  /* 0x0000060b06007986 */ /* 0x0001e2000c10150e */
[----:B------:R-:W-:Y:S02]  /*5cf0*/  F2FP.F16.F32.PACK_AB R18, R19, R18 ;  /* 0x000000121312723e */ /* 0x000fe400000000ff */
[----:B------:R-:W-:Y:S02]  /*5d00*/  F2FP.F16.F32.PACK_AB R48, R48, R55 ;  /* 0x000000373030723e */ /* 0x000fe400000000ff */
[----:B------:R-:W-:Y:S02]  /*5d10*/  PRMT R13, R18, 0x7632, R13 ;  /* 0x00007632120d7816 */ /* 0x000fe4000000000d */
[----:B0-----:R-:W-:Y:S02]  /*5d20*/  PRMT R7, R52, 0x7632, R7 ;  /* 0x0000763234077816 */ /* 0x001fe40000000007 */
[----:B------:R-:W-:-:S02]  /*5d30*/  F2FP.F16.F32.PACK_AB R34, R73, R34 ;  /* 0x000000224922723e */ /* 0x000fc400000000ff */
[----:B------:R-:W-:Y:S02]  /*5d40*/  F2FP.F16.F32.PACK_AB R20, R21, R20 ;  /* 0x000000141514723e */ /* 0x000fe400000000ff */
[----:B------:R-:W-:Y:S02]  /*5d50*/  F2FP.F16.F32.PACK_AB R46, R46, R81 ;  /* 0x000000512e2e723e */ /* 0x000fe400000000ff */
[----:B------:R-:W-:Y:S02]  /*5d60*/  F2FP.F16.F32.PACK_AB R22, R23, R22 ;  /* 0x000000161716723e */ /* 0x000fe400000000ff */
[----:B------:R-:W-:Y:S02]  /*5d70*/  F2FP.F16.F32.PACK_AB R44, R44, R95 ;  /* 0x0000005f2c2c723e */ /* 0x000fe400000000ff */
[----:B------:R-:W-:Y:S02]  /*5d80*/  F2FP.F16.F32.PACK_AB R24, R25, R24 ;  /* 0x000000181918723e */ /* 0x000fe400000000ff */
[----:B------:R-:W-:-:S02]  /*5d90*/  F2FP.F16.F32.PACK_AB R40, R40, R107 ;  /* 0x0000006b2828723e */ /* 0x000fc400000000ff */
[----:B------:R-:W-:Y:S02]  /*5da0*/  F2FP.F16.F32.PACK_AB R29, R30, R29 ;  /* 0x0000001d1e1d723e */ /* 0x000fe400000000ff */
[----:B------:R-:W-:Y:S02]  /*5db0*/  F2FP.F16.F32.PACK_AB R42, R42, R113 ;  /* 0x000000712a2a723e */ /* 0x000fe400000000ff */
[----:B------:R-:W-:Y:S02]  /*5dc0*/  F2FP.F16.F32.PACK_AB R33, R37, R33 ;  /* 0x000000212521723e */ /* 0x000fe400000000ff */
[----:B------:R-:W-:Y:S02]  /*5dd0*/  PRMT R82, R29, 0x7632, R82 ;  /* 0x000076321d527816 */ /* 0x000fe40000000052 */
[----:B------:R-:W-:Y:S02]  /*5de0*/  F2FP.F16.F32.PACK_AB R36, R54, R36 ;  /* 0x000000243624723e */ /* 0x000fe400000000ff */
[----:B------:R-:W-:-:S02]  /*5df0*/  F2FP.F16.F32.PACK_AB R32, R35, R32 ;  /* 0x000000202320723e */ /* 0x000fc400000000ff */
[----:B------:R-:W-:Y:S02]  /*5e00*/  F2FP.F16.F32.PACK_AB R50, R100, R50 ;  /* 0x000000326432723e */ /* 0x000fe400000000ff */
[----:B------:R-:W-:Y:S02]  /*5e10*/  F2FP.F16.F32.PACK_AB R31, R38, R31 ;  /* 0x0000001f261f723e */ /* 0x000fe400000000ff */
[----:B------:R-:W-:Y:S02]  /*5e20*/  PRMT R81, R33, 0x7632, R81 ;  /* 0x0000763221517816 */ /* 0x000fe40000000051 */
[----:B------:R-:W-:Y:S02]  /*5e30*/  PRMT R80, R36, 0x7632, R80 ;  /* 0x0000763224507816 */ /* 0x000fe40000000050 */
[----:B------:R-:W-:Y:S02]  /*5e40*/  F2FP.F16.F32.PACK_AB R74, R104, R74 ;  /* 0x0000004a684a723e */ /* 0x000fe400000000ff */
[----:B------:R-:W-:-:S02]  /*5e50*/  F2FP.F16.F32.PACK_AB R27, R27, R28 ;  /* 0x0000001c1b1b723e */ /* 0x000fc400000000ff */
[----:B------:R-:W-:Y:S02]  /*5e60*/  F2FP.F16.F32.PACK_AB R70, R70, R85 ;  /* 0x000000554646723e */ /* 0x000fe400000000ff */
[----:B------:R-:W-:Y:S01]  /*5e70*/  F2FP.F16.F32.PACK_AB R5, R26, R5 ;  /* 0x000000051a05723e */ /* 0x000fe200000000ff */
[----:B------:R-:W-:Y:S01]  /*5e80*/  ULOP3.LUT UR4, UR4, 0x1, URZ, 0x3c, !UPT ;  /* 0x0000000104047892 */ /* 0x000fe2000f8e3c3f */
[----:B------:R-:W-:Y:S01]  /*5e90*/  UMOV UR5, UR11 ;  /* 0x0000000b00057c82 */ /* 0x000fe20008000000 */
[----:B--2---:R-:W-:Y:S02]  /*5ea0*/  IADD3.X R9, R49, UR23, RZ, P1, !PT ;  /* 0x0000001731097c10 */ /* 0x004fe40008ffe4ff */
[----:B---3--:R-:W-:-:S03]  /*5eb0*/  IADD3 R10, P1, R47, UR22, RZ ;  /* 0x000000162f0a7c10 */ /* 0x008fc6000ff3e0ff */
[----:B------:R-:W-:Y:S04]  /*5ec0*/  STG.E.U16 desc[UR14][R8.64], R16 ;  /* 0x0000001008007986 */ /* 0x000fe8000c10150e */
[----:B------:R-:W-:Y:S04]  /*5ed0*/  STG.E.U16 desc[UR14][R8.64+0x2], R12 ;  /* 0x0000020c08007986 */ /* 0x000fe8000c10150e */
[----:B------:R-:W-:Y:S01]  /*5ee0*/  STG.E.U16 desc[UR14][R8.64+0x4], R52 ;  /* 0x0000043408007986 */ /* 0x000fe2000c10150e */
[----:B----4-:R-:W-:-:S03]  /*5ef0*/  IADD3.X R11, R45, UR23, RZ, P1, !PT ;  /* 0x000000172d0b7c10 */ /* 0x010fc60008ffe4ff */
[----:B------:R0:W-:Y:S01]  /*5f00*/  STG.E.U16 desc[UR14][R8.64+0x6], R7 ;  /* 0x0000060708007986 */ /* 0x0001e2000c10150e */
[----:B------:R-:W-:Y:S02]  /*5f10*/  IADD3 R6, P1, R43, UR22, RZ ;  /* 0x000000162b067c10 */ /* 0x000fe4000ff3e0ff */
[----:B0-----:R-:W-:Y:S01]  /*5f20*/  PRMT R9, R48, 0x7632, R9 ;  /* 0x0000763230097816 */ /* 0x001fe20000000009 */
[----:B------:R-:W-:Y:S04]  /*5f30*/  STG.E.U16 desc[UR14][R10.64], R18 ;  /* 0x000000120a007986 */ /* 0x000fe8000c10150e */
[----:B------:R-:W-:Y:S04]  /*5f40*/  STG.E.U16 desc[UR14][R10.64+0x2], R13 ;  /* 0x0000020d0a007986 */ /* 0x000fe8000c10150e */
[----:B------:R-:W-:Y:S01]  /*5f50*/  STG.E.U16 desc[UR14][R10.64+0x4], R48 ;  /* 0x000004300a007986 */ /* 0x000fe2000c10150e */
[----:B------:R-:W-:-:S03]  /*5f60*/  IADD3.X R7, R41, UR23, RZ, P1, !PT ;  /* 0x0000001729077c10 */ /* 0x000fc60008ffe4ff */
[----:B------:R0:W-:Y:S01]  /*5f70*/  STG.E.U16 desc[UR14][R10.64+0x6], R9 ;  /* 0x000006090a007986 */ /* 0x0001e2000c10150e */
[----:B------:R-:W-:Y:S02]  /*5f80*/  IADD3 R8, P1, R39, UR22, RZ ;  /* 0x0000001627087c10 */ /* 0x000fe4000ff3e0ff */
[----:B0-----:R-:W-:Y:S02]  /*5f90*/  PRMT R11, R34, 0x7632, R11 ;  /* 0x00007632220b7816 */ /* 0x001fe4000000000b */
[----:B------:R-:W-:-:S03]  /*5fa0*/  IADD3.X R9, R17, UR23, RZ, P1, !PT ;  /* 0x0000001711097c10 */ /* 0x000fc60008ffe4ff */
[----:B------:R0:W-:Y:S01]  /*5fb0*/  STG.E.U16 desc[UR14][R6.64+0x6], R11 ;  /* 0x0000060b06007986 */ /* 0x0001e2000c10150e */
[----:B------:R-:W-:Y:S02]  /*5fc0*/  IADD3 R10, P1, R15, UR22, RZ ;  /* 0x000000160f0a7c10 */ /* 0x000fe4000ff3e0ff */
[----:B------:R-:W-:Y:S02]  /*5fd0*/  PRMT R12, R20, 0x7632, R12 ;  /* 0x00007632140c7816 */ /* 0x000fe4000000000c */
[----:B0-----:R-:W-:Y:S02]  /*5fe0*/  IADD3.X R11, R14, UR23, RZ, P1, !PT ;  /* 0x000000170e0b7c10 */ /* 0x001fe40008ffe4ff */
[----:B------:R-:W-:Y:S01]  /*5ff0*/  IADD3 R164, P1, R164, UR22, RZ ;  /* 0x00000016a4a47c10 */ /* 0x000fe2000ff3e0ff */
[----:B------:R-:W-:Y:S03]  /*6000*/  STG.E.U16 desc[UR14][R6.64], R20 ;  /* 0x0000001406007986 */ /* 0x000fe6000c10150e */
[----:B------:R-:W-:Y:S01]  /*6010*/  IADD3.X R165, R165, UR23, RZ, P1, !PT ;  /* 0x00000017a5a57c10 */ /* 0x000fe20008ffe4ff */
[----:B------:R-:W-:Y:S01]  /*6020*/  STG.E.U16 desc[UR14][R6.64+0x2], R12 ;  /* 0x0000020c06007986 */ /* 0x000fe2000c10150e */
[----:B------:R-:W-:-:S03]  /*6030*/  IADD3 R162, P1, R162, UR22, RZ ;  /* 0x00000016a2a27c10 */ /* 0x000fc6000ff3e0ff */
[----:B------:R0:W-:Y:S01]  /*6040*/  STG.E.U16 desc[UR14][R6.64+0x4], R34 ;  /* 0x0000042206007986 */ /* 0x0001e2000c10150e */
[----:B------:R-:W-:Y:S02]  /*6050*/  PRMT R13, R22, 0x7632, R13 ;  /* 0x00007632160d7816 */ /* 0x000fe4000000000d */
[----:B------:R-:W-:Y:S02]  /*6060*/  IADD3.X R163, R163, UR23, RZ, P1, !PT ;  /* 0x00000017a3a37c10 */ /* 0x000fe40008ffe4ff */
[----:B------:R-:W-:Y:S01]  /*6070*/  IADD3 R160, P1, R160, UR22, RZ ;  /* 0x00000016a0a07c10 */ /* 0x000fe2000ff3e0ff */
[----:B------:R-:W-:Y:S01]  /*6080*/  STG.E.U16 desc[UR14][R8.64], R22 ;  /* 0x0000001608007986 */ /* 0x000fe2000c10150e */
[----:B0-----:R-:W-:Y:S02]  /*6090*/  PRMT R7, R46, 0x7632, R7 ;  /* 0x000076322e077816 */ /* 0x001fe40000000007 */
[----:B------:R-:W-:Y:S01]  /*60a0*/  PRMT R6, R44, 0x7632, R6 ;  /* 0x000076322c067816 */ /* 0x000fe20000000006 */
[----:B------:R-:W-:Y:S01]  /*60b0*/  STG.E.U16 desc[UR14][R8.64+0x2], R13 ;  /* 0x0000020d08007986 */ /* 0x000fe2000c10150e */
[----:B------:R-:W-:-:S03]  /*60c0*/  PRMT R12, R24, 0x7632, R12 ;  /* 0x00007632180c7816 */ /* 0x000fc6000000000c */
[----:B------:R0:W-:Y:S01]  /*60d0*/  STG.E.U16 desc[UR14][R8.64+0x6], R7 ;  /* 0x0000060708007986 */ /* 0x0001e2000c10150e */
[----:B------:R-:W-:-:S03]  /*60e0*/  IADD3.X R161, R161, UR23, RZ, P1, !PT ;  /* 0x00000017a1a17c10 */ /* 0x000fc60008ffe4ff */
[----:B------:R1:W-:Y:S04]  /*60f0*/  STG.E.U16 desc[UR14][R8.64+0x4], R46 ;  /* 0x0000042e08007986 */ /* 0x0003e8000c10150e */
[----:B------:R2:W-:Y:S01]  /*6100*/  STG.E.U16 desc[UR14][R10.64+0x6], R6 ;  /* 0x000006060a007986 */ /* 0x0005e2000c10150e */
[----:B0-----:R-:W-:-:S03]  /*6110*/  PRMT R7, R40, 0x7632, R7 ;  /* 0x0000763228077816 */ /* 0x001fc60000000007 */
[----:B------:R-:W-:Y:S01]  /*6120*/  STG.E.U16 desc[UR14][R10.64], R24 ;  /* 0x000000180a007986 */ /* 0x000fe2000c10150e */
[----:B-1----:R-:W-:-:S03]  /*6130*/  PRMT R8, R42, 0x7632, R8 ;  /* 0x000076322a087816 */ /* 0x002fc60000000008 */
[----:B------:R-:W-:Y:S01]  /*6140*/  STG.E.U16 desc[UR14][R10.64+0x2], R12 ;  /* 0x0000020c0a007986 */ /* 0x000fe2000c10150e */
[----:B--2---:R-:W-:-:S03]  /*6150*/  IADD3 R6, P1, R157, UR22, RZ ;  /* 0x000000169d067c10 */ /* 0x004fc6000ff3e0ff */
[----:B------:R0:W-:Y:S01]  /*6160*/  STG.E.U16 desc[UR14][R10.64+0x4], R44 ;  /* 0x0000042c0a007986 */ /* 0x0001e2000c10150e */
[----:B------:R-:W-:-:S03]  /*6170*/  PRMT R9, R32, 0x7632, R9 ;  /* 0x0000763220097816 */ /* 0x000fc60000000009 */
[----:B------:R1:W-:Y:S04]  /*6180*/  STG.E.U16 desc[UR14][R164.64+0x6], R7 ;  /* 0x00000607a4007986 */ /* 0x0003e8000c10150e */
[----:B------:R-:W-:Y:S04]  /*6190*/  STG.E.U16 desc[UR14][R164.64], R29 ;  /* 0x0000001da4007986 */ /* 0x000fe8000c10150e */
[----:B------:R-:W-:Y:S01]  /*61a0*/  STG.E.U16 desc[UR14][R164.64+0x2], R82 ;  /* 0x00000252a4007986 */ /* 0x000fe2000c10150e */
[----:B0-----:R-:W-:Y:S02]  /*61b0*/  PRMT R10, R50, 0x7632, R10 ;  /* 0x00007632320a7816 */ /* 0x001fe4000000000a */
[----:B------:R-:W-:Y:S01]  /*61c0*/  PRMT R11, R31, 0x7632, R11 ;  /* 0x000076321f0b7816 */ /* 0x000fe2000000000b */
[----:B------:R-:W-:Y:S01]  /*61d0*/  STG.E.U16 desc[UR14][R164.64+0x4], R40 ;  /* 0x00000428a4007986 */ /* 0x000fe2000c10150e */
[----:B-1----:R-:W-:-:S03]  /*61e0*/  IADD3.X R7, R158, UR23, RZ, P1, !PT ;  /* 0x000000179e077c10 */ /* 0x002fc60008ffe4ff */
[----:B------:R0:W-:Y:S01]  /*61f0*/  STG.E.U16 desc[UR14][R162.64+0x6], R8 ;  /* 0x00000608a2007986 */ /* 0x0001e2000c10150e */
[----:B------:R-:W-:-:S03]  /*6200*/  PRMT R12, R27, 0x7632, R12 ;  /* 0x000076321b0c7816 */ /* 0x000fc6000000000c */
[----:B------:R-:W-:Y:S04]  /*6210*/  STG.E.U16 desc[UR14][R162.64], R33 ;  /* 0x00000021a2007986 */ /* 0x000fe8000c10150e */
[----:B------:R-:W-:Y:S01]  /*6220*/  STG.E.U16 desc[UR14][R162.64+0x2], R81 ;  /* 0x00000251a2007986 */ /* 0x000fe2000c10150e */
[----:B0-----:R-:W-:-:S03]  /*6230*/  IADD3 R8, P1, R155, UR22, RZ ;  /* 0x000000169b087c10 */ /* 0x001fc6000ff3e0ff */
[----:B------:R-:W-:Y:S04]  /*6240*/  STG.E.U16 desc[UR14][R162.64+0x4], R42 ;  /* 0x0000042aa2007986 */ /* 0x000fe8000c10150e */
[----:B------:R-:W-:Y:S04]  /*6250*/  STG.E.U16 desc[UR14][R160.64], R36 ;  /* 0x00000024a0007986 */ /* 0x000fe8000c10150e */
[----:B------:R-:W-:Y:S04]  /*6260*/  STG.E.U16 desc[UR14][R160.64+0x2], R80 ;  /* 0x00000250a0007986 */ /* 0x000fe8000c10150e */
[----:B------:R-:W-:Y:S04]  /*6270*/  STG.E.U16 desc[UR14][R160.64+0x4], R32 ;  /* 0x00000420a0007986 */ /* 0x000fe8000c10150e */
[----:B------:R0:W-:Y:S04]  /*6280*/  STG.E.U16 desc[UR14][R160.64+0x6], R9 ;  /* 0x00000609a0007986 */ /* 0x0001e8000c10150e */
[----:B------:R-:W-:Y:S04]  /*6290*/  STG.E.U16 desc[UR14][R6.64], R50 ;  /* 0x0000003206007986 */ /* 0x000fe8000c10150e */
[----:B------:R1:W-:Y:S04]  /*62a0*/  STG.E.U16 desc[UR14][R6.64+0x2], R10 ;  /* 0x0000020a06007986 */ /* 0x0003e8000c10150e */
[----:B------:R-:W-:Y:S01]  /*62b0*/  STG.E.U16 desc[UR14][R6.64+0x4], R31 ;  /* 0x0000041f06007986 */ /* 0x000fe2000c10150e */
[----:B0-----:R-:W-:-:S03]  /*62c0*/  IADD3.X R9, R156, UR23, RZ, P1, !PT ;  /* 0x000000179c097c10 */ /* 0x001fc60008ffe4ff */
[----:B------:R0:W-:Y:S01]  /*62d0*/  STG.E.U16 desc[UR14][R6.64+0x6], R11 ;  /* 0x0000060b06007986 */ /* 0x0001e2000c10150e */
[----:B-1----:R-:W-:-:S03]  /*62e0*/  IADD3 R10, P1, R153, UR22, RZ ;  /* 0x00000016990a7c10 */ /* 0x002fc6000ff3e0ff */
[----:B------:R-:W-:Y:S01]  /*62f0*/  STG.E.U16 desc[UR14][R8.64], R74 ;  /* 0x0000004a08007986 */ /* 0x000fe2000c10150e */
[----:B0-----:R-:W-:-:S03]  /*6300*/  PRMT R7, R74, 0x7632, R7 ;  /* 0x000076324a077816 */ /* 0x001fc60000000007 */
        /* <DEDUP_REMOVED lines=11> */
.L_x_1581:
[----:B------:R-:W0:Y:S02]  /*63c0*/  S2R R0, SR_CTAID.Y ;  /* 0x0000000000007919 */ /* 0x000e240000002600 */
[----:B0-----:R-:W-:-:S04]  /*63d0*/  LEA R0, R0, UR20, 0x6 ;  /* 0x0000001400007c11 */ /* 0x001fc8000f8e30ff */
[----:B------:R-:W-:-:S04]  /*63e0*/  SHF.L.U32 R20, R0, 0x5, RZ ;  /* 0x0000000500147819 */ /* 0x000fc800000006ff */
[----:B------:R-:W-:-:S13]  /*63f0*/  ISETP.GT.AND P0, PT, R20, 0x13f, PT ;  /* 0x0000013f1400780c */ /* 0x000fda0003f04270 */
[----:B------:R-:W-:Y:S05]  /*6400*/  @P0 EXIT ;  /* 0x000000000000094d */ /* 0x000fea0003800000 */
[----:B-1----:R-:W0:Y:S01]  /*6410*/  S2R R6, SR_TID.X ;  /* 0x0000000000067919 */ /* 0x002e220000002100 */
        /* <DEDUP_REMOVED lines=67> */
.L_x_1612:
        /* <DEDUP_REMOVED lines=43> */
.L_x_1599:
[----:B------:R-:W-:Y:S05]  /*6b00*/  BSYNC B1 ;  /* 0x0000000000017941 */ /* 0x000fea0003800000 */
.L_x_1598:
        /* <DEDUP_REMOVED lines=20> */
.L_x_1602:
        /* <DEDUP_REMOVED lines=55> */
.L_x_1601:
[----:B------:R-:W-:Y:S05]  /*6fc0*/  BSYNC B1 ;  /* 0x0000000000017941 */ /* 0x000fea0003800000 */
.L_x_1600:
        /* <DEDUP_REMOVED lines=35> */
.L_x_1604:
[----:B------:R-:W-:Y:S05]  /*7200*/  BSYNC B1 ;  /* 0x0000000000017941 */ /* 0x000fea0003800000 */
.L_x_1603:
        /* <DEDUP_REMOVED lines=15> */
.L_x_1597:
[----:B------:R-:W-:Y:S05]  /*7300*/  BSYNC B0 ;  /* 0x0000000000007941 */ /* 0x000fea0003800000 */
.L_x_1596:
        /* <DEDUP_REMOVED lines=39> */
.L_x_1621:
        /* <DEDUP_REMOVED lines=43> */
.L_x_1631:
        /* <DEDUP_REMOVED lines=38> */
.L_x_1641:
[----:B0-----:R-:W-:Y:S01]  /*7a90*/  FADD.FTZ R28, R23, R28 ;  /* 0x0000001c171c7221 */ /* 0x001fe20000010000 */
[----:B------:R-:W-:-:S04]  /*7aa0*/  @!P1 F2FP.F16.F32.PACK_AB R23, RZ, R33 ;  /* 0x00000021ff17923e */ /* 0x000fc800000000ff */
[----:B------:R-:W-:Y:S02]  /*7ab0*/  PRMT R29, R23, 0x7610, R29 ;  /* 0x00007610171d7816 */ /* 0x000fe4000000001d */
[----:B------:R-:W-:Y:S02]  /*7ac0*/  @!P1 F2FP.F16.F32.PACK_AB R28, RZ, R28 ;  /* 0x0000001cff1c923e */ /* 0x000fe400000000ff */
[----:B------:R-:W-:Y:S01]  /*7ad0*/  MOV R23, R16 ;  /* 0x0000001000177202 */ /* 0x000fe20000000f00 */
[----:B------:R3:W-:Y:S04]  /*7ae0*/  @!P1 STG.E.U16 desc[UR14][R24.64+0x50], R29 ;  /* 0x0000501d18009986 */ /* 0x0007e8000c10150e */
[----:B------:R3:W-:Y:S02]  /*7af0*/  @!P1 STG.E.U16 desc[UR14][R26.64+0x50], R28 ;  /* 0x0000501c1a009986 */ /* 0x0007e4000c10150e */
.L_x_1607:
[----:B------:R-:W-:Y:S05]  /*7b00*/  BSYNC B0 ;  /* 0x0000000000007941 */ /* 0x000fea0003800000 */
.L_x_1606:
        /* <DEDUP_REMOVED lines=145> */
.L_x_1675:
[----:B-12---:R-:W-:Y:S01]  /*8420*/  FADD.FTZ R28, R44, R23 ;  /* 0x000000172c1c7221 */ /* 0x006fe20000010000 */
[----:B------:R-:W-:-:S04]  /*8430*/  @!P0 F2FP.F16.F32.PACK_AB R23, RZ, R32 ;  /* 0x00000020ff17823e */ /* 0x000fc800000000ff */
[----:B------:R-:W-:Y:S01]  /*8440*/  @!P0 F2FP.F16.F32.PACK_AB R28, RZ, R28 ;  /* 0x0000001cff1c823e */ /* 0x000fe200000000ff */
[----:B------:R4:W-:Y:S04]  /*8450*/  @!P0 STG.E.U16 desc[UR14][R24.64+0x78], R23 ;  /* 0x0000781718008986 */ /* 0x0009e8000c10150e */
[----:B------:R4:W-:Y:S02]  /*8460*/  @!P0 STG.E.U16 desc[UR14][R26.64+0x78], R28 ;  /* 0x0000781c1a008986 */ /* 0x0009e4000c10150e */
.L_x_1605:
[----:B------:R-:W-:Y:S05]  /*8470*/  WARPSYNC.ALL ;  /* 0x0000000000007948 */ /* 0x000fea0003800000 */
[----:B------:R-:W-:Y:S01]  /*8480*/  BAR.SYNC.DEFER_BLOCKING 0x0 ;  /* 0x0000000000007b1d */ /* 0x000fe20000010000 */
[C---:B------:R-:W-:Y:S02]  /*8490*/  ISETP.GE.AND P0, PT, R20.reuse, -0xec0, PT ;  /* 0xfffff1401400780c */ /* 0x040fe40003f06270 */
[----:B------:R-:W-:-:S11]  /*84a0*/  IADD3 R20, R20, 0x1000, RZ ;  /* 0x0000100014147810 */ /* 0x000fd60007ffe0ff */
[----:B------:R-:W-:Y:S05]  /*84b0*/  @!P0 BRA `(.L_x_1612) ;  /* 0xffffffe000e48947 */ /* 0x000fea000383ffff */
[----:B------:R-:W-:Y:S05]  /*84c0*/  EXIT ;  /* 0x000000000000794d */ /* 0x000fea0003800000 */
.L_x_1608:
[----:B-1----:R-:W-:Y:S02]  /*84d0*/  MOV R50, R23 ;  /* 0x0000001700327202 */ /* 0x002fe40000000f00 */
[----:B------:R-:W-:Y:S02]  /*84e0*/  MOV R51, 0x8 ;  /* 0x0000000800337802 */ /* 0x000fe40000000f00 */
[----:B------:R-:W-:Y:S02]  /*84f0*/  MOV R52, 0x101f ;  /* 0x0000101f00347802 */ /* 0x000fe40000000f00 */
[----:B------:R-:W-:-:S07]  /*8500*/  MOV R49, 0xffff ;  /* 0x0000ffff00317802 */ /* 0x000fce0000000f00 */
[----:B0-2---:R-:W-:Y:S05]  /*8510*/  WARPSYNC.COLLECTIVE R49, `(.L_x_1613) ;  /* 0x0000000031087348 */ /* 0x005fea0003c00000 */
[----:B------:R1:W3:Y:S02]  /*8520*/  SHFL.BFLY P2, R47, R50, R51, R52 ;  /* 0x0c000033322f7389 */ /* 0x0002e40000040034 */
[----:B0123--:R-:W-:Y:S01]  /*8530*/  ENDCOLLECTIVE ;  /* 0x000000000000791b */ /* 0x00ffe20003800000 */
.L_x_1613:
[----:B------:R-:W-:Y:S02]  /*8540*/  MOV R50, R24 ;  /* 0x0000001800327202 */ /* 0x000fe40000000f00 */
[----:B------:R-:W-:-:S07]  /*8550*/  MOV R26, R47 ;  /* 0x0000002f001a7202 */ /* 0x000fce0000000f00 */
[----:B------:R-:W-:Y:S05]  /*8560*/  WARPSYNC.COLLECTIVE R49, `(.L_x_1614) ;  /* 0x0000000031087348 */ /* 0x000fea0003c00000 */
[----:B------:R0:W1:Y:S02]  /*8570*/  SHFL.BFLY P2, R47, R50, R51, R52 ;  /* 0x0c000033322f7389 */ /* 0x0000640000040034 */
[----:B01----:R-:W-:Y:S01]  /*8580*/  ENDCOLLECTIVE ;  /* 0x000000000000791b */ /* 0x003fe20003800000 */
.L_x_1614:
[----:B------:R-:W-:-:S05]  /*8590*/  FADD.FTZ R26, R26, R23 ;  /* 0x000000171a1a7221 */ /* 0x000fca0000010000 */
[----:B------:R-:W-:Y:S02]  /*85a0*/  MOV R50, R26 ;  /* 0x0000001a00327202 */ /* 0x000fe40000000f00 */
[----:B------:R-:W-:Y:S02]  /*85b0*/  MOV R51, 0x4 ;  /* 0x0000000400337802 */ /* 0x000fe40000000f00 */
[----:B------:R-:W-:-:S07]  /*85c0*/  MOV R25, R47 ;  /* 0x0000002f00197202 */ /* 0x000fce0000000f00 */
[----:B------:R-:W-:Y:S05]  /*85d0*/  WARPSYNC.COLLECTIVE R49, `(.L_x_1615) ;  /* 0x0000000031087348 */ /* 0x000fea0003c00000 */
[----:B------:R0:W1:Y:S02]  /*85e0*/  SHFL.BFLY P2, R47, R50, R51, R52 ;  /* 0x0c000033322f7389 */ /* 0x0000640000040034 */
[----:B01----:R-:W-:Y:S01]  /*85f0*/  ENDCOLLECTIVE ;  /* 0x000000000000791b */ /* 0x003fe20003800000 */
.L_x_1615:
[----:B------:R-:W-:-:S05]  /*8600*/  FADD.FTZ R25, R25, R24 ;  /* 0x0000001819197221 */ /* 0x000fca0000010000 */
[----:B------:R-:W-:Y:S02]  /*8610*/  MOV R50, R25 ;  /* 0x0000001900327202 */ /* 0x000fe40000000f00 */
[----:B------:R-:W-:-:S07]  /*8620*/  MOV R27, R47 ;  /* 0x0000002f001b7202 */ /* 0x000fce0000000f00 */
[----:B------:R-:W-:Y:S05]  /*8630*/  WARPSYNC.COLLECTIVE R49, `(.L_x_1616) ;  /* 0x0000000031087348 */ /* 0x000fea0003c00000 */
[----:B------:R0:W1:Y:S02]  /*8640*/  SHFL.BFLY P2, R47, R50, R51, R52 ;  /* 0x0c000033322f7389 */ /* 0x0000640000040034 */
[----:B01----:R-:W-:Y:S01]  /*8650*/  ENDCOLLECTIVE ;  /* 0x000000000000791b */ /* 0x003fe20003800000 */
.L_x_1616:
[----:B------:R-:W-:-:S05]  /*8660*/  FADD.FTZ R27, R26, R27 ;  /* 0x0000001b1a1b7221 */ /* 0x000fca0000010000 */
[----:B------:R-:W-:Y:S02]  /*8670*/  MOV R50, R27 ;  /* 0x0000001b00327202 */ /* 0x000fe40000000f00 */
[----:B------:R-:W-:Y:S02]  /*8680*/  MOV R51, 0x2 ;  /* 0x0000000200337802 */ /* 0x000fe40000000f00 */
[----:B------:R-:W-:-:S07]  /*8690*/  MOV R28, R47 ;  /* 0x0000002f001c7202 */ /* 0x000fce0000000f00 */
[----:B------:R-:W-:Y:S05]  /*86a0*/  WARPSYNC.COLLECTIVE R49, `(.L_x_1617) ;  /* 0x0000000031087348 */ /* 0x000fea0003c00000 */
[----:B------:R0:W1:Y:S02]  /*86b0*/  SHFL.BFLY P2, R47, R50, R51, R52 ;  /* 0x0c000033322f7389 */ /* 0x0000640000040034 */
[----:B01----:R-:W-:Y:S01]  /*86c0*/  ENDCOLLECTIVE ;  /* 0x000000000000791b */ /* 0x003fe20003800000 */
.L_x_1617:
[----:B------:R-:W-:-:S05]  /*86d0*/  FADD.FTZ R28, R25, R28 ;  /* 0x0000001c191c7221 */ /* 0x000fca0000010000 */
[----:B------:R-:W-:Y:S02]  /*86e0*/  MOV R50, R28 ;  /* 0x0000001c00327202 */ /* 0x000fe40000000f00 */
[----:B------:R-:W-:-:S07]  /*86f0*/  MOV R30, R47 ;  /* 0x0000002f001e7202 */ /* 0x000fce0000000f00 */
[----:B------:R-:W-:Y:S05]  /*8700*/  WARPSYNC.COLLECTIVE R49, `(.L_x_1618) ;  /* 0x0000000031087348 */ /* 0x000fea0003c00000 */
[----:B------:R0:W1:Y:S02]  /*8710*/  SHFL.BFLY P2, R47, R50, R51, R52 ;  /* 0x0c000033322f7389 */ /* 0x0000640000040034 */
[----:B01----:R-:W-:Y:S01]  /*8720*/  ENDCOLLECTIVE ;  /* 0x000000000000791b */ /* 0x003fe20003800000 */
.L_x_1618:
[----:B------:R-:W-:-:S05]  /*8730*/  FADD.FTZ R30, R27, R30 ;  /* 0x0000001e1b1e7221 */ /* 0x000fca0000010000 */
[----:B------:R-:W-:Y:S02]  /*8740*/  MOV R50, R30 ;  /* 0x0000001e00327202 */ /* 0x000fe40000000f00 */
[----:B------:R-:W-:Y:S02]  /*8750*/  MOV R51, 0x1 ;  /* 0x0000000100337802 */ /* 0x000fe40000000f00 */
[----:B------:R-:W-:-:S07]  /*8760*/  MOV R23, R47 ;  /* 0x0000002f00177202 */ /* 0x000fce0000000f00 */
[----:B------:R-:W-:Y:S05]  /*8770*/  WARPSYNC.COLLECTIVE R49, `(.L_x_1619) ;  /* 0x0000000031087348 */ /* 0x000fea0003c00000 */
[----:B------:R0:W1:Y:S02]  /*8780*/  SHFL.BFLY P2, R47, R50, R51, R52 ;  /* 0x0c000033322f7389 */ /* 0x0000640000040034 */
[----:B01----:R-:W-:Y:S01]  /*8790*/  ENDCOLLECTIVE ;  /* 0x000000000000791b */ /* 0x003fe20003800000 */
.L_x_1619:
[----:B------:R-:W-:-:S05]  /*87a0*/  FADD.FTZ R23, R28, R23 ;  /* 0x000000171c177221 */ /* 0x000fca0000010000 */
[----:B------:R-:W-:Y:S02]  /*87b0*/  MOV R50, R23 ;  /* 0x0000001700327202 */ /* 0x000fe40000000f00 */
[----:B------:R-:W-:-:S07]  /*87c0*/  MOV R29, R47 ;  /* 0x0000002f001d7202 */ /* 0x000fce0000000f00 */
[----:B------:R-:W-:Y:S05]  /*87d0*/  WARPSYNC.COLLECTIVE R49, `(.L_x_1620) ;  /* 0x0000000031087348 */ /* 0x000fea0003c00000 */
[----:B------:R0:W1:Y:S02]  /*87e0*/  SHFL.BFLY P2, R47, R50, R51, R52 ;  /* 0x0c000033322f7389 */ /* 0x0000640000040034 */
[----:B01----:R-:W-:Y:S01]  /*87f0*/  ENDCOLLECTIVE ;  /* 0x000000000000791b */ /* 0x003fe20003800000 */
.L_x_1620:
[----:B------:R-:W-:Y:S01]  /*8800*/  FADD.FTZ R29, R30, R29 ;  /* 0x0000001d1e1d7221 */ /* 0x000fe20000010000 */
[----:B------:R-:W-:Y:S01]  /*8810*/  MOV R32, R47 ;  /* 0x0000002f00207202 */ /* 0x000fe20000000f00 */
[----:B------:R-:W-:Y:S06]  /*8820*/  BRA `(.L_x_1621) ;  /* 0xffffffec00547947 */ /* 0x000fec000383ffff */
.L_x_1609:
        /* <DEDUP_REMOVED lines=8> */
.L_x_1623:
[----:B------:R-:W-:Y:S05]  /*88b0*/  BSYNC B1 ;  /* 0x0000000000017941 */ /* 0x000fea0003800000 */
.L_x_1622:
        /* <DEDUP_REMOVED lines=8> */
.L_x_1624:
[----:B------:R-:W-:Y:S01]  /*8940*/  FADD.FTZ R30, R30, R23 ;  /* 0x000000171e1e7221 */ /* 0x000fe20000010000 */
[----:B------:R-:W-:-:S04]  /*8950*/  HFMA2.MMA R51, -RZ, RZ, 0, 2.384185791015625e-07 ;  /* 0x00000004ff337435 */ /* 0x000fc800000001ff */
[----:B------:R-:W-:Y:S02]  /*8960*/  MOV R50, R30 ;  /* 0x0000001e00327202 */ /* 0x000fe40000000f00 */
[----:B------:R-:W-:-:S07]  /*8970*/  MOV R29, R47 ;  /* 0x0000002f001d7202 */ /* 0x000fce0000000f00 */
[----:B------:R-:W-:Y:S05]  /*8980*/  WARPSYNC.COLLECTIVE R49, `(.L_x_1625) ;  /* 0x0000000031087348 */ /* 0x000fea0003c00000 */
[----:B------:R0:W1:Y:S02]  /*8990*/  SHFL.BFLY P2, R47, R50, R51, R52 ;  /* 0x0c000033322f7389 */ /* 0x0000640000040034 */
[----:B01----:R-:W-:Y:S01]  /*89a0*/  ENDCOLLECTIVE ;  /* 0x000000000000791b */ /* 0x003fe20003800000 */
.L_x_1625:
[----:B------:R-:W-:-:S05]  /*89b0*/  FADD.FTZ R29, R29, R28 ;  /* 0x0000001c1d1d7221 */ /* 0x000fca0000010000 */
[----:B------:R-:W-:Y:S02]  /*89c0*/  MOV R50, R29 ;  /* 0x0000001d00327202 */ /* 0x000fe40000000f00 */
[----:B------:R-:W-:-:S07]  /*89d0*/  MOV R31, R47 ;  /* 0x0000002f001f7202 */ /* 0x000fce0000000f00 */
[----:B------:R-:W-:Y:S05]  /*89e0*/  WARPSYNC.COLLECTIVE R49, `(.L_x_1626) ;  /* 0x0000000031087348 */ /* 0x000fea0003c00000 */
[----:B------:R0:W1:Y:S02]  /*89f0*/  SHFL.BFLY P2, R47, R50, R51, R52 ;  /* 0x0c000033322f7389 */ /* 0x0000640000040034 */
[----:B01----:R-:W-:Y:S01]  /*8a00*/  ENDCOLLECTIVE ;  /* 0x000000000000791b */ /* 0x003fe20003800000 */
.L_x_1626:
[----:B------:R-:W-:Y:S01]  /*8a10*/  FADD.FTZ R31, R30, R31 ;  /* 0x0000001f1e1f7221 */ /* 0x000fe20000010000 */
[----:B------:R-:W-:-:S04]  /*8a20*/  HFMA2.MMA R51, -RZ, RZ, 0, 1.1920928955078125e-07 ;  /* 0x00000002ff337435 */ /* 0x000fc800000001ff */
[----:B------:R-:W-:Y:S02]  /*8a30*/  MOV R50, R31 ;  /* 0x0000001f00327202 */ /* 0x000fe40000000f00 */
[----:B------:R-:W-:-:S07]  /*8a40*/  MOV R32, R47 ;  /* 0x0000002f00207202 */ /* 0x000fce0000000f00 */
[----:B------:R-:W-:Y:S05]  /*8a50*/  WARPSYNC.COLLECTIVE R49, `(.L_x_1627) ;  /* 0x0000000031087348 */ /* 0x000fea0003c00000 */
[----:B------:R0:W1:Y:S02]  /*8a60*/  SHFL.BFLY P2, R47, R50, R51, R52 ;  /* 0x0c000033322f7389 */ /* 0x0000640000040034 */
[----:B01----:R-:W-:Y:S01]  /*8a70*/  ENDCOLLECTIVE ;  /* 0x000000000000791b */ /* 0x003fe20003800000 */
.L_x_1627:
[----:B------:R-:W-:-:S05]  /*8a80*/  FADD.FTZ R32, R29, R32 ;  /* 0x000000201d207221 */ /* 0x000fca0000010000 */
[----:B------:R-:W-:Y:S02]  /*8a90*/  MOV R50, R32 ;  /* 0x0000002000327202 */ /* 0x000fe40000000f00 */
[----:B------:R-:W-:-:S07]  /*8aa0*/  MOV R34, R47 ;  /* 0x0000002f00227202 */ /* 0x000fce0000000f00 */
[----:B------:R-:W-:Y:S05]  /*8ab0*/  WARPSYNC.COLLECTIVE R49, `(.L_x_1628) ;  /* 0x0000000031087348 */ /* 0x000fea0003c00000 */
[----:B------:R0:W1:Y:S02]  /*8ac0*/  SHFL.BFLY P2, R47, R50, R51, R52 ;  /* 0x0c000033322f7389 */ /* 0x0000640000040034 */
[----:B01----:R-:W-:Y:S01]  /*8ad0*/  ENDCOLLECTIVE ;  /* 0x000000000000791b */ /* 0x003fe20003800000 */
.L_x_1628:
[----:B------:R-:W-:Y:S01]  /*8ae0*/  FADD.FTZ R34, R31, R34 ;  /* 0x000000221f227221 */ /* 0x000fe20000010000 */
[----:B------:R-:W-:-:S04]  /*8af0*/  HFMA2.MMA R51, -RZ, RZ, 0, 5.9604644775390625e-08 ;  /* 0x00000001ff337435 */ /* 0x000fc800000001ff */
[----:B------:R-:W-:Y:S02]  /*8b00*/  MOV R50, R34 ;  /* 0x0000002200327202 */ /* 0x000fe40000000f00 */
[----:B------:R-:W-:-:S07]  /*8b10*/  MOV R23, R47 ;  /* 0x0000002f00177202 */ /* 0x000fce0000000f00 */
[----:B------:R-:W-:Y:S05]  /*8b20*/  WARPSYNC.COLLECTIVE R49, `(.L_x_1629) ;  /* 0x0000000031087348 */ /* 0x000fea0003c00000 */
[----:B------:R0:W1:Y:S02]  /*8b30*/  SHFL.BFLY P2, R47, R50, R51, R52 ;  /* 0x0c000033322f7389 */ /* 0x0000640000040034 */
[----:B01----:R-:W-:Y:S01]  /*8b40*/  ENDCOLLECTIVE ;  /* 0x000000000000791b */ /* 0x003fe20003800000 */
.L_x_1629:
[----:B------:R-:W-:-:S05]  /*8b50*/  FADD.FTZ R23, R32, R23 ;  /* 0x0000001720177221 */ /* 0x000fca0000010000 */
[----:B------:R-:W-:Y:S02]  /*8b60*/  MOV R50, R23 ;  /* 0x0000001700327202 */ /* 0x000fe40000000f00 */
[----:B------:R-:W-:-:S07]  /*8b70*/  MOV R33, R47 ;  /* 0x0000002f00217202 */ /* 0x000fce0000000f00 */
[----:B------:R-:W-:Y:S05]  /*8b80*/  WARPSYNC.COLLECTIVE R49, `(.L_x_1630) ;  /* 0x0000000031087348 */ /* 0x000fea0003c00000 */
[----:B------:R0:W1:Y:S02]  /*8b90*/  SHFL.BFLY P2, R47, R50, R51, R52 ;  /* 0x0c000033322f7389 */ /* 0x0000640000040034 */
[----:B01----:R-:W-:Y:S01]  /*8ba0*/  ENDCOLLECTIVE ;  /* 0x000000000000791b */ /* 0x003fe20003800000 */
.L_x_1630:
[----:B------:R-:W-:Y:S01]  /*8bb0*/  FADD.FTZ R33, R34, R33 ;  /* 0x0000002122217221 */ /* 0x000fe20000010000 */
[----:B------:R-:W-:Y:S01]  /*8bc0*/  MOV R28, R47 ;  /* 0x0000002f001c7202 */ /* 0x000fe20000000f00 */
[----:B------:R-:W-:Y:S06]  /*8bd0*/  BRA `(.L_x_1631) ;  /* 0xffffffec00147947 */ /* 0x000fec000383ffff */
.L_x_1610:
        /* <DEDUP_REMOVED lines=8> */
.L_x_1633:
[----:B------:R-:W-:Y:S05]  /*8c60*/  BSYNC B1 ;  /* 0x0000000000017941 */ /* 0x000fea0003800000 */
.L_x_1632:
        /* <DEDUP_REMOVED lines=8> */
.L_x_1634:
[----:B------:R-:W-:Y:S01]  /*8cf0*/  FADD.FTZ R30, R30, R23 ;  /* 0x000000171e1e7221 */ /* 0x000fe20000010000 */
[----:B------:R-:W-:-:S04]  /*8d00*/  HFMA2.MMA R51, -RZ, RZ, 0, 2.384185791015625e-07 ;  /* 0x00000004ff337435 */ /* 0x000fc800000001ff */
[----:B------:R-:W-:Y:S02]  /*8d10*/  MOV R50, R30 ;  /* 0x0000001e00327202 */ /* 0x000fe40000000f00 */
[----:B------:R-:W-:-:S07]  /*8d20*/  MOV R29, R47 ;  /* 0x0000002f001d7202 */ /* 0x000fce0000000f00 */
[----:B------:R-:W-:Y:S05]  /*8d30*/  WARPSYNC.COLLECTIVE R49, `(.L_x_1635) ;  /* 0x0000000031087348 */ /* 0x000fea0003c00000 */
[----:B------:R0:W1:Y:S02]  /*8d40*/  SHFL.BFLY P2, R47, R50, R51, R52 ;  /* 0x0c000033322f7389 */ /* 0x0000640000040034 */
[----:B01----:R-:W-:Y:S01]  /*8d50*/  ENDCOLLECTIVE ;  /* 0x000000000000791b */ /* 0x003fe20003800000 */
.L_x_1635:
[----:B------:R-:W-:-:S05]  /*8d60*/  FADD.FTZ R29, R29, R28 ;  /* 0x0000001c1d1d7221 */ /* 0x000fca0000010000 */
[----:B------:R-:W-:Y:S02]  /*8d70*/  MOV R50, R29 ;  /* 0x0000001d00327202 */ /* 0x000fe40000000f00 */
[----:B------:R-:W-:-:S07]  /*8d80*/  MOV R31, R47 ;  /* 0x0000002f001f7202 */ /* 0x000fce0000000f00 */
[----:B------:R-:W-:Y:S05]  /*8d90*/  WARPSYNC.COLLECTIVE R49, `(.L_x_1636) ;  /* 0x0000000031087348 */ /* 0x000fea0003c00000 */
[----:B------:R0:W1:Y:S02]  /*8da0*/  SHFL.BFLY P2, R47, R50, R51, R52 ;  /* 0x0c000033322f7389 */ /* 0x0000640000040034 */
[----:B01----:R-:W-:Y:S01]  /*8db0*/  ENDCOLLECTIVE ;  /* 0x000000000000791b */ /* 0x003fe20003800000 */
.L_x_1636:
[----:B------:R-:W-:Y:S01]  /*8dc0*/  FADD.FTZ R31, R30, R31 ;  /* 0x0000001f1e1f7221 */ /* 0x000fe20000010000 */
[----:B------:R-:W-:-:S04]  /*8dd0*/  HFMA2.MMA R51, -RZ, RZ, 0, 1.1920928955078125e-07 ;  /* 0x00000002ff337435 */ /* 0x000fc800000001ff */
[----:B------:R-:W-:Y:S02]  /*8de0*/  MOV R50, R31 ;  /* 0x0000001f00327202 */ /* 0x000fe40000000f00 */
[----:B------:R-:W-:-:S07]  /*8df0*/  MOV R32, R47 ;  /* 0x0000002f00207202 */ /* 0x000fce0000000f00 */
[----:B------:R-:W-:Y:S05]  /*8e00*/  WARPSYNC.COLLECTIVE R49, `(.L_x_1637) ;  /* 0x0000000031087348 */ /* 0x000fea0003c00000 */
[----:B------:R0:W1:Y:S02]  /*8e10*/  SHFL.BFLY P2, R47, R50, R51, R52 ;  /* 0x0c000033322f7389 */ /* 0x0000640000040034 */
[----:B01----:R-:W-:Y:S01]  /*8e20*/  ENDCOLLECTIVE ;  /* 0x000000000000791b */ /* 0x003fe20003800000 */
.L_x_1637:
[----:B------:R-:W-:-:S05]  /*8e30*/  FADD.FTZ R32, R29, R32 ;  /* 0x000000201d207221 */ /* 0x000fca0000010000 */
[----:B------:R-:W-:Y:S02]  /*8e40*/  MOV R50, R32 ;  /* 0x0000002000327202 */ /* 0x000fe40000000f00 */
[----:B------:R-:W-:-:S07]  /*8e50*/  MOV R34, R47 ;  /* 0x0000002f00227202 */ /* 0x000fce0000000f00 */
[----:B------:R-:W-:Y:S05]  /*8e60*/  WARPSYNC.COLLECTIVE R49, `(.L_x_1638) ;  /* 0x0000000031087348 */ /* 0x000fea0003c00000 */
[----:B------:R0:W1:Y:S02]  /*8e70*/  SHFL.BFLY P2, R47, R50, R51, R52 ;  /* 0x0c000033322f7389 */ /* 0x0000640000040034 */
[----:B01----:R-:W-:Y:S01]  /*8e80*/  ENDCOLLECTIVE ;  /* 0x000000000000791b */ /* 0x003fe20003800000 */
.L_x_1638:
[----:B------:R-:W-:Y:S01]  /*8e90*/  FADD.FTZ R34, R31, R34 ;  /* 0x000000221f227221 */ /* 0x000fe20000010000 */
[----:B------:R-:W-:-:S04]  /*8ea0*/  HFMA2.MMA R51, -RZ, RZ, 0, 5.9604644775390625e-08 ;  /* 0x00000001ff337435 */ /* 0x000fc800000001ff */
[----:B------:R-:W-:Y:S02]  /*8eb0*/  MOV R50, R34 ;  /* 0x0000002200327202 */ /* 0x000fe40000000f00 */
[----:B------:R-:W-:-:S07]  /*8ec0*/  MOV R23, R47 ;  /* 0x0000002f00177202 */ /* 0x000fce0000000f00 */
[----:B------:R-:W-:Y:S05]  /*8ed0*/  WARPSYNC.COLLECTIVE R49, `(.L_x_1639) ;  /* 0x0000000031087348 */ /* 0x000fea0003c00000 */
[----:B------:R0:W1:Y:S02]  /*8ee0*/  SHFL.BFLY P2, R47, R50, R51, R52 ;  /* 0x0c000033322f7389 */ /* 0x0000640000040034 */
[----:B01----:R-:W-:Y:S01]  /*8ef0*/  ENDCOLLECTIVE ;  /* 0x000000000000791b */ /* 0x003fe20003800000 */
.L_x_1639:
[----:B------:R-:W-:-:S05]  /*8f00*/  FADD.FTZ R23, R32, R23 ;  /* 0x0000001720177221 */ /* 0x000fca0000010000 */
[----:B------:R-:W-:Y:S02]  /*8f10*/  MOV R50, R23 ;  /* 0x0000001700327202 */ /* 0x000fe40000000f00 */
[----:B------:R-:W-:-:S07]  /*8f20*/  MOV R33, R47 ;  /* 0x0000002f00217202 */ /* 0x000fce0000000f00 */
[----:B------:R-:W-:Y:S05]  /*8f30*/  WARPSYNC.COLLECTIVE R49, `(.L_x_1640) ;  /* 0x0000000031087348 */ /* 0x000fea0003c00000 */
[----:B------:R0:W1:Y:S02]  /*8f40*/  SHFL.BFLY P2, R47, R50, R51, R52 ;  /* 0x0c000033322f7389 */ /* 0x0000640000040034 */
[----:B01----:R-:W-:Y:S01]  /*8f50*/  ENDCOLLECTIVE ;  /* 0x000000000000791b */ /* 0x003fe20003800000 */
.L_x_1640:
[----:B------:R-:W-:Y:S01]  /*8f60*/  FADD.FTZ R33, R34, R33 ;  /* 0x0000002122217221 */ /* 0x000fe20000010000 */
[----:B------:R-:W-:Y:S01]  /*8f70*/  MOV R28, R47 ;  /* 0x0000002f001c7202 */ /* 0x000fe20000000f00 */
[----:B------:R-:W-:Y:S06]  /*8f80*/  BRA `(.L_x_1641) ;  /* 0xffffffe800c07947 */ /* 0x000fec000383ffff */
.L_x_1611:
        /* <DEDUP_REMOVED lines=8> */
.L_x_1643:
[----:B------:R-:W-:Y:S05]  /*9010*/  BSYNC B0 ;  /* 0x0000000000007941 */ /* 0x000fea0003800000 */
.L_x_1642:
        /* <DEDUP_REMOVED lines=11> */
.L_x_1644:
        /* <DEDUP_REMOVED lines=19> */
.L_x_1645:
        /* <DEDUP_REMOVED lines=8> */
.L_x_1646:
        /* <DEDUP_REMOVED lines=11> */
.L_x_1647:
[----:B------:R-:W-:-:S05]  /*9330*/  FADD.FTZ R25, R26, R25 ;  /* 0x000000191a197221 */ /* 0x000fca0000010000 */
[----:B------:R-:W-:Y:S02]  /*9340*/  MOV R50, R25 ;  /* 0x0000001900327202 */ /* 0x000fe40000000f00 */
[----:B------:R-:W-:-:S07]  /*9350*/  MOV R27, R47 ;  /* 0x0000002f001b7202 */ /* 0x000fce0000000f00 */
[----:B------:R-:W-:Y:S05]  /*9360*/  WARPSYNC.COLLECTIVE R49, `(.L_x_1648) ;  /* 0x0000000031087348 */ /* 0x000fea0003c00000 */
[----:B------:R0:W1:Y:S02]  /*9370*/  SHFL.BFLY P2, R47, R50, R51, R52 ;  /* 0x0c000033322f7389 */ /* 0x0000640000040034 */
[----:B01----:R-:W-:Y:S01]  /*9380*/  ENDCOLLECTIVE ;  /* 0x000000000000791b */ /* 0x003fe20003800000 */
.L_x_1648:
        /* <DEDUP_REMOVED lines=8> */
.L_x_1649:
        /* <DEDUP_REMOVED lines=13> */
.L_x_1650:
        /* <DEDUP_REMOVED lines=8> */
.L_x_1651:
        /* <DEDUP_REMOVED lines=10> */
.L_x_1652:
        /* <DEDUP_REMOVED lines=12> */
.L_x_1653:
[----:B------:R-:W-:-:S05]  /*96c0*/  FADD.FTZ R34, R34, R33 ;  /* 0x0000002122227221 */ /* 0x000fca0000010000 */
[----:B------:R-:W-:Y:S02]  /*96d0*/  MOV R50, R34 ;  /* 0x0000002200327202 */ /* 0x000fe40000000f00 */
[----:B------:R-:W-:-:S07]  /*96e0*/  MOV R32, R47 ;  /* 0x0000002f00207202 */ /* 0x000fce0000000f00 */
[----:B------:R-:W-:Y:S05]  /*96f0*/  WARPSYNC.COLLECTIVE R49, `(.L_x_1654) ;  /* 0x0000000031087348 */ /* 0x000fea0003c00000 */
[----:B------:R0:W1:Y:S02]  /*9700*/  SHFL.BFLY P2, R47, R50, R51, R52 ;  /* 0x0c000033322f7389 */ /* 0x0000640000040034 */
[----:B01----:R-:W-:Y:S01]  /*9710*/  ENDCOLLECTIVE ;  /* 0x000000000000791b */ /* 0x003fe20003800000 */
.L_x_1654:
[----:B------:R-:W-:Y:S01]  /*9720*/  FADD.FTZ R32, R35, R32 ;  /* 0x0000002023207221 */ /* 0x000fe20000010000 */
[----:B------:R-:W-:-:S04]  /*9730*/  HFMA2.MMA R51, -RZ, RZ, 0, 1.1920928955078125e-07 ;  /* 0x00000002ff337435 */ /* 0x000fc800000001ff */
[----:B------:R-:W-:Y:S02]  /*9740*/  MOV R50, R32 ;  /* 0x0000002000327202 */ /* 0x000fe40000000f00 */
[----:B------:R-:W-:-:S07]  /*9750*/  MOV R33, R47 ;  /* 0x0000002f00217202 */ /* 0x000fce0000000f00 */
[----:B------:R-:W-:Y:S05]  /*9760*/  WARPSYNC.COLLECTIVE R49, `(.L_x_1655) ;  /* 0x0000000031087348 */ /* 0x000fea0003c00000 */
[----:B------:R0:W1:Y:S02]  /*9770*/  SHFL.BFLY P2, R47, R50, R51, R52 ;  /* 0x0c000033322f7389 */ /* 0x0000640000040034 */
[----:B01----:R-:W-:Y:S01]  /*9780*/  ENDCOLLECTIVE ;  /* 0x000000000000791b */ /* 0x003fe20003800000 */
.L_x_1655:
[----:B------:R-:W-:-:S05]  /*9790*/  FADD.FTZ R33, R34, R33 ;  /* 0x0000002122217221 */ /* 0x000fca0000010000 */
[----:B------:R-:W-:Y:S02]  /*97a0*/  MOV R50, R33 ;  /* 0x0000002100327202 */ /* 0x000fe40000000f00 */
[----:B------:R-:W-:-:S07]  /*97b0*/  MOV R35, R47 ;  /* 0x0000002f00237202 */ /* 0x000fce0000000f00 */
[----:B------:R-:W-:Y:S05]  /*97c0*/  WARPSYNC.COLLECTIVE R49, `(.L_x_1656) ;  /* 0x0000000031087348 */ /* 0x000fea0003c00000 */
[----:B------:R0:W1:Y:S02]  /*97d0*/  SHFL.BFLY P2, R47, R50, R51, R52 ;  /* 0x0c000033322f7389 */ /* 0x0000640000040034 */
[----:B01----:R-:W-:Y:S01]  /*97e0*/  ENDCOLLECTIVE ;  /* 0x000000000000791b */ /* 0x003fe20003800000 */
.L_x_1656:
[----:B------:R-:W-:Y:S01]  /*97f0*/  FADD.FTZ R35, R32, R35 ;  /* 0x0000002320237221 */ /* 0x000fe20000010000 */
[----:B------:R-:W-:-:S04]  /*9800*/  HFMA2.MMA R51, -RZ, RZ, 0, 5.9604644775390625e-08 ;  /* 0x00000001ff337435 */ /* 0x000fc800000001ff */
[----:B------:R-:W-:Y:S02]  /*9810*/  MOV R50, R35 ;  /* 0x0000002300327202 */ /* 0x000fe40000000f00 */
[----:B------:R-:W-:-:S07]  /*9820*/  MOV R34, R47 ;  /* 0x0000002f00227202 */ /* 0x000fce0000000f00 */
[----:B------:R-:W-:Y:S05]  /*9830*/  WARPSYNC.COLLECTIVE R49, `(.L_x_1657) ;  /* 0x0000000031087348 */ /* 0x000fea0003c00000 */
[----:B------:R0:W1:Y:S02]  /*9840*/  SHFL.BFLY P2, R47, R50, R51, R52 ;  /* 0x0c000033322f7389 */ /* 0x0000640000040034 */
[----:B01----:R-:W-:Y:S01]  /*9850*/  ENDCOLLECTIVE ;  /* 0x000000000000791b */ /* 0x003fe20003800000 */
.L_x_1657:
[----:B------:R-:W-:-:S05]  /*9860*/  FADD.FTZ R34, R33, R34 ;  /* 0x0000002221227221 */ /* 0x000fca0000010000 */
[----:B------:R-:W-:Y:S02]  /*9870*/  MOV R50, R34 ;  /* 0x0000002200327202 */ /* 0x000fe40000000f00 */
[----:B------:R-:W-:-:S07]  /*9880*/  MOV R32, R47 ;  /* 0x0000002f00207202 */ /* 0x000fce0000000f00 */
[----:B------:R-:W-:Y:S05]  /*9890*/  WARPSYNC.COLLECTIVE R49, `(.L_x_1658) ;  /* 0x0000000031087348 */ /* 0x000fea0003c00000 */
[----:B------:R0:W1:Y:S02]  /*98a0*/  SHFL.BFLY P2, R47, R50, R51, R52 ;  /* 0x0c000033322f7389 */ /* 0x0000640000040034 */
[----:B01----:R-:W-:Y:S01]  /*98b0*/  ENDCOLLECTIVE ;  /* 0x000000000000791b */ /* 0x003fe20003800000 */
.L_x_1658:
        /* <DEDUP_REMOVED lines=8> */
.L_x_1659:
        /* <DEDUP_REMOVED lines=8> */
.L_x_1660:
[----:B------:R-:W-:Y:S01]  /*99c0*/  FADD.FTZ R42, R42, R39 ;  /* 0x000000272a2a7221 */ /* 0x000fe20000010000 */
[----:B------:R-:W-:-:S04]  /*99d0*/  HFMA2.MMA R51, -RZ, RZ, 0, 2.384185791015625e-07 ;  /* 0x00000004ff337435 */ /* 0x000fc800000001ff */
[----:B------:R-:W-:Y:S02]  /*99e0*/  MOV R50, R42 ;  /* 0x0000002a00327202 */ /* 0x000fe40000000f00 */
[----:B------:R-:W-:-:S07]  /*99f0*/  MOV R41, R47 ;  /* 0x0000002f00297202 */ /* 0x000fce0000000f00 */
[----:B------:R-:W-:Y:S05]  /*9a00*/  WARPSYNC.COLLECTIVE R49, `(.L_x_1661) ;  /* 0x0000000031087348 */ /* 0x000fea0003c00000 */
[----:B------:R0:W1:Y:S02]  /*9a10*/  SHFL.BFLY P2, R47, R50, R51, R52 ;  /* 0x0c000033322f7389 */ /* 0x0000640000040034 */
[----:B01----:R-:W-:Y:S01]  /*9a20*/  ENDCOLLECTIVE ;  /* 0x000000000000791b */ /* 0x003fe20003800000 */
.L_x_1661:
[----:B------:R-:W-:-:S05]  /*9a30*/  FADD.FTZ R41, R41, R40 ;  /* 0x0000002829297221 */ /* 0x000fca0000010000 */
[----:B------:R-:W-:Y:S02]  /*9a40*/  MOV R50, R41 ;  /* 0x0000002900327202 */ /* 0x000fe40000000f00 */
[----:B------:R-:W-:-:S07]  /*9a50*/  MOV R39, R47 ;  /* 0x0000002f00277202 */ /* 0x000fce0000000f00 */
[----:B------:R-:W-:Y:S05]  /*9a60*/  WARPSYNC.COLLECTIVE R49, `(.L_x_1662) ;  /* 0x0000000031087348 */ /* 0x000fea0003c00000 */
[----:B------:R0:W1:Y:S02]  /*9a70*/  SHFL.BFLY P2, R47, R50, R51, R52 ;  /* 0x0c000033322f7389 */ /* 0x0000640000040034 */
[----:B01----:R-:W-:Y:S01]  /*9a80*/  ENDCOLLECTIVE ;  /* 0x000000000000791b */ /* 0x003fe20003800000 */
.L_x_1662:
[----:B------:R-:W-:Y:S01]  /*9a90*/  FADD.FTZ R39, R42, R39 ;  /* 0x000000272a277221 */ /* 0x000fe20000010000 */
[----:B------:R-:W-:-:S04]  /*9aa0*/  HFMA2.MMA R51, -RZ, RZ, 0, 1.1920928955078125e-07 ;  /* 0x00000002ff337435 */ /* 0x000fc800000001ff */
[----:B------:R-:W-:Y:S02]  /*9ab0*/  MOV R50, R39 ;  /* 0x0000002700327202 */ /* 0x000fe40000000f00 */
[----:B------:R-:W-:-:S07]  /*9ac0*/  MOV R40, R47 ;  /* 0x0000002f00287202 */ /* 0x000fce0000000f00 */
[----:B------:R-:W-:Y:S05]  /*9ad0*/  WARPSYNC.COLLECTIVE R49, `(.L_x_1663) ;  /* 0x0000000031087348 */ /* 0x000fea0003c00000 */
[----:B------:R0:W1:Y:S02]  /*9ae0*/  SHFL.BFLY P2, R47, R50, R51, R52 ;  /* 0x0c000033322f7389 */ /* 0x0000640000040034 */
[----:B01----:R-:W-:Y:S01]  /*9af0*/  ENDCOLLECTIVE ;  /* 0x000000000000791b */ /* 0x003fe20003800000 */
.L_x_1663:
[----:B------:R-:W-:-:S05]  /*9b00*/  FADD.FTZ R40, R41, R40 ;  /* 0x0000002829287221 */ /* 0x000fca0000010000 */
[----:B------:R-:W-:Y:S02]  /*9b10*/  MOV R50, R40 ;  /* 0x0000002800327202 */ /* 0x000fe40000000f00 */
[----:B------:R-:W-:-:S07]  /*9b20*/  MOV R42, R47 ;  /* 0x0000002f002a7202 */ /* 0x000fce0000000f00 */
[----:B------:R-:W-:Y:S05]  /*9b30*/  WARPSYNC.COLLECTIVE R49, `(.L_x_1664) ;  /* 0x0000000031087348 */ /* 0x000fea0003c00000 */
[----:B------:R0:W1:Y:S02]  /*9b40*/  SHFL.BFLY P2, R47, R50, R51, R52 ;  /* 0x0c000033322f7389 */ /* 0x0000640000040034 */
[----:B01----:R-:W-:Y:S01]  /*9b50*/  ENDCOLLECTIVE ;  /* 0x000000000000791b */ /* 0x003fe20003800000 */
.L_x_1664:
[----:B------:R-:W-:Y:S01]  /*9b60*/  FADD.FTZ R42, R39, R42 ;  /* 0x0000002a272a7221 */ /* 0x000fe20000010000 */
[----:B------:R-:W-:-:S04]  /*9b70*/  HFMA2.MMA R51, -RZ, RZ, 0, 5.9604644775390625e-08 ;  /* 0x00000001ff337435 */ /* 0x000fc800000001ff */
[----:B------:R-:W-:Y:S02]  /*9b80*/  MOV R50, R42 ;  /* 0x0000002a00327202 */ /* 0x000fe40000000f00 */
[----:B------:R-:W-:-:S07]  /*9b90*/  MOV R41, R47 ;  /* 0x0000002f00297202 */ /* 0x000fce0000000f00 */
[----:B------:R-:W-:Y:S05]  /*9ba0*/  WARPSYNC.COLLECTIVE R49, `(.L_x_1665) ;  /* 0x0000000031087348 */ /* 0x000fea0003c00000 */
[----:B------:R0:W1:Y:S02]  /*9bb0*/  SHFL.BFLY P2, R47, R50, R51, R52 ;  /* 0x0c000033322f7389 */ /* 0x0000640000040034 */
[----:B01----:R-:W-:Y:S01]  /*9bc0*/  ENDCOLLECTIVE ;  /* 0x000000000000791b */ /* 0x003fe20003800000 */
.L_x_1665:
[----:B------:R-:W-:-:S05]  /*9bd0*/  FADD.FTZ R40, R40, R41 ;  /* 0x0000002928287221 */ /* 0x000fca0000010000 */
[----:B------:R-:W-:Y:S02]  /*9be0*/  MOV R50, R40 ;  /* 0x0000002800327202 */ /* 0x000fe40000000f00 */
[----:B------:R-:W-:-:S07]  /*9bf0*/  MOV R39, R47 ;  /* 0x0000002f00277202 */ /* 0x000fce0000000f00 */
[----:B------:R-:W-:Y:S05]  /*9c00*/  WARPSYNC.COLLECTIVE R49, `(.L_x_1666) ;  /* 0x0000000031087348 */ /* 0x000fea0003c00000 */
[----:B------:R0:W1:Y:S02]  /*9c10*/  SHFL.BFLY P2, R47, R50, R51, R52 ;  /* 0x0c000033322f7389 */ /* 0x0000640000040034 */
[----:B01----:R-:W-:Y:S01]  /*9c20*/  ENDCOLLECTIVE ;  /* 0x000000000000791b */ /* 0x003fe20003800000 */
.L_x_1666:
[----:B------:R-:W-:Y:S01]  /*9c30*/  HFMA2.MMA R51, -RZ, RZ, 0, 4.76837158203125e-07 ;  /* 0x00000008ff337435 */ /* 0x000fe200000001ff */
[----:B------:R-:W-:Y:S02]  /*9c40*/  MOV R50, R43 ;  /* 0x0000002b00327202 */ /* 0x000fe40000000f00 */
[----:B------:R-:W-:-:S08]  /*9c50*/  MOV R41, R47 ;  /* 0x0000002f00297202 */ /* 0x000fd00000000f00 */
[----:B------:R-:W-:Y:S05]  /*9c60*/  WARPSYNC.COLLECTIVE R49, `(.L_x_1667) ;  /* 0x0000000031087348 */ /* 0x000fea0003c00000 */
[----:B------:R0:W1:Y:S02]  /*9c70*/  SHFL.BFLY P2, R47, R50, R51, R52 ;  /* 0x0c000033322f7389 */ /* 0x0000640000040034 */
[----:B01----:R-:W-:Y:S01]  /*9c80*/  ENDCOLLECTIVE ;  /* 0x000000000000791b */ /* 0x003fe20003800000 */
.L_x_1667:
[----:B------:R-:W-:-:S05]  /*9c90*/  FADD.FTZ R30, R40, R41 ;  /* 0x00000029281e7221 */ /* 0x000fca0000010000 */
[----:B------:R-:W-:Y:S02]  /*9ca0*/  @!P0 F2FP.F16.F32.PACK_AB R30, RZ, R30 ;  /* 0x0000001eff1e823e */ /* 0x000fe400000000ff */
[----:B------:R-:W-:Y:S02]  /*9cb0*/  MOV R50, R44 ;  /* 0x0000002c00327202 */ /* 0x000fe40000000f00 */
[----:B------:R-:W-:-:S07]  /*9cc0*/  MOV R48, R47 ;  /* 0x0000002f00307202 */ /* 0x000fce0000000f00 */
[----:B------:R-:W-:Y:S05]  /*9cd0*/  WARPSYNC.COLLECTIVE R49, `(.L_x_1668) ;  /* 0x0000000031087348 */ /* 0x000fea0003c00000 */
[----:B------:R0:W1:Y:S02]  /*9ce0*/  SHFL.BFLY P2, R47, R50, R51, R52 ;  /* 0x0c000033322f7389 */ /* 0x0000640000040034 */
[----:B01----:R-:W-:Y:S01]  /*9cf0*/  ENDCOLLECTIVE ;  /* 0x000000000000791b */ /* 0x003fe20003800000 */
.L_x_1668:
[----:B------:R-:W-:Y:S01]  /*9d00*/  FADD.FTZ R48, R48, R43 ;  /* 0x0000002b30307221 */ /* 0x000fe20000010000 */
[----:B------:R-:W-:-:S04]  /*9d10*/  HFMA2.MMA R51, -RZ, RZ, 0, 2.384185791015625e-07 ;  /* 0x00000004ff337435 */ /* 0x000fc800000001ff */
[----:B------:R-:W-:Y:S02]  /*9d20*/  MOV R50, R48 ;  /* 0x0000003000327202 */ /* 0x000fe40000000f00 */
[----:B------:R-:W-:-:S07]  /*9d30*/  MOV R45, R47 ;  /* 0x0000002f002d7202 */ /* 0x000fce0000000f00 */
[----:B------:R-:W-:Y:S05]  /*9d40*/  WARPSYNC.COLLECTIVE R49, `(.L_x_1669) ;  /* 0x0000000031087348 */ /* 0x000fea0003c00000 */
[----:B------:R0:W1:Y:S02]  /*9d50*/  SHFL.BFLY P2, R47, R50, R51, R52 ;  /* 0x0c000033322f7389 */ /* 0x0000640000040034 */
[----:B01----:R-:W-:Y:S01]  /*9d60*/  ENDCOLLECTIVE ;  /* 0x000000000000791b */ /* 0x003fe20003800000 */
.L_x_1669:
[----:B------:R-:W-:-:S05]  /*9d70*/  FADD.FTZ R45, R45, R44 ;  /* 0x0000002c2d2d7221 */ /* 0x000fca0000010000 */
[----:B------:R-:W-:Y:S02]  /*9d80*/  MOV R50, R45 ;  /* 0x0000002d00327202 */ /* 0x000fe40000000f00 */
[----:B------:R-:W-:-:S07]  /*9d90*/  MOV R43, R47 ;  /* 0x0000002f002b7202 */ /* 0x000fce0000000f00 */
[----:B------:R-:W-:Y:S05]  /*9da0*/  WARPSYNC.COLLECTIVE R49, `(.L_x_1670) ;  /* 0x0000000031087348 */ /* 0x000fea0003c00000 */
[----:B------:R0:W1:Y:S02]  /*9db0*/  SHFL.BFLY P2, R47, R50, R51, R52 ;  /* 0x0c000033322f7389 */ /* 0x0000640000040034 */
[----:B01----:R-:W-:Y:S01]  /*9dc0*/  ENDCOLLECTIVE ;  /* 0x000000000000791b */ /* 0x003fe20003800000 */
.L_x_1670:
[----:B------:R-:W-:Y:S01]  /*9dd0*/  FADD.FTZ R43, R48, R43 ;  /* 0x0000002b302b7221 */ /* 0x000fe20000010000 */
[----:B------:R-:W-:-:S04]  /*9de0*/  HFMA2.MMA R51, -RZ, RZ, 0, 1.1920928955078125e-07 ;  /* 0x00000002ff337435 */ /* 0x000fc800000001ff */
[----:B------:R-:W-:Y:S02]  /*9df0*/  MOV R50, R43 ;  /* 0x0000002b00327202 */ /* 0x000fe40000000f00 */
[----:B------:R-:W-:-:S07]  /*9e00*/  MOV R44, R47 ;  /* 0x0000002f002c7202 */ /* 0x000fce0000000f00 */
[----:B------:R-:W-:Y:S05]  /*9e10*/  WARPSYNC.COLLECTIVE R49, `(.L_x_1671) ;  /* 0x0000000031087348 */ /* 0x000fea0003c00000 */
[----:B------:R0:W1:Y:S02]  /*9e20*/  SHFL.BFLY P2, R47, R50, R51, R52 ;  /* 0x0c000033322f7389 */ /* 0x0000640000040034 */
[----:B01----:R-:W-:Y:S01]  /*9e30*/  ENDCOLLECTIVE ;  /* 0x000000000000791b */ /* 0x003fe20003800000 */
.L_x_1671:
[----:B------:R-:W-:-:S05]  /*9e40*/  FADD.FTZ R44, R45, R44 ;  /* 0x0000002c2d2c7221 */ /* 0x000fca0000010000 */
[----:B------:R-:W-:Y:S02]  /*9e50*/  MOV R50, R44 ;  /* 0x0000002c00327202 */ /* 0x000fe40000000f00 */
[----:B------:R-:W-:-:S07]  /*9e60*/  MOV R46, R47 ;  /* 0x0000002f002e7202 */ /* 0x000fce0000000f00 */
[----:B------:R-:W-:Y:S05]  /*9e70*/  WARPSYNC.COLLECTIVE R49, `(.L_x_1672) ;  /* 0x0000000031087348 */ /* 0x000fea0003c00000 */
[----:B------:R0:W1:Y:S02]  /*9e80*/  SHFL.BFLY P2, R47, R50, R51, R52 ;  /* 0x0c000033322f7389 */ /* 0x0000640000040034 */
[----:B01----:R-:W-:Y:S01]  /*9e90*/  ENDCOLLECTIVE ;  /* 0x000000000000791b */ /* 0x003fe20003800000 */
.L_x_1672:
        /* <DEDUP_REMOVED lines=12> */
.L_x_1673:
        /* <DEDUP_REMOVED lines=9> */
.L_x_1674:
[----:B------:R-:W-:Y:S01]  /*9ff0*/  FADD.FTZ R32, R43, R32 ;  /* 0x000000202b207221 */ /* 0x000fe20000010000 */
[----:B------:R-:W-:Y:S01]  /*a000*/  MOV R23, R47 ;  /* 0x0000002f00177202 */ /* 0x000fe20000000f00 */
[----:B------:R-:W-:Y:S06]  /*a010*/  BRA `(.L_x_1675) ;  /* 0xffffffe400007947 */ /* 0x000fec000383ffff */
.L_x_1676:
        /* <DEDUP_REMOVED lines=14> */
.L_x_2782:


//--------------------- .text._ZN13group_norm_v218gn_bwd_cuda_kernelI6__halfLi320ELi2ELi32ELi10ELi4096ELb0ELb1ELi32ELi320ELi320ELi4ELb1ELi2ELb0ELb0ELNS_15WgradSyncMethodE3ENS_16CompileConditionILi900EEEEEvPT_S6_S6_PKS5_S8_S8_S8_PKfflPfPj --------------------------
	.section	.text._ZN13group_norm_v218gn_bwd_cuda_kernelI6__halfLi320ELi2ELi32ELi10ELi4096ELb0ELb1ELi32ELi320ELi320ELi4ELb1ELi2ELb0ELb0ELNS_15WgradSyncMethodE3ENS_16CompileConditionILi900EEEEEvPT_S6_S6_PKS5_S8_S8_S8_PKfflPfPj,"ax",@progbits
	.align	128
        .global         _ZN13group_norm_v218gn_bwd_cuda_kernelI6__halfLi320ELi2ELi32ELi10ELi4096ELb0ELb1ELi32ELi320ELi320ELi4ELb1ELi2ELb0ELb0ELNS_15WgradSyncMethodE3ENS_16CompileConditionILi900EEEEEvPT_S6_S6_PKS5_S8_S8_S8_PKfflPfPj
        .type           _ZN13group_norm_v218gn_bwd_cuda_kernelI6__halfLi320ELi2ELi32ELi10ELi4096ELb0ELb1ELi32ELi320ELi320ELi4ELb1ELi2ELb0ELb0ELNS_15WgradSyncMethodE3ENS_16CompileConditionILi900EEEEEvPT_S6_S6_PKS5_S8_S8_S8_PKfflPfPj,@function
        .size           _ZN13group_norm_v218gn_bwd_cuda_kernelI6__halfLi320ELi2ELi32ELi10ELi4096ELb0ELb1ELi32ELi320ELi320ELi4ELb1ELi2ELb0ELb0ELNS_15WgradSyncMethodE3ENS_16CompileConditionILi900EEEEEvPT_S6_S6_PKS5_S8_S8_S8_PKfflPfPj,(.L_x_2783 - _ZN13group_norm_v218gn_bwd_cuda_kernelI6__halfLi320ELi2ELi32ELi10ELi4096ELb0ELb1ELi32ELi320ELi320ELi4ELb1ELi2ELb0ELb0ELNS_15WgradSyncMethodE3ENS_16CompileConditionILi900EEEEEvPT_S6_S6_PKS5_S8_S8_S8_PKfflPfPj)
        .other          _ZN13group_norm_v218gn_bwd_cuda_kernelI6__halfLi320ELi2ELi32ELi10ELi4096ELb0ELb1ELi32ELi320ELi320ELi4ELb1ELi2ELb0ELb0ELNS_15WgradSyncMethodE3ENS_16CompileConditionILi900EEEEEvPT_S6_S6_PKS5_S8_S8_S8_PKfflPfPj,@"STO_CUDA_ENTRY STV_DEFAULT"
_ZN13group_norm_v218gn_bwd_cuda_kernelI6__halfLi320ELi2ELi32ELi10ELi4096ELb0ELb1ELi32ELi320ELi320ELi4ELb1ELi2ELb0ELb0ELNS_15WgradSyncMethodE3ENS_16CompileConditionILi900EEEEEvPT_S6_S6_PKS5_S8_S8_S8_PKfflPfPj:
.text._ZN13group_norm_v218gn_bwd_cuda_kernelI6__halfLi320ELi2ELi32ELi10ELi4096ELb0ELb1ELi32ELi320ELi320ELi4ELb1ELi2ELb0ELb0ELNS_15WgradSyncMethodE3ENS_16CompileConditionILi900EEEEEvPT_S6_S6_PKS5_S8_S8_S8_PKfflPfPj:
        /* <DEDUP_REMOVED lines=29> */
.L_x_1679:
[----:B------:R-:W2:Y:S04]  /*01d0*/  LD.E.STRONG.GPU R0, desc[UR10][R2.64] ;  /* 0x0000000a02007980 */ /* 0x000ea8000c10f900 */
[----:B--2---:R-:W-:Y:S01]  /*01e0*/  CCTL.IVALL ;  /* 0x00000000ff00798f */ /* 0x004fe20002000000 */
[----:B------:R-:W-:Y:S05]  /*01f0*/  YIELD ;  /* 0x0000000000007946 */ /* 0x000fea0003800000 */
[----:B-----5:R-:W-:-:S04]  /*0200*/  LOP3.LUT R0, R0, R5, RZ, 0x3c, !PT ;  /* 0x0000000500007212 */ /* 0x020fc800078e3cff */
[----:B------:R-:W-:-:S13]  /*0210*/  ISETP.GT.AND P0, PT, R0, -0x1, PT ;  /* 0xffffffff0000780c */ /* 0x000fda0003f04270 */
[----:B------:R-:W-:Y:S05]  /*0220*/  @P0 BRA `(.L_x_1679) ;  /* 0xfffffffc00e80947 */ /* 0x000fea000383ffff */
.L_x_1678:
[----:B------:R-:W-:Y:S05]  /*0230*/  WARPSYNC.ALL ;  /* 0x0000000000007948 */ /* 0x000fea0003800000 */
[----:B------:R-:W-:Y:S06]  /*0240*/  BAR.SYNC.DEFER_BLOCKING 0x0 ;  /* 0x0000000000007b1d */ /* 0x000fec0000010000 */
[----:B------:R-:W-:Y:S05]  /*0250*/  BRA `(.L_x_1680) ;  /* 0x0000003c00c87947 */ /* 0x000fea0003800000 */
.L_x_1677:
        /* <DEDUP_REMOVED lines=10> */
[----:B------:R-:W-:Y:S01]  /*0300*/  UMOV UR4, 0x400 ;  /* 0x0000040000047882 */ /* 0x000fe20000000000 */
[----:B------:R-:W-:Y:S02]  /*0310*/  CS2R R38, SRZ ;  /* 0x0000000000267805 */ /* 0x000fe4000001ff00 */
[CC--:B------:R-:W-:Y:S01]  /*0320*/  LEA.HI R6, R0.reuse, R13.reuse, RZ, 0x2 ;  /* 0x0000000d00067211 */ /* 0x0c0fe200078f10ff */
[----:B------:R-:W-:Y:S01]  /*0330*/  UIADD3 UR4, UR4, 0x2800, URZ ;  /* 0x0000280004047890 */ /* 0x000fe2000fffe03f */
[----:B------:R-:W-:Y:S02]  /*0340*/  LEA.HI R0, R0, R13, RZ, 0x4 ;  /* 0x0000000d00007211 */ /* 0x000fe400078f20ff */
[----:B------:R-:W-:-:S02]  /*0350*/  CS2R R40, SRZ ;  /* 0x0000000000287805 */ /* 0x000fc4000001ff00 */
[----:B------:R-:W-:Y:S01]  /*0360*/  SHF.R.S32.HI R8, RZ, 0x2, R6 ;  /* 0x00000002ff087819 */ /* 0x000fe20000011406 */
[----:B0-----:R-:W-:Y:S01]  /*0370*/  IMAD.WIDE.U32 R2, R7, -0x33333333, RZ ;  /* 0xcccccccd07027825 */ /* 0x001fe200078e00ff */
[----:B------:R-:W-:Y:S02]  /*0380*/  LOP3.LUT R6, R6, 0xfffffffc, RZ, 0xc0, !PT ;  /* 0xfffffffc06067812 */ /* 0x000fe400078ec0ff */
[----:B------:R-:W-:Y:S02]  /*0390*/  CS2R R42, SRZ ;  /* 0x00000000002a7805 */ /* 0x000fe4000001ff00 */
[C---:B------:R-:W-:Y:S02]  /*03a0*/  IADD3 R4, R8.reuse, 0x50, RZ ;  /* 0x0000005008047810 */ /* 0x040fe40007ffe0ff */
[----:B------:R-:W-:Y:S02]  /*03b0*/  CS2R R44, SRZ ;  /* 0x00000000002c7805 */ /* 0x000fe4000001ff00 */
[----:B------:R-:W-:-:S02]  /*03c0*/  IADD3 R9, R8, 0xa0, RZ ;  /* 0x000000a008097810 */ /* 0x000fc40007ffe0ff */
[----:B------:R-:W-:Y:S02]  /*03d0*/  SHF.R.S32.HI R5, RZ, 0x1f, R4 ;  /* 0x0000001fff057819 */ /* 0x000fe40000011404 */
[----:B------:R-:W-:Y:S02]  /*03e0*/  IADD3 R11, R8, 0xf0, RZ ;  /* 0x000000f0080b7810 */ /* 0x000fe40007ffe0ff */
[----:B------:R-:W-:Y:S02]  /*03f0*/  LEA.HI R8, R5, R4, RZ, 0x2 ;  /* 0x0000000405087211 */ /* 0x000fe400078f10ff */
[----:B------:R-:W-:Y:S02]  /*0400*/  IADD3 R4, R7, 0x2, RZ ;  /* 0x0000000207047810 */ /* 0x000fe40007ffe0ff */
[----:B------:R-:W-:Y:S01]  /*0410*/  SHF.R.S32.HI R10, RZ, 0x1f, R9 ;  /* 0x0000001fff0a7819 */ /* 0x000fe20000011409 */
[----:B-1----:R-:W-:Y:S01]  /*0420*/  ULEA UR6, UR6, UR4, 0x18 ;  /* 0x0000000406067291 */ /* 0x002fe2000f8ec03f */
[----:B------:R-:W-:Y:S01]  /*0430*/  SHF.R.U32.HI R7, RZ, 0x3, R3 ;  /* 0x00000003ff077819 */ /* 0x000fe20000011603 */
[----:B------:R-:W-:Y:S01]  /*0440*/  IMAD.WIDE.U32 R4, R4, -0x33333333, RZ ;  /* 0xcccccccd04047825 */ /* 0x000fe200078e00ff */
[----:B------:R-:W-:Y:S01]  /*0450*/  SHF.R.S32.HI R12, RZ, 0x1f, R11 ;  /* 0x0000001fff0c7819 */ /* 0x000fe2000001140b */
[----:B------:R-:W-:Y:S01]  /*0460*/  UMOV UR4, URZ ;  /* 0x0000003f00047c82 */ /* 0x000fe20008000000 */
[----:B------:R-:W-:Y:S01]  /*0470*/  SHF.R.U32.HI R3, RZ, 0x4, R0 ;  /* 0x00000004ff037819 */ /* 0x000fe20000011600 */
[----:B------:R0:W-:Y:S01]  /*0480*/  STL [R1+0x38], R7 ;  /* 0x0000380701007387 */ /* 0x0001e20000100800 */
[----:B------:R-:W-:-:S02]  /*0490*/  SHF.R.U32.HI R2, RZ, 0x3, R5 ;  /* 0x00000003ff027819 */ /* 0x000fc40000011605 */
[----:B------:R-:W-:Y:S02]  /*04a0*/  IADD3 R6, -R6, R13, RZ ;  /* 0x0000000d06067210 */ /* 0x000fe40007ffe1ff */
[----:B------:R-:W-:Y:S01]  /*04b0*/  LEA.HI R10, R10, R9, RZ, 0x2 ;  /* 0x000000090a0a7211 */ /* 0x000fe200078f10ff */
[----:B------:R1:W-:Y:S01]  /*04c0*/  STL [R1+0x3c], R2 ;  /* 0x00003c0201007387 */ /* 0x0003e20000100800 */
[----:B------:R-:W-:Y:S02]  /*04d0*/  LEA.HI R12, R12, R11, RZ, 0x2 ;  /* 0x0000000b0c0c7211 */ /* 0x000fe400078f10ff */
[----:B------:R-:W-:Y:S02]  /*04e0*/  SHF.R.U32.HI R5, RZ, 0x2, R8 ;  /* 0x00000002ff057819 */ /* 0x000fe40000011608 */
[----:B0-----:R-:W-:Y:S02]  /*04f0*/  SHF.R.U32.HI R7, RZ, 0x2, R10 ;  /* 0x00000002ff077819 */ /* 0x001fe4000001160a */
[----:B------:R-:W-:-:S02]  /*0500*/  SHF.R.U32.HI R9, RZ, 0x2, R12 ;  /* 0x00000002ff097819 */ /* 0x000fc4000001160c */
[C---:B------:R-:W-:Y:S02]  /*0510*/  LOP3.LUT R0, R6.reuse, 0x3, R7, 0x78, !PT ;  /* 0x0000000306007812 */ /* 0x040fe400078e7807 */
[C---:B-1----:R-:W-:Y:S02]  /*0520*/  LOP3.LUT R2, R6.reuse, 0x3, R3, 0x78, !PT ;  /* 0x0000000306027812 */ /* 0x042fe400078e7803 */
        /* <DEDUP_REMOVED lines=10> */
.L_x_1696:
        /* <DEDUP_REMOVED lines=14> */
[----:B------:R-:W-:-:S05]  /*06b0*/  IMAD R61, R60, -0x50, R82 ;  /* 0xffffffb03c3d7824 */ /* 0x000fca00078e0252 */
[----:B------:R-:W-:Y:S02]  /*06c0*/  SHF.L.U32 R6, R61, 0x2, RZ ;  /* 0x000000023d067819 */ /* 0x000fe400000006ff */
[----:B------:R-:W-:-:S03]  /*06d0*/  IADD3 R9, R60, UR7, RZ ;  /* 0x000000073c097c10 */ /* 0x000fc6000fffe0ff */
[----:B------:R-:W-:Y:S01]  /*06e0*/  IMAD.WIDE.U32 R6, R5, 0x140000, R6 ;  /* 0x0014000005067825 */ /* 0x000fe200078e0006 */
[----:B------:R-:W-:-:S03]  /*06f0*/  UIMAD UR7, UR5, 0x140000, URZ ;  /* 0x00140000050778a4 */ /* 0x000fc6000f8e023f */
[----:B------:R-:W-:-:S05]  /*0700*/  IMAD R9, R9, 0x140, RZ ;  /* 0x0000014009097824 */ /* 0x000fca00078e02ff */
[----:B------:R-:W-:-:S04]  /*0710*/  IADD3 R11, R9, 0xa00, RZ ;  /* 0x00000a00090b7810 */ /* 0x000fc80007ffe0ff */
[----:B------:R-:W-:Y:S02]  /*0720*/  IADD3 R11, P2, R11, R6, RZ ;  /* 0x000000060b0b7210 */ /* 0x000fe40007f5e0ff */
[----:B--2---:R-:W-:-:S04]  /*0730*/  IADD3 R5, P0, R8, UR12, RZ ;  /* 0x0000000c08057c10 */ /* 0x004fc8000ff1e0ff */
[----:B------:R-:W-:Y:S02]  /*0740*/  IADD3.X R8, RZ, UR13, RZ, P0, !PT ;  /* 0x0000000dff087c10 */ /* 0x000fe400087fe4ff */
[----:B------:R-:W-:-:S04]  /*0750*/  LEA R30, P0, R5, UR14, 0x3 ;  /* 0x0000000e051e7c11 */ /* 0x000fc8000f8018ff */
[----:B------:R-:W-:Y:S02]  /*0760*/  LEA.HI.X R31, R5, UR15, R8, 0x3, P0 ;  /* 0x0000000f051f7c11 */ /* 0x000fe400080f1c08 */
[----:B------:R-:W-:Y:S01]  /*0770*/  IADD3 R5, R7, UR7, RZ ;  /* 0x0000000707057c10 */ /* 0x000fe2000fffe0ff */
[----:B------:R-:W-:Y:S01]  /*0780*/  ULDC UR7, c[0x0][0x250] ;  /* 0x0000940000077ab9 */ /* 0x000fe20000000800 */
[C---:B------:R-:W-:Y:S02]  /*0790*/  IADD3 R8, P0, R9.reuse, R6, RZ ;  /* 0x0000000609087210 */ /* 0x040fe40007f1e0ff */
[----:B------:R-:W-:Y:S01]  /*07a0*/  IADD3 R7, R9, 0x500, RZ ;  /* 0x0000050009077810 */ /* 0x000fe20007ffe0ff */
[----:B------:R-:W2:Y:S01]  /*07b0*/  LDG.E.64.CONSTANT R30, desc[UR10][R30.64] ;  /* 0x0000000a1e1e7981 */ /* 0x000ea2000c1e9b00 */
[----:B------:R-:W-:Y:S02]  /*07c0*/  IADD3.X R13, RZ, R5, RZ, P0, !PT ;  /* 0x00000005ff0d7210 */ /* 0x000fe400007fe4ff */
[----:B------:R-:W-:-:S02]  /*07d0*/  SHF.L.U32 R15, R8, 0x1, RZ ;  /* 0x00000001080f7819 */ /* 0x000fc400000006ff */
[----:B------:R-:W-:Y:S02]  /*07e0*/  IADD3 R7, P1, R7, R6, RZ ;  /* 0x0000000607077210 */ /* 0x000fe40007f3e0ff */
[----:B------:R-:W-:Y:S02]  /*07f0*/  SHF.L.U64.HI R14, R8, 0x1, R13 ;  /* 0x00000001080e7819 */ /* 0x000fe4000001020d */
[----:B------:R-:W-:Y:S02]  /*0800*/  IADD3 R16, P0, R15, UR18, RZ ;  /* 0x000000120f107c10 */ /* 0x000fe4000ff1e0ff */
[----:B------:R-:W-:Y:S02]  /*0810*/  IADD3.X R8, RZ, R5, RZ, P1, !PT ;  /* 0x00000005ff087210 */ /* 0x000fe40000ffe4ff */
[----:B------:R-:W-:Y:S02]  /*0820*/  SHF.L.U32 R12, R7, 0x1, RZ ;  /* 0x00000001070c7819 */ /* 0x000fe400000006ff */
[----:B------:R-:W-:-:S02]  /*0830*/  IADD3 R18, P1, R15, UR20, RZ ;  /* 0x000000140f127c10 */ /* 0x000fc4000ff3e0ff */
[----:B------:R-:W-:Y:S02]  /*0840*/  IADD3.X R17, R14, UR19, RZ, P0, !PT ;  /* 0x000000130e117c10 */ /* 0x000fe400087fe4ff */
[----:B------:R-:W-:Y:S02]  /*0850*/  SHF.L.U64.HI R13, R7, 0x1, R8 ;  /* 0x00000001070d7819 */ /* 0x000fe40000010208 */
[----:B------:R-:W-:Y:S02]  /*0860*/  IADD3 R22, P0, R12, UR18, RZ ;  /* 0x000000120c167c10 */ /* 0x000fe4000ff1e0ff */
[----:B------:R-:W-:Y:S01]  /*0870*/  IADD3.X R19, R14, UR21, RZ, P1, !PT ;  /* 0x000000150e137c10 */ /* 0x000fe20008ffe4ff */
[----:B------:R-:W4:Y:S01]  /*0880*/  LDG.E.64.CONSTANT R16, desc[UR10][R16.64] ;  /* 0x0000000a10107981 */ /* 0x000f22000c1e9b00 */
[----:B------:R-:W-:Y:S02]  /*0890*/  IADD3.X R8, RZ, R5, RZ, P2, !PT ;  /* 0x00000005ff087210 */ /* 0x000fe400017fe4ff */
[----:B------:R-:W-:Y:S01]  /*08a0*/  IADD3.X R23, R13, UR19, RZ, P0, !PT ;  /* 0x000000130d177c10 */ /* 0x000fe200087fe4ff */
[----:B------:R-:W-:Y:S01]  /*08b0*/  STL [R1+0x34], R14 ;  /* 0x0000340e01007387 */ /* 0x000fe20000100800 */
[----:B------:R-:W-:-:S03]  /*08c0*/  IADD3 R20, P1, R12, UR20, RZ ;  /* 0x000000140c147c10 */ /* 0x000fc6000ff3e0ff */
[----:B------:R-:W-:Y:S01]  /*08d0*/  STL [R1], R15 ;  /* 0x0000000f01007387 */ /* 0x000fe20000100800 */
[----:B------:R-:W-:-:S03]  /*08e0*/  IADD3 R7, R9, 0xf00, RZ ;  /* 0x00000f0009077810 */ /* 0x000fc60007ffe0ff */
[----:B------:R0:W-:Y:S01]  /*08f0*/  STL [R1+0x2c], R12 ;  /* 0x00002c0c01007387 */ /* 0x0001e20000100800 */
[----:B------:R-:W-:-:S03]  /*0900*/  IADD3.X R21, R13, UR21, RZ, P1, !PT ;  /* 0x000000150d157c10 */ /* 0x000fc60008ffe4ff */
[----:B------:R-:W5:Y:S01]  /*0910*/  LDG.E.64.CONSTANT R18, desc[UR10][R18.64] ;  /* 0x0000000a12127981 */ /* 0x000f62000c1e9b00 */
[----:B------:R-:W-:-:S03]  /*0920*/  IADD3 R7, P1, R7, R6, RZ ;  /* 0x0000000607077210 */ /* 0x000fc60007f3e0ff */
[----:B------:R-:W5:Y:S01]  /*0930*/  LDG.E.64.CONSTANT R22, desc[UR10][R22.64] ;  /* 0x0000000a16167981 */ /* 0x000f62000c1e9b00 */
[C---:B0-----:R-:W-:Y:S02]  /*0940*/  SHF.L.U64.HI R12, R11.reuse, 0x1, R8 ;  /* 0x000000010b0c7819 */ /* 0x041fe40000010208 */
[----:B------:R-:W-:Y:S01]  /*0950*/  SHF.L.U32 R11, R11, 0x1, RZ ;  /* 0x000000010b0b7819 */ /* 0x000fe200000006ff */
[----:B------:R-:W-:Y:S03]  /*0960*/  STL [R1+0x30], R13 ;  /* 0x0000300d01007387 */ /* 0x000fe60000100800 */
[C---:B------:R-:W-:Y:S01]  /*0970*/  IADD3 R24, P0, R11.reuse, UR18, RZ ;  /* 0x000000120b187c10 */ /* 0x040fe2000ff1e0ff */
[----:B------:R-:W-:Y:S01]  /*0980*/  STL [R1+0x28], R12 ;  /* 0x0000280c01007387 */ /* 0x000fe20000100800 */
[----:B------:R-:W-:Y:S02]  /*0990*/  IADD3.X R8, RZ, R5, RZ, P1, !PT ;  /* 0x00000005ff087210 */ /* 0x000fe40000ffe4ff */
[----:B------:R-:W-:Y:S01]  /*09a0*/  IADD3 R26, P1, R11, UR20, RZ ;  /* 0x000000140b1a7c10 */ /* 0x000fe2000ff3e0ff */
[----:B------:R-:W5:Y:S01]  /*09b0*/  LDG.E.64.CONSTANT R20, desc[UR10][R20.64] ;  /* 0x0000000a14147981 */ /* 0x000f62000c1e9b00 */
[----:B------:R-:W-:-:S03]  /*09c0*/  IADD3.X R25, R12, UR19, RZ, P0, !PT ;  /* 0x000000130c197c10 */ /* 0x000fc600087fe4ff */
[----:B------:R0:W-:Y:S01]  /*09d0*/  STL [R1+0x24], R11 ;  /* 0x0000240b01007387 */ /* 0x0001e20000100800 */
[----:B------:R-:W-:Y:S02]  /*09e0*/  IADD3.X R27, R12, UR21, RZ, P1, !PT ;  /* 0x000000150c1b7c10 */ /* 0x000fe40008ffe4ff */
[C---:B------:R-:W-:Y:S01]  /*09f0*/  SHF.L.U64.HI R8, R7.reuse, 0x1, R8 ;  /* 0x0000000107087819 */ /* 0x040fe20000010208 */
[----:B------:R-:W5:Y:S04]  /*0a00*/  LDG.E.64.CONSTANT R24, desc[UR10][R24.64] ;  /* 0x0000000a18187981 */ /* 0x000f68000c1e9b00 */
[----:B------:R-:W5:Y:S01]  /*0a10*/  LDG.E.64.CONSTANT R26, desc[UR10][R26.64] ;  /* 0x0000000a1a1a7981 */ /* 0x000f62000c1e9b00 */
[----:B0-----:R-:W-:-:S04]  /*0a20*/  SHF.L.U32 R11, R7, 0x1, RZ ;  /* 0x00000001070b7819 */ /* 0x001fc800000006ff */
[C---:B------:R-:W-:Y:S02]  /*0a30*/  IADD3 R28, P3, R11.reuse, UR18, RZ ;  /* 0x000000120b1c7c10 */ /* 0x040fe4000ff7e0ff */
[----:B------:R-:W-:Y:S02]  /*0a40*/  IADD3 R58, P1, R11, UR20, RZ ;  /* 0x000000140b3a7c10 */ /* 0x000fe4000ff3e0ff */
[C---:B------:R-:W-:Y:S02]  /*0a50*/  IADD3.X R29, R8.reuse, UR19, RZ, P3, !PT ;  /* 0x00000013081d7c10 */ /* 0x040fe40009ffe4ff */
[----:B------:R-:W-:Y:S02]  /*0a60*/  IADD3 R7, R9, 0x1400, RZ ;  /* 0x0000140009077810 */ /* 0x000fe40007ffe0ff */
[----:B------:R-:W-:Y:S02]  /*0a70*/  IADD3.X R59, R8, UR21, RZ, P1, !PT ;  /* 0x00000015083b7c10 */ /* 0x000fe40008ffe4ff */
[----:B------:R-:W-:Y:S01]  /*0a80*/  IADD3 R7, P0, R7, R6, RZ ;  /* 0x0000000607077210 */ /* 0x000fe20007f1e0ff */
[----:B------:R-:W5:Y:S01]  /*0a90*/  LDG.E.64.CONSTANT R28, desc[UR10][R28.64] ;  /* 0x0000000a1c1c7981 */ /* 0x000f62000c1e9b00 */
[----:B---3--:R-:W-:-:S02]  /*0aa0*/  IADD3 R10, P2, R10, UR12, RZ ;  /* 0x0000000c0a0a7c10 */ /* 0x008fc4000ff5e0ff */
[----:B------:R-:W-:Y:S01]  /*0ab0*/  SHF.L.U32 R13, R7, 0x1, RZ ;  /* 0x00000001070d7819 */ /* 0x000fe200000006ff */
[----:B------:R0:W-:Y:S04]  /*0ac0*/  STL [R1+0x20], R8 ;  /* 0x0000200801007387 */ /* 0x0001e80000100800 */
[----:B------:R1:W-:Y:S04]  /*0ad0*/  STL [R1+0x1c], R11 ;  /* 0x00001c0b01007387 */ /* 0x0003e80000100800 */
[----:B------:R-:W3:Y:S01]  /*0ae0*/  LDG.E.64.CONSTANT R58, desc[UR10][R58.64] ;  /* 0x0000000a3a3a7981 */ /* 0x000ee2000c1e9b00 */
[----:B0-----:R-:W-:-:S02]  /*0af0*/  IADD3.X R8, RZ, R5, RZ, P0, !PT ;  /* 0x00000005ff087210 */ /* 0x001fc400007fe4ff */
[----:B-1----:R-:W-:Y:S02]  /*0b00*/  IADD3.X R11, RZ, UR13, RZ, P2, !PT ;  /* 0x0000000dff0b7c10 */ /* 0x002fe400097fe4ff */
[----:B------:R-:W-:Y:S01]  /*0b10*/  IADD3 R54, P1, R13, UR20, RZ ;  /* 0x000000140d367c10 */ /* 0x000fe2000ff3e0ff */
[----:B------:R-:W-:Y:S01]  /*0b20*/  STL [R1+0x14], R13 ;  /* 0x0000140d01007387 */ /* 0x000fe20000100800 */
[C---:B------:R-:W-:Y:S01]  /*0b30*/  LEA R48, P2, R10.reuse, UR14, 0x3 ;  /* 0x0000000e0a307c11 */ /* 0x040fe2000f8418ff */
[----:B------:R-:W-:Y:S01]  /*0b40*/  ULDC.64 UR12, c[0x0][0x258] ;  /* 0x00009600000c7ab9 */ /* 0x000fe20000000a00 */
[----:B------:R-:W-:Y:S02]  /*0b50*/  SHF.L.U64.HI R12, R7, 0x1, R8 ;  /* 0x00000001070c7819 */ /* 0x000fe40000010208 */
[----:B------:R-:W-:Y:S02]  /*0b60*/  IADD3 R56, P0, R13, UR18, RZ ;  /* 0x000000120d387c10 */ /* 0x000fe4000ff1e0ff */
[----:B------:R-:W-:-:S02]  /*0b70*/  LEA.HI.X R49, R10, UR15, R11, 0x3, P2 ;  /* 0x0000000f0a317c11 */ /* 0x000fc400090f1c0b */
[C---:B------:R-:W-:Y:S02]  /*0b80*/  IADD3.X R57, R12.reuse, UR19, RZ, P0, !PT ;  /* 0x000000130c397c10 */ /* 0x040fe400087fe4ff */
[----:B------:R-:W-:Y:S02]  /*0b90*/  IADD3.X R55, R12, UR21, RZ, P1, !PT ;  /* 0x000000150c377c10 */ /* 0x000fe40008ffe4ff */
[----:B------:R-:W3:Y:S01]  /*0ba0*/  LDG.E.64.CONSTANT R48, desc[UR10][R48.64] ;  /* 0x0000000a30307981 */ /* 0x000ee2000c1e9b00 */
[----:B------:R-:W-:-:S03]  /*0bb0*/  IADD3 R7, R9, 0x1900, RZ ;  /* 0x0000190009077810 */ /* 0x000fc60007ffe0ff */
[----:B------:R-:W3:Y:S01]  /*0bc0*/  LDG.E.64.CONSTANT R56, desc[UR10][R56.64] ;  /* 0x0000000a38387981 */ /* 0x000ee2000c1e9b00 */
[----:B------:R-:W-:-:S03]  /*0bd0*/  IADD3 R7, P0, R7, R6, RZ ;  /* 0x0000000607077210 */ /* 0x000fc60007f1e0ff */
[----:B------:R-:W3:Y:S01]  /*0be0*/  LDG.E.64.CONSTANT R54, desc[UR10][R54.64] ;  /* 0x0000000a36367981 */ /* 0x000ee2000c1e9b00 */
[----:B------:R-:W-:Y:S02]  /*0bf0*/  IADD3.X R8, RZ, R5, RZ, P0, !PT ;  /* 0x00000005ff087210 */ /* 0x000fe400007fe4ff */
[C---:B------:R-:W-:Y:S02]  /*0c00*/  SHF.L.U32 R11, R7.reuse, 0x1, RZ ;  /* 0x00000001070b7819 */ /* 0x040fe400000006ff */
[----:B------:R-:W-:Y:S02]  /*0c10*/  SHF.L.U64.HI R10, R7, 0x1, R8 ;  /* 0x00000001070a7819 */ /* 0x000fe40000010208 */
[----:B------:R-:W-:Y:S02]  /*0c20*/  IADD3 R32, P0, R11, UR18, RZ ;  /* 0x000000120b207c10 */ /* 0x000fe4000ff1e0ff */
[----:B------:R-:W-:Y:S02]  /*0c30*/  IADD3 R7, R9, 0x1e00, RZ ;  /* 0x00001e0009077810 */ /* 0x000fe40007ffe0ff */
[----:B------:R-:W-:-:S02]  /*0c40*/  IADD3 R52, P1, R11, UR20, RZ ;  /* 0x000000140b347c10 */ /* 0x000fc4000ff3e0ff */
[C---:B------:R-:W-:Y:S02]  /*0c50*/  IADD3.X R33, R10.reuse, UR19, RZ, P0, !PT ;  /* 0x000000130a217c10 */ /* 0x040fe400087fe4ff */
[----:B------:R-:W-:Y:S01]  /*0c60*/  IADD3 R7, P0, R7, R6, RZ ;  /* 0x0000000607077210 */ /* 0x000fe20007f1e0ff */
[----:B------:R-:W-:Y:S01]  /*0c70*/  STL [R1+0x18], R12 ;  /* 0x0000180c01007387 */ /* 0x000fe20000100800 */
[----:B------:R-:W-:Y:S02]  /*0c80*/  IADD3.X R53, R10, UR21, RZ, P1, !PT ;  /* 0x000000150a357c10 */ /* 0x000fe40008ffe4ff */
[----:B------:R-:W-:Y:S01]  /*0c90*/  IADD3.X R8, RZ, R5, RZ, P0, !PT ;  /* 0x00000005ff087210 */ /* 0x000fe200007fe4ff */
[----:B------:R0:W-:Y:S04]  /*0ca0*/  STL [R1+0xc], R11 ;  /* 0x00000c0b01007387 */ /* 0x0001e80000100800 */
[----:B------:R-:W3:Y:S04]  /*0cb0*/  LDG.E.64.CONSTANT R32, desc[UR10][R32.64] ;  /* 0x0000000a20207981 */ /* 0x000ee8000c1e9b00 */
[----:B------:R-:W3:Y:S01]  /*0cc0*/  LDG.E.64.CONSTANT R52, desc[UR10][R52.64] ;  /* 0x0000000a34347981 */ /* 0x000ee2000c1e9b00 */
[----:B0-----:R-:W-:-:S03]  /*0cd0*/  SHF.L.U32 R11, R7, 0x1, RZ ;  /* 0x00000001070b7819 */ /* 0x001fc600000006ff */
[----:B------:R0:W-:Y:S01]  /*0ce0*/  STL [R1+0x10], R10 ;  /* 0x0000100a01007387 */ /* 0x0001e20000100800 */
[C---:B------:R-:W-:Y:S02]  /*0cf0*/  IADD3 R34, P0, R11.reuse, UR18, RZ ;  /* 0x000000120b227c10 */ /* 0x040fe4000ff1e0ff */
[----:B------:R-:W-:Y:S02]  /*0d00*/  IADD3 R36, P1, R11, UR20, RZ ;  /* 0x000000140b247c10 */ /* 0x000fe4000ff3e0ff */
[----:B0-----:R-:W-:-:S04]  /*0d10*/  SHF.L.U64.HI R10, R7, 0x1, R8 ;  /* 0x00000001070a7819 */ /* 0x001fc80000010208 */
[C---:B------:R-:W-:Y:S02]  /*0d20*/  IADD3.X R35, R10.reuse, UR19, RZ, P0, !PT ;  /* 0x000000130a237c10 */ /* 0x040fe400087fe4ff */
[----:B------:R-:W-:-:S04]  /*0d30*/  IADD3.X R37, R10, UR21, RZ, P1, !PT ;  /* 0x000000150a257c10 */ /* 0x000fc80008ffe4ff */
[----:B------:R-:W3:Y:S04]  /*0d40*/  LDG.E.64.CONSTANT R34, desc[UR10][R34.64] ;  /* 0x0000000a22227981 */ /* 0x000ee8000c1e9b00 */
[----:B------:R-:W3:Y:S01]  /*0d50*/  LDG.E.64.CONSTANT R36, desc[UR10][R36.64] ;  /* 0x0000000a24247981 */ /* 0x000ee2000c1e9b00 */
        /* <DEDUP_REMOVED lines=9> */
[----:B------:R-:W3:Y:S04]  /*0df0*/  LDG.E.64.CONSTANT R50, desc[UR10][R50.64] ;  /* 0x0000000a32327981 */ /* 0x000ee8000c1e9b00 */
[----:B------:R-:W3:Y:S04]  /*0e00*/  LDG.E.64.CONSTANT R46, desc[UR10][R46.64] ;  /* 0x0000000a2e2e7981 */ /* 0x000ee8000c1e9b00 */
[----:B------:R0:W-:Y:S04]  /*0e10*/  STL [R1+0x4], R11 ;  /* 0x0000040b01007387 */ /* 0x0001e80000100800 */
[----:B------:R1:W-:Y:S01]  /*0e20*/  STL [R1+0x8], R10 ;  /* 0x0000080a01007387 */ /* 0x0003e20000100800 */
[----:B--2---:R-:W-:-:S06]  /*0e30*/  FADD.FTZ R5, R31, UR7 ;  /* 0x000000071f057e21 */ /* 0x004fcc0008010000 */
[----:B------:R-:W2:Y:S01]  /*0e40*/  MUFU.RSQ R5, R5 ;  /* 0x0000000500057308 */ /* 0x000ea20000001400 */
[--C-:B----4-:R-:W-:Y:S02]  /*0e50*/  HADD2.F32 R7, -RZ, R16.reuse.H0_H0 ;  /* 0x20000010ff077230 */ /* 0x110fe40000004100 */
[----:B------:R-:W-:-:S03]  /*0e60*/  HADD2.F32 R9, -RZ, R16.H1_H1 ;  /* 0x30000010ff097230 */ /* 0x000fc60000004100 */
[C---:B------:R-:W-:Y:S02]  /*0e70*/  FADD.FTZ R90, -R30.reuse, R7 ;  /* 0x000000071e5a7221 */ /* 0x040fe40000010100 */
[----:B------:R-:W-:Y:S02]  /*0e80*/  FADD.FTZ R8, -R30, R9 ;  /* 0x000000091e087221 */ /* 0x000fe40000010100 */
[C---:B--2---:R-:W-:Y:S01]  /*0e90*/  FMUL.FTZ R90, R5.reuse, R90 ;  /* 0x0000005a055a7220 */ /* 0x044fe20000410000 */
[--C-:B-----5:R-:W-:Y:S02]  /*0ea0*/  HADD2.F32 R6, -RZ, R18.reuse.H0_H0 ;  /* 0x20000012ff067230 */ /* 0x120fe40000004100 */
[----:B------:R-:W-:Y:S02]  /*0eb0*/  HADD2.F32 R7, -RZ, R18.H1_H1 ;  /* 0x30000012ff077230 */ /* 0x000fe40000004100 */
[--C-:B------:R-:W-:Y:S02]  /*0ec0*/  HADD2.F32 R13, -RZ, R22.reuse.H0_H0 ;  /* 0x20000016ff0d7230 */ /* 0x100fe40000004100 */
[----:B------:R-:W-:Y:S01]  /*0ed0*/  FMUL.FTZ R9, R0, R6 ;  /* 0x0000000600097220 */ /* 0x000fe20000410000 */
[----:B------:R-:W-:Y:S01]  /*0ee0*/  FMUL.FTZ R89, R5, R8 ;  /* 0x0000000805597220 */ /* 0x000fe20000410000 */
[----:B0-----:R-:W-:Y:S01]  /*0ef0*/  FMUL.FTZ R11, R3, R7 ;  /* 0x00000007030b7220 */ /* 0x001fe20000410000 */
[----:B------:R-:W-:Y:S01]  /*0f00*/  FADD.FTZ R12, -R30, R13 ;  /* 0x0000000d1e0c7221 */ /* 0x000fe20000010100 */
[----:B-1----:R-:W-:Y:S01]  /*0f10*/  FFMA.FTZ R10, R90, R9, RZ ;  /* 0x000000095a0a7223 */ /* 0x002fe200000100ff */
[----:B------:R-:W-:-:S02]  /*0f20*/  HADD2.F32 R13, -RZ, R22.H1_H1 ;  /* 0x30000016ff0d7230 */ /* 0x000fc40000004100 */
[--C-:B------:R-:W-:Y:S02]  /*0f30*/  HADD2.F32 R8, -RZ, R20.reuse.H0_H0 ;  /* 0x20000014ff087230 */ /* 0x100fe40000004100 */
[----:B------:R-:W-:Y:S01]  /*0f40*/  FFMA.FTZ R10, R89, R11, R10 ;  /* 0x0000000b590a7223 */ /* 0x000fe2000001000a */
[----:B------:R-:W-:Y:S01]  /*0f50*/  FMUL.FTZ R91, R5, R12 ;  /* 0x0000000c055b7220 */ /* 0x000fe20000410000 */
[----:B------:R-:W-:Y:S02]  /*0f60*/  HADD2.F32 R9, -RZ, R20.H1_H1 ;  /* 0x30000014ff097230 */ /* 0x000fe40000004100 */
[----:B------:R-:W-:Y:S01]  /*0f70*/  FADD.FTZ R88, -R30, R13 ;  /* 0x0000000d1e587221 */ /* 0x000fe20000010100 */
[----:B------:R-:W-:Y:S01]  /*0f80*/  FMUL.FTZ R11, R0, R8 ;  /* 0x00000008000b7220 */ /* 0x000fe20000410000 */
[----:B------:R-:W-:-:S03]  /*0f90*/  HADD2.F32 R13, -RZ, R24.H0_H0 ;  /* 0x20000018ff0d7230 */ /* 0x000fc60000004100 */
[----:B------:R-:W-:Y:S01]  /*0fa0*/  FFMA.FTZ R11, R91, R11, R10 ;  /* 0x0000000b5b0b7223 */ /* 0x000fe2000001000a */
[----:B------:R-:W-:Y:S01]  /*0fb0*/  FMUL.FTZ R12, R3, R9 ;  /* 0x00000009030c7220 */ /* 0x000fe20000410000 */
[C---:B------:R-:W-:Y:S01]  /*0fc0*/  FMUL.FTZ R88, R5.reuse, R88 ;  /* 0x0000005805587220 */ /* 0x040fe20000410000 */
[----:B------:R-:W-:Y:S02]  /*0fd0*/  HADD2.F32 R10, -RZ, R26.H0_H0 ;  /* 0x2000001aff0a7230 */ /* 0x000fe40000004100 */
[----:B------:R-:W-:Y:S01]  /*0fe0*/  FADD.FTZ R14, -R30, R13 ;  /* 0x0000000d1e0e7221 */ /* 0x000fe20000010100 */
[----:B------:R-:W-:Y:S02]  /*0ff0*/  HADD2.F32 R15, -RZ, R24.H1_H1 ;  /* 0x30000018ff0f7230 */ /* 0x000fe40000004100 */
[----:B------:R-:W-:Y:S01]  /*1000*/  FFMA.FTZ R12, R88, R12, R11 ;  /* 0x0000000c580c7223 */ /* 0x000fe2000001000b */
[----:B------:R-:W-:Y:S02]  /*1010*/  HADD2.F32 R11, -RZ, R26.H1_H1 ;  /* 0x3000001aff0b7230 */ /* 0x000fe40000004100 */
[----:B------:R-:W-:Y:S01]  /*1020*/  FMUL.FTZ R13, R0, R10 ;  /* 0x0000000a000d7220 */ /* 0x000fe20000410000 */
[----:B------:R-:W-:Y:S01]  /*1030*/  FMUL.FTZ R87, R5, R14 ;  /* 0x0000000e05577220 */ /* 0x000fe20000410000 */
[----:B------:R-:W-:Y:S01]  /*1040*/  FADD.FTZ R86, -R30, R15 ;  /* 0x0000000f1e567221 */ /* 0x000fe20000010100 */
[----:B------:R-:W-:-:S02]  /*1050*/  FMUL.FTZ R14, R3, R11 ;  /* 0x0000000b030e7220 */ /* 0x000fc40000410000 */
[----:B------:R-:W-:Y:S01]  /*1060*/  FFMA.FTZ R13, R87, R13, R12 ;  /* 0x0000000d570d7223 */ /* 0x000fe2000001000c */
[----:B------:R-:W-:Y:S01]  /*1070*/  FMUL.FTZ R86, R5, R86 ;  /* 0x0000005605567220 */ /* 0x000fe20000410000 */
[--C-:B------:R-:W-:Y:S02]  /*1080*/  HADD2.F32 R15, -RZ, R28.reuse.H0_H0 ;  /* 0x2000001cff0f7230 */ /* 0x100fe40000004100 */
[----:B------:R-:W-:-:S03]  /*1090*/  HADD2.F32 R31, -RZ, R28.H1_H1 ;  /* 0x3000001cff1f7230 */ /* 0x000fc60000004100 */
[----:B------:R-:W-:Y:S01]  /*10a0*/  FADD.FTZ R16, -R30, R15 ;  /* 0x0000000f1e107221 */ /* 0x000fe20000010100 */
[----:B------:R-:W-:Y:S01]  /*10b0*/  FFMA.FTZ R14, R86, R14, R13 ;  /* 0x0000000e560e7223 */ /* 0x000fe2000001000d */
[--C-:B---3--:R-:W-:Y:S02]  /*10c0*/  HADD2.F32 R12, -RZ, R58.reuse.H0_H0 ;  /* 0x2000003aff0c7230 */ /* 0x108fe40000004100 */
[----:B------:R-:W-:Y:S01]  /*10d0*/  FMUL.FTZ R85, R5, R16 ;  /* 0x0000001005557220 */ /* 0x000fe20000410000 */
[----:B------:R-:W-:Y:S02]  /*10e0*/  HADD2.F32 R13, -RZ, R58.H1_H1 ;  /* 0x3000003aff0d7230 */ /* 0x000fe40000004100 */
[----:B------:R-:W-:Y:S01]  /*10f0*/  FADD.FTZ R84, -R30, R31 ;  /* 0x0000001f1e547221 */ /* 0x000fe20000010100 */
[----:B------:R-:W-:Y:S02]  /*1100*/  FMUL.FTZ R15, R0, R12 ;  /* 0x0000000c000f7220 */ /* 0x000fe40000410000 */
[----:B------:R-:W-:Y:S01]  /*1110*/  FMUL.FTZ R16, R3, R13 ;  /* 0x0000000d03107220 */ /* 0x000fe20000410000 */
[----:B------:R-:W-:Y:S01]  /*1120*/  FMUL.FTZ R84, R5, R84 ;  /* 0x0000005405547220 */ /* 0x000fe20000410000 */
[----:B------:R-:W-:-:S04]  /*1130*/  FFMA.FTZ R15, R85, R15, R14 ;  /* 0x0000000f550f7223 */ /* 0x000fc8000001000e */
[----:B------:R-:W-:Y:S01]  /*1140*/  FFMA.FTZ R16, R84, R16, R15 ;  /* 0x0000001054107223 */ /* 0x000fe2000001000f */
[----:B------:R-:W-:Y:S01]  /*1150*/  FADD.FTZ R24, R49, UR7 ;  /* 0x0000000731187e21 */ /* 0x000fe20008010000 */
[----:B------:R-:W-:-:S03]  /*1160*/  HADD2.F32 R31, -RZ, R56.H0_H0 ;  /* 0x20000038ff1f7230 */ /* 0x000fc60000004100 */
[----:B------:R-:W0:Y:S01]  /*1170*/  MUFU.RSQ R15, R24 ;  /* 0x00000018000f7308 */ /* 0x000e220000001400 */
[----:B------:R-:W-:Y:S02]  /*1180*/  HADD2.F32 R14, -RZ, R54.H0_H0 ;  /* 0x20000036ff0e7230 */ /* 0x000fe40000004100 */
[----:B------:R-:W-:Y:S01]  /*1190*/  FADD.FTZ R18, -R30, R31 ;  /* 0x0000001f1e127221 */ /* 0x000fe20000010100 */
[--C-:B------:R-:W-:Y:S02]  /*11a0*/  HADD2.F32 R63, -RZ, R17.reuse.H0_H0 ;  /* 0x20000011ff3f7230 */ /* 0x100fe40000004100 */
[----:B------:R-:W-:Y:S01]  /*11b0*/  FMUL.FTZ R20, R0, R14 ;  /* 0x0000000e00147220 */ /* 0x000fe20000410000 */
[----:B------:R-:W-:Y:S01]  /*11c0*/  FMUL.FTZ R83, R5, R18 ;  /* 0x0000001205537220 */ /* 0x000fe20000410000 */
[----:B------:R-:W-:Y:S02]  /*11d0*/  HADD2.F32 R31, -RZ, R17.H1_H1 ;  /* 0x30000011ff1f7230 */ /* 0x000fe40000004100 */
[----:B------:R-:W-:Y:S01]  /*11e0*/  FADD.FTZ R26, -R48, R63 ;  /* 0x0000003f301a7221 */ /* 0x000fe20000010100 */
[----:B------:R-:W-:Y:S01]  /*11f0*/  FFMA.FTZ R20, R83, R20, R16 ;  /* 0x0000001453147223 */ /* 0x000fe20000010010 */
[----:B------:R-:W-:-:S02]  /*1200*/  HADD2.F32 R16, -RZ, R19.H0_H0 ;  /* 0x20000013ff107230 */ /* 0x000fc40000004100 */
[----:B------:R-:W-:Y:S01]  /*1210*/  FADD.FTZ R78, -R48, R31 ;  /* 0x0000001f304e7221 */ /* 0x000fe20000010100 */
[----:B------:R-:W-:Y:S02]  /*1220*/  HADD2.F32 R17, -RZ, R19.H1_H1 ;  /* 0x30000013ff117230 */ /* 0x000fe40000004100 */
[C---:B0-----:R-:W-:Y:S01]  /*1230*/  FMUL.FTZ R79, R15.reuse, R26 ;  /* 0x0000001a0f4f7220 */ /* 0x041fe20000410000 */
[----:B------:R-:W-:Y:S02]  /*1240*/  HADD2.F32 R49, -RZ, R56.H1_H1 ;  /* 0x30000038ff317230 */ /* 0x000fe40000004100 */
[----:B------:R-:W-:Y:S01]  /*1250*/  FMUL.FTZ R22, R2, R16 ;  /* 0x0000001002167220 */ /* 0x000fe20000410000 */
[----:B------:R-:W-:Y:S02]  /*1260*/  HADD2.F32 R18, -RZ, R54.H1_H1 ;  /* 0x30000036ff127230 */ /* 0x000fe40000004100 */
[----:B------:R-:W-:Y:S01]  /*1270*/  FMUL.FTZ R19, R4, R17 ;  /* 0x0000001104137220 */ /* 0x000fe20000410000 */
[----:B------:R-:W-:Y:S01]  /*1280*/  FMUL.FTZ R78, R15, R78 ;  /* 0x0000004e0f4e7220 */ /* 0x000fe20000410000 */
[----:B------:R-:W-:Y:S01]  /*1290*/  FADD.FTZ R24, -R30, R49 ;  /* 0x000000311e187221 */ /* 0x000fe20000010100 */
[----:B------:R-:W-:Y:S01]  /*12a0*/  FFMA.FTZ R63, R79, R22, RZ ;  /* 0x000000164f3f7223 */ /* 0x000fe200000100ff */
[----:B------:R-:W-:-:S02]  /*12b0*/  HADD2.F32 R49, -RZ, R32.H0_H0 ;  /* 0x20000020ff317230 */ /* 0x000fc40000004100 */
[----:B------:R-:W-:Y:S01]  /*12c0*/  FMUL.FTZ R31, R3, R18 ;  /* 0x00000012031f7220 */ /* 0x000fe20000410000 */
[----:B------:R-:W-:Y:S01]  /*12d0*/  FMUL.FTZ R81, R5, R24 ;  /* 0x0000001805517220 */ /* 0x000fe20000410000 */
[----:B------:R-:W-:Y:S01]  /*12e0*/  FFMA.FTZ R28, R78, R19, R63 ;  /* 0x000000134e1c7223 */ /* 0x000fe2000001003f */
[----:B------:R-:W-:Y:S02]  /*12f0*/  HADD2.F32 R77, -RZ, R23.H0_H0 ;  /* 0x20000017ff4d7230 */ /* 0x000fe40000004100 */
[----:B------:R-:W-:Y:S01]  /*1300*/  FADD.FTZ R80, -R30, R49 ;  /* 0x000000311e507221 */ /* 0x000fe20000010100 */
[----:B------:R-:W-:Y:S02]  /*1310*/  HADD2.F32 R19, -RZ, R52.H0_H0 ;  /* 0x20000034ff137230 */ /* 0x000fe40000004100 */
[----:B------:R-:W-:Y:S01]  /*1320*/  FFMA.FTZ R31, R81, R31, R20 ;  /* 0x0000001f511f7223 */ /* 0x000fe20000010014 */
[----:B------:R-:W-:Y:S02]  /*1330*/  HADD2.F32 R20, -RZ, R21.H0_H0 ;  /* 0x20000015ff147230 */ /* 0x000fe40000004100 */
[----:B------:R-:W-:Y:S01]  /*1340*/  FADD.FTZ R77, -R48, R77 ;  /* 0x0000004d304d7221 */ /* 0x000fe20000010100 */
[----:B------:R-:W-:-:S02]  /*1350*/  HADD2.F32 R76, -RZ, R23.H1_H1 ;  /* 0x30000017ff4c7230 */ /* 0x000fc40000004100 */
[----:B------:R-:W-:Y:S01]  /*1360*/  FMUL.FTZ R23, R0, R19 ;  /* 0x0000001300177220 */ /* 0x000fe20000410000 */
[----:B------:R-:W-:Y:S01]  /*1370*/  FMUL.FTZ R80, R5, R80 ;  /* 0x0000005005507220 */ /* 0x000fe20000410000 */
[----:B------:R-:W-:Y:S02]  /*1380*/  HADD2.F32 R75, -RZ, R32.H1_H1 ;  /* 0x30000020ff4b7230 */ /* 0x000fe40000004100 */
[----:B------:R-:W-:Y:S01]  /*1390*/  FMUL.FTZ R22, R2, R20 ;  /* 0x0000001402167220 */ /* 0x000fe20000410000 */
[----:B------:R-:W-:Y:S01]  /*13a0*/  FMUL.FTZ R77, R15, R77 ;  /* 0x0000004d0f4d7220 */ /* 0x000fe20000410000 */
[----:B------:R-:W-:Y:S02]  /*13b0*/  HADD2.F32 R21, -RZ, R21.H1_H1 ;  /* 0x30000015ff157230 */ /* 0x000fe40000004100 */
[----:B------:R-:W-:Y:S01]  /*13c0*/  FFMA.FTZ R31, R80, R23, R31 ;  /* 0x00000017501f7223 */ /* 0x000fe2000001001f */
[----:B------:R-:W-:Y:S01]  /*13d0*/  FADD.FTZ R76, -R48, R76 ;  /* 0x0000004c304c7221 */ /* 0x000fe20000010100 */
[----:B------:R-:W-:-:S02]  /*13e0*/  HADD2.F32 R73, -RZ, R25.H0_H0 ;  /* 0x20000019ff497230 */ /* 0x000fc40000004100 */
[----:B------:R-:W-:Y:S01]  /*13f0*/  FADD.FTZ R75, -R30, R75 ;  /* 0x0000004b1e4b7221 */ /* 0x000fe20000010100 */
[----:B------:R-:W-:Y:S02]  /*1400*/  HADD2.F32 R23, -RZ, R52.H1_H1 ;  /* 0x30000034ff177230 */ /* 0x000fe40000004100 */
[----:B------:R-:W-:Y:S01]  /*1410*/  FFMA.FTZ R28, R77, R22, R28 ;  /* 0x000000164d1c7223 */ /* 0x000fe2000001001c */
[----:B------:R-:W-:Y:S02]  /*1420*/  HADD2.F32 R72, -RZ, R25.H1_H1 ;  /* 0x30000019ff487230 */ /* 0x000fe40000004100 */
[----:B------:R-:W-:Y:S01]  /*1430*/  FMUL.FTZ R24, R4, R21 ;  /* 0x0000001504187220 */ /* 0x000fe20000410000 */
[----:B------:R-:W-:Y:S02]  /*1440*/  HADD2.F32 R74, -RZ, R34.H0_H0 ;  /* 0x20000022ff4a7230 */ /* 0x000fe40000004100 */
[----:B------:R-:W-:Y:S01]  /*1450*/  FMUL.FTZ R76, R15, R76 ;  /* 0x0000004c0f4c7220 */ /* 0x000fe20000410000 */
[----:B------:R-:W-:-:S02]  /*1460*/  HADD2.F32 R22, -RZ, R27.H0_H0 ;  /* 0x2000001bff167230 */ /* 0x000fc40000004100 */
[----:B------:R-:W-:Y:S01]  /*1470*/  FADD.FTZ R73, -R48, R73 ;  /* 0x0000004930497221 */ /* 0x000fe20000010100 */
[----:B------:R-:W-:Y:S02]  /*1480*/  HADD2.F32 R25, -RZ, R36.H0_H0 ;  /* 0x20000024ff197230 */ /* 0x000fe40000004100 */
[----:B------:R-:W-:Y:S01]  /*1490*/  FMUL.FTZ R26, R3, R23 ;  /* 0x00000017031a7220 */ /* 0x000fe20000410000 */
[----:B------:R-:W-:Y:S01]  /*14a0*/  FMUL.FTZ R75, R5, R75 ;  /* 0x0000004b054b7220 */ /* 0x000fe20000410000 */
[----:B------:R-:W-:Y:S01]  /*14b0*/  FADD.FTZ R74, -R30, R74 ;  /* 0x0000004a1e4a7221 */ /* 0x000fe20000010100 */
[----:B------:R-:W-:Y:S01]  /*14c0*/  FFMA.FTZ R28, R76, R24, R28 ;  /* 0x000000184c1c7223 */ /* 0x000fe2000001001c */
[----:B------:R-:W-:Y:S01]  /*14d0*/  FMUL.FTZ R24, R2, R22 ;  /* 0x0000001602187220 */ /* 0x000fe20000410000 */
[----:B------:R-:W-:Y:S01]  /*14e0*/  FMUL.FTZ R73, R15, R73 ;  /* 0x000000490f497220 */ /* 0x000fe20000410000 */
[----:B------:R-:W-:Y:S01]  /*14f0*/  FFMA.FTZ R31, R75, R26, R31 ;  /* 0x0000001a4b1f7223 */ /* 0x000fe2000001001f */
[C---:B------:R-:W-:Y:S01]  /*1500*/  FMUL.FTZ R32, R0.reuse, R25 ;  /* 0x0000001900207220 */ /* 0x040fe20000410000 */
[----:B------:R-:W-:Y:S01]  /*1510*/  FMUL.FTZ R74, R5, R74 ;  /* 0x0000004a054a7220 */ /* 0x000fe20000410000 */
[----:B------:R-:W-:Y:S01]  /*1520*/  FFMA.FTZ R26, R0, R6, RZ ;  /* 0x00000006001a7223 */ /* 0x000fe200000100ff */
[----:B------:R-:W-:Y:S01]  /*1530*/  FFMA.FTZ R28, R73, R24, R28 ;  /* 0x00000018491c7223 */ /* 0x000fe2000001001c */
[----:B------:R-:W-:-:S02]  /*1540*/  HADD2.F32 R24, -RZ, R27.H1_H1 ;  /* 0x3000001bff187230 */ /* 0x000fc40000004100 */
[----:B------:R-:W-:Y:S01]  /*1550*/  FFMA.FTZ R31, R74, R32, R31 ;  /* 0x000000204a1f7223 */ /* 0x000fe2000001001f */
[----:B------:R-:W-:Y:S01]  /*1560*/  FFMA.FTZ R32, R3, R7, R26 ;  /* 0x0000000703207223 */ /* 0x000fe2000001001a */
[----:B------:R-:W-:Y:S01]  /*1570*/  FADD.FTZ R72, -R48, R72 ;  /* 0x0000004830487221 */ /* 0x000fe20000010100 */
[----:B------:R-:W-:Y:S02]  /*1580*/  HADD2.F32 R71, -RZ, R34.H1_H1 ;  /* 0x30000022ff477230 */ /* 0x000fe40000004100 */
[----:B------:R-:W-:Y:S01]  /*1590*/  FMUL.FTZ R27, R4, R24 ;  /* 0x00000018041b7220 */ /* 0x000fe20000410000 */
[----:B------:R-:W-:Y:S01]  /*15a0*/  FFMA.FTZ R32, R0, R8, R32 ;  /* 0x0000000800207223 */ /* 0x000fe20000010020 */
[----:B------:R-:W-:-:S03]  /*15b0*/  FMUL.FTZ R72, R15, R72 ;  /* 0x000000480f487220 */ /* 0x000fc60000410000 */
[C---:B------:R-:W-:Y:S01]  /*15c0*/  FFMA.FTZ R32, R3.reuse, R9, R32 ;  /* 0x0000000903207223 */ /* 0x040fe20000010020 */
[----:B------:R-:W-:Y:S01]  /*15d0*/  FFMA.FTZ R28, R72, R27, R28 ;  /* 0x0000001b481c7223 */ /* 0x000fe2000001001c */
[----:B------:R-:W-:Y:S02]  /*15e0*/  HADD2.F32 R27, -RZ, R36.H1_H1 ;  /* 0x30000024ff1b7230 */ /* 0x000fe40000004100 */
[----:B------:R-:W-:Y:S01]  /*15f0*/  FADD.FTZ R71, -R30, R71 ;  /* 0x000000471e477221 */ /* 0x000fe20000010100 */
[----:B------:R-:W-:Y:S02]  /*1600*/  FFMA.FTZ R32, R0, R10, R32 ;  /* 0x0000000a00207223 */ /* 0x000fe40000010020 */
[----:B------:R-:W-:Y:S01]  /*1610*/  FMUL.FTZ R34, R3, R27 ;  /* 0x0000001b03227220 */ /* 0x000fe20000410000 */
[----:B------:R-:W-:Y:S01]  /*1620*/  FMUL.FTZ R71, R5, R71 ;  /* 0x0000004705477220 */ /* 0x000fe20000410000 */
[----:B------:R-:W-:Y:S01]  /*1630*/  FFMA.FTZ R32, R3, R11, R32 ;  /* 0x0000000b03207223 */ /* 0x000fe20000010020 */
[----:B------:R-:W-:-:S02]  /*1640*/  HADD2.F32 R70, -RZ, R29.H0_H0 ;  /* 0x2000001dff467230 */ /* 0x000fc40000004100 */
[----:B------:R-:W-:Y:S01]  /*1650*/  FFMA.FTZ R34, R71, R34, R31 ;  /* 0x0000002247227223 */ /* 0x000fe2000001001f */
[----:B------:R-:W-:Y:S01]  /*1660*/  FFMA.FTZ R31, R0, R12, R32 ;  /* 0x0000000c001f7223 */ /* 0x000fe20000010020 */
[----:B------:R-:W-:Y:S02]  /*1670*/  HADD2.F32 R26, -RZ, R59.H0_H0 ;  /* 0x2000003bff1a7230 */ /* 0x000fe40000004100 */
[----:B------:R-:W-:Y:S01]  /*1680*/  FADD.FTZ R70, -R48, R70 ;  /* 0x0000004630467221 */ /* 0x000fe20000010100 */
[----:B------:R-:W-:Y:S01]  /*1690*/  FFMA.FTZ R31, R3, R13, R31 ;  /* 0x0000000d031f7223 */ /* 0x000fe2000001001f */
[----:B------:R-:W-:Y:S02]  /*16a0*/  HADD2.F32 R69, -RZ, R50.H0_H0 ;  /* 0x20000032ff457230 */ /* 0x000fe40000004100 */
[----:B------:R-:W-:Y:S01]  /*16b0*/  FMUL.FTZ R36, R2, R26 ;  /* 0x0000001a02247220 */ /* 0x000fe20000410000 */
[----:B------:R-:W-:Y:S02]  /*16c0*/  HADD2.F32 R68, -RZ, R29.H1_H1 ;  /* 0x3000001dff447230 */ /* 0x000fe40000004100 */
[----:B------:R-:W-:Y:S01]  /*16d0*/  FFMA.FTZ R31, R0, R14, R31 ;  /* 0x0000000e001f7223 */ /* 0x000fe2000001001f */
[----:B------:R-:W-:Y:S01]  /*16e0*/  FMUL.FTZ R70, R15, R70 ;  /* 0x000000460f467220 */ /* 0x000fe20000410000 */
[----:B------:R-:W-:-:S02]  /*16f0*/  HADD2.F32 R29, -RZ, R46.H0_H0 ;  /* 0x2000002eff1d7230 */ /* 0x000fc40000004100 */
[----:B------:R-:W-:Y:S01]  /*1700*/  FADD.FTZ R69, -R30, R69 ;  /* 0x000000451e457221 */ /* 0x000fe20000010100 */
[----:B------:R-:W-:Y:S01]  /*1710*/  FFMA.FTZ R31, R3, R18, R31 ;  /* 0x00000012031f7223 */ /* 0x000fe2000001001f */
[----:B------:R-:W-:Y:S01]  /*1720*/  FFMA.FTZ R36, R70, R36, R28 ;  /* 0x0000002446247223 */ /* 0x000fe2000001001c */
[----:B------:R-:W-:Y:S02]  /*1730*/  HADD2.F32 R67, -RZ, R50.H1_H1 ;  /* 0x30000032ff437230 */ /* 0x000fe40000004100 */
[----:B------:R-:W-:Y:S01]  /*1740*/  FMUL.FTZ R50, R0, R29 ;  /* 0x0000001d00327220 */ /* 0x000fe20000410000 */
[----:B------:R-:W-:Y:S02]  /*1750*/  HADD2.F32 R28, -RZ, R59.H1_H1 ;  /* 0x3000003bff1c7230 */ /* 0x000fe40000004100 */
[----:B------:R-:W-:Y:S01]  /*1760*/  FMUL.FTZ R69, R5, R69 ;  /* 0x0000004505457220 */ /* 0x000fe20000410000 */
[----:B------:R-:W-:Y:S01]  /*1770*/  FADD.FTZ R68, -R48, R68 ;  /* 0x0000004430447221 */ /* 0x000fe20000010100 */
[----:B------:R-:W-:Y:S01]  /*1780*/  FFMA.FTZ R31, R0, R19, R31 ;  /* 0x00000013001f7223 */ /* 0x000fe2000001001f */
[----:B------:R-:W-:-:S02]  /*1790*/  HADD2.F32 R66, -RZ, R57.H0_H0 ;  /* 0x20000039ff427230 */ /* 0x000fc40000004100 */
[----:B------:R-:W-:Y:S01]  /*17a0*/  FFMA.FTZ R34, R69, R50, R34 ;  /* 0x0000003245227223 */ /* 0x000fe20000010022 */
[----:B------:R-:W-:Y:S01]  /*17b0*/  FMUL.FTZ R32, R4, R28 ;  /* 0x0000001c04207220 */ /* 0x000fe20000410000 */
[----:B------:R-:W-:Y:S01]  /*17c0*/  FMUL.FTZ R68, R15, R68 ;  /* 0x000000440f447220 */ /* 0x000fe20000410000 */
[----:B------:R-:W-:Y:S01]  /*17d0*/  FFMA.FTZ R50, R3, R23, R31 ;  /* 0x0000001703327223 */ /* 0x000fe2000001001f */
[----:B------:R-:W-:Y:S01]  /*17e0*/  FADD.FTZ R67, -R30, R67 ;  /* 0x000000431e437221 */ /* 0x000fe20000010100 */
[----:B------:R-:W-:Y:S02]  /*17f0*/  HADD2.F32 R31, -RZ, R46.H1_H1 ;  /* 0x3000002eff1f7230 */ /* 0x000fe40000004100 */
[----:B------:R-:W-:Y:S01]  /*1800*/  FADD.FTZ R66, -R48, R66 ;  /* 0x0000004230427221 */ /* 0x000fe20000010100 */
[----:B------:R-:W-:Y:S02]  /*1810*/  HADD2.F32 R57, -RZ, R57.H1_H1 ;  /* 0x30000039ff397230 */ /* 0x000fe40000004100 */
[----:B------:R-:W-:-:S02]  /*1820*/  HADD2.F32 R30, -RZ, R55.H0_H0 ;  /* 0x20000037ff1e7230 */ /* 0x000fc40000004100 */
[----:B------:R-:W-:Y:S01]  /*1830*/  FFMA.FTZ R36, R68, R32, R36 ;  /* 0x0000002044247223 */ /* 0x000fe20000010024 */
[----:B------:R-:W-:Y:S02]  /*1840*/  HADD2.F32 R32, -RZ, R55.H1_H1 ;  /* 0x30000037ff207230 */ /* 0x000fe40000004100 */
[----:B------:R-:W-:Y:S01]  /*1850*/  FFMA.FTZ R46, R0, R25, R50 ;  /* 0x00000019002e7223 */ /* 0x000fe20000010032 */
[----:B------:R-:W-:Y:S01]  /*1860*/  FMUL.FTZ R55, R3, R31 ;  /* 0x0000001f03377220 */ /* 0x000fe20000410000 */
[----:B------:R-:W-:Y:S01]  /*1870*/  FMUL.FTZ R67, R5, R67 ;  /* 0x0000004305437220 */ /* 0x000fe20000410000 */
[----:B------:R-:W-:Y:S01]  /*1880*/  FMUL.FTZ R50, R2, R30 ;  /* 0x0000001e02327220 */ /* 0x000fe20000410000 */
[----:B------:R-:W-:Y:S01]  /*1890*/  FMUL.FTZ R66, R15, R66 ;  /* 0x000000420f427220 */ /* 0x000fe20000410000 */
[----:B------:R-:W-:Y:S01]  /*18a0*/  FADD.FTZ R57, -R48, R57 ;  /* 0x0000003930397221 */ /* 0x000fe20000010100 */
[----:B------:R-:W-:Y:S01]  /*18b0*/  FFMA.FTZ R55, R67, R55, R34 ;  /* 0x0000003743377223 */ /* 0x000fe20000010022 */
[----:B------:R-:W-:Y:S01]  /*18c0*/  FMUL.FTZ R34, R4, R32 ;  /* 0x0000002004227220 */ /* 0x000fe20000410000 */
[----:B------:R-:W-:Y:S01]  /*18d0*/  FFMA.FTZ R36, R66, R50, R36 ;  /* 0x0000003242247223 */ /* 0x000fe20000010024 */
[----:B------:R-:W-:-:S04]  /*18e0*/  FMUL.FTZ R65, R15, R57 ;  /* 0x000000390f417220 */ /* 0x000fc80000410000 */
[----:B------:R-:W-:Y:S01]  /*18f0*/  FFMA.FTZ R36, R65, R34, R36 ;  /* 0x0000002241247223 */ /* 0x000fe20000010024 */
[----:B------:R-:W-:Y:S01]  /*1900*/  FFMA.FTZ R34, R2, R16, RZ ;  /* 0x0000001002227223 */ /* 0x000fe200000100ff */
[----:B------:R-:W-:-:S03]  /*1910*/  FFMA.FTZ R46, R3, R27, R46 ;  /* 0x0000001b032e7223 */ /* 0x000fc6000001002e */
[----:B------:R-:W-:Y:S01]  /*1920*/  FFMA.FTZ R50, R4, R17, R34 ;  /* 0x0000001104327223 */ /* 0x000fe20000010022 */
[----:B------:R-:W-:-:S03]  /*1930*/  FFMA.FTZ R46, R0, R29, R46 ;  /* 0x0000001d002e7223 */ /* 0x000fc6000001002e */
[----:B------:R-:W-:Y:S01]  /*1940*/  FFMA.FTZ R50, R2, R20, R50 ;  /* 0x0000001402327223 */ /* 0x000fe20000010032 */
[----:B------:R-:W-:Y:S01]  /*1950*/  FFMA.FTZ R54, R3, R31, R46 ;  /* 0x0000001f03367223 */ /* 0x000fe2000001002e */
[----:B------:R-:W-:Y:S02]  /*1960*/  HADD2.F32 R46, -RZ, R33.H0_H0 ;  /* 0x20000021ff2e7230 */ /* 0x000fe40000004100 */
[----:B------:R-:W-:-:S04]  /*1970*/  FFMA.FTZ R50, R4, R21, R50 ;  /* 0x0000001504327223 */ /* 0x000fc80000010032 */
[----:B------:R-:W-:Y:S01]  /*1980*/  FFMA.FTZ R50, R2, R22, R50 ;  /* 0x0000001602327223 */ /* 0x000fe20000010032 */
[----:B------:R-:W-:-:S03]  /*1990*/  FADD.FTZ R46, -R48, R46 ;  /* 0x0000002e302e7221 */ /* 0x000fc60000010100 */
[----:B------:R-:W-:Y:S01]  /*19a0*/  FFMA.FTZ R50, R4, R24, R50 ;  /* 0x0000001804327223 */ /* 0x000fe20000010032 */
[----:B------:R-:W-:Y:S01]  /*19b0*/  FMUL.FTZ R64, R15, R46 ;  /* 0x0000002e0f407220 */ /* 0x000fe20000410000 */
[----:B------:R-:W-:Y:S01]  /*19c0*/  MOV R49, 0x28 ;  /* 0x0000002800317802 */ /* 0x000fe20000000f00 */
[----:B------:R-:W-:Y:S02]  /*19d0*/  HADD2.F32 R63, -RZ, R33.H1_H1 ;  /* 0x30000021ff3f7230 */ /* 0x000fe40000004100 */
[----:B------:R-:W-:Y:S01]  /*19e0*/  FFMA.FTZ R46, R2, R26, R50 ;  /* 0x0000001a022e7223 */ /* 0x000fe20000010032 */
[--C-:B------:R-:W-:Y:S02]  /*19f0*/  HADD2.F32 R33, -RZ, R53.reuse.H0_H0 ;  /* 0x20000035ff217230 */ /* 0x100fe40000004100 */
[----:B------:R-:W-:Y:S02]  /*1a00*/  IMAD R49, R61, R49, UR6 ;  /* 0x000000063d317e24 */ /* 0x000fe4000f8e0231 */
[----:B------:R-:W-:Y:S01]  /*1a10*/  FFMA.FTZ R46, R4, R28, R46 ;  /* 0x0000001c042e7223 */ /* 0x000fe2000001002e */
[----:B------:R-:W-:-:S02]  /*1a20*/  HADD2.F32 R34, -RZ, R53.H1_H1 ;  /* 0x30000035ff227230 */ /* 0x000fc40000004100 */
[----:B------:R-:W-:Y:S01]  /*1a30*/  FADD.FTZ R63, -R48, R63 ;  /* 0x0000003f303f7221 */ /* 0x000fe20000010100 */
[--C-:B------:R-:W-:Y:S02]  /*1a40*/  HADD2.F32 R62, -RZ, R35.reuse.H0_H0 ;  /* 0x20000023ff3e7230 */ /* 0x100fe40000004100 */
[----:B------:R-:W-:Y:S02]  /*1a50*/  HADD2.F32 R61, -RZ, R35.H1_H1 ;  /* 0x30000023ff3d7230 */ /* 0x000fe40000004100 */
[C---:B------:R-:W-:Y:S01]  /*1a60*/  FMUL.FTZ R35, R2.reuse, R33 ;  /* 0x0000002102237220 */ /* 0x040fe20000410000 */
[----:B------:R-:W-:Y:S01]  /*1a70*/  FFMA.FTZ R46, R2, R30, R46 ;  /* 0x0000001e022e7223 */ /* 0x000fe2000001002e */
[----:B------:R-:W-:Y:S01]  /*1a80*/  FMUL.FTZ R50, R4, R34 ;  /* 0x0000002204327220 */ /* 0x000fe20000410000 */
[----:B------:R-:W-:Y:S01]  /*1a90*/  FMUL.FTZ R63, R15, R63 ;  /* 0x0000003f0f3f7220 */ /* 0x000fe20000410000 */
[----:B------:R-:W-:Y:S01]  /*1aa0*/  FFMA.FTZ R36, R64, R35, R36 ;  /* 0x0000002340247223 */ /* 0x000fe20000010024 */
[----:B------:R-:W-:-:S02]  /*1ab0*/  HADD2.F32 R35, -RZ, R37.H0_H0 ;  /* 0x20000025ff237230 */ /* 0x000fc40000004100 */
[----:B------:R-:W-:Y:S01]  /*1ac0*/  FFMA.FTZ R46, R4, R32, R46 ;  /* 0x00000020042e7223 */ /* 0x000fe2000001002e */
[----:B------:R-:W-:Y:S01]  /*1ad0*/  FADD.FTZ R62, -R48, R62 ;  /* 0x0000003e303e7221 */ /* 0x000fe20000010100 */
[----:B------:R-:W-:Y:S02]  /*1ae0*/  IMAD R49, R60, 0x8, R49 ;  /* 0x000000083c317824 */ /* 0x000fe400078e0231 */
[----:B------:R-:W-:Y:S01]  /*1af0*/  FFMA.FTZ R50, R63, R50, R36 ;  /* 0x000000323f327223 */ /* 0x000fe20000010024 */
[--C-:B------:R-:W-:Y:S02]  /*1b00*/  HADD2.F32 R60, -RZ, R51.reuse.H0_H0 ;  /* 0x20000033ff3c7230 */ /* 0x100fe40000004100 */
[----:B------:R-:W-:Y:S01]  /*1b10*/  FFMA.FTZ R46, R2, R33, R46 ;  /* 0x00000021022e7223 */ /* 0x000fe2000001002e */
[----:B------:R-:W-:Y:S02]  /*1b20*/  HADD2.F32 R59, -RZ, R51.H1_H1 ;  /* 0x30000033ff3b7230 */ /* 0x000fe40000004100 */
[----:B------:R-:W-:Y:S01]  /*1b30*/  FMUL.FTZ R62, R15, R62 ;  /* 0x0000003e0f3e7220 */ /* 0x000fe20000410000 */
[----:B------:R-:W-:-:S02]  /*1b40*/  HADD2.F32 R36, -RZ, R37.H1_H1 ;  /* 0x30000025ff247230 */ /* 0x000fc40000004100 */
[----:B------:R-:W-:Y:S01]  /*1b50*/  FMUL.FTZ R37, R2, R35 ;  /* 0x0000002302257220 */ /* 0x000fe20000410000 */
[----:B------:R-:W-:Y:S01]  /*1b60*/  FADD.FTZ R61, -R48, R61 ;  /* 0x0000003d303d7221 */ /* 0x000fe20000010100 */
[----:B------:R-:W-:Y:S01]  /*1b70*/  FFMA.FTZ R46, R4, R34, R46 ;  /* 0x00000022042e7223 */ /* 0x000fe2000001002e */
[C---:B------:R-:W-:Y:S01]  /*1b80*/  FADD.FTZ R60, -R48.reuse, R60 ;  /* 0x0000003c303c7221 */ /* 0x040fe20000010100 */
[----:B------:R-:W-:Y:S01]  /*1b90*/  FADD.FTZ R59, -R48, R59 ;  /* 0x0000003b303b7221 */ /* 0x000fe20000010100 */
[----:B------:R-:W-:Y:S01]  /*1ba0*/  FFMA.FTZ R50, R62, R37, R50 ;  /* 0x000000253e327223 */ /* 0x000fe20000010032 */
[----:B------:R-:W-:Y:S01]  /*1bb0*/  FMUL.FTZ R48, R4, R36 ;  /* 0x0000002404307220 */ /* 0x000fe20000410000 */
[C---:B------:R-:W-:Y:S01]  /*1bc0*/  FMUL.FTZ R61, R15.reuse, R61 ;  /* 0x0000003d0f3d7220 */ /* 0x040fe20000410000 */
[--C-:B------:R-:W-:Y:S02]  /*1bd0*/  HADD2.F32 R37, -RZ, R47.reuse.H0_H0 ;  /* 0x2000002fff257230 */ /* 0x100fe40000004100 */
[----:B------:R-:W-:Y:S01]  /*1be0*/  FFMA.FTZ R46, R2, R35, R46 ;  /* 0x00000023022e7223 */ /* 0x000fe2000001002e */
[----:B------:R-:W-:Y:S01]  /*1bf0*/  FMUL.FTZ R60, R15, R60 ;  /* 0x0000003c0f3c7220 */ /* 0x000fe20000410000 */
[----:B------:R-:W-:Y:S01]  /*1c00*/  FFMA.FTZ R48, R61, R48, R50 ;  /* 0x000000303d307223 */ /* 0x000fe20000010032 */
[----:B------:R-:W-:-:S02]  /*1c10*/  HADD2.F32 R58, -RZ, R47.H1_H1 ;  /* 0x3000002fff3a7230 */ /* 0x000fc40000004100 */
[----:B------:R-:W-:Y:S01]  /*1c20*/  FMUL.FTZ R50, R2, R37 ;  /* 0x0000002502327220 */ /* 0x000fe20000410000 */
[----:B------:R-:W-:Y:S01]  /*1c30*/  FFMA.FTZ R46, R4, R36, R46 ;  /* 0x00000024042e7223 */ /* 0x000fe2000001002e */
[----:B------:R-:W-:Y:S02]  /*1c40*/  FMUL.FTZ R59, R15, R59 ;  /* 0x0000003b0f3b7220 */ /* 0x000fe40000410000 */
[----:B------:R-:W-:Y:S01]  /*1c50*/  FFMA.FTZ R47, R60, R50, R48 ;  /* 0x000000323c2f7223 */ /* 0x000fe20000010030 */
[----:B------:R-:W-:Y:S01]  /*1c60*/  FMUL.FTZ R48, R4, R58 ;  /* 0x0000003a04307220 */ /* 0x000fe20000410000 */
[----:B------:R-:W-:-:S03]  /*1c70*/  FFMA.FTZ R46, R2, R37, R46 ;  /* 0x00000025022e7223 */ /* 0x000fc6000001002e */
[----:B------:R-:W-:Y:S01]  /*1c80*/  FFMA.FTZ R47, R59, R48, R47 ;  /* 0x000000303b2f7223 */ /* 0x000fe2000001002f */
[----:B------:R-:W-:Y:S01]  /*1c90*/  FFMA.FTZ R46, R4, R58, R46 ;  /* 0x0000003a042e7223 */ /* 0x000fe2000001002e */
[----:B------:R-:W-:Y:S01]  /*1ca0*/  UIADD3 UR7, UP0, UR9, 0x2, URZ ;  /* 0x0000000209077890 */ /* 0x000fe2000ff1e03f */
[----:B------:R-:W-:-:S03]  /*1cb0*/  FADD.FTZ R39, R6, R39 ;  /* 0x0000002706277221 */ /* 0x000fc60000010000 */
[----:B------:R0:W-:Y:S01]  /*1cc0*/  STS.64 [R49+0xc80], R46 ;  /* 0x000c802e31007388 */ /* 0x0001e20000000a00 */
[----:B------:R-:W-:Y:S01]  /*1cd0*/  FADD.FTZ R41, R7, R41 ;  /* 0x0000002907297221 */ /* 0x000fe20000010000 */
[----:B------:R-:W-:Y:S01]  /*1ce0*/  FFMA.FTZ R40, R89, R7, R40 ;  /* 0x0000000759287223 */ /* 0x000fe20000010028 */
[----:B------:R-:W-:Y:S01]  /*1cf0*/  FADD.FTZ R43, R16, R43 ;  /* 0x0000002b102b7221 */ /* 0x000fe20000010000 */
[----:B------:R-:W-:Y:S01]  /*1d00*/  FADD.FTZ R45, R17, R45 ;  /* 0x0000002d112d7221 */ /* 0x000fe20000010000 */
[----:B------:R-:W-:Y:S01]  /*1d10*/  UIADD3.X UR9, URZ, UR5, URZ, UP0, !UPT ;  /* 0x000000053f097290 */ /* 0x000fe200087fe43f */
[----:B------:R-:W-:Y:S01]  /*1d20*/  FADD.FTZ R39, R39, R8 ;  /* 0x0000000827277221 */ /* 0x000fe20000010000 */
[----:B------:R-:W-:Y:S01]  /*1d30*/  UISETP.GE.U32.AND UP0, UPT, UR7, UR12, UPT ;  /* 0x0000000c0700728c */ /* 0x000fe2000bf06070 */
[----:B0-----:R-:W-:Y:S01]  /*1d40*/  FFMA.FTZ R46, R90, R6, R38 ;  /* 0x000000065a2e7223 */ /* 0x001fe20000010026 */
[----:B------:R-:W-:Y:S01]  /*1d50*/  FFMA.FTZ R38, R79, R16, R42 ;  /* 0x000000104f267223 */ /* 0x000fe2000001002a */
[----:B------:R-:W-:Y:S01]  /*1d60*/  FFMA.FTZ R42, R78, R17, R44 ;  /* 0x000000114e2a7223 */ /* 0x000fe2000001002c */
[----:B------:R-:W-:Y:S01]  /*1d70*/  FADD.FTZ R41, R41, R9 ;  /* 0x0000000929297221 */ /* 0x000fe20000010000 */
[----:B------:R-:W-:Y:S01]  /*1d80*/  FFMA.FTZ R44, R91, R8, R46 ;  /* 0x000000085b2c7223 */ /* 0x000fe2000001002e */
[----:B------:R-:W-:Y:S01]  /*1d90*/  FADD.FTZ R43, R43, R20 ;  /* 0x000000142b2b7221 */ /* 0x000fe20000010000 */
[----:B------:R-:W-:Y:S01]  /*1da0*/  FADD.FTZ R45, R45, R21 ;  /* 0x000000152d2d7221 */ /* 0x000fe20000010000 */
[----:B------:R-:W-:Y:S01]  /*1db0*/  FFMA.FTZ R40, R88, R9, R40 ;  /* 0x0000000958287223 */ /* 0x000fe20000010028 */
[----:B------:R-:W-:Y:S01]  /*1dc0*/  FFMA.FTZ R38, R77, R20, R38 ;  /* 0x000000144d267223 */ /* 0x000fe20000010026 */
[----:B------:R-:W-:Y:S01]  /*1dd0*/  FFMA.FTZ R42, R76, R21, R42 ;  /* 0x000000154c2a7223 */ /* 0x000fe2000001002a */
[----:B------:R-:W-:Y:S01]  /*1de0*/  UISETP.GE.AND.EX UP0, UPT, UR9, UR13, UPT, UP0 ;  /* 0x0000000d0900728c */ /* 0x000fe2000bf06300 */
        /* <DEDUP_REMOVED lines=16> */
[----:B------:R-:W-:Y:S01]  /*1ef0*/  PLOP3.LUT P0, PT, PT, PT, UP0, 0x80, 0x0 ;  /* 0x000000000000781c */ /* 0x000fe20003f0f008 */
        /* <DEDUP_REMOVED lines=16> */
[----:B------:R0:W-:Y:S01]  /*2000*/  STS.64 [R49], R54 ;  /* 0x0000003631007388 */ /* 0x0001e20000000a00 */
        /* <DEDUP_REMOVED lines=8> */
[----:B------:R-:W-:Y:S01]  /*2090*/  ISETP.GT.U32.AND P1, PT, R82, 0x7f, PT ;  /* 0x0000007f5200780c */ /* 0x000fe20003f24070 */
        /* <DEDUP_REMOVED lines=61> */
.L_x_1681:
        /* <DEDUP_REMOVED lines=21> */
[----:B------:R-:W0:Y:S03]  /*25c0*/  LDS.64 R46, [R46] ;  /* 0x000000002e2e7984 */ /* 0x000e260000000a00 */
[----:B------:R-:W-:-:S06]  /*25d0*/  IADD3 R48, R51, R48, RZ ;  /* 0x0000003033307210 */ /* 0x000fcc0007ffe0ff */
        /* <DEDUP_REMOVED lines=38> */
.L_x_1683:
[----:B------:R-:W-:Y:S05]  /*2840*/  BSYNC B0 ;  /* 0x0000000000007941 */ /* 0x000fea0003800000 */
.L_x_1682:
        /* <DEDUP_REMOVED lines=23> */
.L_x_1685:
[----:B------:R-:W-:Y:S05]  /*29c0*/  BSYNC B0 ;  /* 0x0000000000007941 */ /* 0x000fea0003800000 */
.L_x_1684:
        /* <DEDUP_REMOVED lines=17> */
.L_x_1688:
[----:B------:R-:W2:Y:S04]  /*2ae0*/  LD.E.STRONG.GPU R49, desc[UR10][R46.64] ;  /* 0x0000000a2e317980 */ /* 0x000ea8000c10f900 */
[----:B--2---:R-:W-:Y:S01]  /*2af0*/  CCTL.IVALL ;  /* 0x00000000ff00798f */ /* 0x004fe20002000000 */
[----:B------:R-:W-:Y:S05]  /*2b00*/  YIELD ;  /* 0x0000000000007946 */ /* 0x000fea0003800000 */
[----:B-----5:R-:W-:-:S04]  /*2b10*/  LOP3.LUT R49, R49, R48, RZ, 0x3c, !PT ;  /* 0x0000003031317212 */ /* 0x020fc800078e3cff */
[----:B------:R-:W-:-:S13]  /*2b20*/  ISETP.GT.AND P1, PT, R49, -0x1, PT ;  /* 0xffffffff3100780c */ /* 0x000fda0003f24270 */
[----:B------:R-:W-:Y:S05]  /*2b30*/  @P1 BRA `(.L_x_1688) ;  /* 0xfffffffc00e81947 */ /* 0x000fea000383ffff */
.L_x_1687:
[----:B------:R-:W-:Y:S05]  /*2b40*/  WARPSYNC.ALL ;  /* 0x0000000000007948 */ /* 0x000fea0003800000 */
[----:B------:R-:W-:Y:S06]  /*2b50*/  BAR.SYNC.DEFER_BLOCKING 0x0 ;  /* 0x0000000000007b1d */ /* 0x000fec0000010000 */
[----:B------:R-:W-:Y:S05]  /*2b60*/  BRA `(.L_x_1689) ;  /* 0x0000000000647947 */ /* 0x000fea0003800000 */
.L_x_1686:
[----:B0-----:R-:W0:Y:S01]  /*2b70*/  S2R R46, SR_TID.X ;  /* 0x00000000002e7919 */ /* 0x001e220000002100 */
        /* <DEDUP_REMOVED lines=16> */
.L_x_1691:
[----:B------:R-:W2:Y:S04]  /*2c80*/  LD.E.STRONG.GPU R49, desc[UR10][R46.64] ;  /* 0x0000000a2e317980 */ /* 0x000ea8000c10f900 */
[----:B--2---:R-:W-:Y:S01]  /*2c90*/  CCTL.IVALL ;  /* 0x00000000ff00798f */ /* 0x004fe20002000000 */
[----:B------:R-:W-:Y:S05]  /*2ca0*/  YIELD ;  /* 0x0000000000007946 */ /* 0x000fea0003800000 */
[----:B-----5:R-:W-:-:S04]  /*2cb0*/  LOP3.LUT R49, R49, R48, RZ, 0x3c, !PT ;  /* 0x0000003031317212 */ /* 0x020fc800078e3cff */
[----:B------:R-:W-:-:S13]  /*2cc0*/  ISETP.GT.AND P1, PT, R49, -0x1, PT ;  /* 0xffffffff3100780c */ /* 0x000fda0003f24270 */
[----:B------:R-:W-:Y:S05]  /*2cd0*/  @P1 BRA `(.L_x_1691) ;  /* 0xfffffffc00e81947 */ /* 0x000fea000383ffff */
.L_x_1690:
[----:B------:R-:W-:Y:S05]  /*2ce0*/  WARPSYNC.ALL ;  /* 0x0000000000007948 */ /* 0x000fea0003800000 */
[----:B------:R-:W-:Y:S06]  /*2cf0*/  BAR.SYNC.DEFER_BLOCKING 0x0 ;  /* 0x0000000000007b1d */ /* 0x000fec0000010000 */
.L_x_1689:
[----:B0-----:R-:W0:Y:S01]  /*2d00*/  S2R R48, SR_TID.X ;  /* 0x0000000000307919 */ /* 0x001e220000002100 */
[----:B------:R-:W-:Y:S01]  /*2d10*/  BSSY B0, `(.L_x_1692) ;  /* 0x000005f000007945 */ /* 0x000fe20003800000 */
[----:B------:R-:W-:Y:S02]  /*2d20*/  CS2R R46, SRZ ;  /* 0x00000000002e7805 */ /* 0x000fe4000001ff00 */
[----:B0-----:R-:W-:-:S13]  /*2d30*/  ISETP.GT.U32.AND P1, PT, R48, 0xff, PT ;  /* 0x000000ff3000780c */ /* 0x001fda0003f24070 */
[----:B------:R-:W-:Y:S05]  /*2d40*/  @P1 BRA `(.L_x_1693) ;  /* 0x00000004006c1947 */ /* 0x000fea0003800000 */
[----:B------:R0:W-:Y:S01]  /*2d50*/  STL.64 [R1+0x50], R2 ;  /* 0x0000500201007387 */ /* 0x0001e20000100a00 */
[----:B------:R-:W-:Y:S01]  /*2d60*/  ULDC UR5, c[0x0][0x10] ;  /* 0x0000040000057ab9 */ /* 0x000fe20000000800 */
[C---:B------:R-:W-:Y:S01]  /*2d70*/  IMAD.SHL.U32 R47, R48.reuse, 0x10, RZ ;  /* 0x00000010302f7824 */ /* 0x040fe200078e00ff */
[----:B------:R-:W-:Y:S01]  /*2d80*/  UIMAD UR5, UR5, UR4, UR8 ;  /* 0x00000004050572a4 */ /* 0x000fe2000f8e0208 */
[----:B------:R-:W-:-:S03]  /*2d90*/  LOP3.LUT R48, R48, 0x7, RZ, 0xc0, !PT ;  /* 0x0000000730307812 */ /* 0x000fc600078ec0ff */
[----:B------:R-:W-:Y:S02]  /*2da0*/  LOP3.LUT R47, R47, 0x7fffff80, RZ, 0xc0, !PT ;  /* 0x7fffff802f2f7812 */ /* 0x000fe400078ec0ff */
        /* <DEDUP_REMOVED lines=31> */
[----:B------:R-:W-:-:S03]  /*2fa0*/  FADD.FTZ R47, R47, R57 ;  /* 0x000000392f2f7221 */ /* 0x000fc60000010000 */
[----:B------:R-:W-:Y:S01]  /*2fb0*/  FADD.FTZ R52, R52, R54 ;  /* 0x0000003634347221 */ /* 0x000fe20000010000 */
[----:B------:R-:W-:Y:S01]  /*2fc0*/  FADD.FTZ R55, R55, R47 ;  /* 0x0000002f37377221 */ /* 0x000fe20000010000 */
[----:B------:R-:W-:-:S03]  /*2fd0*/  IADD3 R54, R56, 0x70, RZ ;  /* 0x0000007038367810 */ /* 0x000fc60007ffe0ff */
[----:B------:R-:W-:Y:S02]  /*2fe0*/  FADD.FTZ R53, R53, R55 ;  /* 0x0000003735357221 */ /* 0x000fe40000010000 */
[----:B------:R-:W-:Y:S01]  /*2ff0*/  IMAD.WIDE.U32 R54, R54, 0x4, R2 ;  /* 0x0000000436367825 */ /* 0x000fe200078e0002 */
[----:B------:R-:W-:-:S05]  /*3000*/  IADD3 R46, R56, 0xa0, RZ ;  /* 0x000000a0382e7810 */ /* 0x000fca0007ffe0ff */
        /* <DEDUP_REMOVED lines=15> */
[C---:B------:R-:W-:Y:S02]  /*3100*/  IADD3 R57, R56.reuse, 0xe0, RZ ;  /* 0x000000e038397810 */ /* 0x040fe40007ffe0ff */
[----:B------:R-:W-:-:S05]  /*3110*/  IADD3 R54, R56, 0xf0, RZ ;  /* 0x000000f038367810 */ /* 0x000fca0007ffe0ff */
        /* <DEDUP_REMOVED lines=8> */
[----:B------:R-:W-:Y:S01]  /*31a0*/  FADD.FTZ R82, R51, R49 ;  /* 0x0000003133527221 */ /* 0x000fe20000010000 */
[----:B------:R-:W-:Y:S01]  /*31b0*/  FADD.FTZ R46, R46, R48 ;  /* 0x000000302e2e7221 */ /* 0x000fe20000010000 */
[----:B------:R-:W-:Y:S01]  /*31c0*/  IADD3 R48, R56, 0xd0, RZ ;  /* 0x000000d038307810 */ /* 0x000fe20007ffe0ff */
[--C-:B------:R-:W-:Y:S01]  /*31d0*/  IMAD.WIDE.U32 R50, R50, 0x4, R2.reuse ;  /* 0x0000000432327825 */ /* 0x100fe200078e0002 */
[----:B------:R-:W2:Y:S03]  /*31e0*/  LDG.E.64 R52, desc[UR10][R52.64] ;  /* 0x0000000a34347981 */ /* 0x000ea6000c1e1b00 */
[--C-:B------:R-:W-:Y:S02]  /*31f0*/  IMAD.WIDE.U32 R48, R48, 0x4, R2.reuse ;  /* 0x0000000430307825 */ /* 0x100fe400078e0002 */
[----:B------:R-:W3:Y:S02]  /*3200*/  LDG.E.64 R50, desc[UR10][R50.64] ;  /* 0x0000000a32327981 */ /* 0x000ee4000c1e1b00 */
[----:B------:R-:W-:-:S02]  /*3210*/  IMAD.WIDE.U32 R56, R57, 0x4, R2 ;  /* 0x0000000439387825 */ /* 0x000fc400078e0002 */
        /* <DEDUP_REMOVED lines=13> */
[----:B0-----:R-:W-:-:S07]  /*32f0*/  FADD.FTZ R47, R55, R47 ;  /* 0x0000002f372f7221 */ /* 0x001fce0000010000 */
.L_x_1693:
[----:B------:R-:W-:Y:S05]  /*3300*/  BSYNC B0 ;  /* 0x0000000000007941 */ /* 0x000fea0003800000 */
.L_x_1692:
        /* <DEDUP_REMOVED lines=24> */
.L_x_1695:
[----:B------:R-:W-:Y:S05]  /*3490*/  BSYNC B0 ;  /* 0x0000000000007941 */ /* 0x000fea0003800000 */
.L_x_1694:
[----:B0-----:R-:W2:Y:S04]  /*34a0*/  LDL R46, [R1+0x38] ;  /* 0x00003800012e7983 */ /* 0x001ea80000100800 */
[----:B------:R-:W3:Y:S01]  /*34b0*/  LDL R49, [R1+0x3c] ;  /* 0x00003c0001317983 */ /* 0x000ee20000100800 */
[----:B------:R-:W0:Y:S01]  /*34c0*/  S2UR UR14, SR_CgaCtaId ;  /* 0x00000000000e79c3 */ /* 0x000e220000008800 */
[----:B------:R-:W-:Y:S02]  /*34d0*/  UMOV UR5, 0x400 ;  /* 0x0000040000057882 */ /* 0x000fe40000000000 */
[----:B------:R-:W-:Y:S01]  /*34e0*/  UIADD3 UR5, UR5, 0x4100, URZ ;  /* 0x0000410005057890 */ /* 0x000fe2000fffe03f */
[----:B------:R-:W4:Y:S03]  /*34f0*/  LDL.LU R50, [R1] ;  /* 0x0000000001327983 */ /* 0x000f260000300800 */
[----:B0-----:R-:W-:-:S03]  /*3500*/  ULEA UR5, UR14, UR5, 0x18 ;  /* 0x000000050e057291 */ /* 0x001fc6000f8ec03f */
[----:B------:R-:W-:Y:S01]  /*3510*/  ULDC.64 UR14, c[0x0][0x210] ;  /* 0x00008400000e7ab9 */ /* 0x000fe20000000a00 */
[----:B------:R-:W-:Y:S02]  /*3520*/  BAR.SYNC.DEFER_BLOCKING 0x0 ;  /* 0x0000000000007b1d */ /* 0x000fe40000010000 */
[----:B--2---:R-:W-:-:S06]  /*3530*/  LEA R46, R46, UR5, 0x3 ;  /* 0x000000052e2e7c11 */ /* 0x004fcc000f8e18ff */
[----:B------:R-:W0:Y:S02]  /*3540*/  LDS.64 R46, [R46] ;  /* 0x000000002e2e7984 */ /* 0x000e240000000a00 */
[C-C-:B0-----:R-:W-:Y:S01]  /*3550*/  FFMA.FTZ R6, R0.reuse, R6, -R46.reuse ;  /* 0x0000000600067223 */ /* 0x141fe2000001082e */
[--C-:B------:R-:W-:Y:S01]  /*3560*/  FFMA.FTZ R8, R0, R8, -R46.reuse ;  /* 0x0000000800087223 */ /* 0x100fe2000001082e */
[C-C-:B-----5:R-:W-:Y:S01]  /*3570*/  FFMA.FTZ R9, R3.reuse, R9, -R46.reuse ;  /* 0x0000000903097223 */ /* 0x160fe2000001082e */
[----:B------:R-:W-:Y:S01]  /*3580*/  FFMA.FTZ R7, R3, R7, -R46 ;  /* 0x0000000703077223 */ /* 0x000fe2000001082e */
[-C--:B------:R-:W-:Y:S01]  /*3590*/  FFMA.FTZ R6, -R90, R47.reuse, R6 ;  /* 0x0000002f5a067223 */ /* 0x080fe20000010106 */
[-C--:B------:R-:W-:Y:S01]  /*35a0*/  FFMA.FTZ R91, -R91, R47.reuse, R8 ;  /* 0x0000002f5b5b7223 */ /* 0x080fe20000010108 */
[-C--:B------:R-:W-:Y:S01]  /*35b0*/  FFMA.FTZ R88, -R88, R47.reuse, R9 ;  /* 0x0000002f58587223 */ /* 0x080fe20000010109 */
[----:B------:R-:W-:Y:S01]  /*35c0*/  FFMA.FTZ R7, -R89, R47, R7 ;  /* 0x0000002f59077223 */ /* 0x000fe20000010107 */
[----:B------:R-:W-:Y:S01]  /*35d0*/  FMUL.FTZ R48, R5, R6 ;  /* 0x0000000605307220 */ /* 0x000fe20000410000 */
[----:B---3--:R-:W-:-:S02]  /*35e0*/  LEA R6, R49, UR5, 0x3 ;  /* 0x0000000531067c11 */ /* 0x008fc4000f8e18ff */
[----:B------:R-:W2:Y:S01]  /*35f0*/  LDL.LU R49, [R1+0x34] ;  /* 0x0000340001317983 */ /* 0x000ea20000300800 */
[----:B----4-:R-:W-:Y:S01]  /*3600*/  IADD3 R8, P1, R50, UR14, RZ ;  /* 0x0000000e32087c10 */ /* 0x010fe2000ff3e0ff */
[----:B------:R-:W-:Y:S02]  /*3610*/  FMUL.FTZ R7, R5, R7 ;  /* 0x0000000705077220 */ /* 0x000fe40000410000 */
[----:B------:R-:W3:Y:S03]  /*3620*/  LDL.LU R54, [R1+0x2c] ;  /* 0x00002c0001367983 */ /* 0x000ee60000300800 */
[----:B------:R-:W-:Y:S01]  /*3630*/  F2FP.F16.F32.PACK_AB R48, R7, R48 ;  /* 0x000000300730723e */ /* 0x000fe200000000ff */
[----:B------:R-:W4:Y:S04]  /*3640*/  LDL.LU R53, [R1+0x30] ;  /* 0x0000300001357983 */ /* 0x000f280000300800 */
[----:B------:R-:W4:Y:S04]  /*3650*/  LDL.LU R51, [R1+0x24] ;  /* 0x0000240001337983 */ /* 0x000f280000300800 */
[----:B------:R-:W0:Y:S01]  /*3660*/  LDS.64 R6, [R6] ;  /* 0x0000000006067984 */ /* 0x000e220000000a00 */
[C-C-:B------:R-:W-:Y:S01]  /*3670*/  FFMA.FTZ R23, R3.reuse, R23, -R46.reuse ;  /* 0x0000001703177223 */ /* 0x140fe2000001082e */
[C-C-:B------:R-:W-:Y:S01]  /*3680*/  FFMA.FTZ R19, R0.reuse, R19, -R46.reuse ;  /* 0x0000001300137223 */ /* 0x140fe2000001082e */
[C-C-:B------:R-:W-:Y:S01]  /*3690*/  FFMA.FTZ R18, R3.reuse, R18, -R46.reuse ;  /* 0x0000001203127223 */ /* 0x140fe2000001082e */
[C-C-:B------:R-:W-:Y:S01]  /*36a0*/  FFMA.FTZ R25, R0.reuse, R25, -R46.reuse ;  /* 0x0000001900197223 */ /* 0x140fe2000001082e */
[C-C-:B------:R-:W-:Y:S01]  /*36b0*/  FFMA.FTZ R27, R3.reuse, R27, -R46.reuse ;  /* 0x0000001b031b7223 */ /* 0x140fe2000001082e */
[--C-:B------:R-:W-:Y:S01]  /*36c0*/  FFMA.FTZ R29, R0, R29, -R46.reuse ;  /* 0x0000001d001d7223 */ /* 0x100fe2000001082e */
[----:B------:R-:W-:Y:S01]  /*36d0*/  FFMA.FTZ R31, R3, R31, -R46 ;  /* 0x0000001f031f7223 */ /* 0x000fe2000001082e */
[----:B--2---:R-:W-:-:S02]  /*36e0*/  IADD3.X R9, R49, UR15, RZ, P1, !PT ;  /* 0x0000000f31097c10 */ /* 0x004fc40008ffe4ff */
[----:B------:R-:W2:Y:S01]  /*36f0*/  LDL.LU R49, [R1+0x28] ;  /* 0x0000280001317983 */ /* 0x000ea20000300800 */
[----:B0-----:R-:W-:-:S04]  /*3700*/  FFMA.FTZ R16, R2, R16, -R6 ;  /* 0x0000001002107223 */ /* 0x001fc80000010806 */
[----:B------:R-:W-:Y:S01]  /*3710*/  FFMA.FTZ R79, -R79, R7, R16 ;  /* 0x000000074f4f7223 */ /* 0x000fe20000010110 */
[----:B------:R-:W-:Y:S01]  /*3720*/  FFMA.FTZ R16, -R75, R47, R23 ;  /* 0x0000002f4b107223 */ /* 0x000fe20000010117 */
[----:B------:R-:W-:Y:S01]  /*3730*/  FFMA.FTZ R17, R4, R17, -R6 ;  /* 0x0000001104117223 */ /* 0x000fe20000010806 */
[----:B------:R-:W-:Y:S01]  /*3740*/  FFMA.FTZ R80, -R80, R47, R19 ;  /* 0x0000002f50507223 */ /* 0x000fe20000010113 */
[C-C-:B------:R-:W-:Y:S01]  /*3750*/  FFMA.FTZ R10, R0.reuse, R10, -R46.reuse ;  /* 0x0000000a000a7223 */ /* 0x140fe2000001082e */
[----:B------:R-:W-:Y:S01]  /*3760*/  FMUL.FTZ R19, R5, R16 ;  /* 0x0000001005137220 */ /* 0x000fe20000410000 */
[C-C-:B------:R-:W-:Y:S01]  /*3770*/  FFMA.FTZ R11, R3.reuse, R11, -R46.reuse ;  /* 0x0000000b030b7223 */ /* 0x140fe2000001082e */
[C-C-:B------:R-:W-:Y:S01]  /*3780*/  FFMA.FTZ R12, R0.reuse, R12, -R46.reuse ;  /* 0x0000000c000c7223 */ /* 0x140fe2000001082e */
[--C-:B------:R-:W-:Y:S01]  /*3790*/  FFMA.FTZ R13, R3, R13, -R46.reuse ;  /* 0x0000000d030d7223 */ /* 0x100fe2000001082e */
[----:B------:R-:W-:Y:S01]  /*37a0*/  FFMA.FTZ R14, R0, R14, -R46 ;  /* 0x0000000e000e7223 */ /* 0x000fe2000001082e */
[----:B------:R-:W-:Y:S01]  /*37b0*/  PRMT R16, R48, 0x7632, R16 ;  /* 0x0000763230107816 */ /* 0x000fe20000000010 */
[-C--:B------:R-:W-:Y:S01]  /*37c0*/  FFMA.FTZ R18, -R81, R47.reuse, R18 ;  /* 0x0000002f51127223 */ /* 0x080fe20000010112 */
[-C--:B------:R-:W-:Y:S01]  /*37d0*/  FFMA.FTZ R74, -R74, R47.reuse, R25 ;  /* 0x0000002f4a4a7223 */ /* 0x080fe20000010119 */
[-C--:B------:R-:W-:Y:S01]  /*37e0*/  FFMA.FTZ R46, -R71, R47.reuse, R27 ;  /* 0x0000002f472e7223 */ /* 0x080fe2000001011b */
[-C--:B------:R-:W-:Y:S01]  /*37f0*/  FFMA.FTZ R50, -R69, R47.reuse, R29 ;  /* 0x0000002f45327223 */ /* 0x080fe2000001011d */
[----:B------:R-:W-:Y:S01]  /*3800*/  FFMA.FTZ R52, -R67, R47, R31 ;  /* 0x0000002f43347223 */ /* 0x000fe2000001011f */
[--C-:B------:R-:W-:Y:S01]  /*3810*/  FFMA.FTZ R22, R2, R22, -R6.reuse ;  /* 0x0000001602167223 */ /* 0x100fe20000010806 */
[----:B------:R-:W-:Y:S01]  /*3820*/  FFMA.FTZ R78, -R78, R7, R17 ;  /* 0x000000074e4e7223 */ /* 0x000fe20000010111 */
        /* <DEDUP_REMOVED lines=13> */
[----:B------:R-:W-:Y:S01]  /*3900*/  FMUL.FTZ R17, R5, R18 ;  /* 0x0000001205117220 */ /* 0x000fe20000410000 */
[----:B------:R0:W-:Y:S01]  /*3910*/  STG.E.U16 desc[UR10][R8.64+0x2], R16 ;  /* 0x0000021008007986 */ /* 0x0001e2000c10150a */
        /* <DEDUP_REMOVED lines=11> */
[----:B------:R-:W-:Y:S01]  /*39d0*/  FMUL.FTZ R78, R15, R78 ;  /* 0x0000004e0f4e7220 */ /* 0x000fe20000410000 */
[-C--:B------:R-:W-:Y:S01]  /*39e0*/  FFMA.FTZ R18, -R62, R7.reuse, R35 ;  /* 0x000000073e127223 */ /* 0x080fe20000010123 */
[-C--:B------:R-:W-:Y:S01]  /*39f0*/  FFMA.FTZ R36, -R61, R7.reuse, R36 ;  /* 0x000000073d247223 */ /* 0x080fe20000010124 */
[-C--:B0-----:R-:W-:Y:S01]  /*3a00*/  FFMA.FTZ R16, -R60, R7.reuse, R37 ;  /* 0x000000073c107223 */ /* 0x081fe20000010125 */
[----:B------:R-:W-:Y:S01]  /*3a10*/  FFMA.FTZ R6, -R59, R7, R6 ;  /* 0x000000073b067223 */ /* 0x000fe20000010106 */
[-C--:B------:R-:W-:Y:S01]  /*3a20*/  FFMA.FTZ R10, -R87, R47.reuse, R10 ;  /* 0x0000002f570a7223 */ /* 0x080fe2000001010a */
[-C--:B------:R-:W-:Y:S01]  /*3a30*/  FFMA.FTZ R11, -R86, R47.reuse, R11 ;  /* 0x0000002f560b7223 */ /* 0x080fe2000001010b */
[-C--:B------:R-:W-:Y:S01]  /*3a40*/  FFMA.FTZ R12, -R85, R47.reuse, R12 ;  /* 0x0000002f550c7223 */ /* 0x080fe2000001010c */
[-C--:B------:R-:W-:Y:S01]  /*3a50*/  FFMA.FTZ R13, -R84, R47.reuse, R13 ;  /* 0x0000002f540d7223 */ /* 0x080fe2000001010d */
[----:B------:R-:W-:Y:S01]  /*3a60*/  FFMA.FTZ R14, -R83, R47, R14 ;  /* 0x0000002f530e7223 */ /* 0x000fe2000001010e */
[C---:B------:R-:W-:Y:S01]  /*3a70*/  FMUL.FTZ R91, R5.reuse, R91 ;  /* 0x0000005b055b7220 */ /* 0x040fe20000410000 */
[----:B------:R-:W-:Y:S01]  /*3a80*/  FMUL.FTZ R88, R5, R88 ;  /* 0x0000005805587220 */ /* 0x000fe20000410000 */
        /* <DEDUP_REMOVED lines=14> */
[----:B------:R-:W-:Y:S01]  /*3b70*/  F2FP.F16.F32.PACK_AB R79, R78, R79 ;  /* 0x0000004f4e4f723e */ /* 0x000fe200000000ff */
[----:B------:R-:W-:Y:S01]  /*3b80*/  FMUL.FTZ R15, R15, R6 ;  /* 0x000000060f0f7220 */ /* 0x000fe20000410000 */
[----:B---3--:R-:W-:Y:S01]  /*3b90*/  IADD3 R6, P1, R54, UR14, RZ ;  /* 0x0000000e36067c10 */ /* 0x008fe2000ff3e0ff */
[----:B------:R-:W3:Y:S01]  /*3ba0*/  LDL.LU R36, [R1+0x20] ;  /* 0x0000200001247983 */ /* 0x000ee20000300800 */
[----:B------:R-:W-:-:S02]  /*3bb0*/  F2FP.F16.F32.PACK_AB R88, R88, R91 ;  /* 0x0000005b5858723e */ /* 0x000fc400000000ff */
[----:B------:R-:W-:Y:S01]  /*3bc0*/  PRMT R30, R79, 0x7632, R30 ;  /* 0x000076324f1e7816 */ /* 0x000fe2000000001e */
[----:B------:R-:W3:Y:S01]  /*3bd0*/  LDL.LU R35, [R1+0x14] ;  /* 0x0000140001237983 */ /* 0x000ee20000300800 */
[----:B------:R-:W-:Y:S02]  /*3be0*/  F2FP.F16.F32.PACK_AB R21, R21, R20 ;  /* 0x000000141515723e */ /* 0x000fe400000000ff */
[----:B----4-:R-:W-:Y:S01]  /*3bf0*/  IADD3.X R7, R53, UR15, RZ, P1, !PT ;  /* 0x0000000f35077c10 */ /* 0x010fe20008ffe4ff */
[----:B------:R-:W4:Y:S01]  /*3c00*/  LDL.LU R34, [R1+0x18] ;  /* 0x0000180001227983 */ /* 0x000f220000300800 */
[----:B------:R-:W-:Y:S02]  /*3c10*/  PRMT R32, R88, 0x7632, R32 ;  /* 0x0000763258207816 */ /* 0x000fe40000000020 */
[----:B------:R-:W-:Y:S02]  /*3c20*/  IADD3 R20, P1, R51, UR14, RZ ;  /* 0x0000000e33147c10 */ /* 0x000fe4000ff3e0ff */
[----:B------:R-:W-:Y:S01]  /*3c30*/  F2FP.F16.F32.PACK_AB R28, R33, R28 ;  /* 0x0000001c211c723e */ /* 0x000fe200000000ff */
[----:B------:R-:W-:Y:S04]  /*3c40*/  STG.E.U16 desc[UR10][R8.64], R48 ;  /* 0x0000003008007986 */ /* 0x000fe8000c10150a */
[----:B------:R-:W4:Y:S04]  /*3c50*/  LDL.LU R33, [R1+0xc] ;  /* 0x00000c0001217983 */ /* 0x000f280000300800 */
[----:B------:R-:W-:Y:S04]  /*3c60*/  STG.E.U16 desc[UR10][R8.64+0x4], R79 ;  /* 0x0000044f08007986 */ /* 0x000fe8000c10150a */
[----:B------:R0:W-:Y:S04]  /*3c70*/  STG.E.U16 desc[UR10][R8.64+0x6], R30 ;  /* 0x0000061e08007986 */ /* 0x0001e8000c10150a */
[----:B------:R-:W-:Y:S04]  /*3c80*/  STG.E.U16 desc[UR10][R6.64+0x4], R21 ;  /* 0x0000041506007986 */ /* 0x000fe8000c10150a */
[----:B------:R1:W-:Y:S01]  /*3c90*/  STG.E.U16 desc[UR10][R6.64+0x2], R32 ;  /* 0x0000022006007986 */ /* 0x0003e2000c10150a */
[----:B0-----:R-:W-:-:S03]  /*3ca0*/  PRMT R9, R21, 0x7632, R9 ;  /* 0x0000763215097816 */ /* 0x001fc60000000009 */
[----:B------:R-:W-:Y:S04]  /*3cb0*/  STG.E.U16 desc[UR10][R6.64], R88 ;  /* 0x0000005806007986 */ /* 0x000fe8000c10150a */
[----:B------:R0:W-:Y:S04]  /*3cc0*/  STG.E.U16 desc[UR10][R6.64+0x6], R9 ;  /* 0x0000060906007986 */ /* 0x0001e8000c10150a */
[----:B-1----:R-:W4:Y:S04]  /*3cd0*/  LDL.LU R32, [R1+0x10] ;  /* 0x0000100001207983 */ /* 0x002f280000300800 */
[----:B------:R-:W4:Y:S01]  /*3ce0*/  LDL.LU R30, [R1+0x4] ;  /* 0x00000400011e7983 */ /* 0x000f220000300800 */
[----:B0-----:R-:W-:-:S02]  /*3cf0*/  PRMT R7, R28, 0x7632, R7 ;  /* 0x000076321c077816 */ /* 0x001fc40000000007 */
[----:B--2---:R-:W-:-:S05]  /*3d00*/  IADD3.X R21, R49, UR15, RZ, P1, !PT ;  /* 0x0000000f31157c10 */ /* 0x004fca0008ffe4ff */
[----:B------:R0:W-:Y:S04]  /*3d10*/  STG.E.U16 desc[UR10][R20.64+0x4], R28 ;  /* 0x0000041c14007986 */ /* 0x0001e8000c10150a */
[----:B0-----:R-:W2:Y:S01]  /*3d20*/  LDL.LU R28, [R1+0x8] ;  /* 0x00000800011c7983 */ /* 0x001ea20000300800 */
[C---:B------:R-:W-:Y:S01]  /*3d30*/  FMUL.FTZ R10, R5.reuse, R10 ;  /* 0x0000000a050a7220 */ /* 0x040fe20000410000 */
[C---:B------:R-:W-:Y:S01]  /*3d40*/  FMUL.FTZ R11, R5.reuse, R11 ;  /* 0x0000000b050b7220 */ /* 0x040fe20000410000 */
[C---:B------:R-:W-:Y:S01]  /*3d50*/  FMUL.FTZ R12, R5.reuse, R12 ;  /* 0x0000000c050c7220 */ /* 0x040fe20000410000 */
[----:B------:R-:W-:-:S03]  /*3d60*/  FMUL.FTZ R13, R5, R13 ;  /* 0x0000000d050d7220 */ /* 0x000fc60000410000 */
[----:B------:R-:W-:Y:S01]  /*3d70*/  F2FP.F16.F32.PACK_AB R10, R11, R10 ;  /* 0x0000000a0b0a723e */ /* 0x000fe200000000ff */
[----:B------:R-:W-:Y:S01]  /*3d80*/  FMUL.FTZ R14, R5, R14 ;  /* 0x0000000e050e7220 */ /* 0x000fe20000410000 */
[----:B------:R-:W-:Y:S02]  /*3d90*/  F2FP.F16.F32.PACK_AB R12, R13, R12 ;  /* 0x0000000c0d0c723e */ /* 0x000fe400000000ff */
[----:B------:R-:W-:Y:S02]  /*3da0*/  PRMT R11, R10, 0x7632, R11 ;  /* 0x000076320a0b7816 */ /* 0x000fe4000000000b */
[----:B------:R-:W-:Y:S02]  /*3db0*/  F2FP.F16.F32.PACK_AB R26, R31, R26 ;  /* 0x0000001a1f1a723e */ /* 0x000fe400000000ff */
[----:B------:R-:W-:Y:S01]  /*3dc0*/  PRMT R13, R12, 0x7632, R13 ;  /* 0x000076320c0d7816 */ /* 0x000fe2000000000d */
[----:B------:R0:W-:Y:S01]  /*3dd0*/  STG.E.U16 desc[UR10][R20.64+0x2], R11 ;  /* 0x0000020b14007986 */ /* 0x0001e2000c10150a */
[----:B------:R-:W-:Y:S01]  /*3de0*/  F2FP.F16.F32.PACK_AB R14, R17, R14 ;  /* 0x0000000e110e723e */ /* 0x000fe200000000ff */
[----:B------:R-:W-:Y:S01]  /*3df0*/  FMUL.FTZ R80, R5, R80 ;  /* 0x0000005005507220 */ /* 0x000fe20000410000 */
[----:B------:R-:W-:Y:S01]  /*3e00*/  F2FP.F16.F32.PACK_AB R24, R29, R24 ;  /* 0x000000181d18723e */ /* 0x000fe200000000ff */
[----:B------:R4:W-:Y:S01]  /*3e10*/  STG.E.U16 desc[UR10][R20.64+0x6], R7 ;  /* 0x0000060714007986 */ /* 0x0009e2000c10150a */
[----:B------:R-:W-:-:S03]  /*3e20*/  PRMT R17, R14, 0x7632, R17 ;  /* 0x000076320e117816 */ /* 0x000fc60000000011 */
[----:B------:R1:W-:Y:S01]  /*3e30*/  STG.E.U16 desc[UR10][R20.64], R10 ;  /* 0x0000000a14007986 */ /* 0x0003e2000c10150a */
[----:B0-----:R-:W-:Y:S01]  /*3e40*/  PRMT R11, R26, 0x7632, R11 ;  /* 0x000076321a0b7816 */ /* 0x001fe2000000000b */
[----:B------:R-:W-:Y:S01]  /*3e50*/  FMUL.FTZ R74, R5, R74 ;  /* 0x0000004a054a7220 */ /* 0x000fe20000410000 */
[----:B------:R-:W-:Y:S02]  /*3e60*/  F2FP.F16.F32.PACK_AB R19, R19, R80 ;  /* 0x000000501313723e */ /* 0x000fe400000000ff */
[----:B------:R-:W-:Y:S01]  /*3e70*/  IADD3 R8, P1, R47, UR14, RZ ;  /* 0x0000000e2f087c10 */ /* 0x000fe2000ff3e0ff */
[----:B------:R-:W-:Y:S01]  /*3e80*/  FMUL.FTZ R23, R5, R46 ;  /* 0x0000002e05177220 */ /* 0x000fe20000410000 */
[----:B------:R-:W-:Y:S01]  /*3e90*/  F2FP.F16.F32.PACK_AB R22, R27, R22 ;  /* 0x000000161b16723e */ /* 0x000fe200000000ff */
[C---:B------:R-:W-:Y:S01]  /*3ea0*/  FMUL.FTZ R50, R5.reuse, R50 ;  /* 0x0000003205327220 */ /* 0x040fe20000410000 */
[----:B------:R-:W-:Y:S01]  /*3eb0*/  FMUL.FTZ R5, R5, R52 ;  /* 0x0000003405057220 */ /* 0x000fe20000410000 */
[----:B---3--:R-:W-:-:S02]  /*3ec0*/  IADD3.X R9, R36, UR15, RZ, P1, !PT ;  /* 0x0000000f24097c10 */ /* 0x008fc40008ffe4ff */
[----:B------:R-:W-:-:S03]  /*3ed0*/  IADD3 R6, P1, R35, UR14, RZ ;  /* 0x0000000e23067c10 */ /* 0x000fc6000ff3e0ff */
[----:B------:R0:W-:Y:S01]  /*3ee0*/  STG.E.U16 desc[UR10][R8.64], R12 ;  /* 0x0000000c08007986 */ /* 0x0001e2000c10150a */
[----:B----4-:R-:W-:-:S03]  /*3ef0*/  IADD3.X R7, R34, UR15, RZ, P1, !PT ;  /* 0x0000000f22077c10 */ /* 0x010fc60008ffe4ff */
[----:B------:R-:W-:Y:S04]  /*3f00*/  STG.E.U16 desc[UR10][R8.64+0x2], R13 ;  /* 0x0000020d08007986 */ /* 0x000fe8000c10150a */
[----:B------:R-:W-:Y:S04]  /*3f10*/  STG.E.U16 desc[UR10][R8.64+0x4], R26 ;  /* 0x0000041a08007986 */ /* 0x000fe8000c10150a */
[----:B------:R3:W-:Y:S01]  /*3f20*/  STG.E.U16 desc[UR10][R8.64+0x6], R11 ;  /* 0x0000060b08007986 */ /* 0x0007e2000c10150a */
[----:B-1----:R-:W-:Y:S02]  /*3f30*/  IADD3 R10, P1, R33, UR14, RZ ;  /* 0x0000000e210a7c10 */ /* 0x002fe4000ff3e0ff */
[----:B0-----:R-:W-:Y:S01]  /*3f40*/  PRMT R12, R19, 0x7632, R12 ;  /* 0x00007632130c7816 */ /* 0x001fe2000000000c */
[----:B------:R-:W-:Y:S01]  /*3f50*/  STG.E.U16 desc[UR10][R6.64], R14 ;  /* 0x0000000e06007986 */ /* 0x000fe2000c10150a */
[----:B---3--:R-:W-:-:S03]  /*3f60*/  PRMT R9, R24, 0x7632, R9 ;  /* 0x0000763218097816 */ /* 0x008fc60000000009 */
[----:B------:R-:W-:Y:S01]  /*3f70*/  STG.E.U16 desc[UR10][R6.64+0x2], R17 ;  /* 0x0000021106007986 */ /* 0x000fe2000c10150a */
[----:B------:R-:W-:-:S03]  /*3f80*/  F2FP.F16.F32.PACK_AB R23, R23, R74 ;  /* 0x0000004a1717723e */ /* 0x000fc600000000ff */
[----:B------:R-:W-:Y:S01]  /*3f90*/  STG.E.U16 desc[UR10][R6.64+0x4], R24 ;  /* 0x0000041806007986 */ /* 0x000fe2000c10150a */
[----:B------:R-:W-:-:S03]  /*3fa0*/  F2FP.F16.F32.PACK_AB R18, R25, R18 ;  /* 0x000000121912723e */ /* 0x000fc600000000ff */
[----:B------:R0:W-:Y:S01]  /*3fb0*/  STG.E.U16 desc[UR10][R6.64+0x6], R9 ;  /* 0x0000060906007986 */ /* 0x0001e2000c10150a */
[----:B------:R-:W-:Y:S02]  /*3fc0*/  F2FP.F16.F32.PACK_AB R5, R5, R50 ;  /* 0x000000320505723e */ /* 0x000fe400000000ff */
[----:B------:R-:W-:Y:S02]  /*3fd0*/  F2FP.F16.F32.PACK_AB R15, R15, R16 ;  /* 0x000000100f0f723e */ /* 0x000fe400000000ff */
[----:B------:R-:W-:Y:S02]  /*3fe0*/  IADD3.X R11, R32, UR15, RZ, P1, !PT ;  /* 0x0000000f200b7c10 */ /* 0x000fe40008ffe4ff */
[----:B------:R-:W-:Y:S02]  /*3ff0*/  IADD3 R8, P1, R30, UR14, RZ ;  /* 0x0000000e1e087c10 */ /* 0x000fe4000ff3e0ff */
[----:B0-----:R-:W-:Y:S01]  /*4000*/  PRMT R7, R22, 0x7632, R7 ;  /* 0x0000763216077816 */ /* 0x001fe20000000007 */
[----:B------:R-:W-:Y:S01]  /*4010*/  STG.E.U16 desc[UR10][R10.64], R19 ;  /* 0x000000130a007986 */ /* 0x000fe2000c10150a */
[----:B------:R-:W-:-:S03]  /*4020*/  PRMT R6, R23, 0x7632, R6 ;  /* 0x0000763217067816 */ /* 0x000fc60000000006 */
[----:B------:R-:W-:Y:S01]  /*4030*/  STG.E.U16 desc[UR10][R10.64+0x2], R12 ;  /* 0x0000020c0a007986 */ /* 0x000fe2000c10150a */
[----:B------:R-:W-:-:S03]  /*4040*/  PRMT R46, R5, 0x7632, R46 ;  /* 0x00007632052e7816 */ /* 0x000fc6000000002e */
[----:B------:R-:W-:Y:S04]  /*4050*/  STG.E.U16 desc[UR10][R10.64+0x4], R22 ;  /* 0x000004160a007986 */ /* 0x000fe8000c10150a */
[----:B------:R0:W-:Y:S02]  /*4060*/  STG.E.U16 desc[UR10][R10.64+0x6], R7 ;  /* 0x000006070a007986 */ /* 0x0001e4000c10150a */
[----:B0-----:R-:W-:Y:S02]  /*4070*/  PRMT R11, R18, 0x7632, R11 ;  /* 0x00007632120b7816 */ /* 0x001fe4000000000b */
[----:B------:R-:W-:Y:S01]  /*4080*/  PRMT R7, R15, 0x7632, R7 ;  /* 0x000076320f077816 */ /* 0x000fe20000000007 */
[----:B------:R-:W-:Y:S01]  /*4090*/  UMOV UR5, UR9 ;  /* 0x0000000900057c82 */ /* 0x000fe20008000000 */
[----:B------:R-:W-:Y:S01]  /*40a0*/  ULOP3.LUT UR4, UR4, 0x1, URZ, 0x3c, !UPT ;  /* 0x0000000104047892 */ /* 0x000fe2000f8e3c3f */
[----:B------:R-:W-:Y:S01]  /*40b0*/  UMOV UR9, UR7 ;  /* 0x0000000700097c82 */ /* 0x000fe20008000000 */
[----:B--2---:R-:W-:-:S02]  /*40c0*/  IADD3.X R9, R28, UR15, RZ, P1, !PT ;  /* 0x0000000f1c097c10 */ /* 0x004fc40008ffe4ff */
[----:B------:R-:W-:-:S04]  /*40d0*/  IADD3 R92, P1, R92, UR14, RZ ;  /* 0x0000000e5c5c7c10 */ /* 0x000fc8000ff3e0ff */
[----:B------:R-:W-:Y:S01]  /*40e0*/  IADD3.X R93, R93, UR15, RZ, P1, !PT ;  /* 0x0000000f5d5d7c10 */ /* 0x000fe20008ffe4ff */
        /* <DEDUP_REMOVED lines=9> */
.L_x_1680:
        /* <DEDUP_REMOVED lines=31> */
[----:B-1----:R-:W-:Y:S02]  /*4370*/  SHF.L.U32 R5, R36, 0x1, RZ ;  /* 0x0000000124057819 */ /* 0x002fe400000006ff */
        /* <DEDUP_REMOVED lines=15> */
[----:B------:R-:W-:-:S02]  /*4470*/  IADD3 RZ, P0, R3, R4, RZ ;  /* 0x0000000403ff7210 */ /* 0x000fc40007f1e0ff */
[----:B------:R-:W-:Y:S02]  /*4480*/  IADD3 R8, R2, UR8, RZ ;  /* 0x0000000802087c10 */ /* 0x000fe4000fffe0ff */
[C---:B------:R-:W-:Y:S02]  /*4490*/  LOP3.LUT R5, R40.reuse, R43, RZ, 0x3c, !PT ;  /* 0x0000002b28057212 */ /* 0x040fe400078e3cff */
[----:B------:R-:W-:Y:S02]  /*44a0*/  VIMNMX.U32 R42, R40, 0x20, !PT ;  /* 0x00000020282a7848 */ /* 0x000fe40007fe0000 */
[----:B------:R-:W-:Y:S01]  /*44b0*/  LEA R46, R5, R8, 0x2 ;  /* 0x00000008052e7211 */ /* 0x000fe200078e10ff */
[----:B------:R-:W-:Y:S01]  /*44c0*/  IMAD.WIDE.U32.X R4, R38, -0x33333334, R6, P0 ;  /* 0xcccccccc26047825 */ /* 0x000fe200000e0406 */
[----:B------:R-:W-:Y:S02]  /*44d0*/  IADD3 R42, R42, R9, RZ ;  /* 0x000000092a2a7210 */ /* 0x000fe40007ffe0ff */
[----:B------:R-:W-:-:S02]  /*44e0*/  IADD3 R44, R39, 0x28, RZ ;  /* 0x00000028272c7810 */ /* 0x000fc40007ffe0ff */
[----:B------:R-:W-:Y:S01]  /*44f0*/  SHF.R.U64 R56, R4, 0x3, R5 ;  /* 0x0000000304387819 */ /* 0x000fe20000001205 */
[----:B------:R-:W-:Y:S01]  /*4500*/  IMAD.WIDE.U32 R2, R42, -0x33333333, RZ ;  /* 0xcccccccd2a027825 */ /* 0x000fe200078e00ff */
[-C--:B------:R-:W-:Y:S02]  /*4510*/  LOP3.LUT R45, R39, R43.reuse, RZ, 0x3c, !PT ;  /* 0x0000002b272d7212 */ /* 0x080fe400078e3cff */
[----:B------:R-:W-:Y:S01]  /*4520*/  LOP3.LUT R47, R44, R43, RZ, 0x3c, !PT ;  /* 0x0000002b2c2f7212 */ /* 0x000fe200078e3cff */
[----:B------:R-:W-:Y:S01]  /*4530*/  VIADD R56, R56, 0x1 ;  /* 0x0000000138387836 */ /* 0x000fe20000000000 */
[----:B------:R-:W-:Y:S02]  /*4540*/  LEA.HI R2, R3, 0x1, RZ, 0x1c ;  /* 0x0000000103027811 */ /* 0x000fe400078fe0ff */
[C---:B------:R-:W-:Y:S02]  /*4550*/  IADD3 R50, P0, R36.reuse, 0xa, RZ ;  /* 0x0000000a24327810 */ /* 0x040fe40007f1e0ff */
[----:B------:R-:W-:-:S02]  /*4560*/  IADD3 R51, P1, R36, 0x14, RZ ;  /* 0x0000001424337810 */ /* 0x000fc40007f3e0ff */
[----:B------:R-:W-:Y:S02]  /*4570*/  IADD3 R64, P2, R36, 0x1e, RZ ;  /* 0x0000001e24407810 */ /* 0x000fe40007f5e0ff */
[-C--:B------:R-:W-:Y:S02]  /*4580*/  LEA R45, R45, R8.reuse, 0x2 ;  /* 0x000000082d2d7211 */ /* 0x080fe400078e10ff */
[----:B------:R-:W-:Y:S02]  /*4590*/  LEA R47, R47, R8, 0x2 ;  /* 0x000000082f2f7211 */ /* 0x000fe400078e10ff */
[C---:B------:R-:W-:Y:S02]  /*45a0*/  LOP3.LUT R49, R0.reuse, 0x1f, RZ, 0xc0, !PT ;  /* 0x0000001f00317812 */ /* 0x040fe400078ec0ff */
[----:B------:R-:W-:Y:S02]  /*45b0*/  LOP3.LUT R63, R0, 0xf, RZ, 0xc0, !PT ;  /* 0x0000000f003f7812 */ /* 0x000fe400078ec0ff */
[----:B------:R-:W-:-:S02]  /*45c0*/  IADD3 R52, R39, 0x3c, RZ ;  /* 0x0000003c27347810 */ /* 0x000fc40007ffe0ff */
[----:B------:R-:W-:Y:S02]  /*45d0*/  IADD3.X R53, RZ, RZ, RZ, P0, !PT ;  /* 0x000000ffff357210 */ /* 0x000fe400007fe4ff */
[----:B------:R-:W-:Y:S02]  /*45e0*/  IADD3.X R54, RZ, RZ, RZ, P1, !PT ;  /* 0x000000ffff367210 */ /* 0x000fe40000ffe4ff */
[----:B------:R-:W-:Y:S02]  /*45f0*/  IADD3.X R65, RZ, RZ, RZ, P2, !PT ;  /* 0x000000ffff417210 */ /* 0x000fe400017fe4ff */
[----:B------:R-:W-:Y:S02]  /*4600*/  LOP3.LUT R55, R2, 0x3, RZ, 0xc0, !PT ;  /* 0x0000000302377812 */ /* 0x000fe400078ec0ff */
[----:B------:R-:W-:-:S07]  /*4610*/  LOP3.LUT R56, R56, 0x3, RZ, 0xc0, !PT ;  /* 0x0000000338387812 */ /* 0x000fce00078ec0ff */
.L_x_1713:
        /* <DEDUP_REMOVED lines=10> */
[----:B------:R-:W-:Y:S02]  /*46c0*/  ISETP.NE.AND.EX P1, PT, RZ, RZ, PT, P1 ;  /* 0x000000ffff00720c */ /* 0x000fe40003f25310 */
[----:B------:R-:W-:Y:S02]  /*46d0*/  ISETP.GE.U32.AND.EX P0, PT, R38, RZ, PT, P0 ;  /* 0x000000ff2600720c */ /* 0x000fe40003f06100 */
[----:B------:R-:W-:Y:S02]  /*46e0*/  SHF.R.S32.HI R9, RZ, 0x1f, R48 ;  /* 0x0000001fff097819 */ /* 0x000fe40000011430 */
[----:B------:R-:W-:-:S02]  /*46f0*/  MOV R62, RZ ;  /* 0x000000ff003e7202 */ /* 0x000fc40000000f00 */
[----:B------:R-:W-:Y:S02]  /*4700*/  MOV R58, R36 ;  /* 0x00000024003a7202 */ /* 0x000fe40000000f00 */
[----:B------:R-:W-:Y:S02]  /*4710*/  MOV R57, RZ ;  /* 0x000000ff00397202 */ /* 0x000fe40000000f00 */
[----:B------:R-:W-:Y:S01]  /*4720*/  MOV R61, RZ ;  /* 0x000000ff003d7202 */ /* 0x000fe20000000f00 */
[----:B------:R-:W-:Y:S06]  /*4730*/  @!P1 BRA `(.L_x_1700) ;  /* 0x0000000000689947 */ /* 0x000fec0003800000 */
        /* <DEDUP_REMOVED lines=26> */
.L_x_1700:
[----:B------:R-:W-:Y:S05]  /*48e0*/  BSYNC B1 ;  /* 0x0000000000017941 */ /* 0x000fea0003800000 */
.L_x_1699:
        /* <DEDUP_REMOVED lines=20> */
.L_x_1703:
        /* <DEDUP_REMOVED lines=55> */
.L_x_1702:
[----:B------:R-:W-:Y:S05]  /*4da0*/  BSYNC B1 ;  /* 0x0000000000017941 */ /* 0x000fea0003800000 */
.L_x_1701:
        /* <DEDUP_REMOVED lines=35> */
.L_x_1705:
[----:B------:R-:W-:Y:S05]  /*4fe0*/  BSYNC B1 ;  /* 0x0000000000017941 */ /* 0x000fea0003800000 */
.L_x_1704:
        /* <DEDUP_REMOVED lines=15> */
.L_x_1698:
[----:B------:R-:W-:Y:S05]  /*50e0*/  BSYNC B0 ;  /* 0x0000000000007941 */ /* 0x000fea0003800000 */
.L_x_1697:
        /* <DEDUP_REMOVED lines=37> */
.L_x_1722:
[----:B------:R-:W2:Y:S01]  /*5340*/  LDC.64 R2, c[0x0][0x218] ;  /* 0x00008600ff027b82 */ /* 0x000ea20000000a00 */
[----:B------:R-:W-:Y:S01]  /*5350*/  ISETP.NE.AND P1, PT, R63, RZ, PT ;  /* 0x000000ff3f00720c */ /* 0x000fe20003f25270 */
[----:B----4-:R-:W-:Y:S01]  /*5360*/  FADD.FTZ R8, R12, R9 ;  /* 0x000000090c087221 */ /* 0x010fe20000010000 */
[----:B------:R-:W-:Y:S02]  /*5370*/  IADD3 R7, R39, R48, RZ ;  /* 0x0000003027077210 */ /* 0x000fe40007ffe0ff */
[----:B------:R-:W-:Y:S02]  /*5380*/  ISETP.NE.AND P2, PT, R55, 0x1, PT ;  /* 0x000000013700780c */ /* 0x000fe40003f45270 */
[----:B------:R-:W-:Y:S01]  /*5390*/  MOV R13, R40 ;  /* 0x00000028000d7202 */ /* 0x000fe20000000f00 */
[----:B------:R-:W3:Y:S06]  /*53a0*/  LDC.64 R4, c[0x0][0x220] ;  /* 0x00008800ff047b82 */ /* 0x000eec0000000a00 */
[----:B------:R-:W-:-:S02]  /*53b0*/  @!P1 F2FP.F16.F32.PACK_AB R6, RZ, R14 ;  /* 0x0000000eff06923e */ /* 0x000fc400000000ff */
[----:B------:R-:W-:Y:S01]  /*53c0*/  @!P1 F2FP.F16.F32.PACK_AB R8, RZ, R8 ;  /* 0x00000008ff08923e */ /* 0x000fe200000000ff */
        /* <DEDUP_REMOVED lines=11> */
[----:B------:R-:W-:Y:S01]  /*5480*/  MOV R7, 0xffff ;  /* 0x0000ffff00077802 */ /* 0x000fe20000000f00 */
[----:B--2---:R-:W-:Y:S01]  /*5490*/  IMAD.MOV.U32 R8, RZ, RZ, 0xffff ;  /* 0x0000ffffff087424 */ /* 0x004fe200078e00ff */
[----:B------:R-:W-:Y:S02]  /*54a0*/  MOV R9, 0xffff ;  /* 0x0000ffff00097802 */ /* 0x000fe40000000f00 */
[----:B------:R-:W-:Y:S01]  /*54b0*/  MOV R6, 0xffff ;  /* 0x0000ffff00067802 */ /* 0x000fe20000000f00 */
[----:B0-----:R-:W0:Y:S01]  /*54c0*/  SHFL.BFLY PT, R13, R10, 0x8, 0x101f ;  /* 0x0d101f000a0d7f89 */ /* 0x001e2200000e0000 */
[----:B------:R-:W-:-:S03]  /*54d0*/  MOV R11, 0xffff ;  /* 0x0000ffff000b7802 */ /* 0x000fc60000000f00 */
        /* <DEDUP_REMOVED lines=15> */
.L_x_1732:
[----:B----4-:R-:W-:Y:S01]  /*55d0*/  FADD.FTZ R7, R19, R9 ;  /* 0x0000000913077221 */ /* 0x010fe20000010000 */
[----:B------:R-:W-:Y:S02]  /*55e0*/  @!P1 F2FP.F16.F32.PACK_AB R6, RZ, R10 ;  /* 0x0000000aff06923e */ /* 0x000fe400000000ff */
[----:B------:R-:W-:Y:S02]  /*55f0*/  ISETP.NE.AND P2, PT, R55, 0x2, PT ;  /* 0x000000023700780c */ /* 0x000fe40003f45270 */
[----:B------:R-:W-:Y:S01]  /*5600*/  @!P1 F2FP.F16.F32.PACK_AB R7, RZ, R7 ;  /* 0x00000007ff07923e */ /* 0x000fe200000000ff */
        /* <DEDUP_REMOVED lines=31> */
.L_x_1742:
[----:B----4-:R-:W-:Y:S01]  /*5800*/  FADD.FTZ R7, R19, R9 ;  /* 0x0000000913077221 */ /* 0x010fe20000010000 */
[----:B------:R-:W-:Y:S02]  /*5810*/  @!P1 F2FP.F16.F32.PACK_AB R6, RZ, R10 ;  /* 0x0000000aff06923e */ /* 0x000fe400000000ff */
[----:B------:R-:W-:Y:S02]  /*5820*/  MOV R13, R52 ;  /* 0x00000034000d7202 */ /* 0x000fe40000000f00 */
[----:B------:R-:W-:Y:S01]  /*5830*/  @!P1 F2FP.F16.F32.PACK_AB R7, RZ, R7 ;  /* 0x00000007ff07923e */ /* 0x000fe200000000ff */
[----:B------:R0:W-:Y:S04]  /*5840*/  @!P1 STG.E.U16 desc[UR10][R2.64+0x50], R6 ;  /* 0x0000500602009986 */ /* 0x0001e8000c10150a */
[----:B------:R0:W-:Y:S02]  /*5850*/  @!P1 STG.E.U16 desc[UR10][R4.64+0x50], R7 ;  /* 0x0000500704009986 */ /* 0x0001e4000c10150a */
.L_x_1708:
[----:B------:R-:W-:Y:S05]  /*5860*/  BSYNC B0 ;  /* 0x0000000000007941 */ /* 0x000fea0003800000 */
.L_x_1707:
        /* <DEDUP_REMOVED lines=53> */
[----:B------:R-:W-:Y:S01]  /*5bc0*/  IMAD.MOV.U32 R9, RZ, RZ, 0xffff ;  /* 0x0000ffffff097424 */ /* 0x000fe200078e00ff */
[----:B------:R-:W-:Y:S02]  /*5bd0*/  @!P0 MOV R24, R27 ;  /* 0x0000001b00188202 */ /* 0x000fe40000000f00 */
        /* <DEDUP_REMOVED lines=71> */
[----:B------:R-:W-:Y:S01]  /*6050*/  @!P0 F2FP.F16.F32.PACK_AB R9, RZ, R10 ;  /* 0x0000000aff09823e */ /* 0x000fe200000000ff */
[----:B-----5:R-:W-:Y:S01]  /*6060*/  IMAD.WIDE R2, R7, 0x2, R2 ;  /* 0x0000000207027825 */ /* 0x020fe200078e0202 */
[----:B------:R-:W-:Y:S01]  /*6070*/  @!P0 F2FP.F16.F32.PACK_AB R10, RZ, R12 ;  /* 0x0000000cff0a823e */ /* 0x000fe200000000ff */
[----:B------:R-:W4:Y:S02]  /*6080*/  SHFL.BFLY PT, R13, R24, 0x1, 0x101f ;  /* 0x0c301f00180d7f89 */ /* 0x000f2400000e0000 */
[----:B0-----:R-:W-:Y:S01]  /*6090*/  FADD.FTZ R7, R16, R19 ;  /* 0x0000001310077221 */ /* 0x001fe20000010000 */
[----:B------:R-:W-:Y:S01]  /*60a0*/  PRMT R11, R10, 0x7610, R11 ;  /* 0x000076100a0b7816 */ /* 0x000fe2000000000b */
[----:B------:R0:W-:Y:S01]  /*60b0*/  @!P0 STG.E.U16 desc[UR10][R4.64], R9 ;  /* 0x0000000904008986 */ /* 0x0001e2000c10150a */
[----:B------:R-:W-:-:S02]  /*60c0*/  FADD.FTZ R14, R14, R21 ;  /* 0x000000150e0e7221 */ /* 0x000fc40000010000 */
[----:B------:R-:W-:Y:S01]  /*60d0*/  @!P0 F2FP.F16.F32.PACK_AB R7, RZ, R7 ;  /* 0x00000007ff07823e */ /* 0x000fe200000000ff */
[----:B------:R4:W-:Y:S01]  /*60e0*/  @!P0 STG.E.U16 desc[UR10][R2.64], R11 ;  /* 0x0000000b02008986 */ /* 0x0009e2000c10150a */
[----:B-1----:R-:W-:Y:S01]  /*60f0*/  FADD.FTZ R8, R23, R18 ;  /* 0x0000001217087221 */ /* 0x002fe20000010000 */
[----:B------:R-:W-:Y:S01]  /*6100*/  @!P0 F2FP.F16.F32.PACK_AB R6, RZ, R14 ;  /* 0x0000000eff06823e */ /* 0x000fe200000000ff */
[----:B--2---:R-:W-:-:S03]  /*6110*/  FADD.FTZ R10, R22, R25 ;  /* 0x00000019160a7221 */ /* 0x004fc60000010000 */
[----:B------:R-:W-:Y:S01]  /*6120*/  @!P0 F2FP.F16.F32.PACK_AB R8, RZ, R8 ;  /* 0x00000008ff08823e */ /* 0x000fe200000000ff */
[----:B------:R1:W-:Y:S01]  /*6130*/  @!P0 STG.E.U16 desc[UR10][R4.64+0x28], R6 ;  /* 0x0000280604008986 */ /* 0x0003e2000c10150a */
[----:B0-----:R-:W-:Y:S01]  /*6140*/  MOV R9, 0xffff ;  /* 0x0000ffff00097802 */ /* 0x001fe20000000f00 */
[----:B---3--:R-:W-:Y:S01]  /*6150*/  FADD.FTZ R26, R26, R29 ;  /* 0x0000001d1a1a7221 */ /* 0x008fe20000010000 */
[----:B------:R-:W-:Y:S01]  /*6160*/  @!P0 F2FP.F16.F32.PACK_AB R10, RZ, R10 ;  /* 0x0000000aff0a823e */ /* 0x000fe200000000ff */
[----:B------:R1:W-:Y:S04]  /*6170*/  @!P0 STG.E.U16 desc[UR10][R2.64+0x28], R7 ;  /* 0x0000280702008986 */ /* 0x0003e8000c10150a */
[----:B------:R1:W-:Y:S01]  /*6180*/  @!P0 STG.E.U16 desc[UR10][R4.64+0x50], R8 ;  /* 0x0000500804008986 */ /* 0x0003e2000c10150a */
[----:B----4-:R-:W-:-:S03]  /*6190*/  FADD.FTZ R13, R24, R13 ;  /* 0x0000000d180d7221 */ /* 0x010fc60000010000 */
[----:B------:R1:W0:Y:S04]  /*61a0*/  SHFL.BFLY PT, R9, R26, 0x1, 0x101f ;  /* 0x0c301f001a097f89 */ /* 0x00022800000e0000 */
[----:B------:R1:W-:Y:S02]  /*61b0*/  @!P0 STG.E.U16 desc[UR10][R2.64+0x50], R10 ;  /* 0x0000500a02008986 */ /* 0x0003e4000c10150a */
.L_x_1776:
[----:B01----:R-:W-:Y:S01]  /*61c0*/  FADD.FTZ R7, R26, R9 ;  /* 0x000000091a077221 */ /* 0x003fe20000010000 */
[----:B------:R-:W-:-:S04]  /*61d0*/  @!P0 F2FP.F16.F32.PACK_AB R6, RZ, R13 ;  /* 0x0000000dff06823e */ /* 0x000fc800000000ff */
[----:B------:R-:W-:Y:S01]  /*61e0*/  @!P0 F2FP.F16.F32.PACK_AB R7, RZ, R7 ;  /* 0x00000007ff07823e */ /* 0x000fe200000000ff */
[----:B------:R0:W-:Y:S04]  /*61f0*/  @!P0 STG.E.U16 desc[UR10][R4.64+0x78], R6 ;  /* 0x0000780604008986 */ /* 0x0001e8000c10150a */
[----:B------:R0:W-:Y:S02]  /*6200*/  @!P0 STG.E.U16 desc[UR10][R2.64+0x78], R7 ;  /* 0x0000780702008986 */ /* 0x0001e4000c10150a */
.L_x_1706:
[----:B------:R-:W-:Y:S05]  /*6210*/  WARPSYNC.ALL ;  /* 0x0000000000007948 */ /* 0x000fea0003800000 */
[----:B------:R-:W-:Y:S01]  /*6220*/  BAR.SYNC.DEFER_BLOCKING 0x0 ;  /* 0x0000000000007b1d */ /* 0x000fe20000010000 */
[C---:B------:R-:W-:Y:S02]  /*6230*/  ISETP.GE.AND P0, PT, R48.reuse, -0x1ec0, PT ;  /* 0xffffe1403000780c */ /* 0x040fe40003f06270 */
[----:B------:R-:W-:-:S11]  /*6240*/  IADD3 R48, R48, 0x2000, RZ ;  /* 0x0000200030307810 */ /* 0x000fd60007ffe0ff */
[----:B------:R-:W-:Y:S05]  /*6250*/  @!P0 BRA `(.L_x_1713) ;  /* 0xffffffe000f08947 */ /* 0x000fea000383ffff */
[----:B------:R-:W-:Y:S05]  /*6260*/  EXIT ;  /* 0x000000000000794d */ /* 0x000fea0003800000 */
.L_x_1709:
[----:B------:R-:W-:Y:S01]  /*6270*/  HFMA2.MMA R8, -RZ, RZ, 0, 4.76837158203125e-07 ;  /* 0x00000008ff087435 */ /* 0x000fe200000001ff */
[----:B--2---:R-:W-:Y:S02]  /*6280*/  MOV R11, R2 ;  /* 0x00000002000b7202 */ /* 0x004fe40000000f00 */
[----:B------:R-:W-:Y:S02]  /*6290*/  MOV R7, 0x101f ;  /* 0x0000101f00077802 */ /* 0x000fe40000000f00 */
[----:B------:R-:W-:-:S07]  /*62a0*/  MOV R6, 0xffff ;  /* 0x0000ffff00067802 */ /* 0x000fce0000000f00 */
[----:B01-3--:R-:W-:Y:S05]  /*62b0*/  WARPSYNC.COLLECTIVE R6, `(.L_x_1714) ;  /* 0x0000000006087348 */ /* 0x00bfea0003c00000 */
[----:B------:R2:W4:Y:S02]  /*62c0*/  SHFL.BFLY P2, R9, R11, R8, R7 ;  /* 0x0c0000080b097389 */ /* 0x0005240000040007 */
[----:B01234-:R-:W-:Y:S01]  /*62d0*/  ENDCOLLECTIVE ;  /* 0x000000000000791b */ /* 0x01ffe20003800000 */
.L_x_1714:
[----:B------:R-:W-:Y:S02]  /*62e0*/  MOV R11, R3 ;  /* 0x00000003000b7202 */ /* 0x000fe40000000f00 */
[----:B------:R-:W-:-:S07]  /*62f0*/  MOV R5, R9 ;  /* 0x0000000900057202 */ /* 0x000fce0000000f00 */
[----:B------:R-:W-:Y:S05]  /*6300*/  WARPSYNC.COLLECTIVE R6, `(.L_x_1715) ;  /* 0x0000000006087348 */ /* 0x000fea0003c00000 */
[----:B------:R0:W1:Y:S02]  /*6310*/  SHFL.BFLY P2, R9, R11, R8, R7 ;  /* 0x0c0000080b097389 */ /* 0x0000640000040007 */
[----:B01----:R-:W-:Y:S01]  /*6320*/  ENDCOLLECTIVE ;  /* 0x000000000000791b */ /* 0x003fe20003800000 */
.L_x_1715:
[----:B------:R-:W-:Y:S01]  /*6330*/  FADD.FTZ R5, R5, R2 ;  /* 0x0000000205057221 */ /* 0x000fe20000010000 */
[----:B------:R-:W-:-:S04]  /*6340*/  HFMA2.MMA R8, -RZ, RZ, 0, 2.384185791015625e-07 ;  /* 0x00000004ff087435 */ /* 0x000fc800000001ff */
[----:B------:R-:W-:Y:S02]  /*6350*/  MOV R11, R5 ;  /* 0x00000005000b7202 */ /* 0x000fe40000000f00 */
[----:B------:R-:W-:-:S07]  /*6360*/  MOV R4, R9 ;  /* 0x0000000900047202 */ /* 0x000fce0000000f00 */
[----:B------:R-:W-:Y:S05]  /*6370*/  WARPSYNC.COLLECTIVE R6, `(.L_x_1716) ;  /* 0x0000000006087348 */ /* 0x000fea0003c00000 */
[----:B------:R0:W1:Y:S02]  /*6380*/  SHFL.BFLY P2, R9, R11, R8, R7 ;  /* 0x0c0000080b097389 */ /* 0x0000640000040007 */
[----:B01----:R-:W-:Y:S01]  /*6390*/  ENDCOLLECTIVE ;  /* 0x000000000000791b */ /* 0x003fe20003800000 */
.L_x_1716:
[----:B------:R-:W-:-:S05]  /*63a0*/  FADD.FTZ R4, R4, R3 ;  /* 0x0000000304047221 */ /* 0x000fca0000010000 */
[----:B------:R-:W-:Y:S02]  /*63b0*/  MOV R11, R4 ;  /* 0x00000004000b7202 */ /* 0x000fe40000000f00 */
[----:B------:R-:W-:-:S07]  /*63c0*/  MOV R10, R9 ;  /* 0x00000009000a7202 */ /* 0x000fce0000000f00 */
[----:B------:R-:W-:Y:S05]  /*63d0*/  WARPSYNC.COLLECTIVE R6, `(.L_x_1717) ;  /* 0x0000000006087348 */ /* 0x000fea0003c00000 */
[----:B------:R0:W1:Y:S02]  /*63e0*/  SHFL.BFLY P2, R9, R11, R8, R7 ;  /* 0x0c0000080b097389 */ /* 0x0000640000040007 */
[----:B01----:R-:W-:Y:S01]  /*63f0*/  ENDCOLLECTIVE ;  /* 0x000000000000791b */ /* 0x003fe20003800000 */
.L_x_1717:
[----:B------:R-:W-:Y:S01]  /*6400*/  FADD.FTZ R10, R5, R10 ;  /* 0x0000000a050a7221 */ /* 0x000fe20000010000 */
[----:B------:R-:W-:-:S04]  /*6410*/  HFMA2.MMA R8, -RZ, RZ, 0, 1.1920928955078125e-07 ;  /* 0x00000002ff087435 */ /* 0x000fc800000001ff */
[----:B------:R-:W-:Y:S02]  /*6420*/  MOV R11, R10 ;  /* 0x0000000a000b7202 */ /* 0x000fe40000000f00 */
[----:B------:R-:W-:-:S07]  /*6430*/  MOV R13, R9 ;  /* 0x00000009000d7202 */ /* 0x000fce0000000f00 */
[----:B------:R-:W-:Y:S05]  /*6440*/  WARPSYNC.COLLECTIVE R6, `(.L_x_1718) ;  /* 0x0000000006087348 */ /* 0x000fea0003c00000 */
[----:B------:R0:W1:Y:S02]  /*6450*/  SHFL.BFLY P2, R9, R11, R8, R7 ;  /* 0x0c0000080b097389 */ /* 0x0000640000040007 */
[----:B01----:R-:W-:Y:S01]  /*6460*/  ENDCOLLECTIVE ;  /* 0x000000000000791b */ /* 0x003fe20003800000 */
.L_x_1718:
[----:B------:R-:W-:-:S05]  /*6470*/  FADD.FTZ R13, R4, R13 ;  /* 0x0000000d040d7221 */ /* 0x000fca0000010000 */
[----:B------:R-:W-:Y:S02]  /*6480*/  MOV R11, R13 ;  /* 0x0000000d000b7202 */ /* 0x000fe40000000f00 */
[----:B------:R-:W-:-:S07]  /*6490*/  MOV R15, R9 ;  /* 0x00000009000f7202 */ /* 0x000fce0000000f00 */
[----:B------:R-:W-:Y:S05]  /*64a0*/  WARPSYNC.COLLECTIVE R6, `(.L_x_1719) ;  /* 0x0000000006087348 */ /* 0x000fea0003c00000 */
[----:B------:R0:W1:Y:S02]  /*64b0*/  SHFL.BFLY P2, R9, R11, R8, R7 ;  /* 0x0c0000080b097389 */ /* 0x0000640000040007 */
[----:B01----:R-:W-:Y:S01]  /*64c0*/  ENDCOLLECTIVE ;  /* 0x000000000000791b */ /* 0x003fe20003800000 */
.L_x_1719:
[----:B------:R-:W-:Y:S01]  /*64d0*/  FADD.FTZ R15, R10, R15 ;  /* 0x0000000f0a0f7221 */ /* 0x000fe20000010000 */
[----:B------:R-:W-:-:S04]  /*64e0*/  HFMA2.MMA R8, -RZ, RZ, 0, 5.9604644775390625e-08 ;  /* 0x00000001ff087435 */ /* 0x000fc800000001ff */
[----:B------:R-:W-:Y:S01]  /*64f0*/  MOV R11, R15 ;  /* 0x0000000f000b7202 */ /* 0x000fe20000000f00 */
[----:B------:R-:W-:-:S07]  /*6500*/  IMAD.MOV.U32 R2, RZ, RZ, R9 ;  /* 0x000000ffff027224 */ /* 0x000fce00078e0009 */
[----:B------:R-:W-:Y:S05]  /*6510*/  WARPSYNC.COLLECTIVE R6, `(.L_x_1720) ;  /* 0x0000000006087348 */ /* 0x000fea0003c00000 */
[----:B------:R0:W1:Y:S02]  /*6520*/  SHFL.BFLY P2, R9, R11, R8, R7 ;  /* 0x0c0000080b097389 */ /* 0x0000640000040007 */
[----:B01----:R-:W-:Y:S01]  /*6530*/  ENDCOLLECTIVE ;  /* 0x000000000000791b */ /* 0x003fe20003800000 */
.L_x_1720:
[----:B------:R-:W-:-:S05]  /*6540*/  FADD.FTZ R12, R13, R2 ;  /* 0x000000020d0c7221 */ /* 0x000fca0000010000 */
[----:B------:R-:W-:Y:S02]  /*6550*/  MOV R11, R12 ;  /* 0x0000000c000b7202 */ /* 0x000fe40000000f00 */
[----:B------:R-:W-:-:S07]  /*6560*/  MOV R14, R9 ;  /* 0x00000009000e7202 */ /* 0x000fce0000000f00 */
[----:B------:R-:W-:Y:S05]  /*6570*/  WARPSYNC.COLLECTIVE R6, `(.L_x_1721) ;  /* 0x0000000006087348 */ /* 0x000fea0003c00000 */
[----:B------:R0:W1:Y:S02]  /*6580*/  SHFL.BFLY P2, R9, R11, R8, R7 ;  /* 0x0c0000080b097389 */ /* 0x0000640000040007 */
[----:B01----:R-:W-:Y:S01]  /*6590*/  ENDCOLLECTIVE ;  /* 0x000000000000791b */ /* 0x003fe20003800000 */
.L_x_1721:
[----:B------:R-:W-:Y:S01]  /*65a0*/  FADD.FTZ R14, R15, R14 ;  /* 0x0000000e0f0e7221 */ /* 0x000fe20000010000 */
[----:B------:R-:W-:Y:S06]  /*65b0*/  BRA `(.L_x_1722) ;  /* 0xffffffec00607947 */ /* 0x000fec000383ffff */
.L_x_1710:
        /* <DEDUP_REMOVED lines=8> */
.L_x_1724:
[----:B------:R-:W-:Y:S05]  /*6640*/  BSYNC B1 ;  /* 0x0000000000017941 */ /* 0x000fea0003800000 */
.L_x_1723:
        /* <DEDUP_REMOVED lines=8> */
.L_x_1725:
[----:B------:R-:W-:Y:S01]  /*66d0*/  FADD.FTZ R13, R13, R10 ;  /* 0x0000000a0d0d7221 */ /* 0x000fe20000010000 */
[----:B------:R-:W-:-:S04]  /*66e0*/  HFMA2.MMA R8, -RZ, RZ, 0, 2.384185791015625e-07 ;  /* 0x00000004ff087435 */ /* 0x000fc800000001ff */
[----:B------:R-:W-:Y:S02]  /*66f0*/  MOV R11, R13 ;  /* 0x0000000d000b7202 */ /* 0x000fe40000000f00 */
[----:B------:R-:W-:-:S07]  /*6700*/  MOV R15, R9 ;  /* 0x00000009000f7202 */ /* 0x000fce0000000f00 */
[----:B------:R-:W-:Y:S05]  /*6710*/  WARPSYNC.COLLECTIVE R6, `(.L_x_1726) ;  /* 0x0000000006087348 */ /* 0x000fea0003c00000 */
[----:B------:R0:W1:Y:S02]  /*6720*/  SHFL.BFLY P2, R9, R11, R8, R7 ;  /* 0x0c0000080b097389 */ /* 0x0000640000040007 */
[----:B01----:R-:W-:Y:S01]  /*6730*/  ENDCOLLECTIVE ;  /* 0x000000000000791b */ /* 0x003fe20003800000 */
.L_x_1726:
[----:B------:R-:W-:-:S05]  /*6740*/  FADD.FTZ R15, R15, R12 ;  /* 0x0000000c0f0f7221 */ /* 0x000fca0000010000 */
[----:B------:R-:W-:Y:S02]  /*6750*/  MOV R11, R15 ;  /* 0x0000000f000b7202 */ /* 0x000fe40000000f00 */
[----:B------:R-:W-:-:S07]  /*6760*/  MOV R14, R9 ;  /* 0x00000009000e7202 */ /* 0x000fce0000000f00 */
[----:B------:R-:W-:Y:S05]  /*6770*/  WARPSYNC.COLLECTIVE R6, `(.L_x_1727) ;  /* 0x0000000006087348 */ /* 0x000fea0003c00000 */
[----:B------:R0:W1:Y:S02]  /*6780*/  SHFL.BFLY P2, R9, R11, R8, R7 ;  /* 0x0c0000080b097389 */ /* 0x0000640000040007 */
[----:B01----:R-:W-:Y:S01]  /*6790*/  ENDCOLLECTIVE ;  /* 0x000000000000791b */ /* 0x003fe20003800000 */
.L_x_1727:
[----:B------:R-:W-:Y:S01]  /*67a0*/  FADD.FTZ R14, R13, R14 ;  /* 0x0000000e0d0e7221 */ /* 0x000fe20000010000 */
[----:B------:R-:W-:-:S04]  /*67b0*/  HFMA2.MMA R8, -RZ, RZ, 0, 1.1920928955078125e-07 ;  /* 0x00000002ff087435 */ /* 0x000fc800000001ff */
[----:B------:R-:W-:Y:S02]  /*67c0*/  MOV R11, R14 ;  /* 0x0000000e000b7202 */ /* 0x000fe40000000f00 */
[----:B------:R-:W-:-:S07]  /*67d0*/  MOV R16, R9 ;  /* 0x0000000900107202 */ /* 0x000fce0000000f00 */
[----:B------:R-:W-:Y:S05]  /*67e0*/  WARPSYNC.COLLECTIVE R6, `(.L_x_1728) ;  /* 0x0000000006087348 */ /* 0x000fea0003c00000 */
[----:B------:R0:W1:Y:S02]  /*67f0*/  SHFL.BFLY P2, R9, R11, R8, R7 ;  /* 0x0c0000080b097389 */ /* 0x0000640000040007 */
[----:B01----:R-:W-:Y:S01]  /*6800*/  ENDCOLLECTIVE ;  /* 0x000000000000791b */ /* 0x003fe20003800000 */
.L_x_1728:
[----:B------:R-:W-:-:S05]  /*6810*/  FADD.FTZ R16, R15, R16 ;  /* 0x000000100f107221 */ /* 0x000fca0000010000 */
[----:B------:R-:W-:Y:S02]  /*6820*/  MOV R11, R16 ;  /* 0x00000010000b7202 */ /* 0x000fe40000000f00 */
[----:B------:R-:W-:-:S07]  /*6830*/  MOV R17, R9 ;  /* 0x0000000900117202 */ /* 0x000fce0000000f00 */
[----:B------:R-:W-:Y:S05]  /*6840*/  WARPSYNC.COLLECTIVE R6, `(.L_x_1729) ;  /* 0x0000000006087348 */ /* 0x000fea0003c00000 */
[----:B------:R0:W1:Y:S02]  /*6850*/  SHFL.BFLY P2, R9, R11, R8, R7 ;  /* 0x0c0000080b097389 */ /* 0x0000640000040007 */
[----:B01----:R-:W-:Y:S01]  /*6860*/  ENDCOLLECTIVE ;  /* 0x000000000000791b */ /* 0x003fe20003800000 */
.L_x_1729:
[----:B------:R-:W-:Y:S01]  /*6870*/  FADD.FTZ R17, R14, R17 ;  /* 0x000000110e117221 */ /* 0x000fe20000010000 */
[----:B------:R-:W-:-:S04]  /*6880*/  HFMA2.MMA R8, -RZ, RZ, 0, 5.9604644775390625e-08 ;  /* 0x00000001ff087435 */ /* 0x000fc800000001ff */
[----:B------:R-:W-:Y:S02]  /*6890*/  MOV R11, R17 ;  /* 0x00000011000b7202 */ /* 0x000fe40000000f00 */
[----:B------:R-:W-:-:S07]  /*68a0*/  MOV R19, R9 ;  /* 0x0000000900137202 */ /* 0x000fce0000000f00 */
[----:B------:R-:W-:Y:S05]  /*68b0*/  WARPSYNC.COLLECTIVE R6, `(.L_x_1730) ;  /* 0x0000000006087348 */ /* 0x000fea0003c00000 */
[----:B------:R0:W1:Y:S02]  /*68c0*/  SHFL.BFLY P2, R9, R11, R8, R7 ;  /* 0x0c0000080b097389 */ /* 0x0000640000040007 */
[----:B01----:R-:W-:Y:S01]  /*68d0*/  ENDCOLLECTIVE ;  /* 0x000000000000791b */ /* 0x003fe20003800000 */
.L_x_1730:
[----:B------:R-:W-:-:S05]  /*68e0*/  FADD.FTZ R19, R16, R19 ;  /* 0x0000001310137221 */ /* 0x000fca0000010000 */
[----:B------:R-:W-:Y:S02]  /*68f0*/  MOV R11, R19 ;  /* 0x00000013000b7202 */ /* 0x000fe40000000f00 */
[----:B------:R-:W-:-:S07]  /*6900*/  MOV R10, R9 ;  /* 0x00000009000a7202 */ /* 0x000fce0000000f00 */
[----:B------:R-:W-:Y:S05]  /*6910*/  WARPSYNC.COLLECTIVE R6, `(.L_x_1731) ;  /* 0x0000000006087348 */ /* 0x000fea0003c00000 */
[----:B------:R0:W1:Y:S02]  /*6920*/  SHFL.BFLY P2, R9, R11, R8, R7 ;  /* 0x0c0000080b097389 */ /* 0x0000640000040007 */
[----:B01----:R-:W-:Y:S01]  /*6930*/  ENDCOLLECTIVE ;  /* 0x000000000000791b */ /* 0x003fe20003800000 */
.L_x_1731:
[----:B------:R-:W-:Y:S01]  /*6940*/  FADD.FTZ R10, R17, R10 ;  /* 0x0000000a110a7221 */ /* 0x000fe20000010000 */
[----:B------:R-:W-:Y:S06]  /*6950*/  BRA `(.L_x_1732) ;  /* 0xffffffec001c7947 */ /* 0x000fec000383ffff */
.L_x_1711:
        /* <DEDUP_REMOVED lines=8> */
.L_x_1734:
[----:B------:R-:W-:Y:S05]  /*69e0*/  BSYNC B1 ;  /* 0x0000000000017941 */ /* 0x000fea0003800000 */
.L_x_1733:
        /* <DEDUP_REMOVED lines=8> */
.L_x_1735:
[----:B------:R-:W-:Y:S01]  /*6a70*/  FADD.FTZ R13, R13, R10 ;  /* 0x0000000a0d0d7221 */ /* 0x000fe20000010000 */
[----:B------:R-:W-:-:S04]  /*6a80*/  HFMA2.MMA R8, -RZ, RZ, 0, 2.384185791015625e-07 ;  /* 0x00000004ff087435 */ /* 0x000fc800000001ff */
[----:B------:R-:W-:Y:S01]  /*6a90*/  MOV R11, R13 ;  /* 0x0000000d000b7202 */ /* 0x000fe20000000f00 */
[----:B------:R-:W-:-:S07]  /*6aa0*/  IMAD.MOV.U32 R15, RZ, RZ, R9 ;  /* 0x000000ffff0f7224 */ /* 0x000fce00078e0009 */
[----:B------:R-:W-:Y:S05]  /*6ab0*/  WARPSYNC.COLLECTIVE R6, `(.L_x_1736) ;  /* 0x0000000006087348 */ /* 0x000fea0003c00000 */
[----:B------:R0:W1:Y:S02]  /*6ac0*/  SHFL.BFLY P2, R9, R11, R8, R7 ;  /* 0x0c0000080b097389 */ /* 0x0000640000040007 */
[----:B01----:R-:W-:Y:S01]  /*6ad0*/  ENDCOLLECTIVE ;  /* 0x000000000000791b */ /* 0x003fe20003800000 */
.L_x_1736:
[----:B------:R-:W-:-:S05]  /*6ae0*/  FADD.FTZ R15, R15, R12 ;  /* 0x0000000c0f0f7221 */ /* 0x000fca0000010000 */
[----:B------:R-:W-:Y:S02]  /*6af0*/  MOV R11, R15 ;  /* 0x0000000f000b7202 */ /* 0x000fe40000000f00 */
[----:B------:R-:W-:-:S07]  /*6b00*/  MOV R14, R9 ;  /* 0x00000009000e7202 */ /* 0x000fce0000000f00 */
[----:B------:R-:W-:Y:S05]  /*6b10*/  WARPSYNC.COLLECTIVE R6, `(.L_x_1737) ;  /* 0x0000000006087348 */ /* 0x000fea0003c00000 */
[----:B------:R0:W1:Y:S02]  /*6b20*/  SHFL.BFLY P2, R9, R11, R8, R7 ;  /* 0x0c0000080b097389 */ /* 0x0000640000040007 */
[----:B01----:R-:W-:Y:S01]  /*6b30*/  ENDCOLLECTIVE ;  /* 0x000000000000791b */ /* 0x003fe20003800000 */
.L_x_1737:
[----:B------:R-:W-:Y:S01]  /*6b40*/  FADD.FTZ R14, R13, R14 ;  /* 0x0000000e0d0e7221 */ /* 0x000fe20000010000 */
[----:B------:R-:W-:-:S04]  /*6b50*/  HFMA2.MMA R8, -RZ, RZ, 0, 1.1920928955078125e-07 ;  /* 0x00000002ff087435 */ /* 0x000fc800000001ff */
[----:B------:R-:W-:Y:S02]  /*6b60*/  MOV R11, R14 ;  /* 0x0000000e000b7202 */ /* 0x000fe40000000f00 */
[----:B------:R-:W-:-:S07]  /*6b70*/  MOV R16, R9 ;  /* 0x0000000900107202 */ /* 0x000fce0000000f00 */
[----:B------:R-:W-:Y:S05]  /*6b80*/  WARPSYNC.COLLECTIVE R6, `(.L_x_1738) ;  /* 0x0000000006087348 */ /* 0x000fea0003c00000 */
[----:B------:R0:W1:Y:S02]  /*6b90*/  SHFL.BFLY P2, R9, R11, R8, R7 ;  /* 0x0c0000080b097389 */ /* 0x0000640000040007 */
[----:B01----:R-:W-:Y:S01]  /*6ba0*/  ENDCOLLECTIVE ;  /* 0x000000000000791b */ /* 0x003fe20003800000 */
.L_x_1738:
[----:B------:R-:W-:-:S05]  /*6bb0*/  FADD.FTZ R16, R15, R16 ;  /* 0x000000100f107221 */ /* 0x000fca0000010000 */
[----:B------:R-:W-:Y:S02]  /*6bc0*/  MOV R11, R16 ;  /* 0x00000010000b7202 */ /* 0x000fe40000000f00 */
[----:B------:R-:W-:-:S07]  /*6bd0*/  MOV R17, R9 ;  /* 0x0000000900117202 */ /* 0x000fce0000000f00 */
[----:B------:R-:W-:Y:S05]  /*6be0*/  WARPSYNC.COLLECTIVE R6, `(.L_x_1739) ;  /* 0x0000000006087348 */ /* 0x000fea0003c00000 */
[----:B------:R0:W1:Y:S02]  /*6bf0*/  SHFL.BFLY P2, R9, R11, R8, R7 ;  /* 0x0c0000080b097389 */ /* 0x0000640000040007 */
[----:B01----:R-:W-:Y:S01]  /*6c00*/  ENDCOLLECTIVE ;  /* 0x000000000000791b */ /* 0x003fe20003800000 */
.L_x_1739:
[----:B------:R-:W-:Y:S01]  /*6c10*/  FADD.FTZ R17, R14, R17 ;  /* 0x000000110e117221 */ /* 0x000fe20000010000 */
[----:B------:R-:W-:-:S04]  /*6c20*/  HFMA2.MMA R8, -RZ, RZ, 0, 5.9604644775390625e-08 ;  /* 0x00000001ff087435 */ /* 0x000fc800000001ff */
[----:B------:R-:W-:Y:S02]  /*6c30*/  MOV R11, R17 ;  /* 0x00000011000b7202 */ /* 0x000fe40000000f00 */
[----:B------:R-:W-:-:S07]  /*6c40*/  MOV R19, R9 ;  /* 0x0000000900137202 */ /* 0x000fce0000000f00 */
[----:B------:R-:W-:Y:S05]  /*6c50*/  WARPSYNC.COLLECTIVE R6, `(.L_x_1740) ;  /* 0x0000000006087348 */ /* 0x000fea0003c00000 */
[----:B------:R0:W1:Y:S02]  /*6c60*/  SHFL.BFLY P2, R9, R11, R8, R7 ;  /* 0x0c0000080b097389 */ /* 0x0000640000040007 */
[----:B01----:R-:W-:Y:S01]  /*6c70*/  ENDCOLLECTIVE ;  /* 0x000000000000791b */ /* 0x003fe20003800000 */
.L_x_1740:
[----:B------:R-:W-:-:S05]  /*6c80*/  FADD.FTZ R19, R16, R19 ;  /* 0x0000001310137221 */ /* 0x000fca0000010000 */
[----:B------:R-:W-:Y:S02]  /*6c90*/  MOV R11, R19 ;  /* 0x00000013000b7202 */ /* 0x000fe40000000f00 */
[----:B------:R-:W-:-:S07]  /*6ca0*/  MOV R10, R9 ;  /* 0x00000009000a7202 */ /* 0x000fce0000000f00 */
[----:B------:R-:W-:Y:S05]  /*6cb0*/  WARPSYNC.COLLECTIVE R6, `(.L_x_1741) ;  /* 0x0000000006087348 */ /* 0x000fea0003c00000 */
[----:B------:R0:W1:Y:S02]  /*6cc0*/  SHFL.BFLY P2, R9, R11, R8, R7 ;  /* 0x0c0000080b097389 */ /* 0x0000640000040007 */
[----:B01----:R-:W-:Y:S01]  /*6cd0*/  ENDCOLLECTIVE ;  /* 0x000000000000791b */ /* 0x003fe20003800000 */
.L_x_1741:
[----:B------:R-:W-:Y:S01]  /*6ce0*/  FADD.FTZ R10, R17, R10 ;  /* 0x0000000a110a7221 */ /* 0x000fe20000010000 */
[----:B------:R-:W-:Y:S06]  /*6cf0*/  BRA `(.L_x_1742) ;  /* 0xffffffe800c07947 */ /* 0x000fec000383ffff */
.L_x_1712:
        /* <DEDUP_REMOVED lines=8> */
.L_x_1744:
[----:B------:R-:W-:Y:S05]  /*6d80*/  BSYNC B0 ;  /* 0x0000000000007941 */ /* 0x000fea0003800000 */
.L_x_1743:
        /* <DEDUP_REMOVED lines=13> */
.L_x_1745:
        /* <DEDUP_REMOVED lines=14> */
.L_x_1746:
[----:B------:R-:W-:Y:S02]  /*6f40*/  MOV R11, R4 ;  /* 0x00000004000b7202 */ /* 0x000fe40000000f00 */
[----:B------:R-:W-:-:S07]  /*6f50*/  MOV R2, R9 ;  /* 0x0000000900027202 */ /* 0x000fce0000000f00 */
[----:B------:R-:W-:Y:S05]  /*6f60*/  WARPSYNC.COLLECTIVE R6, `(.L_x_1747) ;  /* 0x0000000006087348 */ /* 0x000fea0003c00000 */
[----:B------:R0:W1:Y:S02]  /*6f70*/  SHFL.BFLY P2, R9, R11, R8, R7 ;  /* 0x0c0000080b097389 */ /* 0x0000640000040007 */
[----:B01----:R-:W-:Y:S01]  /*6f80*/  ENDCOLLECTIVE ;  /* 0x000000000000791b */ /* 0x003fe20003800000 */
.L_x_1747:
        /* <DEDUP_REMOVED lines=10> */
.L_x_1748:
[----:B------:R-:W-:Y:S02]  /*7030*/  @!P0 LOP3.LUT R4, R4, R43, RZ, 0x3c, !PT ;  /* 0x0000002b04048212 */ /* 0x000fe400078e3cff */
[----:B------:R-:W-:Y:S02]  /*7040*/  MOV R11, R3 ;  /* 0x00000003000b7202 */ /* 0x000fe40000000f00 */
[----:B------:R-:W-:-:S07]  /*7050*/  MOV R5, R9 ;  /* 0x0000000900057202 */ /* 0x000fce0000000f00 */
[----:B------:R-:W-:Y:S05]  /*7060*/  WARPSYNC.COLLECTIVE R6, `(.L_x_1749) ;  /* 0x0000000006087348 */ /* 0x000fea0003c00000 */
[----:B------:R0:W1:Y:S02]  /*7070*/  SHFL.BFLY P2, R9, R11, R8, R7 ;  /* 0x0c0000080b097389 */ /* 0x0000640000040007 */
[----:B01----:R-:W-:Y:S01]  /*7080*/  ENDCOLLECTIVE ;  /* 0x000000000000791b */ /* 0x003fe20003800000 */
.L_x_1749:
[----:B------:R-:W-:Y:S01]  /*7090*/  FADD.FTZ R10, R2, R5 ;  /* 0x00000005020a7221 */ /* 0x000fe20000010000 */
[----:B------:R-:W-:-:S04]  /*70a0*/  @!P0 LEA R5, R63, UR8, 0x7 ;  /* 0x000000083f058c11 */ /* 0x000fc8000f8e38ff */
[----:B------:R-:W-:-:S05]  /*70b0*/  @!P0 LEA R4, R4, R5, 0x2 ;  /* 0x0000000504048211 */ /* 0x000fca00078e10ff */
[----:B------:R0:W1:Y:S01]  /*70c0*/  @!P0 LDS R5, [R4] ;  /* 0x0000000004058984 */ /* 0x0000620000000800 */
[----:B------:R-:W-:Y:S01]  /*70d0*/  MOV R11, R10 ;  /* 0x0000000a000b7202 */ /* 0x000fe20000000f00 */
[----:B------:R-:W-:Y:S02]  /*70e0*/  IMAD.MOV.U32 R8, RZ, RZ, 0x1 ;  /* 0x00000001ff087424 */ /* 0x000fe400078e00ff */
[----:B------:R0:W2:Y:S01]  /*70f0*/  @!P0 LDS R23, [R4+0x500] ;  /* 0x0005000004178984 */ /* 0x0000a20000000800 */
[----:B------:R-:W-:-:S07]  /*7100*/  FADD.FTZ R12, R3, R9 ;  /* 0x00000009030c7221 */ /* 0x000fce0000010000 */
[----:B012---:R-:W-:Y:S05]  /*7110*/  WARPSYNC.COLLECTIVE R6, `(.L_x_1750) ;  /* 0x0000000006087348 */ /* 0x007fea0003c00000 */
[----:B------:R3:W4:Y:S02]  /*7120*/  SHFL.BFLY P2, R9, R11, R8, R7 ;  /* 0x0c0000080b097389 */ /* 0x0007240000040007 */
[----:B01234-:R-:W-:Y:S01]  /*7130*/  ENDCOLLECTIVE ;  /* 0x000000000000791b */ /* 0x01ffe20003800000 */
.L_x_1750:
[----:B------:R-:W0:Y:S01]  /*7140*/  LDC.64 R2, c[0x0][0x220] ;  /* 0x00008800ff027b82 */ /* 0x000e220000000a00 */
[----:B------:R-:W-:Y:S02]  /*7150*/  MOV R11, R12 ;  /* 0x0000000c000b7202 */ /* 0x000fe40000000f00 */
[----:B------:R-:W-:-:S07]  /*7160*/  MOV R17, R9 ;  /* 0x0000000900117202 */ /* 0x000fce0000000f00 */
[----:B0-----:R-:W-:Y:S05]  /*7170*/  WARPSYNC.COLLECTIVE R6, `(.L_x_1751) ;  /* 0x0000000006087348 */ /* 0x001fea0003c00000 */
[----:B------:R1:W2:Y:S02]  /*7180*/  SHFL.BFLY P2, R9, R11, R8, R7 ;  /* 0x0c0000080b097389 */ /* 0x0002a40000040007 */
[----:B012---:R-:W-:Y:S01]  /*7190*/  ENDCOLLECTIVE ;  /* 0x000000000000791b */ /* 0x007fe20003800000 */
.L_x_1751:
        /* <DEDUP_REMOVED lines=10> */
.L_x_1752:
[----:B------:R-:W-:Y:S01]  /*7240*/  FADD.FTZ R12, R12, R15 ;  /* 0x0000000f0c0c7221 */ /* 0x000fe20000010000 */
[----:B------:R-:W-:Y:S02]  /*7250*/  MOV R11, R16 ;  /* 0x00000010000b7202 */ /* 0x000fe40000000f00 */
[----:B------:R-:W-:-:S07]  /*7260*/  MOV R19, R9 ;  /* 0x0000000900137202 */ /* 0x000fce0000000f00 */
[----:B------:R-:W-:Y:S05]  /*7270*/  WARPSYNC.COLLECTIVE R6, `(.L_x_1753) ;  /* 0x0000000006087348 */ /* 0x000fea0003c00000 */
[----:B------:R0:W1:Y:S02]  /*7280*/  SHFL.BFLY P2, R9, R11, R8, R7 ;  /* 0x0c0000080b097389 */ /* 0x0000640000040007 */
[----:B01----:R-:W-:Y:S01]  /*7290*/  ENDCOLLECTIVE ;  /* 0x000000000000791b */ /* 0x003fe20003800000 */
.L_x_1753:
[----:B------:R-:W-:Y:S01]  /*72a0*/  FADD.FTZ R19, R19, R14 ;  /* 0x0000000e13137221 */ /* 0x000fe20000010000 */
[----:B------:R-:W-:-:S04]  /*72b0*/  HFMA2.MMA R8, -RZ, RZ, 0, 2.384185791015625e-07 ;  /* 0x00000004ff087435 */ /* 0x000fc800000001ff */
[----:B------:R-:W-:Y:S02]  /*72c0*/  MOV R11, R19 ;  /* 0x00000013000b7202 */ /* 0x000fe40000000f00 */
[----:B------:R-:W-:-:S07]  /*72d0*/  MOV R21, R9 ;  /* 0x0000000900157202 */ /* 0x000fce0000000f00 */
[----:B------:R-:W-:Y:S05]  /*72e0*/  WARPSYNC.COLLECTIVE R6, `(.L_x_1754) ;  /* 0x0000000006087348 */ /* 0x000fea0003c00000 */
[----:B------:R0:W1:Y:S02]  /*72f0*/  SHFL.BFLY P2, R9, R11, R8, R7 ;  /* 0x0c0000080b097389 */ /* 0x0000640000040007 */
[----:B01----:R-:W-:Y:S01]  /*7300*/  ENDCOLLECTIVE ;  /* 0x000000000000791b */ /* 0x003fe20003800000 */
.L_x_1754:
[----:B------:R-:W-:-:S05]  /*7310*/  FADD.FTZ R21, R21, R16 ;  /* 0x0000001015157221 */ /* 0x000fca0000010000 */
[----:B------:R-:W-:Y:S02]  /*7320*/  MOV R11, R21 ;  /* 0x00000015000b7202 */ /* 0x000fe40000000f00 */
[----:B------:R-:W-:-:S07]  /*7330*/  MOV R14, R9 ;  /* 0x00000009000e7202 */ /* 0x000fce0000000f00 */
[----:B------:R-:W-:Y:S05]  /*7340*/  WARPSYNC.COLLECTIVE R6, `(.L_x_1755) ;  /* 0x0000000006087348 */ /* 0x000fea0003c00000 */
[----:B------:R0:W1:Y:S02]  /*7350*/  SHFL.BFLY P2, R9, R11, R8, R7 ;  /* 0x0c0000080b097389 */ /* 0x0000640000040007 */
[----:B01----:R-:W-:Y:S01]  /*7360*/  ENDCOLLECTIVE ;  /* 0x000000000000791b */ /* 0x003fe20003800000 */
.L_x_1755:
[----:B------:R-:W-:Y:S01]  /*7370*/  FADD.FTZ R16, R19, R14 ;  /* 0x0000000e13107221 */ /* 0x000fe20000010000 */
[----:B------:R-:W-:-:S04]  /*7380*/  HFMA2.MMA R8, -RZ, RZ, 0, 1.1920928955078125e-07 ;  /* 0x00000002ff087435 */ /* 0x000fc800000001ff */
[----:B------:R-:W-:Y:S02]  /*7390*/  MOV R11, R16 ;  /* 0x00000010000b7202 */ /* 0x000fe40000000f00 */
[----:B------:R-:W-:-:S07]  /*73a0*/  MOV R18, R9 ;  /* 0x0000000900127202 */ /* 0x000fce0000000f00 */
[----:B------:R-:W-:Y:S05]  /*73b0*/  WARPSYNC.COLLECTIVE R6, `(.L_x_1756) ;  /* 0x0000000006087348 */ /* 0x000fea0003c00000 */
[----:B------:R0:W1:Y:S02]  /*73c0*/  SHFL.BFLY P2, R9, R11, R8, R7 ;  /* 0x0c0000080b097389 */ /* 0x0000640000040007 */
[----:B01----:R-:W-:Y:S01]  /*73d0*/  ENDCOLLECTIVE ;  /* 0x000000000000791b */ /* 0x003fe20003800000 */
.L_x_1756:
[----:B------:R-:W-:-:S05]  /*73e0*/  FADD.FTZ R18, R21, R18 ;  /* 0x0000001215127221 */ /* 0x000fca0000010000 */
[----:B------:R-:W-:Y:S02]  /*73f0*/  MOV R11, R18 ;  /* 0x00000012000b7202 */ /* 0x000fe40000000f00 */
[----:B------:R-:W-:-:S07]  /*7400*/  MOV R19, R9 ;  /* 0x0000000900137202 */ /* 0x000fce0000000f00 */
[----:B------:R-:W-:Y:S05]  /*7410*/  WARPSYNC.COLLECTIVE R6, `(.L_x_1757) ;  /* 0x0000000006087348 */ /* 0x000fea0003c00000 */
[----:B------:R0:W1:Y:S02]  /*7420*/  SHFL.BFLY P2, R9, R11, R8, R7 ;  /* 0x0c0000080b097389 */ /* 0x0000640000040007 */
[----:B01----:R-:W-:Y:S01]  /*7430*/  ENDCOLLECTIVE ;  /* 0x000000000000791b */ /* 0x003fe20003800000 */
.L_x_1757:
[----:B------:R-:W-:Y:S01]  /*7440*/  FADD.FTZ R14, R16, R19 ;  /* 0x00000013100e7221 */ /* 0x000fe20000010000 */
[----:B------:R-:W-:-:S04]  /*7450*/  HFMA2.MMA R8, -RZ, RZ, 0, 5.9604644775390625e-08 ;  /* 0x00000001ff087435 */ /* 0x000fc800000001ff */
[----:B------:R-:W-:Y:S02]  /*7460*/  MOV R11, R14 ;  /* 0x0000000e000b7202 */ /* 0x000fe40000000f00 */
[----:B------:R-:W-:-:S07]  /*7470*/  MOV R21, R9 ;  /* 0x0000000900157202 */ /* 0x000fce0000000f00 */
[----:B------:R-:W-:Y:S05]  /*7480*/  WARPSYNC.COLLECTIVE R6, `(.L_x_1758) ;  /* 0x0000000006087348 */ /* 0x000fea0003c00000 */
[----:B------:R0:W1:Y:S02]  /*7490*/  SHFL.BFLY P2, R9, R11, R8, R7 ;  /* 0x0c0000080b097389 */ /* 0x0000640000040007 */
[----:B01----:R-:W-:Y:S01]  /*74a0*/  ENDCOLLECTIVE ;  /* 0x000000000000791b */ /* 0x003fe20003800000 */
.L_x_1758:
        /* <DEDUP_REMOVED lines=11> */
.L_x_1759:
[----:B------:R-:W-:Y:S01]  /*7560*/  FADD.FTZ R14, R14, R21 ;  /* 0x000000150e0e7221 */ /* 0x000fe20000010000 */
[----:B------:R-:W-:Y:S01]  /*7570*/  HFMA2.MMA R8, -RZ, RZ, 0, 4.76837158203125e-07 ;  /* 0x00000008ff087435 */ /* 0x000fe200000001ff */
[----:B------:R-:W-:Y:S02]  /*7580*/  MOV R11, R20 ;  /* 0x00000014000b7202 */ /* 0x000fe40000000f00 */
[----:B------:R-:W-:-:S08]  /*7590*/  MOV R19, R9 ;  /* 0x0000000900137202 */ /* 0x000fd00000000f00 */
[----:B------:R-:W-:Y:S05]  /*75a0*/  WARPSYNC.COLLECTIVE R6, `(.L_x_1760) ;  /* 0x0000000006087348 */ /* 0x000fea0003c00000 */
[----:B------:R0:W1:Y:S02]  /*75b0*/  SHFL.BFLY P2, R9, R11, R8, R7 ;  /* 0x0c0000080b097389 */ /* 0x0000640000040007 */
[----:B01----:R-:W-:Y:S01]  /*75c0*/  ENDCOLLECTIVE ;  /* 0x000000000000791b */ /* 0x003fe20003800000 */
.L_x_1760:
[----:B------:R-:W-:Y:S01]  /*75d0*/  FADD.FTZ R16, R16, R19 ;  /* 0x0000001310107221 */ /* 0x000fe20000010000 */
[----:B------:R-:W-:Y:S02]  /*75e0*/  MOV R11, R22 ;  /* 0x00000016000b7202 */ /* 0x000fe40000000f00 */
[----:B------:R-:W-:-:S07]  /*75f0*/  MOV R23, R9 ;  /* 0x0000000900177202 */ /* 0x000fce0000000f00 */
[----:B------:R-:W-:Y:S05]  /*7600*/  WARPSYNC.COLLECTIVE R6, `(.L_x_1761) ;  /* 0x0000000006087348 */ /* 0x000fea0003c00000 */
[----:B------:R0:W1:Y:S02]  /*7610*/  SHFL.BFLY P2, R9, R11, R8, R7 ;  /* 0x0c0000080b097389 */ /* 0x0000640000040007 */
[----:B01----:R-:W-:Y:S01]  /*7620*/  ENDCOLLECTIVE ;  /* 0x000000000000791b */ /* 0x003fe20003800000 */
.L_x_1761:
[----:B------:R-:W-:Y:S01]  /*7630*/  FADD.FTZ R23, R23, R20 ;  /* 0x0000001417177221 */ /* 0x000fe20000010000 */
[----:B------:R-:W-:-:S04]  /*7640*/  HFMA2.MMA R8, -RZ, RZ, 0, 2.384185791015625e-07 ;  /* 0x00000004ff087435 */ /* 0x000fc800000001ff */
[----:B------:R-:W-:Y:S02]  /*7650*/  MOV R11, R23 ;  /* 0x00000017000b7202 */ /* 0x000fe40000000f00 */
[----:B------:R-:W-:-:S07]  /*7660*/  MOV R25, R9 ;  /* 0x0000000900197202 */ /* 0x000fce0000000f00 */
[----:B------:R-:W-:Y:S05]  /*7670*/  WARPSYNC.COLLECTIVE R6, `(.L_x_1762) ;  /* 0x0000000006087348 */ /* 0x000fea0003c00000 */
[----:B------:R0:W1:Y:S02]  /*7680*/  SHFL.BFLY P2, R9, R11, R8, R7 ;  /* 0x0c0000080b097389 */ /* 0x0000640000040007 */
[----:B01----:R-:W-:Y:S01]  /*7690*/  ENDCOLLECTIVE ;  /* 0x000000000000791b */ /* 0x003fe20003800000 */
.L_x_1762:
[----:B------:R-:W-:-:S05]  /*76a0*/  FADD.FTZ R25, R25, R22 ;  /* 0x0000001619197221 */ /* 0x000fca0000010000 */
[----:B------:R-:W-:Y:S02]  /*76b0*/  MOV R11, R25 ;  /* 0x00000019000b7202 */ /* 0x000fe40000000f00 */
[----:B------:R-:W-:-:S07]  /*76c0*/  MOV R20, R9 ;  /* 0x0000000900147202 */ /* 0x000fce0000000f00 */
[----:B------:R-:W-:Y:S05]  /*76d0*/  WARPSYNC.COLLECTIVE R6, `(.L_x_1763) ;  /* 0x0000000006087348 */ /* 0x000fea0003c00000 */
[----:B------:R0:W1:Y:S02]  /*76e0*/  SHFL.BFLY P2, R9, R11, R8, R7 ;  /* 0x0c0000080b097389 */ /* 0x0000640000040007 */
[----:B01----:R-:W-:Y:S01]  /*76f0*/  ENDCOLLECTIVE ;  /* 0x000000000000791b */ /* 0x003fe20003800000 */
.L_x_1763:
        /* <DEDUP_REMOVED lines=10> */
.L_x_1764:
[----:B------:R0:W1:Y:S04]  /*77a0*/  @!P0 LDS R27, [R18] ;  /* 0x00000000121b8984 */ /* 0x0000680000000800 */
[----:B------:R0:W2:Y:S01]  /*77b0*/  @!P0 LDS R28, [R18+0x500] ;  /* 0x00050000121c8984 */ /* 0x0000a20000000800 */
[----:B------:R-:W-:Y:S02]  /*77c0*/  MOV R11, R22 ;  /* 0x00000016000b7202 */ /* 0x000fe40000000f00 */
[----:B------:R-:W-:-:S07]  /*77d0*/  MOV R23, R9 ;  /* 0x0000000900177202 */ /* 0x000fce0000000f00 */
[----:B012---:R-:W-:Y:S05]  /*77e0*/  WARPSYNC.COLLECTIVE R6, `(.L_x_1765) ;  /* 0x0000000006087348 */ /* 0x007fea0003c00000 */
[----:B------:R3:W4:Y:S02]  /*77f0*/  SHFL.BFLY P2, R9, R11, R8, R7 ;  /* 0x0c0000080b097389 */ /* 0x0007240000040007 */
[----:B01234-:R-:W-:Y:S01]  /*7800*/  ENDCOLLECTIVE ;  /* 0x000000000000791b */ /* 0x01ffe20003800000 */
.L_x_1765:
        /* <DEDUP_REMOVED lines=9> */
.L_x_1766:
[----:B------:R-:W-:Y:S01]  /*78a0*/  ISETP.NE.AND P0, PT, R63, RZ, PT ;  /* 0x000000ff3f00720c */ /* 0x000fe20003f05270 */
[----:B------:R-:W-:-:S05]  /*78b0*/  FADD.FTZ R22, R22, R25 ;  /* 0x0000001916167221 */ /* 0x000fca0000010000 */
[----:B------:R-:W-:Y:S02]  /*78c0*/  MOV R11, R22 ;  /* 0x00000016000b7202 */ /* 0x000fe40000000f00 */
[----:B------:R-:W-:-:S07]  /*78d0*/  MOV R18, R9 ;  /* 0x0000000900127202 */ /* 0x000fce0000000f00 */
[----:B------:R-:W-:Y:S05]  /*78e0*/  WARPSYNC.COLLECTIVE R6, `(.L_x_1767) ;  /* 0x0000000006087348 */ /* 0x000fea0003c00000 */
[----:B------:R0:W1:Y:S02]  /*78f0*/  SHFL.BFLY P2, R9, R11, R8, R7 ;  /* 0x0c0000080b097389 */ /* 0x0000640000040007 */
[----:B01----:R-:W-:Y:S01]  /*7900*/  ENDCOLLECTIVE ;  /* 0x000000000000791b */ /* 0x003fe20003800000 */
.L_x_1767:
[----:B------:R-:W-:Y:S01]  /*7910*/  HFMA2.MMA R8, -RZ, RZ, 0, 4.76837158203125e-07 ;  /* 0x00000008ff087435 */ /* 0x000fe200000001ff */
[----:B------:R-:W-:Y:S02]  /*7920*/  MOV R11, R24 ;  /* 0x00000018000b7202 */ /* 0x000fe40000000f00 */
[----:B------:R-:W-:-:S08]  /*7930*/  MOV R25, R9 ;  /* 0x0000000900197202 */ /* 0x000fd00000000f00 */
[----:B------:R-:W-:Y:S05]  /*7940*/  WARPSYNC.COLLECTIVE R6, `(.L_x_1768) ;  /* 0x0000000006087348 */ /* 0x000fea0003c00000 */
[----:B------:R0:W1:Y:S02]  /*7950*/  SHFL.BFLY P2, R9, R11, R8, R7 ;  /* 0x0c0000080b097389 */ /* 0x0000640000040007 */
[----:B01----:R-:W-:Y:S01]  /*7960*/  ENDCOLLECTIVE ;  /* 0x000000000000791b */ /* 0x003fe20003800000 */
.L_x_1768:
[----:B------:R-:W-:Y:S02]  /*7970*/  MOV R11, R26 ;  /* 0x0000001a000b7202 */ /* 0x000fe40000000f00 */
[----:B------:R-:W-:-:S07]  /*7980*/  MOV R27, R9 ;  /* 0x00000009001b7202 */ /* 0x000fce0000000f00 */
[----:B------:R-:W-:Y:S05]  /*7990*/  WARPSYNC.COLLECTIVE R6, `(.L_x_1769) ;  /* 0x0000000006087348 */ /* 0x000fea0003c00000 */
[----:B------:R0:W1:Y:S02]  /*79a0*/  SHFL.BFLY P2, R9, R11, R8, R7 ;  /* 0x0c0000080b097389 */ /* 0x0000640000040007 */
[----:B01----:R-:W-:Y:S01]  /*79b0*/  ENDCOLLECTIVE ;  /* 0x000000000000791b */ /* 0x003fe20003800000 */
.L_x_1769:
[----:B------:R-:W-:Y:S01]  /*79c0*/  FADD.FTZ R27, R27, R24 ;  /* 0x000000181b1b7221 */ /* 0x000fe20000010000 */
[----:B------:R-:W-:-:S04]  /*79d0*/  HFMA2.MMA R8, -RZ, RZ, 0, 2.384185791015625e-07 ;  /* 0x00000004ff087435 */ /* 0x000fc800000001ff */
[----:B------:R-:W-:Y:S02]  /*79e0*/  MOV R11, R27 ;  /* 0x0000001b000b7202 */ /* 0x000fe40000000f00 */
[----:B------:R-:W-:-:S07]  /*79f0*/  MOV R29, R9 ;  /* 0x00000009001d7202 */ /* 0x000fce0000000f00 */
[----:B------:R-:W-:Y:S05]  /*7a00*/  WARPSYNC.COLLECTIVE R6, `(.L_x_1770) ;  /* 0x0000000006087348 */ /* 0x000fea0003c00000 */
[----:B------:R0:W1:Y:S02]  /*7a10*/  SHFL.BFLY P2, R9, R11, R8, R7 ;  /* 0x0c0000080b097389 */ /* 0x0000640000040007 */
[----:B01----:R-:W-:Y:S01]  /*7a20*/  ENDCOLLECTIVE ;  /* 0x000000000000791b */ /* 0x003fe20003800000 */
.L_x_1770:
[----:B------:R-:W-:-:S05]  /*7a30*/  FADD.FTZ R29, R29, R26 ;  /* 0x0000001a1d1d7221 */ /* 0x000fca0000010000 */
[----:B------:R-:W-:Y:S02]  /*7a40*/  MOV R11, R29 ;  /* 0x0000001d000b7202 */ /* 0x000fe40000000f00 */
[----:B------:R-:W-:-:S07]  /*7a50*/  MOV R24, R9 ;  /* 0x0000000900187202 */ /* 0x000fce0000000f00 */
[----:B------:R-:W-:Y:S05]  /*7a60*/  WARPSYNC.COLLECTIVE R6, `(.L_x_1771) ;  /* 0x0000000006087348 */ /* 0x000fea0003c00000 */
[----:B------:R0:W1:Y:S02]  /*7a70*/  SHFL.BFLY P2, R9, R11, R8, R7 ;  /* 0x0c0000080b097389 */ /* 0x0000640000040007 */
[----:B01----:R-:W-:Y:S01]  /*7a80*/  ENDCOLLECTIVE ;  /* 0x000000000000791b */ /* 0x003fe20003800000 */
.L_x_1771:
[----:B------:R-:W-:Y:S01]  /*7a90*/  FADD.FTZ R24, R27, R24 ;  /* 0x000000181b187221 */ /* 0x000fe20000010000 */
[----:B------:R-:W-:-:S04]  /*7aa0*/  HFMA2.MMA R8, -RZ, RZ, 0, 1.1920928955078125e-07 ;  /* 0x00000002ff087435 */ /* 0x000fc800000001ff */
[----:B------:R-:W-:Y:S02]  /*7ab0*/  MOV R11, R24 ;  /* 0x00000018000b7202 */ /* 0x000fe40000000f00 */
[----:B------:R-:W-:-:S07]  /*7ac0*/  MOV R26, R9 ;  /* 0x00000009001a7202 */ /* 0x000fce0000000f00 */
[----:B------:R-:W-:Y:S05]  /*7ad0*/  WARPSYNC.COLLECTIVE R6, `(.L_x_1772) ;  /* 0x0000000006087348 */ /* 0x000fea0003c00000 */
[----:B------:R0:W1:Y:S02]  /*7ae0*/  SHFL.BFLY P2, R9, R11, R8, R7 ;  /* 0x0c0000080b097389 */ /* 0x0000640000040007 */
[----:B01----:R-:W-:Y:S01]  /*7af0*/  ENDCOLLECTIVE ;  /* 0x000000000000791b */ /* 0x003fe20003800000 */
.L_x_1772:
[----:B------:R-:W-:-:S05]  /*7b00*/  FADD.FTZ R26, R29, R26 ;  /* 0x0000001a1d1a7221 */ /* 0x000fca0000010000 */
[----:B------:R-:W-:Y:S02]  /*7b10*/  MOV R11, R26 ;  /* 0x0000001a000b7202 */ /* 0x000fe40000000f00 */
[----:B------:R-:W-:-:S07]  /*7b20*/  MOV R27, R9 ;  /* 0x00000009001b7202 */ /* 0x000fce0000000f00 */
[----:B------:R-:W-:Y:S05]  /*7b30*/  WARPSYNC.COLLECTIVE R6, `(.L_x_1773) ;  /* 0x0000000006087348 */ /* 0x000fea0003c00000 */
[----:B------:R0:W1:Y:S02]  /*7b40*/  SHFL.BFLY P2, R9, R11, R8, R7 ;  /* 0x0c0000080b097389 */ /* 0x0000640000040007 */
[----:B01----:R-:W-:Y:S01]  /*7b50*/  ENDCOLLECTIVE ;  /* 0x000000000000791b */ /* 0x003fe20003800000 */
.L_x_1773:
[----:B------:R-:W-:Y:S01]  /*7b60*/  FADD.FTZ R24, R24, R27 ;  /* 0x0000001b18187221 */ /* 0x000fe20000010000 */
[----:B------:R-:W-:Y:S01]  /*7b70*/  FADD.FTZ R8, R23, R18 ;  /* 0x0000001217087221 */ /* 0x000fe20000010000 */
[----:B------:R-:W-:Y:S02]  /*7b80*/  @!P0 F2FP.F16.F32.PACK_AB R6, RZ, R14 ;  /* 0x0000000eff06823e */ /* 0x000fe400000000ff */
[----:B------:R-:W-:Y:S02]  /*7b90*/  @!P0 F2FP.F16.F32.PACK_AB R7, RZ, R16 ;  /* 0x00000010ff07823e */ /* 0x000fe400000000ff */
[----:B------:R-:W-:Y:S02]  /*7ba0*/  @!P0 F2FP.F16.F32.PACK_AB R8, RZ, R8 ;  /* 0x00000008ff08823e */ /* 0x000fe400000000ff */
[----:B------:R-:W-:Y:S02]  /*7bb0*/  PRMT R14, R6, 0x7610, R14 ;  /* 0x00007610060e7816 */ /* 0x000fe4000000000e */
[----:B------:R-:W-:Y:S01]  /*7bc0*/  PRMT R16, R8, 0x7610, R16 ;  /* 0x0000761008107816 */ /* 0x000fe20000000010 */
[----:B------:R-:W-:Y:S01]  /*7bd0*/  HFMA2.MMA R8, -RZ, RZ, 0, 5.9604644775390625e-08 ;  /* 0x00000001ff087435 */ /* 0x000fe200000001ff */
[----:B------:R-:W-:-:S02]  /*7be0*/  MOV R29, R9 ;  /* 0x00000009001d7202 */ /* 0x000fc40000000f00 */
[----:B------:R-:W-:Y:S02]  /*7bf0*/  @!P0 F2FP.F16.F32.PACK_AB R9, RZ, R10 ;  /* 0x0000000aff09823e */ /* 0x000fe400000000ff */
[----:B------:R-:W-:Y:S01]  /*7c00*/  PRMT R15, R7, 0x7610, R15 ;  /* 0x00007610070f7816 */ /* 0x000fe2000000000f */
[----:B------:R-:W-:Y:S01]  /*7c10*/  FADD.FTZ R26, R26, R29 ;  /* 0x0000001d1a1a7221 */ /* 0x000fe20000010000 */
[----:B------:R-:W-:Y:S01]  /*7c20*/  MOV R11, R24 ;  /* 0x00000018000b7202 */ /* 0x000fe20000000f00 */
[----:B------:R0:W-:Y:S01]  /*7c30*/  @!P0 STG.E.U16 desc[UR10][R4.64], R9 ;  /* 0x0000000904008986 */ /* 0x0001e2000c10150a */
[----:B------:R-:W-:Y:S02]  /*7c40*/  MOV R7, 0x101f ;  /* 0x0000101f00077802 */ /* 0x000fe40000000f00 */
[----:B------:R-:W-:Y:S02]  /*7c50*/  MOV R6, 0xffff ;  /* 0x0000ffff00067802 */ /* 0x000fe40000000f00 */
[----:B------:R-:W-:-:S07]  /*7c60*/  @!P0 F2FP.F16.F32.PACK_AB R10, RZ, R12 ;  /* 0x0000000cff0a823e */ /* 0x000fce00000000ff */
[----:B0-----:R-:W-:Y:S05]  /*7c70*/  WARPSYNC.COLLECTIVE R6, `(.L_x_1774) ;  /* 0x0000000006087348 */ /* 0x001fea0003c00000 */
[----:B0-----:R0:W1:Y:S02]  /*7c80*/  SHFL.BFLY P2, R9, R11, R8, R7 ;  /* 0x0c0000080b097389 */ /* 0x0010640000040007 */
[----:B01----:R-:W-:Y:S01]  /*7c90*/  ENDCOLLECTIVE ;  /* 0x000000000000791b */ /* 0x003fe20003800000 */
.L_x_1774:
[----:B------:R-:W-:Y:S01]  /*7ca0*/  PRMT R12, R10, 0x7610, R12 ;  /* 0x000076100a0c7816 */ /* 0x000fe2000000000c */
[----:B------:R-:W-:-:S04]  /*7cb0*/  FADD.FTZ R10, R22, R25 ;  /* 0x00000019160a7221 */ /* 0x000fc80000010000 */
[----:B------:R0:W-:Y:S01]  /*7cc0*/  @!P0 STG.E.U16 desc[UR10][R2.64], R12 ;  /* 0x0000000c02008986 */ /* 0x0001e2000c10150a */
[----:B------:R-:W-:-:S03]  /*7cd0*/  @!P0 F2FP.F16.F32.PACK_AB R10, RZ, R10 ;  /* 0x0000000aff0a823e */ /* 0x000fc600000000ff */
        /* <DEDUP_REMOVED lines=9> */
.L_x_1775:
[----:B------:R-:W-:Y:S01]  /*7d70*/  FADD.FTZ R13, R24, R13 ;  /* 0x0000000d180d7221 */ /* 0x000fe20000010000 */
[----:B------:R-:W-:Y:S06]  /*7d80*/  BRA `(.L_x_1776) ;  /* 0xffffffe4000c7947 */ /* 0x000fec000383ffff */
.L_x_1777:
        /* <DEDUP_REMOVED lines=15> */
.L_x_2783:


//--------------------- .text._ZN13group_norm_v218gn_bwd_cuda_kernelI6__halfLi320ELi3ELi32ELi10ELi4096ELb0ELb1ELi32ELi320ELi320ELi4ELb1ELi2ELb0ELb0ELNS_15WgradSyncMethodE3ENS_16CompileConditionILi900EEEEEvPT_S6_S6_PKS5_S8_S8_S8_PKfflPfPj --------------------------
	.section	.text._ZN13group_norm_v218gn_bwd_cuda_kernelI6__halfLi320ELi3ELi32ELi10ELi4096ELb0ELb1ELi32ELi320ELi320ELi4ELb1ELi2ELb0ELb0ELNS_15WgradSyncMethodE3ENS_16CompileConditionILi900EEEEEvPT_S6_S6_PKS5_S8_S8_S8_PKfflPfPj,"ax",@progbits
	.align	128
        .global         _ZN13group_norm_v218gn_bwd_cuda_kernelI6__halfLi320ELi3ELi32ELi10ELi4096ELb0ELb1ELi32ELi320ELi320ELi4ELb1ELi2ELb0ELb0ELNS_15WgradSyncMethodE3ENS_16CompileConditionILi900EEEEEvPT_S6_S6_PKS5_S8_S8_S8_PKfflPfPj
        .type           _ZN13group_norm_v218gn_bwd_cuda_kernelI6__halfLi320ELi3ELi32ELi10ELi4096ELb0ELb1ELi32ELi320ELi320ELi4ELb1ELi2ELb0ELb0ELNS_15WgradSyncMethodE3ENS_16CompileConditionILi900EEEEEvPT_S6_S6_PKS5_S8_S8_S8_PKfflPfPj,@function
        .size           _ZN13group_norm_v218gn_bwd_cuda_kernelI6__halfLi320ELi3ELi32ELi10ELi4096ELb0ELb1ELi32ELi320ELi320ELi4ELb1ELi2ELb0ELb0ELNS_15WgradSyncMethodE3ENS_16CompileConditionILi900EEEEEvPT_S6_S6_PKS5_S8_S8_S8_PKfflPfPj,(.L_x_2784 - _ZN13group_norm_v218gn_bwd_cuda_kernelI6__halfLi320ELi3ELi32ELi10ELi4096ELb0ELb1ELi32ELi320ELi320ELi4ELb1ELi2ELb0ELb0ELNS_15WgradSyncMethodE3ENS_16CompileConditionILi900EEEEEvPT_S6_S6_PKS5_S8_S8_S8_PKfflPfPj)
        .other          _ZN13group_norm_v218gn_bwd_cuda_kernelI6__halfLi320ELi3ELi32ELi10ELi4096ELb0ELb1ELi32ELi320ELi320ELi4ELb1ELi2ELb0ELb0ELNS_15WgradSyncMethodE3ENS_16CompileConditionILi900EEEEEvPT_S6_S6_PKS5_S8_S8_S8_PKfflPfPj,@"STO_CUDA_ENTRY STV_DEFAULT"
_ZN13group_norm_v218gn_bwd_cuda_kernelI6__halfLi320ELi3ELi32ELi10ELi4096ELb0ELb1ELi32ELi320ELi320ELi4ELb1ELi2ELb0ELb0ELNS_15WgradSyncMethodE3ENS_16CompileConditionILi900EEEEEvPT_S6_S6_PKS5_S8_S8_S8_PKfflPfPj:
.text._ZN13group_norm_v218gn_bwd_cuda_kernelI6__halfLi320ELi3ELi32ELi10ELi4096ELb0ELb1ELi32ELi320ELi320ELi4ELb1ELi2ELb0ELb0ELNS_15WgradSyncMethodE3ENS_16CompileConditionILi900EEEEEvPT_S6_S6_PKS5_S8_S8_S8_PKfflPfPj:
        /* <DEDUP_REMOVED lines=29> */
.L_x_1780:
[----:B------:R-:W2:Y:S04]  /*01d0*/  LD.E.STRONG.GPU R0, desc[UR10][R2.64] ;  /* 0x0000000a02007980 */ /* 0x000ea8000c10f900 */
[----:B--2---:R-:W-:Y:S01]  /*01e0*/  CCTL.IVALL ;  /* 0x00000000ff00798f */ /* 0x004fe20002000000 */
[----:B------:R-:W-:Y:S05]  /*01f0*/  YIELD ;  /* 0x0000000000007946 */ /* 0x000fea0003800000 */
[----:B-----5:R-:W-:-:S04]  /*0200*/  LOP3.LUT R0, R0, R5, RZ, 0x3c, !PT ;  /* 0x0000000500007212 */ /* 0x020fc800078e3cff */
[----:B------:R-:W-:-:S13]  /*0210*/  ISETP.GT.AND P0, PT, R0, -0x1, PT ;  /* 0xffffffff0000780c */ /* 0x000fda0003f04270 */
[----:B------:R-:W-:Y:S05]  /*0220*/  @P0 BRA `(.L_x_1780) ;  /* 0xfffffffc00e80947 */ /* 0x000fea000383ffff */
.L_x_1779:
[----:B------:R-:W-:Y:S05]  /*0230*/  WARPSYNC.ALL ;  /* 0x0000000000007948 */ /* 0x000fea0003800000 */
[----:B------:R-:W-:Y:S06]  /*0240*/  BAR.SYNC.DEFER_BLOCKING 0x0 ;  /* 0x0000000000007b1d */ /* 0x000fec0000010000 */
[----:B------:R-:W-:Y:S05]  /*0250*/  BRA `(.L_x_1781) ;  /* 0x0000004400a87947 */ /* 0x000fea0003800000 */
.L_x_1778:
        /* <DEDUP_REMOVED lines=55> */
.L_x_1797:
[----:B-1----:R-:W2:Y:S01]  /*05d0*/  LDL R8, [R1+0xbc] ;  /* 0x0000bc0001087983 */ /* 0x002ea20000100800 */
[----:B------:R-:W0:Y:S01]  /*05e0*/  S2R R5, SR_TID.X ;  /* 0x0000000000057919 */ /* 0x000e220000002100 */
[----:B------:R-:W-:Y:S01]  /*05f0*/  HFMA2.MMA R31, -RZ, RZ, 0, 0 ;  /* 0x00000000ff1f7435 */ /* 0x000fe200000001ff */
[----:B------:R-:W-:Y:S01]  /*0600*/  USHF.L.U32 UR7, UR16, 0x5, URZ ;  /* 0x0000000510077899 */ /* 0x000fe2000800063f */
[----:B-----5:R-:W-:Y:S01]  /*0610*/  STL [R1+0xf4], R22 ;  /* 0x0000f41601007387 */ /* 0x020fe20000100800 */
[----:B------:R-:W-:Y:S02]  /*0620*/  USHF.L.U32 UR12, UR9, 0x5, URZ ;  /* 0x00000005090c7899 */ /* 0x000fe4000800063f */
[----:B------:R-:W-:Y:S01]  /*0630*/  USHF.L.U64.HI UR13, UR9, 0x5, UR5 ;  /* 0x00000005090d7899 */ /* 0x000fe20008010205 */
[----:B------:R-:W3:Y:S01]  /*0640*/  LDL R18, [R1+0xc0] ;  /* 0x0000c00001127983 */ /* 0x000ee20000100800 */
[----:B------:R-:W-:Y:S01]  /*0650*/  ULOP3.LUT UR7, UR7, 0xfe0, URZ, 0xc0, !UPT ;  /* 0x00000fe007077892 */ /* 0x000fe2000f8ec03f */
[----:B------:R-:W-:Y:S01]  /*0660*/  ULDC.64 UR14, c[0x0][0x248] ;  /* 0x00009200000e7ab9 */ /* 0x000fe20000000a00 */
[----:B------:R-:W-:Y:S01]  /*0670*/  ULDC.64 UR18, c[0x0][0x230] ;  /* 0x00008c0000127ab9 */ /* 0x000fe20000000a00 */
[----:B------:R-:W-:Y:S01]  /*0680*/  ULDC.64 UR20, c[0x0][0x228] ;  /* 0x00008a0000147ab9 */ /* 0x000fe20000000a00 */
[----:B0-----:R-:W-:-:S05]  /*0690*/  IMAD.WIDE.U32 R6, R5, -0x33333333, RZ ;  /* 0xcccccccd05067825 */ /* 0x001fca00078e00ff */
[----:B------:R-:W-:-:S05]  /*06a0*/  SHF.R.U32.HI R61, RZ, 0x6, R7 ;  /* 0x00000006ff3d7819 */ /* 0x000fca0000011607 */
[----:B------:R-:W-:-:S05]  /*06b0*/  IMAD R5, R61, -0x50, R5 ;  /* 0xffffffb03d057824 */ /* 0x000fca00078e0205 */
[----:B------:R-:W-:Y:S02]  /*06c0*/  SHF.L.U32 R30, R5, 0x2, RZ ;  /* 0x00000002051e7819 */ /* 0x000fe400000006ff */
[----:B------:R-:W-:Y:S02]  /*06d0*/  MOV R5, UR9 ;  /* 0x0000000900057c02 */ /* 0x000fe40008000f00 */
[----:B------:R-:W-:-:S03]  /*06e0*/  IADD3 R36, R61, UR7, RZ ;  /* 0x000000073d247c10 */ /* 0x000fc6000fffe0ff */
[----:B------:R-:W-:Y:S01]  /*06f0*/  IMAD.WIDE.U32 R30, R5, 0x140000, R30 ;  /* 0x00140000051e7825 */ /* 0x000fe200078e001e */
[----:B------:R-:W-:-:S03]  /*0700*/  UIMAD UR7, UR5, 0x140000, URZ ;  /* 0x00140000050778a4 */ /* 0x000fc6000f8e023f */
[----:B------:R-:W-:-:S05]  /*0710*/  IMAD R36, R36, 0x140, RZ ;  /* 0x0000014024247824 */ /* 0x000fca00078e02ff */
[----:B------:R-:W-:-:S04]  /*0720*/  IADD3 R7, R36, 0x500, RZ ;  /* 0x0000050024077810 */ /* 0x000fc80007ffe0ff */
[----:B------:R-:W-:Y:S02]  /*0730*/  IADD3 R7, P1, R7, R30, RZ ;  /* 0x0000001e07077210 */ /* 0x000fe40007f3e0ff */
        /* <DEDUP_REMOVED lines=8> */
[----:B------:R-:W-:Y:S02]  /*07c0*/  IADD3 R6, P0, R36, R30, RZ ;  /* 0x0000001e24067210 */ /* 0x000fe40007f1e0ff */
[----:B------:R-:W2:Y:S02]  /*07d0*/  LDG.E.64.CONSTANT R16, desc[UR10][R16.64] ;  /* 0x0000000a10107981 */ /* 0x000ea4000c1e9b00 */
[----:B------:R-:W-:Y:S02]  /*07e0*/  IADD3.X R11, RZ, R5, RZ, P0, !PT ;  /* 0x00000005ff0b7210 */ /* 0x000fe400007fe4ff */
[----:B------:R-:W-:-:S02]  /*07f0*/  SHF.L.U32 R12, R6, 0x1, RZ ;  /* 0x00000001060c7819 */ /* 0x000fc400000006ff */
[----:B------:R-:W-:Y:S02]  /*0800*/  SHF.L.U64.HI R13, R6, 0x1, R11 ;  /* 0x00000001060d7819 */ /* 0x000fe4000001020b */
[C---:B------:R-:W-:Y:S02]  /*0810*/  IADD3 R46, P0, R12.reuse, UR18, RZ ;  /* 0x000000120c2e7c10 */ /* 0x040fe4000ff1e0ff */
[----:B------:R-:W-:Y:S02]  /*0820*/  IADD3.X R6, RZ, R5, RZ, P1, !PT ;  /* 0x00000005ff067210 */ /* 0x000fe40000ffe4ff */
[----:B------:R-:W-:Y:S02]  /*0830*/  IADD3 R52, P1, R12, UR20, RZ ;  /* 0x000000140c347c10 */ /* 0x000fe4000ff3e0ff */
[----:B------:R-:W-:Y:S02]  /*0840*/  IADD3.X R47, R13, UR19, RZ, P0, !PT ;  /* 0x000000130d2f7c10 */ /* 0x000fe400087fe4ff */
[----:B------:R-:W-:Y:S01]  /*0850*/  SHF.L.U32 R8, R7, 0x1, RZ ;  /* 0x0000000107087819 */ /* 0x000fe200000006ff */
[----:B------:R-:W-:Y:S01]  /*0860*/  STL [R1+0x80], R13 ;  /* 0x0000800d01007387 */ /* 0x000fe20000100800 */
[----:B------:R-:W-:-:S03]  /*0870*/  IADD3.X R53, R13, UR21, RZ, P1, !PT ;  /* 0x000000150d357c10 */ /* 0x000fc60008ffe4ff */
[----:B------:R0:W-:Y:S01]  /*0880*/  STL [R1+0x7c], R12 ;  /* 0x00007c0c01007387 */ /* 0x0001e20000100800 */
[----:B------:R-:W-:-:S03]  /*0890*/  IADD3.X R9, RZ, R5, RZ, P2, !PT ;  /* 0x00000005ff097210 */ /* 0x000fc600017fe4ff */
[----:B------:R-:W4:Y:S04]  /*08a0*/  LDG.E.64.CONSTANT R46, desc[UR10][R46.64] ;  /* 0x0000000a2e2e7981 */ /* 0x000f28000c1e9b00 */
[----:B------:R1:W-:Y:S01]  /*08b0*/  STL [R1+0x9c], R8 ;  /* 0x00009c0801007387 */ /* 0x0003e20000100800 */
[----:B0-----:R-:W-:Y:S02]  /*08c0*/  SHF.L.U64.HI R12, R7, 0x1, R6 ;  /* 0x00000001070c7819 */ /* 0x001fe40000010206 */
[----:B------:R-:W-:Y:S01]  /*08d0*/  IADD3 R6, P0, R8, UR18, RZ ;  /* 0x0000001208067c10 */ /* 0x000fe2000ff1e0ff */
[----:B------:R-:W4:Y:S01]  /*08e0*/  LDG.E.64.CONSTANT R52, desc[UR10][R52.64] ;  /* 0x0000000a34347981 */ /* 0x000f22000c1e9b00 */
[----:B------:R-:W-:Y:S02]  /*08f0*/  SHF.L.U64.HI R15, R10, 0x1, R9 ;  /* 0x000000010a0f7819 */ /* 0x000fe40000010209 */
[----:B-1----:R-:W-:Y:S01]  /*0900*/  IADD3 R8, P1, R8, UR20, RZ ;  /* 0x0000001408087c10 */ /* 0x002fe2000ff3e0ff */
[----:B------:R0:W-:Y:S01]  /*0910*/  STL [R1+0xa4], R12 ;  /* 0x0000a40c01007387 */ /* 0x0001e20000100800 */
[----:B------:R-:W-:-:S02]  /*0920*/  IADD3.X R7, R12, UR19, RZ, P0, !PT ;  /* 0x000000130c077c10 */ /* 0x000fc400087fe4ff */
[----:B------:R-:W-:Y:S02]  /*0930*/  IADD3.X R9, R12, UR21, RZ, P1, !PT ;  /* 0x000000150c097c10 */ /* 0x000fe40008ffe4ff */
[----:B------:R-:W-:Y:S02]  /*0940*/  IADD3 R11, R36, 0xf00, RZ ;  /* 0x00000f00240b7810 */ /* 0x000fe40007ffe0ff */
[----:B------:R-:W4:Y:S01]  /*0950*/  LDG.E.64.CONSTANT R6, desc[UR10][R6.64] ;  /* 0x0000000a06067981 */ /* 0x000f22000c1e9b00 */
[----:B0-----:R-:W-:-:S03]  /*0960*/  SHF.L.U32 R12, R10, 0x1, RZ ;  /* 0x000000010a0c7819 */ /* 0x001fc600000006ff */
[----:B------:R-:W-:Y:S01]  /*0970*/  STL [R1+0xac], R15 ;  /* 0x0000ac0f01007387 */ /* 0x000fe20000100800 */
[----:B------:R-:W-:Y:S02]  /*0980*/  IADD3 R14, P1, R11, R30, RZ ;  /* 0x0000001e0b0e7210 */ /* 0x000fe40007f3e0ff */
[----:B------:R-:W-:Y:S01]  /*0990*/  IADD3 R10, P0, R12, UR18, RZ ;  /* 0x000000120c0a7c10 */ /* 0x000fe2000ff1e0ff */
[----:B------:R0:W-:Y:S01]  /*09a0*/  STL [R1+0xa0], R12 ;  /* 0x0000a00c01007387 */ /* 0x0001e20000100800 */
[----:B------:R-:W-:Y:S02]  /*09b0*/  IADD3.X R13, RZ, R5, RZ, P1, !PT ;  /* 0x00000005ff0d7210 */ /* 0x000fe40000ffe4ff */
[----:B------:R-:W-:Y:S01]  /*09c0*/  IADD3.X R11, R15, UR19, RZ, P0, !PT ;  /* 0x000000130f0b7c10 */ /* 0x000fe200087fe4ff */
[----:B------:R-:W4:Y:S01]  /*09d0*/  LDG.E.64.CONSTANT R8, desc[UR10][R8.64] ;  /* 0x0000000a08087981 */ /* 0x000f22000c1e9b00 */
[C---:B------:R-:W-:Y:S02]  /*09e0*/  SHF.L.U64.HI R21, R14.reuse, 0x1, R13 ;  /* 0x000000010e157819 */ /* 0x040fe4000001020d */
[----:B------:R-:W-:-:S02]  /*09f0*/  SHF.L.U32 R19, R14, 0x1, RZ ;  /* 0x000000010e137819 */ /* 0x000fc400000006ff */
[----:B------:R-:W4:Y:S01]  /*0a00*/  LDG.E.64.CONSTANT R10, desc[UR10][R10.64] ;  /* 0x0000000a0a0a7981 */ /* 0x000f22000c1e9b00 */
[----:B0-----:R-:W-:-:S04]  /*0a10*/  IADD3 R12, P1, R12, UR20, RZ ;  /* 0x000000140c0c7c10 */ /* 0x001fc8000ff3e0ff */
[----:B------:R-:W-:Y:S02]  /*0a20*/  IADD3.X R13, R15, UR21, RZ, P1, !PT ;  /* 0x000000150f0d7c10 */ /* 0x000fe40008ffe4ff */
[----:B------:R-:W-:Y:S02]  /*0a30*/  IADD3 R15, R36, 0x1400, RZ ;  /* 0x00001400240f7810 */ /* 0x000fe40007ffe0ff */
[----:B------:R-:W-:Y:S02]  /*0a40*/  IADD3 R14, P3, R19, UR18, RZ ;  /* 0x00000012130e7c10 */ /* 0x000fe4000ff7e0ff */
[----:B------:R-:W4:Y:S01]  /*0a50*/  LDG.E.64.CONSTANT R12, desc[UR10][R12.64] ;  /* 0x0000000a0c0c7981 */ /* 0x000f22000c1e9b00 */
[----:B------:R-:W-:Y:S02]  /*0a60*/  IADD3 R20, P0, R15, R30, RZ ;  /* 0x0000001e0f147210 */ /* 0x000fe40007f1e0ff */
[----:B------:R-:W-:Y:S02]  /*0a70*/  IADD3 R44, P1, R19, UR20, RZ ;  /* 0x00000014132c7c10 */ /* 0x000fe4000ff3e0ff */
[C---:B------:R-:W-:Y:S01]  /*0a80*/  IADD3.X R15, R21.reuse, UR19, RZ, P3, !PT ;  /* 0x00000013150f7c10 */ /* 0x040fe20009ffe4ff */
[----:B------:R0:W-:Y:S01]  /*0a90*/  STL [R1+0xb8], R21 ;  /* 0x0000b81501007387 */ /* 0x0001e20000100800 */
[----:B------:R-:W-:-:S02]  /*0aa0*/  IADD3.X R45, R21, UR21, RZ, P1, !PT ;  /* 0x00000015152d7c10 */ /* 0x000fc40008ffe4ff */
[----:B---3--:R-:W-:Y:S02]  /*0ab0*/  IADD3 R18, P2, R18, UR12, RZ ;  /* 0x0000000c12127c10 */ /* 0x008fe4000ff5e0ff */
[----:B------:R-:W-:Y:S01]  /*0ac0*/  SHF.L.U32 R32, R20, 0x1, RZ ;  /* 0x0000000114207819 */ /* 0x000fe200000006ff */
[----:B------:R-:W3:Y:S01]  /*0ad0*/  LDG.E.64.CONSTANT R14, desc[UR10][R14.64] ;  /* 0x0000000a0e0e7981 */ /* 0x000ee2000c1e9b00 */
[----:B0-----:R-:W-:-:S03]  /*0ae0*/  IADD3.X R21, RZ, R5, RZ, P0, !PT ;  /* 0x00000005ff157210 */ /* 0x001fc600007fe4ff */
[----:B------:R0:W-:Y:S01]  /*0af0*/  STL [R1+0x98], R19 ;  /* 0x0000981301007387 */ /* 0x0001e20000100800 */
[----:B------:R-:W-:Y:S02]  /*0b00*/  IADD3 R42, P0, R32, UR18, RZ ;  /* 0x00000012202a7c10 */ /* 0x000fe4000ff1e0ff */
[----:B------:R-:W-:Y:S01]  /*0b10*/  SHF.L.U64.HI R22, R20, 0x1, R21 ;  /* 0x0000000114167819 */ /* 0x000fe20000010215 */
[----:B------:R-:W3:Y:S01]  /*0b20*/  LDG.E.64.CONSTANT R44, desc[UR10][R44.64] ;  /* 0x0000000a2c2c7981 */ /* 0x000ee2000c1e9b00 */
[----:B------:R-:W-:Y:S02]  /*0b30*/  IADD3 R40, P1, R32, UR20, RZ ;  /* 0x0000001420287c10 */ /* 0x000fe4000ff3e0ff */
[----:B0-----:R-:W-:Y:S01]  /*0b40*/  IADD3.X R19, RZ, UR13, RZ, P2, !PT ;  /* 0x0000000dff137c10 */ /* 0x001fe200097fe4ff */
[----:B------:R-:W-:Y:S01]  /*0b50*/  STL [R1+0xb0], R32 ;  /* 0x0000b02001007387 */ /* 0x000fe20000100800 */
[----:B------:R-:W-:Y:S01]  /*0b60*/  LEA R34, P2, R18, UR14, 0x3 ;  /* 0x0000000e12227c11 */ /* 0x000fe2000f8418ff */
[----:B------:R-:W-:Y:S01]  /*0b70*/  ULDC.64 UR12, c[0x0][0x258] ;  /* 0x00009600000c7ab9 */ /* 0x000fe20000000a00 */
[----:B------:R-:W-:-:S02]  /*0b80*/  IADD3.X R43, R22, UR19, RZ, P0, !PT ;  /* 0x00000013162b7c10 */ /* 0x000fc400087fe4ff */
[----:B------:R-:W-:Y:S02]  /*0b90*/  LEA.HI.X R35, R18, UR15, R19, 0x3, P2 ;  /* 0x0000000f12237c11 */ /* 0x000fe400090f1c13 */
[----:B------:R-:W-:Y:S02]  /*0ba0*/  IADD3.X R41, R22, UR21, RZ, P1, !PT ;  /* 0x0000001516297c10 */ /* 0x000fe40008ffe4ff */
[----:B------:R-:W3:Y:S04]  /*0bb0*/  LDG.E.64.CONSTANT R42, desc[UR10][R42.64] ;  /* 0x0000000a2a2a7981 */ /* 0x000ee8000c1e9b00 */
[----:B------:R-:W3:Y:S01]  /*0bc0*/  LDG.E.64.CONSTANT R34, desc[UR10][R34.64] ;  /* 0x0000000a22227981 */ /* 0x000ee2000c1e9b00 */
[----:B------:R-:W-:-:S03]  /*0bd0*/  IADD3 R19, R36, 0x1900, RZ ;  /* 0x0000190024137810 */ /* 0x000fc60007ffe0ff */
[----:B------:R-:W3:Y:S01]  /*0be0*/  LDG.E.64.CONSTANT R40, desc[UR10][R40.64] ;  /* 0x0000000a28287981 */ /* 0x000ee2000c1e9b00 */
[----:B------:R-:W-:-:S04]  /*0bf0*/  IADD3 R18, P0, R19, R30, RZ ;  /* 0x0000001e13127210 */ /* 0x000fc80007f1e0ff */
[----:B------:R-:W-:Y:S02]  /*0c00*/  IADD3.X R19, RZ, R5, RZ, P0, !PT ;  /* 0x00000005ff137210 */ /* 0x000fe400007fe4ff */
[C---:B------:R-:W-:Y:S02]  /*0c10*/  SHF.L.U32 R21, R18.reuse, 0x1, RZ ;  /* 0x0000000112157819 */ /* 0x040fe400000006ff */
[----:B------:R-:W-:Y:S02]  /*0c20*/  SHF.L.U64.HI R20, R18, 0x1, R19 ;  /* 0x0000000112147819 */ /* 0x000fe40000010213 */
[----:B------:R-:W-:-:S04]  /*0c30*/  IADD3 R18, P0, R21, UR18, RZ ;  /* 0x0000001215127c10 */ /* 0x000fc8000ff1e0ff */
[----:B------:R-:W-:Y:S02]  /*0c40*/  IADD3.X R19, R20, UR19, RZ, P0, !PT ;  /* 0x0000001314137c10 */ /* 0x000fe400087fe4ff */
[----:B------:R-:W-:-:S04]  /*0c50*/  IADD3 R38, P1, R21, UR20, RZ ;  /* 0x0000001415267c10 */ /* 0x000fc8000ff3e0ff */
[----:B------:R-:W3:Y:S01]  /*0c60*/  LDG.E.64.CONSTANT R18, desc[UR10][R18.64] ;  /* 0x0000000a12127981 */ /* 0x000ee2000c1e9b00 */
[----:B------:R-:W-:-:S03]  /*0c70*/  IADD3.X R39, R20, UR21, RZ, P1, !PT ;  /* 0x0000001514277c10 */ /* 0x000fc60008ffe4ff */
[----:B------:R-:W-:Y:S04]  /*0c80*/  STL [R1+0xb4], R22 ;  /* 0x0000b41601007387 */ /* 0x000fe80000100800 */
[----:B------:R-:W3:Y:S04]  /*0c90*/  LDG.E.64.CONSTANT R38, desc[UR10][R38.64] ;  /* 0x0000000a26267981 */ /* 0x000ee8000c1e9b00 */
[----:B------:R-:W-:Y:S04]  /*0ca0*/  STL [R1+0x94], R21 ;  /* 0x0000941501007387 */ /* 0x000fe80000100800 */
[----:B------:R0:W-:Y:S02]  /*0cb0*/  STL [R1+0xa8], R20 ;  /* 0x0000a81401007387 */ /* 0x0001e40000100800 */
[----:B0-----:R-:W-:-:S04]  /*0cc0*/  IADD3 R20, R36, 0x1e00, RZ ;  /* 0x00001e0024147810 */ /* 0x001fc80007ffe0ff */
        /* <DEDUP_REMOVED lines=9> */
[----:B------:R-:W-:Y:S02]  /*0d60*/  IADD3.X R33, R22, UR21, RZ, P1, !PT ;  /* 0x0000001516217c10 */ /* 0x000fe40008ffe4ff */
[----:B------:R-:W-:-:S04]  /*0d70*/  IADD3 R36, R36, 0x2300, RZ ;  /* 0x0000230024247810 */ /* 0x000fc80007ffe0ff */
[----:B------:R-:W3:Y:S01]  /*0d80*/  LDG.E.64.CONSTANT R32, desc[UR10][R32.64] ;  /* 0x0000000a20207981 */ /* 0x000ee2000c1e9b00 */
[----:B------:R-:W-:-:S04]  /*0d90*/  IADD3 R36, P0, R36, R30, RZ ;  /* 0x0000001e24247210 */ /* 0x000fc80007f1e0ff */
[----:B------:R-:W-:Y:S02]  /*0da0*/  IADD3.X R5, RZ, R5, RZ, P0, !PT ;  /* 0x00000005ff057210 */ /* 0x000fe400007fe4ff */
[----:B------:R-:W-:Y:S01]  /*0db0*/  SHF.L.U32 R48, R36, 0x1, RZ ;  /* 0x0000000124307819 */ /* 0x000fe200000006ff */
[----:B------:R0:W-:Y:S03]  /*0dc0*/  STL [R1+0x90], R22 ;  /* 0x0000901601007387 */ /* 0x0001e60000100800 */
[----:B------:R-:W-:Y:S02]  /*0dd0*/  IADD3 R30, P1, R48, UR20, RZ ;  /* 0x00000014301e7c10 */ /* 0x000fe4000ff3e0ff */
[----:B0-----:R-:W-:Y:S02]  /*0de0*/  SHF.L.U64.HI R22, R36, 0x1, R5 ;  /* 0x0000000124167819 */ /* 0x001fe40000010205 */
[----:B------:R-:W-:-:S04]  /*0df0*/  IADD3 R36, P0, R48, UR18, RZ ;  /* 0x0000001230247c10 */ /* 0x000fc8000ff1e0ff */
[C---:B------:R-:W-:Y:S02]  /*0e00*/  IADD3.X R37, R22.reuse, UR19, RZ, P0, !PT ;  /* 0x0000001316257c10 */ /* 0x040fe400087fe4ff */
[----:B------:R-:W-:-:S04]  /*0e10*/  IADD3.X R31, R22, UR21, RZ, P1, !PT ;  /* 0x00000015161f7c10 */ /* 0x000fc80008ffe4ff */
[----:B------:R-:W3:Y:S04]  /*0e20*/  LDG.E.64.CONSTANT R36, desc[UR10][R36.64] ;  /* 0x0000000a24247981 */ /* 0x000ee8000c1e9b00 */
[----:B------:R-:W3:Y:S04]  /*0e30*/  LDG.E.64.CONSTANT R30, desc[UR10][R30.64] ;  /* 0x0000000a1e1e7981 */ /* 0x000ee8000c1e9b00 */
[----:B------:R-:W-:Y:S04]  /*0e40*/  STL [R1+0x84], R48 ;  /* 0x0000843001007387 */ /* 0x000fe80000100800 */
[----:B------:R0:W-:Y:S01]  /*0e50*/  STL [R1+0x88], R22 ;  /* 0x0000881601007387 */ /* 0x0001e20000100800 */
[----:B--2---:R-:W-:-:S06]  /*0e60*/  FADD.FTZ R5, R17, UR7 ;  /* 0x0000000711057e21 */ /* 0x004fcc0008010000 */
[----:B------:R-:W0:Y:S01]  /*0e70*/  MUFU.RSQ R5, R5 ;  /* 0x0000000500057308 */ /* 0x000e220000001400 */
[--C-:B----4-:R-:W-:Y:S02]  /*0e80*/  HADD2.F32 R17, -RZ, R46.reuse.H0_H0 ;  /* 0x2000002eff117230 */ /* 0x110fe40000004100 */
[----:B------:R-:W-:-:S03]  /*0e90*/  HADD2.F32 R49, -RZ, R46.H1_H1 ;  /* 0x3000002eff317230 */ /* 0x000fc60000004100 */
[C---:B------:R-:W-:Y:S01]  /*0ea0*/  FADD.FTZ R17, -R16.reuse, R17 ;  /* 0x0000001110117221 */ /* 0x040fe20000010100 */
[--C-:B------:R-:W-:Y:S02]  /*0eb0*/  HADD2.F32 R56, -RZ, R52.reuse.H0_H0 ;  /* 0x20000034ff387230 */ /* 0x100fe40000004100 */
[----:B------:R-:W-:Y:S01]  /*0ec0*/  FADD.FTZ R49, -R16, R49 ;  /* 0x0000003110317221 */ /* 0x000fe20000010100 */
[----:B------:R-:W-:Y:S02]  /*0ed0*/  HADD2.F32 R59, -RZ, R52.H1_H1 ;  /* 0x30000034ff3b7230 */ /* 0x000fe40000004100 */
[C---:B0-----:R-:W-:Y:S01]  /*0ee0*/  FMUL.FTZ R22, R5.reuse, R17 ;  /* 0x0000001105167220 */ /* 0x041fe20000410000 */
[----:B------:R-:W-:Y:S01]  /*0ef0*/  FMUL.FTZ R46, R0, R56 ;  /* 0x00000038002e7220 */ /* 0x000fe20000410000 */
[----:B------:R-:W-:Y:S01]  /*0f00*/  FMUL.FTZ R50, R5, R49 ;  /* 0x0000003105327220 */ /* 0x000fe20000410000 */
[----:B------:R-:W-:Y:S02]  /*0f10*/  FMUL.FTZ R17, R3, R59 ;  /* 0x0000003b03117220 */ /* 0x000fe40000410000 */
[----:B------:R-:W-:Y:S01]  /*0f20*/  FFMA.FTZ R46, R22, R46, RZ ;  /* 0x0000002e162e7223 */ /* 0x000fe200000100ff */
[----:B------:R-:W-:-:S03]  /*0f30*/  HADD2.F32 R48, -RZ, R6.H0_H0 ;  /* 0x20000006ff307230 */ /* 0x000fc60000004100 */
[----:B------:R-:W-:Y:S01]  /*0f40*/  FFMA.FTZ R17, R50, R17, R46 ;  /* 0x0000001132117223 */ /* 0x000fe2000001002e */
[----:B------:R-:W-:Y:S02]  /*0f50*/  HADD2.F32 R46, -RZ, R6.H1_H1 ;  /* 0x30000006ff2e7230 */ /* 0x000fe40000004100 */
[----:B------:R-:W-:Y:S01]  /*0f60*/  FADD.FTZ R48, -R16, R48 ;  /* 0x0000003010307221 */ /* 0x000fe20000010100 */
[----:B------:R-:W-:-:S03]  /*0f70*/  HADD2.F32 R60, -RZ, R8.H0_H0 ;  /* 0x20000008ff3c7230 */ /* 0x000fc60000004100 */
[C---:B------:R-:W-:Y:S01]  /*0f80*/  FMUL.FTZ R48, R5.reuse, R48 ;  /* 0x0000003005307220 */ /* 0x040fe20000410000 */
[----:B------:R-:W-:Y:S02]  /*0f90*/  HADD2.F32 R58, -RZ, R8.H1_H1 ;  /* 0x30000008ff3a7230 */ /* 0x000fe40000004100 */
[----:B------:R-:W-:Y:S01]  /*0fa0*/  FADD.FTZ R46, -R16, R46 ;  /* 0x0000002e102e7221 */ /* 0x000fe20000010100 */
[----:B------:R-:W-:Y:S01]  /*0fb0*/  FMUL.FTZ R6, R0, R60 ;  /* 0x0000003c00067220 */ /* 0x000fe20000410000 */
[----:B------:R-:W-:Y:S02]  /*0fc0*/  HADD2.F32 R8, -RZ, R10.H0_H0 ;  /* 0x2000000aff087230 */ /* 0x000fe40000004100 */
[----:B------:R-:W-:Y:S01]  /*0fd0*/  FMUL.FTZ R46, R5, R46 ;  /* 0x0000002e052e7220 */ /* 0x000fe20000410000 */
[----:B------:R-:W-:Y:S01]  /*0fe0*/  FFMA.FTZ R17, R48, R6, R17 ;  /* 0x0000000630117223 */ /* 0x000fe20000010011 */
[----:B------:R-:W-:Y:S01]  /*0ff0*/  FMUL.FTZ R6, R3, R58 ;  /* 0x0000003a03067220 */ /* 0x000fe20000410000 */
[----:B------:R-:W-:Y:S01]  /*1000*/  FADD.FTZ R8, -R16, R8 ;  /* 0x0000000810087221 */ /* 0x000fe20000010100 */
[----:B------:R-:W-:-:S02]  /*1010*/  HADD2.F32 R57, -RZ, R12.H0_H0 ;  /* 0x2000000cff397230 */ /* 0x000fc40000004100 */
[----:B------:R-:W-:Y:S01]  /*1020*/  FFMA.FTZ R17, R46, R6, R17 ;  /* 0x000000062e117223 */ /* 0x000fe20000010011 */
[----:B------:R-:W-:Y:S01]  /*1030*/  FMUL.FTZ R8, R5, R8 ;  /* 0x0000000805087220 */ /* 0x000fe20000410000 */
[----:B------:R-:W-:Y:S01]  /*1040*/  STL [R1+0x30], R22 ;  /* 0x0000301601007387 */ /* 0x000fe20000100800 */
[----:B------:R-:W-:Y:S02]  /*1050*/  HADD2.F32 R10, -RZ, R10.H1_H1 ;  /* 0x3000000aff0a7230 */ /* 0x000fe40000004100 */
[----:B------:R-:W-:Y:S01]  /*1060*/  FMUL.FTZ R6, R0, R57 ;  /* 0x0000003900067220 */ /* 0x000fe20000410000 */
[----:B------:R-:W-:Y:S01]  /*1070*/  STL [R1+0x34], R50 ;  /* 0x0000343201007387 */ /* 0x000fe20000100800 */
[----:B------:R-:W-:Y:S02]  /*1080*/  HADD2.F32 R55, -RZ, R12.H1_H1 ;  /* 0x3000000cff377230 */ /* 0x000fe40000004100 */
[----:B------:R-:W-:Y:S01]  /*1090*/  FFMA.FTZ R17, R8, R6, R17 ;  /* 0x0000000608117223 */ /* 0x000fe20000010011 */
[----:B------:R-:W-:Y:S01]  /*10a0*/  STL [R1+0x74], R48 ;  /* 0x0000743001007387 */ /* 0x000fe20000100800 */
[----:B------:R-:W-:-:S03]  /*10b0*/  FADD.FTZ R10, -R16, R10 ;  /* 0x0000000a100a7221 */ /* 0x000fc60000010100 */
[----:B------:R-:W-:Y:S04]  /*10c0*/  STL [R1+0x70], R46 ;  /* 0x0000702e01007387 */ /* 0x000fe80000100800 */
[----:B------:R0:W-:Y:S01]  /*10d0*/  STL [R1+0x6c], R8 ;  /* 0x00006c0801007387 */ /* 0x0001e20000100800 */
[----:B------:R-:W-:Y:S01]  /*10e0*/  FMUL.FTZ R6, R3, R55 ;  /* 0x0000003703067220 */ /* 0x000fe20000410000 */
[----:B------:R-:W-:Y:S01]  /*10f0*/  FMUL.FTZ R10, R5, R10 ;  /* 0x0000000a050a7220 */ /* 0x000fe20000410000 */
[----:B---3--:R-:W-:Y:S02]  /*1100*/  HADD2.F32 R54, -RZ, R44.H0_H0 ;  /* 0x2000002cff367230 */ /* 0x008fe40000004100 */
[----:B0-----:R-:W-:Y:S02]  /*1110*/  HADD2.F32 R8, -RZ, R14.H0_H0 ;  /* 0x2000000eff087230 */ /* 0x001fe40000004100 */
[----:B------:R-:W-:-:S03]  /*1120*/  FFMA.FTZ R17, R10, R6, R17 ;  /* 0x000000060a117223 */ /* 0x000fc60000010011 */
[----:B------:R-:W-:Y:S01]  /*1130*/  FADD.FTZ R8, -R16, R8 ;  /* 0x0000000810087221 */ /* 0x000fe20000010100 */
[----:B------:R-:W-:Y:S02]  /*1140*/  HADD2.F32 R12, -RZ, R14.H1_H1 ;  /* 0x3000000eff0c7230 */ /* 0x000fe40000004100 */
[----:B------:R-:W-:Y:S01]  /*1150*/  FMUL.FTZ R6, R0, R54 ;  /* 0x0000003600067220 */ /* 0x000fe20000410000 */
[----:B------:R-:W-:Y:S01]  /*1160*/  FMUL.FTZ R8, R5, R8 ;  /* 0x0000000805087220 */ /* 0x000fe20000410000 */
[----:B------:R0:W-:Y:S01]  /*1170*/  STL [R1+0x68], R10 ;  /* 0x0000680a01007387 */ /* 0x0001e20000100800 */
[----:B------:R-:W-:Y:S02]  /*1180*/  HADD2.F32 R52, -RZ, R44.H1_H1 ;  /* 0x3000002cff347230 */ /* 0x000fe40000004100 */
[----:B------:R-:W-:Y:S01]  /*1190*/  FADD.FTZ R12, -R16, R12 ;  /* 0x0000000c100c7221 */ /* 0x000fe20000010100 */
[----:B------:R-:W-:Y:S01]  /*11a0*/  FFMA.FTZ R17, R8, R6, R17 ;  /* 0x0000000608117223 */ /* 0x000fe20000010011 */
[----:B------:R-:W-:Y:S01]  /*11b0*/  FADD.FTZ R6, R35, UR7 ;  /* 0x0000000723067e21 */ /* 0x000fe20008010000 */
[----:B------:R1:W-:Y:S01]  /*11c0*/  STL [R1+0x64], R8 ;  /* 0x0000640801007387 */ /* 0x0003e20000100800 */
[----:B0-----:R-:W-:-:S02]  /*11d0*/  HADD2.F32 R10, -RZ, R42.H0_H0 ;  /* 0x2000002aff0a7230 */ /* 0x001fc40000004100 */
[----:B------:R-:W-:Y:S01]  /*11e0*/  FMUL.FTZ R14, R5, R12 ;  /* 0x0000000c050e7220 */ /* 0x000fe20000410000 */
[----:B------:R-:W-:Y:S01]  /*11f0*/  HADD2.F32 R51, -RZ, R40.H0_H0 ;  /* 0x20000028ff337230 */ /* 0x000fe20000004100 */
[----:B------:R-:W0:Y:S01]  /*1200*/  MUFU.RSQ R6, R6 ;  /* 0x0000000600067308 */ /* 0x000e220000001400 */
[----:B-1----:R-:W-:Y:S01]  /*1210*/  FMUL.FTZ R8, R3, R52 ;  /* 0x0000003403087220 */ /* 0x002fe20000410000 */
[----:B------:R-:W-:-:S03]  /*1220*/  FADD.FTZ R10, -R16, R10 ;  /* 0x0000000a100a7221 */ /* 0x000fc60000010100 */
[----:B------:R-:W-:Y:S01]  /*1230*/  FFMA.FTZ R17, R14, R8, R17 ;  /* 0x000000080e117223 */ /* 0x000fe20000010011 */
[----:B------:R-:W-:Y:S01]  /*1240*/  FMUL.FTZ R10, R5, R10 ;  /* 0x0000000a050a7220 */ /* 0x000fe20000410000 */
[----:B------:R-:W-:Y:S01]  /*1250*/  FMUL.FTZ R8, R0, R51 ;  /* 0x0000003300087220 */ /* 0x000fe20000410000 */
[----:B------:R-:W-:Y:S01]  /*1260*/  STL [R1+0x54], R14 ;  /* 0x0000540e01007387 */ /* 0x000fe20000100800 */
[----:B------:R-:W-:Y:S02]  /*1270*/  HADD2.F32 R12, -RZ, R42.H1_H1 ;  /* 0x3000002aff0c7230 */ /* 0x000fe40000004100 */
[----:B------:R-:W-:Y:S01]  /*1280*/  FFMA.FTZ R17, R10, R8, R17 ;  /* 0x000000080a117223 */ /* 0x000fe20000010011 */
[----:B------:R1:W-:Y:S01]  /*1290*/  STL [R1+0x58], R10 ;  /* 0x0000580a01007387 */ /* 0x0003e20000100800 */
[----:B------:R-:W-:Y:S02]  /*12a0*/  HADD2.F32 R48, -RZ, R40.H1_H1 ;  /* 0x30000028ff307230 */ /* 0x000fe40000004100 */
[----:B------:R-:W-:Y:S01]  /*12b0*/  FADD.FTZ R12, -R16, R12 ;  /* 0x0000000c100c7221 */ /* 0x000fe20000010100 */
[----:B------:R-:W-:-:S02]  /*12c0*/  HADD2.F32 R49, -RZ, R53.H0_H0 ;  /* 0x20000035ff317230 */ /* 0x000fc40000004100 */
[--C-:B-1----:R-:W-:Y:S02]  /*12d0*/  HADD2.F32 R10, -RZ, R47.reuse.H0_H0 ;  /* 0x2000002fff0a7230 */ /* 0x102fe40000004100 */
[----:B------:R-:W-:-:S03]  /*12e0*/  HADD2.F32 R47, -RZ, R47.H1_H1 ;  /* 0x3000002fff2f7230 */ /* 0x000fc60000004100 */
[----:B------:R-:W-:Y:S01]  /*12f0*/  FADD.FTZ R10, -R34, R10 ;  /* 0x0000000a220a7221 */ /* 0x000fe20000010100 */
[----:B------:R-:W-:Y:S02]  /*1300*/  HADD2.F32 R50, -RZ, R53.H1_H1 ;  /* 0x30000035ff327230 */ /* 0x000fe40000004100 */
[----:B------:R-:W-:Y:S01]  /*1310*/  FMUL.FTZ R44, R5, R12 ;  /* 0x0000000c052c7220 */ /* 0x000fe20000410000 */
[----:B0-----:R-:W-:Y:S01]  /*1320*/  FMUL.FTZ R46, R6, R10 ;  /* 0x0000000a062e7220 */ /* 0x001fe20000410000 */
[----:B------:R-:W-:Y:S01]  /*1330*/  FMUL.FTZ R10, R3, R48 ;  /* 0x00000030030a7220 */ /* 0x000fe20000410000 */
[----:B------:R-:W-:Y:S01]  /*1340*/  FMUL.FTZ R8, R2, R49 ;  /* 0x0000003102087220 */ /* 0x000fe20000410000 */
[----:B------:R-:W-:Y:S01]  /*1350*/  FADD.FTZ R47, -R34, R47 ;  /* 0x0000002f222f7221 */ /* 0x000fe20000010100 */
[----:B------:R-:W-:Y:S01]  /*1360*/  FMUL.FTZ R14, R4, R50 ;  /* 0x00000032040e7220 */ /* 0x000fe20000410000 */
[----:B------:R-:W-:Y:S01]  /*1370*/  FFMA.FTZ R17, R44, R10, R17 ;  /* 0x0000000a2c117223 */ /* 0x000fe20000010011 */
[----:B------:R-:W-:Y:S01]  /*1380*/  FFMA.FTZ R8, R46, R8, RZ ;  /* 0x000000082e087223 */ /* 0x000fe200000100ff */
[----:B------:R-:W-:Y:S01]  /*1390*/  FMUL.FTZ R35, R6, R47 ;  /* 0x0000002f06237220 */ /* 0x000fe20000410000 */
[----:B------:R-:W-:Y:S01]  /*13a0*/  HADD2.F32 R10, -RZ, R18.H0_H0 ;  /* 0x20000012ff0a7230 */ /* 0x000fe20000004100 */
[----:B------:R0:W-:Y:S01]  /*13b0*/  STL [R1+0x24], R46 ;  /* 0x0000242e01007387 */ /* 0x0001e20000100800 */
[----:B------:R-:W-:-:S02]  /*13c0*/  HADD2.F32 R12, -RZ, R7.H0_H0 ;  /* 0x20000007ff0c7230 */ /* 0x000fc40000004100 */
[----:B------:R-:W-:Y:S01]  /*13d0*/  FFMA.FTZ R14, R35, R14, R8 ;  /* 0x0000000e230e7223 */ /* 0x000fe20000010008 */
[----:B------:R1:W-:Y:S01]  /*13e0*/  STL [R1+0x50], R44 ;  /* 0x0000502c01007387 */ /* 0x0003e20000100800 */
[----:B------:R-:W-:Y:S01]  /*13f0*/  FADD.FTZ R10, -R16, R10 ;  /* 0x0000000a100a7221 */ /* 0x000fe20000010100 */
[----:B------:R-:W-:Y:S02]  /*1400*/  HADD2.F32 R8, -RZ, R7.H1_H1 ;  /* 0x30000007ff087230 */ /* 0x000fe40000004100 */
[----:B------:R-:W-:Y:S01]  /*1410*/  FADD.FTZ R7, -R34, R12 ;  /* 0x0000000c22077221 */ /* 0x000fe20000010100 */
[--C-:B0-----:R-:W-:Y:S01]  /*1420*/  HADD2.F32 R46, -RZ, R9.reuse.H0_H0 ;  /* 0x20000009ff2e7230 */ /* 0x101fe20000004100 */
[----:B-1----:R-:W0:Y:S01]  /*1430*/  S2R R44, SR_TID.X ;  /* 0x00000000002c7919 */ /* 0x002e220000002100 */
[----:B------:R-:W-:Y:S02]  /*1440*/  HADD2.F32 R47, -RZ, R38.H0_H0 ;  /* 0x20000026ff2f7230 */ /* 0x000fe40000004100 */
[----:B------:R-:W-:Y:S01]  /*1450*/  FMUL.FTZ R40, R5, R10 ;  /* 0x0000000a05287220 */ /* 0x000fe20000410000 */
[----:B------:R1:W-:Y:S01]  /*1460*/  STL [R1+0x28], R35 ;  /* 0x0000282301007387 */ /* 0x0003e20000100800 */
[----:B------:R-:W-:Y:S01]  /*1470*/  FMUL.FTZ R10, R2, R46 ;  /* 0x0000002e020a7220 */ /* 0x000fe20000410000 */
[----:B------:R-:W-:Y:S01]  /*1480*/  FMUL.FTZ R12, R0, R47 ;  /* 0x0000002f000c7220 */ /* 0x000fe20000410000 */
[----:B------:R-:W-:Y:S01]  /*1490*/  FADD.FTZ R8, -R34, R8 ;  /* 0x0000000822087221 */ /* 0x000fe20000010100 */
[----:B------:R2:W-:Y:S01]  /*14a0*/  STL [R1+0x4c], R40 ;  /* 0x00004c2801007387 */ /* 0x0005e20000100800 */
[----:B-1----:R-:W-:Y:S01]  /*14b0*/  FMUL.FTZ R35, R6, R7 ;  /* 0x0000000706237220 */ /* 0x002fe20000410000 */
[----:B------:R-:W-:-:S03]  /*14c0*/  HADD2.F32 R7, -RZ, R9.H1_H1 ;  /* 0x30000009ff077230 */ /* 0x000fc60000004100 */
[----:B------:R-:W-:Y:S01]  /*14d0*/  FFMA.FTZ R14, R35, R10, R14 ;  /* 0x0000000a230e7223 */ /* 0x000fe2000001000e */
[----:B------:R1:W-:Y:S01]  /*14e0*/  STL [R1+0x78], R35 ;  /* 0x0000782301007387 */ /* 0x0003e20000100800 */
[----:B------:R-:W-:Y:S01]  /*14f0*/  FFMA.FTZ R17, R40, R12, R17 ;  /* 0x0000000c28117223 */ /* 0x000fe20000010011 */
[----:B--2---:R-:W-:Y:S01]  /*1500*/  FMUL.FTZ R40, R6, R8 ;  /* 0x0000000806287220 */ /* 0x004fe20000410000 */
[----:B------:R-:W-:Y:S01]  /*1510*/  FMUL.FTZ R10, R4, R7 ;  /* 0x00000007040a7220 */ /* 0x000fe20000410000 */
[----:B------:R-:W-:Y:S02]  /*1520*/  HADD2.F32 R12, -RZ, R11.H0_H0 ;  /* 0x2000000bff0c7230 */ /* 0x000fe40000004100 */
[----:B------:R-:W-:Y:S02]  /*1530*/  HADD2.F32 R9, -RZ, R38.H1_H1 ;  /* 0x30000026ff097230 */ /* 0x000fe40000004100 */
[----:B-1----:R-:W-:Y:S01]  /*1540*/  HADD2.F32 R35, -RZ, R18.H1_H1 ;  /* 0x30000012ff237230 */ /* 0x002fe20000004100 */
[----:B------:R1:W-:Y:S01]  /*1550*/  STL [R1+0x60], R40 ;  /* 0x0000602801007387 */ /* 0x0003e20000100800 */
[----:B------:R-:W-:-:S03]  /*1560*/  FFMA.FTZ R14, R40, R10, R14 ;  /* 0x0000000a280e7223 */ /* 0x000fc6000001000e */
[----:B------:R-:W-:Y:S01]  /*1570*/  FADD.FTZ R35, -R16, R35 ;  /* 0x0000002310237221 */ /* 0x000fe20000010100 */
[----:B------:R-:W-:Y:S02]  /*1580*/  HADD2.F32 R8, -RZ, R13.H0_H0 ;  /* 0x2000000dff087230 */ /* 0x000fe40000004100 */
[----:B------:R-:W-:Y:S01]  /*1590*/  FADD.FTZ R12, -R34, R12 ;  /* 0x0000000c220c7221 */ /* 0x000fe20000010100 */
[----:B------:R-:W-:Y:S01]  /*15a0*/  FMUL.FTZ R18, R3, R9 ;  /* 0x0000000903127220 */ /* 0x000fe20000410000 */
[----:B-1----:R-:W-:Y:S02]  /*15b0*/  FMUL.FTZ R40, R5, R35 ;  /* 0x0000002305287220 */ /* 0x002fe40000410000 */
[----:B------:R-:W-:Y:S01]  /*15c0*/  FMUL.FTZ R38, R6, R12 ;  /* 0x0000000c06267220 */ /* 0x000fe20000410000 */
[----:B------:R-:W-:Y:S01]  /*15d0*/  FMUL.FTZ R10, R2, R8 ;  /* 0x00000008020a7220 */ /* 0x000fe20000410000 */
[----:B------:R-:W-:Y:S01]  /*15e0*/  FFMA.FTZ R17, R40, R18, R17 ;  /* 0x0000001228117223 */ /* 0x000fe20000010011 */
[----:B------:R-:W-:Y:S01]  /*15f0*/  HADD2.F32 R18, -RZ, R11.H1_H1 ;  /* 0x3000000bff127230 */ /* 0x000fe20000004100 */
[----:B------:R1:W-:Y:S01]  /*1600*/  STL [R1+0x44], R40 ;  /* 0x0000442801007387 */ /* 0x0003e20000100800 */
[----:B------:R-:W-:Y:S01]  /*1610*/  FFMA.FTZ R14, R38, R10, R14 ;  /* 0x0000000a260e7223 */ /* 0x000fe2000001000e */
[----:B------:R-:W-:-:S02]  /*1620*/  HADD2.F32 R35, -RZ, R20.H0_H0 ;  /* 0x20000014ff237230 */ /* 0x000fc40000004100 */
[----:B------:R2:W-:Y:S01]  /*1630*/  STL [R1+0x5c], R38 ;  /* 0x00005c2601007387 */ /* 0x0005e20000100800 */
[----:B------:R-:W-:Y:S01]  /*1640*/  FADD.FTZ R18, -R34, R18 ;  /* 0x0000001222127221 */ /* 0x000fe20000010100 */
[----:B0-----:R-:W-:Y:S02]  /*1650*/  IMAD R53, R61, -0x50, R44 ;  /* 0xffffffb03d357824 */ /* 0x001fe400078e022c */
[----:B-1----:R-:W-:Y:S01]  /*1660*/  FFMA.FTZ R40, R0, R56, RZ ;  /* 0x0000003800287223 */ /* 0x002fe200000100ff */
[----:B--2---:R-:W-:Y:S01]  /*1670*/  MOV R38, 0x28 ;  /* 0x0000002800267802 */ /* 0x004fe20000000f00 */
[----:B------:R-:W-:Y:S02]  /*1680*/  HADD2.F32 R11, -RZ, R32.H0_H0 ;  /* 0x20000020ff0b7230 */ /* 0x000fe40000004100 */
[----:B------:R-:W-:Y:S01]  /*1690*/  FMUL.FTZ R42, R6, R18 ;  /* 0x00000012062a7220 */ /* 0x000fe20000410000 */
[----:B------:R-:W-:Y:S01]  /*16a0*/  FFMA.FTZ R40, R3, R59, R40 ;  /* 0x0000003b03287223 */ /* 0x000fe20000010028 */
[----:B------:R-:W-:Y:S01]  /*16b0*/  FADD.FTZ R35, -R16, R35 ;  /* 0x0000002310237221 */ /* 0x000fe20000010100 */
[----:B------:R-:W-:-:S02]  /*16c0*/  IMAD R18, R53, R38, UR6 ;  /* 0x0000000635127e24 */ /* 0x000fc4000f8e0226 */
[----:B------:R-:W-:Y:S02]  /*16d0*/  HADD2.F32 R38, -RZ, R20.H1_H1 ;  /* 0x30000014ff267230 */ /* 0x000fe40000004100 */
[C---:B------:R-:W-:Y:S01]  /*16e0*/  FFMA.FTZ R40, R0.reuse, R60, R40 ;  /* 0x0000003c00287223 */ /* 0x040fe20000010028 */
[----:B------:R-:W-:Y:S02]  /*16f0*/  HADD2.F32 R10, -RZ, R13.H1_H1 ;  /* 0x3000000dff0a7230 */ /* 0x000fe40000004100 */
[----:B------:R-:W-:Y:S01]  /*1700*/  FMUL.FTZ R13, R0, R11 ;  /* 0x0000000b000d7220 */ /* 0x000fe20000410000 */
[----:B------:R-:W-:Y:S01]  /*1710*/  FMUL.FTZ R44, R5, R35 ;  /* 0x00000023052c7220 */ /* 0x000fe20000410000 */
[----:B------:R-:W-:Y:S01]  /*1720*/  FADD.FTZ R38, -R16, R38 ;  /* 0x0000002610267221 */ /* 0x000fe20000010100 */
[----:B------:R-:W-:Y:S01]  /*1730*/  FFMA.FTZ R40, R3, R58, R40 ;  /* 0x0000003a03287223 */ /* 0x000fe20000010028 */
[----:B------:R-:W-:Y:S02]  /*1740*/  HADD2.F32 R20, -RZ, R15.H0_H0 ;  /* 0x2000000fff147230 */ /* 0x000fe40000004100 */
[----:B------:R-:W-:Y:S01]  /*1750*/  FFMA.FTZ R17, R44, R13, R17 ;  /* 0x0000000d2c117223 */ /* 0x000fe20000010011 */
[----:B------:R-:W-:Y:S01]  /*1760*/  FMUL.FTZ R12, R4, R10 ;  /* 0x0000000a040c7220 */ /* 0x000fe20000410000 */
[----:B------:R0:W-:Y:S01]  /*1770*/  STL [R1+0x40], R44 ;  /* 0x0000402c01007387 */ /* 0x0001e20000100800 */
[----:B------:R-:W-:-:S02]  /*1780*/  HADD2.F32 R13, -RZ, R32.H1_H1 ;  /* 0x30000020ff0d7230 */ /* 0x000fc40000004100 */
[----:B------:R-:W-:Y:S01]  /*1790*/  FADD.FTZ R32, -R34, R20 ;  /* 0x0000001422207221 */ /* 0x000fe20000010100 */
[----:B------:R-:W-:Y:S01]  /*17a0*/  FFMA.FTZ R14, R42, R12, R14 ;  /* 0x0000000c2a0e7223 */ /* 0x000fe2000001000e */
[----:B------:R-:W-:Y:S02]  /*17b0*/  HADD2.F32 R12, -RZ, R45.H0_H0 ;  /* 0x2000002dff0c7230 */ /* 0x000fe40000004100 */
[----:B------:R-:W-:Y:S01]  /*17c0*/  FMUL.FTZ R20, R3, R13 ;  /* 0x0000000d03147220 */ /* 0x000fe20000410000 */
[----:B0-----:R-:W-:Y:S01]  /*17d0*/  FMUL.FTZ R44, R5, R38 ;  /* 0x00000026052c7220 */ /* 0x001fe20000410000 */
[----:B------:R-:W-:Y:S01]  /*17e0*/  FFMA.FTZ R38, R0, R57, R40 ;  /* 0x0000003900267223 */ /* 0x000fe20000010028 */
[----:B------:R0:W-:Y:S03]  /*17f0*/  STL [R1+0x48], R42 ;  /* 0x0000482a01007387 */ /* 0x0001e60000100800 */
[----:B------:R-:W-:Y:S01]  /*1800*/  FFMA.FTZ R38, R3, R55, R38 ;  /* 0x0000003703267223 */ /* 0x000fe20000010026 */
[----:B------:R-:W-:Y:S01]  /*1810*/  FFMA.FTZ R20, R44, R20, R17 ;  /* 0x000000142c147223 */ /* 0x000fe20000010011 */
[----:B------:R-:W-:Y:S01]  /*1820*/  FMUL.FTZ R35, R2, R12 ;  /* 0x0000000c02237220 */ /* 0x000fe20000410000 */
[----:B------:R-:W-:-:S02]  /*1830*/  HADD2.F32 R40, -RZ, R15.H1_H1 ;  /* 0x3000000fff287230 */ /* 0x000fc40000004100 */
[----:B------:R-:W-:Y:S01]  /*1840*/  FFMA.FTZ R17, R0, R54, R38 ;  /* 0x0000003600117223 */ /* 0x000fe20000010026 */
[----:B0-----:R-:W-:Y:S01]  /*1850*/  FMUL.FTZ R42, R6, R32 ;  /* 0x00000020062a7220 */ /* 0x001fe20000410000 */
[----:B------:R-:W-:Y:S02]  /*1860*/  STL [R1+0x3c], R44 ;  /* 0x00003c2c01007387 */ /* 0x000fe40000100800 */
[----:B------:R-:W-:Y:S01]  /*1870*/  FFMA.FTZ R17, R3, R52, R17 ;  /* 0x0000003403117223 */ /* 0x000fe20000010011 */
[----:B------:R-:W-:Y:S01]  /*1880*/  FFMA.FTZ R35, R42, R35, R14 ;  /* 0x000000232a237223 */ /* 0x000fe2000001000e */
[----:B------:R0:W-:Y:S01]  /*1890*/  STL [R1+0x38], R42 ;  /* 0x0000382a01007387 */ /* 0x0001e20000100800 */
[----:B------:R-:W-:Y:S01]  /*18a0*/  FADD.FTZ R40, -R34, R40 ;  /* 0x0000002822287221 */ /* 0x000fe20000010100 */
[----:B------:R-:W-:Y:S01]  /*18b0*/  FFMA.FTZ R17, R0, R51, R17 ;  /* 0x0000003300117223 */ /* 0x000fe20000010011 */
[----:B------:R-:W-:Y:S02]  /*18c0*/  HADD2.F32 R15, -RZ, R30.H0_H0 ;  /* 0x2000001eff0f7230 */ /* 0x000fe40000004100 */
[----:B0-----:R-:W-:-:S02]  /*18d0*/  HADD2.F32 R42, -RZ, R36.H0_H0 ;  /* 0x20000024ff2a7230 */ /* 0x001fc40000004100 */
[----:B------:R-:W-:Y:S01]  /*18e0*/  FMUL.FTZ R44, R6, R40 ;  /* 0x00000028062c7220 */ /* 0x000fe20000410000 */
[----:B------:R-:W-:Y:S02]  /*18f0*/  HADD2.F32 R40, -RZ, R43.H0_H0 ;  /* 0x2000002bff287230 */ /* 0x000fe40000004100 */
[----:B------:R-:W-:Y:S01]  /*1900*/  FFMA.FTZ R17, R3, R48, R17 ;  /* 0x0000003003117223 */ /* 0x000fe20000010011 */
[----:B------:R-:W-:Y:S01]  /*1910*/  FADD.FTZ R42, -R16, R42 ;  /* 0x0000002a102a7221 */ /* 0x000fe20000010100 */
[C---:B------:R-:W-:Y:S01]  /*1920*/  FMUL.FTZ R38, R0.reuse, R15 ;  /* 0x0000000f00267220 */ /* 0x040fe20000410000 */
[----:B------:R-:W-:Y:S02]  /*1930*/  HADD2.F32 R14, -RZ, R45.H1_H1 ;  /* 0x3000002dff0e7230 */ /* 0x000fe40000004100 */
[----:B------:R-:W-:Y:S01]  /*1940*/  FMUL.FTZ R53, R5, R42 ;  /* 0x0000002a05357220 */ /* 0x000fe20000410000 */
[----:B------:R-:W-:Y:S02]  /*1950*/  HADD2.F32 R36, -RZ, R36.H1_H1 ;  /* 0x30000024ff247230 */ /* 0x000fe40000004100 */
[----:B------:R-:W-:Y:S01]  /*1960*/  FFMA.FTZ R17, R0, R47, R17 ;  /* 0x0000002f00117223 */ /* 0x000fe20000010011 */
[----:B------:R-:W-:Y:S01]  /*1970*/  FADD.FTZ R40, -R34, R40 ;  /* 0x0000002822287221 */ /* 0x000fe20000010100 */
[----:B------:R-:W-:Y:S01]  /*1980*/  FFMA.FTZ R20, R53, R38, R20 ;  /* 0x0000002635147223 */ /* 0x000fe20000010014 */
[----:B------:R-:W-:Y:S01]  /*1990*/  STL [R1+0x2c], R53 ;  /* 0x00002c3501007387 */ /* 0x000fe20000100800 */
[----:B------:R-:W-:Y:S01]  /*19a0*/  LEA R32, R61, R18, 0x3 ;  /* 0x000000123d207211 */ /* 0x000fe200078e18ff */
[----:B------:R-:W-:Y:S01]  /*19b0*/  FFMA.FTZ R38, R3, R9, R17 ;  /* 0x0000000903267223 */ /* 0x000fe20000010011 */
[----:B------:R-:W-:Y:S01]  /*19c0*/  FMUL.FTZ R42, R6, R40 ;  /* 0x00000028062a7220 */ /* 0x000fe20000410000 */
[----:B------:R0:W-:Y:S01]  /*19d0*/  STL [R1+0x20], R44 ;  /* 0x0000202c01007387 */ /* 0x0001e20000100800 */
[----:B------:R-:W-:Y:S01]  /*19e0*/  FMUL.FTZ R18, R4, R14 ;  /* 0x0000000e04127220 */ /* 0x000fe20000410000 */
[----:B------:R-:W-:Y:S01]  /*19f0*/  FADD.FTZ R36, -R16, R36 ;  /* 0x0000002410247221 */ /* 0x000fe20000010100 */
[----:B------:R-:W-:Y:S01]  /*1a00*/  HADD2.F32 R17, -RZ, R30.H1_H1 ;  /* 0x3000001eff117230 */ /* 0x000fe20000004100 */
[----:B------:R-:W-:Y:S01]  /*1a10*/  STL [R1+0xe4], R47 ;  /* 0x0000e42f01007387 */ /* 0x000fe20000100800 */
[----:B------:R-:W-:-:S02]  /*1a20*/  HADD2.F32 R43, -RZ, R43.H1_H1 ;  /* 0x3000002bff2b7230 */ /* 0x000fc40000004100 */
[----:B------:R-:W-:Y:S01]  /*1a30*/  FFMA.FTZ R38, R0, R11, R38 ;  /* 0x0000000b00267223 */ /* 0x000fe20000010026 */
[--C-:B------:R-:W-:Y:S01]  /*1a40*/  HADD2.F32 R16, -RZ, R41.reuse.H0_H0 ;  /* 0x20000029ff107230 */ /* 0x100fe20000004100 */
[----:B------:R1:W-:Y:S01]  /*1a50*/  STL [R1+0xe8], R9 ;  /* 0x0000e80901007387 */ /* 0x0003e20000100800 */
[----:B------:R-:W-:Y:S01]  /*1a60*/  FFMA.FTZ R35, R44, R18, R35 ;  /* 0x000000122c237223 */ /* 0x000fe20000010023 */
[----:B------:R-:W-:Y:S02]  /*1a70*/  FMUL.FTZ R45, R5, R36 ;  /* 0x00000024052d7220 */ /* 0x000fe40000410000 */
[----:B------:R2:W-:Y:S01]  /*1a80*/  STL [R1+0xe0], R11 ;  /* 0x0000e00b01007387 */ /* 0x0005e20000100800 */
[----:B------:R-:W-:-:S03]  /*1a90*/  HADD2.F32 R18, -RZ, R41.H1_H1 ;  /* 0x30000029ff127230 */ /* 0x000fc60000004100 */
[----:B------:R-:W-:Y:S01]  /*1aa0*/  STL [R1+0xec], R13 ;  /* 0x0000ec0d01007387 */ /* 0x000fe20000100800 */
[----:B------:R-:W-:-:S03]  /*1ab0*/  FMUL.FTZ R41, R3, R17 ;  /* 0x0000001103297220 */ /* 0x000fc60000410000 */
[----:B------:R-:W-:Y:S01]  /*1ac0*/  STL [R1+0x18], R42 ;  /* 0x0000182a01007387 */ /* 0x000fe20000100800 */
[----:B------:R-:W-:Y:S01]  /*1ad0*/  FMUL.FTZ R30, R2, R16 ;  /* 0x00000010021e7220 */ /* 0x000fe20000410000 */
[----:B------:R-:W-:Y:S02]  /*1ae0*/  FFMA.FTZ R38, R3, R13, R38 ;  /* 0x0000000d03267223 */ /* 0x000fe40000010026 */
[----:B------:R-:W-:Y:S01]  /*1af0*/  STL [R1+0xd4], R5 ;  /* 0x0000d40501007387 */ /* 0x000fe20000100800 */
[----:B------:R-:W-:-:S03]  /*1b00*/  FADD.FTZ R43, -R34, R43 ;  /* 0x0000002b222b7221 */ /* 0x000fc60000010100 */
[----:B0-----:R-:W3:Y:S04]  /*1b10*/  LDL R44, [R1+0x34] ;  /* 0x00003400012c7983 */ /* 0x001ee80000100800 */
[----:B-1----:R-:W4:Y:S04]  /*1b20*/  LDL R9, [R1+0x24] ;  /* 0x0000240001097983 */ /* 0x002f280000100800 */
[----:B------:R-:W4:Y:S04]  /*1b30*/  LDL R47, [R1+0x28] ;  /* 0x00002800012f7983 */ /* 0x000f280000100800 */
[----:B--2---:R-:W2:Y:S01]  /*1b40*/  LDL R11, [R1+0x74] ;  /* 0x00007400010b7983 */ /* 0x004ea20000100800 */
[----:B------:R-:W-:-:S03]  /*1b50*/  FFMA.FTZ R41, R45, R41, R20 ;  /* 0x000000292d297223 */ /* 0x000fc60000010014 */
[----:B------:R-:W-:Y:S01]  /*1b60*/  STL [R1+0xf0], R15 ;  /* 0x0000f00f01007387 */ /* 0x000fe20000100800 */
[----:B------:R-:W-:-:S03]  /*1b70*/  FFMA.FTZ R30, R42, R30, R35 ;  /* 0x0000001e2a1e7223 */ /* 0x000fc60000010023 */
[----:B------:R-:W-:Y:S01]  /*1b80*/  STL [R1+0xd8], R0 ;  /* 0x0000d80001007387 */ /* 0x000fe20000100800 */
[----:B------:R-:W-:Y:S01]  /*1b90*/  FFMA.FTZ R38, R0, R15, R38 ;  /* 0x0000000f00267223 */ /* 0x000fe20000010026 */
[----:B------:R-:W-:Y:S02]  /*1ba0*/  FMUL.FTZ R20, R4, R18 ;  /* 0x0000001204147220 */ /* 0x000fe40000410000 */
[----:B------:R-:W-:Y:S04]  /*1bb0*/  STL [R1+0x1c], R45 ;  /* 0x00001c2d01007387 */ /* 0x000fe80000100800 */
[----:B------:R0:W-:Y:S01]  /*1bc0*/  STL [R1+0xdc], R45 ;  /* 0x0000dc2d01007387 */ /* 0x0001e20000100800 */
[----:B------:R-:W-:Y:S01]  /*1bd0*/  FFMA.FTZ R40, R3, R17, R38 ;  /* 0x0000001103287223 */ /* 0x000fe20000010026 */
[----:B------:R-:W-:-:S02]  /*1be0*/  HADD2.F32 R36, -RZ, R19.H0_H0 ;  /* 0x20000013ff247230 */ /* 0x000fc40000004100 */
[----:B0-----:R-:W-:-:S04]  /*1bf0*/  FMUL.FTZ R45, R6, R43 ;  /* 0x0000002b062d7220 */ /* 0x001fc80000410000 */
[----:B------:R-:W-:Y:S01]  /*1c00*/  FFMA.FTZ R30, R45, R20, R30 ;  /* 0x000000142d1e7223 */ /* 0x000fe2000001001e */
[----:B------:R-:W-:Y:S01]  /*1c10*/  FFMA.FTZ R20, R2, R49, RZ ;  /* 0x0000003102147223 */ /* 0x000fe200000100ff */
[----:B------:R0:W-:Y:S01]  /*1c20*/  STS.64 [R32], R40 ;  /* 0x0000002820007388 */ /* 0x0001e20000000a00 */
[----:B------:R-:W-:Y:S02]  /*1c30*/  HADD2.F32 R38, -RZ, R19.H1_H1 ;  /* 0x30000013ff267230 */ /* 0x000fe40000004100 */
[----:B------:R-:W-:Y:S01]  /*1c40*/  FFMA.FTZ R42, R4, R50, R20 ;  /* 0x00000032042a7223 */ /* 0x000fe20000010014 */
[--C-:B------:R-:W-:Y:S02]  /*1c50*/  HADD2.F32 R19, -RZ, R39.reuse.H0_H0 ;  /* 0x20000027ff137230 */ /* 0x100fe40000004100 */
[----:B------:R-:W-:Y:S02]  /*1c60*/  HADD2.F32 R20, -RZ, R39.H1_H1 ;  /* 0x30000027ff147230 */ /* 0x000fe40000004100 */
[----:B------:R-:W-:-:S02]  /*1c70*/  HADD2.F32 R39, -RZ, R21.H1_H1 ;  /* 0x30000015ff277230 */ /* 0x000fc40000004100 */
[----:B------:R-:W-:Y:S02]  /*1c80*/  HADD2.F32 R35, -RZ, R37.H0_H0 ;  /* 0x20000025ff237230 */ /* 0x000fe40000004100 */
[----:B0-----:R-:W-:Y:S02]  /*1c90*/  HADD2.F32 R40, -RZ, R21.H0_H0 ;  /* 0x20000015ff287230 */ /* 0x001fe40000004100 */
[C---:B------:R-:W-:Y:S01]  /*1ca0*/  FADD.FTZ R41, -R34.reuse, R36 ;  /* 0x0000002422297221 */ /* 0x040fe20000010100 */
[----:B------:R-:W-:Y:S02]  /*1cb0*/  HADD2.F32 R61, -RZ, R37.H1_H1 ;  /* 0x30000025ff3d7230 */ /* 0x000fe40000004100 */
[C---:B------:R-:W-:Y:S01]  /*1cc0*/  FADD.FTZ R38, -R34.reuse, R38 ;  /* 0x0000002622267221 */ /* 0x040fe20000010100 */
[C---:B------:R-:W-:Y:S01]  /*1cd0*/  FADD.FTZ R36, -R34.reuse, R39 ;  /* 0x0000002722247221 */ /* 0x040fe20000010100 */
[----:B------:R-:W-:Y:S01]  /*1ce0*/  FADD.FTZ R37, -R34, R40 ;  /* 0x0000002822257221 */ /* 0x000fe20000010100 */
[----:B------:R-:W-:Y:S01]  /*1cf0*/  FMUL.FTZ R0, R6, R41 ;  /* 0x0000002906007220 */ /* 0x000fe20000410000 */
[----:B------:R-:W-:Y:S01]  /*1d00*/  FADD.FTZ R35, -R34, R35 ;  /* 0x0000002322237221 */ /* 0x000fe20000010100 */
[C---:B------:R-:W-:Y:S01]  /*1d10*/  FMUL.FTZ R5, R6.reuse, R38 ;  /* 0x0000002606057220 */ /* 0x040fe20000410000 */
[C---:B------:R-:W-:Y:S01]  /*1d20*/  FMUL.FTZ R37, R6.reuse, R37 ;  /* 0x0000002506257220 */ /* 0x040fe20000410000 */
[C---:B------:R-:W-:Y:S01]  /*1d30*/  FMUL.FTZ R39, R6.reuse, R36 ;  /* 0x0000002406277220 */ /* 0x040fe20000410000 */
[----:B------:R-:W-:Y:S01]  /*1d40*/  STL [R1+0x14], R45 ;  /* 0x0000142d01007387 */ /* 0x000fe20000100800 */
[----:B------:R-:W-:-:S03]  /*1d50*/  FMUL.FTZ R53, R6, R35 ;  /* 0x0000002306357220 */ /* 0x000fc60000410000 */
[----:B------:R-:W-:Y:S01]  /*1d60*/  STL [R1+0x10], R0 ;  /* 0x0000100001007387 */ /* 0x000fe20000100800 */
[----:B------:R-:W-:-:S03]  /*1d70*/  FFMA.FTZ R28, R22, R56, R28 ;  /* 0x00000038161c7223 */ /* 0x000fc6000001001c */
[----:B------:R-:W-:Y:S04]  /*1d80*/  STL [R1+0xc], R5 ;  /* 0x00000c0501007387 */ /* 0x000fe80000100800 */
[----:B------:R-:W-:Y:S04]  /*1d90*/  STL [R1+0x8], R37 ;  /* 0x0000082501007387 */ /* 0x000fe80000100800 */
[----:B------:R-:W-:Y:S04]  /*1da0*/  STL [R1+0x4], R39 ;  /* 0x0000042701007387 */ /* 0x000fe80000100800 */
[----:B------:R-:W-:Y:S04]  /*1db0*/  STL [R1], R53 ;  /* 0x0000003501007387 */ /* 0x000fe80000100800 */
[----:B------:R-:W2:Y:S01]  /*1dc0*/  LDL.LU R22, [R1+0xf4] ;  /* 0x0000f40001167983 */ /* 0x000ea20000300800 */
[C---:B------:R-:W-:Y:S01]  /*1dd0*/  FFMA.FTZ R42, R2.reuse, R46, R42 ;  /* 0x0000002e022a7223 */ /* 0x040fe2000001002a */
[----:B------:R-:W-:Y:S01]  /*1de0*/  FMUL.FTZ R21, R2, R19 ;  /* 0x0000001302157220 */ /* 0x000fe20000410000 */
[----:B------:R-:W-:-:S02]  /*1df0*/  HADD2.F32 R40, -RZ, R33.H1_H1 ;  /* 0x30000021ff287230 */ /* 0x000fc40000004100 */
[----:B------:R-:W-:Y:S01]  /*1e00*/  FADD.FTZ R61, -R34, R61 ;  /* 0x0000003d223d7221 */ /* 0x000fe20000010100 */
[----:B------:R-:W-:Y:S01]  /*1e10*/  FFMA.FTZ R42, R4, R7, R42 ;  /* 0x00000007042a7223 */ /* 0x000fe2000001002a */
[----:B------:R-:W-:Y:S01]  /*1e20*/  HADD2.F32 R41, -RZ, R31.H0_H0 ;  /* 0x2000001fff297230 */ /* 0x000fe20000004100 */
[----:B------:R-:W2:Y:S02]  /*1e30*/  LDL R35, [R1+0x70] ;  /* 0x0000700001237983 */ /* 0x000ea40000100800 */
[----:B------:R-:W-:Y:S02]  /*1e40*/  FFMA.FTZ R42, R2, R8, R42 ;  /* 0x00000008022a7223 */ /* 0x000fe4000001002a */
[----:B------:R-:W2:Y:S02]  /*1e50*/  LDL R43, [R1+0x68] ;  /* 0x00006800012b7983 */ /* 0x000ea40000100800 */
[----:B------:R-:W-:Y:S02]  /*1e60*/  FFMA.FTZ R42, R4, R10, R42 ;  /* 0x0000000a042a7223 */ /* 0x000fe4000001002a */
[----:B------:R-:W2:Y:S02]  /*1e70*/  LDL R36, [R1+0x60] ;  /* 0x0000600001247983 */ /* 0x000ea40000100800 */
[----:B------:R-:W-:Y:S01]  /*1e80*/  FFMA.FTZ R42, R2, R12, R42 ;  /* 0x0000000c022a7223 */ /* 0x000fe2000001002a */
[----:B------:R-:W-:Y:S01]  /*1e90*/  FFMA.FTZ R30, R0, R21, R30 ;  /* 0x00000015001e7223 */ /* 0x000fe2000001001e */
[----:B------:R-:W2:Y:S02]  /*1ea0*/  LDL R15, [R1+0x5c] ;  /* 0x00005c00010f7983 */ /* 0x000ea40000100800 */
[----:B------:R-:W-:Y:S01]  /*1eb0*/  FFMA.FTZ R38, R4, R14, R42 ;  /* 0x0000000e04267223 */ /* 0x000fe2000001002a */
[----:B------:R-:W-:Y:S01]  /*1ec0*/  HADD2.F32 R21, -RZ, R33.H0_H0 ;  /* 0x20000021ff157230 */ /* 0x000fe20000004100 */
[----:B------:R-:W2:Y:S02]  /*1ed0*/  LDL R13, [R1+0x48] ;  /* 0x00004800010d7983 */ /* 0x000ea40000100800 */
[----:B------:R-:W-:Y:S01]  /*1ee0*/  FFMA.FTZ R33, R2, R16, R38 ;  /* 0x0000001002217223 */ /* 0x000fe20000010026 */
[----:B------:R-:W-:Y:S01]  /*1ef0*/  FMUL.FTZ R34, R4, R20 ;  /* 0x0000001404227220 */ /* 0x000fe20000410000 */
[----:B------:R-:W-:-:S02]  /*1f00*/  HADD2.F32 R42, -RZ, R31.H1_H1 ;  /* 0x3000001fff2a7230 */ /* 0x000fc40000004100 */
[----:B------:R-:W-:Y:S01]  /*1f10*/  FMUL.FTZ R61, R6, R61 ;  /* 0x0000003d063d7220 */ /* 0x000fe20000410000 */
[----:B------:R-:W-:Y:S01]  /*1f20*/  FFMA.FTZ R33, R4, R18, R33 ;  /* 0x0000001204217223 */ /* 0x000fe20000010021 */
[----:B------:R-:W-:Y:S01]  /*1f30*/  FFMA.FTZ R34, R5, R34, R30 ;  /* 0x0000002205227223 */ /* 0x000fe2000001001e */
[C---:B------:R-:W-:Y:S01]  /*1f40*/  FMUL.FTZ R30, R2.reuse, R21 ;  /* 0x00000015021e7220 */ /* 0x040fe20000410000 */
[----:B------:R-:W2:Y:S01]  /*1f50*/  LDL R38, [R1+0x6c] ;  /* 0x00006c0001267983 */ /* 0x000ea20000100800 */
[----:B------:R-:W-:Y:S02]  /*1f60*/  FFMA.FTZ R33, R2, R19, R33 ;  /* 0x0000001302217223 */ /* 0x000fe40000010021 */
[----:B------:R-:W-:Y:S02]  /*1f70*/  FFMA.FTZ R34, R37, R30, R34 ;  /* 0x0000001e25227223 */ /* 0x000fe40000010022 */
[C---:B------:R-:W-:Y:S01]  /*1f80*/  FFMA.FTZ R33, R4.reuse, R20, R33 ;  /* 0x0000001404217223 */ /* 0x040fe20000010021 */
[----:B------:R-:W-:-:S03]  /*1f90*/  FMUL.FTZ R30, R4, R40 ;  /* 0x00000028041e7220 */ /* 0x000fc60000410000 */
[C---:B------:R-:W-:Y:S01]  /*1fa0*/  FFMA.FTZ R33, R2.reuse, R21, R33 ;  /* 0x0000001502217223 */ /* 0x040fe20000010021 */
[----:B------:R-:W-:Y:S01]  /*1fb0*/  FFMA.FTZ R30, R39, R30, R34 ;  /* 0x0000001e271e7223 */ /* 0x000fe20000010022 */
[-C--:B------:R-:W-:Y:S02]  /*1fc0*/  FMUL.FTZ R34, R2, R41.reuse ;  /* 0x0000002902227220 */ /* 0x080fe40000410000 */
[C---:B------:R-:W-:Y:S01]  /*1fd0*/  FFMA.FTZ R33, R4.reuse, R40, R33 ;  /* 0x0000002804217223 */ /* 0x040fe20000010021 */
[----:B------:R-:W-:Y:S01]  /*1fe0*/  FMUL.FTZ R31, R4, R42 ;  /* 0x0000002a041f7220 */ /* 0x000fe20000410000 */
[----:B------:R-:W-:Y:S02]  /*1ff0*/  FFMA.FTZ R30, R53, R34, R30 ;  /* 0x00000022351e7223 */ /* 0x000fe4000001001e */
[----:B------:R-:W-:Y:S01]  /*2000*/  FFMA.FTZ R33, R2, R41, R33 ;  /* 0x0000002902217223 */ /* 0x000fe20000010021 */
[----:B------:R-:W2:Y:S01]  /*2010*/  LDL R34, [R1+0x4c] ;  /* 0x00004c0001227983 */ /* 0x000ea20000100800 */
[----:B------:R-:W-:-:S02]  /*2020*/  FFMA.FTZ R31, R61, R31, R30 ;  /* 0x0000001f3d1f7223 */ /* 0x000fc4000001001e */
[----:B------:R-:W-:Y:S02]  /*2030*/  FFMA.FTZ R30, R4, R42, R33 ;  /* 0x0000002a041e7223 */ /* 0x000fe40000010021 */
[----:B------:R-:W2:Y:S04]  /*2040*/  LDL R33, [R1+0x18] ;  /* 0x0000180001217983 */ /* 0x000ea80000100800 */
[----:B------:R0:W-:Y:S04]  /*2050*/  STS.64 [R32+0xc80], R30 ;  /* 0x000c801e20007388 */ /* 0x0001e80000000a00 */
[----:B0-----:R-:W2:Y:S04]  /*2060*/  LDL R31, [R1+0x58] ;  /* 0x00005800011f7983 */ /* 0x001ea80000100800 */
[----:B------:R-:W2:Y:S01]  /*2070*/  LDL R32, [R1+0x50] ;  /* 0x0000500001207983 */ /* 0x000ea20000100800 */
[----:B---3--:R-:W-:Y:S01]  /*2080*/  FFMA.FTZ R30, R44, R59, R26 ;  /* 0x0000003b2c1e7223 */ /* 0x008fe2000001001a */
[----:B----4-:R-:W-:-:S02]  /*2090*/  FFMA.FTZ R24, R9, R49, R24 ;  /* 0x0000003109187223 */ /* 0x010fc40000010018 */
[----:B------:R-:W3:Y:S01]  /*20a0*/  LDL R9, [R1+0x64] ;  /* 0x0000640001097983 */ /* 0x000ee20000100800 */
[----:B--2---:R-:W-:-:S03]  /*20b0*/  FFMA.FTZ R26, R47, R50, R22 ;  /* 0x000000322f1a7223 */ /* 0x004fc60000010016 */
[----:B------:R-:W2:Y:S04]  /*20c0*/  LDL R22, [R1+0x78] ;  /* 0x0000780001167983 */ /* 0x000ea80000100800 */
[----:B------:R-:W4:Y:S01]  /*20d0*/  LDL R47, [R1+0x54] ;  /* 0x00005400012f7983 */ /* 0x000f220000100800 */
[----:B------:R-:W-:Y:S01]  /*20e0*/  FFMA.FTZ R30, R35, R58, R30 ;  /* 0x0000003a231e7223 */ /* 0x000fe2000001001e */
[----:B------:R-:W-:Y:S02]  /*20f0*/  FFMA.FTZ R28, R11, R60, R28 ;  /* 0x0000003c0b1c7223 */ /* 0x000fe4000001001c */
[----:B------:R-:W4:Y:S04]  /*2100*/  LDL R11, [R1+0x38] ;  /* 0x00003800010b7983 */ /* 0x000f280000100800 */
[----:B------:R-:W4:Y:S01]  /*2110*/  LDL R35, [R1+0x44] ;  /* 0x0000440001237983 */ /* 0x000f220000100800 */
[----:B------:R-:W-:-:S03]  /*2120*/  FFMA.FTZ R26, R36, R7, R26 ;  /* 0x00000007241a7223 */ /* 0x000fc6000001001a */
[----:B------:R-:W4:Y:S01]  /*2130*/  LDL R36, [R1+0x40] ;  /* 0x0000400001247983 */ /* 0x000f220000100800 */
[----:B------:R-:W-:Y:S01]  /*2140*/  FFMA.FTZ R26, R13, R10, R26 ;  /* 0x0000000a0d1a7223 */ /* 0x000fe2000001001a */
[----:B------:R-:W-:Y:S02]  /*2150*/  FFMA.FTZ R28, R38, R57, R28 ;  /* 0x00000039261c7223 */ /* 0x000fe4000001001c */
[----:B------:R-:W4:Y:S02]  /*2160*/  LDL R38, [R1+0x3c] ;  /* 0x00003c0001267983 */ /* 0x000f240000100800 */
[----:B---3--:R-:W-:Y:S01]  /*2170*/  FFMA.FTZ R28, R9, R54, R28 ;  /* 0x00000036091c7223 */ /* 0x008fe2000001001c */
[----:B--2---:R-:W-:Y:S01]  /*2180*/  FFMA.FTZ R22, R22, R46, R24 ;  /* 0x0000002e16167223 */ /* 0x004fe20000010018 */
[----:B------:R-:W-:Y:S02]  /*2190*/  FFMA.FTZ R24, R43, R55, R30 ;  /* 0x000000372b187223 */ /* 0x000fe4000001001e */
[----:B------:R-:W2:Y:S01]  /*21a0*/  LDL R30, [R1+0x20] ;  /* 0x00002000011e7983 */ /* 0x000ea20000100800 */
[----:B------:R-:W-:-:S03]  /*21b0*/  FFMA.FTZ R22, R15, R8, R22 ;  /* 0x000000080f167223 */ /* 0x000fc60000010016 */
[----:B------:R-:W3:Y:S01]  /*21c0*/  LDL R43, [R1+0x2c] ;  /* 0x00002c00012b7983 */ /* 0x000ee20000100800 */
[----:B----4-:R-:W-:-:S03]  /*21d0*/  FFMA.FTZ R24, R47, R52, R24 ;  /* 0x000000342f187223 */ /* 0x010fc60000010018 */
[----:B------:R-:W3:Y:S04]  /*21e0*/  LDL.LU R15, [R1+0xf0] ;  /* 0x0000f000010f7983 */ /* 0x000ee80000300800 */
[----:B------:R-:W4:Y:S04]  /*21f0*/  LDL.LU R13, [R1+0xec] ;  /* 0x0000ec00010d7983 */ /* 0x000f280000300800 */
[----:B------:R-:W3:Y:S04]  /*2200*/  LDL.LU R9, [R1+0xe8] ;  /* 0x0000e80001097983 */ /* 0x000ee80000300800 */
[----:B------:R-:W4:Y:S01]  /*2210*/  LDL.LU R47, [R1+0xe4] ;  /* 0x0000e400012f7983 */ /* 0x000f220000300800 */
[----:B------:R-:W-:Y:S01]  /*2220*/  FFMA.FTZ R22, R11, R12, R22 ;  /* 0x0000000c0b167223 */ /* 0x000fe20000010016 */
[----:B------:R-:W-:-:S02]  /*2230*/  FFMA.FTZ R28, R31, R51, R28 ;  /* 0x000000331f1c7223 */ /* 0x000fc4000001001c */
[----:B------:R-:W3:Y:S01]  /*2240*/  LDL.LU R11, [R1+0xe0] ;  /* 0x0000e000010b7983 */ /* 0x000ee20000300800 */
[----:B------:R-:W-:Y:S01]  /*2250*/  UIADD3 UR7, UP0, UR9, 0x2, URZ ;  /* 0x0000000209077890 */ /* 0x000fe2000ff1e03f */
[----:B------:R-:W-:Y:S01]  /*2260*/  FADD.FTZ R29, R56, R29 ;  /* 0x0000001d381d7221 */ /* 0x000fe20000010000 */
[----:B------:R-:W-:Y:S01]  /*2270*/  FADD.FTZ R27, R59, R27 ;  /* 0x0000001b3b1b7221 */ /* 0x000fe20000010000 */
[----:B------:R-:W-:Y:S01]  /*2280*/  FADD.FTZ R25, R49, R25 ;  /* 0x0000001931197221 */ /* 0x000fe20000010000 */
[----:B------:R-:W-:Y:S01]  /*2290*/  FADD.FTZ R23, R50, R23 ;  /* 0x0000001732177221 */ /* 0x000fe20000010000 */
[----:B------:R-:W-:Y:S01]  /*22a0*/  BAR.SYNC.DEFER_BLOCKING 0x0 ;  /* 0x0000000000007b1d */ /* 0x000fe20000010000 */
[----:B--2---:R-:W-:Y:S01]  /*22b0*/  FFMA.FTZ R26, R30, R14, R26 ;  /* 0x0000000e1e1a7223 */ /* 0x004fe2000001001a */
[----:B------:R-:W-:-:S03]  /*22c0*/  FFMA.FTZ R30, R33, R16, R22 ;  /* 0x00000010211e7223 */ /* 0x000fc60000010016 */
[----:B------:R-:W-:Y:S02]  /*22d0*/  FFMA.FTZ R31, R45, R18, R26 ;  /* 0x000000122d1f7223 */ /* 0x000fe4000001001a */
[----:B------:R-:W2:Y:S01]  /*22e0*/  LDL.LU R45, [R1+0xdc] ;  /* 0x0000dc00012d7983 */ /* 0x000ea20000300800 */
[----:B------:R-:W-:-:S03]  /*22f0*/  FFMA.FTZ R26, R0, R19, R30 ;  /* 0x00000013001a7223 */ /* 0x000fc6000001001e */
[----:B------:R0:W5:Y:S01]  /*2300*/  LDL.LU R0, [R1+0xd8] ;  /* 0x0000d80001007983 */ /* 0x0001620000300800 */
[----:B----4-:R-:W-:Y:S01]  /*2310*/  FFMA.FTZ R22, R34, R47, R28 ;  /* 0x0000002f22167223 */ /* 0x010fe2000001001c */
[----:B------:R-:W-:Y:S02]  /*2320*/  FFMA.FTZ R28, R5, R20, R31 ;  /* 0x00000014051c7223 */ /* 0x000fe4000001001f */
[----:B------:R0:W5:Y:S01]  /*2330*/  LDL.LU R5, [R1+0xd4] ;  /* 0x0000d40001057983 */ /* 0x0001620000300800 */
[----:B------:R-:W1:Y:S01]  /*2340*/  S2R R44, SR_TID.X ;  /* 0x00000000002c7919 */ /* 0x000e620000002100 */
[----:B------:R-:W-:Y:S01]  /*2350*/  UIADD3.X UR9, URZ, UR5, URZ, UP0, !UPT ;  /* 0x000000053f097290 */ /* 0x000fe200087fe43f */
[----:B------:R-:W-:Y:S01]  /*2360*/  FADD.FTZ R29, R29, R60 ;  /* 0x0000003c1d1d7221 */ /* 0x000fe20000010000 */
[----:B------:R-:W-:Y:S01]  /*2370*/  UISETP.GE.U32.AND UP0, UPT, UR7, UR12, UPT ;  /* 0x0000000c0700728c */ /* 0x000fe2000bf06070 */
[----:B------:R-:W-:Y:S01]  /*2380*/  FADD.FTZ R27, R27, R58 ;  /* 0x0000003a1b1b7221 */ /* 0x000fe20000010000 */
[----:B------:R-:W-:Y:S01]  /*2390*/  FADD.FTZ R25, R25, R46 ;  /* 0x0000002e19197221 */ /* 0x000fe20000010000 */
[----:B------:R-:W-:Y:S01]  /*23a0*/  FADD.FTZ R23, R23, R7 ;  /* 0x0000000717177221 */ /* 0x000fe20000010000 */
[----:B------:R-:W-:Y:S01]  /*23b0*/  UISETP.GE.AND.EX UP0, UPT, UR9, UR13, UPT, UP0 ;  /* 0x0000000d0900728c */ /* 0x000fe2000bf06300 */
[----:B------:R-:W-:Y:S01]  /*23c0*/  FADD.FTZ R29, R29, R57 ;  /* 0x000000391d1d7221 */ /* 0x000fe20000010000 */
[----:B------:R-:W-:Y:S01]  /*23d0*/  FADD.FTZ R27, R27, R55 ;  /* 0x000000371b1b7221 */ /* 0x000fe20000010000 */
[----:B------:R-:W-:Y:S01]  /*23e0*/  FADD.FTZ R25, R25, R8 ;  /* 0x0000000819197221 */ /* 0x000fe20000010000 */
[----:B------:R-:W-:Y:S01]  /*23f0*/  FADD.FTZ R23, R23, R10 ;  /* 0x0000000a17177221 */ /* 0x000fe20000010000 */
[----:B------:R-:W-:Y:S01]  /*2400*/  FADD.FTZ R29, R29, R54 ;  /* 0x000000361d1d7221 */ /* 0x000fe20000010000 */
[----:B------:R-:W-:Y:S01]  /*2410*/  FADD.FTZ R27, R27, R52 ;  /* 0x000000341b1b7221 */ /* 0x000fe20000010000 */
[----:B------:R-:W-:Y:S01]  /*2420*/  FADD.FTZ R25, R25, R12 ;  /* 0x0000000c19197221 */ /* 0x000fe20000010000 */
[----:B------:R-:W-:Y:S01]  /*2430*/  FADD.FTZ R23, R23, R14 ;  /* 0x0000000e17177221 */ /* 0x000fe20000010000 */
[----:B------:R-:W-:Y:S01]  /*2440*/  PLOP3.LUT P0, PT, PT, PT, UP0, 0x80, 0x0 ;  /* 0x000000000000781c */ /* 0x000fe20003f0f008 */
[----:B------:R-:W-:Y:S01]  /*2450*/  FFMA.FTZ R24, R32, R48, R24 ;  /* 0x0000003020187223 */ /* 0x000fe20000010018 */
[----:B------:R-:W-:Y:S01]  /*2460*/  FADD.FTZ R29, R29, R51 ;  /* 0x000000331d1d7221 */ /* 0x000fe20000010000 */
[----:B------:R-:W-:Y:S01]  /*2470*/  FADD.FTZ R27, R27, R48 ;  /* 0x000000301b1b7221 */ /* 0x000fe20000010000 */
[----:B------:R-:W-:Y:S01]  /*2480*/  FADD.FTZ R25, R25, R16 ;  /* 0x0000001019197221 */ /* 0x000fe20000010000 */
[----:B------:R-:W-:Y:S01]  /*2490*/  FADD.FTZ R23, R23, R18 ;  /* 0x0000001217177221 */ /* 0x000fe20000010000 */
[----:B---3--:R-:W-:Y:S01]  /*24a0*/  FFMA.FTZ R24, R35, R9, R24 ;  /* 0x0000000923187223 */ /* 0x008fe20000010018 */
[----:B------:R-:W-:Y:S01]  /*24b0*/  FADD.FTZ R29, R29, R47 ;  /* 0x0000002f1d1d7221 */ /* 0x000fe20000010000 */
[----:B------:R-:W-:Y:S01]  /*24c0*/  FADD.FTZ R27, R27, R9 ;  /* 0x000000091b1b7221 */ /* 0x000fe20000010000 */
[----:B------:R-:W-:Y:S01]  /*24d0*/  FADD.FTZ R25, R25, R19 ;  /* 0x0000001319197221 */ /* 0x000fe20000010000 */
[----:B------:R-:W-:Y:S01]  /*24e0*/  FADD.FTZ R23, R23, R20 ;  /* 0x0000001417177221 */ /* 0x000fe20000010000 */
        /* <DEDUP_REMOVED lines=9> */
[----:B-1----:R-:W-:Y:S01]  /*2580*/  ISETP.GT.U32.AND P1, PT, R44, 0x7f, PT ;  /* 0x0000007f2c00780c */ /* 0x002fe20003f24070 */
[----:B------:R-:W-:Y:S01]  /*2590*/  FADD.FTZ R29, R29, R15 ;  /* 0x0000000f1d1d7221 */ /* 0x000fe20000010000 */
[----:B------:R-:W-:Y:S01]  /*25a0*/  FADD.FTZ R27, R27, R17 ;  /* 0x000000111b1b7221 */ /* 0x000fe20000010000 */
[----:B------:R-:W-:Y:S01]  /*25b0*/  FADD.FTZ R25, R25, R41 ;  /* 0x0000002919197221 */ /* 0x000fe20000010000 */
[----:B------:R-:W-:Y:S01]  /*25c0*/  FADD.FTZ R23, R23, R42 ;  /* 0x0000002a17177221 */ /* 0x000fe20000010000 */
[----:B------:R-:W-:Y:S01]  /*25d0*/  FFMA.FTZ R22, R61, R42, R31 ;  /* 0x0000002a3d167223 */ /* 0x000fe2000001001f */
[----:B--2---:R-:W-:Y:S01]  /*25e0*/  FFMA.FTZ R26, R45, R17, R24 ;  /* 0x000000112d1a7223 */ /* 0x004fe20000010018 */
        /* <DEDUP_REMOVED lines=42> */
[----:B------:R-:W-:Y:S01]  /*2890*/  LEA R30, R35, R34, 0x3 ;  /* 0x00000022231e7211 */ /* 0x000fe200078e18ff */
        /* <DEDUP_REMOVED lines=10> */
.L_x_1782:
        /* <DEDUP_REMOVED lines=61> */
.L_x_1784:
[----:B------:R-:W-:Y:S05]  /*2d10*/  BSYNC B0 ;  /* 0x0000000000007941 */ /* 0x000fea0003800000 */
.L_x_1783:
        /* <DEDUP_REMOVED lines=23> */
.L_x_1786:
[----:B------:R-:W-:Y:S05]  /*2e90*/  BSYNC B0 ;  /* 0x0000000000007941 */ /* 0x000fea0003800000 */
.L_x_1785:
        /* <DEDUP_REMOVED lines=17> */
.L_x_1789:
[----:B------:R-:W2:Y:S04]  /*2fb0*/  LD.E.STRONG.GPU R33, desc[UR10][R30.64] ;  /* 0x0000000a1e217980 */ /* 0x000ea8000c10f900 */
[----:B--2---:R-:W-:Y:S01]  /*2fc0*/  CCTL.IVALL ;  /* 0x00000000ff00798f */ /* 0x004fe20002000000 */
[----:B------:R-:W-:Y:S05]  /*2fd0*/  YIELD ;  /* 0x0000000000007946 */ /* 0x000fea0003800000 */
[----:B-----5:R-:W-:-:S04]  /*2fe0*/  LOP3.LUT R33, R33, R32, RZ, 0x3c, !PT ;  /* 0x0000002021217212 */ /* 0x020fc800078e3cff */
[----:B------:R-:W-:-:S13]  /*2ff0*/  ISETP.GT.AND P1, PT, R33, -0x1, PT ;  /* 0xffffffff2100780c */ /* 0x000fda0003f24270 */
[----:B------:R-:W-:Y:S05]  /*3000*/  @P1 BRA `(.L_x_1789) ;  /* 0xfffffffc00e81947 */ /* 0x000fea000383ffff */
.L_x_1788:
[----:B------:R-:W-:Y:S05]  /*3010*/  WARPSYNC.ALL ;  /* 0x0000000000007948 */ /* 0x000fea0003800000 */
[----:B------:R-:W-:Y:S06]  /*3020*/  BAR.SYNC.DEFER_BLOCKING 0x0 ;  /* 0x0000000000007b1d */ /* 0x000fec0000010000 */
[----:B------:R-:W-:Y:S05]  /*3030*/  BRA `(.L_x_1790) ;  /* 0x0000000000647947 */ /* 0x000fea0003800000 */
.L_x_1787:
        /* <DEDUP_REMOVED lines=17> */
.L_x_1792:
[----:B------:R-:W2:Y:S04]  /*3150*/  LD.E.STRONG.GPU R33, desc[UR10][R30.64] ;  /* 0x0000000a1e217980 */ /* 0x000ea8000c10f900 */
[----:B--2---:R-:W-:Y:S01]  /*3160*/  CCTL.IVALL ;  /* 0x00000000ff00798f */ /* 0x004fe20002000000 */
[----:B------:R-:W-:Y:S05]  /*3170*/  YIELD ;  /* 0x0000000000007946 */ /* 0x000fea0003800000 */
[----:B-----5:R-:W-:-:S04]  /*3180*/  LOP3.LUT R33, R33, R32, RZ, 0x3c, !PT ;  /* 0x0000002021217212 */ /* 0x020fc800078e3cff */
[----:B------:R-:W-:-:S13]  /*3190*/  ISETP.GT.AND P1, PT, R33, -0x1, PT ;  /* 0xffffffff2100780c */ /* 0x000fda0003f24270 */
[----:B------:R-:W-:Y:S05]  /*31a0*/  @P1 BRA `(.L_x_1792) ;  /* 0xfffffffc00e81947 */ /* 0x000fea000383ffff */
.L_x_1791:
[----:B------:R-:W-:Y:S05]  /*31b0*/  WARPSYNC.ALL ;  /* 0x0000000000007948 */ /* 0x000fea0003800000 */
[----:B------:R-:W-:Y:S06]  /*31c0*/  BAR.SYNC.DEFER_BLOCKING 0x0 ;  /* 0x0000000000007b1d */ /* 0x000fec0000010000 */
.L_x_1790:
[----:B0-----:R-:W0:Y:S01]  /*31d0*/  S2R R32, SR_TID.X ;  /* 0x0000000000207919 */ /* 0x001e220000002100 */
[----:B------:R-:W-:Y:S01]  /*31e0*/  BSSY B0, `(.L_x_1793) ;  /* 0x000005f000007945 */ /* 0x000fe20003800000 */
[----:B------:R-:W-:Y:S02]  /*31f0*/  CS2R R30, SRZ ;  /* 0x00000000001e7805 */ /* 0x000fe4000001ff00 */
[----:B0-----:R-:W-:-:S13]  /*3200*/  ISETP.GT.U32.AND P1, PT, R32, 0xff, PT ;  /* 0x000000ff2000780c */ /* 0x001fda0003f24070 */
        /* <DEDUP_REMOVED lines=29> */
[----:B------:R-:W-:Y:S01]  /*33e0*/  FADD.FTZ R32, R34, R32 ;  /* 0x0000002022207221 */ /* 0x000fe20000010000 */
[C---:B------:R-:W-:Y:S02]  /*33f0*/  IADD3 R33, R43.reuse, 0x30, RZ ;  /* 0x000000302b217810 */ /* 0x040fe40007ffe0ff */
[----:B------:R-:W-:Y:S01]  /*3400*/  IADD3 R34, R43, 0x40, RZ ;  /* 0x000000402b227810 */ /* 0x000fe20007ffe0ff */
[----:B----4-:R-:W-:Y:S02]  /*3410*/  FADD.FTZ R30, R30, R32 ;  /* 0x000000201e1e7221 */ /* 0x010fe40000010000 */
[----:B------:R-:W-:-:S04]  /*3420*/  IMAD.WIDE.U32 R32, R33, 0x4, R2 ;  /* 0x0000000421207825 */ /* 0x000fc800078e0002 */
[----:B------:R-:W-:Y:S02]  /*3430*/  IMAD.WIDE.U32 R34, R34, 0x4, R2 ;  /* 0x0000000422227825 */ /* 0x000fe400078e0002 */
[----:B------:R-:W2:Y:S04]  /*3440*/  LDG.E.64 R32, desc[UR10][R32.64] ;  /* 0x0000000a20207981 */ /* 0x000ea8000c1e1b00 */
[----:B------:R-:W3:Y:S01]  /*3450*/  LDG.E.64 R34, desc[UR10][R34.64] ;  /* 0x0000000a22227981 */ /* 0x000ee2000c1e1b00 */
[----:B------:R-:W-:Y:S01]  /*3460*/  FADD.FTZ R31, R31, R44 ;  /* 0x0000002c1f1f7221 */ /* 0x000fe20000010000 */
[----:B------:R-:W-:-:S05]  /*3470*/  IADD3 R44, R43, 0xa0, RZ ;  /* 0x000000a02b2c7810 */ /* 0x000fca0007ffe0ff */
[----:B------:R-:W-:-:S06]  /*3480*/  IMAD.WIDE.U32 R44, R44, 0x4, R2 ;  /* 0x000000042c2c7825 */ /* 0x000fcc00078e0002 */
[----:B------:R-:W4:Y:S01]  /*3490*/  LDG.E.64 R44, desc[UR10][R44.64] ;  /* 0x0000000a2c2c7981 */ /* 0x000f22000c1e1b00 */
[----:B--2---:R-:W-:Y:S01]  /*34a0*/  FADD.FTZ R32, R32, R30 ;  /* 0x0000001e20207221 */ /* 0x004fe20000010000 */
[----:B------:R-:W-:-:S03]  /*34b0*/  FADD.FTZ R31, R33, R31 ;  /* 0x0000001f211f7221 */ /* 0x000fc60000010000 */
[----:B---3--:R-:W-:Y:S01]  /*34c0*/  FADD.FTZ R32, R34, R32 ;  /* 0x0000002022207221 */ /* 0x008fe20000010000 */
[----:B------:R-:W-:Y:S01]  /*34d0*/  FADD.FTZ R31, R35, R31 ;  /* 0x0000001f231f7221 */ /* 0x000fe20000010000 */
[----:B------:R-:W-:Y:S02]  /*34e0*/  IADD3 R30, R43, 0x70, RZ ;  /* 0x000000702b1e7810 */ /* 0x000fe40007ffe0ff */
[----:B------:R-:W-:Y:S01]  /*34f0*/  FADD.FTZ R32, R36, R32 ;  /* 0x0000002024207221 */ /* 0x000fe20000010000 */
[----:B------:R-:W-:-:S03]  /*3500*/  FADD.FTZ R37, R37, R31 ;  /* 0x0000001f25257221 */ /* 0x000fc60000010000 */
[----:B------:R-:W-:Y:S01]  /*3510*/  FADD.FTZ R38, R38, R32 ;  /* 0x0000002026267221 */ /* 0x000fe20000010000 */
[C---:B------:R-:W-:Y:S01]  /*3520*/  IADD3 R32, R43.reuse, 0x80, RZ ;  /* 0x000000802b207810 */ /* 0x040fe20007ffe0ff */
[----:B------:R-:W-:Y:S01]  /*3530*/  IMAD.WIDE.U32 R30, R30, 0x4, R2 ;  /* 0x000000041e1e7825 */ /* 0x000fe200078e0002 */
[----:B------:R-:W-:-:S03]  /*3540*/  IADD3 R34, R43, 0x90, RZ ;  /* 0x000000902b227810 */ /* 0x000fc60007ffe0ff */
[--C-:B------:R-:W-:Y:S02]  /*3550*/  IMAD.WIDE.U32 R32, R32, 0x4, R2.reuse ;  /* 0x0000000420207825 */ /* 0x100fe400078e0002 */
[----:B------:R-:W2:Y:S02]  /*3560*/  LDG.E.64 R30, desc[UR10][R30.64] ;  /* 0x0000000a1e1e7981 */ /* 0x000ea4000c1e1b00 */
[----:B------:R-:W-:Y:S02]  /*3570*/  IMAD.WIDE.U32 R34, R34, 0x4, R2 ;  /* 0x0000000422227825 */ /* 0x000fe400078e0002 */
[----:B------:R-:W3:Y:S04]  /*3580*/  LDG.E.64 R32, desc[UR10][R32.64] ;  /* 0x0000000a20207981 */ /* 0x000ee8000c1e1b00 */
[----:B------:R-:W4:Y:S01]  /*3590*/  LDG.E.64 R34, desc[UR10][R34.64] ;  /* 0x0000000a22227981 */ /* 0x000f22000c1e1b00 */
[----:B------:R-:W-:Y:S01]  /*35a0*/  FADD.FTZ R37, R39, R37 ;  /* 0x0000002527257221 */ /* 0x000fe20000010000 */
[----:B------:R-:W-:-:S03]  /*35b0*/  IADD3 R36, R43, 0xe0, RZ ;  /* 0x000000e02b247810 */ /* 0x000fc60007ffe0ff */
[----:B--2---:R-:W-:Y:S01]  /*35c0*/  FADD.FTZ R31, R31, R37 ;  /* 0x000000251f1f7221 */ /* 0x004fe20000010000 */
[----:B------:R-:W-:-:S03]  /*35d0*/  FADD.FTZ R30, R30, R38 ;  /* 0x000000261e1e7221 */ /* 0x000fc60000010000 */
[----:B---3--:R-:W-:Y:S01]  /*35e0*/  FADD.FTZ R31, R33, R31 ;  /* 0x0000001f211f7221 */ /* 0x008fe20000010000 */
[----:B------:R-:W-:-:S03]  /*35f0*/  FADD.FTZ R30, R32, R30 ;  /* 0x0000001e201e7221 */ /* 0x000fc60000010000 */
[----:B----4-:R-:W-:Y:S01]  /*3600*/  FADD.FTZ R53, R35, R31 ;  /* 0x0000001f23357221 */ /* 0x010fe20000010000 */
[----:B------:R-:W-:Y:S01]  /*3610*/  FADD.FTZ R30, R34, R30 ;  /* 0x0000001e221e7221 */ /* 0x000fe20000010000 */
[C---:B------:R-:W-:Y:S02]  /*3620*/  IADD3 R31, R43.reuse, 0xb0, RZ ;  /* 0x000000b02b1f7810 */ /* 0x040fe40007ffe0ff */
[----:B------:R-:W-:Y:S01]  /*3630*/  IADD3 R32, R43, 0xc0, RZ ;  /* 0x000000c02b207810 */ /* 0x000fe20007ffe0ff */
[----:B------:R-:W-:Y:S02]  /*3640*/  FADD.FTZ R44, R44, R30 ;  /* 0x0000001e2c2c7221 */ /* 0x000fe40000010000 */
[----:B------:R-:W-:Y:S01]  /*3650*/  IMAD.WIDE.U32 R30, R31, 0x4, R2 ;  /* 0x000000041f1e7825 */ /* 0x000fe200078e0002 */
[----:B------:R-:W-:-:S03]  /*3660*/  IADD3 R34, R43, 0xd0, RZ ;  /* 0x000000d02b227810 */ /* 0x000fc60007ffe0ff */
[--C-:B------:R-:W-:Y:S02]  /*3670*/  IMAD.WIDE.U32 R32, R32, 0x4, R2.reuse ;  /* 0x0000000420207825 */ /* 0x100fe400078e0002 */
[----:B------:R-:W2:Y:S02]  /*3680*/  LDG.E.64 R30, desc[UR10][R30.64] ;  /* 0x0000000a1e1e7981 */ /* 0x000ea4000c1e1b00 */
[--C-:B------:R-:W-:Y:S02]  /*3690*/  IMAD.WIDE.U32 R34, R34, 0x4, R2.reuse ;  /* 0x0000000422227825 */ /* 0x100fe400078e0002 */
[----:B------:R-:W3:Y:S02]  /*36a0*/  LDG.E.64 R32, desc[UR10][R32.64] ;  /* 0x0000000a20207981 */ /* 0x000ee4000c1e1b00 */
[----:B------:R-:W-:Y:S02]  /*36b0*/  VIADD R38, R43, 0xf0 ;  /* 0x000000f02b267836 */ /* 0x000fe40000000000 */
[--C-:B------:R-:W-:Y:S01]  /*36c0*/  IMAD.WIDE.U32 R36, R36, 0x4, R2.reuse ;  /* 0x0000000424247825 */ /* 0x100fe200078e0002 */
[----:B------:R-:W4:Y:S03]  /*36d0*/  LDG.E.64 R34, desc[UR10][R34.64] ;  /* 0x0000000a22227981 */ /* 0x000f26000c1e1b00 */
        /* <DEDUP_REMOVED lines=15> */
.L_x_1794:
[----:B------:R-:W-:Y:S05]  /*37d0*/  BSYNC B0 ;  /* 0x0000000000007941 */ /* 0x000fea0003800000 */
.L_x_1793:
        /* <DEDUP_REMOVED lines=24> */
.L_x_1796:
[----:B------:R-:W-:Y:S05]  /*3960*/  BSYNC B0 ;  /* 0x0000000000007941 */ /* 0x000fea0003800000 */
.L_x_1795:
[----:B0-----:R-:W2:Y:S04]  /*3970*/  LDL R30, [R1+0xbc] ;  /* 0x0000bc00011e7983 */ /* 0x001ea80000100800 */
[----:B------:R-:W3:Y:S04]  /*3980*/  LDL.LU R34, [R1+0x30] ;  /* 0x0000300001227983 */ /* 0x000ee80000300800 */
[----:B------:R-:W4:Y:S04]  /*3990*/  LDL.LU R33, [R1+0x34] ;  /* 0x0000340001217983 */ /* 0x000f280000300800 */
[----:B------:R-:W3:Y:S04]  /*39a0*/  LDL R32, [R1+0xc0] ;  /* 0x0000c00001207983 */ /* 0x000ee80000100800 */
[----:B------:R-:W4:Y:S04]  /*39b0*/  LDL.LU R36, [R1+0x24] ;  /* 0x0000240001247983 */ /* 0x000f280000300800 */
[----:B------:R-:W4:Y:S01]  /*39c0*/  LDL.LU R38, [R1+0x28] ;  /* 0x0000280001267983 */ /* 0x000f220000300800 */
[----:B------:R-:W0:Y:S01]  /*39d0*/  S2UR UR14, SR_CgaCtaId ;  /* 0x00000000000e79c3 */ /* 0x000e220000008800 */
[----:B------:R-:W-:-:S02]  /*39e0*/  UMOV UR5, 0x400 ;  /* 0x0000040000057882 */ /* 0x000fc40000000000 */
[----:B------:R-:W-:Y:S01]  /*39f0*/  UIADD3 UR5, UR5, 0x4100, URZ ;  /* 0x0000410005057890 */ /* 0x000fe2000fffe03f */
[----:B------:R1:W-:Y:S04]  /*3a00*/  STL [R1+0xe4], R26 ;  /* 0x0000e41a01007387 */ /* 0x0003e80000100800 */
[----:B------:R1:W-:Y:S04]  /*3a10*/  STL [R1+0xe0], R25 ;  /* 0x0000e01901007387 */ /* 0x0003e80000100800 */
[----:B------:R1:W-:Y:S04]  /*3a20*/  STL [R1+0xdc], R24 ;  /* 0x0000dc1801007387 */ /* 0x0003e80000100800 */
[----:B------:R1:W-:Y:S04]  /*3a30*/  STL [R1+0xd8], R23 ;  /* 0x0000d81701007387 */ /* 0x0003e80000100800 */
[----:B------:R1:W-:Y:S01]  /*3a40*/  STL [R1+0xd4], R22 ;  /* 0x0000d41601007387 */ /* 0x0003e20000100800 */
[----:B0-----:R-:W-:-:S03]  /*3a50*/  ULEA UR5, UR14, UR5, 0x18 ;  /* 0x000000050e057291 */ /* 0x001fc6000f8ec03f */
[----:B-1----:R-:W4:Y:S01]  /*3a60*/  LDL.LU R26, [R1+0x74] ;  /* 0x00007400011a7983 */ /* 0x002f220000300800 */
[----:B------:R-:W-:-:S03]  /*3a70*/  ULDC.64 UR14, c[0x0][0x210] ;  /* 0x00008400000e7ab9 */ /* 0x000fc60000000a00 */
[----:B------:R-:W4:Y:S04]  /*3a80*/  LDL.LU R25, [R1+0x70] ;  /* 0x0000700001197983 */ /* 0x000f280000300800 */
[----:B------:R-:W4:Y:S04]  /*3a90*/  LDL.LU R24, [R1+0x6c] ;  /* 0x00006c0001187983 */ /* 0x000f280000300800 */
[----:B------:R-:W4:Y:S04]  /*3aa0*/  LDL.LU R23, [R1+0x68] ;  /* 0x0000680001177983 */ /* 0x000f280000300800 */
[----:B------:R-:W4:Y:S01]  /*3ab0*/  LDL.LU R22, [R1+0x64] ;  /* 0x0000640001167983 */ /* 0x000f220000300800 */
[----:B------:R-:W-:Y:S01]  /*3ac0*/  BAR.SYNC.DEFER_BLOCKING 0x0 ;  /* 0x0000000000007b1d */ /* 0x000fe20000010000 */
[----:B--2---:R-:W-:-:S06]  /*3ad0*/  LEA R30, R30, UR5, 0x3 ;  /* 0x000000051e1e7c11 */ /* 0x004fcc000f8e18ff */
[----:B------:R-:W0:Y:S01]  /*3ae0*/  LDS.64 R30, [R30] ;  /* 0x000000001e1e7984 */ /* 0x000e220000000a00 */
[----:B---3--:R-:W-:Y:S01]  /*3af0*/  LEA R32, R32, UR5, 0x3 ;  /* 0x0000000520207c11 */ /* 0x008fe2000f8e18ff */
[--C-:B0----5:R-:W-:Y:S01]  /*3b00*/  FFMA.FTZ R59, R3, R59, -R30.reuse ;  /* 0x0000003b033b7223 */ /* 0x121fe2000001081e */
[----:B------:R-:W-:-:S03]  /*3b10*/  FFMA.FTZ R56, R0, R56, -R30 ;  /* 0x0000003800387223 */ /* 0x000fc6000001081e */
[-C--:B----4-:R-:W-:Y:S01]  /*3b20*/  FFMA.FTZ R59, -R33, R31.reuse, R59 ;  /* 0x0000001f213b7223 */ /* 0x090fe2000001013b */
[----:B------:R-:W-:Y:S01]  /*3b30*/  FFMA.FTZ R56, -R34, R31, R56 ;  /* 0x0000001f22387223 */ /* 0x000fe20000010138 */
[----:B------:R-:W0:Y:S02]  /*3b40*/  LDS.64 R32, [R32] ;  /* 0x0000000020207984 */ /* 0x000e240000000a00 */
[C---:B------:R-:W-:Y:S01]  /*3b50*/  FMUL.FTZ R59, R5.reuse, R59 ;  /* 0x0000003b053b7220 */ /* 0x040fe20000410000 */
[----:B------:R-:W-:-:S05]  /*3b60*/  FMUL.FTZ R34, R5, R56 ;  /* 0x0000003805227220 */ /* 0x000fca0000410000 */
[----:B------:R-:W-:Y:S02]  /*3b70*/  F2FP.F16.F32.PACK_AB R34, R59, R34 ;  /* 0x000000223b22723e */ /* 0x000fe400000000ff */
[----:B------:R-:W2:Y:S04]  /*3b80*/  LDL.LU R59, [R1+0x58] ;  /* 0x00005800013b7983 */ /* 0x000ea80000300800 */
[----:B------:R-:W3:Y:S04]  /*3b90*/  LDL.LU R56, [R1+0x50] ;  /* 0x0000500001387983 */ /* 0x000ee80000300800 */
        /* <DEDUP_REMOVED lines=11> */
[----:B0-----:R-:W-:-:S04]  /*3c50*/  FFMA.FTZ R35, R2, R49, -R32 ;  /* 0x0000003102237223 */ /* 0x001fc80000010820 */
[----:B------:R-:W-:Y:S01]  /*3c60*/  FFMA.FTZ R35, -R36, R33, R35 ;  /* 0x0000002124237223 */ /* 0x000fe20000010123 */
[----:B------:R-:W-:Y:S02]  /*3c70*/  FFMA.FTZ R36, R4, R50, -R32 ;  /* 0x0000003204247223 */ /* 0x000fe40000010820 */
[----:B------:R-:W4:Y:S01]  /*3c80*/  LDL.LU R50, [R1+0x44] ;  /* 0x0000440001327983 */ /* 0x000f220000300800 */
[----:B------:R-:W-:Y:S01]  /*3c90*/  FFMA.FTZ R11, R0, R11, -R30 ;  /* 0x0000000b000b7223 */ /* 0x000fe2000001081e */
[----:B------:R-:W-:Y:S02]  /*3ca0*/  FFMA.FTZ R36, -R38, R33, R36 ;  /* 0x0000002126247223 */ /* 0x000fe40000010124 */
[----:B------:R-:W4:Y:S04]  /*3cb0*/  LDL.LU R49, [R1+0x40] ;  /* 0x0000400001317983 */ /* 0x000f280000300800 */
[----:B------:R-:W4:Y:S01]  /*3cc0*/  LDL.LU R45, [R1+0x7c] ;  /* 0x00007c00012d7983 */ /* 0x000f220000300800 */
[----:B------:R-:W-:-:S03]  /*3cd0*/  FFMA.FTZ R13, R3, R13, -R30 ;  /* 0x0000000d030d7223 */ /* 0x000fc6000001081e */
[----:B------:R-:W4:Y:S01]  /*3ce0*/  LDL.LU R44, [R1+0x3c] ;  /* 0x00003c00012c7983 */ /* 0x000f220000300800 */
[--C-:B------:R-:W-:Y:S01]  /*3cf0*/  FFMA.FTZ R15, R0, R15, -R30.reuse ;  /* 0x0000000f000f7223 */ /* 0x100fe2000001081e */
[----:B------:R-:W-:Y:S02]  /*3d00*/  FFMA.FTZ R17, R3, R17, -R30 ;  /* 0x0000001103117223 */ /* 0x000fe4000001081e */
[----:B------:R-:W4:Y:S04]  /*3d10*/  LDL.LU R43, [R1+0x2c] ;  /* 0x00002c00012b7983 */ /* 0x000f280000300800 */
[----:B------:R-:W4:Y:S04]  /*3d20*/  LDL.LU R39, [R1+0x1c] ;  /* 0x00001c0001277983 */ /* 0x000f280000300800 */
[----:B------:R-:W4:Y:S04]  /*3d30*/  LDL.LU R38, [R1+0x80] ;  /* 0x0000800001267983 */ /* 0x000f280000300800 */
[----:B------:R-:W4:Y:S01]  /*3d40*/  LDL.LU R30, [R1+0x54] ;  /* 0x00005400011e7983 */ /* 0x000f220000300800 */
[-C--:B------:R-:W-:Y:S01]  /*3d50*/  FFMA.FTZ R60, -R26, R31.reuse, R60 ;  /* 0x0000001f1a3c7223 */ /* 0x080fe2000001013c */
[-C--:B------:R-:W-:Y:S01]  /*3d60*/  FFMA.FTZ R58, -R25, R31.reuse, R58 ;  /* 0x0000001f193a7223 */ /* 0x080fe2000001013a */
[-C--:B------:R-:W-:Y:S01]  /*3d70*/  FFMA.FTZ R57, -R24, R31.reuse, R57 ;  /* 0x0000001f18397223 */ /* 0x080fe20000010139 */
[----:B------:R1:W5:Y:S01]  /*3d80*/  LDL.LU R26, [R1+0xe4] ;  /* 0x0000e400011a7983 */ /* 0x0003620000300800 */
[-C--:B------:R-:W-:Y:S01]  /*3d90*/  FFMA.FTZ R55, -R23, R31.reuse, R55 ;  /* 0x0000001f17377223 */ /* 0x080fe20000010137 */
[----:B------:R-:W-:-:S02]  /*3da0*/  FFMA.FTZ R54, -R22, R31, R54 ;  /* 0x0000001f16367223 */ /* 0x000fc40000010136 */
[----:B------:R1:W5:Y:S04]  /*3db0*/  LDL.LU R25, [R1+0xe0] ;  /* 0x0000e00001197983 */ /* 0x0003680000300800 */
[----:B------:R1:W5:Y:S04]  /*3dc0*/  LDL.LU R24, [R1+0xdc] ;  /* 0x0000dc0001187983 */ /* 0x0003680000300800 */
[----:B------:R1:W5:Y:S04]  /*3dd0*/  LDL.LU R23, [R1+0xd8] ;  /* 0x0000d80001177983 */ /* 0x0003680000300800 */
[----:B------:R1:W5:Y:S01]  /*3de0*/  LDL.LU R22, [R1+0xd4] ;  /* 0x0000d40001167983 */ /* 0x0003620000300800 */
[C---:B------:R-:W-:Y:S01]  /*3df0*/  FMUL.FTZ R60, R5.reuse, R60 ;  /* 0x0000003c053c7220 */ /* 0x040fe20000410000 */
[C---:B------:R-:W-:Y:S01]  /*3e00*/  FMUL.FTZ R58, R5.reuse, R58 ;  /* 0x0000003a053a7220 */ /* 0x040fe20000410000 */
[C---:B------:R-:W-:Y:S01]  /*3e10*/  FMUL.FTZ R57, R5.reuse, R57 ;  /* 0x0000003905397220 */ /* 0x040fe20000410000 */
[C---:B------:R-:W-:Y:S01]  /*3e20*/  FMUL.FTZ R55, R5.reuse, R55 ;  /* 0x0000003705377220 */ /* 0x040fe20000410000 */
[----:B------:R-:W-:Y:S01]  /*3e30*/  FMUL.FTZ R54, R5, R54 ;  /* 0x0000003605367220 */ /* 0x000fe20000410000 */
[----:B------:R-:W-:Y:S01]  /*3e40*/  PRMT R37, R34, 0x7632, R37 ;  /* 0x0000763222257816 */ /* 0x000fe20000000025 */
[----:B--2---:R-:W-:-:S02]  /*3e50*/  FFMA.FTZ R51, -R59, R31, R51 ;  /* 0x0000001f3b337223 */ /* 0x004fc40000010133 */
[----:B------:R-:W2:Y:S01]  /*3e60*/  LDL.LU R59, [R1+0x48] ;  /* 0x00004800013b7983 */ /* 0x000ea20000300800 */
[----:B---3--:R-:W-:-:S03]  /*3e70*/  FFMA.FTZ R48, -R56, R31, R48 ;  /* 0x0000001f38307223 */ /* 0x008fc60000010130 */
[----:B------:R-:W3:Y:S01]  /*3e80*/  LDL.LU R56, [R1+0x38] ;  /* 0x0000380001387983 */ /* 0x000ee20000300800 */
[----:B----4-:R-:W-:-:S03]  /*3e90*/  FFMA.FTZ R47, -R53, R31, R47 ;  /* 0x0000001f352f7223 */ /* 0x010fc6000001012f */
[----:B------:R-:W4:Y:S01]  /*3ea0*/  LDL.LU R53, [R1+0x20] ;  /* 0x0000200001357983 */ /* 0x000f220000300800 */
[C---:B------:R-:W-:Y:S01]  /*3eb0*/  FMUL.FTZ R51, R5.reuse, R51 ;  /* 0x0000003305337220 */ /* 0x040fe20000410000 */
[C---:B------:R-:W-:Y:S01]  /*3ec0*/  FMUL.FTZ R48, R5.reuse, R48 ;  /* 0x0000003005307220 */ /* 0x040fe20000410000 */
[----:B------:R-:W-:Y:S01]  /*3ed0*/  FMUL.FTZ R47, R5, R47 ;  /* 0x0000002f052f7220 */ /* 0x000fe20000410000 */
[-C--:B------:R-:W-:Y:S01]  /*3ee0*/  FFMA.FTZ R9, -R50, R31.reuse, R9 ;  /* 0x0000001f32097223 */ /* 0x080fe20000010109 */
[----:B------:R-:W-:-:S03]  /*3ef0*/  FFMA.FTZ R11, -R49, R31, R11 ;  /* 0x0000001f310b7223 */ /* 0x000fc6000001010b */
[----:B------:R-:W-:Y:S01]  /*3f00*/  FMUL.FTZ R9, R5, R9 ;  /* 0x0000000905097220 */ /* 0x000fe20000410000 */
[-C--:B------:R-:W-:Y:S01]  /*3f10*/  FFMA.FTZ R13, -R44, R31.reuse, R13 ;  /* 0x0000001f2c0d7223 */ /* 0x080fe2000001010d */
[-C--:B------:R-:W-:Y:S01]  /*3f20*/  FFMA.FTZ R15, -R43, R31.reuse, R15 ;  /* 0x0000001f2b0f7223 */ /* 0x080fe2000001010f */
[-C--:B------:R-:W-:Y:S02]  /*3f30*/  FFMA.FTZ R17, -R39, R31.reuse, R17 ;  /* 0x0000001f27117223 */ /* 0x080fe40000010111 */
[----:B------:R-:W2:Y:S04]  /*3f40*/  LDL.LU R39, [R1+0x18] ;  /* 0x0000180001277983 */ /* 0x000ea80000300800 */
[----:B------:R-:W4:Y:S01]  /*3f50*/  LDL.LU R50, [R1+0x14] ;  /* 0x0000140001327983 */ /* 0x000f220000300800 */
[----:B------:R-:W-:Y:S01]  /*3f60*/  FFMA.FTZ R52, -R30, R31, R52 ;  /* 0x0000001f1e347223 */ /* 0x000fe20000010134 */
[----:B------:R-:W-:-:S02]  /*3f70*/  IADD3 R30, P1, R45, UR14, RZ ;  /* 0x0000000e2d1e7c10 */ /* 0x000fc4000ff3e0ff */
[----:B------:R-:W4:Y:S02]  /*3f80*/  LDL.LU R49, [R1+0x10] ;  /* 0x0000100001317983 */ /* 0x000f240000300800 */
[----:B------:R-:W-:Y:S02]  /*3f90*/  IADD3.X R31, R38, UR15, RZ, P1, !PT ;  /* 0x0000000f261f7c10 */ /* 0x000fe40008ffe4ff */
[----:B------:R-:W4:Y:S01]  /*3fa0*/  LDL.LU R45, [R1+0xc] ;  /* 0x00000c00012d7983 */ /* 0x000f220000300800 */
[C---:B------:R-:W-:Y:S01]  /*3fb0*/  FMUL.FTZ R52, R5.reuse, R52 ;  /* 0x0000003405347220 */ /* 0x040fe20000410000 */
[C---:B------:R-:W-:Y:S02]  /*3fc0*/  FMUL.FTZ R11, R5.reuse, R11 ;  /* 0x0000000b050b7220 */ /* 0x040fe40000410000 */
[----:B------:R-:W4:Y:S01]  /*3fd0*/  LDL.LU R44, [R1+0x8] ;  /* 0x00000800012c7983 */ /* 0x000f220000300800 */
[C---:B------:R-:W-:Y:S01]  /*3fe0*/  FMUL.FTZ R13, R5.reuse, R13 ;  /* 0x0000000d050d7220 */ /* 0x040fe20000410000 */
[C---:B------:R-:W-:Y:S01]  /*3ff0*/  FMUL.FTZ R15, R5.reuse, R15 ;  /* 0x0000000f050f7220 */ /* 0x040fe20000410000 */
[----:B------:R-:W-:Y:S01]  /*4000*/  FMUL.FTZ R17, R5, R17 ;  /* 0x0000001105117220 */ /* 0x000fe20000410000 */
[----:B------:R-:W4:Y:S04]  /*4010*/  LDL.LU R43, [R1+0x4] ;  /* 0x00000400012b7983 */ /* 0x000f280000300800 */
[----:B------:R-:W3:Y:S04]  /*4020*/  LDL.LU R38, [R1] ;  /* 0x0000000001267983 */ /* 0x000ee80000300800 */
[----:B------:R-:W4:Y:S04]  /*4030*/  LDL.LU R5, [R1+0x5c] ;  /* 0x00005c0001057983 */ /* 0x000f280000300800 */
[----:B------:R0:W-:Y:S04]  /*4040*/  STG.E.U16 desc[UR10][R30.64], R34 ;  /* 0x000000221e007986 */ /* 0x0001e8000c10150a */
[----:B0-----:R-:W3:Y:S01]  /*4050*/  LDL.LU R34, [R1+0x60] ;  /* 0x0000600001227983 */ /* 0x001ee20000300800 */
[----:B------:R-:W-:-:S03]  /*4060*/  FFMA.FTZ R16, R2, R16, -R32 ;  /* 0x0000001002107223 */ /* 0x000fc60000010820 */
[----:B------:R0:W-:Y:S01]  /*4070*/  STG.E.U16 desc[UR10][R30.64+0x2], R37 ;  /* 0x000002251e007986 */ /* 0x0001e2000c10150a */
[----:B------:R-:W-:-:S03]  /*4080*/  FFMA.FTZ R7, R4, R7, -R32 ;  /* 0x0000000704077223 */ /* 0x000fc60000010820 */
[----:B0-----:R-:W4:Y:S01]  /*4090*/  LDL.LU R37, [R1+0x78] ;  /* 0x0000780001257983 */ /* 0x001f220000300800 */
[----:B--2---:R-:W-:-:S03]  /*40a0*/  FFMA.FTZ R16, -R39, R33, R16 ;  /* 0x0000002127107223 */ /* 0x004fc60000010110 */
[----:B------:R-:W2:Y:S01]  /*40b0*/  LDL.LU R39, [R1+0x9c] ;  /* 0x00009c0001277983 */ /* 0x000ea20000300800 */
[----:B---3--:R-:W-:-:S03]  /*40c0*/  FFMA.FTZ R7, -R34, R33, R7 ;  /* 0x0000002122077223 */ /* 0x008fc60000010107 */
[----:B------:R-:W3:Y:S01]  /*40d0*/  LDL.LU R34, [R1+0xa4] ;  /* 0x0000a40001227983 */ /* 0x000ee20000300800 */
[C-C-:B------:R-:W-:Y:S01]  /*40e0*/  FFMA.FTZ R41, R2.reuse, R41, -R32.reuse ;  /* 0x0000002902297223 */ /* 0x140fe20000010820 */
[C-C-:B------:R-:W-:Y:S01]  /*40f0*/  FFMA.FTZ R46, R2.reuse, R46, -R32.reuse ;  /* 0x0000002e022e7223 */ /* 0x140fe20000010820 */
[--C-:B------:R-:W-:Y:S01]  /*4100*/  FFMA.FTZ R8, R2, R8, -R32.reuse ;  /* 0x0000000802087223 */ /* 0x100fe20000010820 */
        /* <DEDUP_REMOVED lines=8> */
[-C--:B------:R-:W-:Y:S01]  /*4190*/  FFMA.FTZ R41, -R38, R33.reuse, R41 ;  /* 0x0000002126297223 */ /* 0x080fe20000010129 */
[----:B------:R-:W-:Y:S01]  /*41a0*/  FFMA.FTZ R32, R4, R42, -R32 ;  /* 0x0000002a04207223 */ /* 0x000fe20000010820 */
[----:B------:R-:W3:Y:S01]  /*41b0*/  LDL.LU R38, [R1+0xa0] ;  /* 0x0000a00001267983 */ /* 0x000ee20000300800 */
[-C--:B----4-:R-:W-:Y:S01]  /*41c0*/  FFMA.FTZ R46, -R37, R33.reuse, R46 ;  /* 0x00000021252e7223 */ /* 0x090fe2000001012e */
        /* <DEDUP_REMOVED lines=9> */
[----:B------:R-:W4:Y:S01]  /*4260*/  LDL.LU R37, [R1+0xac] ;  /* 0x0000ac0001257983 */ /* 0x000f220000300800 */
        /* <DEDUP_REMOVED lines=18> */
[----:B------:R-:W-:-:S02]  /*4390*/  F2FP.F16.F32.PACK_AB R46, R7, R46 ;  /* 0x0000002e072e723e */ /* 0x000fc400000000ff */
[----:B--2---:R-:W-:Y:S02]  /*43a0*/  IADD3 R6, P1, R39, UR14, RZ ;  /* 0x0000000e27067c10 */ /* 0x004fe4000ff3e0ff */
[----:B------:R-:W2:Y:S02]  /*43b0*/  LDL.LU R39, [R1+0xb8] ;  /* 0x0000b80001277983 */ /* 0x000ea40000300800 */
[----:B---3--:R-:W-:Y:S02]  /*43c0*/  IADD3.X R7, R34, UR15, RZ, P1, !PT ;  /* 0x0000000f22077c10 */ /* 0x008fe40008ffe4ff */
[----:B------:R-:W3:Y:S01]  /*43d0*/  LDL.LU R34, [R1+0xb0] ;  /* 0x0000b00001227983 */ /* 0x000ee20000300800 */
[----:B------:R-:W-:Y:S02]  /*43e0*/  F2FP.F16.F32.PACK_AB R35, R36, R35 ;  /* 0x000000232423723e */ /* 0x000fe400000000ff */
[----:B------:R-:W-:Y:S02]  /*43f0*/  F2FP.F16.F32.PACK_AB R58, R58, R60 ;  /* 0x0000003c3a3a723e */ /* 0x000fe400000000ff */
[----:B------:R-:W-:-:S02]  /*4400*/  PRMT R18, R35, 0x7632, R18 ;  /* 0x0000763223127816 */ /* 0x000fc40000000012 */
[----:B------:R-:W-:-:S03]  /*4410*/  PRMT R19, R58, 0x7632, R19 ;  /* 0x000076323a137816 */ /* 0x000fc60000000013 */
[----:B------:R0:W-:Y:S01]  /*4420*/  STG.E.U16 desc[UR10][R30.64+0x6], R18 ;  /* 0x000006121e007986 */ /* 0x0001e2000c10150a */
[----:B------:R-:W-:Y:S02]  /*4430*/  F2FP.F16.F32.PACK_AB R8, R10, R8 ;  /* 0x000000080a08723e */ /* 0x000fe400000000ff */
[----:B------:R-:W-:Y:S01]  /*4440*/  PRMT R10, R46, 0x7632, R10 ;  /* 0x000076322e0a7816 */ /* 0x000fe2000000000a */
[----:B------:R1:W-:Y:S01]  /*4450*/  STG.E.U16 desc[UR10][R30.64+0x4], R35 ;  /* 0x000004231e007986 */ /* 0x0003e2000c10150a */
[----:B------:R-:W-:-:S03]  /*4460*/  F2FP.F16.F32.PACK_AB R55, R55, R57 ;  /* 0x000000393737723e */ /* 0x000fc600000000ff */
[----:B------:R4:W-:Y:S01]  /*4470*/  STG.E.U16 desc[UR10][R6.64+0x2], R19 ;  /* 0x0000021306007986 */ /* 0x0009e2000c10150a */
[----:B0-----:R-:W-:-:S03]  /*4480*/  IADD3 R18, P1, R38, UR14, RZ ;  /* 0x0000000e26127c10 */ /* 0x001fc6000ff3e0ff */
[----:B------:R-:W3:Y:S01]  /*4490*/  LDL.LU R38, [R1+0xb4] ;  /* 0x0000b40001267983 */ /* 0x000ee20000300800 */
[----:B-1----:R-:W-:Y:S02]  /*44a0*/  PRMT R31, R55, 0x7632, R31 ;  /* 0x00007632371f7816 */ /* 0x002fe4000000001f */
[----:B----4-:R-:W-:Y:S02]  /*44b0*/  IADD3.X R19, R37, UR15, RZ, P1, !PT ;  /* 0x0000000f25137c10 */ /* 0x010fe40008ffe4ff */
[----:B------:R-:W4:Y:S01]  /*44c0*/  LDL.LU R37, [R1+0x94] ;  /* 0x0000940001257983 */ /* 0x000f220000300800 */
[----:B------:R-:W-:-:S03]  /*44d0*/  PRMT R30, R8, 0x7632, R30 ;  /* 0x00007632081e7816 */ /* 0x000fc6000000001e */
[----:B------:R-:W-:Y:S04]  /*44e0*/  STG.E.U16 desc[UR10][R6.64], R58 ;  /* 0x0000003a06007986 */ /* 0x000fe8000c10150a */
[----:B------:R-:W-:Y:S04]  /*44f0*/  STG.E.U16 desc[UR10][R6.64+0x4], R46 ;  /* 0x0000042e06007986 */ /* 0x000fe8000c10150a */
[----:B------:R0:W-:Y:S04]  /*4500*/  STG.E.U16 desc[UR10][R6.64+0x6], R10 ;  /* 0x0000060a06007986 */ /* 0x0001e8000c10150a */
[----:B------:R-:W4:Y:S04]  /*4510*/  LDL.LU R36, [R1+0xa8] ;  /* 0x0000a80001247983 */ /* 0x000f280000300800 */
[----:B------:R-:W4:Y:S01]  /*4520*/  LDL.LU R35, [R1+0x8c] ;  /* 0x00008c0001237983 */ /* 0x000f220000300800 */
[----:B0-----:R-:W-:-:S03]  /*4530*/  IADD3 R6, P1, R42, UR14, RZ ;  /* 0x0000000e2a067c10 */ /* 0x001fc6000ff3e0ff */
[----:B------:R-:W-:Y:S04]  /*4540*/  STG.E.U16 desc[UR10][R18.64], R55 ;  /* 0x0000003712007986 */ /* 0x000fe8000c10150a */
[----:B------:R-:W-:Y:S04]  /*4550*/  STG.E.U16 desc[UR10][R18.64+0x2], R31 ;  /* 0x0000021f12007986 */ /* 0x000fe8000c10150a */
[----:B------:R-:W-:Y:S04]  /*4560*/  STG.E.U16 desc[UR10][R18.64+0x4], R8 ;  /* 0x0000040812007986 */ /* 0x000fe8000c10150a */
[----:B------:R3:W-:Y:S01]  /*4570*/  STG.E.U16 desc[UR10][R18.64+0x6], R30 ;  /* 0x0000061e12007986 */ /* 0x0007e2000c10150a */
[----:B--2---:R-:W-:-:S02]  /*4580*/  IADD3.X R7, R39, UR15, RZ, P1, !PT ;  /* 0x0000000f27077c10 */ /* 0x004fc40008ffe4ff */
[----:B---3--:R-:W-:Y:S02]  /*4590*/  IADD3 R18, P1, R34, UR14, RZ ;  /* 0x0000000e22127c10 */ /* 0x008fe4000ff3e0ff */
[----:B------:R-:W2:Y:S04]  /*45a0*/  LDL.LU R34, [R1+0x90] ;  /* 0x0000900001227983 */ /* 0x000ea80000300800 */
[----:B------:R-:W3:Y:S04]  /*45b0*/  LDL.LU R31, [R1+0x84] ;  /* 0x00008400011f7983 */ /* 0x000ee80000300800 */
[----:B------:R-:W3:Y:S01]  /*45c0*/  LDL.LU R30, [R1+0x88] ;  /* 0x00008800011e7983 */ /* 0x000ee20000300800 */
[----:B------:R-:W-:-:S02]  /*45d0*/  F2FP.F16.F32.PACK_AB R52, R52, R54 ;  /* 0x000000363434723e */ /* 0x000fc400000000ff */
[----:B------:R-:W-:Y:S02]  /*45e0*/  F2FP.F16.F32.PACK_AB R12, R14, R12 ;  /* 0x0000000c0e0c723e */ /* 0x000fe400000000ff */
[----:B------:R-:W-:Y:S02]  /*45f0*/  PRMT R14, R52, 0x7632, R14 ;  /* 0x00007632340e7816 */ /* 0x000fe4000000000e */
[----:B------:R-:W-:Y:S01]  /*4600*/  PRMT R8, R12, 0x7632, R8 ;  /* 0x000076320c087816 */ /* 0x000fe20000000008 */
[----:B------:R-:W-:Y:S01]  /*4610*/  STG.E.U16 desc[UR10][R6.64], R52 ;  /* 0x0000003406007986 */ /* 0x000fe2000c10150a */
[----:B------:R-:W-:Y:S02]  /*4620*/  F2FP.F16.F32.PACK_AB R48, R48, R51 ;  /* 0x000000333030723e */ /* 0x000fe400000000ff */
[----:B------:R-:W-:Y:S01]  /*4630*/  F2FP.F16.F32.PACK_AB R5, R5, R16 ;  /* 0x000000100505723e */ /* 0x000fe200000000ff */
[----:B------:R-:W-:Y:S01]  /*4640*/  STG.E.U16 desc[UR10][R6.64+0x2], R14 ;  /* 0x0000020e06007986 */ /* 0x000fe2000c10150a */
[----:B------:R-:W-:-:S03]  /*4650*/  IADD3.X R19, R38, UR15, RZ, P1, !PT ;  /* 0x0000000f26137c10 */ /* 0x000fc60008ffe4ff */
[----:B------:R0:W-:Y:S04]  /*4660*/  STG.E.U16 desc[UR10][R6.64+0x4], R12 ;  /* 0x0000040c06007986 */ /* 0x0001e8000c10150a */
[----:B------:R4:W-:Y:S01]  /*4670*/  STG.E.U16 desc[UR10][R6.64+0x6], R8 ;  /* 0x0000060806007986 */ /* 0x0009e2000c10150a */
[----:B------:R-:W-:Y:S02]  /*4680*/  PRMT R10, R48, 0x7632, R10 ;  /* 0x00007632300a7816 */ /* 0x000fe4000000000a */
[----:B------:R-:W-:Y:S02]  /*4690*/  F2FP.F16.F32.PACK_AB R9, R9, R47 ;  /* 0x0000002f0909723e */ /* 0x000fe400000000ff */
[----:B------:R-:W-:Y:S02]  /*46a0*/  F2FP.F16.F32.PACK_AB R20, R20, R33 ;  /* 0x000000211414723e */ /* 0x000fe400000000ff */
[----:B0-----:R-:W-:-:S02]  /*46b0*/  PRMT R12, R5, 0x7632, R12 ;  /* 0x00007632050c7816 */ /* 0x001fc4000000000c */
[----:B----4-:R-:W-:Y:S01]  /*46c0*/  IADD3 R6, P1, R37, UR14, RZ ;  /* 0x0000000e25067c10 */ /* 0x010fe2000ff3e0ff */
[----:B------:R-:W-:Y:S03]  /*46d0*/  STG.E.U16 desc[UR10][R18.64], R48 ;  /* 0x0000003012007986 */ /* 0x000fe6000c10150a */
[----:B------:R-:W-:Y:S01]  /*46e0*/  IADD3.X R7, R36, UR15, RZ, P1, !PT ;  /* 0x0000000f24077c10 */ /* 0x000fe20008ffe4ff */
[----:B------:R-:W-:Y:S01]  /*46f0*/  STG.E.U16 desc[UR10][R18.64+0x2], R10 ;  /* 0x0000020a12007986 */ /* 0x000fe2000c10150a */
[----:B------:R-:W-:-:S03]  /*4700*/  IADD3 R8, P1, R35, UR14, RZ ;  /* 0x0000000e23087c10 */ /* 0x000fc6000ff3e0ff */
[----:B------:R0:W-:Y:S01]  /*4710*/  STG.E.U16 desc[UR10][R18.64+0x4], R5 ;  /* 0x0000040512007986 */ /* 0x0001e2000c10150a */
[----:B------:R-:W-:-:S03]  /*4720*/  PRMT R14, R9, 0x7632, R14 ;  /* 0x00007632090e7816 */ /* 0x000fc6000000000e */
[----:B------:R1:W-:Y:S01]  /*4730*/  STG.E.U16 desc[UR10][R18.64+0x6], R12 ;  /* 0x0000060c12007986 */ /* 0x0003e2000c10150a */
[----:B------:R-:W-:-:S03]  /*4740*/  F2FP.F16.F32.PACK_AB R11, R13, R11 ;  /* 0x0000000b0d0b723e */ /* 0x000fc600000000ff */
[----:B------:R-:W-:Y:S01]  /*4750*/  STG.E.U16 desc[UR10][R6.64], R9 ;  /* 0x0000000906007986 */ /* 0x000fe2000c10150a */
[----:B------:R-:W-:Y:S02]  /*4760*/  F2FP.F16.F32.PACK_AB R21, R40, R21 ;  /* 0x000000152815723e */ /* 0x000fe400000000ff */
[----:B0-----:R-:W-:Y:S02]  /*4770*/  PRMT R5, R20, 0x7632, R5 ;  /* 0x0000763214057816 */ /* 0x001fe40000000005 */
[----:B------:R-:W-:Y:S02]  /*4780*/  F2FP.F16.F32.PACK_AB R15, R17, R15 ;  /* 0x0000000f110f723e */ /* 0x000fe400000000ff */
[----:B------:R-:W-:Y:S01]  /*4790*/  F2FP.F16.F32.PACK_AB R32, R32, R41 ;  /* 0x000000292020723e */ /* 0x000fe200000000ff */
[----:B------:R-:W-:Y:S01]  /*47a0*/  STG.E.U16 desc[UR10][R6.64+0x2], R14 ;  /* 0x0000020e06007986 */ /* 0x000fe2000c10150a */
[----:B-1----:R-:W-:-:S03]  /*47b0*/  PRMT R12, R21, 0x7632, R12 ;  /* 0x00007632150c7816 */ /* 0x002fc6000000000c */
[----:B------:R-:W-:Y:S04]  /*47c0*/  STG.E.U16 desc[UR10][R6.64+0x4], R20 ;  /* 0x0000041406007986 */ /* 0x000fe8000c10150a */
[----:B------:R0:W-:Y:S02]  /*47d0*/  STG.E.U16 desc[UR10][R6.64+0x6], R5 ;  /* 0x0000060506007986 */ /* 0x0001e4000c10150a */
[----:B0-----:R-:W-:Y:S02]  /*47e0*/  PRMT R7, R11, 0x7632, R7 ;  /* 0x000076320b077816 */ /* 0x001fe40000000007 */
[----:B------:R-:W-:Y:S02]  /*47f0*/  PRMT R5, R15, 0x7632, R5 ;  /* 0x000076320f057816 */ /* 0x000fe40000000005 */
[----:B------:R-:W-:Y:S01]  /*4800*/  PRMT R6, R32, 0x7632, R6 ;  /* 0x0000763220067816 */ /* 0x000fe20000000006 */
[----:B------:R-:W-:Y:S01]  /*4810*/  UMOV UR5, UR9 ;  /* 0x0000000900057c82 */ /* 0x000fe20008000000 */
[----:B------:R-:W-:Y:S01]  /*4820*/  ULOP3.LUT UR4, UR4, 0x1, URZ, 0x3c, !UPT ;  /* 0x0000000104047892 */ /* 0x000fe2000f8e3c3f */
[----:B------:R-:W-:Y:S01]  /*4830*/  UMOV UR9, UR7 ;  /* 0x0000000700097c82 */ /* 0x000fe20008000000 */
[----:B--2---:R-:W-:-:S02]  /*4840*/  IADD3.X R9, R34, UR15, RZ, P1, !PT ;  /* 0x0000000f22097c10 */ /* 0x004fc40008ffe4ff */
[----:B---3--:R-:W-:-:S03]  /*4850*/  IADD3 R10, P1, R31, UR14, RZ ;  /* 0x0000000e1f0a7c10 */ /* 0x008fc6000ff3e0ff */
        /* <DEDUP_REMOVED lines=10> */
.L_x_1781:
        /* <DEDUP_REMOVED lines=74> */
.L_x_1814:
        /* <DEDUP_REMOVED lines=13> */
[----:B-----5:R-:W-:-:S02]  /*4e70*/  SHF.R.S32.HI R25, RZ, 0x1f, R8 ;  /* 0x0000001fff197819 */ /* 0x020fc40000011408 */
        /* <DEDUP_REMOVED lines=28> */
.L_x_1801:
[----:B------:R-:W-:Y:S05]  /*5040*/  BSYNC B1 ;  /* 0x0000000000017941 */ /* 0x000fea0003800000 */
.L_x_1800:
        /* <DEDUP_REMOVED lines=20> */
.L_x_1804:
        /* <DEDUP_REMOVED lines=55> */
.L_x_1803:
[----:B------:R-:W-:Y:S05]  /*5500*/  BSYNC B1 ;  /* 0x0000000000017941 */ /* 0x000fea0003800000 */
.L_x_1802:
        /* <DEDUP_REMOVED lines=35> */
.L_x_1806:
[----:B------:R-:W-:Y:S05]  /*5740*/  BSYNC B1 ;  /* 0x0000000000017941 */ /* 0x000fea0003800000 */
.L_x_1805:
        /* <DEDUP_REMOVED lines=15> */
.L_x_1799:
[----:B------:R-:W-:Y:S05]  /*5840*/  BSYNC B0 ;  /* 0x0000000000007941 */ /* 0x000fea0003800000 */
.L_x_1798:
        /* <DEDUP_REMOVED lines=15> */
[----:B-----5:R-:W-:Y:S02]  /*5940*/  MOV R25, 0xffff ;  /* 0x0000ffff00197802 */ /* 0x020fe40000000f00 */
        /* <DEDUP_REMOVED lines=22> */
.L_x_1823:
        /* <DEDUP_REMOVED lines=42> */
.L_x_1833:
[----:B0-----:R-:W-:Y:S01]  /*5d50*/  FADD.FTZ R23, R22, R38 ;  /* 0x0000002616177221 */ /* 0x001fe20000010000 */
[----:B------:R-:W-:Y:S02]  /*5d60*/  @!P1 F2FP.F16.F32.PACK_AB R22, RZ, R28 ;  /* 0x0000001cff16923e */ /* 0x000fe400000000ff */
[----:B------:R-:W-:Y:S02]  /*5d70*/  ISETP.NE.AND P2, PT, R16, 0x2, PT ;  /* 0x000000021000780c */ /* 0x000fe40003f45270 */
[----:B------:R-:W-:Y:S01]  /*5d80*/  @!P1 F2FP.F16.F32.PACK_AB R23, RZ, R23 ;  /* 0x00000017ff17923e */ /* 0x000fe200000000ff */
        /* <DEDUP_REMOVED lines=32> */
.L_x_1843:
[----:B0-----:R-:W-:Y:S01]  /*5f90*/  FADD.FTZ R23, R22, R38 ;  /* 0x0000002616177221 */ /* 0x001fe20000010000 */
[----:B------:R-:W-:Y:S02]  /*5fa0*/  @!P1 F2FP.F16.F32.PACK_AB R22, RZ, R28 ;  /* 0x0000001cff16923e */ /* 0x000fe400000000ff */
[----:B------:R-:W-:Y:S02]  /*5fb0*/  MOV R29, R55 ;  /* 0x00000037001d7202 */ /* 0x000fe40000000f00 */
[----:B------:R-:W-:Y:S01]  /*5fc0*/  @!P1 F2FP.F16.F32.PACK_AB R23, RZ, R23 ;  /* 0x00000017ff17923e */ /* 0x000fe200000000ff */
[----:B------:R4:W-:Y:S04]  /*5fd0*/  @!P1 STG.E.U16 desc[UR10][R18.64+0x50], R22 ;  /* 0x0000501612009986 */ /* 0x0009e8000c10150a */
[----:B------:R4:W-:Y:S02]  /*5fe0*/  @!P1 STG.E.U16 desc[UR10][R20.64+0x50], R23 ;  /* 0x0000501714009986 */ /* 0x0009e4000c10150a */
.L_x_1809:
[----:B------:R-:W-:Y:S05]  /*5ff0*/  BSYNC B0 ;  /* 0x0000000000007941 */ /* 0x000fea0003800000 */
.L_x_1808:
[----:B------:R-:W-:-:S13]  /*6000*/  ISETP.GE.U32.AND P0, PT, R4, 0x3c, PT ;  /* 0x0000003c0400780c */ /* 0x000fda0003f06070 */
[----:B------:R-:W-:Y:S05]  /*6010*/  @!P0 BRA `(.L_x_1807) ;  /* 0x0000000800688947 */ /* 0x000fea0003800000 */
[----:B------:R-:W-:Y:S01]  /*6020*/  ISETP.GT.U32.AND P0, PT, R9, 0x9, PT ;  /* 0x000000090900780c */ /* 0x000fe20003f04070 */
[----:B--234-:R-:W-:Y:S01]  /*6030*/  HFMA2.MMA R19, -RZ, RZ, 0, 0 ;  /* 0x00000000ff137435 */ /* 0x01cfe200000001ff */
[----:B-----5:R-:W-:Y:S01]  /*6040*/  MOV R25, RZ ;  /* 0x000000ff00197202 */ /* 0x020fe20000000f00 */
        /* <DEDUP_REMOVED lines=64> */
[----:B------:R-:W-:Y:S01]  /*6450*/  IMAD.MOV.U32 R41, RZ, RZ, 0xffff ;  /* 0x0000ffffff297424 */ /* 0x000fe200078e00ff */
[----:B------:R-:W2:Y:S01]  /*6460*/  SHFL.BFLY PT, R25, R26, 0x4, 0x101f ;  /* 0x0c901f001a197f89 */ /* 0x000ea200000e0000 */
[----:B------:R-:W-:-:S03]  /*6470*/  ISETP.NE.AND P0, PT, R9, RZ, PT ;  /* 0x000000ff0900720c */ /* 0x000fc60003f05270 */
[----:B------:R-:W3:Y:S01]  /*6480*/  SHFL.BFLY PT, R20, R19, 0x8, 0x101f ;  /* 0x0d101f0013147f89 */ /* 0x000ee200000e0000 */
[----:B-----5:R-:W-:Y:S01]  /*6490*/  FADD.FTZ R21, R21, R18 ;  /* 0x0000001215157221 */ /* 0x020fe20000010000 */
[----:B------:R-:W-:Y:S02]  /*64a0*/  MOV R18, 0xffff ;  /* 0x0000ffff00127802 */ /* 0x000fe40000000f00 */
        /* <DEDUP_REMOVED lines=24> */
[----:B------:R-:W-:-:S03]  /*6630*/  MOV R24, 0xffff ;  /* 0x0000ffff00187802 */ /* 0x000fc60000000f00 */
        /* <DEDUP_REMOVED lines=20> */
[----:B------:R-:W-:Y:S02]  /*6780*/  MOV R27, 0xffff ;  /* 0x0000ffff001b7802 */ /* 0x000fe40000000f00 */
[----:B------:R-:W2:Y:S01]  /*6790*/  LDC.64 R20, c[0x0][0x220] ;  /* 0x00008800ff147b82 */ /* 0x000ea20000000a00 */
[----:B------:R-:W2:Y:S01]  /*67a0*/  SHFL.BFLY PT, R42, R43, 0x2, 0x101f ;  /* 0x0c501f002b2a7f89 */ /* 0x000ea200000e0000 */
[----:B-1----:R-:W-:-:S03]  /*67b0*/  FADD.FTZ R25, R26, R25 ;  /* 0x000000191a197221 */ /* 0x002fc60000010000 */
[----:B------:R-:W1:Y:S01]  /*67c0*/  SHFL.BFLY PT, R40, R41, 0x2, 0x101f ;  /* 0x0c501f0029287f89 */ /* 0x000e6200000e0000 */
[----:B---3--:R-:W-:Y:S01]  /*67d0*/  FADD.FTZ R36, R39, R36 ;  /* 0x0000002427247221 */ /* 0x008fe20000010000 */
[----:B0-----:R-:W-:Y:S01]  /*67e0*/  FADD.FTZ R31, R22, R31 ;  /* 0x0000001f161f7221 */ /* 0x001fe20000010000 */
[----:B------:R-:W-:Y:S01]  /*67f0*/  @!P0 F2FP.F16.F32.PACK_AB R22, RZ, R25 ;  /* 0x00000019ff16823e */ /* 0x000fe200000000ff */
[----:B----4-:R-:W-:-:S04]  /*6800*/  IMAD.WIDE R18, R29, 0x2, R18 ;  /* 0x000000021d127825 */ /* 0x010fc800078e0212 */
[----:B-----5:R-:W-:Y:S01]  /*6810*/  FADD.FTZ R37, R37, R34 ;  /* 0x0000002225257221 */ /* 0x020fe20000010000 */
[----:B------:R-:W-:Y:S02]  /*6820*/  @!P0 F2FP.F16.F32.PACK_AB R34, RZ, R36 ;  /* 0x00000024ff22823e */ /* 0x000fe400000000ff */
[----:B------:R-:W-:Y:S01]  /*6830*/  PRMT R26, R22, 0x7610, R26 ;  /* 0x00007610161a7816 */ /* 0x000fe2000000001a */
[----:B--2---:R-:W-:Y:S01]  /*6840*/  FADD.FTZ R28, R23, R28 ;  /* 0x0000001c171c7221 */ /* 0x004fe20000010000 */
[----:B------:R-:W-:Y:S01]  /*6850*/  @!P0 F2FP.F16.F32.PACK_AB R23, RZ, R24 ;  /* 0x00000018ff17823e */ /* 0x000fe200000000ff */
[----:B------:R-:W-:Y:S01]  /*6860*/  @!P0 STG.E.U16 desc[UR10][R18.64], R34 ;  /* 0x0000002212008986 */ /* 0x000fe2000c10150a */
[----:B------:R-:W-:Y:S01]  /*6870*/  @!P0 F2FP.F16.F32.PACK_AB R36, RZ, R37 ;  /* 0x00000025ff24823e */ /* 0x000fe200000000ff */
[----:B------:R-:W-:-:S04]  /*6880*/  IMAD.WIDE R20, R29, 0x2, R20 ;  /* 0x000000021d147825 */ /* 0x000fc800078e0214 */
[----:B------:R-:W-:Y:S01]  /*6890*/  FADD.FTZ R42, R43, R42 ;  /* 0x0000002a2b2a7221 */ /* 0x000fe20000010000 */
[----:B------:R-:W-:Y:S02]  /*68a0*/  @!P0 F2FP.F16.F32.PACK_AB R24, RZ, R28 ;  /* 0x0000001cff18823e */ /* 0x000fe400000000ff */
[----:B------:R-:W-:Y:S01]  /*68b0*/  PRMT R28, R23, 0x7610, R28 ;  /* 0x00007610171c7816 */ /* 0x000fe2000000001c */
[----:B-1----:R-:W-:Y:S01]  /*68c0*/  FADD.FTZ R40, R41, R40 ;  /* 0x0000002829287221 */ /* 0x002fe20000010000 */
[----:B------:R-:W-:Y:S01]  /*68d0*/  @!P0 F2FP.F16.F32.PACK_AB R25, RZ, R31 ;  /* 0x0000001fff19823e */ /* 0x000fe200000000ff */
        /* <DEDUP_REMOVED lines=9> */
.L_x_1877:
[----:B--2---:R-:W-:Y:S01]  /*6970*/  FADD.FTZ R23, R40, R38 ;  /* 0x0000002628177221 */ /* 0x004fe20000010000 */
[----:B------:R-:W-:-:S04]  /*6980*/  @!P0 F2FP.F16.F32.PACK_AB R22, RZ, R22 ;  /* 0x00000016ff16823e */ /* 0x000fc800000000ff */
[----:B------:R-:W-:Y:S01]  /*6990*/  @!P0 F2FP.F16.F32.PACK_AB R23, RZ, R23 ;  /* 0x00000017ff17823e */ /* 0x000fe200000000ff */
[----:B------:R0:W-:Y:S04]  /*69a0*/  @!P0 STG.E.U16 desc[UR10][R18.64+0x78], R22 ;  /* 0x0000781612008986 */ /* 0x0001e8000c10150a */
[----:B------:R0:W-:Y:S02]  /*69b0*/  @!P0 STG.E.U16 desc[UR10][R20.64+0x78], R23 ;  /* 0x0000781714008986 */ /* 0x0001e4000c10150a */
.L_x_1807:
[----:B------:R-:W-:Y:S05]  /*69c0*/  WARPSYNC.ALL ;  /* 0x0000000000007948 */ /* 0x000fea0003800000 */
[----:B------:R-:W-:Y:S01]  /*69d0*/  BAR.SYNC.DEFER_BLOCKING 0x0 ;  /* 0x0000000000007b1d */ /* 0x000fe20000010000 */
[C---:B------:R-:W-:Y:S02]  /*69e0*/  ISETP.GE.AND P0, PT, R8.reuse, -0x1ec0, PT ;  /* 0xffffe1400800780c */ /* 0x040fe40003f06270 */
[----:B------:R-:W-:-:S11]  /*69f0*/  IADD3 R8, R8, 0x2000, RZ ;  /* 0x0000200008087810 */ /* 0x000fd60007ffe0ff */
[----:B------:R-:W-:Y:S05]  /*6a00*/  @!P0 BRA `(.L_x_1814) ;  /* 0xffffffe000e48947 */ /* 0x000fea000383ffff */
[----:B------:R-:W-:Y:S05]  /*6a10*/  EXIT ;  /* 0x000000000000794d */ /* 0x000fea0003800000 */
.L_x_1810:
[----:B------:R-:W-:Y:S01]  /*6a20*/  HFMA2.MMA R32, -RZ, RZ, 0, 4.76837158203125e-07 ;  /* 0x00000008ff207435 */ /* 0x000fe200000001ff */
[----:B--2---:R-:W-:Y:S02]  /*6a30*/  MOV R35, R18 ;  /* 0x0000001200237202 */ /* 0x004fe40000000f00 */
[----:B------:R-:W-:Y:S02]  /*6a40*/  MOV R33, 0x101f ;  /* 0x0000101f00217802 */ /* 0x000fe40000000f00 */
[----:B------:R-:W-:-:S07]  /*6a50*/  MOV R30, 0xffff ;  /* 0x0000ffff001e7802 */ /* 0x000fce0000000f00 */
[----:B01-3-5:R-:W-:Y:S05]  /*6a60*/  WARPSYNC.COLLECTIVE R30, `(.L_x_1815) ;  /* 0x000000001e087348 */ /* 0x02bfea0003c00000 */
[----:B------:R2:W4:Y:S02]  /*6a70*/  SHFL.BFLY P2, R38, R35, R32, R33 ;  /* 0x0c00002023267389 */ /* 0x0005240000040021 */
[----:B012345:R-:W-:Y:S01]  /*6a80*/  ENDCOLLECTIVE ;  /* 0x000000000000791b */ /* 0x03ffe20003800000 */
.L_x_1815:
[----:B------:R-:W-:Y:S02]  /*6a90*/  MOV R35, R19 ;  /* 0x0000001300237202 */ /* 0x000fe40000000f00 */
[----:B------:R-:W-:-:S07]  /*6aa0*/  MOV R21, R38 ;  /* 0x0000002600157202 */ /* 0x000fce0000000f00 */
[----:B------:R-:W-:Y:S05]  /*6ab0*/  WARPSYNC.COLLECTIVE R30, `(.L_x_1816) ;  /* 0x000000001e087348 */ /* 0x000fea0003c00000 */
[----:B------:R0:W1:Y:S02]  /*6ac0*/  SHFL.BFLY P2, R38, R35, R32, R33 ;  /* 0x0c00002023267389 */ /* 0x0000640000040021 */
[----:B01----:R-:W-:Y:S01]  /*6ad0*/  ENDCOLLECTIVE ;  /* 0x000000000000791b */ /* 0x003fe20003800000 */
.L_x_1816:
[----:B------:R-:W-:Y:S01]  /*6ae0*/  FADD.FTZ R21, R21, R18 ;  /* 0x0000001215157221 */ /* 0x000fe20000010000 */
[----:B------:R-:W-:-:S04]  /*6af0*/  HFMA2.MMA R32, -RZ, RZ, 0, 2.384185791015625e-07 ;  /* 0x00000004ff207435 */ /* 0x000fc800000001ff */
[----:B------:R-:W-:Y:S02]  /*6b00*/  MOV R35, R21 ;  /* 0x0000001500237202 */ /* 0x000fe40000000f00 */
[----:B------:R-:W-:-:S07]  /*6b10*/  MOV R20, R38 ;  /* 0x0000002600147202 */ /* 0x000fce0000000f00 */
[----:B------:R-:W-:Y:S05]  /*6b20*/  WARPSYNC.COLLECTIVE R30, `(.L_x_1817) ;  /* 0x000000001e087348 */ /* 0x000fea0003c00000 */
[----:B------:R0:W1:Y:S02]  /*6b30*/  SHFL.BFLY P2, R38, R35, R32, R33 ;  /* 0x0c00002023267389 */ /* 0x0000640000040021 */
[----:B01----:R-:W-:Y:S01]  /*6b40*/  ENDCOLLECTIVE ;  /* 0x000000000000791b */ /* 0x003fe20003800000 */
.L_x_1817:
[----:B------:R-:W-:-:S05]  /*6b50*/  FADD.FTZ R20, R20, R19 ;  /* 0x0000001314147221 */ /* 0x000fca0000010000 */
[----:B------:R-:W-:Y:S02]  /*6b60*/  MOV R35, R20 ;  /* 0x0000001400237202 */ /* 0x000fe40000000f00 */
[----:B------:R-:W-:-:S07]  /*6b70*/  MOV R22, R38 ;  /* 0x0000002600167202 */ /* 0x000fce0000000f00 */
[----:B------:R-:W-:Y:S05]  /*6b80*/  WARPSYNC.COLLECTIVE R30, `(.L_x_1818) ;  /* 0x000000001e087348 */ /* 0x000fea0003c00000 */
[----:B------:R0:W1:Y:S02]  /*6b90*/  SHFL.BFLY P2, R38, R35, R32, R33 ;  /* 0x0c00002023267389 */ /* 0x0000640000040021 */
[----:B01----:R-:W-:Y:S01]  /*6ba0*/  ENDCOLLECTIVE ;  /* 0x000000000000791b */ /* 0x003fe20003800000 */
.L_x_1818:
[----:B------:R-:W-:Y:S01]  /*6bb0*/  FADD.FTZ R22, R21, R22 ;  /* 0x0000001615167221 */ /* 0x000fe20000010000 */
[----:B------:R-:W-:-:S04]  /*6bc0*/  HFMA2.MMA R32, -RZ, RZ, 0, 1.1920928955078125e-07 ;  /* 0x00000002ff207435 */ /* 0x000fc800000001ff */
[----:B------:R-:W-:Y:S02]  /*6bd0*/  MOV R35, R22 ;  /* 0x0000001600237202 */ /* 0x000fe40000000f00 */
[----:B------:R-:W-:-:S07]  /*6be0*/  MOV R23, R38 ;  /* 0x0000002600177202 */ /* 0x000fce0000000f00 */
[----:B------:R-:W-:Y:S05]  /*6bf0*/  WARPSYNC.COLLECTIVE R30, `(.L_x_1819) ;  /* 0x000000001e087348 */ /* 0x000fea0003c00000 */
[----:B------:R0:W1:Y:S02]  /*6c00*/  SHFL.BFLY P2, R38, R35, R32, R33 ;  /* 0x0c00002023267389 */ /* 0x0000640000040021 */
[----:B01----:R-:W-:Y:S01]  /*6c10*/  ENDCOLLECTIVE ;  /* 0x000000000000791b */ /* 0x003fe20003800000 */
.L_x_1819:
[----:B------:R-:W-:-:S05]  /*6c20*/  FADD.FTZ R23, R20, R23 ;  /* 0x0000001714177221 */ /* 0x000fca0000010000 */
[----:B------:R-:W-:Y:S02]  /*6c30*/  MOV R35, R23 ;  /* 0x0000001700237202 */ /* 0x000fe40000000f00 */
[----:B------:R-:W-:-:S07]  /*6c40*/  MOV R25, R38 ;  /* 0x0000002600197202 */ /* 0x000fce0000000f00 */
[----:B------:R-:W-:Y:S05]  /*6c50*/  WARPSYNC.COLLECTIVE R30, `(.L_x_1820) ;  /* 0x000000001e087348 */ /* 0x000fea0003c00000 */
[----:B------:R0:W1:Y:S02]  /*6c60*/  SHFL.BFLY P2, R38, R35, R32, R33 ;  /* 0x0c00002023267389 */ /* 0x0000640000040021 */
[----:B01----:R-:W-:Y:S01]  /*6c70*/  ENDCOLLECTIVE ;  /* 0x000000000000791b */ /* 0x003fe20003800000 */
.L_x_1820:
[----:B------:R-:W-:Y:S01]  /*6c80*/  FADD.FTZ R25, R22, R25 ;  /* 0x0000001916197221 */ /* 0x000fe20000010000 */
[----:B------:R-:W-:-:S04]  /*6c90*/  HFMA2.MMA R32, -RZ, RZ, 0, 5.9604644775390625e-08 ;  /* 0x00000001ff207435 */ /* 0x000fc800000001ff */
[----:B------:R-:W-:Y:S02]  /*6ca0*/  MOV R35, R25 ;  /* 0x0000001900237202 */ /* 0x000fe40000000f00 */
[----:B------:R-:W-:-:S07]  /*6cb0*/  MOV R18, R38 ;  /* 0x0000002600127202 */ /* 0x000fce0000000f00 */
[----:B------:R-:W-:Y:S05]  /*6cc0*/  WARPSYNC.COLLECTIVE R30, `(.L_x_1821) ;  /* 0x000000001e087348 */ /* 0x000fea0003c00000 */
[----:B------:R0:W1:Y:S02]  /*6cd0*/  SHFL.BFLY P2, R38, R35, R32, R33 ;  /* 0x0c00002023267389 */ /* 0x0000640000040021 */
[----:B01----:R-:W-:Y:S01]  /*6ce0*/  ENDCOLLECTIVE ;  /* 0x000000000000791b */ /* 0x003fe20003800000 */
.L_x_1821:
[----:B------:R-:W-:-:S05]  /*6cf0*/  FADD.FTZ R24, R23, R18 ;  /* 0x0000001217187221 */ /* 0x000fca0000010000 */
[----:B------:R-:W-:Y:S02]  /*6d00*/  MOV R35, R24 ;  /* 0x0000001800237202 */ /* 0x000fe40000000f00 */
[----:B------:R-:W-:-:S07]  /*6d10*/  MOV R26, R38 ;  /* 0x00000026001a7202 */ /* 0x000fce0000000f00 */
[----:B------:R-:W-:Y:S05]  /*6d20*/  WARPSYNC.COLLECTIVE R30, `(.L_x_1822) ;  /* 0x000000001e087348 */ /* 0x000fea0003c00000 */
[----:B------:R0:W1:Y:S02]  /*6d30*/  SHFL.BFLY P2, R38, R35, R32, R33 ;  /* 0x0c00002023267389 */ /* 0x0000640000040021 */
[----:B01----:R-:W-:Y:S01]  /*6d40*/  ENDCOLLECTIVE ;  /* 0x000000000000791b */ /* 0x003fe20003800000 */
.L_x_1822:
[----:B------:R-:W-:Y:S01]  /*6d50*/  FADD.FTZ R26, R25, R26 ;  /* 0x0000001a191a7221 */ /* 0x000fe20000010000 */
[----:B------:R-:W-:Y:S06]  /*6d60*/  BRA `(.L_x_1823) ;  /* 0xffffffec00507947 */ /* 0x000fec000383ffff */
.L_x_1811:
        /* <DEDUP_REMOVED lines=8> */
.L_x_1825:
[----:B------:R-:W-:Y:S05]  /*6df0*/  BSYNC B1 ;  /* 0x0000000000017941 */ /* 0x000fea0003800000 */
.L_x_1824:
        /* <DEDUP_REMOVED lines=8> */
.L_x_1826:
[----:B------:R-:W-:Y:S01]  /*6e80*/  FADD.FTZ R25, R25, R22 ;  /* 0x0000001619197221 */ /* 0x000fe20000010000 */
[----:B------:R-:W-:-:S04]  /*6e90*/  HFMA2.MMA R32, -RZ, RZ, 0, 2.384185791015625e-07 ;  /* 0x00000004ff207435 */ /* 0x000fc800000001ff */
[----:B------:R-:W-:Y:S02]  /*6ea0*/  MOV R35, R25 ;  /* 0x0000001900237202 */ /* 0x000fe40000000f00 */
[----:B------:R-:W-:-:S07]  /*6eb0*/  MOV R24, R38 ;  /* 0x0000002600187202 */ /* 0x000fce0000000f00 */
[----:B------:R-:W-:Y:S05]  /*6ec0*/  WARPSYNC.COLLECTIVE R30, `(.L_x_1827) ;  /* 0x000000001e087348 */ /* 0x000fea0003c00000 */
[----:B------:R0:W1:Y:S02]  /*6ed0*/  SHFL.BFLY P2, R38, R35, R32, R33 ;  /* 0x0c00002023267389 */ /* 0x0000640000040021 */
[----:B01----:R-:W-:Y:S01]  /*6ee0*/  ENDCOLLECTIVE ;  /* 0x000000000000791b */ /* 0x003fe20003800000 */
.L_x_1827:
[----:B------:R-:W-:-:S05]  /*6ef0*/  FADD.FTZ R24, R24, R23 ;  /* 0x0000001718187221 */ /* 0x000fca0000010000 */
[----:B------:R-:W-:Y:S02]  /*6f00*/  MOV R35, R24 ;  /* 0x0000001800237202 */ /* 0x000fe40000000f00 */
[----:B------:R-:W-:-:S07]  /*6f10*/  MOV R26, R38 ;  /* 0x00000026001a7202 */ /* 0x000fce0000000f00 */
[----:B------:R-:W-:Y:S05]  /*6f20*/  WARPSYNC.COLLECTIVE R30, `(.L_x_1828) ;  /* 0x000000001e087348 */ /* 0x000fea0003c00000 */
[----:B------:R0:W1:Y:S02]  /*6f30*/  SHFL.BFLY P2, R38, R35, R32, R33 ;  /* 0x0c00002023267389 */ /* 0x0000640000040021 */
[----:B01----:R-:W-:Y:S01]  /*6f40*/  ENDCOLLECTIVE ;  /* 0x000000000000791b */ /* 0x003fe20003800000 */
.L_x_1828:
[----:B------:R-:W-:Y:S01]  /*6f50*/  FADD.FTZ R26, R25, R26 ;  /* 0x0000001a191a7221 */ /* 0x000fe20000010000 */
[----:B------:R-:W-:-:S04]  /*6f60*/  HFMA2.MMA R32, -RZ, RZ, 0, 1.1920928955078125e-07 ;  /* 0x00000002ff207435 */ /* 0x000fc800000001ff */
[----:B------:R-:W-:Y:S02]  /*6f70*/  MOV R35, R26 ;  /* 0x0000001a00237202 */ /* 0x000fe40000000f00 */
[----:B------:R-:W-:-:S07]  /*6f80*/  MOV R27, R38 ;  /* 0x00000026001b7202 */ /* 0x000fce0000000f00 */
[----:B------:R-:W-:Y:S05]  /*6f90*/  WARPSYNC.COLLECTIVE R30, `(.L_x_1829) ;  /* 0x000000001e087348 */ /* 0x000fea0003c00000 */
[----:B------:R0:W1:Y:S02]  /*6fa0*/  SHFL.BFLY P2, R38, R35, R32, R33 ;  /* 0x0c00002023267389 */ /* 0x0000640000040021 */
[----:B01----:R-:W-:Y:S01]  /*6fb0*/  ENDCOLLECTIVE ;  /* 0x000000000000791b */ /* 0x003fe20003800000 */
.L_x_1829:
[----:B------:R-:W-:-:S05]  /*6fc0*/  FADD.FTZ R27, R24, R27 ;  /* 0x0000001b181b7221 */ /* 0x000fca0000010000 */
[----:B------:R-:W-:Y:S02]  /*6fd0*/  MOV R35, R27 ;  /* 0x0000001b00237202 */ /* 0x000fe40000000f00 */
[----:B------:R-:W-:-:S07]  /*6fe0*/  MOV R29, R38 ;  /* 0x00000026001d7202 */ /* 0x000fce0000000f00 */
[----:B------:R-:W-:Y:S05]  /*6ff0*/  WARPSYNC.COLLECTIVE R30, `(.L_x_1830) ;  /* 0x000000001e087348 */ /* 0x000fea0003c00000 */
[----:B------:R0:W1:Y:S02]  /*7000*/  SHFL.BFLY P2, R38, R35, R32, R33 ;  /* 0x0c00002023267389 */ /* 0x0000640000040021 */
[----:B01----:R-:W-:Y:S01]  /*7010*/  ENDCOLLECTIVE ;  /* 0x000000000000791b */ /* 0x003fe20003800000 */
.L_x_1830:
[----:B------:R-:W-:Y:S01]  /*7020*/  FADD.FTZ R29, R26, R29 ;  /* 0x0000001d1a1d7221 */ /* 0x000fe20000010000 */
[----:B------:R-:W-:-:S04]  /*7030*/  HFMA2.MMA R32, -RZ, RZ, 0, 5.9604644775390625e-08 ;  /* 0x00000001ff207435 */ /* 0x000fc800000001ff */
[----:B------:R-:W-:Y:S02]  /*7040*/  MOV R35, R29 ;  /* 0x0000001d00237202 */ /* 0x000fe40000000f00 */
[----:B------:R-:W-:-:S07]  /*7050*/  MOV R22, R38 ;  /* 0x0000002600167202 */ /* 0x000fce0000000f00 */
[----:B------:R-:W-:Y:S05]  /*7060*/  WARPSYNC.COLLECTIVE R30, `(.L_x_1831) ;  /* 0x000000001e087348 */ /* 0x000fea0003c00000 */
[----:B------:R0:W1:Y:S02]  /*7070*/  SHFL.BFLY P2, R38, R35, R32, R33 ;  /* 0x0c00002023267389 */ /* 0x0000640000040021 */
[----:B01----:R-:W-:Y:S01]  /*7080*/  ENDCOLLECTIVE ;  /* 0x000000000000791b */ /* 0x003fe20003800000 */
.L_x_1831:
[----:B------:R-:W-:-:S05]  /*7090*/  FADD.FTZ R22, R27, R22 ;  /* 0x000000161b167221 */ /* 0x000fca0000010000 */
[----:B------:R-:W-:Y:S02]  /*70a0*/  MOV R35, R22 ;  /* 0x0000001600237202 */ /* 0x000fe40000000f00 */
[----:B------:R-:W-:-:S07]  /*70b0*/  MOV R28, R38 ;  /* 0x00000026001c7202 */ /* 0x000fce0000000f00 */
[----:B------:R-:W-:Y:S05]  /*70c0*/  WARPSYNC.COLLECTIVE R30, `(.L_x_1832) ;  /* 0x000000001e087348 */ /* 0x000fea0003c00000 */
[----:B------:R0:W1:Y:S02]  /*70d0*/  SHFL.BFLY P2, R38, R35, R32, R33 ;  /* 0x0c00002023267389 */ /* 0x0000640000040021 */
[----:B01----:R-:W-:Y:S01]  /*70e0*/  ENDCOLLECTIVE ;  /* 0x000000000000791b */ /* 0x003fe20003800000 */
.L_x_1832:
[----:B------:R-:W-:Y:S01]  /*70f0*/  FADD.FTZ R28, R29, R28 ;  /* 0x0000001c1d1c7221 */ /* 0x000fe20000010000 */
[----:B------:R-:W-:Y:S06]  /*7100*/  BRA `(.L_x_1833) ;  /* 0xffffffec00107947 */ /* 0x000fec000383ffff */
.L_x_1812:
        /* <DEDUP_REMOVED lines=8> */
.L_x_1835:
[----:B------:R-:W-:Y:S05]  /*7190*/  BSYNC B1 ;  /* 0x0000000000017941 */ /* 0x000fea0003800000 */
.L_x_1834:
        /* <DEDUP_REMOVED lines=8> */
.L_x_1836:
[----:B------:R-:W-:Y:S01]  /*7220*/  FADD.FTZ R25, R25, R22 ;  /* 0x0000001619197221 */ /* 0x000fe20000010000 */
[----:B------:R-:W-:-:S04]  /*7230*/  HFMA2.MMA R32, -RZ, RZ, 0, 2.384185791015625e-07 ;  /* 0x00000004ff207435 */ /* 0x000fc800000001ff */
[----:B------:R-:W-:Y:S02]  /*7240*/  MOV R35, R25 ;  /* 0x0000001900237202 */ /* 0x000fe40000000f00 */
[----:B------:R-:W-:-:S07]  /*7250*/  MOV R24, R38 ;  /* 0x0000002600187202 */ /* 0x000fce0000000f00 */
[----:B------:R-:W-:Y:S05]  /*7260*/  WARPSYNC.COLLECTIVE R30, `(.L_x_1837) ;  /* 0x000000001e087348 */ /* 0x000fea0003c00000 */
[----:B------:R0:W1:Y:S02]  /*7270*/  SHFL.BFLY P2, R38, R35, R32, R33 ;  /* 0x0c00002023267389 */ /* 0x0000640000040021 */
[----:B01----:R-:W-:Y:S01]  /*7280*/  ENDCOLLECTIVE ;  /* 0x000000000000791b */ /* 0x003fe20003800000 */
.L_x_1837:
[----:B------:R-:W-:-:S05]  /*7290*/  FADD.FTZ R24, R24, R23 ;  /* 0x0000001718187221 */ /* 0x000fca0000010000 */
[----:B------:R-:W-:Y:S02]  /*72a0*/  MOV R35, R24 ;  /* 0x0000001800237202 */ /* 0x000fe40000000f00 */
[----:B------:R-:W-:-:S07]  /*72b0*/  MOV R26, R38 ;  /* 0x00000026001a7202 */ /* 0x000fce0000000f00 */
[----:B------:R-:W-:Y:S05]  /*72c0*/  WARPSYNC.COLLECTIVE R30, `(.L_x_1838) ;  /* 0x000000001e087348 */ /* 0x000fea0003c00000 */
[----:B------:R0:W1:Y:S02]  /*72d0*/  SHFL.BFLY P2, R38, R35, R32, R33 ;  /* 0x0c00002023267389 */ /* 0x0000640000040021 */
[----:B01----:R-:W-:Y:S01]  /*72e0*/  ENDCOLLECTIVE ;  /* 0x000000000000791b */ /* 0x003fe20003800000 */
.L_x_1838:
[----:B------:R-:W-:Y:S01]  /*72f0*/  FADD.FTZ R26, R25, R26 ;  /* 0x0000001a191a7221 */ /* 0x000fe20000010000 */
[----:B------:R-:W-:-:S04]  /*7300*/  HFMA2.MMA R32, -RZ, RZ, 0, 1.1920928955078125e-07 ;  /* 0x00000002ff207435 */ /* 0x000fc800000001ff */
[----:B------:R-:W-:Y:S02]  /*7310*/  MOV R35, R26 ;  /* 0x0000001a00237202 */ /* 0x000fe40000000f00 */
[----:B------:R-:W-:-:S07]  /*7320*/  MOV R27, R38 ;  /* 0x00000026001b7202 */ /* 0x000fce0000000f00 */
[----:B------:R-:W-:Y:S05]  /*7330*/  WARPSYNC.COLLECTIVE R30, `(.L_x_1839) ;  /* 0x000000001e087348 */ /* 0x000fea0003c00000 */
[----:B------:R0:W1:Y:S02]  /*7340*/  SHFL.BFLY P2, R38, R35, R32, R33 ;  /* 0x0c00002023267389 */ /* 0x0000640000040021 */
[----:B01----:R-:W-:Y:S01]  /*7350*/  ENDCOLLECTIVE ;  /* 0x000000000000791b */ /* 0x003fe20003800000 */
.L_x_1839:
[----:B------:R-:W-:-:S05]  /*7360*/  FADD.FTZ R27, R24, R27 ;  /* 0x0000001b181b7221 */ /* 0x000fca0000010000 */
[----:B------:R-:W-:Y:S02]  /*7370*/  MOV R35, R27 ;  /* 0x0000001b00237202 */ /* 0x000fe40000000f00 */
[----:B------:R-:W-:-:S07]  /*7380*/  MOV R29, R38 ;  /* 0x00000026001d7202 */ /* 0x000fce0000000f00 */
[----:B------:R-:W-:Y:S05]  /*7390*/  WARPSYNC.COLLECTIVE R30, `(.L_x_1840) ;  /* 0x000000001e087348 */ /* 0x000fea0003c00000 */
[----:B------:R0:W1:Y:S02]  /*73a0*/  SHFL.BFLY P2, R38, R35, R32, R33 ;  /* 0x0c00002023267389 */ /* 0x0000640000040021 */
[----:B01----:R-:W-:Y:S01]  /*73b0*/  ENDCOLLECTIVE ;  /* 0x000000000000791b */ /* 0x003fe20003800000 */
.L_x_1840:
[----:B------:R-:W-:Y:S01]  /*73c0*/  FADD.FTZ R29, R26, R29 ;  /* 0x0000001d1a1d7221 */ /* 0x000fe20000010000 */
[----:B------:R-:W-:-:S04]  /*73d0*/  HFMA2.MMA R32, -RZ, RZ, 0, 5.9604644775390625e-08 ;  /* 0x00000001ff207435 */ /* 0x000fc800000001ff */
[----:B------:R-:W-:Y:S02]  /*73e0*/  MOV R35, R29 ;  /* 0x0000001d00237202 */ /* 0x000fe40000000f00 */
[----:B------:R-:W-:-:S07]  /*73f0*/  MOV R22, R38 ;  /* 0x0000002600167202 */ /* 0x000fce0000000f00 */
[----:B------:R-:W-:Y:S05]  /*7400*/  WARPSYNC.COLLECTIVE R30, `(.L_x_1841) ;  /* 0x000000001e087348 */ /* 0x000fea0003c00000 */
[----:B------:R0:W1:Y:S02]  /*7410*/  SHFL.BFLY P2, R38, R35, R32, R33 ;  /* 0x0c00002023267389 */ /* 0x0000640000040021 */
[----:B01----:R-:W-:Y:S01]  /*7420*/  ENDCOLLECTIVE ;  /* 0x000000000000791b */ /* 0x003fe20003800000 */
.L_x_1841:
[----:B------:R-:W-:-:S05]  /*7430*/  FADD.FTZ R22, R27, R22 ;  /* 0x000000161b167221 */ /* 0x000fca0000010000 */
[----:B------:R-:W-:Y:S02]  /*7440*/  MOV R35, R22 ;  /* 0x0000001600237202 */ /* 0x000fe40000000f00 */
[----:B------:R-:W-:-:S07]  /*7450*/  MOV R28, R38 ;  /* 0x00000026001c7202 */ /* 0x000fce0000000f00 */
[----:B------:R-:W-:Y:S05]  /*7460*/  WARPSYNC.COLLECTIVE R30, `(.L_x_1842) ;  /* 0x000000001e087348 */ /* 0x000fea0003c00000 */
[----:B------:R0:W1:Y:S02]  /*7470*/  SHFL.BFLY P2, R38, R35, R32, R33 ;  /* 0x0c00002023267389 */ /* 0x0000640000040021 */
[----:B01----:R-:W-:Y:S01]  /*7480*/  ENDCOLLECTIVE ;  /* 0x000000000000791b */ /* 0x003fe20003800000 */
.L_x_1842:
[----:B------:R-:W-:Y:S01]  /*7490*/  FADD.FTZ R28, R29, R28 ;  /* 0x0000001c1d1c7221 */ /* 0x000fe20000010000 */
[----:B------:R-:W-:Y:S06]  /*74a0*/  BRA `(.L_x_1843) ;  /* 0xffffffe800b87947 */ /* 0x000fec000383ffff */
.L_x_1813:
        /* <DEDUP_REMOVED lines=8> */
.L_x_1845:
[----:B------:R-:W-:Y:S05]  /*7530*/  BSYNC B0 ;  /* 0x0000000000007941 */ /* 0x000fea0003800000 */
.L_x_1844:
[----:B------:R-:W-:Y:S01]  /*7540*/  HFMA2.MMA R32, -RZ, RZ, 0, 4.76837158203125e-07 ;  /* 0x00000008ff207435 */ /* 0x000fe200000001ff */
[----:B------:R-:W-:Y:S01]  /*7550*/  MOV R35, R25 ;  /* 0x0000001900237202 */ /* 0x000fe20000000f00 */
[----:B------:R-:W-:Y:S01]  /*7560*/  IMAD.MOV.U32 R24, RZ, RZ, R38 ;  /* 0x000000ffff187224 */ /* 0x000fe200078e0026 */
[----:B------:R-:W-:Y:S01]  /*7570*/  MOV R33, 0x101f ;  /* 0x0000101f00217802 */ /* 0x000fe20000000f00 */
[----:B------:R-:W-:Y:S01]  /*7580*/  HFMA2.MMA R31, -RZ, RZ, 0, 0 ;  /* 0x00000000ff1f7435 */ /* 0x000fe200000001ff */
[----:B------:R-:W-:Y:S01]  /*7590*/  MOV R30, 0xffff ;  /* 0x0000ffff001e7802 */ /* 0x000fe20000000f00 */
[----:B------:R-:W-:Y:S01]  /*75a0*/  FADD.FTZ R24, R24, R19 ;  /* 0x0000001318187221 */ /* 0x000fe20000010000 */
[----:B------:R-:W-:Y:S02]  /*75b0*/  @!P0 IADD3 R21, R29, 0x14, RZ ;  /* 0x000000141d158810 */ /* 0x000fe40007ffe0ff */
[----:B------:R-:W-:-:S07]  /*75c0*/  @!P0 LEA R18, R9, UR8, 0x7 ;  /* 0x0000000809128c11 */ /* 0x000fce000f8e38ff */
[----:B------:R-:W-:Y:S05]  /*75d0*/  WARPSYNC.COLLECTIVE R30, `(.L_x_1846) ;  /* 0x000000001e087348 */ /* 0x000fea0003c00000 */
[----:B------:R0:W1:Y:S02]  /*75e0*/  SHFL.BFLY P2, R38, R35, R32, R33 ;  /* 0x0c00002023267389 */ /* 0x0000640000040021 */
[----:B01----:R-:W-:Y:S01]  /*75f0*/  ENDCOLLECTIVE ;  /* 0x000000000000791b */ /* 0x003fe20003800000 */
.L_x_1846:
        /* <DEDUP_REMOVED lines=13> */
.L_x_1847:
[----:B------:R-:W-:Y:S02]  /*76d0*/  MOV R35, R34 ;  /* 0x0000002200237202 */ /* 0x000fe40000000f00 */
[----:B------:R-:W-:-:S07]  /*76e0*/  MOV R23, R38 ;  /* 0x0000002600177202 */ /* 0x000fce0000000f00 */
[----:B------:R-:W-:Y:S05]  /*76f0*/  WARPSYNC.COLLECTIVE R30, `(.L_x_1848) ;  /* 0x000000001e087348 */ /* 0x000fea0003c00000 */
[----:B------:R0:W1:Y:S02]  /*7700*/  SHFL.BFLY P2, R38, R35, R32, R33 ;  /* 0x0c00002023267389 */ /* 0x0000640000040021 */
[----:B01----:R-:W-:Y:S01]  /*7710*/  ENDCOLLECTIVE ;  /* 0x000000000000791b */ /* 0x003fe20003800000 */
.L_x_1848:
        /* <DEDUP_REMOVED lines=10> */
.L_x_1849:
[----:B------:R-:W-:-:S05]  /*77c0*/  FADD.FTZ R23, R34, R37 ;  /* 0x0000002522177221 */ /* 0x000fca0000010000 */
[----:B------:R-:W-:Y:S02]  /*77d0*/  MOV R35, R23 ;  /* 0x0000001700237202 */ /* 0x000fe40000000f00 */
[----:B------:R-:W-:-:S07]  /*77e0*/  MOV R39, R38 ;  /* 0x0000002600277202 */ /* 0x000fce0000000f00 */
[----:B------:R-:W-:Y:S05]  /*77f0*/  WARPSYNC.COLLECTIVE R30, `(.L_x_1850) ;  /* 0x000000001e087348 */ /* 0x000fea0003c00000 */
[----:B------:R0:W1:Y:S02]  /*7800*/  SHFL.BFLY P2, R38, R35, R32, R33 ;  /* 0x0c00002023267389 */ /* 0x0000640000040021 */
[----:B01----:R-:W-:Y:S01]  /*7810*/  ENDCOLLECTIVE ;  /* 0x000000000000791b */ /* 0x003fe20003800000 */
.L_x_1850:
        /* <DEDUP_REMOVED lines=8> */
.L_x_1851:
        /* <DEDUP_REMOVED lines=10> */
.L_x_1852:
[----:B------:R-:W-:Y:S01]  /*7940*/  FADD.FTZ R36, R39, R36 ;  /* 0x0000002427247221 */ /* 0x000fe20000010000 */
[----:B------:R-:W-:Y:S01]  /*7950*/  HFMA2.MMA R32, -RZ, RZ, 0, 4.76837158203125e-07 ;  /* 0x00000008ff207435 */ /* 0x000fe200000001ff */
[----:B------:R-:W-:Y:S02]  /*7960*/  MOV R35, R31 ;  /* 0x0000001f00237202 */ /* 0x000fe40000000f00 */
[----:B------:R-:W-:-:S08]  /*7970*/  MOV R34, R38 ;  /* 0x0000002600227202 */ /* 0x000fd00000000f00 */
[----:B------:R-:W-:Y:S05]  /*7980*/  WARPSYNC.COLLECTIVE R30, `(.L_x_1853) ;  /* 0x000000001e087348 */ /* 0x000fea0003c00000 */
[----:B------:R0:W1:Y:S02]  /*7990*/  SHFL.BFLY P2, R38, R35, R32, R33 ;  /* 0x0c00002023267389 */ /* 0x0000640000040021 */
[----:B01----:R-:W-:Y:S01]  /*79a0*/  ENDCOLLECTIVE ;  /* 0x000000000000791b */ /* 0x003fe20003800000 */
.L_x_1853:
        /* <DEDUP_REMOVED lines=8> */
.L_x_1854:
[----:B------:R-:W-:Y:S01]  /*7a30*/  FADD.FTZ R26, R26, R31 ;  /* 0x0000001f1a1a7221 */ /* 0x000fe20000010000 */
[----:B------:R-:W-:-:S04]  /*7a40*/  HFMA2.MMA R32, -RZ, RZ, 0, 2.384185791015625e-07 ;  /* 0x00000004ff207435 */ /* 0x000fc800000001ff */
[----:B------:R-:W-:Y:S02]  /*7a50*/  MOV R35, R26 ;  /* 0x0000001a00237202 */ /* 0x000fe40000000f00 */
[----:B------:R-:W-:-:S07]  /*7a60*/  MOV R27, R38 ;  /* 0x00000026001b7202 */ /* 0x000fce0000000f00 */
[----:B------:R-:W-:Y:S05]  /*7a70*/  WARPSYNC.COLLECTIVE R30, `(.L_x_1855) ;  /* 0x000000001e087348 */ /* 0x000fea0003c00000 */
[----:B------:R0:W1:Y:S02]  /*7a80*/  SHFL.BFLY P2, R38, R35, R32, R33 ;  /* 0x0c00002023267389 */ /* 0x0000640000040021 */
[----:B01----:R-:W-:Y:S01]  /*7a90*/  ENDCOLLECTIVE ;  /* 0x000000000000791b */ /* 0x003fe20003800000 */
.L_x_1855:
[----:B------:R-:W-:-:S05]  /*7aa0*/  FADD.FTZ R27, R27, R40 ;  /* 0x000000281b1b7221 */ /* 0x000fca0000010000 */
[----:B------:R-:W-:Y:S02]  /*7ab0*/  MOV R35, R27 ;  /* 0x0000001b00237202 */ /* 0x000fe40000000f00 */
[----:B------:R-:W-:-:S07]  /*7ac0*/  MOV R25, R38 ;  /* 0x0000002600197202 */ /* 0x000fce0000000f00 */
[----:B------:R-:W-:Y:S05]  /*7ad0*/  WARPSYNC.COLLECTIVE R30, `(.L_x_1856) ;  /* 0x000000001e087348 */ /* 0x000fea0003c00000 */
[----:B------:R0:W1:Y:S02]  /*7ae0*/  SHFL.BFLY P2, R38, R35, R32, R33 ;  /* 0x0c00002023267389 */ /* 0x0000640000040021 */
[----:B01----:R-:W-:Y:S01]  /*7af0*/  ENDCOLLECTIVE ;  /* 0x000000000000791b */ /* 0x003fe20003800000 */
.L_x_1856:
[----:B------:R-:W-:Y:S01]  /*7b00*/  FADD.FTZ R25, R26, R25 ;  /* 0x000000191a197221 */ /* 0x000fe20000010000 */
[----:B------:R-:W-:-:S04]  /*7b10*/  HFMA2.MMA R32, -RZ, RZ, 0, 1.1920928955078125e-07 ;  /* 0x00000002ff207435 */ /* 0x000fc800000001ff */
[----:B------:R-:W-:Y:S02]  /*7b20*/  MOV R35, R25 ;  /* 0x0000001900237202 */ /* 0x000fe40000000f00 */
[----:B------:R-:W-:-:S07]  /*7b30*/  MOV R40, R38 ;  /* 0x0000002600287202 */ /* 0x000fce0000000f00 */
[----:B------:R-:W-:Y:S05]  /*7b40*/  WARPSYNC.COLLECTIVE R30, `(.L_x_1857) ;  /* 0x000000001e087348 */ /* 0x000fea0003c00000 */
[----:B------:R0:W1:Y:S02]  /*7b50*/  SHFL.BFLY P2, R38, R35, R32, R33 ;  /* 0x0c00002023267389 */ /* 0x0000640000040021 */
[----:B01----:R-:W-:Y:S01]  /*7b60*/  ENDCOLLECTIVE ;  /* 0x000000000000791b */ /* 0x003fe20003800000 */
.L_x_1857:
[----:B------:R-:W-:-:S05]  /*7b70*/  FADD.FTZ R24, R27, R40 ;  /* 0x000000281b187221 */ /* 0x000fca0000010000 */
[----:B------:R-:W-:Y:S02]  /*7b80*/  MOV R35, R24 ;  /* 0x0000001800237202 */ /* 0x000fe40000000f00 */
[----:B------:R-:W-:-:S07]  /*7b90*/  MOV R26, R38 ;  /* 0x00000026001a7202 */ /* 0x000fce0000000f00 */
[----:B------:R-:W-:Y:S05]  /*7ba0*/  WARPSYNC.COLLECTIVE R30, `(.L_x_1858) ;  /* 0x000000001e087348 */ /* 0x000fea0003c00000 */
[----:B------:R0:W1:Y:S02]  /*7bb0*/  SHFL.BFLY P2, R38, R35, R32, R33 ;  /* 0x0c00002023267389 */ /* 0x0000640000040021 */
[----:B01----:R-:W-:Y:S01]  /*7bc0*/  ENDCOLLECTIVE ;  /* 0x000000000000791b */ /* 0x003fe20003800000 */
.L_x_1858:
[----:B------:R-:W-:Y:S01]  /*7bd0*/  FADD.FTZ R26, R25, R26 ;  /* 0x0000001a191a7221 */ /* 0x000fe20000010000 */
[----:B------:R-:W-:-:S04]  /*7be0*/  HFMA2.MMA R32, -RZ, RZ, 0, 5.9604644775390625e-08 ;  /* 0x00000001ff207435 */ /* 0x000fc800000001ff */
[----:B------:R-:W-:Y:S02]  /*7bf0*/  MOV R35, R26 ;  /* 0x0000001a00237202 */ /* 0x000fe40000000f00 */
[----:B------:R-:W-:-:S07]  /*7c00*/  MOV R27, R38 ;  /* 0x00000026001b7202 */ /* 0x000fce0000000f00 */
[----:B------:R-:W-:Y:S05]  /*7c10*/  WARPSYNC.COLLECTIVE R30, `(.L_x_1859) ;  /* 0x000000001e087348 */ /* 0x000fea0003c00000 */
[----:B------:R0:W1:Y:S02]  /*7c20*/  SHFL.BFLY P2, R38, R35, R32, R33 ;  /* 0x0c00002023267389 */ /* 0x0000640000040021 */
[----:B01----:R-:W-:Y:S01]  /*7c30*/  ENDCOLLECTIVE ;  /* 0x000000000000791b */ /* 0x003fe20003800000 */
.L_x_1859:
[----:B------:R-:W-:-:S04]  /*7c40*/  FADD.FTZ R27, R24, R27 ;  /* 0x0000001b181b7221 */ /* 0x000fc80000010000 */
[----:B------:R-:W-:Y:S01]  /*7c50*/  IMAD.MOV.U32 R35, RZ, RZ, R27 ;  /* 0x000000ffff237224 */ /* 0x000fe200078e001b */
[----:B------:R-:W-:-:S07]  /*7c60*/  MOV R25, R38 ;  /* 0x0000002600197202 */ /* 0x000fce0000000f00 */
[----:B------:R-:W-:Y:S05]  /*7c70*/  WARPSYNC.COLLECTIVE R30, `(.L_x_1860) ;  /* 0x000000001e087348 */ /* 0x000fea0003c00000 */
[----:B------:R0:W1:Y:S02]  /*7c80*/  SHFL.BFLY P2, R38, R35, R32, R33 ;  /* 0x0c00002023267389 */ /* 0x0000640000040021 */
[----:B01----:R-:W-:Y:S01]  /*7c90*/  ENDCOLLECTIVE ;  /* 0x000000000000791b */ /* 0x003fe20003800000 */
.L_x_1860:
[----:B------:R-:W-:Y:S01]  /*7ca0*/  FADD.FTZ R25, R26, R25 ;  /* 0x000000191a197221 */ /* 0x000fe20000010000 */
[----:B------:R-:W-:Y:S01]  /*7cb0*/  HFMA2.MMA R32, -RZ, RZ, 0, 4.76837158203125e-07 ;  /* 0x00000008ff207435 */ /* 0x000fe200000001ff */
[----:B------:R-:W-:Y:S02]  /*7cc0*/  MOV R35, R23 ;  /* 0x0000001700237202 */ /* 0x000fe40000000f00 */
[----:B------:R-:W-:-:S08]  /*7cd0*/  MOV R24, R38 ;  /* 0x0000002600187202 */ /* 0x000fd00000000f00 */
[----:B------:R-:W-:Y:S05]  /*7ce0*/  WARPSYNC.COLLECTIVE R30, `(.L_x_1861) ;  /* 0x000000001e087348 */ /* 0x000fea0003c00000 */
[----:B------:R0:W1:Y:S02]  /*7cf0*/  SHFL.BFLY P2, R38, R35, R32, R33 ;  /* 0x0c00002023267389 */ /* 0x0000640000040021 */
[----:B01----:R-:W-:Y:S01]  /*7d00*/  ENDCOLLECTIVE ;  /* 0x000000000000791b */ /* 0x003fe20003800000 */
.L_x_1861:
[----:B------:R-:W-:Y:S01]  /*7d10*/  FADD.FTZ R24, R27, R24 ;  /* 0x000000181b187221 */ /* 0x000fe20000010000 */
[----:B------:R-:W-:Y:S02]  /*7d20*/  MOV R35, R22 ;  /* 0x0000001600237202 */ /* 0x000fe40000000f00 */
[----:B------:R-:W-:-:S07]  /*7d30*/  MOV R28, R38 ;  /* 0x00000026001c7202 */ /* 0x000fce0000000f00 */
[----:B------:R-:W-:Y:S05]  /*7d40*/  WARPSYNC.COLLECTIVE R30, `(.L_x_1862) ;  /* 0x000000001e087348 */ /* 0x000fea0003c00000 */
[----:B------:R0:W1:Y:S02]  /*7d50*/  SHFL.BFLY P2, R38, R35, R32, R33 ;  /* 0x0c00002023267389 */ /* 0x0000640000040021 */
[----:B01----:R-:W-:Y:S01]  /*7d60*/  ENDCOLLECTIVE ;  /* 0x000000000000791b */ /* 0x003fe20003800000 */
.L_x_1862:
        /* <DEDUP_REMOVED lines=13> */
.L_x_1863:
[----:B------:R-:W-:-:S05]  /*7e40*/  FADD.FTZ R31, R41, R22 ;  /* 0x00000016291f7221 */ /* 0x000fca0000010000 */
[----:B------:R-:W-:Y:S02]  /*7e50*/  MOV R35, R31 ;  /* 0x0000001f00237202 */ /* 0x000fe40000000f00 */
[----:B------:R-:W-:-:S07]  /*7e60*/  MOV R41, R38 ;  /* 0x0000002600297202 */ /* 0x000fce0000000f00 */
[----:B------:R-:W-:Y:S05]  /*7e70*/  WARPSYNC.COLLECTIVE R30, `(.L_x_1864) ;  /* 0x000000001e087348 */ /* 0x000fea0003c00000 */
[----:B------:R0:W1:Y:S02]  /*7e80*/  SHFL.BFLY P2, R38, R35, R32, R33 ;  /* 0x0c00002023267389 */ /* 0x0000640000040021 */
[----:B01----:R-:W-:Y:S01]  /*7e90*/  ENDCOLLECTIVE ;  /* 0x000000000000791b */ /* 0x003fe20003800000 */
.L_x_1864:
        /* <DEDUP_REMOVED lines=8> */
.L_x_1865:
[----:B------:R-:W-:Y:S02]  /*7f20*/  MOV R35, R43 ;  /* 0x0000002b00237202 */ /* 0x000fe40000000f00 */
[----:B------:R-:W-:-:S07]  /*7f30*/  MOV R19, R38 ;  /* 0x0000002600137202 */ /* 0x000fce0000000f00 */
[----:B------:R-:W-:Y:S05]  /*7f40*/  WARPSYNC.COLLECTIVE R30, `(.L_x_1866) ;  /* 0x000000001e087348 */ /* 0x000fea0003c00000 */
[----:B------:R0:W1:Y:S02]  /*7f50*/  SHFL.BFLY P2, R38, R35, R32, R33 ;  /* 0x0c00002023267389 */ /* 0x0000640000040021 */
[----:B01----:R-:W-:Y:S01]  /*7f60*/  ENDCOLLECTIVE ;  /* 0x000000000000791b */ /* 0x003fe20003800000 */
.L_x_1866:
        /* <DEDUP_REMOVED lines=10> */
.L_x_1867:
[----:B------:R-:W-:Y:S01]  /*8010*/  @!P0 F2FP.F16.F32.PACK_AB R34, RZ, R36 ;  /* 0x00000024ff22823e */ /* 0x000fe200000000ff */
[----:B------:R-:W-:Y:S01]  /*8020*/  FADD.FTZ R22, R43, R28 ;  /* 0x0000001c2b167221 */ /* 0x000fe20000010000 */
[----:B------:R-:W-:-:S04]  /*8030*/  @!P0 F2FP.F16.F32.PACK_AB R36, RZ, R37 ;  /* 0x00000025ff24823e */ /* 0x000fc800000000ff */
[----:B------:R-:W-:Y:S02]  /*8040*/  MOV R35, R22 ;  /* 0x0000001600237202 */ /* 0x000fe40000000f00 */
[----:B------:R-:W-:-:S07]  /*8050*/  MOV R28, R38 ;  /* 0x00000026001c7202 */ /* 0x000fce0000000f00 */
[----:B------:R-:W-:Y:S05]  /*8060*/  WARPSYNC.COLLECTIVE R30, `(.L_x_1868) ;  /* 0x000000001e087348 */ /* 0x000fea0003c00000 */
[----:B------:R0:W1:Y:S02]  /*8070*/  SHFL.BFLY P2, R38, R35, R32, R33 ;  /* 0x0c00002023267389 */ /* 0x0000640000040021 */
[----:B01----:R-:W-:Y:S01]  /*8080*/  ENDCOLLECTIVE ;  /* 0x000000000000791b */ /* 0x003fe20003800000 */
.L_x_1868:
[----:B------:R-:W-:Y:S01]  /*8090*/  FADD.FTZ R28, R23, R28 ;  /* 0x0000001c171c7221 */ /* 0x000fe20000010000 */
[----:B------:R-:W-:-:S04]  /*80a0*/  @!P0 F2FP.F16.F32.PACK_AB R23, RZ, R24 ;  /* 0x00000018ff17823e */ /* 0x000fc800000000ff */
[----:B------:R-:W-:Y:S01]  /*80b0*/  @!P0 F2FP.F16.F32.PACK_AB R24, RZ, R28 ;  /* 0x0000001cff18823e */ /* 0x000fe200000000ff */
[----:B------:R-:W-:Y:S01]  /*80c0*/  HFMA2.MMA R32, -RZ, RZ, 0, 4.76837158203125e-07 ;  /* 0x00000008ff207435 */ /* 0x000fe200000001ff */
[----:B------:R-:W-:Y:S02]  /*80d0*/  MOV R35, R18 ;  /* 0x0000001200237202 */ /* 0x000fe40000000f00 */
[----:B------:R-:W-:-:S08]  /*80e0*/  MOV R31, R38 ;  /* 0x00000026001f7202 */ /* 0x000fd00000000f00 */
[----:B------:R-:W-:Y:S05]  /*80f0*/  WARPSYNC.COLLECTIVE R30, `(.L_x_1869) ;  /* 0x000000001e087348 */ /* 0x000fea0003c00000 */
[----:B------:R0:W1:Y:S02]  /*8100*/  SHFL.BFLY P2, R38, R35, R32, R33 ;  /* 0x0c00002023267389 */ /* 0x0000640000040021 */
[----:B01----:R-:W-:Y:S01]  /*8110*/  ENDCOLLECTIVE ;  /* 0x000000000000791b */ /* 0x003fe20003800000 */
.L_x_1869:
[----:B------:R-:W-:Y:S01]  /*8120*/  FADD.FTZ R31, R22, R31 ;  /* 0x0000001f161f7221 */ /* 0x000fe20000010000 */
[----:B------:R-:W-:-:S04]  /*8130*/  @!P0 F2FP.F16.F32.PACK_AB R22, RZ, R25 ;  /* 0x00000019ff16823e */ /* 0x000fc800000000ff */
[----:B------:R-:W-:Y:S02]  /*8140*/  PRMT R26, R22, 0x7610, R26 ;  /* 0x00007610161a7816 */ /* 0x000fe4000000001a */
[----:B------:R-:W-:Y:S02]  /*8150*/  @!P0 F2FP.F16.F32.PACK_AB R25, RZ, R31 ;  /* 0x0000001fff19823e */ /* 0x000fe400000000ff */
[----:B------:R-:W-:Y:S02]  /*8160*/  MOV R35, R19 ;  /* 0x0000001300237202 */ /* 0x000fe40000000f00 */
[----:B------:R-:W-:-:S07]  /*8170*/  MOV R21, R38 ;  /* 0x0000002600157202 */ /* 0x000fce0000000f00 */
[----:B------:R-:W-:Y:S05]  /*8180*/  WARPSYNC.COLLECTIVE R30, `(.L_x_1870) ;  /* 0x000000001e087348 */ /* 0x000fea0003c00000 */
[----:B------:R0:W1:Y:S02]  /*8190*/  SHFL.BFLY P2, R38, R35, R32, R33 ;  /* 0x0c00002023267389 */ /* 0x0000640000040021 */
[----:B01----:R-:W-:Y:S01]  /*81a0*/  ENDCOLLECTIVE ;  /* 0x000000000000791b */ /* 0x003fe20003800000 */
.L_x_1870:
[----:B------:R-:W-:Y:S01]  /*81b0*/  FADD.FTZ R21, R21, R18 ;  /* 0x0000001215157221 */ /* 0x000fe20000010000 */
[----:B------:R-:W-:-:S04]  /*81c0*/  HFMA2.MMA R32, -RZ, RZ, 0, 2.384185791015625e-07 ;  /* 0x00000004ff207435 */ /* 0x000fc800000001ff */
[----:B------:R-:W-:Y:S02]  /*81d0*/  MOV R35, R21 ;  /* 0x0000001500237202 */ /* 0x000fe40000000f00 */
[----:B------:R-:W-:-:S07]  /*81e0*/  MOV R20, R38 ;  /* 0x0000002600147202 */ /* 0x000fce0000000f00 */
[----:B------:R-:W-:Y:S05]  /*81f0*/  WARPSYNC.COLLECTIVE R30, `(.L_x_1871) ;  /* 0x000000001e087348 */ /* 0x000fea0003c00000 */
[----:B------:R0:W1:Y:S02]  /*8200*/  SHFL.BFLY P2, R38, R35, R32, R33 ;  /* 0x0c00002023267389 */ /* 0x0000640000040021 */
[----:B01----:R-:W-:Y:S01]  /*8210*/  ENDCOLLECTIVE ;  /* 0x000000000000791b */ /* 0x003fe20003800000 */
.L_x_1871:
[----:B------:R-:W-:-:S05]  /*8220*/  FADD.FTZ R40, R20, R19 ;  /* 0x0000001314287221 */ /* 0x000fca0000010000 */
[----:B------:R-:W-:Y:S02]  /*8230*/  MOV R35, R40 ;  /* 0x0000002800237202 */ /* 0x000fe40000000f00 */
[----:B------:R-:W-:-:S07]  /*8240*/  MOV R18, R38 ;  /* 0x0000002600127202 */ /* 0x000fce0000000f00 */
[----:B------:R-:W-:Y:S05]  /*8250*/  WARPSYNC.COLLECTIVE R30, `(.L_x_1872) ;  /* 0x000000001e087348 */ /* 0x000fea0003c00000 */
[----:B------:R0:W1:Y:S02]  /*8260*/  SHFL.BFLY P2, R38, R35, R32, R33 ;  /* 0x0c00002023267389 */ /* 0x0000640000040021 */
[----:B01----:R-:W-:Y:S01]  /*8270*/  ENDCOLLECTIVE ;  /* 0x000000000000791b */ /* 0x003fe20003800000 */
.L_x_1872:
        /* <DEDUP_REMOVED lines=9> */
.L_x_1873:
        /* <DEDUP_REMOVED lines=12> */
.L_x_1874:
        /* <DEDUP_REMOVED lines=9> */
.L_x_1875:
[----:B------:R-:W-:-:S05]  /*8460*/  FADD.FTZ R40, R41, R40 ;  /* 0x0000002829287221 */ /* 0x000fca0000010000 */
[----:B------:R-:W-:Y:S02]  /*8470*/  MOV R35, R40 ;  /* 0x0000002800237202 */ /* 0x000fe40000000f00 */
[----:B------:R-:W-:-:S07]  /*8480*/  MOV R27, R38 ;  /* 0x00000026001b7202 */ /* 0x000fce0000000f00 */
[----:B------:R-:W-:Y:S05]  /*8490*/  WARPSYNC.COLLECTIVE R30, `(.L_x_1876) ;  /* 0x000000001e087348 */ /* 0x000fea0003c00000 */
[----:B------:R0:W1:Y:S02]  /*84a0*/  SHFL.BFLY P2, R38, R35, R32, R33 ;  /* 0x0c00002023267389 */ /* 0x0000640000040021 */
[----:B01----:R-:W-:Y:S01]  /*84b0*/  ENDCOLLECTIVE ;  /* 0x000000000000791b */ /* 0x003fe20003800000 */
.L_x_1876:
[----:B------:R-:W-:Y:S01]  /*84c0*/  FADD.FTZ R22, R42, R27 ;  /* 0x0000001b2a167221 */ /* 0x000fe20000010000 */
[----:B------:R-:W-:Y:S06]  /*84d0*/  BRA `(.L_x_1877) ;  /* 0xffffffe400247947 */ /* 0x000fec000383ffff */
.L_x_1878:
        /* <DEDUP_REMOVED lines=10> */
.L_x_2784:


//--------------------- .text._ZN13group_norm_v218gn_bwd_cuda_kernelI6__halfLi320ELi3ELi32ELi10ELi4096ELb0ELb1ELi32ELi320ELi320ELi4ELb1ELi3ELb0ELb0ELNS_15WgradSyncMethodE3ENS_16CompileConditionILi900EEEEEvPT_S6_S6_PKS5_S8_S8_S8_PKfflPfPj --------------------------
	.section	.text._ZN13group_norm_v218gn_bwd_cuda_kernelI6__halfLi320ELi3ELi32ELi10ELi4096ELb0ELb1ELi32ELi320ELi320ELi4ELb1ELi3ELb0ELb0ELNS_15WgradSyncMethodE3ENS_16CompileConditionILi900EEEEEvPT_S6_S6_PKS5_S8_S8_S8_PKfflPfPj,"ax",@progbits
	.align	128
        .global         _ZN13group_norm_v218gn_bwd_cuda_kernelI6__halfLi320ELi3ELi32ELi10ELi4096ELb0ELb1ELi32ELi320ELi320ELi4ELb1ELi3ELb0ELb0ELNS_15WgradSyncMethodE3ENS_16CompileConditionILi900EEEEEvPT_S6_S6_PKS5_S8_S8_S8_PKfflPfPj
        .type           _ZN13group_norm_v218gn_bwd_cuda_kernelI6__halfLi320ELi3ELi32ELi10ELi4096ELb0ELb1ELi32ELi320ELi320ELi4ELb1ELi3ELb0ELb0ELNS_15WgradSyncMethodE3ENS_16CompileConditionILi900EEEEEvPT_S6_S6_PKS5_S8_S8_S8_PKfflPfPj,@function
        .size           _ZN13group_norm_v218gn_bwd_cuda_kernelI6__halfLi320ELi3ELi32ELi10ELi4096ELb0ELb1ELi32ELi320ELi320ELi4ELb1ELi3ELb0ELb0ELNS_15WgradSyncMethodE3ENS_16CompileConditionILi900EEEEEvPT_S6_S6_PKS5_S8_S8_S8_PKfflPfPj,(.L_x_2785 - _ZN13group_norm_v218gn_bwd_cuda_kernelI6__halfLi320ELi3ELi32ELi10ELi4096ELb0ELb1ELi32ELi320ELi320ELi4ELb1ELi3ELb0ELb0ELNS_15WgradSyncMethodE3ENS_16CompileConditionILi900EEEEEvPT_S6_S6_PKS5_S8_S8_S8_PKfflPfPj)
        .other          _ZN13group_norm_v218gn_bwd_cuda_kernelI6__halfLi320ELi3ELi32ELi10ELi4096ELb0ELb1ELi32ELi320ELi320ELi4ELb1ELi3ELb0ELb0ELNS_15WgradSyncMethodE3ENS_16CompileConditionILi900EEEEEvPT_S6_S6_PKS5_S8_S8_S8_PKfflPfPj,@"STO_CUDA_ENTRY STV_DEFAULT"
_ZN13group_norm_v218gn_bwd_cuda_kernelI6__halfLi320ELi3ELi32ELi10ELi4096ELb0ELb1ELi32ELi320ELi320ELi4ELb1ELi3ELb0ELb0ELNS_15WgradSyncMethodE3ENS_16CompileConditionILi900EEEEEvPT_S6_S6_PKS5_S8_S8_S8_PKfflPfPj:
.text._ZN13group_norm_v218gn_bwd_cuda_kernelI6__halfLi320ELi3ELi32ELi10ELi4096ELb0ELb1ELi32ELi320ELi320ELi4ELb1ELi3ELb0ELb0ELNS_15WgradSyncMethodE3ENS_16CompileConditionILi900EEEEEvPT_S6_S6_PKS5_S8_S8_S8_PKfflPfPj:
        /* <DEDUP_REMOVED lines=29> */
.L_x_1881:
[----:B------:R-:W2:Y:S04]  /*01d0*/  LD.E.STRONG.GPU R0, desc[UR10][R2.64] ;  /* 0x0000000a02007980 */ /* 0x000ea8000c10f900 */
[----:B--2---:R-:W-:Y:S01]  /*01e0*/  CCTL.IVALL ;  /* 0x00000000ff00798f */ /* 0x004fe20002000000 */
[----:B------:R-:W-:Y:S05]  /*01f0*/  YIELD ;  /* 0x0000000000007946 */ /* 0x000fea0003800000 */
[----:B-----5:R-:W-:-:S04]  /*0200*/  LOP3.LUT R0, R0, R5, RZ, 0x3c, !PT ;  /* 0x0000000500007212 */ /* 0x020fc800078e3cff */
[----:B------:R-:W-:-:S13]  /*0210*/  ISETP.GT.AND P0, PT, R0, -0x1, PT ;  /* 0xffffffff0000780c */ /* 0x000fda0003f04270 */
[----:B------:R-:W-:Y:S05]  /*0220*/  @P0 BRA `(.L_x_1881) ;  /* 0xfffffffc00e80947 */ /* 0x000fea000383ffff */
.L_x_1880:
[----:B------:R-:W-:Y:S05]  /*0230*/  WARPSYNC.ALL ;  /* 0x0000000000007948 */ /* 0x000fea0003800000 */
[----:B------:R-:W-:Y:S06]  /*0240*/  BAR.SYNC.DEFER_BLOCKING 0x0 ;  /* 0x0000000000007b1d */ /* 0x000fec0000010000 */
[----:B------:R-:W-:Y:S05]  /*0250*/  BRA `(.L_x_1882) ;  /* 0x0000004400a87947 */ /* 0x000fea0003800000 */
.L_x_1879:
        /* <DEDUP_REMOVED lines=55> */
.L_x_1898:
        /* <DEDUP_REMOVED lines=567> */
.L_x_1883:
        /* <DEDUP_REMOVED lines=61> */
.L_x_1885:
[----:B------:R-:W-:Y:S05]  /*2d10*/  BSYNC B0 ;  /* 0x0000000000007941 */ /* 0x000fea0003800000 */
.L_x_1884:
        /* <DEDUP_REMOVED lines=23> */
.L_x_1887:
[----:B------:R-:W-:Y:S05]  /*2e90*/  BSYNC B0 ;  /* 0x0000000000007941 */ /* 0x000fea0003800000 */
.L_x_1886:
        /* <DEDUP_REMOVED lines=17> */
.L_x_1890:
[----:B------:R-:W2:Y:S04]  /*2fb0*/  LD.E.STRONG.GPU R33, desc[UR10][R30.64] ;  /* 0x0000000a1e217980 */ /* 0x000ea8000c10f900 */
[----:B--2---:R-:W-:Y:S01]  /*2fc0*/  CCTL.IVALL ;  /* 0x00000000ff00798f */ /* 0x004fe20002000000 */
[----:B------:R-:W-:Y:S05]  /*2fd0*/  YIELD ;  /* 0x0000000000007946 */ /* 0x000fea0003800000 */
[----:B-----5:R-:W-:-:S04]  /*2fe0*/  LOP3.LUT R33, R33, R32, RZ, 0x3c, !PT ;  /* 0x0000002021217212 */ /* 0x020fc800078e3cff */
[----:B------:R-:W-:-:S13]  /*2ff0*/  ISETP.GT.AND P1, PT, R33, -0x1, PT ;  /* 0xffffffff2100780c */ /* 0x000fda0003f24270 */
[----:B------:R-:W-:Y:S05]  /*3000*/  @P1 BRA `(.L_x_1890) ;  /* 0xfffffffc00e81947 */ /* 0x000fea000383ffff */
.L_x_1889:
[----:B------:R-:W-:Y:S05]  /*3010*/  WARPSYNC.ALL ;  /* 0x0000000000007948 */ /* 0x000fea0003800000 */
[----:B------:R-:W-:Y:S06]  /*3020*/  BAR.SYNC.DEFER_BLOCKING 0x0 ;  /* 0x0000000000007b1d */ /* 0x000fec0000010000 */
[----:B------:R-:W-:Y:S05]  /*3030*/  BRA `(.L_x_1891) ;  /* 0x0000000000647947 */ /* 0x000fea0003800000 */
.L_x_1888:
        /* <DEDUP_REMOVED lines=17> */
.L_x_1893:
[----:B------:R-:W2:Y:S04]  /*3150*/  LD.E.STRONG.GPU R33, desc[UR10][R30.64] ;  /* 0x0000000a1e217980 */ /* 0x000ea8000c10f900 */
[----:B--2---:R-:W-:Y:S01]  /*3160*/  CCTL.IVALL ;  /* 0x00000000ff00798f */ /* 0x004fe20002000000 */
[----:B------:R-:W-:Y:S05]  /*3170*/  YIELD ;  /* 0x0000000000007946 */ /* 0x000fea0003800000 */
[----:B-----5:R-:W-:-:S04]  /*3180*/  LOP3.LUT R33, R33, R32, RZ, 0x3c, !PT ;  /* 0x0000002021217212 */ /* 0x020fc800078e3cff */
[----:B------:R-:W-:-:S13]  /*3190*/  ISETP.GT.AND P1, PT, R33, -0x1, PT ;  /* 0xffffffff2100780c */ /* 0x000fda0003f24270 */
[----:B------:R-:W-:Y:S05]  /*31a0*/  @P1 BRA `(.L_x_1893) ;  /* 0xfffffffc00e81947 */ /* 0x000fea000383ffff */
.L_x_1892:
[----:B------:R-:W-:Y:S05]  /*31b0*/  WARPSYNC.ALL ;  /* 0x0000000000007948 */ /* 0x000fea0003800000 */
[----:B------:R-:W-:Y:S06]  /*31c0*/  BAR.SYNC.DEFER_BLOCKING 0x0 ;  /* 0x0000000000007b1d */ /* 0x000fec0000010000 */
.L_x_1891:
        /* <DEDUP_REMOVED lines=96> */
.L_x_1895:
[----:B------:R-:W-:Y:S05]  /*37d0*/  BSYNC B0 ;  /* 0x0000000000007941 */ /* 0x000fea0003800000 */
.L_x_1894:
        /* <DEDUP_REMOVED lines=24> */
.L_x_1897:
[----:B------:R-:W-:Y:S05]  /*3960*/  BSYNC B0 ;  /* 0x0000000000007941 */ /* 0x000fea0003800000 */
.L_x_1896:
        /* <DEDUP_REMOVED lines=249> */
.L_x_1882:
        /* <DEDUP_REMOVED lines=74> */
.L_x_1915:
        /* <DEDUP_REMOVED lines=42> */
.L_x_1902:
[----:B------:R-:W-:Y:S05]  /*5040*/  BSYNC B1 ;  /* 0x0000000000017941 */ /* 0x000fea0003800000 */
.L_x_1901:
        /* <DEDUP_REMOVED lines=20> */
.L_x_1905:
        /* <DEDUP_REMOVED lines=55> */
.L_x_1904:
[----:B------:R-:W-:Y:S05]  /*5500*/  BSYNC B1 ;  /* 0x0000000000017941 */ /* 0x000fea0003800000 */
.L_x_1903:
        /* <DEDUP_REMOVED lines=35> */
.L_x_1907:
[----:B------:R-:W-:Y:S05]  /*5740*/  BSYNC B1 ;  /* 0x0000000000017941 */ /* 0x000fea0003800000 */
.L_x_1906:
        /* <DEDUP_REMOVED lines=15> */
.L_x_1900:
[----:B------:R-:W-:Y:S05]  /*5840*/  BSYNC B0 ;  /* 0x0000000000007941 */ /* 0x000fea0003800000 */
.L_x_1899:
        /* <DEDUP_REMOVED lines=38> */
.L_x_1924:
        /* <DEDUP_REMOVED lines=42> */
.L_x_1934:
        /* <DEDUP_REMOVED lines=36> */
.L_x_1944:
[----:B0-----:R-:W-:Y:S01]  /*5f90*/  FADD.FTZ R23, R22, R38 ;  /* 0x0000002616177221 */ /* 0x001fe20000010000 */
[----:B------:R-:W-:Y:S02]  /*5fa0*/  @!P1 F2FP.F16.F32.PACK_AB R22, RZ, R28 ;  /* 0x0000001cff16923e */ /* 0x000fe400000000ff */
[----:B------:R-:W-:Y:S02]  /*5fb0*/  MOV R29, R55 ;  /* 0x00000037001d7202 */ /* 0x000fe40000000f00 */
[----:B------:R-:W-:Y:S01]  /*5fc0*/  @!P1 F2FP.F16.F32.PACK_AB R23, RZ, R23 ;  /* 0x00000017ff17923e */ /* 0x000fe200000000ff */
[----:B------:R4:W-:Y:S04]  /*5fd0*/  @!P1 STG.E.U16 desc[UR10][R18.64+0x50], R22 ;  /* 0x0000501612009986 */ /* 0x0009e8000c10150a */
[----:B------:R4:W-:Y:S02]  /*5fe0*/  @!P1 STG.E.U16 desc[UR10][R20.64+0x50], R23 ;  /* 0x0000501714009986 */ /* 0x0009e4000c10150a */
.L_x_1910:
[----:B------:R-:W-:Y:S05]  /*5ff0*/  BSYNC B0 ;  /* 0x0000000000007941 */ /* 0x000fea0003800000 */
.L_x_1909:
        /* <DEDUP_REMOVED lines=151> */
.L_x_1978:
[----:B--2---:R-:W-:Y:S01]  /*6970*/  FADD.FTZ R23, R40, R38 ;  /* 0x0000002628177221 */ /* 0x004fe20000010000 */
[----:B------:R-:W-:-:S04]  /*6980*/  @!P0 F2FP.F16.F32.PACK_AB R22, RZ, R22 ;  /* 0x00000016ff16823e */ /* 0x000fc800000000ff */
[----:B------:R-:W-:Y:S01]  /*6990*/  @!P0 F2FP.F16.F32.PACK_AB R23, RZ, R23 ;  /* 0x00000017ff17823e */ /* 0x000fe200000000ff */
[----:B------:R0:W-:Y:S04]  /*69a0*/  @!P0 STG.E.U16 desc[UR10][R18.64+0x78], R22 ;  /* 0x0000781612008986 */ /* 0x0001e8000c10150a */
[----:B------:R0:W-:Y:S02]  /*69b0*/  @!P0 STG.E.U16 desc[UR10][R20.64+0x78], R23 ;  /* 0x0000781714008986 */ /* 0x0001e4000c10150a */
.L_x_1908:
[----:B------:R-:W-:Y:S05]  /*69c0*/  WARPSYNC.ALL ;  /* 0x0000000000007948 */ /* 0x000fea0003800000 */
[----:B------:R-:W-:Y:S01]  /*69d0*/  BAR.SYNC.DEFER_BLOCKING 0x0 ;  /* 0x0000000000007b1d */ /* 0x000fe20000010000 */
[C---:B------:R-:W-:Y:S02]  /*69e0*/  ISETP.GE.AND P0, PT, R8.reuse, -0x2ec0, PT ;  /* 0xffffd1400800780c */ /* 0x040fe40003f06270 */
[----:B------:R-:W-:-:S11]  /*69f0*/  IADD3 R8, R8, 0x3000, RZ ;  /* 0x0000300008087810 */ /* 0x000fd60007ffe0ff */
[----:B------:R-:W-:Y:S05]  /*6a00*/  @!P0 BRA `(.L_x_1915) ;  /* 0xffffffe000e48947 */ /* 0x000fea000383ffff */
[----:B------:R-:W-:Y:S05]  /*6a10*/  EXIT ;  /* 0x000000000000794d */ /* 0x000fea0003800000 */
.L_x_1911:
[----:B------:R-:W-:Y:S01]  /*6a20*/  HFMA2.MMA R32, -RZ, RZ, 0, 4.76837158203125e-07 ;  /* 0x00000008ff207435 */ /* 0x000fe200000001ff */
[----:B--2---:R-:W-:Y:S02]  /*6a30*/  MOV R35, R18 ;  /* 0x0000001200237202 */ /* 0x004fe40000000f00 */
[----:B------:R-:W-:Y:S02]  /*6a40*/  MOV R33, 0x101f ;  /* 0x0000101f00217802 */ /* 0x000fe40000000f00 */
[----:B------:R-:W-:-:S07]  /*6a50*/  MOV R30, 0xffff ;  /* 0x0000ffff001e7802 */ /* 0x000fce0000000f00 */
[----:B01-3-5:R-:W-:Y:S05]  /*6a60*/  WARPSYNC.COLLECTIVE R30, `(.L_x_1916) ;  /* 0x000000001e087348 */ /* 0x02bfea0003c00000 */
[----:B------:R2:W4:Y:S02]  /*6a70*/  SHFL.BFLY P2, R38, R35, R32, R33 ;  /* 0x0c00002023267389 */ /* 0x0005240000040021 */
[----:B012345:R-:W-:Y:S01]  /*6a80*/  ENDCOLLECTIVE ;  /* 0x000000000000791b */ /* 0x03ffe20003800000 */
.L_x_1916:
[----:B------:R-:W-:Y:S02]  /*6a90*/  MOV R35, R19 ;  /* 0x0000001300237202 */ /* 0x000fe40000000f00 */
[----:B------:R-:W-:-:S07]  /*6aa0*/  MOV R21, R38 ;  /* 0x0000002600157202 */ /* 0x000fce0000000f00 */
[----:B------:R-:W-:Y:S05]  /*6ab0*/  WARPSYNC.COLLECTIVE R30, `(.L_x_1917) ;  /* 0x000000001e087348 */ /* 0x000fea0003c00000 */
[----:B------:R0:W1:Y:S02]  /*6ac0*/  SHFL.BFLY P2, R38, R35, R32, R33 ;  /* 0x0c00002023267389 */ /* 0x0000640000040021 */
[----:B01----:R-:W-:Y:S01]  /*6ad0*/  ENDCOLLECTIVE ;  /* 0x000000000000791b */ /* 0x003fe20003800000 */
.L_x_1917:
[----:B------:R-:W-:Y:S01]  /*6ae0*/  FADD.FTZ R21, R21, R18 ;  /* 0x0000001215157221 */ /* 0x000fe20000010000 */
[----:B------:R-:W-:-:S04]  /*6af0*/  HFMA2.MMA R32, -RZ, RZ, 0, 2.384185791015625e-07 ;  /* 0x00000004ff207435 */ /* 0x000fc800000001ff */
[----:B------:R-:W-:Y:S02]  /*6b00*/  MOV R35, R21 ;  /* 0x0000001500237202 */ /* 0x000fe40000000f00 */
[----:B------:R-:W-:-:S07]  /*6b10*/  MOV R20, R38 ;  /* 0x0000002600147202 */ /* 0x000fce0000000f00 */
[----:B------:R-:W-:Y:S05]  /*6b20*/  WARPSYNC.COLLECTIVE R30, `(.L_x_1918) ;  /* 0x000000001e087348 */ /* 0x000fea0003c00000 */
[----:B------:R0:W1:Y:S02]  /*6b30*/  SHFL.BFLY P2, R38, R35, R32, R33 ;  /* 0x0c00002023267389 */ /* 0x0000640000040021 */
[----:B01----:R-:W-:Y:S01]  /*6b40*/  ENDCOLLECTIVE ;  /* 0x000000000000791b */ /* 0x003fe20003800000 */
.L_x_1918:
[----:B------:R-:W-:-:S05]  /*6b50*/  FADD.FTZ R20, R20, R19 ;  /* 0x0000001314147221 */ /* 0x000fca0000010000 */
[----:B------:R-:W-:Y:S02]  /*6b60*/  MOV R35, R20 ;  /* 0x0000001400237202 */ /* 0x000fe40000000f00 */
[----:B------:R-:W-:-:S07]  /*6b70*/  MOV R22, R38 ;  /* 0x0000002600167202 */ /* 0x000fce0000000f00 */
[----:B------:R-:W-:Y:S05]  /*6b80*/  WARPSYNC.COLLECTIVE R30, `(.L_x_1919) ;  /* 0x000000001e087348 */ /* 0x000fea0003c00000 */
[----:B------:R0:W1:Y:S02]  /*6b90*/  SHFL.BFLY P2, R38, R35, R32, R33 ;  /* 0x0c00002023267389 */ /* 0x0000640000040021 */
[----:B01----:R-:W-:Y:S01]  /*6ba0*/  ENDCOLLECTIVE ;  /* 0x000000000000791b */ /* 0x003fe20003800000 */
.L_x_1919:
[----:B------:R-:W-:Y:S01]  /*6bb0*/  FADD.FTZ R22, R21, R22 ;  /* 0x0000001615167221 */ /* 0x000fe20000010000 */
[----:B------:R-:W-:-:S04]  /*6bc0*/  HFMA2.MMA R32, -RZ, RZ, 0, 1.1920928955078125e-07 ;  /* 0x00000002ff207435 */ /* 0x000fc800000001ff */
[----:B------:R-:W-:Y:S02]  /*6bd0*/  MOV R35, R22 ;  /* 0x0000001600237202 */ /* 0x000fe40000000f00 */
[----:B------:R-:W-:-:S07]  /*6be0*/  MOV R23, R38 ;  /* 0x0000002600177202 */ /* 0x000fce0000000f00 */
[----:B------:R-:W-:Y:S05]  /*6bf0*/  WARPSYNC.COLLECTIVE R30, `(.L_x_1920) ;  /* 0x000000001e087348 */ /* 0x000fea0003c00000 */
[----:B------:R0:W1:Y:S02]  /*6c00*/  SHFL.BFLY P2, R38, R35, R32, R33 ;  /* 0x0c00002023267389 */ /* 0x0000640000040021 */
[----:B01----:R-:W-:Y:S01]  /*6c10*/  ENDCOLLECTIVE ;  /* 0x000000000000791b */ /* 0x003fe20003800000 */
.L_x_1920:
[----:B------:R-:W-:-:S05]  /*6c20*/  FADD.FTZ R23, R20, R23 ;  /* 0x0000001714177221 */ /* 0x000fca0000010000 */
[----:B------:R-:W-:Y:S02]  /*6c30*/  MOV R35, R23 ;  /* 0x0000001700237202 */ /* 0x000fe40000000f00 */
[----:B------:R-:W-:-:S07]  /*6c40*/  MOV R25, R38 ;  /* 0x0000002600197202 */ /* 0x000fce0000000f00 */
[----:B------:R-:W-:Y:S05]  /*6c50*/  WARPSYNC.COLLECTIVE R30, `(.L_x_1921) ;  /* 0x000000001e087348 */ /* 0x000fea0003c00000 */
[----:B------:R0:W1:Y:S02]  /*6c60*/  SHFL.BFLY P2, R38, R35, R32, R33 ;  /* 0x0c00002023267389 */ /* 0x0000640000040021 */
[----:B01----:R-:W-:Y:S01]  /*6c70*/  ENDCOLLECTIVE ;  /* 0x000000000000791b */ /* 0x003fe20003800000 */
.L_x_1921:
[----:B------:R-:W-:Y:S01]  /*6c80*/  FADD.FTZ R25, R22, R25 ;  /* 0x0000001916197221 */ /* 0x000fe20000010000 */
[----:B------:R-:W-:-:S04]  /*6c90*/  HFMA2.MMA R32, -RZ, RZ, 0, 5.9604644775390625e-08 ;  /* 0x00000001ff207435 */ /* 0x000fc800000001ff */
[----:B------:R-:W-:Y:S02]  /*6ca0*/  MOV R35, R25 ;  /* 0x0000001900237202 */ /* 0x000fe40000000f00 */
[----:B------:R-:W-:-:S07]  /*6cb0*/  MOV R18, R38 ;  /* 0x0000002600127202 */ /* 0x000fce0000000f00 */
[----:B------:R-:W-:Y:S05]  /*6cc0*/  WARPSYNC.COLLECTIVE R30, `(.L_x_1922) ;  /* 0x000000001e087348 */ /* 0x000fea0003c00000 */
[----:B------:R0:W1:Y:S02]  /*6cd0*/  SHFL.BFLY P2, R38, R35, R32, R33 ;  /* 0x0c00002023267389 */ /* 0x0000640000040021 */
[----:B01----:R-:W-:Y:S01]  /*6ce0*/  ENDCOLLECTIVE ;  /* 0x000000000000791b */ /* 0x003fe20003800000 */
.L_x_1922:
[----:B------:R-:W-:-:S05]  /*6cf0*/  FADD.FTZ R24, R23, R18 ;  /* 0x0000001217187221 */ /* 0x000fca0000010000 */
[----:B------:R-:W-:Y:S02]  /*6d00*/  MOV R35, R24 ;  /* 0x0000001800237202 */ /* 0x000fe40000000f00 */
[----:B------:R-:W-:-:S07]  /*6d10*/  MOV R26, R38 ;  /* 0x00000026001a7202 */ /* 0x000fce0000000f00 */
[----:B------:R-:W-:Y:S05]  /*6d20*/  WARPSYNC.COLLECTIVE R30, `(.L_x_1923) ;  /* 0x000000001e087348 */ /* 0x000fea0003c00000 */
[----:B------:R0:W1:Y:S02]  /*6d30*/  SHFL.BFLY P2, R38, R35, R32, R33 ;  /* 0x0c00002023267389 */ /* 0x0000640000040021 */
[----:B01----:R-:W-:Y:S01]  /*6d40*/  ENDCOLLECTIVE ;  /* 0x000000000000791b */ /* 0x003fe20003800000 */
.L_x_1923:
[----:B------:R-:W-:Y:S01]  /*6d50*/  FADD.FTZ R26, R25, R26 ;  /* 0x0000001a191a7221 */ /* 0x000fe20000010000 */
[----:B------:R-:W-:Y:S06]  /*6d60*/  BRA `(.L_x_1924) ;  /* 0xffffffec00507947 */ /* 0x000fec000383ffff */
.L_x_1912:
        /* <DEDUP_REMOVED lines=8> */
.L_x_1926:
[----:B------:R-:W-:Y:S05]  /*6df0*/  BSYNC B1 ;  /* 0x0000000000017941 */ /* 0x000fea0003800000 */
.L_x_1925:
        /* <DEDUP_REMOVED lines=8> */
.L_x_1927:
[----:B------:R-:W-:Y:S01]  /*6e80*/  FADD.FTZ R25, R25, R22 ;  /* 0x0000001619197221 */ /* 0x000fe20000010000 */
[----:B------:R-:W-:-:S04]  /*6e90*/  HFMA2.MMA R32, -RZ, RZ, 0, 2.384185791015625e-07 ;  /* 0x00000004ff207435 */ /* 0x000fc800000001ff */
[----:B------:R-:W-:Y:S02]  /*6ea0*/  MOV R35, R25 ;  /* 0x0000001900237202 */ /* 0x000fe40000000f00 */
[----:B------:R-:W-:-:S07]  /*6eb0*/  MOV R24, R38 ;  /* 0x0000002600187202 */ /* 0x000fce0000000f00 */
[----:B------:R-:W-:Y:S05]  /*6ec0*/  WARPSYNC.COLLECTIVE R30, `(.L_x_1928) ;  /* 0x000000001e087348 */ /* 0x000fea0003c00000 */
[----:B------:R0:W1:Y:S02]  /*6ed0*/  SHFL.BFLY P2, R38, R35, R32, R33 ;  /* 0x0c00002023267389 */ /* 0x0000640000040021 */
[----:B01----:R-:W-:Y:S01]  /*6ee0*/  ENDCOLLECTIVE ;  /* 0x000000000000791b */ /* 0x003fe20003800000 */
.L_x_1928:
[----:B------:R-:W-:-:S05]  /*6ef0*/  FADD.FTZ R24, R24, R23 ;  /* 0x0000001718187221 */ /* 0x000fca0000010000 */
[----:B------:R-:W-:Y:S02]  /*6f00*/  MOV R35, R24 ;  /* 0x0000001800237202 */ /* 0x000fe40000000f00 */
[----:B------:R-:W-:-:S07]  /*6f10*/  MOV R26, R38 ;  /* 0x00000026001a7202 */ /* 0x000fce0000000f00 */
[----:B------:R-:W-:Y:S05]  /*6f20*/  WARPSYNC.COLLECTIVE R30, `(.L_x_1929) ;  /* 0x000000001e087348 */ /* 0x000fea0003c00000 */
[----:B------:R0:W1:Y:S02]  /*6f30*/  SHFL.BFLY P2, R38, R35, R32, R33 ;  /* 0x0c00002023267389 */ /* 0x0000640000040021 */
[----:B01----:R-:W-:Y:S01]  /*6f40*/  ENDCOLLECTIVE ;  /* 0x000000000000791b */ /* 0x003fe20003800000 */
.L_x_1929:
[----:B------:R-:W-:Y:S01]  /*6f50*/  FADD.FTZ R26, R25, R26 ;  /* 0x0000001a191a7221 */ /* 0x000fe20000010000 */
[----:B------:R-:W-:-:S04]  /*6f60*/  HFMA2.MMA R32, -RZ, RZ, 0, 1.1920928955078125e-07 ;  /* 0x00000002ff207435 */ /* 0x000fc800000001ff */
[----:B------:R-:W-:Y:S02]  /*6f70*/  MOV R35, R26 ;  /* 0x0000001a00237202 */ /* 0x000fe40000000f00 */
[----:B------:R-:W-:-:S07]  /*6f80*/  MOV R27, R38 ;  /* 0x00000026001b7202 */ /* 0x000fce0000000f00 */
[----:B------:R-:W-:Y:S05]  /*6f90*/  WARPSYNC.COLLECTIVE R30, `(.L_x_1930) ;  /* 0x000000001e087348 */ /* 0x000fea0003c00000 */
[----:B------:R0:W1:Y:S02]  /*6fa0*/  SHFL.BFLY P2, R38, R35, R32, R33 ;  /* 0x0c00002023267389 */ /* 0x0000640000040021 */
[----:B01----:R-:W-:Y:S01]  /*6fb0*/  ENDCOLLECTIVE ;  /* 0x000000000000791b */ /* 0x003fe20003800000 */
.L_x_1930:
[----:B------:R-:W-:-:S05]  /*6fc0*/  FADD.FTZ R27, R24, R27 ;  /* 0x0000001b181b7221 */ /* 0x000fca0000010000 */
[----:B------:R-:W-:Y:S02]  /*6fd0*/  MOV R35, R27 ;  /* 0x0000001b00237202 */ /* 0x000fe40000000f00 */
[----:B------:R-:W-:-:S07]  /*6fe0*/  MOV R29, R38 ;  /* 0x00000026001d7202 */ /* 0x000fce0000000f00 */
[----:B------:R-:W-:Y:S05]  /*6ff0*/  WARPSYNC.COLLECTIVE R30, `(.L_x_1931) ;  /* 0x000000001e087348 */ /* 0x000fea0003c00000 */
[----:B------:R0:W1:Y:S02]  /*7000*/  SHFL.BFLY P2, R38, R35, R32, R33 ;  /* 0x0c00002023267389 */ /* 0x0000640000040021 */
[----:B01----:R-:W-:Y:S01]  /*7010*/  ENDCOLLECTIVE ;  /* 0x000000000000791b */ /* 0x003fe20003800000 */
.L_x_1931:
[----:B------:R-:W-:Y:S01]  /*7020*/  FADD.FTZ R29, R26, R29 ;  /* 0x0000001d1a1d7221 */ /* 0x000fe20000010000 */
[----:B------:R-:W-:-:S04]  /*7030*/  HFMA2.MMA R32, -RZ, RZ, 0, 5.9604644775390625e-08 ;  /* 0x00000001ff207435 */ /* 0x000fc800000001ff */
[----:B------:R-:W-:Y:S02]  /*7040*/  MOV R35, R29 ;  /* 0x0000001d00237202 */ /* 0x000fe40000000f00 */
[----:B------:R-:W-:-:S07]  /*7050*/  MOV R22, R38 ;  /* 0x0000002600167202 */ /* 0x000fce0000000f00 */
[----:B------:R-:W-:Y:S05]  /*7060*/  WARPSYNC.COLLECTIVE R30, `(.L_x_1932) ;  /* 0x000000001e087348 */ /* 0x000fea0003c00000 */
[----:B------:R0:W1:Y:S02]  /*7070*/  SHFL.BFLY P2, R38, R35, R32, R33 ;  /* 0x0c00002023267389 */ /* 0x0000640000040021 */
[----:B01----:R-:W-:Y:S01]  /*7080*/  ENDCOLLECTIVE ;  /* 0x000000000000791b */ /* 0x003fe20003800000 */
.L_x_1932:
[----:B------:R-:W-:-:S05]  /*7090*/  FADD.FTZ R22, R27, R22 ;  /* 0x000000161b167221 */ /* 0x000fca0000010000 */
[----:B------:R-:W-:Y:S02]  /*70a0*/  MOV R35, R22 ;  /* 0x0000001600237202 */ /* 0x000fe40000000f00 */
[----:B------:R-:W-:-:S07]  /*70b0*/  MOV R28, R38 ;  /* 0x00000026001c7202 */ /* 0x000fce0000000f00 */
[----:B------:R-:W-:Y:S05]  /*70c0*/  WARPSYNC.COLLECTIVE R30, `(.L_x_1933) ;  /* 0x000000001e087348 */ /* 0x000fea0003c00000 */
[----:B------:R0:W1:Y:S02]  /*70d0*/  SHFL.BFLY P2, R38, R35, R32, R33 ;  /* 0x0c00002023267389 */ /* 0x0000640000040021 */
[----:B01----:R-:W-:Y:S01]  /*70e0*/  ENDCOLLECTIVE ;  /* 0x000000000000791b */ /* 0x003fe20003800000 */
.L_x_1933:
[----:B------:R-:W-:Y:S01]  /*70f0*/  FADD.FTZ R28, R29, R28 ;  /* 0x0000001c1d1c7221 */ /* 0x000fe20000010000 */
[----:B------:R-:W-:Y:S06]  /*7100*/  BRA `(.L_x_1934) ;  /* 0xffffffec00107947 */ /* 0x000fec000383ffff */
.L_x_1913:
        /* <DEDUP_REMOVED lines=8> */
.L_x_1936:
[----:B------:R-:W-:Y:S05]  /*7190*/  BSYNC B1 ;  /* 0x0000000000017941 */ /* 0x000fea0003800000 */
.L_x_1935:
        /* <DEDUP_REMOVED lines=8> */
.L_x_1937:
[----:B------:R-:W-:Y:S01]  /*7220*/  FADD.FTZ R25, R25, R22 ;  /* 0x0000001619197221 */ /* 0x000fe20000010000 */
[----:B------:R-:W-:-:S04]  /*7230*/  HFMA2.MMA R32, -RZ, RZ, 0, 2.384185791015625e-07 ;  /* 0x00000004ff207435 */ /* 0x000fc800000001ff */
[----:B------:R-:W-:Y:S02]  /*7240*/  MOV R35, R25 ;  /* 0x0000001900237202 */ /* 0x000fe40000000f00 */
[----:B------:R-:W-:-:S07]  /*7250*/  MOV R24, R38 ;  /* 0x0000002600187202 */ /* 0x000fce0000000f00 */
[----:B------:R-:W-:Y:S05]  /*7260*/  WARPSYNC.COLLECTIVE R30, `(.L_x_1938) ;  /* 0x000000001e087348 */ /* 0x000fea0003c00000 */
[----:B------:R0:W1:Y:S02]  /*7270*/  SHFL.BFLY P2, R38, R35, R32, R33 ;  /* 0x0c00002023267389 */ /* 0x0000640000040021 */
[----:B01----:R-:W-:Y:S01]  /*7280*/  ENDCOLLECTIVE ;  /* 0x000000000000791b */ /* 0x003fe20003800000 */
.L_x_1938:
[----:B------:R-:W-:-:S05]  /*7290*/  FADD.FTZ R24, R24, R23 ;  /* 0x0000001718187221 */ /* 0x000fca0000010000 */
[----:B------:R-:W-:Y:S02]  /*72a0*/  MOV R35, R24 ;  /* 0x0000001800237202 */ /* 0x000fe40000000f00 */
[----:B------:R-:W-:-:S07]  /*72b0*/  MOV R26, R38 ;  /* 0x00000026001a7202 */ /* 0x000fce0000000f00 */
[----:B------:R-:W-:Y:S05]  /*72c0*/  WARPSYNC.COLLECTIVE R30, `(.L_x_1939) ;  /* 0x000000001e087348 */ /* 0x000fea0003c00000 */
[----:B------:R0:W1:Y:S02]  /*72d0*/  SHFL.BFLY P2, R38, R35, R32, R33 ;  /* 0x0c00002023267389 */ /* 0x0000640000040021 */
[----:B01----:R-:W-:Y:S01]  /*72e0*/  ENDCOLLECTIVE ;  /* 0x000000000000791b */ /* 0x003fe20003800000 */
.L_x_1939:
[----:B------:R-:W-:Y:S01]  /*72f0*/  FADD.FTZ R26, R25, R26 ;  /* 0x0000001a191a7221 */ /* 0x000fe20000010000 */
[----:B------:R-:W-:-:S04]  /*7300*/  HFMA2.MMA R32, -RZ, RZ, 0, 1.1920928955078125e-07 ;  /* 0x00000002ff207435 */ /* 0x000fc800000001ff */
[----:B------:R-:W-:Y:S02]  /*7310*/  MOV R35, R26 ;  /* 0x0000001a00237202 */ /* 0x000fe40000000f00 */
[----:B------:R-:W-:-:S07]  /*7320*/  MOV R27, R38 ;  /* 0x00000026001b7202 */ /* 0x000fce0000000f00 */
[----:B------:R-:W-:Y:S05]  /*7330*/  WARPSYNC.COLLECTIVE R30, `(.L_x_1940) ;  /* 0x000000001e087348 */ /* 0x000fea0003c00000 */
[----:B------:R0:W1:Y:S02]  /*7340*/  SHFL.BFLY P2, R38, R35, R32, R33 ;  /* 0x0c00002023267389 */ /* 0x0000640000040021 */
[----:B01----:R-:W-:Y:S01]  /*7350*/  ENDCOLLECTIVE ;  /* 0x000000000000791b */ /* 0x003fe20003800000 */
.L_x_1940:
[----:B------:R-:W-:-:S05]  /*7360*/  FADD.FTZ R27, R24, R27 ;  /* 0x0000001b181b7221 */ /* 0x000fca0000010000 */
[----:B------:R-:W-:Y:S02]  /*7370*/  MOV R35, R27 ;  /* 0x0000001b00237202 */ /* 0x000fe40000000f00 */
[----:B------:R-:W-:-:S07]  /*7380*/  MOV R29, R38 ;  /* 0x00000026001d7202 */ /* 0x000fce0000000f00 */
[----:B------:R-:W-:Y:S05]  /*7390*/  WARPSYNC.COLLECTIVE R30, `(.L_x_1941) ;  /* 0x000000001e087348 */ /* 0x000fea0003c00000 */
[----:B------:R0:W1:Y:S02]  /*73a0*/  SHFL.BFLY P2, R38, R35, R32, R33 ;  /* 0x0c00002023267389 */ /* 0x0000640000040021 */
[----:B01----:R-:W-:Y:S01]  /*73b0*/  ENDCOLLECTIVE ;  /* 0x000000000000791b */ /* 0x003fe20003800000 */
.L_x_1941:
[----:B------:R-:W-:Y:S01]  /*73c0*/  FADD.FTZ R29, R26, R29 ;  /* 0x0000001d1a1d7221 */ /* 0x000fe20000010000 */
[----:B------:R-:W-:-:S04]  /*73d0*/  HFMA2.MMA R32, -RZ, RZ, 0, 5.9604644775390625e-08 ;  /* 0x00000001ff207435 */ /* 0x000fc800000001ff */
[----:B------:R-:W-:Y:S02]  /*73e0*/  MOV R35, R29 ;  /* 0x0000001d00237202 */ /* 0x000fe40000000f00 */
[----:B------:R-:W-:-:S07]  /*73f0*/  MOV R22, R38 ;  /* 0x0000002600167202 */ /* 0x000fce0000000f00 */
[----:B------:R-:W-:Y:S05]  /*7400*/  WARPSYNC.COLLECTIVE R30, `(.L_x_1942) ;  /* 0x000000001e087348 */ /* 0x000fea0003c00000 */
[----:B------:R0:W1:Y:S02]  /*7410*/  SHFL.BFLY P2, R38, R35, R32, R33 ;  /* 0x0c00002023267389 */ /* 0x0000640000040021 */
[----:B01----:R-:W-:Y:S01]  /*7420*/  ENDCOLLECTIVE ;  /* 0x000000000000791b */ /* 0x003fe20003800000 */
.L_x_1942:
[----:B------:R-:W-:-:S05]  /*7430*/  FADD.FTZ R22, R27, R22 ;  /* 0x000000161b167221 */ /* 0x000fca0000010000 */
[----:B------:R-:W-:Y:S02]  /*7440*/  MOV R35, R22 ;  /* 0x0000001600237202 */ /* 0x000fe40000000f00 */
[----:B------:R-:W-:-:S07]  /*7450*/  MOV R28, R38 ;  /* 0x00000026001c7202 */ /* 0x000fce0000000f00 */
[----:B------:R-:W-:Y:S05]  /*7460*/  WARPSYNC.COLLECTIVE R30, `(.L_x_1943) ;  /* 0x000000001e087348 */ /* 0x000fea0003c00000 */
[----:B------:R0:W1:Y:S02]  /*7470*/  SHFL.BFLY P2, R38, R35, R32, R33 ;  /* 0x0c00002023267389 */ /* 0x0000640000040021 */
[----:B01----:R-:W-:Y:S01]  /*7480*/  ENDCOLLECTIVE ;  /* 0x000000000000791b */ /* 0x003fe20003800000 */
.L_x_1943:
[----:B------:R-:W-:Y:S01]  /*7490*/  FADD.FTZ R28, R29, R28 ;  /* 0x0000001c1d1c7221 */ /* 0x000fe20000010000 */
[----:B------:R-:W-:Y:S06]  /*74a0*/  BRA `(.L_x_1944) ;  /* 0xffffffe800b87947 */ /* 0x000fec000383ffff */
.L_x_1914:
        /* <DEDUP_REMOVED lines=8> */
.L_x_1946:
[----:B------:R-:W-:Y:S05]  /*7530*/  BSYNC B0 ;  /* 0x0000000000007941 */ /* 0x000fea0003800000 */
.L_x_1945:
        /* <DEDUP_REMOVED lines=12> */
.L_x_1947:
        /* <DEDUP_REMOVED lines=13> */
.L_x_1948:
[----:B------:R-:W-:Y:S02]  /*76d0*/  MOV R35, R34 ;  /* 0x0000002200237202 */ /* 0x000fe40000000f00 */
[----:B------:R-:W-:-:S07]  /*76e0*/  MOV R23, R38 ;  /* 0x0000002600177202 */ /* 0x000fce0000000f00 */
[----:B------:R-:W-:Y:S05]  /*76f0*/  WARPSYNC.COLLECTIVE R30, `(.L_x_1949) ;  /* 0x000000001e087348 */ /* 0x000fea0003c00000 */
[----:B------:R0:W1:Y:S02]  /*7700*/  SHFL.BFLY P2, R38, R35, R32, R33 ;  /* 0x0c00002023267389 */ /* 0x0000640000040021 */
[----:B01----:R-:W-:Y:S01]  /*7710*/  ENDCOLLECTIVE ;  /* 0x000000000000791b */ /* 0x003fe20003800000 */
.L_x_1949:
        /* <DEDUP_REMOVED lines=10> */
.L_x_1950:
[----:B------:R-:W-:-:S05]  /*77c0*/  FADD.FTZ R23, R34, R37 ;  /* 0x0000002522177221 */ /* 0x000fca0000010000 */
[----:B------:R-:W-:Y:S02]  /*77d0*/  MOV R35, R23 ;  /* 0x0000001700237202 */ /* 0x000fe40000000f00 */
[----:B------:R-:W-:-:S07]  /*77e0*/  MOV R39, R38 ;  /* 0x0000002600277202 */ /* 0x000fce0000000f00 */
[----:B------:R-:W-:Y:S05]  /*77f0*/  WARPSYNC.COLLECTIVE R30, `(.L_x_1951) ;  /* 0x000000001e087348 */ /* 0x000fea0003c00000 */
[----:B------:R0:W1:Y:S02]  /*7800*/  SHFL.BFLY P2, R38, R35, R32, R33 ;  /* 0x0c00002023267389 */ /* 0x0000640000040021 */
[----:B01----:R-:W-:Y:S01]  /*7810*/  ENDCOLLECTIVE ;  /* 0x000000000000791b */ /* 0x003fe20003800000 */
.L_x_1951:
        /* <DEDUP_REMOVED lines=8> */
.L_x_1952:
        /* <DEDUP_REMOVED lines=10> */
.L_x_1953:
[----:B------:R-:W-:Y:S01]  /*7940*/  FADD.FTZ R36, R39, R36 ;  /* 0x0000002427247221 */ /* 0x000fe20000010000 */
[----:B------:R-:W-:Y:S01]  /*7950*/  HFMA2.MMA R32, -RZ, RZ, 0, 4.76837158203125e-07 ;  /* 0x00000008ff207435 */ /* 0x000fe200000001ff */
[----:B------:R-:W-:Y:S02]  /*7960*/  MOV R35, R31 ;  /* 0x0000001f00237202 */ /* 0x000fe40000000f00 */
[----:B------:R-:W-:-:S08]  /*7970*/  MOV R34, R38 ;  /* 0x0000002600227202 */ /* 0x000fd00000000f00 */
[----:B------:R-:W-:Y:S05]  /*7980*/  WARPSYNC.COLLECTIVE R30, `(.L_x_1954) ;  /* 0x000000001e087348 */ /* 0x000fea0003c00000 */
[----:B------:R0:W1:Y:S02]  /*7990*/  SHFL.BFLY P2, R38, R35, R32, R33 ;  /* 0x0c00002023267389 */ /* 0x0000640000040021 */
[----:B01----:R-:W-:Y:S01]  /*79a0*/  ENDCOLLECTIVE ;  /* 0x000000000000791b */ /* 0x003fe20003800000 */
.L_x_1954:
        /* <DEDUP_REMOVED lines=8> */
.L_x_1955:
[----:B------:R-:W-:Y:S01]  /*7a30*/  FADD.FTZ R26, R26, R31 ;  /* 0x0000001f1a1a7221 */ /* 0x000fe20000010000 */
[----:B------:R-:W-:-:S04]  /*7a40*/  HFMA2.MMA R32, -RZ, RZ, 0, 2.384185791015625e-07 ;  /* 0x00000004ff207435 */ /* 0x000fc800000001ff */
[----:B------:R-:W-:Y:S02]  /*7a50*/  MOV R35, R26 ;  /* 0x0000001a00237202 */ /* 0x000fe40000000f00 */
[----:B------:R-:W-:-:S07]  /*7a60*/  MOV R27, R38 ;  /* 0x00000026001b7202 */ /* 0x000fce0000000f00 */
[----:B------:R-:W-:Y:S05]  /*7a70*/  WARPSYNC.COLLECTIVE R30, `(.L_x_1956) ;  /* 0x000000001e087348 */ /* 0x000fea0003c00000 */
[----:B------:R0:W1:Y:S02]  /*7a80*/  SHFL.BFLY P2, R38, R35, R32, R33 ;  /* 0x0c00002023267389 */ /* 0x0000640000040021 */
[----:B01----:R-:W-:Y:S01]  /*7a90*/  ENDCOLLECTIVE ;  /* 0x000000000000791b */ /* 0x003fe20003800000 */
.L_x_1956:
[----:B------:R-:W-:-:S05]  /*7aa0*/  FADD.FTZ R27, R27, R40 ;  /* 0x000000281b1b7221 */ /* 0x000fca0000010000 */
[----:B------:R-:W-:Y:S02]  /*7ab0*/  MOV R35, R27 ;  /* 0x0000001b00237202 */ /* 0x000fe40000000f00 */
[----:B------:R-:W-:-:S07]  /*7ac0*/  MOV R25, R38 ;  /* 0x0000002600197202 */ /* 0x000fce0000000f00 */
[----:B------:R-:W-:Y:S05]  /*7ad0*/  WARPSYNC.COLLECTIVE R30, `(.L_x_1957) ;  /* 0x000000001e087348 */ /* 0x000fea0003c00000 */
[----:B------:R0:W1:Y:S02]  /*7ae0*/  SHFL.BFLY P2, R38, R35, R32, R33 ;  /* 0x0c00002023267389 */ /* 0x0000640000040021 */
[----:B01----:R-:W-:Y:S01]  /*7af0*/  ENDCOLLECTIVE ;  /* 0x000000000000791b */ /* 0x003fe20003800000 */
.L_x_1957:
[----:B------:R-:W-:Y:S01]  /*7b00*/  FADD.FTZ R25, R26, R25 ;  /* 0x000000191a197221 */ /* 0x000fe20000010000 */
[----:B------:R-:W-:-:S04]  /*7b10*/  HFMA2.MMA R32, -RZ, RZ, 0, 1.1920928955078125e-07 ;  /* 0x00000002ff207435 */ /* 0x000fc800000001ff */
[----:B------:R-:W-:Y:S02]  /*7b20*/  MOV R35, R25 ;  /* 0x0000001900237202 */ /* 0x000fe40000000f00 */
[----:B------:R-:W-:-:S07]  /*7b30*/  MOV R40, R38 ;  /* 0x0000002600287202 */ /* 0x000fce0000000f00 */
[----:B------:R-:W-:Y:S05]  /*7b40*/  WARPSYNC.COLLECTIVE R30, `(.L_x_1958) ;  /* 0x000000001e087348 */ /* 0x000fea0003c00000 */
[----:B------:R0:W1:Y:S02]  /*7b50*/  SHFL.BFLY P2, R38, R35, R32, R33 ;  /* 0x0c00002023267389 */ /* 0x0000640000040021 */
[----:B01----:R-:W-:Y:S01]  /*7b60*/  ENDCOLLECTIVE ;  /* 0x000000000000791b */ /* 0x003fe20003800000 */
.L_x_1958:
[----:B------:R-:W-:-:S05]  /*7b70*/  FADD.FTZ R24, R27, R40 ;  /* 0x000000281b187221 */ /* 0x000fca0000010000 */
[----:B------:R-:W-:Y:S02]  /*7b80*/  MOV R35, R24 ;  /* 0x0000001800237202 */ /* 0x000fe40000000f00 */
[----:B------:R-:W-:-:S07]  /*7b90*/  MOV R26, R38 ;  /* 0x00000026001a7202 */ /* 0x000fce0000000f00 */
[----:B------:R-:W-:Y:S05]  /*7ba0*/  WARPSYNC.COLLECTIVE R30, `(.L_x_1959) ;  /* 0x000000001e087348 */ /* 0x000fea0003c00000 */
[----:B------:R0:W1:Y:S02]  /*7bb0*/  SHFL.BFLY P2, R38, R35, R32, R33 ;  /* 0x0c00002023267389 */ /* 0x0000640000040021 */
[----:B01----:R-:W-:Y:S01]  /*7bc0*/  ENDCOLLECTIVE ;  /* 0x000000000000791b */ /* 0x003fe20003800000 */
.L_x_1959:
[----:B------:R-:W-:Y:S01]  /*7bd0*/  FADD.FTZ R26, R25, R26 ;  /* 0x0000001a191a7221 */ /* 0x000fe20000010000 */
[----:B------:R-:W-:-:S04]  /*7be0*/  HFMA2.MMA R32, -RZ, RZ, 0, 5.9604644775390625e-08 ;  /* 0x00000001ff207435 */ /* 0x000fc800000001ff */
[----:B------:R-:W-:Y:S02]  /*7bf0*/  MOV R35, R26 ;  /* 0x0000001a00237202 */ /* 0x000fe40000000f00 */
[----:B------:R-:W-:-:S07]  /*7c00*/  MOV R27, R38 ;  /* 0x00000026001b7202 */ /* 0x000fce0000000f00 */
[----:B------:R-:W-:Y:S05]  /*7c10*/  WARPSYNC.COLLECTIVE R30, `(.L_x_1960) ;  /* 0x000000001e087348 */ /* 0x000fea0003c00000 */
[----:B------:R0:W1:Y:S02]  /*7c20*/  SHFL.BFLY P2, R38, R35, R32, R33 ;  /* 0x0c00002023267389 */ /* 0x0000640000040021 */
[----:B01----:R-:W-:Y:S01]  /*7c30*/  ENDCOLLECTIVE ;  /* 0x000000000000791b */ /* 0x003fe20003800000 */
.L_x_1960:
[----:B------:R-:W-:-:S04]  /*7c40*/  FADD.FTZ R27, R24, R27 ;  /* 0x0000001b181b7221 */ /* 0x000fc80000010000 */
[----:B------:R-:W-:Y:S01]  /*7c50*/  IMAD.MOV.U32 R35, RZ, RZ, R27 ;  /* 0x000000ffff237224 */ /* 0x000fe200078e001b */
[----:B------:R-:W-:-:S07]  /*7c60*/  MOV R25, R38 ;  /* 0x0000002600197202 */ /* 0x000fce0000000f00 */
[----:B------:R-:W-:Y:S05]  /*7c70*/  WARPSYNC.COLLECTIVE R30, `(.L_x_1961) ;  /* 0x000000001e087348 */ /* 0x000fea0003c00000 */
[----:B------:R0:W1:Y:S02]  /*7c80*/  SHFL.BFLY P2, R38, R35, R32, R33 ;  /* 0x0c00002023267389 */ /* 0x0000640000040021 */
[----:B01----:R-:W-:Y:S01]  /*7c90*/  ENDCOLLECTIVE ;  /* 0x000000000000791b */ /* 0x003fe20003800000 */
.L_x_1961:
[----:B------:R-:W-:Y:S01]  /*7ca0*/  FADD.FTZ R25, R26, R25 ;  /* 0x000000191a197221 */ /* 0x000fe20000010000 */
[----:B------:R-:W-:Y:S01]  /*7cb0*/  HFMA2.MMA R32, -RZ, RZ, 0, 4.76837158203125e-07 ;  /* 0x00000008ff207435 */ /* 0x000fe200000001ff */
[----:B------:R-:W-:Y:S02]  /*7cc0*/  MOV R35, R23 ;  /* 0x0000001700237202 */ /* 0x000fe40000000f00 */
[----:B------:R-:W-:-:S08]  /*7cd0*/  MOV R24, R38 ;  /* 0x0000002600187202 */ /* 0x000fd00000000f00 */
[----:B------:R-:W-:Y:S05]  /*7ce0*/  WARPSYNC.COLLECTIVE R30, `(.L_x_1962) ;  /* 0x000000001e087348 */ /* 0x000fea0003c00000 */
[----:B------:R0:W1:Y:S02]  /*7cf0*/  SHFL.BFLY P2, R38, R35, R32, R33 ;  /* 0x0c00002023267389 */ /* 0x0000640000040021 */
[----:B01----:R-:W-:Y:S01]  /*7d00*/  ENDCOLLECTIVE ;  /* 0x000000000000791b */ /* 0x003fe20003800000 */
.L_x_1962:
[----:B------:R-:W-:Y:S01]  /*7d10*/  FADD.FTZ R24, R27, R24 ;  /* 0x000000181b187221 */ /* 0x000fe20000010000 */
[----:B------:R-:W-:Y:S02]  /*7d20*/  MOV R35, R22 ;  /* 0x0000001600237202 */ /* 0x000fe40000000f00 */
[----:B------:R-:W-:-:S07]  /*7d30*/  MOV R28, R38 ;  /* 0x00000026001c7202 */ /* 0x000fce0000000f00 */
[----:B------:R-:W-:Y:S05]  /*7d40*/  WARPSYNC.COLLECTIVE R30, `(.L_x_1963) ;  /* 0x000000001e087348 */ /* 0x000fea0003c00000 */
[----:B------:R0:W1:Y:S02]  /*7d50*/  SHFL.BFLY P2, R38, R35, R32, R33 ;  /* 0x0c00002023267389 */ /* 0x0000640000040021 */
[----:B01----:R-:W-:Y:S01]  /*7d60*/  ENDCOLLECTIVE ;  /* 0x000000000000791b */ /* 0x003fe20003800000 */
.L_x_1963:
        /* <DEDUP_REMOVED lines=13> */
.L_x_1964:
[----:B------:R-:W-:-:S05]  /*7e40*/  FADD.FTZ R31, R41, R22 ;  /* 0x00000016291f7221 */ /* 0x000fca0000010000 */
[----:B------:R-:W-:Y:S02]  /*7e50*/  MOV R35, R31 ;  /* 0x0000001f00237202 */ /* 0x000fe40000000f00 */
[----:B------:R-:W-:-:S07]  /*7e60*/  MOV R41, R38 ;  /* 0x0000002600297202 */ /* 0x000fce0000000f00 */
[----:B------:R-:W-:Y:S05]  /*7e70*/  WARPSYNC.COLLECTIVE R30, `(.L_x_1965) ;  /* 0x000000001e087348 */ /* 0x000fea0003c00000 */
[----:B------:R0:W1:Y:S02]  /*7e80*/  SHFL.BFLY P2, R38, R35, R32, R33 ;  /* 0x0c00002023267389 */ /* 0x0000640000040021 */
[----:B01----:R-:W-:Y:S01]  /*7e90*/  ENDCOLLECTIVE ;  /* 0x000000000000791b */ /* 0x003fe20003800000 */
.L_x_1965:
        /* <DEDUP_REMOVED lines=8> */
.L_x_1966:
[----:B------:R-:W-:Y:S02]  /*7f20*/  MOV R35, R43 ;  /* 0x0000002b00237202 */ /* 0x000fe40000000f00 */
[----:B------:R-:W-:-:S07]  /*7f30*/  MOV R19, R38 ;  /* 0x0000002600137202 */ /* 0x000fce0000000f00 */
[----:B------:R-:W-:Y:S05]  /*7f40*/  WARPSYNC.COLLECTIVE R30, `(.L_x_1967) ;  /* 0x000000001e087348 */ /* 0x000fea0003c00000 */
[----:B------:R0:W1:Y:S02]  /*7f50*/  SHFL.BFLY P2, R38, R35, R32, R33 ;  /* 0x0c00002023267389 */ /* 0x0000640000040021 */
[----:B01----:R-:W-:Y:S01]  /*7f60*/  ENDCOLLECTIVE ;  /* 0x000000000000791b */ /* 0x003fe20003800000 */
.L_x_1967:
        /* <DEDUP_REMOVED lines=10> */
.L_x_1968:
        /* <DEDUP_REMOVED lines=8> */
.L_x_1969:
        /* <DEDUP_REMOVED lines=9> */
.L_x_1970:
        /* <DEDUP_REMOVED lines=9> */
.L_x_1971:
[----:B------:R-:W-:Y:S01]  /*81b0*/  FADD.FTZ R21, R21, R18 ;  /* 0x0000001215157221 */ /* 0x000fe20000010000 */
[----:B------:R-:W-:-:S04]  /*81c0*/  HFMA2.MMA R32, -RZ, RZ, 0, 2.384185791015625e-07 ;  /* 0x00000004ff207435 */ /* 0x000fc800000001ff */
[----:B------:R-:W-:Y:S02]  /*81d0*/  MOV R35, R21 ;  /* 0x0000001500237202 */ /* 0x000fe40000000f00 */
[----:B------:R-:W-:-:S07]  /*81e0*/  MOV R20, R38 ;  /* 0x0000002600147202 */ /* 0x000fce0000000f00 */
[----:B------:R-:W-:Y:S05]  /*81f0*/  WARPSYNC.COLLECTIVE R30, `(.L_x_1972) ;  /* 0x000000001e087348 */ /* 0x000fea0003c00000 */
[----:B------:R0:W1:Y:S02]  /*8200*/  SHFL.BFLY P2, R38, R35, R32, R33 ;  /* 0x0c00002023267389 */ /* 0x0000640000040021 */
[----:B01----:R-:W-:Y:S01]  /*8210*/  ENDCOLLECTIVE ;  /* 0x000000000000791b */ /* 0x003fe20003800000 */
.L_x_1972:
[----:B------:R-:W-:-:S05]  /*8220*/  FADD.FTZ R40, R20, R19 ;  /* 0x0000001314287221 */ /* 0x000fca0000010000 */
[----:B------:R-:W-:Y:S02]  /*8230*/  MOV R35, R40 ;  /* 0x0000002800237202 */ /* 0x000fe40000000f00 */
[----:B------:R-:W-:-:S07]  /*8240*/  MOV R18, R38 ;  /* 0x0000002600127202 */ /* 0x000fce0000000f00 */
[----:B------:R-:W-:Y:S05]  /*8250*/  WARPSYNC.COLLECTIVE R30, `(.L_x_1973) ;  /* 0x000000001e087348 */ /* 0x000fea0003c00000 */
[----:B------:R0:W1:Y:S02]  /*8260*/  SHFL.BFLY P2, R38, R35, R32, R33 ;  /* 0x0c00002023267389 */ /* 0x0000640000040021 */
[----:B01----:R-:W-:Y:S01]  /*8270*/  ENDCOLLECTIVE ;  /* 0x000000000000791b */ /* 0x003fe20003800000 */
.L_x_1973:
        /* <DEDUP_REMOVED lines=9> */
.L_x_1974:
        /* <DEDUP_REMOVED lines=12> */
.L_x_1975:
        /* <DEDUP_REMOVED lines=9> */
.L_x_1976:
[----:B------:R-:W-:-:S05]  /*8460*/  FADD.FTZ R40, R41, R40 ;  /* 0x0000002829287221 */ /* 0x000fca0000010000 */
[----:B------:R-:W-:Y:S02]  /*8470*/  MOV R35, R40 ;  /* 0x0000002800237202 */ /* 0x000fe40000000f00 */
[----:B------:R-:W-:-:S07]  /*8480*/  MOV R27, R38 ;  /* 0x00000026001b7202 */ /* 0x000fce0000000f00 */
[----:B------:R-:W-:Y:S05]  /*8490*/  WARPSYNC.COLLECTIVE R30, `(.L_x_1977) ;  /* 0x000000001e087348 */ /* 0x000fea0003c00000 */
[----:B------:R0:W1:Y:S02]  /*84a0*/  SHFL.BFLY P2, R38, R35, R32, R33 ;  /* 0x0c00002023267389 */ /* 0x0000640000040021 */
[----:B01----:R-:W-:Y:S01]  /*84b0*/  ENDCOLLECTIVE ;  /* 0x000000000000791b */ /* 0x003fe20003800000 */
.L_x_1977:
[----:B------:R-:W-:Y:S01]  /*84c0*/  FADD.FTZ R22, R42, R27 ;  /* 0x0000001b2a167221 */ /* 0x000fe20000010000 */
[----:B------:R-:W-:Y:S06]  /*84d0*/  BRA `(.L_x_1978) ;  /* 0xffffffe400247947 */ /* 0x000fec000383ffff */
.L_x_1979:
        /* <DEDUP_REMOVED lines=10> */
.L_x_2785:


//--------------------- .text._ZN13group_norm_v218gn_bwd_cuda_kernelI6__halfLi320ELi3ELi16ELi20ELi4096ELb1ELb1ELi16ELi320ELi320ELi4ELb1ELi1ELb0ELb0ELNS_15WgradSyncMethodE3ENS_16CompileConditionILi900EEEEEvPT_S6_S6_PKS5_S8_S8_S8_PKfflPfPj --------------------------
	.section	.text._ZN13group_norm_v218gn_bwd_cuda_kernelI6__halfLi320ELi3ELi16ELi20ELi4096ELb1ELb1ELi16ELi320ELi320ELi4ELb1ELi1ELb0ELb0ELNS_15WgradSyncMethodE3ENS_16CompileConditionILi900EEEEEvPT_S6_S6_PKS5_S8_S8_S8_PKfflPfPj,"ax",@progbits
	.align	128
        .global         _ZN13group_norm_v218gn_bwd_cuda_kernelI6__halfLi320ELi3ELi16ELi20ELi4096ELb1ELb1ELi16ELi320ELi320ELi4ELb1ELi1ELb0ELb0ELNS_15WgradSyncMethodE3ENS_16CompileConditionILi900EEEEEvPT_S6_S6_PKS5_S8_S8_S8_PKfflPfPj
        .type           _ZN13group_norm_v218gn_bwd_cuda_kernelI6__halfLi320ELi3ELi16ELi20ELi4096ELb1ELb1ELi16ELi320ELi320ELi4ELb1ELi1ELb0ELb0ELNS_15WgradSyncMethodE3ENS_16CompileConditionILi900EEEEEvPT_S6_S6_PKS5_S8_S8_S8_PKfflPfPj,@function
        .size           _ZN13group_norm_v218gn_bwd_cuda_kernelI6__halfLi320ELi3ELi16ELi20ELi4096ELb1ELb1ELi16ELi320ELi320ELi4ELb1ELi1ELb0ELb0ELNS_15WgradSyncMethodE3ENS_16CompileConditionILi900EEEEEvPT_S6_S6_PKS5_S8_S8_S8_PKfflPfPj,(.L_x_2786 - _ZN13group_norm_v218gn_bwd_cuda_kernelI6__halfLi320ELi3ELi16ELi20ELi4096ELb1ELb1ELi16ELi320ELi320ELi4ELb1ELi1ELb0ELb0ELNS_15WgradSyncMethodE3ENS_16CompileConditionILi900EEEEEvPT_S6_S6_PKS5_S8_S8_S8_PKfflPfPj)
        .other          _ZN13group_norm_v218gn_bwd_cuda_kernelI6__halfLi320ELi3ELi16ELi20ELi4096ELb1ELb1ELi16ELi320ELi320ELi4ELb1ELi1ELb0ELb0ELNS_15WgradSyncMethodE3ENS_16CompileConditionILi900EEEEEvPT_S6_S6_PKS5_S8_S8_S8_PKfflPfPj,@"STO_CUDA_ENTRY STV_DEFAULT"
_ZN13group_norm_v218gn_bwd_cuda_kernelI6__halfLi320ELi3ELi16ELi20ELi4096ELb1ELb1ELi16ELi320ELi320ELi4ELb1ELi1ELb0ELb0ELNS_15WgradSyncMethodE3ENS_16CompileConditionILi900EEEEEvPT_S6_S6_PKS5_S8_S8_S8_PKfflPfPj:
.text._ZN13group_norm_v218gn_bwd_cuda_kernelI6__halfLi320ELi3ELi16ELi20ELi4096ELb1ELb1ELi16ELi320ELi320ELi4ELb1ELi1ELb0ELb0ELNS_15WgradSyncMethodE3ENS_16CompileConditionILi900EEEEEvPT_S6_S6_PKS5_S8_S8_S8_PKfflPfPj:
        /* <DEDUP_REMOVED lines=29> */
.L_x_1982:
[----:B------:R-:W2:Y:S04]  /*01d0*/  LD.E.STRONG.GPU R0, desc[UR12][R2.64] ;  /* 0x0000000c02007980 */ /* 0x000ea8000c10f900 */
[----:B--2---:R-:W-:Y:S01]  /*01e0*/  CCTL.IVALL ;  /* 0x00000000ff00798f */ /* 0x004fe20002000000 */
[----:B------:R-:W-:Y:S05]  /*01f0*/  YIELD ;  /* 0x0000000000007946 */ /* 0x000fea0003800000 */
[----:B-----5:R-:W-:-:S04]  /*0200*/  LOP3.LUT R0, R0, R5, RZ, 0x3c, !PT ;  /* 0x0000000500007212 */ /* 0x020fc800078e3cff */
[----:B------:R-:W-:-:S13]  /*0210*/  ISETP.GT.AND P0, PT, R0, -0x1, PT ;  /* 0xffffffff0000780c */ /* 0x000fda0003f04270 */
[----:B------:R-:W-:Y:S05]  /*0220*/  @P0 BRA `(.L_x_1982) ;  /* 0xfffffffc00e80947 */ /* 0x000fea000383ffff */
.L_x_1981:
[----:B------:R-:W-:Y:S05]  /*0230*/  WARPSYNC.ALL ;  /* 0x0000000000007948 */ /* 0x000fea0003800000 */
[----:B------:R-:W-:Y:S06]  /*0240*/  BAR.SYNC.DEFER_BLOCKING 0x0 ;  /* 0x0000000000007b1d */ /* 0x000fec0000010000 */
[----:B------:R-:W-:Y:S05]  /*0250*/  BRA `(.L_x_1983) ;  /* 0x00000034009c7947 */ /* 0x000fea0003800000 */
.L_x_1980:
        /* <DEDUP_REMOVED lines=29> */
[----:B------:R-:W-:Y:S02]  /*0430*/  LOP3.LUT R6, R6, 0xfffffffc, RZ, 0xc0, !PT ;  /* 0xfffffffc06067812 */ /* 0x000fe400078ec0ff */
[----:B-1----:R-:W-:-:S02]  /*0440*/  SHF.R.S32.HI R3, RZ, 0x1f, R10 ;  /* 0x0000001fff037819 */ /* 0x002fc4000001140a */
[----:B------:R-:W-:Y:S02]  /*0450*/  SHF.R.S32.HI R9, RZ, 0x1f, R8 ;  /* 0x0000001fff097819 */ /* 0x000fe40000011408 */
[----:B------:R-:W-:Y:S01]  /*0460*/  LEA.HI R10, R3, R10, RZ, 0x2 ;  /* 0x0000000a030a7211 */ /* 0x000fe200078f10ff */
[----:B0-----:R-:W-:Y:S01]  /*0470*/  ULEA UR7, UR7, UR4, 0x18 ;  /* 0x0000000407077291 */ /* 0x001fe2000f8ec03f */
[----:B------:R-:W-:Y:S02]  /*0480*/  LEA.HI R2, R2, R7, RZ, 0x2 ;  /* 0x0000000702027211 */ /* 0x000fe400078f10ff */
[----:B------:R-:W-:Y:S01]  /*0490*/  SHF.R.U32.HI R3, RZ, 0x4, R0 ;  /* 0x00000004ff037819 */ /* 0x000fe20000011600 */
[----:B------:R-:W-:Y:S01]  /*04a0*/  UMOV UR4, URZ ;  /* 0x0000003f00047c82 */ /* 0x000fe20008000000 */
[----:B------:R-:W-:Y:S02]  /*04b0*/  IADD3 R6, -R6, R11, RZ ;  /* 0x0000000b06067210 */ /* 0x000fe40007ffe1ff */
[----:B------:R-:W-:-:S02]  /*04c0*/  LEA.HI R9, R9, R8, RZ, 0x2 ;  /* 0x0000000809097211 */ /* 0x000fc400078f10ff */
[----:B------:R-:W-:Y:S02]  /*04d0*/  SHF.R.U32.HI R7, RZ, 0x2, R2 ;  /* 0x00000002ff077819 */ /* 0x000fe40000011602 */
[C---:B------:R-:W-:Y:S02]  /*04e0*/  LOP3.LUT R3, R6.reuse, 0x3, R3, 0x78, !PT ;  /* 0x0000000306037812 */ /* 0x040fe400078e7803 */
[----:B------:R-:W-:Y:S02]  /*04f0*/  SHF.R.U32.HI R9, RZ, 0x2, R9 ;  /* 0x00000002ff097819 */ /* 0x000fe40000011609 */
[----:B------:R-:W-:Y:S01]  /*0500*/  SHF.R.U32.HI R11, RZ, 0x2, R10 ;  /* 0x00000002ff0b7819 */ /* 0x000fe2000001160a */
[----:B------:R0:W-:Y:S01]  /*0510*/  STL [R1+0x28], R3 ;  /* 0x0000280301007387 */ /* 0x0001e20000100800 */
[C---:B------:R-:W-:Y:S02]  /*0520*/  LOP3.LUT R0, R6.reuse, 0x3, R7, 0x78, !PT ;  /* 0x0000000306007812 */ /* 0x040fe400078e7807 */
[----:B------:R-:W-:-:S03]  /*0530*/  LOP3.LUT R2, R6, 0x3, R9, 0x78, !PT ;  /* 0x0000000306027812 */ /* 0x000fc600078e7809 */
[----:B------:R2:W-:Y:S01]  /*0540*/  STL [R1+0x24], R0 ;  /* 0x0000240001007387 */ /* 0x0005e20000100800 */
[----:B0-----:R-:W-:-:S03]  /*0550*/  LOP3.LUT R3, R6, 0x3, R11, 0x78, !PT ;  /* 0x0000000306037812 */ /* 0x001fc600078e780b */
[----:B------:R0:W-:Y:S04]  /*0560*/  STL [R1+0x20], R2 ;  /* 0x0000200201007387 */ /* 0x0001e80000100800 */
[----:B------:R1:W-:Y:S01]  /*0570*/  STL [R1+0x1c], R3 ;  /* 0x00001c0301007387 */ /* 0x0003e20000100800 */
[--C-:B--2---:R-:W-:Y:S02]  /*0580*/  HADD2.F32 R0, -RZ, R4.reuse.H0_H0 ;  /* 0x20000004ff007230 */ /* 0x104fe40000004100 */
[----:B0-----:R-:W-:Y:S02]  /*0590*/  HADD2.F32 R2, -RZ, R4.H1_H1 ;  /* 0x30000004ff027230 */ /* 0x001fe40000004100 */
[--C-:B-1----:R-:W-:Y:S02]  /*05a0*/  HADD2.F32 R3, -RZ, R5.reuse.H0_H0 ;  /* 0x20000005ff037230 */ /* 0x102fe40000004100 */
[----:B------:R-:W-:-:S02]  /*05b0*/  HADD2.F32 R4, -RZ, R5.H1_H1 ;  /* 0x30000005ff047230 */ /* 0x000fc40000004100 */
[--C-:B---3--:R-:W-:Y:S02]  /*05c0*/  HADD2.F32 R5, -RZ, R58.reuse.H0_H0 ;  /* 0x2000003aff057230 */ /* 0x108fe40000004100 */
[--C-:B------:R-:W-:Y:S02]  /*05d0*/  HADD2.F32 R60, -RZ, R59.reuse.H0_H0 ;  /* 0x2000003bff3c7230 */ /* 0x100fe40000004100 */
[----:B------:R-:W-:Y:S01]  /*05e0*/  HADD2.F32 R61, -RZ, R58.H1_H1 ;  /* 0x3000003aff3d7230 */ /* 0x000fe20000004100 */
[----:B------:R0:W-:Y:S01]  /*05f0*/  STL [R1], R5 ;  /* 0x0000000501007387 */ /* 0x0001e20000100800 */
[----:B------:R-:W-:-:S07]  /*0600*/  HADD2.F32 R59, -RZ, R59.H1_H1 ;  /* 0x3000003bff3b7230 */ /* 0x000fce0000004100 */
.L_x_1999:
[----:B-1----:R-:W2:Y:S01]  /*0610*/  LDL R9, [R1+0x18] ;  /* 0x0000180001097983 */ /* 0x002ea20000100800 */
[----:B0-----:R-:W0:Y:S01]  /*0620*/  S2R R5, SR_TID.X ;  /* 0x0000000000057919 */ /* 0x001e220000002100 */
[----:B------:R-:W-:Y:S01]  /*0630*/  USHF.L.U32 UR8, UR18, 0x4, URZ ;  /* 0x0000000412087899 */ /* 0x000fe2000800063f */
[----:B------:R-:W-:Y:S01]  /*0640*/  HFMA2.MMA R17, -RZ, RZ, 0, 0 ;  /* 0x00000000ff117435 */ /* 0x000fe200000001ff */
[----:B------:R-:W-:Y:S01]  /*0650*/  MOV R8, UR10 ;  /* 0x0000000a00087c02 */ /* 0x000fe20008000f00 */
[----:B------:R-:W-:Y:S01]  /*0660*/  ULDC.64 UR14, c[0x0][0x248] ;  /* 0x00009200000e7ab9 */ /* 0x000fe20000000a00 */
[----:B------:R-:W-:Y:S01]  /*0670*/  ULOP3.LUT UR8, UR8, 0xff0, URZ, 0xc0, !UPT ;  /* 0x00000ff008087892 */ /* 0x000fe2000f8ec03f */
[----:B0-----:R-:W-:-:S05]  /*0680*/  IMAD.WIDE.U32 R6, R5, -0x33333333, RZ ;  /* 0xcccccccd05067825 */ /* 0x001fca00078e00ff */
[----:B------:R-:W-:-:S05]  /*0690*/  SHF.R.U32.HI R58, RZ, 0x6, R7 ;  /* 0x00000006ff3a7819 */ /* 0x000fca0000011607 */
[C---:B------:R-:W-:Y:S01]  /*06a0*/  IMAD R5, R58.reuse, -0x50, R5 ;  /* 0xffffffb03a057824 */ /* 0x040fe200078e0205 */
[----:B------:R-:W-:-:S04]  /*06b0*/  IADD3 R31, R58, UR8, RZ ;  /* 0x000000083a1f7c10 */ /* 0x000fc8000fffe0ff */
[----:B------:R-:W-:Y:S02]  /*06c0*/  SHF.L.U32 R16, R5, 0x2, RZ ;  /* 0x0000000205107819 */ /* 0x000fe400000006ff */
[----:B------:R-:W-:Y:S02]  /*06d0*/  MOV R5, UR10 ;  /* 0x0000000a00057c02 */ /* 0x000fe40008000f00 */
[----:B------:R-:W-:Y:S01]  /*06e0*/  MOV R7, UR10 ;  /* 0x0000000a00077c02 */ /* 0x000fe20008000f00 */
[----:B------:R-:W-:Y:S01]  /*06f0*/  UIMAD UR8, UR5, 0x140000, URZ ;  /* 0x00140000050878a4 */ /* 0x000fe2000f8e023f */
[----:B------:R-:W-:Y:S02]  /*0700*/  IMAD R31, R31, 0x140, RZ ;  /* 0x000001401f1f7824 */ /* 0x000fe400078e02ff */
[----:B------:R-:W-:Y:S01]  /*0710*/  IMAD.WIDE.U32 R16, R5, 0x140000, R16 ;  /* 0x0014000005107825 */ /* 0x000fe200078e0010 */
[----:B------:R-:W-:Y:S02]  /*0720*/  MOV R5, UR5 ;  /* 0x0000000500057c02 */ /* 0x000fe40008000f00 */
[----:B------:R-:W-:-:S04]  /*0730*/  IADD3 R6, P1, R31, R16, RZ ;  /* 0x000000101f067210 */ /* 0x000fc80007f3e0ff */
[----:B------:R-:W-:-:S05]  /*0740*/  SHF.L.U32 R32, R6, 0x1, RZ ;  /* 0x0000000106207819 */ /* 0x000fca00000006ff */
[----:B------:R-:W-:Y:S01]  /*0750*/  STL [R1+0xc], R32 ;  /* 0x00000c2001007387 */ /* 0x000fe20000100800 */
[----:B--2---:R-:W-:-:S04]  /*0760*/  LEA R7, P0, R7, R9, 0x4 ;  /* 0x0000000907077211 */ /* 0x004fc800078020ff */
[----:B------:R-:W-:Y:S02]  /*0770*/  LEA.HI.X R8, R8, RZ, R5, 0x4, P0 ;  /* 0x000000ff08087211 */ /* 0x000fe400000f2405 */
[----:B------:R-:W-:Y:S02]  /*0780*/  LEA R14, P0, R7, UR14, 0x3 ;  /* 0x0000000e070e7c11 */ /* 0x000fe4000f8018ff */
[----:B------:R-:W-:Y:S01]  /*0790*/  IADD3 R5, R17, UR8, RZ ;  /* 0x0000000811057c10 */ /* 0x000fe2000fffe0ff */
[----:B------:R-:W-:Y:S01]  /*07a0*/  ULDC.64 UR8, c[0x0][0x230] ;  /* 0x00008c0000087ab9 */ /* 0x000fe20000000a00 */
[----:B------:R-:W-:Y:S01]  /*07b0*/  LEA.HI.X R15, R7, UR15, R8, 0x3, P0 ;  /* 0x0000000f070f7c11 */ /* 0x000fe200080f1c08 */
[----:B------:R-:W-:Y:S02]  /*07c0*/  ULDC.64 UR14, c[0x0][0x228] ;  /* 0x00008a00000e7ab9 */ /* 0x000fe40000000a00 */
[----:B------:R-:W-:Y:S01]  /*07d0*/  IMAD.X R7, RZ, RZ, R5, P1 ;  /* 0x000000ffff077224 */ /* 0x000fe200008e0605 */
[----:B------:R-:W-:-:S02]  /*07e0*/  IADD3 R20, P0, R32, UR8, RZ ;  /* 0x0000000820147c10 */ /* 0x000fc4000ff1e0ff */
[----:B------:R-:W2:Y:S02]  /*07f0*/  LDG.E.64.CONSTANT R14, desc[UR12][R14.64] ;  /* 0x0000000c0e0e7981 */ /* 0x000ea4000c1e9b00 */
[----:B------:R-:W-:-:S04]  /*0800*/  SHF.L.U64.HI R13, R6, 0x1, R7 ;  /* 0x00000001060d7819 */ /* 0x000fc80000010207 */
[----:B------:R-:W-:Y:S02]  /*0810*/  IADD3.X R21, R13, UR9, RZ, P0, !PT ;  /* 0x000000090d157c10 */ /* 0x000fe400087fe4ff */
[----:B------:R-:W-:-:S04]  /*0820*/  IADD3 R7, R31, 0x500, RZ ;  /* 0x000005001f077810 */ /* 0x000fc80007ffe0ff */
[----:B------:R-:W3:Y:S01]  /*0830*/  LDG.E.64.CONSTANT R20, desc[UR12][R20.64] ;  /* 0x0000000c14147981 */ /* 0x000ee2000c1e9b00 */
[----:B------:R-:W-:-:S04]  /*0840*/  IADD3 R7, P0, R7, R16, RZ ;  /* 0x0000001007077210 */ /* 0x000fc80007f1e0ff */
[----:B------:R-:W-:Y:S02]  /*0850*/  IADD3.X R6, RZ, R5, RZ, P0, !PT ;  /* 0x00000005ff067210 */ /* 0x000fe400007fe4ff */
[C---:B------:R-:W-:Y:S02]  /*0860*/  SHF.L.U32 R12, R7.reuse, 0x1, RZ ;  /* 0x00000001070c7819 */ /* 0x040fe400000006ff */
[----:B------:R-:W-:Y:S01]  /*0870*/  SHF.L.U64.HI R30, R7, 0x1, R6 ;  /* 0x00000001071e7819 */ /* 0x000fe20000010206 */
[----:B------:R-:W-:Y:S04]  /*0880*/  STL [R1+0x10], R13 ;  /* 0x0000100d01007387 */ /* 0x000fe80000100800 */
[----:B------:R0:W-:Y:S04]  /*0890*/  STL [R1+0x4], R12 ;  /* 0x0000040c01007387 */ /* 0x0001e80000100800 */
[----:B------:R1:W-:Y:S04]  /*08a0*/  STL [R1+0x8], R30 ;  /* 0x0000081e01007387 */ /* 0x0003e80000100800 */
[----:B------:R-:W4:Y:S01]  /*08b0*/  LDL R43, [R1] ;  /* 0x00000000012b7983 */ /* 0x000f220000100800 */
[----:B------:R-:W-:-:S04]  /*08c0*/  IADD3 R6, P0, R12, UR8, RZ ;  /* 0x000000080c067c10 */ /* 0x000fc8000ff1e0ff */
[----:B------:R-:W-:-:S06]  /*08d0*/  IADD3.X R7, R30, UR9, RZ, P0, !PT ;  /* 0x000000091e077c10 */ /* 0x000fcc00087fe4ff */
[----:B------:R-:W5:Y:S01]  /*08e0*/  LDG.E.64.CONSTANT R6, desc[UR12][R6.64] ;  /* 0x0000000c06067981 */ /* 0x000f62000c1e9b00 */
[----:B------:R-:W-:-:S04]  /*08f0*/  IADD3 R9, R31, 0xa00, RZ ;  /* 0x00000a001f097810 */ /* 0x000fc80007ffe0ff */
[----:B------:R-:W-:-:S04]  /*0900*/  IADD3 R9, P0, R9, R16, RZ ;  /* 0x0000001009097210 */ /* 0x000fc80007f1e0ff */
[----:B------:R-:W-:Y:S02]  /*0910*/  IADD3.X R8, RZ, R5, RZ, P0, !PT ;  /* 0x00000005ff087210 */ /* 0x000fe400007fe4ff */
[C---:B------:R-:W-:Y:S02]  /*0920*/  SHF.L.U32 R18, R9.reuse, 0x1, RZ ;  /* 0x0000000109127819 */ /* 0x040fe400000006ff */
[----:B------:R-:W-:Y:S02]  /*0930*/  SHF.L.U64.HI R19, R9, 0x1, R8 ;  /* 0x0000000109137819 */ /* 0x000fe40000010208 */
[----:B------:R-:W-:Y:S02]  /*0940*/  IADD3 R8, P0, R32, UR14, RZ ;  /* 0x0000000e20087c10 */ /* 0x000fe4000ff1e0ff */
[----:B------:R-:W-:Y:S02]  /*0950*/  IADD3 R10, P1, R18, UR8, RZ ;  /* 0x00000008120a7c10 */ /* 0x000fe4000ff3e0ff */
[----:B------:R-:W-:-:S02]  /*0960*/  IADD3.X R9, R13, UR15, RZ, P0, !PT ;  /* 0x0000000f0d097c10 */ /* 0x000fc400087fe4ff */
[----:B------:R-:W-:-:S04]  /*0970*/  IADD3.X R11, R19, UR9, RZ, P1, !PT ;  /* 0x00000009130b7c10 */ /* 0x000fc80008ffe4ff */
[----:B------:R-:W5:Y:S04]  /*0980*/  LDG.E.64.CONSTANT R8, desc[UR12][R8.64] ;  /* 0x0000000c08087981 */ /* 0x000f68000c1e9b00 */
[----:B------:R-:W5:Y:S01]  /*0990*/  LDG.E.64.CONSTANT R10, desc[UR12][R10.64] ;  /* 0x0000000c0a0a7981 */ /* 0x000f62000c1e9b00 */
[----:B0-----:R-:W-:Y:S02]  /*09a0*/  IADD3 R12, P0, R12, UR14, RZ ;  /* 0x0000000e0c0c7c10 */ /* 0x001fe4000ff1e0ff */
[----:B------:R-:W-:Y:S02]  /*09b0*/  IADD3 R31, R31, 0xf00, RZ ;  /* 0x00000f001f1f7810 */ /* 0x000fe40007ffe0ff */
[----:B------:R-:W-:Y:S02]  /*09c0*/  IADD3.X R13, R30, UR15, RZ, P0, !PT ;  /* 0x0000000f1e0d7c10 */ /* 0x000fe400087fe4ff */
[----:B------:R-:W-:-:S04]  /*09d0*/  IADD3 R31, P0, R31, R16, RZ ;  /* 0x000000101f1f7210 */ /* 0x000fc80007f1e0ff */
[----:B------:R-:W5:Y:S01]  /*09e0*/  LDG.E.64.CONSTANT R12, desc[UR12][R12.64] ;  /* 0x0000000c0c0c7981 */ /* 0x000f62000c1e9b00 */
[----:B------:R-:W-:Y:S02]  /*09f0*/  IADD3.X R16, RZ, R5, RZ, P0, !PT ;  /* 0x00000005ff107210 */ /* 0x000fe400007fe4ff */
[C---:B-1----:R-:W-:Y:S02]  /*0a00*/  SHF.L.U32 R30, R31.reuse, 0x1, RZ ;  /* 0x000000011f1e7819 */ /* 0x042fe400000006ff */
[----:B------:R-:W-:Y:S02]  /*0a10*/  SHF.L.U64.HI R31, R31, 0x1, R16 ;  /* 0x000000011f1f7819 */ /* 0x000fe40000010210 */
[----:B------:R-:W-:Y:S01]  /*0a20*/  IADD3 R16, P0, R30, UR8, RZ ;  /* 0x000000081e107c10 */ /* 0x000fe2000ff1e0ff */
[----:B------:R-:W-:-:S03]  /*0a30*/  ULDC UR8, c[0x0][0x250] ;  /* 0x0000940000087ab9 */ /* 0x000fc60000000800 */
[----:B------:R-:W-:-:S06]  /*0a40*/  IADD3.X R17, R31, UR9, RZ, P0, !PT ;  /* 0x000000091f117c10 */ /* 0x000fcc00087fe4ff */
[----:B------:R-:W5:Y:S01]  /*0a50*/  LDG.E.64.CONSTANT R16, desc[UR12][R16.64] ;  /* 0x0000000c10107981 */ /* 0x000f62000c1e9b00 */
[----:B------:R-:W-:-:S04]  /*0a60*/  IADD3 R18, P0, R18, UR14, RZ ;  /* 0x0000000e12127c10 */ /* 0x000fc8000ff1e0ff */
[----:B------:R-:W-:-:S06]  /*0a70*/  IADD3.X R19, R19, UR15, RZ, P0, !PT ;  /* 0x0000000f13137c10 */ /* 0x000fcc00087fe4ff */
[----:B------:R-:W5:Y:S01]  /*0a80*/  LDG.E.64.CONSTANT R18, desc[UR12][R18.64] ;  /* 0x0000000c12127981 */ /* 0x000f62000c1e9b00 */
[----:B------:R-:W-:-:S04]  /*0a90*/  IADD3 R30, P0, R30, UR14, RZ ;  /* 0x0000000e1e1e7c10 */ /* 0x000fc8000ff1e0ff */
[----:B------:R-:W-:Y:S01]  /*0aa0*/  IADD3.X R31, R31, UR15, RZ, P0, !PT ;  /* 0x0000000f1f1f7c10 */ /* 0x000fe200087fe4ff */
[----:B------:R-:W-:-:S05]  /*0ab0*/  ULDC.64 UR14, c[0x0][0x258] ;  /* 0x00009600000e7ab9 */ /* 0x000fca0000000a00 */
[----:B------:R-:W5:Y:S01]  /*0ac0*/  LDG.E.64.CONSTANT R30, desc[UR12][R30.64] ;  /* 0x0000000c1e1e7981 */ /* 0x000f62000c1e9b00 */
[----:B--2---:R-:W-:-:S06]  /*0ad0*/  FADD.FTZ R5, R15, UR8 ;  /* 0x000000080f057e21 */ /* 0x004fcc0008010000 */
[----:B------:R-:W0:Y:S01]  /*0ae0*/  MUFU.RSQ R5, R5 ;  /* 0x0000000500057308 */ /* 0x000e220000001400 */
[----:B---3--:R-:W-:-:S05]  /*0af0*/  HADD2.F32 R15, -RZ, R20.H0_H0 ;  /* 0x20000014ff0f7230 */ /* 0x008fca0000004100 */
[----:B------:R-:W-:Y:S01]  /*0b00*/  FADD.FTZ R54, -R14, R15 ;  /* 0x0000000f0e367221 */ /* 0x000fe20000010100 */
[----:B------:R-:W-:Y:S02]  /*0b10*/  HADD2.F32 R15, -RZ, R20.H1_H1 ;  /* 0x30000014ff0f7230 */ /* 0x000fe40000004100 */
[----:B------:R-:W-:-:S03]  /*0b20*/  HADD2.F32 R33, -RZ, R21.H0_H0 ;  /* 0x20000015ff217230 */ /* 0x000fc60000004100 */
[C---:B------:R-:W-:Y:S01]  /*0b30*/  FADD.FTZ R20, -R14.reuse, R15 ;  /* 0x0000000f0e147221 */ /* 0x040fe20000010100 */
[C---:B0-----:R-:W-:Y:S01]  /*0b40*/  FMUL.FTZ R54, R5.reuse, R54 ;  /* 0x0000003605367220 */ /* 0x041fe20000410000 */
[----:B------:R-:W-:Y:S02]  /*0b50*/  HADD2.F32 R35, -RZ, R21.H1_H1 ;  /* 0x30000015ff237230 */ /* 0x000fe40000004100 */
[----:B------:R-:W-:Y:S01]  /*0b60*/  FADD.FTZ R52, -R14, R33 ;  /* 0x000000210e347221 */ /* 0x000fe20000010100 */
[----:B------:R-:W-:-:S03]  /*0b70*/  FMUL.FTZ R53, R5, R20 ;  /* 0x0000001405357220 */ /* 0x000fc60000410000 */
[----:B------:R-:W-:Y:S01]  /*0b80*/  FMUL.FTZ R52, R5, R52 ;  /* 0x0000003405347220 */ /* 0x000fe20000410000 */
[----:B------:R-:W-:Y:S01]  /*0b90*/  FFMA.FTZ R41, R2, R53, R61 ;  /* 0x0000003502297223 */ /* 0x000fe2000001003d */
[----:B------:R-:W-:Y:S01]  /*0ba0*/  FADD.FTZ R34, -R14, R35 ;  /* 0x000000230e227221 */ /* 0x000fe20000010100 */
[----:B----4-:R-:W-:Y:S02]  /*0bb0*/  FFMA.FTZ R15, R0, R54, R43 ;  /* 0x00000036000f7223 */ /* 0x010fe4000001002b */
[----:B------:R-:W-:Y:S01]  /*0bc0*/  FMUL.FTZ R32, R41, -1.4426950216293334961 ;  /* 0xbfb8aa3b29207820 */ /* 0x000fe20000410000 */
[----:B------:R-:W-:Y:S01]  /*0bd0*/  FFMA.FTZ R36, R3, R52, R60 ;  /* 0x0000003403247223 */ /* 0x000fe2000001003c */
[----:B------:R-:W-:Y:S01]  /*0be0*/  FMUL.FTZ R20, R15, -1.4426950216293334961 ;  /* 0xbfb8aa3b0f147820 */ /* 0x000fe20000410000 */
[----:B------:R-:W-:Y:S02]  /*0bf0*/  FMUL.FTZ R51, R5, R34 ;  /* 0x0000002205337220 */ /* 0x000fe40000410000 */
[----:B------:R-:W-:Y:S01]  /*0c00*/  FMUL.FTZ R33, R36, -1.4426950216293334961 ;  /* 0xbfb8aa3b24217820 */ /* 0x000fe20000410000 */
[----:B------:R0:W1:Y:S01]  /*0c10*/  MUFU.EX2 R21, R20 ;  /* 0x0000001400157308 */ /* 0x0000620000000800 */
[----:B------:R-:W-:-:S07]  /*0c20*/  FFMA.FTZ R37, R4, R51, R59 ;  /* 0x0000003304257223 */ /* 0x000fce000001003b */
[----:B------:R-:W2:Y:S01]  /*0c30*/  MUFU.EX2 R32, R32 ;  /* 0x0000002000207308 */ /* 0x000ea20000000800 */
[----:B0-----:R-:W-:-:S07]  /*0c40*/  FMUL.FTZ R20, R37, -1.4426950216293334961 ;  /* 0xbfb8aa3b25147820 */ /* 0x001fce0000410000 */
[----:B------:R-:W0:Y:S01]  /*0c50*/  MUFU.EX2 R33, R33 ;  /* 0x0000002100217308 */ /* 0x000e220000000800 */
[----:B-1----:R-:W-:Y:S01]  /*0c60*/  FADD.FTZ R21, R21, 1 ;  /* 0x3f80000015157421 */ /* 0x002fe20000010000 */
[----:B-----5:R-:W-:-:S06]  /*0c70*/  HADD2.F32 R39, -RZ, R6.H0_H0 ;  /* 0x20000006ff277230 */ /* 0x020fcc0000004100 */
[----:B------:R-:W1:Y:S01]  /*0c80*/  MUFU.EX2 R20, R20 ;  /* 0x0000001400147308 */ /* 0x000e620000000800 */
[----:B--2---:R-:W-:Y:S01]  /*0c90*/  FADD.FTZ R35, R32, 1 ;  /* 0x3f80000020237421 */ /* 0x004fe20000010000 */
[----:B------:R-:W-:-:S06]  /*0ca0*/  FADD.FTZ R50, -R14, R39 ;  /* 0x000000270e327221 */ /* 0x000fcc0000010100 */
[----:B------:R-:W2:Y:S01]  /*0cb0*/  MUFU.RCP R40, R21 ;  /* 0x0000001500287308 */ /* 0x000ea20000001000 */
[----:B0-----:R-:W-:Y:S01]  /*0cc0*/  FADD.FTZ R38, R33, 1 ;  /* 0x3f80000021267421 */ /* 0x001fe20000010000 */
[----:B------:R-:W-:Y:S01]  /*0cd0*/  FMUL.FTZ R50, R5, R50 ;  /* 0x0000003205327220 */ /* 0x000fe20000410000 */
[----:B------:R-:W-:-:S05]  /*0ce0*/  HADD2.F32 R33, -RZ, R6.H1_H1 ;  /* 0x30000006ff217230 */ /* 0x000fca0000004100 */
[----:B------:R-:W0:Y:S01]  /*0cf0*/  MUFU.RCP R35, R35 ;  /* 0x0000002300237308 */ /* 0x000e220000001000 */
[----:B-1----:R-:W-:Y:S01]  /*0d00*/  FADD.FTZ R34, R20, 1 ;  /* 0x3f80000014227421 */ /* 0x002fe20000010000 */
[----:B------:R-:W-:Y:S01]  /*0d10*/  FFMA.FTZ R20, R0, R50, R43 ;  /* 0x0000003200147223 */ /* 0x000fe2000001002b */
[----:B------:R-:W-:-:S05]  /*0d20*/  FADD.FTZ R32, -R14, R33 ;  /* 0x000000210e207221 */ /* 0x000fca0000010100 */
[----:B------:R-:W1:Y:S01]  /*0d30*/  MUFU.RCP R38, R38 ;  /* 0x0000002600267308 */ /* 0x000e620000001000 */
[----:B------:R-:W-:Y:S01]  /*0d40*/  FMUL.FTZ R33, R20, -1.4426950216293334961 ;  /* 0xbfb8aa3b14217820 */ /* 0x000fe20000410000 */
[----:B--2---:R-:W-:-:S04]  /*0d50*/  FADD.FTZ R6, -R40, 1 ;  /* 0x3f80000028067421 */ /* 0x004fc80000010100 */
[----:B------:R-:W-:Y:S02]  /*0d60*/  FFMA.FTZ R6, R15, R6, 1 ;  /* 0x3f8000000f067423 */ /* 0x000fe40000010006 */
[----:B------:R-:W2:Y:S01]  /*0d70*/  MUFU.EX2 R33, R33 ;  /* 0x0000002100217308 */ /* 0x000ea20000000800 */
[----:B0-----:R-:W-:-:S07]  /*0d80*/  FADD.FTZ R15, -R35, 1 ;  /* 0x3f800000230f7421 */ /* 0x001fce0000010100 */
[----:B------:R-:W0:Y:S01]  /*0d90*/  MUFU.RCP R34, R34 ;  /* 0x0000002200227308 */ /* 0x000e220000001000 */
[----:B------:R-:W-:Y:S01]  /*0da0*/  FFMA.FTZ R41, R41, R15, 1 ;  /* 0x3f80000029297423 */ /* 0x000fe2000001000f */
[----:B-1----:R-:W-:Y:S01]  /*0db0*/  FADD.FTZ R15, -R38, 1 ;  /* 0x3f800000260f7421 */ /* 0x002fe20000010100 */
[----:B------:R-:W-:-:S03]  /*0dc0*/  FMUL.FTZ R57, R5, R32 ;  /* 0x0000002005397220 */ /* 0x000fc60000410000 */
[----:B------:R-:W-:Y:S01]  /*0dd0*/  FFMA.FTZ R36, R36, R15, 1 ;  /* 0x3f80000024247423 */ /* 0x000fe2000001000f */
[----:B------:R-:W-:-:S03]  /*0de0*/  FFMA.FTZ R32, R2, R57, R61 ;  /* 0x0000003902207223 */ /* 0x000fc6000001003d */
[----:B------:R-:W-:Y:S01]  /*0df0*/  FMUL.FTZ R38, R38, R36 ;  /* 0x0000002426267220 */ /* 0x000fe20000410000 */
[----:B--2---:R-:W-:Y:S01]  /*0e00*/  FADD.FTZ R36, R33, 1 ;  /* 0x3f80000021247421 */ /* 0x004fe20000010000 */
[--C-:B------:R-:W-:Y:S02]  /*0e10*/  HADD2.F32 R56, -RZ, R7.reuse.H0_H0 ;  /* 0x20000007ff387230 */ /* 0x100fe40000004100 */
[----:B------:R-:W-:Y:S01]  /*0e20*/  FMUL.FTZ R21, R32, -1.4426950216293334961 ;  /* 0xbfb8aa3b20157820 */ /* 0x000fe20000410000 */
[----:B0-----:R-:W-:Y:S02]  /*0e30*/  FADD.FTZ R39, -R34, 1 ;  /* 0x3f80000022277421 */ /* 0x001fe40000010100 */
[----:B------:R-:W0:Y:S01]  /*0e40*/  MUFU.RCP R36, R36 ;  /* 0x0000002400247308 */ /* 0x000e220000001000 */
[----:B------:R-:W-:Y:S01]  /*0e50*/  FADD.FTZ R56, -R14, R56 ;  /* 0x000000380e387221 */ /* 0x000fe20000010100 */
[----:B------:R-:W-:Y:S01]  /*0e60*/  FFMA.FTZ R37, R37, R39, 1 ;  /* 0x3f80000025257423 */ /* 0x000fe20000010027 */
[----:B------:R-:W-:-:S02]  /*0e70*/  HADD2.F32 R39, -RZ, R7.H1_H1 ;  /* 0x30000007ff277230 */ /* 0x000fc40000004100 */
[----:B------:R-:W-:-:S03]  /*0e80*/  FMUL.FTZ R56, R5, R56 ;  /* 0x0000003805387220 */ /* 0x000fc60000410000 */
[----:B------:R-:W1:Y:S01]  /*0e90*/  MUFU.EX2 R21, R21 ;  /* 0x0000001500157308 */ /* 0x000e620000000800 */
[----:B------:R-:W-:Y:S01]  /*0ea0*/  FADD.FTZ R55, -R14, R39 ;  /* 0x000000270e377221 */ /* 0x000fe20000010100 */
[----:B------:R-:W-:Y:S01]  /*0eb0*/  FMUL.FTZ R7, R35, R41 ;  /* 0x0000002923077220 */ /* 0x000fe20000410000 */
[----:B------:R-:W-:Y:S01]  /*0ec0*/  FMUL.FTZ R37, R34, R37 ;  /* 0x0000002522257220 */ /* 0x000fe20000410000 */
[----:B------:R-:W-:Y:S01]  /*0ed0*/  FFMA.FTZ R15, R3, R56, R60 ;  /* 0x00000038030f7223 */ /* 0x000fe2000001003c */
[----:B------:R-:W-:Y:S01]  /*0ee0*/  FMUL.FTZ R55, R5, R55 ;  /* 0x0000003705377220 */ /* 0x000fe20000410000 */
[--C-:B------:R-:W-:Y:S02]  /*0ef0*/  HADD2.F32 R35, -RZ, R8.reuse.H0_H0 ;  /* 0x20000008ff237230 */ /* 0x100fe40000004100 */
[----:B------:R-:W-:Y:S02]  /*0f00*/  HADD2.F32 R34, -RZ, R8.H1_H1 ;  /* 0x30000008ff227230 */ /* 0x000fe40000004100 */
[----:B------:R-:W-:-:S02]  /*0f10*/  HADD2.F32 R8, -RZ, R9.H0_H0 ;  /* 0x20000009ff087230 */ /* 0x000fc40000004100 */
[----:B------:R-:W-:Y:S01]  /*0f20*/  FMUL.FTZ R6, R40, R6 ;  /* 0x0000000628067220 */ /* 0x000fe20000410000 */
[----:B------:R-:W-:Y:S02]  /*0f30*/  HADD2.F32 R9, -RZ, R9.H1_H1 ;  /* 0x30000009ff097230 */ /* 0x000fe40000004100 */
[----:B------:R-:W-:Y:S01]  /*0f40*/  FMUL.FTZ R40, R15, -1.4426950216293334961 ;  /* 0xbfb8aa3b0f287820 */ /* 0x000fe20000410000 */
[----:B------:R-:W-:Y:S01]  /*0f50*/  FFMA.FTZ R33, R4, R55, R59 ;  /* 0x0000003704217223 */ /* 0x000fe2000001003b */
[--C-:B------:R-:W-:Y:S02]  /*0f60*/  HADD2.F32 R49, -RZ, R10.reuse.H0_H0 ;  /* 0x2000000aff317230 */ /* 0x100fe40000004100 */
[----:B------:R-:W-:Y:S01]  /*0f70*/  FMUL.FTZ R6, R35, R6 ;  /* 0x0000000623067220 */ /* 0x000fe20000410000 */
[----:B------:R-:W-:Y:S01]  /*0f80*/  FMUL.FTZ R9, R9, R37 ;  /* 0x0000002509097220 */ /* 0x000fe20000410000 */
[----:B------:R1:W2:Y:S01]  /*0f90*/  MUFU.EX2 R39, R40 ;  /* 0x0000002800277308 */ /* 0x0002a20000000800 */
[----:B------:R-:W-:Y:S01]  /*0fa0*/  FMUL.FTZ R35, R33, -1.4426950216293334961 ;  /* 0xbfb8aa3b21237820 */ /* 0x000fe20000410000 */
[----:B------:R-:W-:-:S02]  /*0fb0*/  HADD2.F32 R10, -RZ, R10.H1_H1 ;  /* 0x3000000aff0a7230 */ /* 0x000fc40000004100 */
[----:B0-----:R-:W-:Y:S01]  /*0fc0*/  FADD.FTZ R37, -R36, 1 ;  /* 0x3f80000024257421 */ /* 0x001fe20000010100 */
[C---:B------:R-:W-:Y:S01]  /*0fd0*/  FADD.FTZ R49, -R14.reuse, R49 ;  /* 0x000000310e317221 */ /* 0x040fe20000010100 */
[----:B-1----:R-:W-:Y:S01]  /*0fe0*/  FADD.FTZ R40, R21, 1 ;  /* 0x3f80000015287421 */ /* 0x002fe20000010000 */
[----:B------:R-:W-:Y:S01]  /*0ff0*/  FADD.FTZ R10, -R14, R10 ;  /* 0x0000000a0e0a7221 */ /* 0x000fe20000010100 */
[----:B------:R-:W-:Y:S01]  /*1000*/  FFMA.FTZ R21, R20, R37, 1 ;  /* 0x3f80000014157423 */ /* 0x000fe20000010025 */
[C---:B------:R-:W-:Y:S01]  /*1010*/  FMUL.FTZ R49, R5.reuse, R49 ;  /* 0x0000003105317220 */ /* 0x040fe20000410000 */
[----:B------:R-:W0:Y:S01]  /*1020*/  MUFU.EX2 R35, R35 ;  /* 0x0000002300237308 */ /* 0x000e220000000800 */
[----:B------:R-:W-:Y:S01]  /*1030*/  FMUL.FTZ R7, R34, R7 ;  /* 0x0000000722077220 */ /* 0x000fe20000410000 */
[----:B------:R-:W-:Y:S01]  /*1040*/  FMUL.FTZ R48, R5, R10 ;  /* 0x0000000a05307220 */ /* 0x000fe20000410000 */
[----:B------:R-:W-:Y:S01]  /*1050*/  FFMA.FTZ R34, R0, R49, R43 ;  /* 0x0000003100227223 */ /* 0x000fe2000001002b */
[----:B------:R-:W-:-:S04]  /*1060*/  HADD2.F32 R10, -RZ, R11.H0_H0 ;  /* 0x2000000bff0a7230 */ /* 0x000fc80000004100 */
[----:B------:R-:W1:Y:S01]  /*1070*/  MUFU.RCP R37, R40 ;  /* 0x0000002800257308 */ /* 0x000e620000001000 */
[----:B------:R-:W-:Y:S01]  /*1080*/  FMUL.FTZ R8, R8, R38 ;  /* 0x0000002608087220 */ /* 0x000fe20000410000 */
[----:B------:R-:W-:Y:S01]  /*1090*/  FMUL.FTZ R38, R34, -1.4426950216293334961 ;  /* 0xbfb8aa3b22267820 */ /* 0x000fe20000410000 */
[----:B------:R-:W-:Y:S01]  /*10a0*/  FFMA.FTZ R20, R2, R48, R61 ;  /* 0x0000003002147223 */ /* 0x000fe2000001003d */
[----:B------:R-:W-:Y:S01]  /*10b0*/  FADD.FTZ R10, -R14, R10 ;  /* 0x0000000a0e0a7221 */ /* 0x000fe20000010100 */
[----:B------:R-:W-:Y:S02]  /*10c0*/  HADD2.F32 R46, -RZ, R11.H1_H1 ;  /* 0x3000000bff2e7230 */ /* 0x000fe40000004100 */
[----:B------:R-:W-:Y:S01]  /*10d0*/  FMUL.FTZ R36, R36, R21 ;  /* 0x0000001524247220 */ /* 0x000fe20000410000 */
[----:B--2---:R-:W-:Y:S01]  /*10e0*/  FADD.FTZ R39, R39, 1 ;  /* 0x3f80000027277421 */ /* 0x004fe20000010000 */
[----:B------:R-:W-:Y:S01]  /*10f0*/  FMUL.FTZ R21, R20, -1.4426950216293334961 ;  /* 0xbfb8aa3b14157820 */ /* 0x000fe20000410000 */
[----:B------:R-:W-:Y:S01]  /*1100*/  FMUL.FTZ R47, R5, R10 ;  /* 0x0000000a052f7220 */ /* 0x000fe20000410000 */
[----:B------:R-:W2:Y:S01]  /*1110*/  MUFU.EX2 R38, R38 ;  /* 0x0000002600267308 */ /* 0x000ea20000000800 */
[----:B------:R-:W-:Y:S01]  /*1120*/  FADD.FTZ R46, -R14, R46 ;  /* 0x0000002e0e2e7221 */ /* 0x000fe20000010100 */
[----:B0-----:R-:W-:-:S03]  /*1130*/  FADD.FTZ R35, R35, 1 ;  /* 0x3f80000023237421 */ /* 0x001fc60000010000 */
[----:B------:R-:W-:-:S03]  /*1140*/  FMUL.FTZ R46, R5, R46 ;  /* 0x0000002e052e7220 */ /* 0x000fc60000410000 */
[----:B------:R-:W0:Y:S01]  /*1150*/  MUFU.RCP R40, R39 ;  /* 0x0000002700287308 */ /* 0x000e220000001000 */
[----:B-1----:R-:W-:-:S07]  /*1160*/  FADD.FTZ R42, -R37, 1 ;  /* 0x3f800000252a7421 */ /* 0x002fce0000010100 */
[----:B------:R1:W3:Y:S01]  /*1170*/  MUFU.EX2 R10, R21 ;  /* 0x00000015000a7308 */ /* 0x0002e20000000800 */
[----:B------:R-:W-:Y:S01]  /*1180*/  FFMA.FTZ R42, R32, R42, 1 ;  /* 0x3f800000202a7423 */ /* 0x000fe2000001002a */
[----:B------:R-:W-:Y:S01]  /*1190*/  FFMA.FTZ R32, R4, R46, R59 ;  /* 0x0000002e04207223 */ /* 0x000fe2000001003b */
[----:B-1----:R-:W-:-:S05]  /*11a0*/  FFMA.FTZ R21, R3, R47, R60 ;  /* 0x0000002f03157223 */ /* 0x002fca000001003c */
[----:B------:R2:W-:Y:S01]  /*11b0*/  MUFU.RCP R41, R35 ;  /* 0x0000002300297308 */ /* 0x0005e20000001000 */
[----:B------:R-:W-:Y:S01]  /*11c0*/  FMUL.FTZ R11, R21, -1.4426950216293334961 ;  /* 0xbfb8aa3b150b7820 */ /* 0x000fe20000410000 */
[----:B------:R-:W-:-:S06]  /*11d0*/  FMUL.FTZ R39, R32, -1.4426950216293334961 ;  /* 0xbfb8aa3b20277820 */ /* 0x000fcc0000410000 */
[----:B------:R-:W1:Y:S01]  /*11e0*/  MUFU.EX2 R11, R11 ;  /* 0x0000000b000b7308 */ /* 0x000e620000000800 */
[----:B--2---:R-:W-:Y:S01]  /*11f0*/  FADD.FTZ R35, R38, 1 ;  /* 0x3f80000026237421 */ /* 0x004fe20000010000 */
[----:B0-----:R-:W-:Y:S01]  /*1200*/  FADD.FTZ R38, -R40, 1 ;  /* 0x3f80000028267421 */ /* 0x001fe20000010100 */
[----:B---3--:R-:W-:-:S05]  /*1210*/  FADD.FTZ R10, R10, 1 ;  /* 0x3f8000000a0a7421 */ /* 0x008fca0000010000 */
[----:B------:R-:W0:Y:S01]  /*1220*/  MUFU.EX2 R39, R39 ;  /* 0x0000002700277308 */ /* 0x000e220000000800 */
[----:B------:R-:W-:-:S07]  /*1230*/  FFMA.FTZ R38, R15, R38, 1 ;  /* 0x3f8000000f267423 */ /* 0x000fce0000010026 */
[----:B------:R2:W-:Y:S01]  /*1240*/  MUFU.RCP R15, R10 ;  /* 0x0000000a000f7308 */ /* 0x0005e20000001000 */
[----:B-1----:R-:W-:-:S07]  /*1250*/  FADD.FTZ R11, R11, 1 ;  /* 0x3f8000000b0b7421 */ /* 0x002fce0000010000 */
[----:B------:R-:W1:Y:S01]  /*1260*/  MUFU.RCP R35, R35 ;  /* 0x0000002300237308 */ /* 0x000e620000001000 */
[----:B--2---:R-:W-:-:S04]  /*1270*/  FADD.FTZ R10, -R41, 1 ;  /* 0x3f800000290a7421 */ /* 0x004fc80000010100 */
[----:B------:R-:W-:Y:S01]  /*1280*/  FFMA.FTZ R10, R33, R10, 1 ;  /* 0x3f800000210a7423 */ /* 0x000fe2000001000a */
[----:B0-----:R-:W-:-:S03]  /*1290*/  FADD.FTZ R39, R39, 1 ;  /* 0x3f80000027277421 */ /* 0x001fc60000010000 */
[----:B------:R-:W-:Y:S01]  /*12a0*/  FMUL.FTZ R41, R41, R10 ;  /* 0x0000000a29297220 */ /* 0x000fe20000410000 */
[----:B------:R-:W-:Y:S01]  /*12b0*/  HADD2.F32 R10, -RZ, R12.H0_H0 ;  /* 0x2000000cff0a7230 */ /* 0x000fe20000004100 */
[----:B------:R0:W2:Y:S01]  /*12c0*/  MUFU.RCP R33, R11 ;  /* 0x0000000b00217308 */ /* 0x0000a20000001000 */
[----:B------:R-:W-:-:S03]  /*12d0*/  FMUL.FTZ R40, R40, R38 ;  /* 0x0000002628287220 */ /* 0x000fc60000410000 */
[----:B------:R-:W-:Y:S01]  /*12e0*/  FMUL.FTZ R10, R10, R36 ;  /* 0x000000240a0a7220 */ /* 0x000fe20000410000 */
[----:B-1----:R-:W-:-:S03]  /*12f0*/  FADD.FTZ R38, -R35, 1 ;  /* 0x3f80000023267421 */ /* 0x002fc60000010100 */
[----:B------:R-:W1:Y:S01]  /*1300*/  MUFU.RCP R36, R39 ;  /* 0x0000002700247308 */ /* 0x000e620000001000 */
[----:B0-----:R-:W-:Y:S02]  /*1310*/  HADD2.F32 R11, -RZ, R12.H1_H1 ;  /* 0x3000000cff0b7230 */ /* 0x001fe40000004100 */
[----:B------:R-:W-:Y:S01]  /*1320*/  FFMA.FTZ R34, R34, R38, 1 ;  /* 0x3f80000022227423 */ /* 0x000fe20000010026 */
[----:B------:R-:W-:-:S03]  /*1330*/  FMUL.FTZ R37, R37, R42 ;  /* 0x0000002a25257220 */ /* 0x000fc60000410000 */
[----:B------:R-:W-:Y:S01]  /*1340*/  FMUL.FTZ R35, R35, R34 ;  /* 0x0000002223237220 */ /* 0x000fe20000410000 */
[----:B------:R-:W-:Y:S01]  /*1350*/  FMUL.FTZ R11, R11, R37 ;  /* 0x000000250b0b7220 */ /* 0x000fe20000410000 */
[----:B------:R-:W-:Y:S01]  /*1360*/  FADD.FTZ R34, -R15, 1 ;  /* 0x3f8000000f227421 */ /* 0x000fe20000010100 */
[----:B--2---:R-:W-:Y:S01]  /*1370*/  FADD.FTZ R37, -R33, 1 ;  /* 0x3f80000021257421 */ /* 0x004fe20000010100 */
[--C-:B------:R-:W-:Y:S02]  /*1380*/  HADD2.F32 R45, -RZ, R16.reuse.H0_H0 ;  /* 0x20000010ff2d7230 */ /* 0x100fe40000004100 */
[----:B------:R-:W-:Y:S01]  /*1390*/  FFMA.FTZ R34, R20, R34, 1 ;  /* 0x3f80000014227423 */ /* 0x000fe20000010022 */
[----:B------:R-:W-:Y:S01]  /*13a0*/  FFMA.FTZ R20, R21, R37, 1 ;  /* 0x3f80000015147423 */ /* 0x000fe20000010025 */
[----:B------:R-:W-:Y:S02]  /*13b0*/  HADD2.F32 R16, -RZ, R16.H1_H1 ;  /* 0x30000010ff107230 */ /* 0x000fe40000004100 */
[----:B------:R-:W-:Y:S01]  /*13c0*/  FADD.FTZ R45, -R14, R45 ;  /* 0x0000002d0e2d7221 */ /* 0x000fe20000010100 */
[----:B-1----:R-:W-:-:S03]  /*13d0*/  FADD.FTZ R21, -R36, 1 ;  /* 0x3f80000024157421 */ /* 0x002fc60000010100 */
[----:B------:R-:W-:Y:S01]  /*13e0*/  FMUL.FTZ R45, R5, R45 ;  /* 0x0000002d052d7220 */ /* 0x000fe20000410000 */
[----:B------:R-:W-:Y:S01]  /*13f0*/  FFMA.FTZ R32, R32, R21, 1 ;  /* 0x3f80000020207423 */ /* 0x000fe20000010015 */
[----:B------:R-:W-:Y:S01]  /*1400*/  FMUL.FTZ R21, R15, R34 ;  /* 0x000000220f157220 */ /* 0x000fe20000410000 */
[--C-:B------:R-:W-:Y:S02]  /*1410*/  HADD2.F32 R15, -RZ, R17.reuse.H0_H0 ;  /* 0x20000011ff0f7230 */ /* 0x100fe40000004100 */
[----:B------:R-:W-:Y:S01]  /*1420*/  FADD.FTZ R44, -R14, R16 ;  /* 0x000000100e2c7221 */ /* 0x000fe20000010100 */
[----:B------:R-:W-:Y:S01]  /*1430*/  FMUL.FTZ R33, R33, R20 ;  /* 0x0000001421217220 */ /* 0x000fe20000410000 */
[----:B------:R-:W-:Y:S01]  /*1440*/  FFMA.FTZ R20, R0, R45, R43 ;  /* 0x0000002d00147223 */ /* 0x000fe2000001002b */
[----:B------:R-:W-:Y:S02]  /*1450*/  HADD2.F32 R16, -RZ, R17.H1_H1 ;  /* 0x30000011ff107230 */ /* 0x000fe40000004100 */
[C---:B------:R-:W-:Y:S01]  /*1460*/  FMUL.FTZ R44, R5.reuse, R44 ;  /* 0x0000002c052c7220 */ /* 0x040fe20000410000 */
[----:B------:R-:W-:Y:S01]  /*1470*/  FADD.FTZ R15, -R14, R15 ;  /* 0x0000000f0e0f7221 */ /* 0x000fe20000010100 */
[----:B------:R-:W-:Y:S01]  /*1480*/  FMUL.FTZ R39, R20, -1.4426950216293334961 ;  /* 0xbfb8aa3b14277820 */ /* 0x000fe20000410000 */
[----:B------:R-:W-:Y:S01]  /*1490*/  FMUL.FTZ R36, R36, R32 ;  /* 0x0000002024247220 */ /* 0x000fe20000410000 */
[----:B------:R-:W-:Y:S01]  /*14a0*/  FADD.FTZ R16, -R14, R16 ;  /* 0x000000100e107221 */ /* 0x000fe20000010100 */
[----:B------:R-:W-:Y:S01]  /*14b0*/  FFMA.FTZ R32, R2, R44, R61 ;  /* 0x0000002c02207223 */ /* 0x000fe2000001003d */
[----:B------:R-:W-:Y:S01]  /*14c0*/  FMUL.FTZ R14, R5, R15 ;  /* 0x0000000f050e7220 */ /* 0x000fe20000410000 */
[----:B------:R-:W-:-:S02]  /*14d0*/  HADD2.F32 R12, -RZ, R13.H0_H0 ;  /* 0x2000000dff0c7230 */ /* 0x000fc40000004100 */
[----:B------:R-:W-:Y:S01]  /*14e0*/  HADD2.F32 R17, -RZ, R18.H0_H0 ;  /* 0x20000012ff117230 */ /* 0x000fe20000004100 */
[----:B------:R-:W0:Y:S01]  /*14f0*/  MUFU.EX2 R39, R39 ;  /* 0x0000002700277308 */ /* 0x000e220000000800 */
[----:B------:R-:W-:Y:S01]  /*1500*/  FMUL.FTZ R34, R32, -1.4426950216293334961 ;  /* 0xbfb8aa3b20227820 */ /* 0x000fe20000410000 */
[----:B------:R-:W-:Y:S01]  /*1510*/  FFMA.FTZ R37, R3, R14, R60 ;  /* 0x0000000e03257223 */ /* 0x000fe2000001003c */
[----:B------:R-:W-:Y:S01]  /*1520*/  FMUL.FTZ R12, R12, R40 ;  /* 0x000000280c0c7220 */ /* 0x000fe20000410000 */
[----:B------:R-:W-:Y:S01]  /*1530*/  FMUL.FTZ R15, R17, R35 ;  /* 0x00000023110f7220 */ /* 0x000fe20000410000 */
[----:B------:R-:W-:Y:S01]  /*1540*/  FMUL.FTZ R16, R5, R16 ;  /* 0x0000001005107220 */ /* 0x000fe20000410000 */
[----:B------:R-:W-:Y:S02]  /*1550*/  FMUL.FTZ R40, R37, -1.4426950216293334961 ;  /* 0xbfb8aa3b25287820 */ /* 0x000fe40000410000 */
[----:B------:R1:W2:Y:S08]  /*1560*/  MUFU.EX2 R17, R34 ;  /* 0x0000002200117308 */ /* 0x0002b00000000800 */
[----:B------:R-:W3:Y:S01]  /*1570*/  MUFU.EX2 R40, R40 ;  /* 0x0000002800287308 */ /* 0x000ee20000000800 */
[----:B-1----:R-:W-:-:S04]  /*1580*/  FFMA.FTZ R34, R4, R16, R59 ;  /* 0x0000001004227223 */ /* 0x002fc8000001003b */
[----:B------:R-:W-:Y:S01]  /*1590*/  FMUL.FTZ R38, R34, -1.4426950216293334961 ;  /* 0xbfb8aa3b22267820 */ /* 0x000fe20000410000 */
[----:B0-----:R-:W-:Y:S01]  /*15a0*/  FADD.FTZ R35, R39, 1 ;  /* 0x3f80000027237421 */ /* 0x001fe20000010000 */
[----:B------:R-:W-:Y:S02]  /*15b0*/  HADD2.F32 R18, -RZ, R18.H1_H1 ;  /* 0x30000012ff127230 */ /* 0x000fe40000004100 */
[----:B--2---:R-:W-:Y:S02]  /*15c0*/  FADD.FTZ R17, R17, 1 ;  /* 0x3f80000011117421 */ /* 0x004fe40000010000 */
[----:B------:R-:W0:Y:S08]  /*15d0*/  MUFU.EX2 R38, R38 ;  /* 0x0000002600267308 */ /* 0x000e300000000800 */
[----:B------:R-:W1:Y:S08]  /*15e0*/  MUFU.RCP R35, R35 ;  /* 0x0000002300237308 */ /* 0x000e700000001000 */
[----:B------:R2:W4:Y:S02]  /*15f0*/  MUFU.RCP R39, R17 ;  /* 0x0000001100277308 */ /* 0x0005240000001000 */
[----:B--2---:R-:W-:Y:S01]  /*1600*/  FMUL.FTZ R17, R18, R21 ;  /* 0x0000001512117220 */ /* 0x004fe20000410000 */
[----:B---3--:R-:W-:Y:S01]  /*1610*/  FADD.FTZ R21, R40, 1 ;  /* 0x3f80000028157421 */ /* 0x008fe20000010000 */
[----:B------:R-:W-:-:S05]  /*1620*/  HADD2.F32 R18, -RZ, R19.H0_H0 ;  /* 0x20000013ff127230 */ /* 0x000fca0000004100 */
[----:B------:R-:W2:Y:S01]  /*1630*/  MUFU.RCP R21, R21 ;  /* 0x0000001500157308 */ /* 0x000ea20000001000 */
[----:B------:R-:W-:Y:S01]  /*1640*/  FMUL.FTZ R18, R18, R33 ;  /* 0x0000002112127220 */ /* 0x000fe20000410000 */
[----:B0-----:R-:W-:Y:S01]  /*1650*/  FADD.FTZ R33, R38, 1 ;  /* 0x3f80000026217421 */ /* 0x001fe20000010000 */
[----:B-1----:R-:W-:-:S05]  /*1660*/  FADD.FTZ R38, -R35, 1 ;  /* 0x3f80000023267421 */ /* 0x002fca0000010100 */
[----:B------:R-:W0:Y:S01]  /*1670*/  MUFU.RCP R33, R33 ;  /* 0x0000002100217308 */ /* 0x000e220000001000 */
[----:B------:R-:W-:Y:S01]  /*1680*/  FFMA.FTZ R20, R20, R38, 1 ;  /* 0x3f80000014147423 */ /* 0x000fe20000010026 */
[----:B----4-:R-:W-:-:S04]  /*1690*/  FADD.FTZ R38, -R39, 1 ;  /* 0x3f80000027267421 */ /* 0x010fc80000010100 */
[----:B------:R-:W-:Y:S01]  /*16a0*/  FFMA.FTZ R32, R32, R38, 1 ;  /* 0x3f80000020207423 */ /* 0x000fe20000010026 */
[----:B--2---:R-:W-:-:S04]  /*16b0*/  FADD.FTZ R38, -R21, 1 ;  /* 0x3f80000015267421 */ /* 0x004fc80000010100 */
[----:B------:R-:W-:-:S04]  /*16c0*/  FFMA.FTZ R38, R37, R38, 1 ;  /* 0x3f80000025267423 */ /* 0x000fc80000010026 */
[----:B------:R-:W-:Y:S01]  /*16d0*/  FMUL.FTZ R38, R21, R38 ;  /* 0x0000002615267220 */ /* 0x000fe20000410000 */
[----:B0-----:R-:W-:-:S04]  /*16e0*/  FADD.FTZ R21, -R33, 1 ;  /* 0x3f80000021157421 */ /* 0x001fc80000010100 */
[----:B------:R-:W-:Y:S01]  /*16f0*/  FFMA.FTZ R43, R34, R21, 1 ;  /* 0x3f800000222b7423 */ /* 0x000fe20000010015 */
[----:B------:R-:W-:-:S03]  /*1700*/  FMUL.FTZ R21, R0, R6 ;  /* 0x0000000600157220 */ /* 0x000fc60000410000 */
[----:B------:R-:W-:Y:S01]  /*1710*/  FMUL.FTZ R43, R33, R43 ;  /* 0x0000002b212b7220 */ /* 0x000fe20000410000 */
[----:B------:R-:W-:Y:S01]  /*1720*/  FFMA.FTZ R21, R54, R21, RZ ;  /* 0x0000001536157223 */ /* 0x000fe200000100ff */
[----:B------:R-:W-:-:S04]  /*1730*/  FMUL.FTZ R33, R2, R7 ;  /* 0x0000000702217220 */ /* 0x000fc80000410000 */
[----:B------:R-:W-:Y:S01]  /*1740*/  FFMA.FTZ R33, R53, R33, R21 ;  /* 0x0000002135217223 */ /* 0x000fe20000010015 */
[----:B------:R-:W-:Y:S01]  /*1750*/  FMUL.FTZ R21, R3, R8 ;  /* 0x0000000803157220 */ /* 0x000fe20000410000 */
[----:B------:R-:W-:-:S03]  /*1760*/  FMUL.FTZ R20, R35, R20 ;  /* 0x0000001423147220 */ /* 0x000fc60000410000 */
[----:B------:R-:W-:Y:S01]  /*1770*/  FFMA.FTZ R33, R52, R21, R33 ;  /* 0x0000001534217223 */ /* 0x000fe20000010021 */
[--C-:B------:R-:W-:Y:S02]  /*1780*/  HADD2.F32 R21, -RZ, R30.reuse.H0_H0 ;  /* 0x2000001eff157230 */ /* 0x100fe40000004100 */
[----:B------:R-:W-:Y:S01]  /*1790*/  FMUL.FTZ R34, R4, R9 ;  /* 0x0000000904227220 */ /* 0x000fe20000410000 */
[----:B------:R-:W-:Y:S02]  /*17a0*/  FMUL.FTZ R32, R39, R32 ;  /* 0x0000002027207220 */ /* 0x000fe40000410000 */
[----:B------:R-:W-:Y:S01]  /*17b0*/  FMUL.FTZ R20, R21, R20 ;  /* 0x0000001415147220 */ /* 0x000fe20000410000 */
[----:B------:R-:W-:Y:S02]  /*17c0*/  HADD2.F32 R21, -RZ, R30.H1_H1 ;  /* 0x3000001eff157230 */ /* 0x000fe40000004100 */
[----:B------:R-:W-:Y:S01]  /*17d0*/  FFMA.FTZ R33, R51, R34, R33 ;  /* 0x0000002233217223 */ /* 0x000fe20000010021 */
[----:B------:R-:W-:-:S02]  /*17e0*/  FMUL.FTZ R30, R0, R10 ;  /* 0x0000000a001e7220 */ /* 0x000fc40000410000 */
[----:B------:R-:W-:Y:S02]  /*17f0*/  FMUL.FTZ R21, R21, R32 ;  /* 0x0000002015157220 */ /* 0x000fe40000410000 */
[----:B------:R-:W-:Y:S01]  /*1800*/  FFMA.FTZ R30, R50, R30, R33 ;  /* 0x0000001e321e7223 */ /* 0x000fe20000010021 */
[----:B------:R-:W-:Y:S01]  /*1810*/  FMUL.FTZ R32, R2, R11 ;  /* 0x0000000b02207220 */ /* 0x000fe20000410000 */
[----:B------:R-:W-:-:S03]  /*1820*/  FFMA.FTZ R33, R0, R6, RZ ;  /* 0x0000000600217223 */ /* 0x000fc600000100ff */
[----:B------:R-:W-:Y:S01]  /*1830*/  FFMA.FTZ R32, R57, R32, R30 ;  /* 0x0000002039207223 */ /* 0x000fe2000001001e */
[C---:B------:R-:W-:Y:S01]  /*1840*/  FMUL.FTZ R30, R3.reuse, R12 ;  /* 0x0000000c031e7220 */ /* 0x040fe20000410000 */
[----:B------:R-:W-:Y:S01]  /*1850*/  FFMA.FTZ R33, R2, R7, R33 ;  /* 0x0000000702217223 */ /* 0x000fe20000010021 */
[----:B------:R-:W-:Y:S02]  /*1860*/  HADD2.F32 R13, -RZ, R13.H1_H1 ;  /* 0x3000000dff0d7230 */ /* 0x000fe40000004100 */
[----:B------:R-:W-:Y:S01]  /*1870*/  FFMA.FTZ R30, R56, R30, R32 ;  /* 0x0000001e381e7223 */ /* 0x000fe20000010020 */
[----:B------:R-:W-:Y:S02]  /*1880*/  FFMA.FTZ R32, R3, R8, R33 ;  /* 0x0000000803207223 */ /* 0x000fe40000010021 */
[----:B------:R-:W-:Y:S02]  /*1890*/  FMUL.FTZ R13, R13, R41 ;  /* 0x000000290d0d7220 */ /* 0x000fe40000410000 */
[C---:B------:R-:W-:Y:S01]  /*18a0*/  FFMA.FTZ R32, R4.reuse, R9, R32 ;  /* 0x0000000904207223 */ /* 0x040fe20000010020 */
[----:B------:R-:W0:Y:S01]  /*18b0*/  S2R R41, SR_TID.X ;  /* 0x0000000000297919 */ /* 0x000e220000002100 */
[----:B------:R-:W-:-:S02]  /*18c0*/  FMUL.FTZ R33, R4, R13 ;  /* 0x0000000d04217220 */ /* 0x000fc40000410000 */
[----:B------:R-:W-:Y:S02]  /*18d0*/  FFMA.FTZ R32, R0, R10, R32 ;  /* 0x0000000a00207223 */ /* 0x000fe40000010020 */
[----:B------:R-:W-:Y:S02]  /*18e0*/  FFMA.FTZ R30, R55, R33, R30 ;  /* 0x00000021371e7223 */ /* 0x000fe4000001001e */
[----:B------:R-:W-:Y:S01]  /*18f0*/  FFMA.FTZ R32, R2, R11, R32 ;  /* 0x0000000b02207223 */ /* 0x000fe20000010020 */
[----:B------:R-:W-:-:S03]  /*1900*/  FMUL.FTZ R33, R0, R15 ;  /* 0x0000000f00217220 */ /* 0x000fc60000410000 */
[----:B------:R-:W-:Y:S01]  /*1910*/  FFMA.FTZ R32, R3, R12, R32 ;  /* 0x0000000c03207223 */ /* 0x000fe20000010020 */
[----:B------:R-:W-:Y:S01]  /*1920*/  FFMA.FTZ R30, R49, R33, R30 ;  /* 0x00000021311e7223 */ /* 0x000fe2000001001e */
[----:B------:R-:W-:Y:S01]  /*1930*/  FMUL.FTZ R33, R2, R17 ;  /* 0x0000001102217220 */ /* 0x000fe20000410000 */
[----:B------:R-:W-:Y:S02]  /*1940*/  HADD2.F32 R19, -RZ, R19.H1_H1 ;  /* 0x30000013ff137230 */ /* 0x000fe40000004100 */
[----:B------:R-:W-:Y:S01]  /*1950*/  FFMA.FTZ R32, R4, R13, R32 ;  /* 0x0000000d04207223 */ /* 0x000fe20000010020 */
[----:B------:R-:W-:Y:S01]  /*1960*/  FFMA.FTZ R30, R48, R33, R30 ;  /* 0x00000021301e7223 */ /* 0x000fe2000001001e */
[----:B------:R-:W-:Y:S02]  /*1970*/  FMUL.FTZ R33, R3, R18 ;  /* 0x0000001203217220 */ /* 0x000fe40000410000 */
[----:B------:R-:W-:Y:S01]  /*1980*/  FFMA.FTZ R32, R0, R15, R32 ;  /* 0x0000000f00207223 */ /* 0x000fe20000010020 */
[----:B------:R-:W-:Y:S01]  /*1990*/  FMUL.FTZ R19, R19, R36 ;  /* 0x0000002413137220 */ /* 0x000fe20000410000 */
[----:B------:R-:W-:-:S02]  /*19a0*/  HADD2.F32 R42, -RZ, R31.H0_H0 ;  /* 0x2000001fff2a7230 */ /* 0x000fc40000004100 */
[----:B------:R-:W-:Y:S01]  /*19b0*/  FFMA.FTZ R30, R47, R33, R30 ;  /* 0x000000212f1e7223 */ /* 0x000fe2000001001e */
[----:B------:R-:W-:Y:S02]  /*19c0*/  HADD2.F32 R31, -RZ, R31.H1_H1 ;  /* 0x3000001fff1f7230 */ /* 0x000fe40000004100 */
[----:B------:R-:W-:Y:S01]  /*19d0*/  FFMA.FTZ R32, R2, R17, R32 ;  /* 0x0000001102207223 */ /* 0x000fe20000010020 */
[----:B------:R-:W-:Y:S02]  /*19e0*/  FMUL.FTZ R33, R4, R19 ;  /* 0x0000001304217220 */ /* 0x000fe40000410000 */
[----:B------:R-:W-:Y:S01]  /*19f0*/  FMUL.FTZ R43, R31, R43 ;  /* 0x0000002b1f2b7220 */ /* 0x000fe20000410000 */
[----:B------:R-:W-:Y:S01]  /*1a00*/  FFMA.FTZ R32, R3, R18, R32 ;  /* 0x0000001203207223 */ /* 0x000fe20000010020 */
[----:B------:R-:W-:Y:S01]  /*1a10*/  FFMA.FTZ R30, R46, R33, R30 ;  /* 0x000000212e1e7223 */ /* 0x000fe2000001001e */
[----:B------:R-:W-:Y:S02]  /*1a20*/  FMUL.FTZ R31, R0, R20 ;  /* 0x00000014001f7220 */ /* 0x000fe40000410000 */
[----:B------:R-:W-:-:S02]  /*1a30*/  FFMA.FTZ R32, R4, R19, R32 ;  /* 0x0000001304207223 */ /* 0x000fc40000010020 */
[----:B------:R-:W-:Y:S01]  /*1a40*/  FFMA.FTZ R30, R45, R31, R30 ;  /* 0x0000001f2d1e7223 */ /* 0x000fe2000001001e */
[----:B------:R-:W-:Y:S01]  /*1a50*/  FMUL.FTZ R31, R2, R21 ;  /* 0x00000015021f7220 */ /* 0x000fe20000410000 */
[----:B------:R-:W-:Y:S01]  /*1a60*/  FMUL.FTZ R42, R42, R38 ;  /* 0x000000262a2a7220 */ /* 0x000fe20000410000 */
[----:B------:R-:W-:Y:S01]  /*1a70*/  FFMA.FTZ R33, R0, R20, R32 ;  /* 0x0000001400217223 */ /* 0x000fe20000010020 */
[----:B------:R-:W-:Y:S01]  /*1a80*/  MOV R34, 0x28 ;  /* 0x0000002800227802 */ /* 0x000fe20000000f00 */
[----:B0-----:R-:W-:Y:S02]  /*1a90*/  IMAD R41, R58, -0x50, R41 ;  /* 0xffffffb03a297824 */ /* 0x001fe400078e0229 */
[----:B------:R-:W-:Y:S01]  /*1aa0*/  FFMA.FTZ R30, R44, R31, R30 ;  /* 0x0000001f2c1e7223 */ /* 0x000fe2000001001e */
[----:B------:R-:W-:Y:S01]  /*1ab0*/  FMUL.FTZ R31, R3, R42 ;  /* 0x0000002a031f7220 */ /* 0x000fe20000410000 */
[----:B------:R-:W-:Y:S01]  /*1ac0*/  FFMA.FTZ R33, R2, R21, R33 ;  /* 0x0000001502217223 */ /* 0x000fe20000010021 */
[----:B------:R-:W-:-:S02]  /*1ad0*/  IMAD R32, R41, R34, UR7 ;  /* 0x0000000729207e24 */ /* 0x000fc4000f8e0222 */
[----:B------:R-:W-:Y:S01]  /*1ae0*/  FFMA.FTZ R34, R14, R31, R30 ;  /* 0x0000001f0e227223 */ /* 0x000fe2000001001e */
[----:B------:R-:W-:Y:S01]  /*1af0*/  FMUL.FTZ R31, R4, R43 ;  /* 0x0000002b041f7220 */ /* 0x000fe20000410000 */
[----:B------:R-:W-:Y:S01]  /*1b00*/  FFMA.FTZ R30, R3, R42, R33 ;  /* 0x0000002a031e7223 */ /* 0x000fe20000010021 */
[----:B------:R-:W0:Y:S01]  /*1b10*/  S2R R41, SR_TID.X ;  /* 0x0000000000297919 */ /* 0x000e220000002100 */
[----:B------:R-:W-:Y:S01]  /*1b20*/  LEA R32, R58, R32, 0x3 ;  /* 0x000000203a207211 */ /* 0x000fe200078e18ff */
[----:B------:R-:W-:Y:S01]  /*1b30*/  FFMA.FTZ R31, R16, R31, R34 ;  /* 0x0000001f101f7223 */ /* 0x000fe20000010022 */
[----:B------:R-:W-:Y:S01]  /*1b40*/  FFMA.FTZ R30, R4, R43, R30 ;  /* 0x0000002b041e7223 */ /* 0x000fe2000001001e */
[----:B------:R-:W-:-:S04]  /*1b50*/  UIADD3 UR8, UP0, UR10, 0x1, URZ ;  /* 0x000000010a087890 */ /* 0x000fc8000ff1e03f */
[----:B------:R-:W-:Y:S01]  /*1b60*/  UIADD3.X UR9, URZ, UR5, URZ, UP0, !UPT ;  /* 0x000000053f097290 */ /* 0x000fe200087fe43f */
[----:B------:R1:W-:Y:S01]  /*1b70*/  STS.64 [R32], R30 ;  /* 0x0000001e20007388 */ /* 0x0003e20000000a00 */
[----:B------:R-:W-:-:S04]  /*1b80*/  UISETP.GE.U32.AND UP0, UPT, UR8, UR14, UPT ;  /* 0x0000000e0800728c */ /* 0x000fc8000bf06070 */
[----:B------:R-:W-:Y:S01]  /*1b90*/  UISETP.GE.AND.EX UP0, UPT, UR9, UR15, UPT, UP0 ;  /* 0x0000000f0900728c */ /* 0x000fe2000bf06300 */
[----:B-1----:R-:W-:-:S05]  /*1ba0*/  MOV R30, UR10 ;  /* 0x0000000a001e7c02 */ /* 0x002fca0008000f00 */
[----:B------:R1:W-:Y:S01]  /*1bb0*/  STL [R1+0x14], R30 ;  /* 0x0000141e01007387 */ /* 0x0003e20000100800 */
[----:B------:R-:W-:Y:S01]  /*1bc0*/  PLOP3.LUT P0, PT, PT, PT, UP0, 0x80, 0x0 ;  /* 0x000000000000781c */ /* 0x000fe20003f0f008 */
        /* <DEDUP_REMOVED lines=24> */
[----:B------:R-:W-:Y:S01]  /*1d50*/  UMOV UR11, UR5 ;  /* 0x00000005000b7c82 */ /* 0x000fe20008000000 */
[----:B0-----:R-:W-:Y:S01]  /*1d60*/  ISETP.GT.U32.AND P1, PT, R41, 0x3f, PT ;  /* 0x0000003f2900780c */ /* 0x001fe20003f24070 */
        /* <DEDUP_REMOVED lines=8> */
[----:B------:R-:W-:Y:S06]  /*1df0*/  BAR.SYNC.DEFER_BLOCKING 0x0 ;  /* 0x0000000000007b1d */ /* 0x000fec0000010000 */
[----:B-1----:R-:W-:Y:S05]  /*1e00*/  @!P0 BRA `(.L_x_1984) ;  /* 0x0000000000cc8947 */ /* 0x002fea0003800000 */
        /* <DEDUP_REMOVED lines=51> */
.L_x_1984:
[----:B------:R-:W-:Y:S01]  /*2140*/  BSSY B0, `(.L_x_1985) ;  /* 0x000002e000007945 */ /* 0x000fe20003800000 */
[----:B0-----:R-:W-:-:S03]  /*2150*/  CS2R R30, SRZ ;  /* 0x00000000001e7805 */ /* 0x001fc6000001ff00 */
[----:B------:R-:W-:Y:S05]  /*2160*/  @P1 BRA `(.L_x_1986) ;  /* 0x0000000000ac1947 */ /* 0x000fea0003800000 */
        /* <DEDUP_REMOVED lines=32> */
[----:B------:R-:W-:-:S03]  /*2370*/  SHF.R.U32.HI R34, RZ, 0x2, R34 ;  /* 0x00000002ff227819 */ /* 0x000fc60000011622 */
[----:B------:R-:W-:-:S06]  /*2380*/  IMAD.IADD R30, R35, 0x1, R30 ;  /* 0x00000001231e7824 */ /* 0x000fcc00078e021e */
        /* <DEDUP_REMOVED lines=9> */
.L_x_1986:
[----:B------:R-:W-:Y:S05]  /*2420*/  BSYNC B0 ;  /* 0x0000000000007941 */ /* 0x000fea0003800000 */
.L_x_1985:
        /* <DEDUP_REMOVED lines=12> */
[----:B------:R-:W-:Y:S01]  /*24f0*/  ULDC UR5, c[0x0][0x10] ;  /* 0x0000040000057ab9 */ /* 0x000fe20000000800 */
[----:B------:R-:W-:Y:S01]  /*2500*/  ULOP3.LUT UR10, UR18, 0xff, URZ, 0xc0, !UPT ;  /* 0x000000ff120a7892 */ /* 0x000fe2000f8ec03f */
[----:B------:R-:W-:Y:S01]  /*2510*/  SHF.R.U32.HI R32, RZ, 0x2, R41 ;  /* 0x00000002ff207819 */ /* 0x000fe20000011629 */
[----:B------:R-:W-:Y:S01]  /*2520*/  UIMAD UR5, UR5, UR4, UR6 ;  /* 0x00000004050572a4 */ /* 0x000fe2000f8e0206 */
[----:B------:R-:W-:-:S04]  /*2530*/  MOV R33, 0x2104 ;  /* 0x0000210400217802 */ /* 0x000fc80000000f00 */
[----:B------:R-:W-:Y:S02]  /*2540*/  PRMT R32, R32, R33, UR10 ;  /* 0x0000000a20207e16 */ /* 0x000fe40008000021 */
[----:B------:R-:W-:-:S04]  /*2550*/  MOV R33, UR5 ;  /* 0x0000000500217c02 */ /* 0x000fc80008000f00 */
[----:B------:R-:W-:-:S04]  /*2560*/  LEA R32, R33, R32, 0xc ;  /* 0x0000002021207211 */ /* 0x000fc800078e60ff */
[----:B------:R-:W-:-:S05]  /*2570*/  SHF.L.U32 R32, R32, 0x1, RZ ;  /* 0x0000000120207819 */ /* 0x000fca00000006ff */
[----:B0-----:R-:W-:-:S05]  /*2580*/  IMAD.WIDE.U32 R32, R32, 0x4, R34 ;  /* 0x0000000420207825 */ /* 0x001fca00078e0022 */
[----:B------:R0:W-:Y:S02]  /*2590*/  STG.E.64 desc[UR12][R32.64], R30 ;  /* 0x0000001e20007986 */ /* 0x0001e4000c101b0c */
.L_x_1988:
[----:B------:R-:W-:Y:S05]  /*25a0*/  BSYNC B0 ;  /* 0x0000000000007941 */ /* 0x000fea0003800000 */
.L_x_1987:
        /* <DEDUP_REMOVED lines=17> */
.L_x_1991:
[----:B------:R-:W2:Y:S04]  /*26c0*/  LD.E.STRONG.GPU R33, desc[UR12][R30.64] ;  /* 0x0000000c1e217980 */ /* 0x000ea8000c10f900 */
[----:B--2---:R-:W-:Y:S01]  /*26d0*/  CCTL.IVALL ;  /* 0x00000000ff00798f */ /* 0x004fe20002000000 */
[----:B------:R-:W-:Y:S05]  /*26e0*/  YIELD ;  /* 0x0000000000007946 */ /* 0x000fea0003800000 */
[----:B-----5:R-:W-:-:S04]  /*26f0*/  LOP3.LUT R33, R33, R32, RZ, 0x3c, !PT ;  /* 0x0000002021217212 */ /* 0x020fc800078e3cff */
[----:B------:R-:W-:-:S13]  /*2700*/  ISETP.GT.AND P1, PT, R33, -0x1, PT ;  /* 0xffffffff2100780c */ /* 0x000fda0003f24270 */
[----:B------:R-:W-:Y:S05]  /*2710*/  @P1 BRA `(.L_x_1991) ;  /* 0xfffffffc00e81947 */ /* 0x000fea000383ffff */
.L_x_1990:
[----:B------:R-:W-:Y:S05]  /*2720*/  WARPSYNC.ALL ;  /* 0x0000000000007948 */ /* 0x000fea0003800000 */
[----:B------:R-:W-:Y:S06]  /*2730*/  BAR.SYNC.DEFER_BLOCKING 0x0 ;  /* 0x0000000000007b1d */ /* 0x000fec0000010000 */
[----:B------:R-:W-:Y:S05]  /*2740*/  BRA `(.L_x_1992) ;  /* 0x0000000000647947 */ /* 0x000fea0003800000 */
.L_x_1989:
        /* <DEDUP_REMOVED lines=17> */
.L_x_1994:
[----:B------:R-:W2:Y:S04]  /*2860*/  LD.E.STRONG.GPU R33, desc[UR12][R30.64] ;  /* 0x0000000c1e217980 */ /* 0x000ea8000c10f900 */
[----:B--2---:R-:W-:Y:S01]  /*2870*/  CCTL.IVALL ;  /* 0x00000000ff00798f */ /* 0x004fe20002000000 */
[----:B------:R-:W-:Y:S05]  /*2880*/  YIELD ;  /* 0x0000000000007946 */ /* 0x000fea0003800000 */
[----:B-----5:R-:W-:-:S04]  /*2890*/  LOP3.LUT R33, R33, R32, RZ, 0x3c, !PT ;  /* 0x0000002021217212 */ /* 0x020fc800078e3cff */
[----:B------:R-:W-:-:S13]  /*28a0*/  ISETP.GT.AND P1, PT, R33, -0x1, PT ;  /* 0xffffffff2100780c */ /* 0x000fda0003f24270 */
[----:B------:R-:W-:Y:S05]  /*28b0*/  @P1 BRA `(.L_x_1994) ;  /* 0xfffffffc00e81947 */ /* 0x000fea000383ffff */
.L_x_1993:
[----:B------:R-:W-:Y:S05]  /*28c0*/  WARPSYNC.ALL ;  /* 0x0000000000007948 */ /* 0x000fea0003800000 */
[----:B------:R-:W-:Y:S06]  /*28d0*/  BAR.SYNC.DEFER_BLOCKING 0x0 ;  /* 0x0000000000007b1d */ /* 0x000fec0000010000 */
.L_x_1992:
        /* <DEDUP_REMOVED lines=31> */
[----:B------:R-:W-:Y:S01]  /*2ad0*/  FADD.FTZ R32, RZ, R32 ;  /* 0x00000020ff207221 */ /* 0x000fe20000010000 */
[----:B------:R-:W-:Y:S02]  /*2ae0*/  IADD3 R33, R40, 0x60, RZ ;  /* 0x0000006028217810 */ /* 0x000fe40007ffe0ff */
[----:B---3--:R-:W-:Y:S01]  /*2af0*/  FADD.FTZ R41, R35, R41 ;  /* 0x0000002923297221 */ /* 0x008fe20000010000 */
[----:B------:R-:W-:-:S02]  /*2b00*/  FADD.FTZ R32, R34, R32 ;  /* 0x0000002022207221 */ /* 0x000fc40000010000 */
[----:B------:R-:W-:-:S04]  /*2b10*/  IMAD.WIDE.U32 R34, R33, 0x4, R2 ;  /* 0x0000000421227825 */ /* 0x000fc800078e0002 */
[----:B----4-:R-:W-:Y:S01]  /*2b20*/  FADD.FTZ R30, R30, R32 ;  /* 0x000000201e1e7221 */ /* 0x010fe20000010000 */
[----:B------:R-:W-:Y:S01]  /*2b30*/  IADD3 R32, R40, 0xc0, RZ ;  /* 0x000000c028207810 */ /* 0x000fe20007ffe0ff */
[----:B------:R-:W2:Y:S04]  /*2b40*/  LDG.E.64 R34, desc[UR12][R34.64] ;  /* 0x0000000c22227981 */ /* 0x000ea8000c1e1b00 */
[----:B------:R-:W-:-:S06]  /*2b50*/  IMAD.WIDE.U32 R32, R32, 0x4, R2 ;  /* 0x0000000420207825 */ /* 0x000fcc00078e0002 */
[----:B------:R-:W3:Y:S01]  /*2b60*/  LDG.E.64 R32, desc[UR12][R32.64] ;  /* 0x0000000c20207981 */ /* 0x000ee2000c1e1b00 */
[----:B------:R-:W-:Y:S01]  /*2b70*/  FADD.FTZ R31, R31, R41 ;  /* 0x000000291f1f7221 */ /* 0x000fe20000010000 */
[----:B--2---:R-:W-:-:S03]  /*2b80*/  FADD.FTZ R34, R34, R30 ;  /* 0x0000001e22227221 */ /* 0x004fc60000010000 */
[----:B------:R-:W-:Y:S01]  /*2b90*/  FADD.FTZ R31, R35, R31 ;  /* 0x0000001f231f7221 */ /* 0x000fe20000010000 */
[----:B------:R-:W-:Y:S01]  /*2ba0*/  IADD3 R35, R40, 0xe0, RZ ;  /* 0x000000e028237810 */ /* 0x000fe20007ffe0ff */
[----:B------:R-:W-:Y:S01]  /*2bb0*/  FADD.FTZ R34, R36, R34 ;  /* 0x0000002224227221 */ /* 0x000fe20000010000 */
[----:B------:R-:W-:-:S03]  /*2bc0*/  IADD3 R36, R40, 0x100, RZ ;  /* 0x0000010028247810 */ /* 0x000fc60007ffe0ff */
[----:B------:R-:W-:Y:S01]  /*2bd0*/  FADD.FTZ R38, R38, R34 ;  /* 0x0000002226267221 */ /* 0x000fe20000010000 */
[----:B------:R-:W-:-:S04]  /*2be0*/  IMAD.WIDE.U32 R34, R35, 0x4, R2 ;  /* 0x0000000423227825 */ /* 0x000fc800078e0002 */
[----:B------:R-:W-:Y:S01]  /*2bf0*/  FADD.FTZ R31, R37, R31 ;  /* 0x0000001f251f7221 */ /* 0x000fe20000010000 */
[----:B---3--:R-:W-:Y:S01]  /*2c00*/  FADD.FTZ R32, R32, R38 ;  /* 0x0000002620207221 */ /* 0x008fe20000010000 */
[----:B------:R-:W-:Y:S01]  /*2c10*/  IADD3 R38, R40, 0x120, RZ ;  /* 0x0000012028267810 */ /* 0x000fe20007ffe0ff */
[----:B------:R-:W-:Y:S01]  /*2c20*/  IMAD.WIDE.U32 R36, R36, 0x4, R2 ;  /* 0x0000000424247825 */ /* 0x000fe200078e0002 */
[----:B------:R-:W2:Y:S03]  /*2c30*/  LDG.E.64 R34, desc[UR12][R34.64] ;  /* 0x0000000c22227981 */ /* 0x000ea6000c1e1b00 */
[----:B------:R-:W-:Y:S01]  /*2c40*/  FADD.FTZ R41, R39, R31 ;  /* 0x0000001f27297221 */ /* 0x000fe20000010000 */
[--C-:B------:R-:W-:Y:S01]  /*2c50*/  IMAD.WIDE.U32 R38, R38, 0x4, R2.reuse ;  /* 0x0000000426267825 */ /* 0x100fe200078e0002 */
[----:B------:R-:W-:Y:S01]  /*2c60*/  IADD3 R30, R40, 0x140, RZ ;  /* 0x00000140281e7810 */ /* 0x000fe20007ffe0ff */
[----:B------:R-:W3:Y:S04]  /*2c70*/  LDG.E.64 R36, desc[UR12][R36.64] ;  /* 0x0000000c24247981 */ /* 0x000ee8000c1e1b00 */
[----:B------:R-:W4:Y:S01]  /*2c80*/  LDG.E.64 R38, desc[UR12][R38.64] ;  /* 0x0000000c26267981 */ /* 0x000f22000c1e1b00 */
[----:B------:R-:W-:-:S06]  /*2c90*/  IMAD.WIDE.U32 R30, R30, 0x4, R2 ;  /* 0x000000041e1e7825 */ /* 0x000fcc00078e0002 */
[----:B------:R-:W4:Y:S01]  /*2ca0*/  LDG.E.64 R30, desc[UR12][R30.64] ;  /* 0x0000000c1e1e7981 */ /* 0x000f22000c1e1b00 */
[----:B------:R-:W-:-:S04]  /*2cb0*/  FADD.FTZ R33, R33, R41 ;  /* 0x0000002921217221 */ /* 0x000fc80000010000 */
[----:B--2---:R-:W-:Y:S01]  /*2cc0*/  FADD.FTZ R33, R35, R33 ;  /* 0x0000002123217221 */ /* 0x004fe20000010000 */
[----:B------:R-:W-:-:S03]  /*2cd0*/  FADD.FTZ R32, R34, R32 ;  /* 0x0000002022207221 */ /* 0x000fc60000010000 */
[----:B---3--:R-:W-:Y:S01]  /*2ce0*/  FADD.FTZ R37, R37, R33 ;  /* 0x0000002125257221 */ /* 0x008fe20000010000 */
[----:B------:R-:W-:Y:S01]  /*2cf0*/  FADD.FTZ R32, R36, R32 ;  /* 0x0000002024207221 */ /* 0x000fe20000010000 */
[C---:B------:R-:W-:Y:S02]  /*2d00*/  IADD3 R33, R40.reuse, 0x160, RZ ;  /* 0x0000016028217810 */ /* 0x040fe40007ffe0ff */
[----:B------:R-:W-:Y:S01]  /*2d10*/  IADD3 R34, R40, 0x180, RZ ;  /* 0x0000018028227810 */ /* 0x000fe20007ffe0ff */
[----:B----4-:R-:W-:Y:S02]  /*2d20*/  FADD.FTZ R38, R38, R32 ;  /* 0x0000002026267221 */ /* 0x010fe40000010000 */
[----:B------:R-:W-:Y:S01]  /*2d30*/  IMAD.WIDE.U32 R32, R33, 0x4, R2 ;  /* 0x0000000421207825 */ /* 0x000fe200078e0002 */
[----:B------:R-:W-:-:S03]  /*2d40*/  IADD3 R36, R40, 0x1a0, RZ ;  /* 0x000001a028247810 */ /* 0x000fc60007ffe0ff */
[----:B------:R-:W-:-:S04]  /*2d50*/  IMAD.WIDE.U32 R34, R34, 0x4, R2 ;  /* 0x0000000422227825 */ /* 0x000fc800078e0002 */
[----:B------:R-:W-:Y:S01]  /*2d60*/  FADD.FTZ R30, R30, R38 ;  /* 0x000000261e1e7221 */ /* 0x000fe20000010000 */
[----:B------:R-:W2:Y:S01]  /*2d70*/  LDG.E.64 R32, desc[UR12][R32.64] ;  /* 0x0000000c20207981 */ /* 0x000ea2000c1e1b00 */
[----:B------:R-:W-:Y:S01]  /*2d80*/  FADD.FTZ R58, R39, R37 ;  /* 0x00000025273a7221 */ /* 0x000fe20000010000 */
[----:B------:R-:W-:Y:S01]  /*2d90*/  IADD3 R38, R40, 0x1c0, RZ ;  /* 0x000001c028267810 */ /* 0x000fe20007ffe0ff */
[--C-:B------:R-:W-:Y:S01]  /*2da0*/  IMAD.WIDE.U32 R36, R36, 0x4, R2.reuse ;  /* 0x0000000424247825 */ /* 0x100fe200078e0002 */
[----:B------:R-:W3:Y:S01]  /*2db0*/  LDG.E.64 R34, desc[UR12][R34.64] ;  /* 0x0000000c22227981 */ /* 0x000ee2000c1e1b00 */
[----:B------:R-:W-:Y:S02]  /*2dc0*/  IADD3 R40, R40, 0x1e0, RZ ;  /* 0x000001e028287810 */ /* 0x000fe40007ffe0ff */
[--C-:B------:R-:W-:Y:S02]  /*2dd0*/  IMAD.WIDE.U32 R38, R38, 0x4, R2.reuse ;  /* 0x0000000426267825 */ /* 0x100fe400078e0002 */
[----:B------:R-:W4:Y:S02]  /*2de0*/  LDG.E.64 R36, desc[UR12][R36.64] ;  /* 0x0000000c24247981 */ /* 0x000f24000c1e1b00 */
        /* <DEDUP_REMOVED lines=15> */
.L_x_1996:
[----:B------:R-:W-:Y:S05]  /*2ee0*/  BSYNC B0 ;  /* 0x0000000000007941 */ /* 0x000fea0003800000 */
.L_x_1995:
        /* <DEDUP_REMOVED lines=29> */
.L_x_1998:
[----:B------:R-:W-:Y:S05]  /*30c0*/  BSYNC B0 ;  /* 0x0000000000007941 */ /* 0x000fea0003800000 */
.L_x_1997:
[----:B0-----:R-:W2:Y:S04]  /*30d0*/  LDL R30, [R1+0x18] ;  /* 0x00001800011e7983 */ /* 0x001ea80000100800 */
[----:B------:R-:W3:Y:S01]  /*30e0*/  LDL.LU R33, [R1+0x14] ;  /* 0x0000140001217983 */ /* 0x000ee20000300800 */
[----:B------:R-:W0:Y:S01]  /*30f0*/  S2UR UR10, SR_CgaCtaId ;  /* 0x00000000000a79c3 */ /* 0x000e220000008800 */
[----:B------:R-:W-:Y:S02]  /*3100*/  UMOV UR5, 0x400 ;  /* 0x0000040000057882 */ /* 0x000fe40000000000 */
[----:B------:R-:W4:Y:S01]  /*3110*/  LDL.LU R36, [R1+0xc] ;  /* 0x00000c0001247983 */ /* 0x000f220000300800 */
[----:B------:R-:W-:-:S03]  /*3120*/  UIADD3 UR5, UR5, 0x3480, URZ ;  /* 0x0000348005057890 */ /* 0x000fc6000fffe03f */
[----:B------:R-:W4:Y:S04]  /*3130*/  LDL.LU R38, [R1+0x10] ;  /* 0x0000100001267983 */ /* 0x000f280000300800 */
[----:B------:R-:W4:Y:S04]  /*3140*/  LDL.LU R37, [R1+0x4] ;  /* 0x0000040001257983 */ /* 0x000f280000300800 */
[----:B------:R-:W4:Y:S01]  /*3150*/  LDL.LU R35, [R1+0x8] ;  /* 0x0000080001237983 */ /* 0x000f220000300800 */
[----:B0-----:R-:W-:Y:S02]  /*3160*/  ULEA UR5, UR10, UR5, 0x18 ;  /* 0x000000050a057291 */ /* 0x001fe4000f8ec03f */
[----:B------:R-:W-:-:S02]  /*3170*/  UIMAD UR11, UR11, 0x140000, URZ ;  /* 0x001400000b0b78a4 */ /* 0x000fc4000f8e023f */
[----:B------:R-:W-:Y:S01]  /*3180*/  ULOP3.LUT UR4, UR4, 0x1, URZ, 0x3c, !UPT ;  /* 0x0000000104047892 */ /* 0x000fe2000f8e3c3f */
[----:B------:R-:W-:Y:S01]  /*3190*/  BAR.SYNC.DEFER_BLOCKING 0x0 ;  /* 0x0000000000007b1d */ /* 0x000fe20000010000 */
[----:B--2---:R-:W-:Y:S01]  /*31a0*/  LEA R30, R30, UR5, 0x3 ;  /* 0x000000051e1e7c11 */ /* 0x004fe2000f8e18ff */
[----:B------:R-:W-:-:S04]  /*31b0*/  USHF.L.U32 UR5, UR18, 0x4, URZ ;  /* 0x0000000412057899 */ /* 0x000fc8000800063f */
[----:B------:R-:W-:Y:S01]  /*31c0*/  ULOP3.LUT UR5, UR5, 0xff0, URZ, 0xc0, !UPT ;  /* 0x00000ff005057892 */ /* 0x000fe2000f8ec03f */
[----:B------:R-:W0:Y:S02]  /*31d0*/  LDS.64 R30, [R30] ;  /* 0x000000001e1e7984 */ /* 0x000e240000000a00 */
[--C-:B0-----:R-:W-:Y:S01]  /*31e0*/  FFMA.FTZ R6, R0, R6, -R30.reuse ;  /* 0x0000000600067223 */ /* 0x101fe2000001081e */
[----:B-----5:R-:W-:-:S03]  /*31f0*/  FFMA.FTZ R7, R2, R7, -R30 ;  /* 0x0000000702077223 */ /* 0x020fc6000001081e */
[-C--:B------:R-:W-:Y:S01]  /*3200*/  FFMA.FTZ R6, R54, -R31.reuse, R6 ;  /* 0x8000001f36067223 */ /* 0x080fe20000010006 */
[----:B------:R-:W-:-:S03]  /*3210*/  FFMA.FTZ R32, R53, -R31, R7 ;  /* 0x8000001f35207223 */ /* 0x000fc60000010007 */
[C---:B------:R-:W-:Y:S01]  /*3220*/  FMUL.FTZ R6, R5.reuse, R6 ;  /* 0x0000000605067220 */ /* 0x040fe20000410000 */
[----:B------:R-:W-:-:S05]  /*3230*/  FMUL.FTZ R7, R5, R32 ;  /* 0x0000002005077220 */ /* 0x000fca0000410000 */
[----:B------:R-:W-:Y:S01]  /*3240*/  F2FP.F16.F32.PACK_AB R32, R7, R6 ;  /* 0x000000060720723e */ /* 0x000fe200000000ff */
[--C-:B------:R-:W-:Y:S01]  /*3250*/  FFMA.FTZ R7, R3, R8, -R30.reuse ;  /* 0x0000000803077223 */ /* 0x100fe2000001081e */
[--C-:B------:R-:W-:Y:S01]  /*3260*/  FFMA.FTZ R6, R4, R9, -R30.reuse ;  /* 0x0000000904067223 */ /* 0x100fe2000001081e */
[----:B------:R-:W-:Y:S02]  /*3270*/  FFMA.FTZ R9, R0, R10, -R30 ;  /* 0x0000000a00097223 */ /* 0x000fe4000001081e */
[-C--:B------:R-:W-:Y:S01]  /*3280*/  FFMA.FTZ R52, R52, -R31.reuse, R7 ;  /* 0x8000001f34347223 */ /* 0x080fe20000010007 */
[----:B------:R-:W-:Y:S01]  /*3290*/  FFMA.FTZ R51, R51, -R31, R6 ;  /* 0x8000001f33337223 */ /* 0x000fe20000010006 */
[----:B------:R-:W-:-:S04]  /*32a0*/  IMAD.WIDE.U32 R6, R34, -0x33333333, RZ ;  /* 0xcccccccd22067825 */ /* 0x000fc800078e00ff */
[----:B------:R-:W-:Y:S01]  /*32b0*/  FFMA.FTZ R50, R50, -R31, R9 ;  /* 0x8000001f32327223 */ /* 0x000fe20000010009 */
[----:B------:R-:W-:-:S04]  /*32c0*/  SHF.R.U32.HI R6, RZ, 0x6, R7 ;  /* 0x00000006ff067819 */ /* 0x000fc80000011607 */
[C---:B------:R-:W-:Y:S01]  /*32d0*/  IADD3 R8, R6.reuse, UR5, RZ ;  /* 0x0000000506087c10 */ /* 0x040fe2000fffe0ff */
[----:B------:R-:W-:-:S04]  /*32e0*/  IMAD R7, R6, -0x50, R34 ;  /* 0xffffffb006077824 */ /* 0x000fc800078e0222 */
[----:B------:R-:W-:Y:S01]  /*32f0*/  IMAD R8, R8, 0x140, RZ ;  /* 0x0000014008087824 */ /* 0x000fe200078e02ff */
[----:B------:R-:W-:Y:S01]  /*3300*/  SHF.L.U32 R6, R7, 0x2, RZ ;  /* 0x0000000207067819 */ /* 0x000fe200000006ff */
[----:B------:R-:W-:-:S03]  /*3310*/  IMAD.MOV.U32 R7, RZ, RZ, RZ ;  /* 0x000000ffff077224 */ /* 0x000fc600078e00ff */
[C---:B------:R-:W-:Y:S01]  /*3320*/  IADD3 R9, R8.reuse, 0xf00, RZ ;  /* 0x00000f0008097810 */ /* 0x040fe20007ffe0ff */
[----:B---3--:R-:W-:Y:S01]  /*3330*/  IMAD.WIDE.U32 R6, R33, 0x140000, R6 ;  /* 0x0014000021067825 */ /* 0x008fe200078e0006 */
[----:B------:R-:W-:Y:S02]  /*3340*/  IADD3 R33, R8, 0xa00, RZ ;  /* 0x00000a0008217810 */ /* 0x000fe40007ffe0ff */
[-C--:B------:R-:W-:Y:S02]  /*3350*/  IADD3 R8, P1, R9, R6.reuse, RZ ;  /* 0x0000000609087210 */ /* 0x080fe40007f3e0ff */
[----:B------:R-:W-:Y:S01]  /*3360*/  IADD3 R9, P2, R33, R6, RZ ;  /* 0x0000000621097210 */ /* 0x000fe20007f5e0ff */
[--C-:B------:R-:W-:Y:S01]  /*3370*/  FFMA.FTZ R6, R2, R11, -R30.reuse ;  /* 0x0000000b02067223 */ /* 0x100fe2000001081e */
[----:B------:R-:W-:Y:S01]  /*3380*/  IADD3 R10, R7, UR11, RZ ;  /* 0x0000000b070a7c10 */ /* 0x000fe2000fffe0ff */
[C-C-:B------:R-:W-:Y:S01]  /*3390*/  FFMA.FTZ R11, R3.reuse, R42, -R30.reuse ;  /* 0x0000002a030b7223 */ /* 0x140fe2000001081e */
[--C-:B------:R-:W-:Y:S01]  /*33a0*/  FFMA.FTZ R7, R3, R12, -R30.reuse ;  /* 0x0000000c03077223 */ /* 0x100fe2000001081e */
[C-C-:B------:R-:W-:Y:S01]  /*33b0*/  FFMA.FTZ R12, R4.reuse, R13, -R30.reuse ;  /* 0x0000000d040c7223 */ /* 0x140fe2000001081e */
        /* <DEDUP_REMOVED lines=8> */
[----:B------:R-:W-:Y:S01]  /*3440*/  FFMA.FTZ R21, R2, R21, -R30 ;  /* 0x0000001502157223 */ /* 0x000fe2000001081e */
[----:B------:R-:W-:Y:S01]  /*3450*/  ULDC.64 UR10, c[0x0][0x210] ;  /* 0x00008400000a7ab9 */ /* 0x000fe20000000a00 */
[-C--:B------:R-:W-:Y:S01]  /*3460*/  FFMA.FTZ R14, R14, -R31.reuse, R11 ;  /* 0x8000001f0e0e7223 */ /* 0x080fe2000001000b */
[-C--:B------:R-:W-:Y:S01]  /*3470*/  FFMA.FTZ R30, R57, -R31.reuse, R6 ;  /* 0x8000001f391e7223 */ /* 0x080fe20000010006 */
[-C--:B------:R-:W-:Y:S01]  /*3480*/  FFMA.FTZ R56, R56, -R31.reuse, R7 ;  /* 0x8000001f38387223 */ /* 0x080fe20000010007 */
[-C--:B------:R-:W-:Y:S01]  /*3490*/  FFMA.FTZ R12, R55, -R31.reuse, R12 ;  /* 0x8000001f370c7223 */ /* 0x080fe2000001000c */
[----:B----4-:R-:W-:Y:S01]  /*34a0*/  IADD3 R6, P3, R36, UR10, RZ ;  /* 0x0000000a24067c10 */ /* 0x010fe2000ff7e0ff */
[-C--:B------:R-:W-:Y:S01]  /*34b0*/  FFMA.FTZ R36, R16, -R31.reuse, R43 ;  /* 0x8000001f10247223 */ /* 0x080fe2000001002b */
[----:B------:R-:W-:Y:S01]  /*34c0*/  F2FP.F16.F32.PACK_AB R52, R51, R52 ;  /* 0x000000343334723e */ /* 0x000fe200000000ff */
[----:B------:R-:W-:Y:S01]  /*34d0*/  FMUL.FTZ R16, R5, R14 ;  /* 0x0000000e05107220 */ /* 0x000fe20000410000 */
[-C--:B------:R-:W-:Y:S01]  /*34e0*/  FFMA.FTZ R46, R46, -R31.reuse, R19 ;  /* 0x8000001f2e2e7223 */ /* 0x080fe20000010013 */
[----:B------:R-:W-:Y:S01]  /*34f0*/  IADD3.X R14, RZ, R10, RZ, P2, !PT ;  /* 0x0000000aff0e7210 */ /* 0x000fe200017fe4ff */
[-C--:B------:R-:W-:Y:S01]  /*3500*/  FFMA.FTZ R34, R49, -R31.reuse, R34 ;  /* 0x8000001f31227223 */ /* 0x080fe20000010022 */
[-C--:B------:R-:W-:Y:S01]  /*3510*/  FFMA.FTZ R48, R48, -R31.reuse, R17 ;  /* 0x8000001f30307223 */ /* 0x080fe20000010011 */
[-C--:B------:R-:W-:Y:S01]  /*3520*/  FFMA.FTZ R18, R47, -R31.reuse, R18 ;  /* 0x8000001f2f127223 */ /* 0x080fe20000010012 */
[-C--:B------:R-:W-:Y:S01]  /*3530*/  FFMA.FTZ R20, R45, -R31.reuse, R20 ;  /* 0x8000001f2d147223 */ /* 0x080fe20000010014 */
[----:B------:R-:W-:Y:S01]  /*3540*/  FFMA.FTZ R44, R44, -R31, R21 ;  /* 0x8000001f2c2c7223 */ /* 0x000fe20000010015 */
[C---:B------:R-:W-:Y:S01]  /*3550*/  FMUL.FTZ R50, R5.reuse, R50 ;  /* 0x0000003205327220 */ /* 0x040fe20000410000 */
[C---:B------:R-:W-:Y:S01]  /*3560*/  FMUL.FTZ R13, R5.reuse, R30 ;  /* 0x0000001e050d7220 */ /* 0x040fe20000410000 */
[C---:B------:R-:W-:Y:S01]  /*3570*/  FMUL.FTZ R56, R5.reuse, R56 ;  /* 0x0000003805387220 */ /* 0x040fe20000410000 */
[----:B------:R-:W-:Y:S01]  /*3580*/  FMUL.FTZ R19, R5, R12 ;  /* 0x0000000c05137220 */ /* 0x000fe20000410000 */
[----:B------:R-:W-:-:S02]  /*3590*/  IADD3.X R7, R38, UR11, RZ, P3, !PT ;  /* 0x0000000b26077c10 */ /* 0x000fc40009ffe4ff */
[----:B------:R-:W-:Y:S02]  /*35a0*/  PRMT R30, R32, 0x7632, R30 ;  /* 0x00007632201e7816 */ /* 0x000fe4000000001e */
[----:B------:R-:W-:Y:S02]  /*35b0*/  PRMT R31, R52, 0x7632, R31 ;  /* 0x00007632341f7816 */ /* 0x000fe4000000001f */
[----:B------:R-:W-:Y:S01]  /*35c0*/  SHF.L.U64.HI R21, R9, 0x1, R14 ;  /* 0x0000000109157819 */ /* 0x000fe2000001020e */
[----:B------:R-:W-:Y:S01]  /*35d0*/  FMUL.FTZ R34, R5, R34 ;  /* 0x0000002205227220 */ /* 0x000fe20000410000 */
[----:B------:R-:W-:Y:S01]  /*35e0*/  SHF.L.U32 R9, R9, 0x1, RZ ;  /* 0x0000000109097819 */ /* 0x000fe200000006ff */
[C---:B------:R-:W-:Y:S01]  /*35f0*/  FMUL.FTZ R15, R5.reuse, R48 ;  /* 0x00000030050f7220 */ /* 0x040fe20000410000 */
[C---:B------:R-:W-:Y:S01]  /*3600*/  FMUL.FTZ R18, R5.reuse, R18 ;  /* 0x0000001205127220 */ /* 0x040fe20000410000 */
[C---:B------:R-:W-:Y:S01]  /*3610*/  FMUL.FTZ R17, R5.reuse, R46 ;  /* 0x0000002e05117220 */ /* 0x040fe20000410000 */
[C---:B------:R-:W-:Y:S01]  /*3620*/  FMUL.FTZ R20, R5.reuse, R20 ;  /* 0x0000001405147220 */ /* 0x040fe20000410000 */
[----:B------:R-:W-:Y:S01]  /*3630*/  FMUL.FTZ R11, R5, R44 ;  /* 0x0000002c050b7220 */ /* 0x000fe20000410000 */
[----:B------:R-:W-:Y:S01]  /*3640*/  F2FP.F16.F32.PACK_AB R50, R13, R50 ;  /* 0x000000320d32723e */ /* 0x000fe200000000ff */
[----:B------:R-:W-:Y:S01]  /*3650*/  FMUL.FTZ R5, R5, R36 ;  /* 0x0000002405057220 */ /* 0x000fe20000410000 */
[----:B------:R-:W-:Y:S01]  /*3660*/  IADD3 R12, P3, R37, UR10, RZ ;  /* 0x0000000a250c7c10 */ /* 0x000fe2000ff7e0ff */
[----:B------:R0:W-:Y:S01]  /*3670*/  STG.E.U16 desc[UR12][R6.64], R32 ;  /* 0x0000002006007986 */ /* 0x0001e2000c10150c */
[----:B------:R-:W-:-:S03]  /*3680*/  F2FP.F16.F32.PACK_AB R19, R19, R56 ;  /* 0x000000381313723e */ /* 0x000fc600000000ff */
[----:B------:R-:W-:Y:S01]  /*3690*/  STG.E.U16 desc[UR12][R6.64+0x2], R30 ;  /* 0x0000021e06007986 */ /* 0x000fe2000c10150c */
[----:B------:R-:W-:-:S03]  /*36a0*/  IADD3 R14, P2, R9, UR10, RZ ;  /* 0x0000000a090e7c10 */ /* 0x000fc6000ff5e0ff */
[----:B------:R-:W-:Y:S01]  /*36b0*/  STG.E.U16 desc[UR12][R6.64+0x4], R52 ;  /* 0x0000043406007986 */ /* 0x000fe2000c10150c */
[----:B------:R-:W-:-:S03]  /*36c0*/  IADD3.X R13, R35, UR11, RZ, P3, !PT ;  /* 0x0000000b230d7c10 */ /* 0x000fc60009ffe4ff */
[----:B------:R1:W-:Y:S01]  /*36d0*/  STG.E.U16 desc[UR12][R6.64+0x6], R31 ;  /* 0x0000061f06007986 */ /* 0x0003e2000c10150c */
[----:B0-----:R-:W-:Y:S02]  /*36e0*/  PRMT R32, R50, 0x7632, R32 ;  /* 0x0000763232207816 */ /* 0x001fe40000000020 */
[----:B------:R-:W-:Y:S02]  /*36f0*/  PRMT R9, R19, 0x7632, R9 ;  /* 0x0000763213097816 */ /* 0x000fe40000000009 */
[----:B------:R-:W-:Y:S02]  /*3700*/  F2FP.F16.F32.PACK_AB R34, R15, R34 ;  /* 0x000000220f22723e */ /* 0x000fe400000000ff */
[----:B------:R-:W-:Y:S02]  /*3710*/  F2FP.F16.F32.PACK_AB R17, R17, R18 ;  /* 0x000000121111723e */ /* 0x000fe400000000ff */
[----:B-1----:R-:W-:Y:S02]  /*3720*/  IADD3.X R7, RZ, R10, RZ, P1, !PT ;  /* 0x0000000aff077210 */ /* 0x002fe40000ffe4ff */
[----:B------:R-:W-:-:S02]  /*3730*/  SHF.L.U32 R6, R8, 0x1, RZ ;  /* 0x0000000108067819 */ /* 0x000fc400000006ff */
[----:B------:R-:W-:Y:S02]  /*3740*/  SHF.L.U64.HI R7, R8, 0x1, R7 ;  /* 0x0000000108077819 */ /* 0x000fe40000010207 */
[----:B------:R-:W-:Y:S02]  /*3750*/  IADD3 R6, P1, R6, UR10, RZ ;  /* 0x0000000a06067c10 */ /* 0x000fe4000ff3e0ff */
[----:B------:R-:W-:Y:S02]  /*3760*/  F2FP.F16.F32.PACK_AB R11, R11, R20 ;  /* 0x000000140b0b723e */ /* 0x000fe400000000ff */
[----:B------:R-:W-:Y:S01]  /*3770*/  F2FP.F16.F32.PACK_AB R5, R5, R16 ;  /* 0x000000100505723e */ /* 0x000fe200000000ff */
[----:B------:R-:W-:Y:S01]  /*3780*/  STG.E.U16 desc[UR12][R12.64], R50 ;  /* 0x000000320c007986 */ /* 0x000fe2000c10150c */
[----:B------:R-:W-:Y:S02]  /*3790*/  IADD3.X R15, R21, UR11, RZ, P2, !PT ;  /* 0x0000000b150f7c10 */ /* 0x000fe400097fe4ff */
[----:B------:R-:W-:Y:S01]  /*37a0*/  PRMT R10, R34, 0x7632, R10 ;  /* 0x00007632220a7816 */ /* 0x000fe2000000000a */
[----:B------:R-:W-:Y:S01]  /*37b0*/  STG.E.U16 desc[UR12][R12.64+0x2], R32 ;  /* 0x000002200c007986 */ /* 0x000fe2000c10150c */
[----:B------:R-:W-:-:S02]  /*37c0*/  PRMT R8, R17, 0x7632, R8 ;  /* 0x0000763211087816 */ /* 0x000fc40000000008 */
[----:B------:R-:W-:Y:S01]  /*37d0*/  IADD3.X R7, R7, UR11, RZ, P1, !PT ;  /* 0x0000000b07077c10 */ /* 0x000fe20008ffe4ff */
[----:B------:R-:W-:Y:S04]  /*37e0*/  STG.E.U16 desc[UR12][R12.64+0x4], R19 ;  /* 0x000004130c007986 */ /* 0x000fe8000c10150c */
[----:B------:R0:W-:Y:S04]  /*37f0*/  STG.E.U16 desc[UR12][R12.64+0x6], R9 ;  /* 0x000006090c007986 */ /* 0x0001e8000c10150c */
[----:B------:R1:W-:Y:S04]  /*3800*/  STG.E.U16 desc[UR12][R14.64], R34 ;  /* 0x000000220e007986 */ /* 0x0003e8000c10150c */
[----:B------:R1:W-:Y:S01]  /*3810*/  STG.E.U16 desc[UR12][R14.64+0x2], R10 ;  /* 0x0000020a0e007986 */ /* 0x0003e2000c10150c */
[----:B0-----:R-:W-:-:S02]  /*3820*/  PRMT R9, R11, 0x7632, R9 ;  /* 0x000076320b097816 */ /* 0x001fc40000000009 */
[----:B------:R-:W-:Y:S01]  /*3830*/  PRMT R12, R5, 0x7632, R12 ;  /* 0x00007632050c7816 */ /* 0x000fe2000000000c */
[----:B------:R1:W-:Y:S04]  /*3840*/  STG.E.U16 desc[UR12][R14.64+0x4], R17 ;  /* 0x000004110e007986 */ /* 0x0003e8000c10150c */
[----:B------:R1:W-:Y:S04]  /*3850*/  STG.E.U16 desc[UR12][R14.64+0x6], R8 ;  /* 0x000006080e007986 */ /* 0x0003e8000c10150c */
[----:B------:R1:W-:Y:S04]  /*3860*/  STG.E.U16 desc[UR12][R6.64], R11 ;  /* 0x0000000b06007986 */ /* 0x0003e8000c10150c */
[----:B------:R1:W-:Y:S04]  /*3870*/  STG.E.U16 desc[UR12][R6.64+0x2], R9 ;  /* 0x0000020906007986 */ /* 0x0003e8000c10150c */
[----:B------:R1:W-:Y:S04]  /*3880*/  STG.E.U16 desc[UR12][R6.64+0x4], R5 ;  /* 0x0000040506007986 */ /* 0x0003e8000c10150c */
[----:B------:R1:W-:Y:S01]  /*3890*/  STG.E.U16 desc[UR12][R6.64+0x6], R12 ;  /* 0x0000060c06007986 */ /* 0x0003e2000c10150c */
[----:B------:R-:W-:Y:S01]  /*38a0*/  UMOV UR10, UR8 ;  /* 0x00000008000a7c82 */ /* 0x000fe20008000000 */
[----:B------:R-:W-:Y:S01]  /*38b0*/  UMOV UR5, UR9 ;  /* 0x0000000900057c82 */ /* 0x000fe20008000000 */
[----:B------:R-:W-:Y:S05]  /*38c0*/  @!P0 BRA `(.L_x_1999) ;  /* 0xffffffcc00508947 */ /* 0x000fea000383ffff */
.L_x_1983:
        /* <DEDUP_REMOVED lines=32> */
[----:B------:R-:W-:Y:S01]  /*3ad0*/  IADD3 R39, P1, R46, 0x14, RZ ;  /* 0x000000142e277810 */ /* 0x000fe20007f3e0ff */
[----:B------:R-:W-:Y:S01]  /*3ae0*/  IMAD.X R47, RZ, RZ, RZ, P2 ;  /* 0x000000ffff2f7224 */ /* 0x000fe200010e06ff */
[----:B------:R-:W-:Y:S01]  /*3af0*/  LOP3.LUT R50, R48, 0xf, RZ, 0xc0, !PT ;  /* 0x0000000f30327812 */ /* 0x000fe200078ec0ff */
        /* <DEDUP_REMOVED lines=15> */
.L_x_2016:
        /* <DEDUP_REMOVED lines=9> */
[----:B------:R-:W-:Y:S01]  /*3c80*/  IADD3 R2, P2, P3, -R45, -0x101, -R46 ;  /* 0xfffffeff2d027810 */ /* 0x000fe20007b5e92e */
[----:B------:R-:W-:Y:S01]  /*3c90*/  HFMA2.MMA R54, -RZ, RZ, 0, 0 ;  /* 0x00000000ff367435 */ /* 0x000fe200000001ff */
[----:B------:R-:W-:Y:S01]  /*3ca0*/  ISETP.NE.AND.EX P1, PT, RZ, RZ, PT, P1 ;  /* 0x000000ffff00720c */ /* 0x000fe20003f25310 */
[----:B------:R-:W-:Y:S01]  /*3cb0*/  HFMA2.MMA R52, -RZ, RZ, 0, 0 ;  /* 0x00000000ff347435 */ /* 0x000fe200000001ff */
[----:B------:R-:W-:Y:S02]  /*3cc0*/  MOV R3, 0xffffffff ;  /* 0xffffffff00037802 */ /* 0x000fe40000000f00 */
[----:B------:R-:W-:Y:S02]  /*3cd0*/  ISETP.GE.U32.AND P0, PT, R2, 0x1e, PT ;  /* 0x0000001e0200780c */ /* 0x000fe40003f06070 */
[----:B------:R-:W-:-:S02]  /*3ce0*/  LOP3.LUT R2, R48, 0x1f, RZ, 0xc0, !PT ;  /* 0x0000001f30027812 */ /* 0x000fc400078ec0ff */
[----:B------:R-:W-:Y:S02]  /*3cf0*/  IADD3.X R3, ~R44, -0x1, R3, P2, P3 ;  /* 0xffffffff2c037810 */ /* 0x000fe400017e6503 */
[----:B------:R-:W-:Y:S02]  /*3d00*/  IADD3 R2, P2, R2, R41, RZ ;  /* 0x0000002902027210 */ /* 0x000fe40007f5e0ff */
[----:B------:R-:W-:Y:S02]  /*3d10*/  ISETP.GE.U32.AND.EX P0, PT, R3, RZ, PT, P0 ;  /* 0x000000ff0300720c */ /* 0x000fe40003f06100 */
[----:B------:R-:W-:Y:S02]  /*3d20*/  MOV R53, R46 ;  /* 0x0000002e00357202 */ /* 0x000fe40000000f00 */
        /* <DEDUP_REMOVED lines=27> */
.L_x_2003:
[----:B------:R-:W-:Y:S05]  /*3ee0*/  BSYNC B1 ;  /* 0x0000000000017941 */ /* 0x000fea0003800000 */
.L_x_2002:
[----:B------:R-:W-:Y:S05]  /*3ef0*/  @!P0 BRA `(.L_x_2001) ;  /* 0x0000000800048947 */ /* 0x000fea0003800000 */
[C---:B------:R-:W-:Y:S01]  /*3f00*/  IADD3 R4, P2, -R53.reuse, UR4, RZ ;  /* 0x0000000435047c10 */ /* 0x040fe2000ff5e1ff */
[----:B------:R-:W-:Y:S01]  /*3f10*/  IMAD R5, R52, 0x280, RZ ;  /* 0x0000028034057824 */ /* 0x000fe200078e02ff */
[C---:B------:R-:W-:Y:S01]  /*3f20*/  SHF.L.U64.HI R3, R2.reuse, 0x1, R3 ;  /* 0x0000000102037819 */ /* 0x040fe20000010203 */
[----:B------:R-:W-:Y:S01]  /*3f30*/  ULDC.64 UR6, c[0x0][0x260] ;  /* 0x0000980000067ab9 */ /* 0x000fe20000000a00 */
[----:B------:R-:W-:Y:S01]  /*3f40*/  SHF.L.U32 R2, R2, 0x1, RZ ;  /* 0x0000000102027819 */ /* 0x000fe200000006ff */
[----:B------:R-:W-:Y:S01]  /*3f50*/  BSSY B1, `(.L_x_2004) ;  /* 0x0000048000017945 */ /* 0x000fe20003800000 */
[----:B------:R-:W-:Y:S02]  /*3f60*/  ISETP.GT.U32.AND P1, PT, R4, 0x78, PT ;  /* 0x000000780400780c */ /* 0x000fe40003f24070 */
[----:B------:R-:W-:Y:S01]  /*3f70*/  IADD3.X R6, ~R52, UR5, RZ, P2, !PT ;  /* 0x0000000534067c10 */ /* 0x000fe200097fe5ff */
[----:B------:R-:W-:-:S03]  /*3f80*/  IMAD.WIDE.U32 R2, R53, 0x280, R2 ;  /* 0x0000028035027825 */ /* 0x000fc600078e0002 */
[----:B------:R-:W-:Y:S02]  /*3f90*/  ISETP.GT.AND.EX P1, PT, R6, RZ, PT, P1 ;  /* 0x000000ff0600720c */ /* 0x000fe40003f24310 */
[----:B------:R-:W-:Y:S02]  /*3fa0*/  IADD3 R5, R3, R5, RZ ;  /* 0x0000000503057210 */ /* 0x000fe40007ffe0ff */
[----:B------:R-:W-:-:S04]  /*3fb0*/  LEA R3, P0, R2, UR6, 0x2 ;  /* 0x0000000602037c11 */ /* 0x000fc8000f8010ff */
[----:B------:R-:W-:Y:S02]  /*3fc0*/  LEA.HI.X R4, R2, UR7, R5, 0x2, P0 ;  /* 0x0000000702047c11 */ /* 0x000fe400080f1405 */
[----:B------:R-:W-:-:S04]  /*3fd0*/  IADD3 R2, P0, R3, 0x16400, RZ ;  /* 0x0001640003027810 */ /* 0x000fc80007f1e0ff */
[----:B------:R-:W-:Y:S02]  /*3fe0*/  IADD3.X R3, RZ, R4, RZ, P0, !PT ;  /* 0x00000004ff037210 */ /* 0x000fe400007fe4ff */
[----:B------:R-:W-:Y:S01]  /*3ff0*/  PLOP3.LUT P0, PT, PT, PT, PT, 0x80, 0x0 ;  /* 0x000000000000781c */ /* 0x000fe20003f0f070 */
[----:B------:R-:W-:-:S12]  /*4000*/  @!P1 BRA `(.L_x_2005) ;  /* 0x0000000000f09947 */ /* 0x000fd80003800000 */
[----:B------:R-:W-:Y:S01]  /*4010*/  IMAD.U32 R56, RZ, RZ, UR4 ;  /* 0x00000004ff387e24 */ /* 0x000fe2000f8e00ff */
[----:B------:R-:W-:Y:S02]  /*4020*/  MOV R55, UR5 ;  /* 0x0000000500377c02 */ /* 0x000fe40008000f00 */
[----:B------:R-:W-:Y:S02]  /*4030*/  PLOP3.LUT P0, PT, PT, PT, PT, 0x8, 0x0 ;  /* 0x000000000000781c */ /* 0x000fe40003f0e170 */
[----:B------:R-:W-:-:S04]  /*4040*/  IADD3 R56, P1, R56, -0x78, RZ ;  /* 0xffffff8838387810 */ /* 0x000fc80007f3e0ff */
[----:B------:R-:W-:-:S09]  /*4050*/  IADD3.X R55, R55, -0x1, RZ, P1, !PT ;  /* 0xffffffff37377810 */ /* 0x000fd20000ffe4ff */
.L_x_2006:
        /* <DEDUP_REMOVED lines=55> */
.L_x_2005:
[----:B------:R-:W-:Y:S05]  /*43d0*/  BSYNC B1 ;  /* 0x0000000000017941 */ /* 0x000fea0003800000 */
.L_x_2004:
        /* <DEDUP_REMOVED lines=35> */
.L_x_2008:
[----:B------:R-:W-:Y:S05]  /*4610*/  BSYNC B1 ;  /* 0x0000000000017941 */ /* 0x000fea0003800000 */
.L_x_2007:
        /* <DEDUP_REMOVED lines=15> */
.L_x_2001:
[----:B------:R-:W-:Y:S05]  /*4710*/  BSYNC B0 ;  /* 0x0000000000007941 */ /* 0x000fea0003800000 */
.L_x_2000:
        /* <DEDUP_REMOVED lines=33> */
[----:B0-2---:R-:W0:Y:S01]  /*4930*/  SHFL.BFLY PT, R4, R3, 0x8, 0x101f ;  /* 0x0d101f0003047f89 */ /* 0x005e2200000e0000 */
[----:B------:R-:W-:-:S02]  /*4940*/  MOV R12, 0xffff ;  /* 0x0000ffff000c7802 */ /* 0x000fc40000000f00 */
[----:B------:R-:W-:Y:S01]  /*4950*/  MOV R14, 0xffff ;  /* 0x0000ffff000e7802 */ /* 0x000fe20000000f00 */
[----:B-1----:R-:W-:Y:S01]  /*4960*/  FADD.FTZ R5, R5, R2 ;  /* 0x0000000205057221 */ /* 0x002fe20000010000 */
[----:B0-----:R-:W-:-:S04]  /*4970*/  FADD.FTZ R4, R4, R3 ;  /* 0x0000000304047221 */ /* 0x001fc80000010000 */
[----:B------:R-:W0:Y:S01]  /*4980*/  SHFL.BFLY PT, R6, R5, 0x4, 0x101f ;  /* 0x0c901f0005067f89 */ /* 0x000e2200000e0000 */
[----:B------:R-:W-:-:S03]  /*4990*/  IMAD.MOV.U32 R3, RZ, RZ, 0xffff ;  /* 0x0000ffffff037424 */ /* 0x000fc600078e00ff */
        /* <DEDUP_REMOVED lines=10> */
.L_x_2025:
        /* <DEDUP_REMOVED lines=47> */
.L_x_2035:
        /* <DEDUP_REMOVED lines=41> */
.L_x_2045:
[----:B--2---:R-:W-:Y:S01]  /*4fc0*/  FADD.FTZ R3, R2, R18 ;  /* 0x0000001202037221 */ /* 0x004fe20000010000 */
[----:B------:R-:W-:-:S04]  /*4fd0*/  @!P1 F2FP.F16.F32.PACK_AB R2, RZ, R12 ;  /* 0x0000000cff02923e */ /* 0x000fc800000000ff */
[----:B------:R-:W-:Y:S01]  /*4fe0*/  @!P1 F2FP.F16.F32.PACK_AB R3, RZ, R3 ;  /* 0x00000003ff03923e */ /* 0x000fe200000000ff */
[----:B------:R0:W-:Y:S04]  /*4ff0*/  @!P1 STG.E.U16 desc[UR12][R4.64+0x50], R2 ;  /* 0x0000500204009986 */ /* 0x0001e8000c10150c */
[----:B------:R2:W-:Y:S01]  /*5000*/  @!P1 STG.E.U16 desc[UR12][R6.64+0x50], R3 ;  /* 0x0000500306009986 */ /* 0x0005e2000c10150c */
[----:B0-----:R-:W-:-:S07]  /*5010*/  LEA.HI R2, R48, 0x3c, RZ, 0x1c ;  /* 0x0000003c30027811 */ /* 0x001fce00078fe0ff */
.L_x_2011:
[----:B------:R-:W-:Y:S05]  /*5020*/  BSYNC B0 ;  /* 0x0000000000007941 */ /* 0x000fea0003800000 */
.L_x_2010:
        /* <DEDUP_REMOVED lines=13> */
[----:B------:R-:W-:Y:S01]  /*5100*/  @!P0 SHF.L.U32 R10, R50, 0x1, RZ ;  /* 0x00000001320a8819 */ /* 0x000fe200000006ff */
[----:B------:R-:W-:Y:S01]  /*5110*/  IMAD.MOV.U32 R11, RZ, RZ, RZ ;  /* 0x000000ffff0b7224 */ /* 0x000fe200078e00ff */
[----:B------:R-:W-:Y:S02]  /*5120*/  @!P0 IADD3 R7, R2, 0x14, RZ ;  /* 0x0000001402078810 */ /* 0x000fe40007ffe0ff */
[----:B------:R-:W-:Y:S02]  /*5130*/  @!P0 SHF.L.U32 R9, R50, 0x1, RZ ;  /* 0x0000000132098819 */ /* 0x000fe400000006ff */
[----:B------:R-:W-:Y:S02]  /*5140*/  @!P0 IADD3 R8, R2, 0x28, RZ ;  /* 0x0000002802088810 */ /* 0x000fe40007ffe0ff */
[----:B------:R-:W-:Y:S02]  /*5150*/  @!P0 LOP3.LUT R7, R7, R10, RZ, 0x3c, !PT ;  /* 0x0000000a07078212 */ /* 0x000fe400078e3cff */
[----:B------:R-:W-:-:S02]  /*5160*/  @!P0 LEA R12, R50, UR6, 0x7 ;  /* 0x00000006320c8c11 */ /* 0x000fc4000f8e38ff */
[----:B------:R-:W-:Y:S02]  /*5170*/  @!P0 LOP3.LUT R9, R8, R9, RZ, 0x3c, !PT ;  /* 0x0000000908098212 */ /* 0x000fe400078e3cff */
[----:B------:R-:W-:Y:S02]  /*5180*/  @!P0 LEA R8, R7, R12, 0x2 ;  /* 0x0000000c07088211 */ /* 0x000fe400078e10ff */
        /* <DEDUP_REMOVED lines=18> */
[----:B------:R-:W-:Y:S02]  /*52b0*/  MOV R17, 0xffff ;  /* 0x0000ffff00117802 */ /* 0x000fe40000000f00 */
[----:B------:R-:W-:Y:S01]  /*52c0*/  MOV R26, 0xffff ;  /* 0x0000ffff001a7802 */ /* 0x000fe20000000f00 */
[----:B------:R-:W-:Y:S01]  /*52d0*/  @!P0 LDS R7, [R28+0x500] ;  /* 0x000500001c078984 */ /* 0x000fe20000000800 */
[----:B------:R-:W-:Y:S02]  /*52e0*/  MOV R12, RZ ;  /* 0x000000ff000c7202 */ /* 0x000fe40000000f00 */
        /* <DEDUP_REMOVED lines=11> */
[----:B------:R-:W2:Y:S01]  /*53a0*/  SHFL.BFLY PT, R19, R24, 0x8, 0x101f ;  /* 0x0d101f0018137f89 */ /* 0x000ea200000e0000 */
[----:B------:R-:W-:-:S02]  /*53b0*/  MOV R25, 0xffff ;  /* 0x0000ffff00197802 */ /* 0x000fc40000000f00 */
[----:B------:R-:W-:Y:S01]  /*53c0*/  @!P0 MOV R12, R23 ;  /* 0x00000017000c8202 */ /* 0x000fe20000000f00 */
[----:B------:R-:W3:Y:S01]  /*53d0*/  SHFL.BFLY PT, R26, R11, 0x8, 0x101f ;  /* 0x0d101f000b1a7f89 */ /* 0x000ee200000e0000 */
[----:B0-----:R-:W-:-:S03]  /*53e0*/  MOV R28, 0xffff ;  /* 0x0000ffff001c7802 */ /* 0x001fc60000000f00 */
[----:B------:R-:W0:Y:S04]  /*53f0*/  SHFL.BFLY PT, R13, R12, 0x8, 0x101f ;  /* 0x0d101f000c0d7f89 */ /* 0x000e2800000e0000 */
[----:B------:R-:W4:Y:S04]  /*5400*/  SHFL.BFLY PT, R20, R21, 0x8, 0x101f ;  /* 0x0d101f0015147f89 */ /* 0x000f2800000e0000 */
[----:B------:R-:W5:Y:S01]  /*5410*/  SHFL.BFLY PT, R18, R5, 0x4, 0x101f ;  /* 0x0c901f0005127f89 */ /* 0x000f6200000e0000 */
[----:B------:R-:W-:Y:S01]  /*5420*/  IADD3 R25, R2, R41, RZ ;  /* 0x0000002902197210 */ /* 0x000fe20007ffe0ff */
[----:B-1----:R-:W-:Y:S01]  /*5430*/  FADD.FTZ R22, R6, R9 ;  /* 0x0000000906167221 */ /* 0x002fe20000010000 */
[----:B------:R-:W-:-:S02]  /*5440*/  CS2R R8, SRZ ;  /* 0x0000000000087805 */ /* 0x000fc4000001ff00 */
[----:B------:R-:W-:Y:S01]  /*5450*/  MOV R6, 0xffff ;  /* 0x0000ffff00067802 */ /* 0x000fe20000000f00 */
[----:B--2---:R-:W-:Y:S01]  /*5460*/  FADD.FTZ R19, R19, R24 ;  /* 0x0000001813137221 */ /* 0x004fe20000010000 */
[----:B------:R-:W-:Y:S02]  /*5470*/  MOV R24, 0xffff ;  /* 0x0000ffff00187802 */ /* 0x000fe40000000f00 */
[----:B------:R-:W-:Y:S01]  /*5480*/  @!P0 MOV R8, R7 ;  /* 0x0000000700088202 */ /* 0x000fe20000000f00 */
[----:B---3--:R-:W-:Y:S01]  /*5490*/  FADD.FTZ R23, R26, R11 ;  /* 0x0000000b1a177221 */ /* 0x008fe20000010000 */
[----:B------:R-:W-:Y:S01]  /*54a0*/  IMAD.MOV.U32 R11, RZ, RZ, 0xffff ;  /* 0x0000ffffff0b7424 */ /* 0x000fe200078e00ff */
[----:B------:R-:W-:Y:S01]  /*54b0*/  MOV R7, 0xffff ;  /* 0x0000ffff00077802 */ /* 0x000fe20000000f00 */
[----:B0-----:R-:W-:Y:S01]  /*54c0*/  FADD.FTZ R13, R13, R12 ;  /* 0x0000000c0d0d7221 */ /* 0x001fe20000010000 */
[----:B------:R-:W-:Y:S01]  /*54d0*/  @!P0 MOV R9, R10 ;  /* 0x0000000a00098202 */ /* 0x000fe20000000f00 */
[----:B------:R-:W0:Y:S01]  /*54e0*/  SHFL.BFLY PT, R24, R23, 0x4, 0x101f ;  /* 0x0c901f0017187f89 */ /* 0x000e2200000e0000 */
[----:B------:R-:W-:Y:S01]  /*54f0*/  MOV R12, 0xffff ;  /* 0x0000ffff000c7802 */ /* 0x000fe20000000f00 */
[----:B----4-:R-:W-:Y:S01]  /*5500*/  FADD.FTZ R20, R20, R21 ;  /* 0x0000001514147221 */ /* 0x010fe20000010000 */
[----:B------:R-:W-:Y:S01]  /*5510*/  MOV R10, 0xffff ;  /* 0x0000ffff000a7802 */ /* 0x000fe20000000f00 */
[----:B------:R-:W1:Y:S01]  /*5520*/  SHFL.BFLY PT, R11, R8, 0x8, 0x101f ;  /* 0x0d101f00080b7f89 */ /* 0x000e6200000e0000 */
[----:B------:R-:W-:Y:S01]  /*5530*/  ISETP.NE.AND P0, PT, R50, RZ, PT ;  /* 0x000000ff3200720c */ /* 0x000fe20003f05270 */
[----:B-----5:R-:W-:Y:S01]  /*5540*/  FADD.FTZ R3, R5, R18 ;  /* 0x0000001205037221 */ /* 0x020fe20000010000 */
[----:B------:R-:W-:Y:S01]  /*5550*/  MOV R18, 0xffff ;  /* 0x0000ffff00127802 */ /* 0x000fe20000000f00 */
        /* <DEDUP_REMOVED lines=22> */
[----:B------:R-:W-:Y:S02]  /*56c0*/  MOV R19, 0xffff ;  /* 0x0000ffff00137802 */ /* 0x000fe40000000f00 */
        /* <DEDUP_REMOVED lines=13> */
[----:B------:R-:W-:Y:S01]  /*57a0*/  @!P0 F2FP.F16.F32.PACK_AB R18, RZ, R4 ;  /* 0x00000004ff12823e */ /* 0x000fe200000000ff */
        /* <DEDUP_REMOVED lines=13> */
[----:B------:R-:W-:Y:S01]  /*5880*/  @!P0 F2FP.F16.F32.PACK_AB R32, RZ, R32 ;  /* 0x00000020ff20823e */ /* 0x000fe200000000ff */
        /* <DEDUP_REMOVED lines=15> */
[----:B------:R-:W-:-:S03]  /*5980*/  @!P0 F2FP.F16.F32.PACK_AB R14, RZ, R27 ;  /* 0x0000001bff0e823e */ /* 0x000fc600000000ff */
[----:B------:R-:W5:Y:S01]  /*5990*/  SHFL.BFLY PT, R21, R30, 0x1, 0x101f ;  /* 0x0c301f001e157f89 */ /* 0x000f6200000e0000 */
[C---:B--2---:R-:W-:Y:S01]  /*59a0*/  @!P0 IMAD.WIDE R2, R25.reuse, 0x2, R2 ;  /* 0x0000000219028825 */ /* 0x044fe200078e0202 */
[----:B---3--:R-:W-:Y:S02]  /*59b0*/  @!P0 F2FP.F16.F32.PACK_AB R13, RZ, R19 ;  /* 0x00000013ff0d823e */ /* 0x008fe400000000ff */
[----:B------:R-:W-:Y:S02]  /*59c0*/  MOV R18, 0xffff ;  /* 0x0000ffff00127802 */ /* 0x000fe40000000f00 */
[----:B----4-:R-:W-:Y:S01]  /*59d0*/  @!P0 F2FP.F16.F32.PACK_AB R11, RZ, R20 ;  /* 0x00000014ff0b823e */ /* 0x010fe200000000ff */
[C---:B0-----:R-:W-:Y:S01]  /*59e0*/  @!P0 IMAD.WIDE R4, R25.reuse, 0x2, R4 ;  /* 0x0000000219048825 */ /* 0x041fe200078e0204 */
[----:B------:R-:W-:Y:S02]  /*59f0*/  @!P0 F2FP.F16.F32.PACK_AB R19, RZ, R26 ;  /* 0x0000001aff13823e */ /* 0x000fe400000000ff */
[----:B------:R0:W2:Y:S04]  /*5a00*/  SHFL.BFLY PT, R18, R23, 0x1, 0x101f ;  /* 0x0c301f0017127f89 */ /* 0x0000a800000e0000 */
[----:B------:R0:W-:Y:S01]  /*5a10*/  @!P0 STG.E.U16 desc[UR12][R8.64+0x28], R11 ;  /* 0x0000280b08008986 */ /* 0x0001e2000c10150c */
[----:B-1----:R-:W-:-:S03]  /*5a20*/  @!P0 IMAD.WIDE R6, R25, 0x2, R6 ;  /* 0x0000000219068825 */ /* 0x002fc600078e0206 */
[----:B------:R0:W-:Y:S04]  /*5a30*/  @!P0 STG.E.U16 desc[UR12][R2.64+0x28], R13 ;  /* 0x0000280d02008986 */ /* 0x0001e8000c10150c */
[----:B------:R0:W-:Y:S01]  /*5a40*/  @!P0 STG.E.U16 desc[UR12][R4.64+0x50], R14 ;  /* 0x0000500e04008986 */ /* 0x0001e2000c10150c */
[----:B-----5:R-:W-:-:S03]  /*5a50*/  FADD.FTZ R21, R30, R21 ;  /* 0x000000151e157221 */ /* 0x020fc60000010000 */
[----:B------:R0:W-:Y:S04]  /*5a60*/  @!P0 STG.E.U16 desc[UR12][R6.64+0x50], R19 ;  /* 0x0000501306008986 */ /* 0x0001e8000c10150c */
.L_x_2079:
[----:B0-----:R-:W0:Y:S01]  /*5a70*/  @!P0 LDC.64 R2, c[0x0][0x218] ;  /* 0x00008600ff028b82 */ /* 0x001e220000000a00 */
[----:B--2---:R-:W-:Y:S01]  /*5a80*/  FADD.FTZ R7, R23, R18 ;  /* 0x0000001217077221 */ /* 0x004fe20000010000 */
[----:B------:R-:W-:-:S04]  /*5a90*/  @!P0 F2FP.F16.F32.PACK_AB R6, RZ, R21 ;  /* 0x00000015ff06823e */ /* 0x000fc800000000ff */
[----:B------:R-:W-:Y:S02]  /*5aa0*/  @!P0 F2FP.F16.F32.PACK_AB R7, RZ, R7 ;  /* 0x00000007ff07823e */ /* 0x000fe400000000ff */
[----:B------:R-:W1:Y:S01]  /*5ab0*/  @!P0 LDC.64 R4, c[0x0][0x220] ;  /* 0x00008800ff048b82 */ /* 0x000e620000000a00 */
[----:B0-----:R-:W-:-:S05]  /*5ac0*/  @!P0 IMAD.WIDE R2, R25, 0x2, R2 ;  /* 0x0000000219028825 */ /* 0x001fca00078e0202 */
[----:B------:R3:W-:Y:S01]  /*5ad0*/  @!P0 STG.E.U16 desc[UR12][R2.64+0x78], R6 ;  /* 0x0000780602008986 */ /* 0x0007e2000c10150c */
[----:B-1----:R-:W-:-:S05]  /*5ae0*/  @!P0 IMAD.WIDE R4, R25, 0x2, R4 ;  /* 0x0000000219048825 */ /* 0x002fca00078e0204 */
[----:B------:R3:W-:Y:S02]  /*5af0*/  @!P0 STG.E.U16 desc[UR12][R4.64+0x78], R7 ;  /* 0x0000780704008986 */ /* 0x0007e4000c10150c */
.L_x_2009:
[----:B------:R-:W-:Y:S05]  /*5b00*/  WARPSYNC.ALL ;  /* 0x0000000000007948 */ /* 0x000fea0003800000 */
[----:B------:R-:W-:Y:S01]  /*5b10*/  BAR.SYNC.DEFER_BLOCKING 0x0 ;  /* 0x0000000000007b1d */ /* 0x000fe20000010000 */
[C---:B------:R-:W-:Y:S02]  /*5b20*/  ISETP.GE.AND P0, PT, R41.reuse, -0x1ec0, PT ;  /* 0xffffe1402900780c */ /* 0x040fe40003f06270 */
[----:B------:R-:W-:-:S11]  /*5b30*/  IADD3 R41, R41, 0x2000, RZ ;  /* 0x0000200029297810 */ /* 0x000fd60007ffe0ff */
[----:B------:R-:W-:Y:S05]  /*5b40*/  @!P0 BRA `(.L_x_2016) ;  /* 0xffffffe000288947 */ /* 0x000fea000383ffff */
[----:B------:R-:W-:Y:S05]  /*5b50*/  EXIT ;  /* 0x000000000000794d */ /* 0x000fea0003800000 */
.L_x_2012:
[----:B------:R-:W-:Y:S01]  /*5b60*/  HFMA2.MMA R16, -RZ, RZ, 0, 4.76837158203125e-07 ;  /* 0x00000008ff107435 */ /* 0x000fe200000001ff */
[----:B-1----:R-:W-:Y:S01]  /*5b70*/  IMAD.MOV.U32 R17, RZ, RZ, R2 ;  /* 0x000000ffff117224 */ /* 0x002fe200078e0002 */
[----:B------:R-:W-:Y:S02]  /*5b80*/  MOV R15, 0x101f ;  /* 0x0000101f000f7802 */ /* 0x000fe40000000f00 */
[----:B------:R-:W-:-:S07]  /*5b90*/  MOV R14, 0xffff ;  /* 0x0000ffff000e7802 */ /* 0x000fce0000000f00 */
[----:B0-2---:R-:W-:Y:S05]  /*5ba0*/  WARPSYNC.COLLECTIVE R14, `(.L_x_2017) ;  /* 0x000000000e087348 */ /* 0x005fea0003c00000 */
[----:B------:R1:W3:Y:S02]  /*5bb0*/  SHFL.BFLY P2, R18, R17, R16, R15 ;  /* 0x0c00001011127389 */ /* 0x0002e4000004000f */
[----:B0123--:R-:W-:Y:S01]  /*5bc0*/  ENDCOLLECTIVE ;  /* 0x000000000000791b */ /* 0x00ffe20003800000 */
.L_x_2017:
[----:B------:R-:W-:Y:S02]  /*5bd0*/  MOV R17, R3 ;  /* 0x0000000300117202 */ /* 0x000fe40000000f00 */
[----:B------:R-:W-:-:S07]  /*5be0*/  MOV R5, R18 ;  /* 0x0000001200057202 */ /* 0x000fce0000000f00 */
[----:B------:R-:W-:Y:S05]  /*5bf0*/  WARPSYNC.COLLECTIVE R14, `(.L_x_2018) ;  /* 0x000000000e087348 */ /* 0x000fea0003c00000 */
[----:B------:R0:W1:Y:S02]  /*5c00*/  SHFL.BFLY P2, R18, R17, R16, R15 ;  /* 0x0c00001011127389 */ /* 0x000064000004000f */
[----:B01----:R-:W-:Y:S01]  /*5c10*/  ENDCOLLECTIVE ;  /* 0x000000000000791b */ /* 0x003fe20003800000 */
.L_x_2018:
[----:B------:R-:W-:Y:S01]  /*5c20*/  FADD.FTZ R5, R5, R2 ;  /* 0x0000000205057221 */ /* 0x000fe20000010000 */
[----:B------:R-:W-:-:S04]  /*5c30*/  HFMA2.MMA R16, -RZ, RZ, 0, 2.384185791015625e-07 ;  /* 0x00000004ff107435 */ /* 0x000fc800000001ff */
[----:B------:R-:W-:Y:S02]  /*5c40*/  MOV R17, R5 ;  /* 0x0000000500117202 */ /* 0x000fe40000000f00 */
[----:B------:R-:W-:-:S07]  /*5c50*/  MOV R4, R18 ;  /* 0x0000001200047202 */ /* 0x000fce0000000f00 */
[----:B------:R-:W-:Y:S05]  /*5c60*/  WARPSYNC.COLLECTIVE R14, `(.L_x_2019) ;  /* 0x000000000e087348 */ /* 0x000fea0003c00000 */
[----:B------:R0:W1:Y:S02]  /*5c70*/  SHFL.BFLY P2, R18, R17, R16, R15 ;  /* 0x0c00001011127389 */ /* 0x000064000004000f */
[----:B01----:R-:W-:Y:S01]  /*5c80*/  ENDCOLLECTIVE ;  /* 0x000000000000791b */ /* 0x003fe20003800000 */
.L_x_2019:
[----:B------:R-:W-:-:S05]  /*5c90*/  FADD.FTZ R4, R4, R3 ;  /* 0x0000000304047221 */ /* 0x000fca0000010000 */
[----:B------:R-:W-:Y:S02]  /*5ca0*/  MOV R17, R4 ;  /* 0x0000000400117202 */ /* 0x000fe40000000f00 */
[----:B------:R-:W-:-:S07]  /*5cb0*/  MOV R6, R18 ;  /* 0x0000001200067202 */ /* 0x000fce0000000f00 */
[----:B------:R-:W-:Y:S05]  /*5cc0*/  WARPSYNC.COLLECTIVE R14, `(.L_x_2020) ;  /* 0x000000000e087348 */ /* 0x000fea0003c00000 */
[----:B------:R0:W1:Y:S02]  /*5cd0*/  SHFL.BFLY P2, R18, R17, R16, R15 ;  /* 0x0c00001011127389 */ /* 0x000064000004000f */
[----:B01----:R-:W-:Y:S01]  /*5ce0*/  ENDCOLLECTIVE ;  /* 0x000000000000791b */ /* 0x003fe20003800000 */
.L_x_2020:
[----:B------:R-:W-:Y:S01]  /*5cf0*/  FADD.FTZ R6, R5, R6 ;  /* 0x0000000605067221 */ /* 0x000fe20000010000 */
[----:B------:R-:W-:-:S04]  /*5d00*/  HFMA2.MMA R16, -RZ, RZ, 0, 1.1920928955078125e-07 ;  /* 0x00000002ff107435 */ /* 0x000fc800000001ff */
[----:B------:R-:W-:Y:S02]  /*5d10*/  MOV R17, R6 ;  /* 0x0000000600117202 */ /* 0x000fe40000000f00 */
[----:B------:R-:W-:-:S07]  /*5d20*/  MOV R7, R18 ;  /* 0x0000001200077202 */ /* 0x000fce0000000f00 */
[----:B------:R-:W-:Y:S05]  /*5d30*/  WARPSYNC.COLLECTIVE R14, `(.L_x_2021) ;  /* 0x000000000e087348 */ /* 0x000fea0003c00000 */
[----:B------:R0:W1:Y:S02]  /*5d40*/  SHFL.BFLY P2, R18, R17, R16, R15 ;  /* 0x0c00001011127389 */ /* 0x000064000004000f */
[----:B01----:R-:W-:Y:S01]  /*5d50*/  ENDCOLLECTIVE ;  /* 0x000000000000791b */ /* 0x003fe20003800000 */
.L_x_2021:
[----:B------:R-:W-:-:S05]  /*5d60*/  FADD.FTZ R7, R4, R7 ;  /* 0x0000000704077221 */ /* 0x000fca0000010000 */
[----:B------:R-:W-:Y:S02]  /*5d70*/  MOV R17, R7 ;  /* 0x0000000700117202 */ /* 0x000fe40000000f00 */
[----:B------:R-:W-:-:S07]  /*5d80*/  MOV R9, R18 ;  /* 0x0000001200097202 */ /* 0x000fce0000000f00 */
[----:B------:R-:W-:Y:S05]  /*5d90*/  WARPSYNC.COLLECTIVE R14, `(.L_x_2022) ;  /* 0x000000000e087348 */ /* 0x000fea0003c00000 */
[----:B------:R0:W1:Y:S02]  /*5da0*/  SHFL.BFLY P2, R18, R17, R16, R15 ;  /* 0x0c00001011127389 */ /* 0x000064000004000f */
[----:B01----:R-:W-:Y:S01]  /*5db0*/  ENDCOLLECTIVE ;  /* 0x000000000000791b */ /* 0x003fe20003800000 */
.L_x_2022:
[----:B------:R-:W-:Y:S01]  /*5dc0*/  FADD.FTZ R9, R6, R9 ;  /* 0x0000000906097221 */ /* 0x000fe20000010000 */
[----:B------:R-:W-:-:S04]  /*5dd0*/  HFMA2.MMA R16, -RZ, RZ, 0, 5.9604644775390625e-08 ;  /* 0x00000001ff107435 */ /* 0x000fc800000001ff */
[----:B------:R-:W-:Y:S02]  /*5de0*/  MOV R17, R9 ;  /* 0x0000000900117202 */ /* 0x000fe40000000f00 */
[----:B------:R-:W-:-:S07]  /*5df0*/  MOV R2, R18 ;  /* 0x0000001200027202 */ /* 0x000fce0000000f00 */
[----:B------:R-:W-:Y:S05]  /*5e00*/  WARPSYNC.COLLECTIVE R14, `(.L_x_2023) ;  /* 0x000000000e087348 */ /* 0x000fea0003c00000 */
[----:B------:R0:W1:Y:S02]  /*5e10*/  SHFL.BFLY P2, R18, R17, R16, R15 ;  /* 0x0c00001011127389 */ /* 0x000064000004000f */
[----:B01----:R-:W-:Y:S01]  /*5e20*/  ENDCOLLECTIVE ;  /* 0x000000000000791b */ /* 0x003fe20003800000 */
.L_x_2023:
[----:B------:R-:W-:-:S05]  /*5e30*/  FADD.FTZ R2, R7, R2 ;  /* 0x0000000207027221 */ /* 0x000fca0000010000 */
[----:B------:R-:W-:Y:S01]  /*5e40*/  MOV R17, R2 ;  /* 0x0000000200117202 */ /* 0x000fe20000000f00 */
[----:B------:R-:W-:-:S07]  /*5e50*/  IMAD.MOV.U32 R8, RZ, RZ, R18 ;  /* 0x000000ffff087224 */ /* 0x000fce00078e0012 */
[----:B------:R-:W-:Y:S05]  /*5e60*/  WARPSYNC.COLLECTIVE R14, `(.L_x_2024) ;  /* 0x000000000e087348 */ /* 0x000fea0003c00000 */
[----:B------:R0:W1:Y:S02]  /*5e70*/  SHFL.BFLY P2, R18, R17, R16, R15 ;  /* 0x0c00001011127389 */ /* 0x000064000004000f */
[----:B01----:R-:W-:Y:S01]  /*5e80*/  ENDCOLLECTIVE ;  /* 0x000000000000791b */ /* 0x003fe20003800000 */
.L_x_2024:
[----:B------:R-:W-:Y:S01]  /*5e90*/  FADD.FTZ R8, R9, R8 ;  /* 0x0000000809087221 */ /* 0x000fe20000010000 */
[----:B------:R-:W-:Y:S06]  /*5ea0*/  BRA `(.L_x_2025) ;  /* 0xffffffe800e47947 */ /* 0x000fec000383ffff */
.L_x_2013:
        /* <DEDUP_REMOVED lines=8> */
.L_x_2027:
[----:B------:R-:W-:Y:S05]  /*5f30*/  BSYNC B1 ;  /* 0x0000000000017941 */ /* 0x000fea0003800000 */
.L_x_2026:
        /* <DEDUP_REMOVED lines=8> */
.L_x_2028:
[----:B------:R-:W-:Y:S01]  /*5fc0*/  FADD.FTZ R9, R9, R2 ;  /* 0x0000000209097221 */ /* 0x000fe20000010000 */
[----:B------:R-:W-:-:S04]  /*5fd0*/  HFMA2.MMA R16, -RZ, RZ, 0, 2.384185791015625e-07 ;  /* 0x00000004ff107435 */ /* 0x000fc800000001ff */
[----:B------:R-:W-:Y:S02]  /*5fe0*/  MOV R17, R9 ;  /* 0x0000000900117202 */ /* 0x000fe40000000f00 */
[----:B------:R-:W-:-:S07]  /*5ff0*/  MOV R8, R18 ;  /* 0x0000001200087202 */ /* 0x000fce0000000f00 */
[----:B------:R-:W-:Y:S05]  /*6000*/  WARPSYNC.COLLECTIVE R14, `(.L_x_2029) ;  /* 0x000000000e087348 */ /* 0x000fea0003c00000 */
[----:B------:R0:W1:Y:S02]  /*6010*/  SHFL.BFLY P2, R18, R17, R16, R15 ;  /* 0x0c00001011127389 */ /* 0x000064000004000f */
[----:B01----:R-:W-:Y:S01]  /*6020*/  ENDCOLLECTIVE ;  /* 0x000000000000791b */ /* 0x003fe20003800000 */
.L_x_2029:
[----:B------:R-:W-:-:S05]  /*6030*/  FADD.FTZ R8, R8, R3 ;  /* 0x0000000308087221 */ /* 0x000fca0000010000 */
[----:B------:R-:W-:Y:S02]  /*6040*/  MOV R17, R8 ;  /* 0x0000000800117202 */ /* 0x000fe40000000f00 */
[----:B------:R-:W-:-:S07]  /*6050*/  MOV R10, R18 ;  /* 0x00000012000a7202 */ /* 0x000fce0000000f00 */
[----:B------:R-:W-:Y:S05]  /*6060*/  WARPSYNC.COLLECTIVE R14, `(.L_x_2030) ;  /* 0x000000000e087348 */ /* 0x000fea0003c00000 */
[----:B------:R0:W1:Y:S02]  /*6070*/  SHFL.BFLY P2, R18, R17, R16, R15 ;  /* 0x0c00001011127389 */ /* 0x000064000004000f */
[----:B01----:R-:W-:Y:S01]  /*6080*/  ENDCOLLECTIVE ;  /* 0x000000000000791b */ /* 0x003fe20003800000 */
.L_x_2030:
[----:B------:R-:W-:Y:S01]  /*6090*/  FADD.FTZ R10, R9, R10 ;  /* 0x0000000a090a7221 */ /* 0x000fe20000010000 */
[----:B------:R-:W-:-:S04]  /*60a0*/  HFMA2.MMA R16, -RZ, RZ, 0, 1.1920928955078125e-07 ;  /* 0x00000002ff107435 */ /* 0x000fc800000001ff */
[----:B------:R-:W-:Y:S02]  /*60b0*/  MOV R17, R10 ;  /* 0x0000000a00117202 */ /* 0x000fe40000000f00 */
[----:B------:R-:W-:-:S07]  /*60c0*/  MOV R11, R18 ;  /* 0x00000012000b7202 */ /* 0x000fce0000000f00 */
[----:B------:R-:W-:Y:S05]  /*60d0*/  WARPSYNC.COLLECTIVE R14, `(.L_x_2031) ;  /* 0x000000000e087348 */ /* 0x000fea0003c00000 */
[----:B------:R0:W1:Y:S02]  /*60e0*/  SHFL.BFLY P2, R18, R17, R16, R15 ;  /* 0x0c00001011127389 */ /* 0x000064000004000f */
[----:B01----:R-:W-:Y:S01]  /*60f0*/  ENDCOLLECTIVE ;  /* 0x000000000000791b */ /* 0x003fe20003800000 */
.L_x_2031:
[----:B------:R-:W-:-:S05]  /*6100*/  FADD.FTZ R11, R8, R11 ;  /* 0x0000000b080b7221 */ /* 0x000fca0000010000 */
[----:B------:R-:W-:Y:S01]  /*6110*/  MOV R17, R11 ;  /* 0x0000000b00117202 */ /* 0x000fe20000000f00 */
[----:B------:R-:W-:-:S07]  /*6120*/  IMAD.MOV.U32 R13, RZ, RZ, R18 ;  /* 0x000000ffff0d7224 */ /* 0x000fce00078e0012 */
[----:B------:R-:W-:Y:S05]  /*6130*/  WARPSYNC.COLLECTIVE R14, `(.L_x_2032) ;  /* 0x000000000e087348 */ /* 0x000fea0003c00000 */
[----:B------:R0:W1:Y:S02]  /*6140*/  SHFL.BFLY P2, R18, R17, R16, R15 ;  /* 0x0c00001011127389 */ /* 0x000064000004000f */
[----:B01----:R-:W-:Y:S01]  /*6150*/  ENDCOLLECTIVE ;  /* 0x000000000000791b */ /* 0x003fe20003800000 */
.L_x_2032:
[----:B------:R-:W-:Y:S01]  /*6160*/  FADD.FTZ R13, R10, R13 ;  /* 0x0000000d0a0d7221 */ /* 0x000fe20000010000 */
[----:B------:R-:W-:-:S04]  /*6170*/  HFMA2.MMA R16, -RZ, RZ, 0, 5.9604644775390625e-08 ;  /* 0x00000001ff107435 */ /* 0x000fc800000001ff */
[----:B------:R-:W-:Y:S02]  /*6180*/  MOV R17, R13 ;  /* 0x0000000d00117202 */ /* 0x000fe40000000f00 */
[----:B------:R-:W-:-:S07]  /*6190*/  MOV R2, R18 ;  /* 0x0000001200027202 */ /* 0x000fce0000000f00 */
[----:B------:R-:W-:Y:S05]  /*61a0*/  WARPSYNC.COLLECTIVE R14, `(.L_x_2033) ;  /* 0x000000000e087348 */ /* 0x000fea0003c00000 */
[----:B------:R0:W1:Y:S02]  /*61b0*/  SHFL.BFLY P2, R18, R17, R16, R15 ;  /* 0x0c00001011127389 */ /* 0x000064000004000f */
[----:B01----:R-:W-:Y:S01]  /*61c0*/  ENDCOLLECTIVE ;  /* 0x000000000000791b */ /* 0x003fe20003800000 */
.L_x_2033:
[----:B------:R-:W-:-:S05]  /*61d0*/  FADD.FTZ R2, R11, R2 ;  /* 0x000000020b027221 */ /* 0x000fca0000010000 */
[----:B------:R-:W-:Y:S02]  /*61e0*/  MOV R17, R2 ;  /* 0x0000000200117202 */ /* 0x000fe40000000f00 */
[----:B------:R-:W-:-:S07]  /*61f0*/  MOV R12, R18 ;  /* 0x00000012000c7202 */ /* 0x000fce0000000f00 */
[----:B------:R-:W-:Y:S05]  /*6200*/  WARPSYNC.COLLECTIVE R14, `(.L_x_2034) ;  /* 0x000000000e087348 */ /* 0x000fea0003c00000 */
[----:B------:R0:W1:Y:S02]  /*6210*/  SHFL.BFLY P2, R18, R17, R16, R15 ;  /* 0x0c00001011127389 */ /* 0x000064000004000f */
[----:B01----:R-:W-:Y:S01]  /*6220*/  ENDCOLLECTIVE ;  /* 0x000000000000791b */ /* 0x003fe20003800000 */
.L_x_2034:
[----:B------:R-:W-:Y:S01]  /*6230*/  FADD.FTZ R12, R13, R12 ;  /* 0x0000000c0d0c7221 */ /* 0x000fe20000010000 */
[----:B------:R-:W-:Y:S06]  /*6240*/  BRA `(.L_x_2035) ;  /* 0xffffffe800b87947 */ /* 0x000fec000383ffff */
.L_x_2014:
        /* <DEDUP_REMOVED lines=8> */
.L_x_2037:
[----:B------:R-:W-:Y:S05]  /*62d0*/  BSYNC B1 ;  /* 0x0000000000017941 */ /* 0x000fea0003800000 */
.L_x_2036:
        /* <DEDUP_REMOVED lines=8> */
.L_x_2038:
[----:B------:R-:W-:Y:S01]  /*6360*/  FADD.FTZ R9, R9, R2 ;  /* 0x0000000209097221 */ /* 0x000fe20000010000 */
[----:B------:R-:W-:-:S04]  /*6370*/  HFMA2.MMA R16, -RZ, RZ, 0, 2.384185791015625e-07 ;  /* 0x00000004ff107435 */ /* 0x000fc800000001ff */
[----:B------:R-:W-:Y:S02]  /*6380*/  MOV R17, R9 ;  /* 0x0000000900117202 */ /* 0x000fe40000000f00 */
[----:B------:R-:W-:-:S07]  /*6390*/  MOV R8, R18 ;  /* 0x0000001200087202 */ /* 0x000fce0000000f00 */
[----:B------:R-:W-:Y:S05]  /*63a0*/  WARPSYNC.COLLECTIVE R14, `(.L_x_2039) ;  /* 0x000000000e087348 */ /* 0x000fea0003c00000 */
[----:B------:R0:W1:Y:S02]  /*63b0*/  SHFL.BFLY P2, R18, R17, R16, R15 ;  /* 0x0c00001011127389 */ /* 0x000064000004000f */
[----:B01----:R-:W-:Y:S01]  /*63c0*/  ENDCOLLECTIVE ;  /* 0x000000000000791b */ /* 0x003fe20003800000 */
.L_x_2039:
[----:B------:R-:W-:-:S05]  /*63d0*/  FADD.FTZ R8, R8, R3 ;  /* 0x0000000308087221 */ /* 0x000fca0000010000 */
[----:B------:R-:W-:Y:S01]  /*63e0*/  MOV R17, R8 ;  /* 0x0000000800117202 */ /* 0x000fe20000000f00 */
[----:B------:R-:W-:-:S07]  /*63f0*/  IMAD.MOV.U32 R10, RZ, RZ, R18 ;  /* 0x000000ffff0a7224 */ /* 0x000fce00078e0012 */
[----:B------:R-:W-:Y:S05]  /*6400*/  WARPSYNC.COLLECTIVE R14, `(.L_x_2040) ;  /* 0x000000000e087348 */ /* 0x000fea0003c00000 */
[----:B------:R0:W1:Y:S02]  /*6410*/  SHFL.BFLY P2, R18, R17, R16, R15 ;  /* 0x0c00001011127389 */ /* 0x000064000004000f */
[----:B01----:R-:W-:Y:S01]  /*6420*/  ENDCOLLECTIVE ;  /* 0x000000000000791b */ /* 0x003fe20003800000 */
.L_x_2040:
[----:B------:R-:W-:Y:S01]  /*6430*/  FADD.FTZ R10, R9, R10 ;  /* 0x0000000a090a7221 */ /* 0x000fe20000010000 */
[----:B------:R-:W-:-:S04]  /*6440*/  HFMA2.MMA R16, -RZ, RZ, 0, 1.1920928955078125e-07 ;  /* 0x00000002ff107435 */ /* 0x000fc800000001ff */
[----:B------:R-:W-:Y:S02]  /*6450*/  MOV R17, R10 ;  /* 0x0000000a00117202 */ /* 0x000fe40000000f00 */
[----:B------:R-:W-:-:S07]  /*6460*/  MOV R11, R18 ;  /* 0x00000012000b7202 */ /* 0x000fce0000000f00 */
[----:B------:R-:W-:Y:S05]  /*6470*/  WARPSYNC.COLLECTIVE R14, `(.L_x_2041) ;  /* 0x000000000e087348 */ /* 0x000fea0003c00000 */
[----:B------:R0:W1:Y:S02]  /*6480*/  SHFL.BFLY P2, R18, R17, R16, R15 ;  /* 0x0c00001011127389 */ /* 0x000064000004000f */
[----:B01----:R-:W-:Y:S01]  /*6490*/  ENDCOLLECTIVE ;  /* 0x000000000000791b */ /* 0x003fe20003800000 */
.L_x_2041:
[----:B------:R-:W-:-:S05]  /*64a0*/  FADD.FTZ R11, R8, R11 ;  /* 0x0000000b080b7221 */ /* 0x000fca0000010000 */
[----:B------:R-:W-:Y:S02]  /*64b0*/  MOV R17, R11 ;  /* 0x0000000b00117202 */ /* 0x000fe40000000f00 */
[----:B------:R-:W-:-:S07]  /*64c0*/  MOV R13, R18 ;  /* 0x00000012000d7202 */ /* 0x000fce0000000f00 */
[----:B------:R-:W-:Y:S05]  /*64d0*/  WARPSYNC.COLLECTIVE R14, `(.L_x_2042) ;  /* 0x000000000e087348 */ /* 0x000fea0003c00000 */
[----:B------:R0:W1:Y:S02]  /*64e0*/  SHFL.BFLY P2, R18, R17, R16, R15 ;  /* 0x0c00001011127389 */ /* 0x000064000004000f */
[----:B01----:R-:W-:Y:S01]  /*64f0*/  ENDCOLLECTIVE ;  /* 0x000000000000791b */ /* 0x003fe20003800000 */
.L_x_2042:
[----:B------:R-:W-:Y:S01]  /*6500*/  FADD.FTZ R13, R10, R13 ;  /* 0x0000000d0a0d7221 */ /* 0x000fe20000010000 */
[----:B------:R-:W-:-:S04]  /*6510*/  HFMA2.MMA R16, -RZ, RZ, 0, 5.9604644775390625e-08 ;  /* 0x00000001ff107435 */ /* 0x000fc800000001ff */
[----:B------:R-:W-:Y:S02]  /*6520*/  MOV R17, R13 ;  /* 0x0000000d00117202 */ /* 0x000fe40000000f00 */
[----:B------:R-:W-:-:S07]  /*6530*/  MOV R2, R18 ;  /* 0x0000001200027202 */ /* 0x000fce0000000f00 */
[----:B------:R-:W-:Y:S05]  /*6540*/  WARPSYNC.COLLECTIVE R14, `(.L_x_2043) ;  /* 0x000000000e087348 */ /* 0x000fea0003c00000 */
[----:B------:R0:W1:Y:S02]  /*6550*/  SHFL.BFLY P2, R18, R17, R16, R15 ;  /* 0x0c00001011127389 */ /* 0x000064000004000f */
[----:B01----:R-:W-:Y:S01]  /*6560*/  ENDCOLLECTIVE ;  /* 0x000000000000791b */ /* 0x003fe20003800000 */
.L_x_2043:
[----:B------:R-:W-:-:S05]  /*6570*/  FADD.FTZ R2, R11, R2 ;  /* 0x000000020b027221 */ /* 0x000fca0000010000 */
[----:B------:R-:W-:Y:S02]  /*6580*/  MOV R17, R2 ;  /* 0x0000000200117202 */ /* 0x000fe40000000f00 */
[----:B------:R-:W-:-:S07]  /*6590*/  MOV R12, R18 ;  /* 0x00000012000c7202 */ /* 0x000fce0000000f00 */
[----:B------:R-:W-:Y:S05]  /*65a0*/  WARPSYNC.COLLECTIVE R14, `(.L_x_2044) ;  /* 0x000000000e087348 */ /* 0x000fea0003c00000 */
[----:B------:R0:W1:Y:S02]  /*65b0*/  SHFL.BFLY P2, R18, R17, R16, R15 ;  /* 0x0c00001011127389 */ /* 0x000064000004000f */
[----:B01----:R-:W-:Y:S01]  /*65c0*/  ENDCOLLECTIVE ;  /* 0x000000000000791b */ /* 0x003fe20003800000 */
.L_x_2044:
[----:B------:R-:W-:Y:S01]  /*65d0*/  FADD.FTZ R12, R13, R12 ;  /* 0x0000000c0d0c7221 */ /* 0x000fe20000010000 */
[----:B------:R-:W-:Y:S06]  /*65e0*/  BRA `(.L_x_2045) ;  /* 0xffffffe800747947 */ /* 0x000fec000383ffff */
.L_x_2015:
        /* <DEDUP_REMOVED lines=8> */
.L_x_2047:
[----:B------:R-:W-:Y:S05]  /*6670*/  BSYNC B0 ;  /* 0x0000000000007941 */ /* 0x000fea0003800000 */
.L_x_2046:
[----:B------:R-:W-:Y:S01]  /*6680*/  HFMA2.MMA R16, -RZ, RZ, 0, 4.76837158203125e-07 ;  /* 0x00000008ff107435 */ /* 0x000fe200000001ff */
[----:B------:R-:W-:Y:S01]  /*6690*/  MOV R17, R3 ;  /* 0x0000000300117202 */ /* 0x000fe20000000f00 */
[----:B------:R-:W-:Y:S01]  /*66a0*/  IMAD.MOV.U32 R15, RZ, RZ, 0x101f ;  /* 0x0000101fff0f7424 */ /* 0x000fe200078e00ff */
[----:B------:R-:W-:Y:S01]  /*66b0*/  MOV R14, 0xffff ;  /* 0x0000ffff000e7802 */ /* 0x000fe20000000f00 */
[----:B------:R-:W-:Y:S01]  /*66c0*/  HFMA2.MMA R21, -RZ, RZ, 0, 0 ;  /* 0x00000000ff157435 */ /* 0x000fe200000001ff */
[----:B------:R-:W-:Y:S02]  /*66d0*/  MOV R5, R18 ;  /* 0x0000001200057202 */ /* 0x000fe40000000f00 */
[----:B------:R-:W-:-:S08]  /*66e0*/  @!P0 SHF.L.U32 R10, R50, 0x1, RZ ;  /* 0x00000001320a8819 */ /* 0x000fd000000006ff */
[----:B------:R-:W-:Y:S05]  /*66f0*/  WARPSYNC.COLLECTIVE R14, `(.L_x_2048) ;  /* 0x000000000e087348 */ /* 0x000fea0003c00000 */
[----:B------:R0:W1:Y:S02]  /*6700*/  SHFL.BFLY P2, R18, R17, R16, R15 ;  /* 0x0c00001011127389 */ /* 0x000064000004000f */
[----:B01----:R-:W-:Y:S01]  /*6710*/  ENDCOLLECTIVE ;  /* 0x000000000000791b */ /* 0x003fe20003800000 */
.L_x_2048:
        /* <DEDUP_REMOVED lines=17> */
.L_x_2049:
[----:B------:R-:W-:Y:S02]  /*6830*/  @!P0 IADD3 R8, R2, 0x28, RZ ;  /* 0x0000002802088810 */ /* 0x000fe40007ffe0ff */
[----:B------:R-:W-:Y:S02]  /*6840*/  MOV R17, R5 ;  /* 0x0000000500117202 */ /* 0x000fe40000000f00 */
[----:B------:R-:W-:-:S07]  /*6850*/  MOV R9, R18 ;  /* 0x0000001200097202 */ /* 0x000fce0000000f00 */
[----:B------:R-:W-:Y:S05]  /*6860*/  WARPSYNC.COLLECTIVE R14, `(.L_x_2050) ;  /* 0x000000000e087348 */ /* 0x000fea0003c00000 */
[----:B------:R0:W1:Y:S02]  /*6870*/  SHFL.BFLY P2, R18, R17, R16, R15 ;  /* 0x0c00001011127389 */ /* 0x000064000004000f */
[----:B01----:R-:W-:Y:S01]  /*6880*/  ENDCOLLECTIVE ;  /* 0x000000000000791b */ /* 0x003fe20003800000 */
.L_x_2050:
[----:B------:R-:W-:Y:S01]  /*6890*/  FADD.FTZ R22, R6, R9 ;  /* 0x0000000906167221 */ /* 0x000fe20000010000 */
[----:B------:R-:W-:Y:S02]  /*68a0*/  @!P0 MOV R21, R10 ;  /* 0x0000000a00158202 */ /* 0x000fe40000000f00 */
[----:B------:R-:W-:Y:S02]  /*68b0*/  @!P0 SHF.L.U32 R9, R50, 0x1, RZ ;  /* 0x0000000132098819 */ /* 0x000fe400000006ff */
[----:B------:R-:W-:Y:S02]  /*68c0*/  @!P0 MOV R24, R13 ;  /* 0x0000000d00188202 */ /* 0x000fe40000000f00 */
[----:B------:R-:W-:Y:S01]  /*68d0*/  @!P0 LOP3.LUT R9, R8, R9, RZ, 0x3c, !PT ;  /* 0x0000000908098212 */ /* 0x000fe200078e3cff */
[----:B------:R-:W-:Y:S01]  /*68e0*/  HFMA2.MMA R16, -RZ, RZ, 0, 1.1920928955078125e-07 ;  /* 0x00000002ff107435 */ /* 0x000fe200000001ff */
[----:B------:R-:W-:Y:S01]  /*68f0*/  MOV R17, R22 ;  /* 0x0000001600117202 */ /* 0x000fe20000000f00 */
[----:B------:R-:W-:-:S09]  /*6900*/  FADD.FTZ R3, R5, R18 ;  /* 0x0000001205037221 */ /* 0x000fd20000010000 */
[----:B------:R-:W-:Y:S05]  /*6910*/  WARPSYNC.COLLECTIVE R14, `(.L_x_2051) ;  /* 0x000000000e087348 */ /* 0x000fea0003c00000 */
[----:B------:R0:W1:Y:S02]  /*6920*/  SHFL.BFLY P2, R18, R17, R16, R15 ;  /* 0x0c00001011127389 */ /* 0x000064000004000f */
[----:B01----:R-:W-:Y:S01]  /*6930*/  ENDCOLLECTIVE ;  /* 0x000000000000791b */ /* 0x003fe20003800000 */
.L_x_2051:
[----:B------:R-:W-:Y:S02]  /*6940*/  MOV R17, R3 ;  /* 0x0000000300117202 */ /* 0x000fe40000000f00 */
[----:B------:R-:W-:-:S07]  /*6950*/  MOV R7, R18 ;  /* 0x0000001200077202 */ /* 0x000fce0000000f00 */
[----:B------:R-:W-:Y:S05]  /*6960*/  WARPSYNC.COLLECTIVE R14, `(.L_x_2052) ;  /* 0x000000000e087348 */ /* 0x000fea0003c00000 */
[----:B------:R0:W1:Y:S02]  /*6970*/  SHFL.BFLY P2, R18, R17, R16, R15 ;  /* 0x0c00001011127389 */ /* 0x000064000004000f */
[----:B01----:R-:W-:Y:S01]  /*6980*/  ENDCOLLECTIVE ;  /* 0x000000000000791b */ /* 0x003fe20003800000 */
.L_x_2052:
[----:B------:R-:W-:Y:S01]  /*6990*/  FADD.FTZ R4, R22, R7 ;  /* 0x0000000716047221 */ /* 0x000fe20000010000 */
[----:B------:R-:W-:-:S04]  /*69a0*/  HFMA2.MMA R16, -RZ, RZ, 0, 5.9604644775390625e-08 ;  /* 0x00000001ff107435 */ /* 0x000fc800000001ff */
[----:B------:R-:W-:Y:S01]  /*69b0*/  MOV R17, R4 ;  /* 0x0000000400117202 */ /* 0x000fe20000000f00 */
[----:B------:R-:W-:-:S07]  /*69c0*/  FADD.FTZ R3, R3, R18 ;  /* 0x0000001203037221 */ /* 0x000fce0000010000 */
[----:B------:R-:W-:Y:S05]  /*69d0*/  WARPSYNC.COLLECTIVE R14, `(.L_x_2053) ;  /* 0x000000000e087348 */ /* 0x000fea0003c00000 */
[----:B------:R0:W1:Y:S02]  /*69e0*/  SHFL.BFLY P2, R18, R17, R16, R15 ;  /* 0x0c00001011127389 */ /* 0x000064000004000f */
[----:B01----:R-:W-:Y:S01]  /*69f0*/  ENDCOLLECTIVE ;  /* 0x000000000000791b */ /* 0x003fe20003800000 */
.L_x_2053:
[----:B------:R-:W-:Y:S01]  /*6a00*/  MOV R17, R3 ;  /* 0x0000000300117202 */ /* 0x000fe20000000f00 */
[----:B------:R-:W-:-:S07]  /*6a10*/  IMAD.MOV.U32 R5, RZ, RZ, R18 ;  /* 0x000000ffff057224 */ /* 0x000fce00078e0012 */
[----:B------:R-:W-:Y:S05]  /*6a20*/  WARPSYNC.COLLECTIVE R14, `(.L_x_2054) ;  /* 0x000000000e087348 */ /* 0x000fea0003c00000 */
[----:B------:R0:W1:Y:S02]  /*6a30*/  SHFL.BFLY P2, R18, R17, R16, R15 ;  /* 0x0c00001011127389 */ /* 0x000064000004000f */
[----:B01----:R-:W-:Y:S01]  /*6a40*/  ENDCOLLECTIVE ;  /* 0x000000000000791b */ /* 0x003fe20003800000 */
.L_x_2054:
[----:B------:R-:W-:Y:S01]  /*6a50*/  FADD.FTZ R4, R4, R5 ;  /* 0x0000000504047221 */ /* 0x000fe20000010000 */
[----:B------:R-:W-:Y:S01]  /*6a60*/  HFMA2.MMA R16, -RZ, RZ, 0, 4.76837158203125e-07 ;  /* 0x00000008ff107435 */ /* 0x000fe200000001ff */
[----:B------:R-:W-:Y:S02]  /*6a70*/  MOV R17, R21 ;  /* 0x0000001500117202 */ /* 0x000fe40000000f00 */
[----:B------:R-:W-:-:S08]  /*6a80*/  MOV R6, R18 ;  /* 0x0000001200067202 */ /* 0x000fd00000000f00 */
[----:B------:R-:W-:Y:S05]  /*6a90*/  WARPSYNC.COLLECTIVE R14, `(.L_x_2055) ;  /* 0x000000000e087348 */ /* 0x000fea0003c00000 */
[----:B------:R0:W1:Y:S02]  /*6aa0*/  SHFL.BFLY P2, R18, R17, R16, R15 ;  /* 0x0c00001011127389 */ /* 0x000064000004000f */
[----:B01----:R-:W-:Y:S01]  /*6ab0*/  ENDCOLLECTIVE ;  /* 0x000000000000791b */ /* 0x003fe20003800000 */
.L_x_2055:
[----:B------:R-:W-:Y:S01]  /*6ac0*/  FADD.FTZ R32, R3, R6 ;  /* 0x0000000603207221 */ /* 0x000fe20000010000 */
[----:B------:R-:W-:Y:S02]  /*6ad0*/  MOV R17, R24 ;  /* 0x0000001800117202 */ /* 0x000fe40000000f00 */
[----:B------:R-:W-:-:S07]  /*6ae0*/  MOV R20, R18 ;  /* 0x0000001200147202 */ /* 0x000fce0000000f00 */
[----:B------:R-:W-:Y:S05]  /*6af0*/  WARPSYNC.COLLECTIVE R14, `(.L_x_2056) ;  /* 0x000000000e087348 */ /* 0x000fea0003c00000 */
[----:B------:R0:W1:Y:S02]  /*6b00*/  SHFL.BFLY P2, R18, R17, R16, R15 ;  /* 0x0c00001011127389 */ /* 0x000064000004000f */
[----:B01----:R-:W-:Y:S01]  /*6b10*/  ENDCOLLECTIVE ;  /* 0x000000000000791b */ /* 0x003fe20003800000 */
.L_x_2056:
[----:B------:R-:W-:Y:S01]  /*6b20*/  FADD.FTZ R20, R20, R21 ;  /* 0x0000001514147221 */ /* 0x000fe20000010000 */
[----:B------:R-:W-:-:S04]  /*6b30*/  HFMA2.MMA R16, -RZ, RZ, 0, 2.384185791015625e-07 ;  /* 0x00000004ff107435 */ /* 0x000fc800000001ff */
[----:B------:R-:W-:Y:S02]  /*6b40*/  MOV R17, R20 ;  /* 0x0000001400117202 */ /* 0x000fe40000000f00 */
[----:B------:R-:W-:-:S07]  /*6b50*/  MOV R19, R18 ;  /* 0x0000001200137202 */ /* 0x000fce0000000f00 */
[----:B------:R-:W-:Y:S05]  /*6b60*/  WARPSYNC.COLLECTIVE R14, `(.L_x_2057) ;  /* 0x000000000e087348 */ /* 0x000fea0003c00000 */
[----:B------:R0:W1:Y:S02]  /*6b70*/  SHFL.BFLY P2, R18, R17, R16, R15 ;  /* 0x0c00001011127389 */ /* 0x000064000004000f */
[----:B01----:R-:W-:Y:S01]  /*6b80*/  ENDCOLLECTIVE ;  /* 0x000000000000791b */ /* 0x003fe20003800000 */
.L_x_2057:
[----:B------:R-:W-:-:S05]  /*6b90*/  FADD.FTZ R19, R19, R24 ;  /* 0x0000001813137221 */ /* 0x000fca0000010000 */
[----:B------:R-:W-:Y:S02]  /*6ba0*/  MOV R17, R19 ;  /* 0x0000001300117202 */ /* 0x000fe40000000f00 */
[----:B------:R-:W-:-:S07]  /*6bb0*/  MOV R21, R18 ;  /* 0x0000001200157202 */ /* 0x000fce0000000f00 */
[----:B------:R-:W-:Y:S05]  /*6bc0*/  WARPSYNC.COLLECTIVE R14, `(.L_x_2058) ;  /* 0x000000000e087348 */ /* 0x000fea0003c00000 */
[----:B------:R0:W1:Y:S02]  /*6bd0*/  SHFL.BFLY P2, R18, R17, R16, R15 ;  /* 0x0c00001011127389 */ /* 0x000064000004000f */
[----:B01----:R-:W-:Y:S01]  /*6be0*/  ENDCOLLECTIVE ;  /* 0x000000000000791b */ /* 0x003fe20003800000 */
.L_x_2058:
        /* <DEDUP_REMOVED lines=10> */
.L_x_2059:
[----:B------:R0:W1:Y:S04]  /*6c90*/  @!P0 LDS R23, [R9] ;  /* 0x0000000009178984 */ /* 0x0000680000000800 */
[----:B------:R0:W2:Y:S01]  /*6ca0*/  @!P0 LDS R25, [R9+0x500] ;  /* 0x0005000009198984 */ /* 0x0000a20000000800 */
[----:B------:R-:W-:Y:S01]  /*6cb0*/  IMAD.MOV.U32 R17, RZ, RZ, R22 ;  /* 0x000000ffff117224 */ /* 0x000fe200078e0016 */
[----:B------:R-:W-:-:S07]  /*6cc0*/  MOV R8, R18 ;  /* 0x0000001200087202 */ /* 0x000fce0000000f00 */
[----:B012---:R-:W-:Y:S05]  /*6cd0*/  WARPSYNC.COLLECTIVE R14, `(.L_x_2060) ;  /* 0x000000000e087348 */ /* 0x007fea0003c00000 */
[----:B------:R3:W4:Y:S02]  /*6ce0*/  SHFL.BFLY P2, R18, R17, R16, R15 ;  /* 0x0c00001011127389 */ /* 0x000724000004000f */
[----:B01234-:R-:W-:Y:S01]  /*6cf0*/  ENDCOLLECTIVE ;  /* 0x000000000000791b */ /* 0x01ffe20003800000 */
.L_x_2060:
[----:B------:R-:W-:Y:S01]  /*6d00*/  FADD.FTZ R21, R21, R8 ;  /* 0x0000000815157221 */ /* 0x000fe20000010000 */
[----:B------:R-:W-:Y:S01]  /*6d10*/  CS2R R8, SRZ ;  /* 0x0000000000087805 */ /* 0x000fe2000001ff00 */
[----:B------:R-:W-:-:S03]  /*6d20*/  HFMA2.MMA R16, -RZ, RZ, 0, 5.9604644775390625e-08 ;  /* 0x00000001ff107435 */ /* 0x000fc600000001ff */
[----:B------:R-:W-:Y:S02]  /*6d30*/  MOV R17, R21 ;  /* 0x0000001500117202 */ /* 0x000fe40000000f00 */
[----:B------:R-:W-:Y:S02]  /*6d40*/  @!P0 MOV R12, R23 ;  /* 0x00000017000c8202 */ /* 0x000fe40000000f00 */
[----:B------:R-:W-:Y:S02]  /*6d50*/  @!P0 MOV R11, R25 ;  /* 0x00000019000b8202 */ /* 0x000fe40000000f00 */
[----:B------:R-:W-:-:S07]  /*6d60*/  MOV R7, R18 ;  /* 0x0000001200077202 */ /* 0x000fce0000000f00 */
[----:B------:R-:W-:Y:S05]  /*6d70*/  WARPSYNC.COLLECTIVE R14, `(.L_x_2061) ;  /* 0x000000000e087348 */ /* 0x000fea0003c00000 */
[----:B------:R0:W1:Y:S02]  /*6d80*/  SHFL.BFLY P2, R18, R17, R16, R15 ;  /* 0x0c00001011127389 */ /* 0x000064000004000f */
[----:B01----:R-:W-:Y:S01]  /*6d90*/  ENDCOLLECTIVE ;  /* 0x000000000000791b */ /* 0x003fe20003800000 */
.L_x_2061:
        /* <DEDUP_REMOVED lines=8> */
.L_x_2062:
[----:B------:R-:W-:Y:S01]  /*6e20*/  FADD.FTZ R20, R21, R20 ;  /* 0x0000001415147221 */ /* 0x000fe20000010000 */
[----:B------:R-:W-:Y:S01]  /*6e30*/  HFMA2.MMA R16, -RZ, RZ, 0, 4.76837158203125e-07 ;  /* 0x00000008ff107435 */ /* 0x000fe200000001ff */
[----:B------:R-:W-:Y:S02]  /*6e40*/  MOV R17, R12 ;  /* 0x0000000c00117202 */ /* 0x000fe40000000f00 */
[----:B------:R-:W-:-:S08]  /*6e50*/  MOV R19, R18 ;  /* 0x0000001200137202 */ /* 0x000fd00000000f00 */
[----:B------:R-:W-:Y:S05]  /*6e60*/  WARPSYNC.COLLECTIVE R14, `(.L_x_2063) ;  /* 0x000000000e087348 */ /* 0x000fea0003c00000 */
[----:B------:R0:W1:Y:S02]  /*6e70*/  SHFL.BFLY P2, R18, R17, R16, R15 ;  /* 0x0c00001011127389 */ /* 0x000064000004000f */
[----:B01----:R-:W-:Y:S01]  /*6e80*/  ENDCOLLECTIVE ;  /* 0x000000000000791b */ /* 0x003fe20003800000 */
.L_x_2063:
[----:B------:R-:W-:Y:S01]  /*6e90*/  FADD.FTZ R19, R22, R19 ;  /* 0x0000001316137221 */ /* 0x000fe20000010000 */
[----:B------:R-:W-:Y:S02]  /*6ea0*/  MOV R17, R11 ;  /* 0x0000000b00117202 */ /* 0x000fe40000000f00 */
[----:B------:R-:W-:-:S07]  /*6eb0*/  MOV R13, R18 ;  /* 0x00000012000d7202 */ /* 0x000fce0000000f00 */
[----:B------:R-:W-:Y:S05]  /*6ec0*/  WARPSYNC.COLLECTIVE R14, `(.L_x_2064) ;  /* 0x000000000e087348 */ /* 0x000fea0003c00000 */
[----:B------:R0:W1:Y:S02]  /*6ed0*/  SHFL.BFLY P2, R18, R17, R16, R15 ;  /* 0x0c00001011127389 */ /* 0x000064000004000f */
[----:B01----:R-:W-:Y:S01]  /*6ee0*/  ENDCOLLECTIVE ;  /* 0x000000000000791b */ /* 0x003fe20003800000 */
.L_x_2064:
[----:B------:R-:W-:Y:S01]  /*6ef0*/  FADD.FTZ R13, R13, R12 ;  /* 0x0000000c0d0d7221 */ /* 0x000fe20000010000 */
[----:B------:R-:W-:-:S04]  /*6f00*/  HFMA2.MMA R16, -RZ, RZ, 0, 2.384185791015625e-07 ;  /* 0x00000004ff107435 */ /* 0x000fc800000001ff */
[----:B------:R-:W-:Y:S02]  /*6f10*/  MOV R17, R13 ;  /* 0x0000000d00117202 */ /* 0x000fe40000000f00 */
[----:B------:R-:W-:-:S07]  /*6f20*/  MOV R26, R18 ;  /* 0x00000012001a7202 */ /* 0x000fce0000000f00 */
[----:B------:R-:W-:Y:S05]  /*6f30*/  WARPSYNC.COLLECTIVE R14, `(.L_x_2065) ;  /* 0x000000000e087348 */ /* 0x000fea0003c00000 */
[----:B------:R0:W1:Y:S02]  /*6f40*/  SHFL.BFLY P2, R18, R17, R16, R15 ;  /* 0x0c00001011127389 */ /* 0x000064000004000f */
[----:B01----:R-:W-:Y:S01]  /*6f50*/  ENDCOLLECTIVE ;  /* 0x000000000000791b */ /* 0x003fe20003800000 */
.L_x_2065:
[----:B------:R-:W-:-:S05]  /*6f60*/  FADD.FTZ R23, R26, R11 ;  /* 0x0000000b1a177221 */ /* 0x000fca0000010000 */
[----:B------:R-:W-:Y:S01]  /*6f70*/  MOV R17, R23 ;  /* 0x0000001700117202 */ /* 0x000fe20000000f00 */
[----:B------:R-:W-:-:S07]  /*6f80*/  IMAD.MOV.U32 R12, RZ, RZ, R18 ;  /* 0x000000ffff0c7224 */ /* 0x000fce00078e0012 */
[----:B------:R-:W-:Y:S05]  /*6f90*/  WARPSYNC.COLLECTIVE R14, `(.L_x_2066) ;  /* 0x000000000e087348 */ /* 0x000fea0003c00000 */
[----:B------:R0:W1:Y:S02]  /*6fa0*/  SHFL.BFLY P2, R18, R17, R16, R15 ;  /* 0x0c00001011127389 */ /* 0x000064000004000f */
[----:B01----:R-:W-:Y:S01]  /*6fb0*/  ENDCOLLECTIVE ;  /* 0x000000000000791b */ /* 0x003fe20003800000 */
.L_x_2066:
        /* <DEDUP_REMOVED lines=10> */
.L_x_2067:
        /* <DEDUP_REMOVED lines=8> */
.L_x_2068:
[----:B------:R-:W-:Y:S01]  /*70e0*/  FADD.FTZ R27, R27, R12 ;  /* 0x0000000c1b1b7221 */ /* 0x000fe20000010000 */
[----:B------:R-:W-:-:S04]  /*70f0*/  HFMA2.MMA R16, -RZ, RZ, 0, 5.9604644775390625e-08 ;  /* 0x00000001ff107435 */ /* 0x000fc800000001ff */
[----:B------:R-:W-:Y:S02]  /*7100*/  MOV R17, R27 ;  /* 0x0000001b00117202 */ /* 0x000fe40000000f00 */
[----:B------:R-:W-:Y:S02]  /*7110*/  @!P0 MOV R9, R10 ;  /* 0x0000000a00098202 */ /* 0x000fe40000000f00 */
[----:B------:R-:W-:Y:S01]  /*7120*/  MOV R11, R18 ;  /* 0x00000012000b7202 */ /* 0x000fe20000000f00 */
[----:B------:R-:W-:-:S07]  /*7130*/  @!P0 IMAD.MOV.U32 R8, RZ, RZ, R7 ;  /* 0x000000ffff088224 */ /* 0x000fce00078e0007 */
[----:B------:R-:W-:Y:S05]  /*7140*/  WARPSYNC.COLLECTIVE R14, `(.L_x_2069) ;  /* 0x000000000e087348 */ /* 0x000fea0003c00000 */
[----:B------:R0:W1:Y:S02]  /*7150*/  SHFL.BFLY P2, R18, R17, R16, R15 ;  /* 0x0c00001011127389 */ /* 0x000064000004000f */
[----:B01----:R-:W-:Y:S01]  /*7160*/  ENDCOLLECTIVE ;  /* 0x000000000000791b */ /* 0x003fe20003800000 */
.L_x_2069:
[----:B------:R-:W-:Y:S01]  /*7170*/  ISETP.NE.AND P0, PT, R50, RZ, PT ;  /* 0x000000ff3200720c */ /* 0x000fe20003f05270 */
[----:B------:R-:W-:-:S05]  /*7180*/  FADD.FTZ R26, R26, R11 ;  /* 0x0000000b1a1a7221 */ /* 0x000fca0000010000 */
[----:B------:R-:W-:-:S07]  /*7190*/  MOV R17, R26 ;  /* 0x0000001a00117202 */ /* 0x000fce0000000f00 */
[----:B------:R-:W0:Y:S01]  /*71a0*/  @!P0 LDC.64 R12, c[0x0][0x218] ;  /* 0x00008600ff0c8b82 */ /* 0x000e220000000a00 */
[----:B------:R-:W-:-:S07]  /*71b0*/  @!P0 F2FP.F16.F32.PACK_AB R32, RZ, R32 ;  /* 0x00000020ff20823e */ /* 0x000fce00000000ff */
[----:B------:R-:W1:Y:S01]  /*71c0*/  @!P0 LDC.64 R2, c[0x0][0x220] ;  /* 0x00008800ff028b82 */ /* 0x000e620000000a00 */
[----:B------:R-:W-:-:S07]  /*71d0*/  MOV R28, R18 ;  /* 0x00000012001c7202 */ /* 0x000fce0000000f00 */
[----:B01----:R-:W-:Y:S05]  /*71e0*/  WARPSYNC.COLLECTIVE R14, `(.L_x_2070) ;  /* 0x000000000e087348 */ /* 0x003fea0003c00000 */
[----:B------:R2:W3:Y:S02]  /*71f0*/  SHFL.BFLY P2, R18, R17, R16, R15 ;  /* 0x0c00001011127389 */ /* 0x0004e4000004000f */
[----:B0123--:R-:W-:Y:S01]  /*7200*/  ENDCOLLECTIVE ;  /* 0x000000000000791b */ /* 0x00ffe20003800000 */
.L_x_2070:
[----:B------:R-:W-:Y:S01]  /*7210*/  FADD.FTZ R27, R27, R28 ;  /* 0x0000001c1b1b7221 */ /* 0x000fe20000010000 */
[----:B------:R-:W0:Y:S01]  /*7220*/  @!P0 LDC.64 R6, c[0x0][0x220] ;  /* 0x00008800ff068b82 */ /* 0x000e220000000a00 */
[C---:B------:R-:W-:Y:S01]  /*7230*/  @!P0 IMAD.WIDE R12, R25.reuse, 0x2, R12 ;  /* 0x00000002190c8825 */ /* 0x040fe200078e020c */
[----:B------:R-:W-:Y:S01]  /*7240*/  HFMA2.MMA R16, -RZ, RZ, 0, 4.76837158203125e-07 ;  /* 0x00000008ff107435 */ /* 0x000fe200000001ff */
[----:B------:R-:W-:Y:S02]  /*7250*/  MOV R17, R9 ;  /* 0x0000000900117202 */ /* 0x000fe40000000f00 */
[----:B------:R-:W-:Y:S01]  /*7260*/  @!P0 IMAD.WIDE R2, R25, 0x2, R2 ;  /* 0x0000000219028825 */ /* 0x000fe200078e0202 */
[----:B------:R-:W-:-:S07]  /*7270*/  MOV R29, R18 ;  /* 0x00000012001d7202 */ /* 0x000fce0000000f00 */
[----:B0-----:R-:W-:Y:S05]  /*7280*/  WARPSYNC.COLLECTIVE R14, `(.L_x_2071) ;  /* 0x000000000e087348 */ /* 0x001fea0003c00000 */
[----:B------:R1:W2:Y:S02]  /*7290*/  SHFL.BFLY P2, R18, R17, R16, R15 ;  /* 0x0c00001011127389 */ /* 0x0002a4000004000f */
[----:B012---:R-:W-:Y:S01]  /*72a0*/  ENDCOLLECTIVE ;  /* 0x000000000000791b */ /* 0x007fe20003800000 */
.L_x_2071:
[----:B------:R-:W-:Y:S01]  /*72b0*/  FADD.FTZ R26, R26, R29 ;  /* 0x0000001d1a1a7221 */ /* 0x000fe20000010000 */
[----:B------:R-:W-:Y:S01]  /*72c0*/  @!P0 IMAD.WIDE R6, R25, 0x2, R6 ;  /* 0x0000000219068825 */ /* 0x000fe200078e0206 */
[----:B------:R-:W-:Y:S02]  /*72d0*/  MOV R17, R8 ;  /* 0x0000000800117202 */ /* 0x000fe40000000f00 */
[----:B------:R-:W-:-:S07]  /*72e0*/  MOV R30, R18 ;  /* 0x00000012001e7202 */ /* 0x000fce0000000f00 */
[----:B------:R-:W-:Y:S05]  /*72f0*/  WARPSYNC.COLLECTIVE R14, `(.L_x_2072) ;  /* 0x000000000e087348 */ /* 0x000fea0003c00000 */
[----:B------:R0:W1:Y:S02]  /*7300*/  SHFL.BFLY P2, R18, R17, R16, R15 ;  /* 0x0c00001011127389 */ /* 0x000064000004000f */
[----:B01----:R-:W-:Y:S01]  /*7310*/  ENDCOLLECTIVE ;  /* 0x000000000000791b */ /* 0x003fe20003800000 */
.L_x_2072:
[----:B------:R-:W-:Y:S01]  /*7320*/  FADD.FTZ R30, R30, R9 ;  /* 0x000000091e1e7221 */ /* 0x000fe20000010000 */
[----:B------:R-:W-:-:S04]  /*7330*/  HFMA2.MMA R16, -RZ, RZ, 0, 2.384185791015625e-07 ;  /* 0x00000004ff107435 */ /* 0x000fc800000001ff */
[----:B------:R-:W-:Y:S02]  /*7340*/  MOV R17, R30 ;  /* 0x0000001e00117202 */ /* 0x000fe40000000f00 */
[----:B------:R-:W-:-:S07]  /*7350*/  MOV R11, R18 ;  /* 0x00000012000b7202 */ /* 0x000fce0000000f00 */
[----:B------:R-:W-:Y:S05]  /*7360*/  WARPSYNC.COLLECTIVE R14, `(.L_x_2073) ;  /* 0x000000000e087348 */ /* 0x000fea0003c00000 */
[----:B------:R0:W1:Y:S02]  /*7370*/  SHFL.BFLY P2, R18, R17, R16, R15 ;  /* 0x0c00001011127389 */ /* 0x000064000004000f */
[----:B01----:R-:W-:Y:S01]  /*7380*/  ENDCOLLECTIVE ;  /* 0x000000000000791b */ /* 0x003fe20003800000 */
.L_x_2073:
[----:B------:R-:W-:Y:S02]  /*7390*/  FADD.FTZ R24, R11, R8 ;  /* 0x000000080b187221 */ /* 0x000fe40000010000 */
[----:B------:R-:W0:Y:S03]  /*73a0*/  @!P0 LDC.64 R10, c[0x0][0x220] ;  /* 0x00008800ff0a8b82 */ /* 0x000e260000000a00 */
[----:B------:R-:W-:Y:S02]  /*73b0*/  MOV R17, R24 ;  /* 0x0000001800117202 */ /* 0x000fe40000000f00 */
[----:B------:R-:W-:-:S07]  /*73c0*/  MOV R9, R18 ;  /* 0x0000001200097202 */ /* 0x000fce0000000f00 */
[----:B0-----:R-:W-:Y:S05]  /*73d0*/  WARPSYNC.COLLECTIVE R14, `(.L_x_2074) ;  /* 0x000000000e087348 */ /* 0x001fea0003c00000 */
[----:B------:R1:W2:Y:S02]  /*73e0*/  SHFL.BFLY P2, R18, R17, R16, R15 ;  /* 0x0c00001011127389 */ /* 0x0002a4000004000f */
[----:B012---:R-:W-:Y:S01]  /*73f0*/  ENDCOLLECTIVE ;  /* 0x000000000000791b */ /* 0x007fe20003800000 */
.L_x_2074:
        /* <DEDUP_REMOVED lines=9> */
.L_x_2075:
[----:B------:R-:W-:Y:S01]  /*7490*/  FADD.FTZ R24, R24, R23 ;  /* 0x0000001718187221 */ /* 0x000fe20000010000 */
[----:B------:R-:W-:-:S04]  /*74a0*/  @!P0 IMAD.WIDE R8, R25, 0x2, R8 ;  /* 0x0000000219088825 */ /* 0x000fc800078e0208 */
[----:B------:R-:W-:Y:S02]  /*74b0*/  MOV R17, R24 ;  /* 0x0000001800117202 */ /* 0x000fe40000000f00 */
        /* <DEDUP_REMOVED lines=8> */
.L_x_2076:
        /* <DEDUP_REMOVED lines=14> */
.L_x_2077:
        /* <DEDUP_REMOVED lines=11> */
.L_x_2078:
[----:B------:R-:W-:Y:S01]  /*76d0*/  FADD.FTZ R21, R30, R21 ;  /* 0x000000151e157221 */ /* 0x000fe20000010000 */
[----:B------:R-:W-:Y:S06]  /*76e0*/  BRA `(.L_x_2079) ;  /* 0xffffffe000e07947 */ /* 0x000fec000383ffff */
.L_x_2080:
        /* <DEDUP_REMOVED lines=9> */
.L_x_2786:


//--------------------- .text._ZN13group_norm_v218gn_bwd_cuda_kernelI6__halfLi320ELi1ELi16ELi20ELi4096ELb1ELb1ELi32ELi320ELi320ELi4ELb1ELi1ELb0ELb0ELNS_15WgradSyncMethodE3ENS_16CompileConditionILi900EEEEEvPT_S6_S6_PKS5_S8_S8_S8_PKfflPfPj --------------------------
	.section	.text._ZN13group_norm_v218gn_bwd_cuda_kernelI6__halfLi320ELi1ELi16ELi20ELi4096ELb1ELb1ELi32ELi320ELi320ELi4ELb1ELi1ELb0ELb0ELNS_15WgradSyncMethodE3ENS_16CompileConditionILi900EEEEEvPT_S6_S6_PKS5_S8_S8_S8_PKfflPfPj,"ax",@progbits
	.align	128
        .global         _ZN13group_norm_v218gn_bwd_cuda_kernelI6__halfLi320ELi1ELi16ELi20ELi4096ELb1ELb1ELi32ELi320ELi320ELi4ELb1ELi1ELb0ELb0ELNS_15WgradSyncMethodE3ENS_16CompileConditionILi900EEEEEvPT_S6_S6_PKS5_S8_S8_S8_PKfflPfPj
        .type           _ZN13group_norm_v218gn_bwd_cuda_kernelI6__halfLi320ELi1ELi16ELi20ELi4096ELb1ELb1ELi32ELi320ELi320ELi4ELb1ELi1ELb0ELb0ELNS_15WgradSyncMethodE3ENS_16CompileConditionILi900EEEEEvPT_S6_S6_PKS5_S8_S8_S8_PKfflPfPj,@function
        .size           _ZN13group_norm_v218gn_bwd_cuda_kernelI6__halfLi320ELi1ELi16ELi20ELi4096ELb1ELb1ELi32ELi320ELi320ELi4ELb1ELi1ELb0ELb0ELNS_15WgradSyncMethodE3ENS_16CompileConditionILi900EEEEEvPT_S6_S6_PKS5_S8_S8_S8_PKfflPfPj,(.L_x_2787 - _ZN13group_norm_v218gn_bwd_cuda_kernelI6__halfLi320ELi1ELi16ELi20ELi4096ELb1ELb1ELi32ELi320ELi320ELi4ELb1ELi1ELb0ELb0ELNS_15WgradSyncMethodE3ENS_16CompileConditionILi900EEEEEvPT_S6_S6_PKS5_S8_S8_S8_PKfflPfPj)
        .other          _ZN13group_norm_v218gn_bwd_cuda_kernelI6__halfLi320ELi1ELi16ELi20ELi4096ELb1ELb1ELi32ELi320ELi320ELi4ELb1ELi1ELb0ELb0ELNS_15WgradSyncMethodE3ENS_16CompileConditionILi900EEEEEvPT_S6_S6_PKS5_S8_S8_S8_PKfflPfPj,@"STO_CUDA_ENTRY STV_DEFAULT"
_ZN13group_norm_v218gn_bwd_cuda_kernelI6__halfLi320ELi1ELi16ELi20ELi4096ELb1ELb1ELi32ELi320ELi320ELi4ELb1ELi1ELb0ELb0ELNS_15WgradSyncMethodE3ENS_16CompileConditionILi900EEEEEvPT_S6_S6_PKS5_S8_S8_S8_PKfflPfPj:
.text._ZN13group_norm_v218gn_bwd_cuda_kernelI6__halfLi320ELi1ELi16ELi20ELi4096ELb1ELb1ELi32ELi320ELi320ELi4ELb1ELi1ELb0ELb0ELNS_15WgradSyncMethodE3ENS_16CompileConditionILi900EEEEEvPT_S6_S6_PKS5_S8_S8_S8_PKfflPfPj:
        /* <DEDUP_REMOVED lines=29> */
.L_x_2083:
[----:B------:R-:W2:Y:S04]  /*01d0*/  LD.E.STRONG.GPU R0, desc[UR8][R2.64] ;  /* 0x0000000802007980 */ /* 0x000ea8000c10f900 */
[----:B--2---:R-:W-:Y:S01]  /*01e0*/  CCTL.IVALL ;  /* 0x00000000ff00798f */ /* 0x004fe20002000000 */
[----:B------:R-:W-:Y:S05]  /*01f0*/  YIELD ;  /* 0x0000000000007946 */ /* 0x000fea0003800000 */
[----:B-----5:R-:W-:-:S04]  /*0200*/  LOP3.LUT R0, R0, R5, RZ, 0x3c, !PT ;  /* 0x0000000500007212 */ /* 0x020fc800078e3cff */
[----:B------:R-:W-:-:S13]  /*0210*/  ISETP.GT.AND P0, PT, R0, -0x1, PT ;  /* 0xffffffff0000780c */ /* 0x000fda0003f04270 */
[----:B------:R-:W-:Y:S05]  /*0220*/  @P0 BRA `(.L_x_2083) ;  /* 0xfffffffc00e80947 */ /* 0x000fea000383ffff */
.L_x_2082:
[----:B------:R-:W-:Y:S05]  /*0230*/  WARPSYNC.ALL ;  /* 0x0000000000007948 */ /* 0x000fea0003800000 */
[----:B------:R-:W-:Y:S06]  /*0240*/  BAR.SYNC.DEFER_BLOCKING 0x0 ;  /* 0x0000000000007b1d */ /* 0x000fec0000010000 */
[----:B------:R-:W-:Y:S05]  /*0250*/  BRA `(.L_x_2084) ;  /* 0x0000004800487947 */ /* 0x000fea0003800000 */
.L_x_2081:
        /* <DEDUP_REMOVED lines=44> */
[----:B------:R-:W-:Y:S02]  /*0520*/  SHF.R.U32.HI R5, RZ, 0x2, R4 ;  /* 0x00000002ff057819 */ /* 0x000fe40000011604 */
[----:B------:R-:W-:Y:S02]  /*0530*/  SHF.R.U32.HI R7, RZ, 0x2, R6 ;  /* 0x00000002ff077819 */ /* 0x000fe40000011606 */
[----:B------:R-:W-:Y:S02]  /*0540*/  LOP3.LUT R26, R0, 0x3, R3, 0x78, !PT ;  /* 0x00000003001a7812 */ /* 0x000fe400078e7803 */
[----:B------:R-:W-:Y:S02]  /*0550*/  LEA R27, R16, R27, 0x3 ;  /* 0x0000001b101b7211 */ /* 0x000fe400078e18ff */
[C---:B------:R-:W-:Y:S02]  /*0560*/  LOP3.LUT R25, R0.reuse, 0x3, R25, 0x78, !PT ;  /* 0x0000000300197812 */ /* 0x040fe400078e7819 */
[----:B------:R-:W-:-:S02]  /*0570*/  LOP3.LUT R24, R0, 0x3, R5, 0x78, !PT ;  /* 0x0000000300187812 */ /* 0x000fc400078e7805 */
[----:B------:R-:W-:Y:S01]  /*0580*/  LOP3.LUT R22, R0, 0x3, R7, 0x78, !PT ;  /* 0x0000000300167812 */ /* 0x000fe200078e7807 */
[--C-:B--2---:R-:W-:Y:S02]  /*0590*/  HADD2.F32 R3, -RZ, R18.reuse.H0_H0 ;  /* 0x20000012ff037230 */ /* 0x104fe40000004100 */
[----:B------:R-:W-:Y:S02]  /*05a0*/  HADD2.F32 R23, -RZ, R18.H1_H1 ;  /* 0x30000012ff177230 */ /* 0x000fe40000004100 */
[--C-:B------:R-:W-:Y:S02]  /*05b0*/  HADD2.F32 R21, -RZ, R19.reuse.H0_H0 ;  /* 0x20000013ff157230 */ /* 0x100fe40000004100 */
[----:B------:R-:W-:Y:S02]  /*05c0*/  HADD2.F32 R19, -RZ, R19.H1_H1 ;  /* 0x30000013ff137230 */ /* 0x000fe40000004100 */
[--C-:B---3--:R-:W-:Y:S02]  /*05d0*/  HADD2.F32 R20, -RZ, R12.reuse.H0_H0 ;  /* 0x2000000cff147230 */ /* 0x108fe40000004100 */
[----:B------:R-:W-:-:S02]  /*05e0*/  HADD2.F32 R18, -RZ, R12.H1_H1 ;  /* 0x3000000cff127230 */ /* 0x000fc40000004100 */
[--C-:B------:R-:W-:Y:S02]  /*05f0*/  HADD2.F32 R17, -RZ, R13.reuse.H0_H0 ;  /* 0x2000000dff117230 */ /* 0x100fe40000004100 */
[----:B------:R-:W-:-:S07]  /*0600*/  HADD2.F32 R16, -RZ, R13.H1_H1 ;  /* 0x3000000dff107230 */ /* 0x000fce0000004100 */
.L_x_2100:
[----:B-1----:R-:W-:Y:S01]  /*0610*/  HFMA2.MMA R5, -RZ, RZ, 0, 0 ;  /* 0x00000000ff057435 */ /* 0x002fe200000001ff */
[----:B------:R-:W-:Y:S01]  /*0620*/  MOV R4, R32 ;  /* 0x0000002000047202 */ /* 0x000fe20000000f00 */
[----:B------:R-:W-:Y:S01]  /*0630*/  IMAD R35, R69, 0x140000, RZ ;  /* 0x0014000045237824 */ /* 0x000fe200078e02ff */
[C---:B------:R-:W-:Y:S01]  /*0640*/  LEA R0, P0, R67.reuse, R28, 0x4 ;  /* 0x0000001c43007211 */ /* 0x040fe200078020ff */
[----:B------:R-:W-:Y:S01]  /*0650*/  ULDC.64 UR6, c[0x0][0x248] ;  /* 0x0000920000067ab9 */ /* 0x000fe20000000a00 */
        /* <DEDUP_REMOVED lines=11> */
[----:B------:R-:W-:Y:S01]  /*0710*/  SHF.L.U64.HI R13, R13, 0x1, R0 ;  /* 0x000000010d0d7819 */ /* 0x000fe20000010200 */
[----:B------:R-:W2:Y:S01]  /*0720*/  LDG.E.64.CONSTANT R82, desc[UR8][R82.64] ;  /* 0x0000000852527981 */ /* 0x000ea2000c1e9b00 */
        /* <DEDUP_REMOVED lines=8> */
[----:B------:R-:W-:-:S04]  /*07b0*/  IADD3 R40, P0, R12, UR6, RZ ;  /* 0x000000060c287c10 */ /* 0x000fc8000ff1e0ff */
[----:B------:R-:W-:-:S06]  /*07c0*/  IADD3.X R41, R11, UR7, RZ, P0, !PT ;  /* 0x000000070b297c10 */ /* 0x000fcc00087fe4ff */
[----:B------:R-:W4:Y:S01]  /*07d0*/  LDG.E.64.CONSTANT R40, desc[UR8][R40.64] ;  /* 0x0000000828287981 */ /* 0x000f22000c1e9b00 */
[----:B------:R-:W-:-:S04]  /*07e0*/  IADD3 R5, R15, 0xa00, RZ ;  /* 0x00000a000f057810 */ /* 0x000fc80007ffe0ff */
[----:B------:R-:W-:-:S04]  /*07f0*/  IADD3 R5, P0, R5, R38, RZ ;  /* 0x0000002605057210 */ /* 0x000fc80007f1e0ff */
[----:B------:R-:W-:Y:S02]  /*0800*/  IADD3.X R0, RZ, R35, RZ, P0, !PT ;  /* 0x00000023ff007210 */ /* 0x000fe400007fe4ff */
[C---:B------:R-:W-:Y:S02]  /*0810*/  SHF.L.U32 R10, R5.reuse, 0x1, RZ ;  /* 0x00000001050a7819 */ /* 0x040fe400000006ff */
[----:B------:R-:W-:Y:S02]  /*0820*/  SHF.L.U64.HI R9, R5, 0x1, R0 ;  /* 0x0000000105097819 */ /* 0x000fe40000010200 */
[----:B------:R-:W-:-:S04]  /*0830*/  IADD3 R36, P0, R10, UR6, RZ ;  /* 0x000000060a247c10 */ /* 0x000fc8000ff1e0ff */
[----:B------:R-:W-:-:S06]  /*0840*/  IADD3.X R37, R9, UR7, RZ, P0, !PT ;  /* 0x0000000709257c10 */ /* 0x000fcc00087fe4ff */
[----:B------:R-:W5:Y:S01]  /*0850*/  LDG.E.64.CONSTANT R36, desc[UR8][R36.64] ;  /* 0x0000000824247981 */ /* 0x000f62000c1e9b00 */
[----:B------:R-:W-:Y:S02]  /*0860*/  IADD3 R64, P0, R14, UR10, RZ ;  /* 0x0000000a0e407c10 */ /* 0x000fe4000ff1e0ff */
[----:B------:R-:W-:Y:S02]  /*0870*/  IADD3 R5, R15, 0xf00, RZ ;  /* 0x00000f000f057810 */ /* 0x000fe40007ffe0ff */
[----:B------:R-:W-:Y:S02]  /*0880*/  IADD3.X R65, R13, UR11, RZ, P0, !PT ;  /* 0x0000000b0d417c10 */ /* 0x000fe400087fe4ff */
[----:B------:R-:W-:-:S04]  /*0890*/  IADD3 R5, P0, R5, R38, RZ ;  /* 0x0000002605057210 */ /* 0x000fc80007f1e0ff */
        /* <DEDUP_REMOVED lines=8> */
[----:B------:R-:W-:Y:S02]  /*0920*/  IADD3.X R107, R11, UR11, RZ, P0, !PT ;  /* 0x0000000b0b6b7c10 */ /* 0x000fe400087fe4ff */
[----:B------:R-:W-:-:S04]  /*0930*/  IADD3 R5, R15, 0x1400, RZ ;  /* 0x000014000f057810 */ /* 0x000fc80007ffe0ff */
        /* <DEDUP_REMOVED lines=20> */
[----:B------:R-:W5:Y:S01]  /*0a80*/  LDG.E.64.CONSTANT R92, desc[UR8][R92.64] ;  /* 0x000000085c5c7981 */ /* 0x000f62000c1e9b00 */
[----:B------:R-:W-:-:S04]  /*0a90*/  IADD3 R5, R15, 0x1e00, RZ ;  /* 0x00001e000f057810 */ /* 0x000fc80007ffe0ff */
[----:B------:R-:W5:Y:S01]  /*0aa0*/  LDG.E.64.CONSTANT R94, desc[UR8][R94.64] ;  /* 0x000000085e5e7981 */ /* 0x000f62000c1e9b00 */
[----:B------:R-:W-:-:S04]  /*0ab0*/  IADD3 R55, P0, R5, R38, RZ ;  /* 0x0000002605377210 */ /* 0x000fc80007f1e0ff */
[----:B------:R-:W-:-:S04]  /*0ac0*/  IADD3.X R46, RZ, R35, RZ, P0, !PT ;  /* 0x00000023ff2e7210 */ /* 0x000fc800007fe4ff */
[C---:B------:R-:W-:Y:S02]  /*0ad0*/  SHF.L.U64.HI R59, R55.reuse, 0x1, R46 ;  /* 0x00000001373b7819 */ /* 0x040fe4000001022e */
[----:B------:R-:W-:-:S04]  /*0ae0*/  SHF.L.U32 R55, R55, 0x1, RZ ;  /* 0x0000000137377819 */ /* 0x000fc800000006ff */
[----:B------:R-:W-:-:S04]  /*0af0*/  IADD3 R96, P0, R55, UR6, RZ ;  /* 0x0000000637607c10 */ /* 0x000fc8000ff1e0ff */
[----:B------:R-:W-:-:S06]  /*0b00*/  IADD3.X R97, R59, UR7, RZ, P0, !PT ;  /* 0x000000073b617c10 */ /* 0x000fcc00087fe4ff */
[----:B------:R-:W5:Y:S01]  /*0b10*/  LDG.E.64.CONSTANT R96, desc[UR8][R96.64] ;  /* 0x0000000860607981 */ /* 0x000f62000c1e9b00 */
[----:B------:R-:W-:-:S04]  /*0b20*/  IADD3 R98, P0, R6, UR10, RZ ;  /* 0x0000000a06627c10 */ /* 0x000fc8000ff1e0ff */
[----:B------:R-:W-:-:S06]  /*0b30*/  IADD3.X R99, R4, UR11, RZ, P0, !PT ;  /* 0x0000000b04637c10 */ /* 0x000fcc00087fe4ff */
        /* <DEDUP_REMOVED lines=8> */
[----:B------:R-:W-:Y:S02]  /*0bc0*/  HADD2.F32 R47, -RZ, R43.H1_H1 ;  /* 0x3000002bff2f7230 */ /* 0x000fe40000004100 */
[C---:B------:R-:W-:Y:S01]  /*0bd0*/  FADD.FTZ R46, -R82.reuse, R45 ;  /* 0x0000002d522e7221 */ /* 0x040fe20000010100 */
[C---:B0-----:R-:W-:Y:S01]  /*0be0*/  FMUL.FTZ R57, R61.reuse, R42 ;  /* 0x0000002a3d397220 */ /* 0x041fe20000410000 */
[C---:B------:R-:W-:Y:S02]  /*0bf0*/  FMUL.FTZ R5, R61.reuse, R44 ;  /* 0x0000002c3d057220 */ /* 0x040fe40000410000 */
[----:B------:R-:W-:Y:S01]  /*0c00*/  FMUL.FTZ R53, R61, R46 ;  /* 0x0000002e3d357220 */ /* 0x000fe20000410000 */
[----:B------:R-:W-:Y:S01]  /*0c10*/  FADD.FTZ R46, -R82, R47 ;  /* 0x0000002f522e7221 */ /* 0x000fe20000010100 */
[----:B------:R-:W-:Y:S01]  /*0c20*/  FFMA.FTZ R60, R23, R57, R18 ;  /* 0x00000039173c7223 */ /* 0x000fe20000010012 */
[----:B------:R-:W-:-:S02]  /*0c30*/  FFMA.FTZ R44, R3, R5, R20 ;  /* 0x00000005032c7223 */ /* 0x000fc40000010014 */
[----:B------:R-:W-:Y:S01]  /*0c40*/  FMUL.FTZ R51, R61, R46 ;  /* 0x0000002e3d337220 */ /* 0x000fe20000410000 */
[----:B------:R-:W-:Y:S01]  /*0c50*/  FMUL.FTZ R43, R60, -1.4426950216293334961 ;  /* 0xbfb8aa3b3c2b7820 */ /* 0x000fe20000410000 */
[----:B------:R-:W-:Y:S01]  /*0c60*/  FMUL.FTZ R39, R44, -1.4426950216293334961 ;  /* 0xbfb8aa3b2c277820 */ /* 0x000fe20000410000 */
[----:B----4-:R-:W-:Y:S02]  /*0c70*/  HADD2.F32 R47, -RZ, R40.H0_H0 ;  /* 0x20000028ff2f7230 */ /* 0x010fe40000004100 */
[----:B------:R-:W-:Y:S02]  /*0c80*/  FFMA.FTZ R74, R19, R51, R16 ;  /* 0x00000033134a7223 */ /* 0x000fe40000010010 */
[----:B------:R-:W0:Y:S01]  /*0c90*/  MUFU.EX2 R43, R43 ;  /* 0x0000002b002b7308 */ /* 0x000e220000000800 */
[----:B------:R-:W-:-:S07]  /*0ca0*/  FADD.FTZ R46, -R82, R47 ;  /* 0x0000002f522e7221 */ /* 0x000fce0000010100 */
[----:B------:R1:W2:Y:S01]  /*0cb0*/  MUFU.EX2 R42, R39 ;  /* 0x00000027002a7308 */ /* 0x0002a20000000800 */
[----:B------:R-:W-:Y:S01]  /*0cc0*/  FMUL.FTZ R49, R61, R46 ;  /* 0x0000002e3d317220 */ /* 0x000fe20000410000 */
[----:B-1----:R-:W-:-:S06]  /*0cd0*/  FMUL.FTZ R39, R74, -1.4426950216293334961 ;  /* 0xbfb8aa3b4a277820 */ /* 0x002fcc0000410000 */
[----:B------:R1:W3:Y:S01]  /*0ce0*/  MUFU.EX2 R54, R39 ;  /* 0x0000002700367308 */ /* 0x0002e20000000800 */
[----:B------:R-:W-:Y:S01]  /*0cf0*/  FFMA.FTZ R50, R3, R49, R20 ;  /* 0x0000003103327223 */ /* 0x000fe20000010014 */
[----:B-1----:R-:W-:-:S04]  /*0d00*/  IADD3 R39, R15, 0x2300, RZ ;  /* 0x000023000f277810 */ /* 0x002fc80007ffe0ff */
[----:B------:R-:W-:Y:S01]  /*0d10*/  IADD3 R39, P0, R39, R38, RZ ;  /* 0x0000002627277210 */ /* 0x000fe20007f1e0ff */
[--C-:B------:R-:W-:Y:S02]  /*0d20*/  HADD2.F32 R71, -RZ, R41.reuse.H0_H0 ;  /* 0x20000029ff477230 */ /* 0x100fe40000004100 */
[----:B------:R-:W-:Y:S01]  /*0d30*/  HADD2.F32 R73, -RZ, R41.H1_H1 ;  /* 0x30000029ff497230 */ /* 0x000fe20000004100 */
[----:B------:R-:W-:Y:S01]  /*0d40*/  IADD3.X R38, RZ, R35, RZ, P0, !PT ;  /* 0x00000023ff267210 */ /* 0x000fe200007fe4ff */
[----:B------:R-:W-:Y:S01]  /*0d50*/  FMUL.FTZ R41, R50, -1.4426950216293334961 ;  /* 0xbfb8aa3b32297820 */ /* 0x000fe20000410000 */
[----:B0-----:R-:W-:Y:S01]  /*0d60*/  FADD.FTZ R35, R43, 1 ;  /* 0x3f8000002b237421 */ /* 0x001fe20000010000 */
[----:B------:R-:W-:Y:S01]  /*0d70*/  SHF.L.U32 R43, R39, 0x1, RZ ;  /* 0x00000001272b7819 */ /* 0x000fe200000006ff */
[----:B------:R-:W-:Y:S01]  /*0d80*/  FFMA.FTZ R72, R21, R53, R17 ;  /* 0x0000003515487223 */ /* 0x000fe20000010011 */
[----:B------:R0:W-:Y:S02]  /*0d90*/  MUFU.EX2 R112, R41 ;  /* 0x0000002900707308 */ /* 0x0001e40000000800 */
[----:B------:R-:W-:Y:S01]  /*0da0*/  IADD3 R100, P0, R43, UR6, RZ ;  /* 0x000000062b647c10 */ /* 0x000fe2000ff1e0ff */
[----:B------:R-:W-:Y:S01]  /*0db0*/  FMUL.FTZ R45, R72, -1.4426950216293334961 ;  /* 0xbfb8aa3b482d7820 */ /* 0x000fe20000410000 */
[----:B0-----:R-:W-:-:S04]  /*0dc0*/  SHF.L.U64.HI R41, R39, 0x1, R38 ;  /* 0x0000000127297819 */ /* 0x001fc80000010226 */
[----:B------:R-:W0:Y:S01]  /*0dd0*/  MUFU.EX2 R52, R45 ;  /* 0x0000002d00347308 */ /* 0x000e220000000800 */
[----:B------:R-:W-:Y:S02]  /*0de0*/  IADD3.X R101, R41, UR7, RZ, P0, !PT ;  /* 0x0000000729657c10 */ /* 0x000fe400087fe4ff */
[----:B------:R-:W-:Y:S01]  /*0df0*/  IADD3 R102, P0, R2, UR10, RZ ;  /* 0x0000000a02667c10 */ /* 0x000fe2000ff1e0ff */
[----:B------:R-:W-:-:S03]  /*0e00*/  HADD2.F32 R47, -RZ, R40.H1_H1 ;  /* 0x30000028ff2f7230 */ /* 0x000fc60000004100 */
[----:B------:R-:W-:Y:S01]  /*0e10*/  IADD3.X R103, R0, UR11, RZ, P0, !PT ;  /* 0x0000000b00677c10 */ /* 0x000fe200087fe4ff */
[----:B-----5:R-:W-:Y:S01]  /*0e20*/  HADD2.F32 R39, -RZ, R36.H0_H0 ;  /* 0x20000024ff277230 */ /* 0x020fe20000004100 */
[----:B------:R-:W4:Y:S01]  /*0e30*/  LDG.E.64.CONSTANT R100, desc[UR8][R100.64] ;  /* 0x0000000864647981 */ /* 0x000f22000c1e9b00 */
[----:B--2---:R-:W-:Y:S01]  /*0e40*/  FADD.FTZ R42, R42, 1 ;  /* 0x3f8000002a2a7421 */ /* 0x004fe20000010000 */
[C---:B------:R-:W-:Y:S02]  /*0e50*/  FADD.FTZ R40, -R82.reuse, R47 ;  /* 0x0000002f52287221 */ /* 0x040fe40000010100 */
[----:B------:R-:W2:Y:S01]  /*0e60*/  LDG.E.64.CONSTANT R102, desc[UR8][R102.64] ;  /* 0x0000000866667981 */ /* 0x000ea2000c1e9b00 */
[C---:B------:R-:W-:Y:S01]  /*0e70*/  FADD.FTZ R38, -R82.reuse, R39 ;  /* 0x0000002752267221 */ /* 0x040fe20000010100 */
[----:B------:R-:W1:Y:S01]  /*0e80*/  MUFU.RCP R68, R42 ;  /* 0x0000002a00447308 */ /* 0x000e620000001000 */
[C---:B------:R-:W-:Y:S01]  /*0e90*/  FMUL.FTZ R47, R61.reuse, R40 ;  /* 0x000000283d2f7220 */ /* 0x040fe20000410000 */
[----:B------:R-:W-:Y:S01]  /*0ea0*/  FADD.FTZ R80, -R82, R71 ;  /* 0x0000004752507221 */ /* 0x000fe20000010100 */
[----:B------:R-:W-:Y:S01]  /*0eb0*/  FMUL.FTZ R39, R61, R38 ;  /* 0x000000263d277220 */ /* 0x000fe20000410000 */
[----:B---3--:R-:W-:Y:S01]  /*0ec0*/  FADD.FTZ R38, R54, 1 ;  /* 0x3f80000036267421 */ /* 0x008fe20000010000 */
[----:B0-----:R-:W-:Y:S01]  /*0ed0*/  FADD.FTZ R52, R52, 1 ;  /* 0x3f80000034347421 */ /* 0x001fe20000010000 */
[----:B------:R-:W-:-:S02]  /*0ee0*/  FFMA.FTZ R48, R23, R47, R18 ;  /* 0x0000002f17307223 */ /* 0x000fc40000010012 */
[----:B------:R0:W3:Y:S01]  /*0ef0*/  MUFU.RCP R70, R35 ;  /* 0x0000002300467308 */ /* 0x0000e20000001000 */
[----:B------:R-:W-:Y:S01]  /*0f00*/  FMUL.FTZ R80, R61, R80 ;  /* 0x000000503d507220 */ /* 0x000fe20000410000 */
[----:B------:R-:W-:Y:S02]  /*0f10*/  HADD2.F32 R71, -RZ, R36.H1_H1 ;  /* 0x30000024ff477230 */ /* 0x000fe40000004100 */
[----:B------:R-:W-:-:S04]  /*0f20*/  FMUL.FTZ R66, R48, -1.4426950216293334961 ;  /* 0xbfb8aa3b30427820 */ /* 0x000fc80000410000 */
[----:B------:R-:W5:Y:S01]  /*0f30*/  MUFU.RCP R83, R38 ;  /* 0x0000002600537308 */ /* 0x000f620000001000 */
[----:B------:R-:W-:Y:S01]  /*0f40*/  FFMA.FTZ R46, R21, R80, R17 ;  /* 0x00000050152e7223 */ /* 0x000fe20000010011 */
[----:B0-----:R-:W-:-:S06]  /*0f50*/  HADD2.F32 R35, -RZ, R37.H0_H0 ;  /* 0x20000025ff237230 */ /* 0x001fcc0000004100 */
[----:B------:R-:W0:Y:S01]  /*0f60*/  MUFU.RCP R79, R52 ;  /* 0x00000034004f7308 */ /* 0x000e220000001000 */
[----:B------:R-:W-:Y:S01]  /*0f70*/  FADD.FTZ R36, -R82, R71 ;  /* 0x0000004752247221 */ /* 0x000fe20000010100 */
[----:B------:R-:W-:Y:S01]  /*0f80*/  FMUL.FTZ R58, R46, -1.4426950216293334961 ;  /* 0xbfb8aa3b2e3a7820 */ /* 0x000fe20000410000 */
[----:B------:R-:W-:Y:S02]  /*0f90*/  HADD2.F32 R71, -RZ, R37.H1_H1 ;  /* 0x30000025ff477230 */ /* 0x000fe40000004100 */
[C---:B------:R-:W-:Y:S01]  /*0fa0*/  FADD.FTZ R40, -R82.reuse, R73 ;  /* 0x0000004952287221 */ /* 0x040fe20000010100 */
[----:B------:R-:W-:Y:S01]  /*0fb0*/  FADD.FTZ R78, -R82, R35 ;  /* 0x00000023524e7221 */ /* 0x000fe20000010100 */
[----:B-1----:R-:W-:Y:S01]  /*0fc0*/  FADD.FTZ R35, -R68, 1 ;  /* 0x3f80000044237421 */ /* 0x002fe20000010100 */
[----:B------:R-:W1:Y:S01]  /*0fd0*/  MUFU.EX2 R66, R66 ;  /* 0x0000004200427308 */ /* 0x000e620000000800 */
[----:B------:R-:W-:Y:S01]  /*0fe0*/  FMUL.FTZ R45, R61, R40 ;  /* 0x000000283d2d7220 */ /* 0x000fe20000410000 */
[----:B------:R-:W-:Y:S01]  /*0ff0*/  FADD.FTZ R76, -R82, R71 ;  /* 0x00000047524c7221 */ /* 0x000fe20000010100 */
[----:B---3--:R-:W-:Y:S01]  /*1000*/  FADD.FTZ R75, -R70, 1 ;  /* 0x3f800000464b7421 */ /* 0x008fe20000010100 */
[----:B------:R-:W-:Y:S01]  /*1010*/  FFMA.FTZ R73, R44, R35, 1 ;  /* 0x3f8000002c497423 */ /* 0x000fe20000010023 */
[----:B------:R-:W-:-:S03]  /*1020*/  FFMA.FTZ R40, R19, R45, R16 ;  /* 0x0000002d13287223 */ /* 0x000fc60000010010 */
[----:B------:R-:W3:Y:S01]  /*1030*/  MUFU.EX2 R58, R58 ;  /* 0x0000003a003a7308 */ /* 0x000ee20000000800 */
[----:B------:R-:W-:Y:S01]  /*1040*/  FMUL.FTZ R35, R61, R76 ;  /* 0x0000004c3d237220 */ /* 0x000fe20000410000 */
[----:B-----5:R-:W-:Y:S01]  /*1050*/  FADD.FTZ R105, -R83, 1 ;  /* 0x3f80000053697421 */ /* 0x020fe20000010100 */
[----:B0-----:R-:W-:Y:S01]  /*1060*/  FADD.FTZ R81, -R79, 1 ;  /* 0x3f8000004f517421 */ /* 0x001fe20000010100 */
[----:B------:R-:W-:Y:S01]  /*1070*/  FFMA.FTZ R77, R60, R75, 1 ;  /* 0x3f8000003c4d7423 */ /* 0x000fe2000001004b */
[--C-:B------:R-:W-:Y:S02]  /*1080*/  HADD2.F32 R76, -RZ, R64.reuse.H0_H0 ;  /* 0x20000040ff4c7230 */ /* 0x100fe40000004100 */
[----:B------:R-:W-:Y:S01]  /*1090*/  FMUL.FTZ R75, R68, R73 ;  /* 0x00000049444b7220 */ /* 0x000fe20000410000 */
[----:B------:R-:W-:Y:S01]  /*10a0*/  FADD.FTZ R112, R112, 1 ;  /* 0x3f80000070707421 */ /* 0x000fe20000010000 */
[----:B------:R-:W-:Y:S01]  /*10b0*/  FMUL.FTZ R56, R40, -1.4426950216293334961 ;  /* 0xbfb8aa3b28387820 */ /* 0x000fe20000410000 */
[----:B------:R-:W-:Y:S01]  /*10c0*/  FFMA.FTZ R104, R74, R105, 1 ;  /* 0x3f8000004a687423 */ /* 0x000fe20000010069 */
[----:B------:R-:W-:Y:S01]  /*10d0*/  FFMA.FTZ R72, R72, R81, 1 ;  /* 0x3f80000048487423 */ /* 0x000fe20000010051 */
[----:B------:R-:W-:-:S02]  /*10e0*/  HADD2.F32 R74, -RZ, R64.H1_H1 ;  /* 0x30000040ff4a7230 */ /* 0x000fc40000004100 */
[----:B------:R-:W-:Y:S01]  /*10f0*/  FMUL.FTZ R77, R70, R77 ;  /* 0x0000004d464d7220 */ /* 0x000fe20000410000 */
[----:B------:R-:W-:Y:S01]  /*1100*/  FMUL.FTZ R76, R76, R75 ;  /* 0x0000004b4c4c7220 */ /* 0x000fe20000410000 */
[----:B------:R-:W-:Y:S01]  /*1110*/  FMUL.FTZ R79, R79, R72 ;  /* 0x000000484f4f7220 */ /* 0x000fe20000410000 */
[----:B------:R-:W0:Y:S01]  /*1120*/  MUFU.RCP R112, R112 ;  /* 0x0000007000707308 */ /* 0x000e220000001000 */
[----:B-1----:R-:W-:Y:S01]  /*1130*/  FADD.FTZ R66, R66, 1 ;  /* 0x3f80000042427421 */ /* 0x002fe20000010000 */
[----:B------:R-:W-:Y:S01]  /*1140*/  FMUL.FTZ R74, R74, R77 ;  /* 0x0000004d4a4a7220 */ /* 0x000fe20000410000 */
[----:B------:R-:W-:Y:S02]  /*1150*/  HADD2.F32 R72, -RZ, R65.H0_H0 ;  /* 0x20000041ff487230 */ /* 0x000fe40000004100 */
[----:B------:R-:W-:-:S03]  /*1160*/  FMUL.FTZ R60, R3, R76 ;  /* 0x0000004c033c7220 */ /* 0x000fc60000410000 */
[----:B------:R-:W1:Y:S01]  /*1170*/  MUFU.EX2 R56, R56 ;  /* 0x0000003800387308 */ /* 0x000e620000000800 */
[----:B------:R-:W-:Y:S01]  /*1180*/  FMUL.FTZ R64, R23, R74 ;  /* 0x0000004a17407220 */ /* 0x000fe20000410000 */
[----:B------:R-:W-:Y:S01]  /*1190*/  FFMA.FTZ R60, R5, R60, RZ ;  /* 0x0000003c053c7223 */ /* 0x000fe200000100ff */
[----:B---3--:R-:W-:Y:S01]  /*11a0*/  FADD.FTZ R58, R58, 1 ;  /* 0x3f8000003a3a7421 */ /* 0x008fe20000010000 */
[----:B------:R-:W-:-:S04]  /*11b0*/  FMUL.FTZ R72, R72, R79 ;  /* 0x0000004f48487220 */ /* 0x000fc80000410000 */
[----:B------:R3:W5:Y:S01]  /*11c0*/  MUFU.RCP R114, R66 ;  /* 0x0000004200727308 */ /* 0x0007620000001000 */
[----:B------:R-:W-:Y:S01]  /*11d0*/  FFMA.FTZ R60, R57, R64, R60 ;  /* 0x00000040393c7223 */ /* 0x000fe2000001003c */
[----:B------:R-:W-:Y:S02]  /*11e0*/  HADD2.F32 R70, -RZ, R65.H1_H1 ;  /* 0x30000041ff467230 */ /* 0x000fe40000004100 */
[----:B------:R-:W-:Y:S01]  /*11f0*/  FMUL.FTZ R64, R21, R72 ;  /* 0x0000004815407220 */ /* 0x000fe20000410000 */
[----:B------:R-:W-:Y:S02]  /*1200*/  HADD2.F32 R75, -RZ, R62.H1_H1 ;  /* 0x3000003eff4b7230 */ /* 0x000fe40000004100 */
[----:B------:R-:W-:Y:S01]  /*1210*/  FFMA.FTZ R42, R3, R39, R20 ;  /* 0x00000027032a7223 */ /* 0x000fe20000010014 */
[----:B------:R-:W-:Y:S01]  /*1220*/  FMUL.FTZ R83, R83, R104 ;  /* 0x0000006853537220 */ /* 0x000fe20000410000 */
[----:B------:R-:W5:Y:S01]  /*1230*/  MUFU.RCP R116, R58 ;  /* 0x0000003a00747308 */ /* 0x000f620000001000 */
[----:B------:R-:W-:Y:S01]  /*1240*/  FFMA.FTZ R60, R53, R64, R60 ;  /* 0x00000040353c7223 */ /* 0x000fe2000001003c */
[----:B------:R-:W-:Y:S01]  /*1250*/  FMUL.FTZ R54, R42, -1.4426950216293334961 ;  /* 0xbfb8aa3b2a367820 */ /* 0x000fe20000410000 */
[----:B------:R-:W-:Y:S01]  /*1260*/  FMUL.FTZ R70, R70, R83 ;  /* 0x0000005346467220 */ /* 0x000fe20000410000 */
[----:B------:R-:W-:-:S02]  /*1270*/  HADD2.F32 R77, -RZ, R63.H0_H0 ;  /* 0x2000003fff4d7230 */ /* 0x000fc40000004100 */
[----:B------:R-:W-:Y:S01]  /*1280*/  FADD.FTZ R64, -R82, R75 ;  /* 0x0000004b52407221 */ /* 0x000fe20000010100 */
[----:B------:R-:W-:Y:S02]  /*1290*/  HADD2.F32 R65, -RZ, R62.H0_H0 ;  /* 0x2000003eff417230 */ /* 0x000fe40000004100 */
[----:B0-----:R-:W-:Y:S01]  /*12a0*/  FADD.FTZ R75, -R112, 1 ;  /* 0x3f800000704b7421 */ /* 0x001fe20000010100 */
[----:B-1----:R-:W-:Y:S01]  /*12b0*/  FADD.FTZ R62, R56, 1 ;  /* 0x3f800000383e7421 */ /* 0x002fe20000010000 */
[----:B------:R-:W-:Y:S01]  /*12c0*/  FMUL.FTZ R56, R19, R70 ;  /* 0x0000004613387220 */ /* 0x000fe20000410000 */
[----:B---3--:R-:W-:Y:S01]  /*12d0*/  FMUL.FTZ R66, R61, R64 ;  /* 0x000000403d427220 */ /* 0x008fe20000410000 */
[----:B------:R-:W-:Y:S01]  /*12e0*/  FADD.FTZ R64, -R82, R77 ;  /* 0x0000004d52407221 */ /* 0x000fe20000010100 */
[----:B------:R-:W0:Y:S01]  /*12f0*/  MUFU.EX2 R54, R54 ;  /* 0x0000003600367308 */ /* 0x000e220000000800 */
[----:B------:R-:W-:Y:S01]  /*1300*/  FFMA.FTZ R113, R50, R75, 1 ;  /* 0x3f80000032717423 */ /* 0x000fe2000001004b */
[----:B-----5:R-:W-:Y:S01]  /*1310*/  FADD.FTZ R77, -R114, 1 ;  /* 0x3f800000724d7421 */ /* 0x020fe20000010100 */
[----:B------:R-:W-:Y:S01]  /*1320*/  FFMA.FTZ R56, R51, R56, R60 ;  /* 0x0000003833387223 */ /* 0x000fe2000001003c */
[----:B------:R-:W-:-:S02]  /*1330*/  HADD2.F32 R60, -RZ, R106.H0_H0 ;  /* 0x2000006aff3c7230 */ /* 0x000fc40000004100 */
[----:B------:R-:W-:Y:S01]  /*1340*/  FMUL.FTZ R113, R112, R113 ;  /* 0x0000007170717220 */ /* 0x000fe20000410000 */
[----:B------:R-:W-:Y:S01]  /*1350*/  FFMA.FTZ R115, R48, R77, 1 ;  /* 0x3f80000030737423 */ /* 0x000fe2000001004d */
[----:B------:R-:W-:Y:S01]  /*1360*/  FADD.FTZ R77, -R116, 1 ;  /* 0x3f800000744d7421 */ /* 0x000fe20000010100 */
[----:B------:R-:W-:Y:S02]  /*1370*/  HADD2.F32 R58, -RZ, R106.H1_H1 ;  /* 0x3000006aff3a7230 */ /* 0x000fe40000004100 */
[----:B------:R-:W-:Y:S01]  /*1380*/  FMUL.FTZ R60, R60, R113 ;  /* 0x000000713c3c7220 */ /* 0x000fe20000410000 */
[----:B------:R-:W-:Y:S01]  /*1390*/  FMUL.FTZ R115, R114, R115 ;  /* 0x0000007372737220 */ /* 0x000fe20000410000 */
[----:B------:R-:W-:Y:S01]  /*13a0*/  FFMA.FTZ R117, R46, R77, 1 ;  /* 0x3f8000002e757423 */ /* 0x000fe2000001004d */
[--C-:B------:R-:W-:Y:S02]  /*13b0*/  HADD2.F32 R50, -RZ, R107.reuse.H0_H0 ;  /* 0x2000006bff327230 */ /* 0x100fe40000004100 */
[----:B------:R-:W-:Y:S01]  /*13c0*/  FMUL.FTZ R46, R3, R60 ;  /* 0x0000003c032e7220 */ /* 0x000fe20000410000 */
[----:B------:R-:W-:Y:S01]  /*13d0*/  FMUL.FTZ R58, R58, R115 ;  /* 0x000000733a3a7220 */ /* 0x000fe20000410000 */
[----:B------:R-:W-:Y:S01]  /*13e0*/  FMUL.FTZ R117, R116, R117 ;  /* 0x0000007574757220 */ /* 0x000fe20000410000 */
[----:B------:R-:W-:Y:S01]  /*13f0*/  IADD3 R104, P0, R55, UR10, RZ ;  /* 0x0000000a37687c10 */ /* 0x000fe2000ff1e0ff */
[----:B------:R-:W-:Y:S01]  /*1400*/  FFMA.FTZ R46, R49, R46, R56 ;  /* 0x0000002e312e7223 */ /* 0x000fe20000010038 */
[----:B------:R-:W-:Y:S01]  /*1410*/  FMUL.FTZ R48, R23, R58 ;  /* 0x0000003a17307220 */ /* 0x000fe20000410000 */
[----:B0-----:R-:W-:Y:S01]  /*1420*/  FADD.FTZ R106, R54, 1 ;  /* 0x3f800000366a7421 */ /* 0x001fe20000010000 */
[----:B------:R-:W-:Y:S01]  /*1430*/  FMUL.FTZ R56, R50, R117 ;  /* 0x0000007532387220 */ /* 0x000fe20000410000 */
[----:B------:R-:W-:-:S02]  /*1440*/  HADD2.F32 R54, -RZ, R107.H1_H1 ;  /* 0x3000006bff367230 */ /* 0x000fc40000004100 */
[----:B------:R-:W-:Y:S01]  /*1450*/  FFMA.FTZ R107, R47, R48, R46 ;  /* 0x000000302f6b7223 */ /* 0x000fe2000001002e */
[----:B------:R-:W-:Y:S01]  /*1460*/  IADD3.X R105, R59, UR11, RZ, P0, !PT ;  /* 0x0000000b3b697c10 */ /* 0x000fe200087fe4ff */
[----:B------:R0:W-:Y:S01]  /*1470*/  MUFU.RCP R113, R106 ;  /* 0x0000006a00717308 */ /* 0x0001e20000001000 */
[----:B------:R-:W-:-:S04]  /*1480*/  FMUL.FTZ R46, R21, R56 ;  /* 0x00000038152e7220 */ /* 0x000fc80000410000 */
[----:B------:R-:W-:Y:S01]  /*1490*/  FFMA.FTZ R46, R80, R46, R107 ;  /* 0x0000002e502e7223 */ /* 0x000fe2000001006b */
[----:B------:R-:W3:Y:S01]  /*14a0*/  LDG.E.64.CONSTANT R104, desc[UR8][R104.64] ;  /* 0x0000000868687981 */ /* 0x000ee2000c1e9b00 */
[----:B0-----:R-:W-:-:S04]  /*14b0*/  IADD3 R106, P0, R43, UR10, RZ ;  /* 0x0000000a2b6a7c10 */ /* 0x001fc8000ff1e0ff */
[----:B------:R-:W-:-:S06]  /*14c0*/  IADD3.X R107, R41, UR11, RZ, P0, !PT ;  /* 0x0000000b296b7c10 */ /* 0x000fcc00087fe4ff */
[----:B------:R-:W5:Y:S01]  /*14d0*/  LDG.E.64.CONSTANT R106, desc[UR8][R106.64] ;  /* 0x000000086a6a7981 */ /* 0x000f62000c1e9b00 */
[----:B------:R-:W-:-:S04]  /*14e0*/  FMUL.FTZ R37, R61, R36 ;  /* 0x000000243d257220 */ /* 0x000fc80000410000 */
[----:B------:R-:W-:Y:S01]  /*14f0*/  FFMA.FTZ R36, R23, R37, R18 ;  /* 0x0000002517247223 */ /* 0x000fe20000010012 */
[----:B------:R-:W-:-:S03]  /*1500*/  FMUL.FTZ R78, R61, R78 ;  /* 0x0000004e3d4e7220 */ /* 0x000fc60000410000 */
[----:B------:R-:W-:Y:S01]  /*1510*/  FMUL.FTZ R52, R36, -1.4426950216293334961 ;  /* 0xbfb8aa3b24347820 */ /* 0x000fe20000410000 */
[----:B------:R-:W-:Y:S01]  /*1520*/  FFMA.FTZ R38, R21, R78, R17 ;  /* 0x0000004e15267223 */ /* 0x000fe20000010011 */
[----:B------:R-:W-:Y:S01]  /*1530*/  MUFU.RCP R118, R62 ;  /* 0x0000003e00767308 */ /* 0x000fe20000001000 */
[----:B------:R-:W-:Y:S02]  /*1540*/  FFMA.FTZ R44, R19, R35, R16 ;  /* 0x00000023132c7223 */ /* 0x000fe40000010010 */
[----:B------:R-:W-:-:S05]  /*1550*/  FMUL.FTZ R71, R38, -1.4426950216293334961 ;  /* 0xbfb8aa3b26477820 */ /* 0x000fca0000410000 */
[----:B------:R-:W0:Y:S01]  /*1560*/  MUFU.EX2 R52, R52 ;  /* 0x0000003400347308 */ /* 0x000e220000000800 */
[----:B------:R-:W-:-:S07]  /*1570*/  FMUL.FTZ R81, R44, -1.4426950216293334961 ;  /* 0xbfb8aa3b2c517820 */ /* 0x000fce0000410000 */
[----:B------:R-:W1:Y:S01]  /*1580*/  MUFU.EX2 R71, R71 ;  /* 0x0000004700477308 */ /* 0x000e620000000800 */
[----:B------:R-:W-:-:S07]  /*1590*/  FADD.FTZ R68, -R82, R65 ;  /* 0x0000004152447221 */ /* 0x000fce0000010100 */
[----:B------:R-:W1:Y:S01]  /*15a0*/  MUFU.EX2 R73, R81 ;  /* 0x0000005100497308 */ /* 0x000e620000000800 */
[----:B0-----:R-:W-:Y:S01]  /*15b0*/  FADD.FTZ R112, R52, 1 ;  /* 0x3f80000034707421 */ /* 0x001fe20000010000 */
[C---:B------:R-:W-:Y:S01]  /*15c0*/  FMUL.FTZ R68, R61.reuse, R68 ;  /* 0x000000443d447220 */ /* 0x040fe20000410000 */
[----:B------:R-:W-:Y:S01]  /*15d0*/  FADD.FTZ R119, -R118, 1 ;  /* 0x3f80000076777421 */ /* 0x000fe20000010100 */
[----:B------:R-:W-:Y:S02]  /*15e0*/  HADD2.F32 R63, -RZ, R63.H1_H1 ;  /* 0x3000003fff3f7230 */ /* 0x000fe40000004100 */
[----:B------:R-:W-:Y:S01]  /*15f0*/  FMUL.FTZ R64, R61, R64 ;  /* 0x000000403d407220 */ /* 0x000fe20000410000 */
[----:B------:R-:W-:Y:S01]  /*1600*/  FFMA.FTZ R65, R3, R68, R20 ;  /* 0x0000004403417223 */ /* 0x000fe20000010014 */
[----:B------:R-:W0:Y:S01]  /*1610*/  MUFU.RCP R115, R112 ;  /* 0x0000007000737308 */ /* 0x000e220000001000 */
[----:B------:R-:W-:Y:S01]  /*1620*/  FFMA.FTZ R119, R40, R119, 1 ;  /* 0x3f80000028777423 */ /* 0x000fe20000010077 */
[----:B-1----:R-:W-:Y:S01]  /*1630*/  FADD.FTZ R116, R71, 1 ;  /* 0x3f80000047747421 */ /* 0x002fe20000010000 */
[----:B------:R-:W-:Y:S01]  /*1640*/  FMUL.FTZ R83, R65, -1.4426950216293334961 ;  /* 0xbfb8aa3b41537820 */ /* 0x000fe20000410000 */
[----:B------:R-:W-:Y:S01]  /*1650*/  FFMA.FTZ R75, R23, R66, R18 ;  /* 0x00000042174b7223 */ /* 0x000fe20000010012 */
[----:B------:R-:W-:Y:S01]  /*1660*/  FADD.FTZ R62, -R82, R63 ;  /* 0x0000003f523e7221 */ /* 0x000fe20000010100 */
[----:B------:R-:W-:Y:S01]  /*1670*/  FFMA.FTZ R63, R21, R64, R17 ;  /* 0x00000040153f7223 */ /* 0x000fe20000010011 */
[----:B------:R-:W-:Y:S01]  /*1680*/  FMUL.FTZ R119, R118, R119 ;  /* 0x0000007776777220 */ /* 0x000fe20000410000 */
[----:B------:R-:W-:-:S02]  /*1690*/  HADD2.F32 R117, -RZ, R108.H0_H0 ;  /* 0x2000006cff757230 */ /* 0x000fc40000004100 */
[----:B------:R-:W-:Y:S02]  /*16a0*/  HADD2.F32 R71, -RZ, R108.H1_H1 ;  /* 0x3000006cff477230 */ /* 0x000fe40000004100 */
[----:B------:R-:W-:Y:S01]  /*16b0*/  FADD.FTZ R108, R73, 1 ;  /* 0x3f800000496c7421 */ /* 0x000fe20000010000 */
[----:B------:R-:W-:Y:S01]  /*16c0*/  FMUL.FTZ R81, R75, -1.4426950216293334961 ;  /* 0xbfb8aa3b4b517820 */ /* 0x000fe20000410000 */
[----:B------:R-:W1:Y:S01]  /*16d0*/  MUFU.RCP R116, R116 ;  /* 0x0000007400747308 */ /* 0x000e620000001000 */
[----:B------:R-:W-:Y:S01]  /*16e0*/  FMUL.FTZ R79, R63, -1.4426950216293334961 ;  /* 0xbfb8aa3b3f4f7820 */ /* 0x000fe20000410000 */
[----:B------:R-:W-:Y:S01]  /*16f0*/  FMUL.FTZ R54, R54, R119 ;  /* 0x0000007736367220 */ /* 0x000fe20000410000 */
[----:B------:R-:W-:Y:S01]  /*1700*/  FMUL.FTZ R62, R61, R62 ;  /* 0x0000003e3d3e7220 */ /* 0x000fe20000410000 */
[----:B------:R-:W-:-:S04]  /*1710*/  FADD.FTZ R73, -R113, 1 ;  /* 0x3f80000071497421 */ /* 0x000fc80000010100 */
[----:B------:R-:W-:Y:S01]  /*1720*/  MUFU.EX2 R83, R83 ;  /* 0x0000005300537308 */ /* 0x000fe20000000800 */
[C---:B------:R-:W-:Y:S01]  /*1730*/  FMUL.FTZ R48, R19.reuse, R54 ;  /* 0x0000003613307220 */ /* 0x040fe20000410000 */
[----:B------:R-:W-:Y:S01]  /*1740*/  FADD.FTZ R52, -R82, R117 ;  /* 0x0000007552347221 */ /* 0x000fe20000010100 */
[----:B------:R-:W-:-:S05]  /*1750*/  FFMA.FTZ R77, R19, R62, R16 ;  /* 0x0000003e134d7223 */ /* 0x000fca0000010010 */
[----:B------:R-:W1:Y:S01]  /*1760*/  MUFU.RCP R118, R108 ;  /* 0x0000006c00767308 */ /* 0x000e620000001000 */
[----:B------:R-:W-:Y:S01]  /*1770*/  FFMA.FTZ R42, R42, R73, 1 ;  /* 0x3f8000002a2a7423 */ /* 0x000fe20000010049 */
[----:B0-----:R-:W-:Y:S01]  /*1780*/  FADD.FTZ R117, -R115, 1 ;  /* 0x3f80000073757421 */ /* 0x001fe20000010100 */
[----:B------:R-:W-:Y:S01]  /*1790*/  FFMA.FTZ R114, R45, R48, R46 ;  /* 0x000000302d727223 */ /* 0x000fe2000001002e */
[----:B------:R-:W-:-:S04]  /*17a0*/  HADD2.F32 R48, -RZ, R110.H0_H0 ;  /* 0x2000006eff307230 */ /* 0x000fc80000004100 */
[----:B------:R-:W0:Y:S01]  /*17b0*/  MUFU.EX2 R81, R81 ;  /* 0x0000005100517308 */ /* 0x000e220000000800 */
[----:B------:R-:W-:Y:S01]  /*17c0*/  FMUL.FTZ R40, R77, -1.4426950216293334961 ;  /* 0xbfb8aa3b4d287820 */ /* 0x000fe20000410000 */
[----:B------:R-:W-:Y:S01]  /*17d0*/  FFMA.FTZ R36, R36, R117, 1 ;  /* 0x3f80000024247423 */ /* 0x000fe20000010075 */
[----:B------:R-:W-:-:S05]  /*17e0*/  FMUL.FTZ R113, R113, R42 ;  /* 0x0000002a71717220 */ /* 0x000fca0000410000 */
[----:B------:R-:W0:Y:S01]  /*17f0*/  MUFU.EX2 R79, R79 ;  /* 0x0000004f004f7308 */ /* 0x000e220000000800 */
[----:B------:R-:W-:Y:S02]  /*1800*/  HADD2.F32 R46, -RZ, R110.H1_H1 ;  /* 0x3000006eff2e7230 */ /* 0x000fe40000004100 */
[----:B------:R-:W-:Y:S01]  /*1810*/  FMUL.FTZ R48, R48, R113 ;  /* 0x0000007130307220 */ /* 0x000fe20000410000 */
[----:B------:R-:W-:Y:S01]  /*1820*/  FMUL.FTZ R115, R115, R36 ;  /* 0x0000002473737220 */ /* 0x000fe20000410000 */
[----:B-1----:R-:W-:Y:S01]  /*1830*/  FADD.FTZ R117, -R116, 1 ;  /* 0x3f80000074757421 */ /* 0x002fe20000010100 */
[----:B------:R-:W-:Y:S01]  /*1840*/  FADD.FTZ R119, -R118, 1 ;  /* 0x3f80000076777421 */ /* 0x000fe20000010100 */
[----:B------:R-:W-:Y:S01]  /*1850*/  FADD.FTZ R83, R83, 1 ;  /* 0x3f80000053537421 */ /* 0x000fe20000010000 */
[----:B------:R-:W1:Y:S01]  /*1860*/  MUFU.EX2 R40, R40 ;  /* 0x0000002800287308 */ /* 0x000e620000000800 */
[----:B------:R-:W-:Y:S01]  /*1870*/  FMUL.FTZ R36, R3, R48 ;  /* 0x0000003003247220 */ /* 0x000fe20000410000 */
[----:B------:R-:W-:Y:S01]  /*1880*/  FMUL.FTZ R46, R46, R115 ;  /* 0x000000732e2e7220 */ /* 0x000fe20000410000 */
[----:B------:R-:W-:Y:S01]  /*1890*/  FFMA.FTZ R117, R38, R117, 1 ;  /* 0x3f80000026757423 */ /* 0x000fe20000010075 */
[----:B------:R-:W-:Y:S01]  /*18a0*/  FMUL.FTZ R52, R61, R52 ;  /* 0x000000343d347220 */ /* 0x000fe20000410000 */
[----:B------:R-:W-:Y:S01]  /*18b0*/  FFMA.FTZ R119, R44, R119, 1 ;  /* 0x3f8000002c777423 */ /* 0x000fe20000010077 */
[----:B0-----:R-:W-:Y:S01]  /*18c0*/  FADD.FTZ R42, R81, 1 ;  /* 0x3f800000512a7421 */ /* 0x001fe20000010000 */
[----:B------:R-:W-:Y:S01]  /*18d0*/  FFMA.FTZ R36, R39, R36, R114 ;  /* 0x0000002427247223 */ /* 0x000fe20000010072 */
[----:B------:R0:W1:Y:S01]  /*18e0*/  MUFU.RCP R113, R83 ;  /* 0x0000005300717308 */ /* 0x0000620000001000 */
[----:B------:R-:W-:-:S02]  /*18f0*/  HADD2.F32 R121, -RZ, R109.H0_H0 ;  /* 0x2000006dff797230 */ /* 0x000fc40000004100 */
[----:B------:R-:W-:Y:S01]  /*1900*/  FMUL.FTZ R38, R23, R46 ;  /* 0x0000002e17267220 */ /* 0x000fe20000410000 */
[----:B------:R-:W-:Y:S02]  /*1910*/  HADD2.F32 R44, -RZ, R111.H0_H0 ;  /* 0x2000006fff2c7230 */ /* 0x000fe40000004100 */
[----:B------:R-:W-:Y:S01]  /*1920*/  FADD.FTZ R50, -R82, R71 ;  /* 0x0000004752327221 */ /* 0x000fe20000010100 */
[----:B------:R-:W-:Y:S01]  /*1930*/  FMUL.FTZ R117, R116, R117 ;  /* 0x0000007574757220 */ /* 0x000fe20000410000 */
[----:B------:R-:W-:Y:S01]  /*1940*/  FFMA.FTZ R71, R3, R52, R20 ;  /* 0x0000003403477223 */ /* 0x000fe20000010014 */
[----:B0-----:R-:W-:Y:S01]  /*1950*/  FADD.FTZ R83, R79, 1 ;  /* 0x3f8000004f537421 */ /* 0x001fe20000010000 */
[----:B------:R-:W-:Y:S01]  /*1960*/  HADD2.F32 R79, -RZ, R109.H1_H1 ;  /* 0x3000006dff4f7230 */ /* 0x000fe20000004100 */
[----:B------:R0:W4:Y:S01]  /*1970*/  MUFU.RCP R115, R42 ;  /* 0x0000002a00737308 */ /* 0x0001220000001000 */
[----:B------:R-:W-:Y:S01]  /*1980*/  FFMA.FTZ R81, R37, R38, R36 ;  /* 0x0000002625517223 */ /* 0x000fe20000010024 */
[----:B------:R-:W-:Y:S01]  /*1990*/  FADD.FTZ R36, -R82, R121 ;  /* 0x0000007952247221 */ /* 0x000fe20000010100 */
[----:B------:R-:W-:Y:S01]  /*19a0*/  FMUL.FTZ R44, R44, R117 ;  /* 0x000000752c2c7220 */ /* 0x000fe20000410000 */
[----:B------:R-:W-:Y:S01]  /*19b0*/  FMUL.FTZ R112, R71, -1.4426950216293334961 ;  /* 0xbfb8aa3b47707820 */ /* 0x000fe20000410000 */
[----:B------:R-:W-:-:S02]  /*19c0*/  HADD2.F32 R111, -RZ, R111.H1_H1 ;  /* 0x3000006fff6f7230 */ /* 0x000fc40000004100 */
[----:B------:R-:W-:Y:S01]  /*19d0*/  FADD.FTZ R38, -R82, R79 ;  /* 0x0000004f52267221 */ /* 0x000fe20000010100 */
[----:B------:R-:W-:Y:S01]  /*19e0*/  FMUL.FTZ R118, R118, R119 ;  /* 0x0000007776767220 */ /* 0x000fe20000410000 */
[----:B0-----:R-:W-:Y:S01]  /*19f0*/  FMUL.FTZ R42, R61, R36 ;  /* 0x000000243d2a7220 */ /* 0x001fe20000410000 */
[----:B------:R-:W-:Y:S01]  /*1a00*/  FMUL.FTZ R36, R21, R44 ;  /* 0x0000002c15247220 */ /* 0x000fe20000410000 */
[----:B-1----:R-:W-:Y:S01]  /*1a10*/  FADD.FTZ R109, R40, 1 ;  /* 0x3f800000286d7421 */ /* 0x002fe20000010000 */
[C---:B------:R-:W-:Y:S01]  /*1a20*/  FMUL.FTZ R38, R61.reuse, R38 ;  /* 0x000000263d267220 */ /* 0x040fe20000410000 */
[----:B------:R-:W-:Y:S01]  /*1a30*/  FMUL.FTZ R50, R61, R50 ;  /* 0x000000323d327220 */ /* 0x000fe20000410000 */
[----:B------:R-:W-:Y:S01]  /*1a40*/  FMUL.FTZ R40, R111, R118 ;  /* 0x000000766f287220 */ /* 0x000fe20000410000 */
[----:B------:R-:W-:Y:S01]  /*1a50*/  MUFU.EX2 R112, R112 ;  /* 0x0000007000707308 */ /* 0x000fe20000000800 */
[----:B------:R-:W-:Y:S01]  /*1a60*/  FFMA.FTZ R110, R78, R36, R81 ;  /* 0x000000244e6e7223 */ /* 0x000fe20000010051 */
[----:B------:R-:W-:Y:S01]  /*1a70*/  FFMA.FTZ R81, R19, R38, R16 ;  /* 0x0000002613517223 */ /* 0x000fe20000010010 */
[----:B------:R-:W-:Y:S01]  /*1a80*/  FFMA.FTZ R73, R23, R50, R18 ;  /* 0x0000003217497223 */ /* 0x000fe20000010012 */
[----:B------:R-:W-:-:S04]  /*1a90*/  FADD.FTZ R114, -R113, 1 ;  /* 0x3f80000071727421 */ /* 0x000fc80000010100 */
[----:B------:R0:W1:Y:S01]  /*1aa0*/  MUFU.RCP R117, R83 ;  /* 0x0000005300757308 */ /* 0x0000620000001000 */
[----:B------:R-:W-:Y:S01]  /*1ab0*/  FMUL.FTZ R121, R81, -1.4426950216293334961 ;  /* 0xbfb8aa3b51797820 */ /* 0x000fe20000410000 */
[----:B------:R-:W-:Y:S01]  /*1ac0*/  FMUL.FTZ R108, R73, -1.4426950216293334961 ;  /* 0xbfb8aa3b496c7820 */ /* 0x000fe20000410000 */
[----:B------:R-:W-:Y:S01]  /*1ad0*/  FFMA.FTZ R79, R21, R42, R17 ;  /* 0x0000002a154f7223 */ /* 0x000fe20000010011 */
[----:B0-----:R-:W-:-:S04]  /*1ae0*/  FMUL.FTZ R83, R19, R40 ;  /* 0x0000002813537220 */ /* 0x001fc80000410000 */
[----:B------:R-:W0:Y:S01]  /*1af0*/  MUFU.RCP R109, R109 ;  /* 0x0000006d006d7308 */ /* 0x000e220000001000 */
[----:B------:R-:W-:Y:S01]  /*1b00*/  FFMA.FTZ R83, R35, R83, R110 ;  /* 0x0000005323537223 */ /* 0x000fe2000001006e */
[----:B----4-:R-:W-:Y:S01]  /*1b10*/  FADD.FTZ R110, -R115, 1 ;  /* 0x3f800000736e7421 */ /* 0x010fe20000010100 */
[----:B------:R-:W-:Y:S02]  /*1b20*/  HADD2.F32 R119, -RZ, R92.H0_H0 ;  /* 0x2000005cff777230 */ /* 0x000fe40000004100 */
[----:B------:R-:W-:Y:S01]  /*1b30*/  FFMA.FTZ R114, R65, R114, 1 ;  /* 0x3f80000041727423 */ /* 0x000fe20000010072 */
[----:B------:R-:W-:Y:S02]  /*1b40*/  FMUL.FTZ R111, R79, -1.4426950216293334961 ;  /* 0xbfb8aa3b4f6f7820 */ /* 0x000fe40000410000 */
[----:B------:R-:W4:Y:S01]  /*1b50*/  MUFU.EX2 R121, R121 ;  /* 0x0000007900797308 */ /* 0x000f220000000800 */
[----:B------:R-:W-:Y:S01]  /*1b60*/  FFMA.FTZ R116, R75, R110, 1 ;  /* 0x3f8000004b747423 */ /* 0x000fe2000001006e */
[----:B------:R-:W-:-:S02]  /*1b70*/  HADD2.F32 R75, -RZ, R94.H0_H0 ;  /* 0x2000005eff4b7230 */ /* 0x000fc40000004100 */
[----:B------:R-:W-:Y:S01]  /*1b80*/  FMUL.FTZ R114, R113, R114 ;  /* 0x0000007271727220 */ /* 0x000fe20000410000 */
[----:B------:R-:W-:-:S03]  /*1b90*/  FADD.FTZ R36, -R82, R119 ;  /* 0x0000007752247221 */ /* 0x000fc60000010100 */
[----:B------:R-:W2:Y:S01]  /*1ba0*/  MUFU.EX2 R108, R108 ;  /* 0x0000006c006c7308 */ /* 0x000ea20000000800 */
[----:B-1----:R-:W-:Y:S01]  /*1bb0*/  FADD.FTZ R118, -R117, 1 ;  /* 0x3f80000075767421 */ /* 0x002fe20000010100 */
[----:B------:R-:W-:-:S06]  /*1bc0*/  HADD2.F32 R110, -RZ, R94.H1_H1 ;  /* 0x3000005eff6e7230 */ /* 0x000fcc0000004100 */
[----:B------:R1:W2:Y:S01]  /*1bd0*/  MUFU.EX2 R119, R111 ;  /* 0x0000006f00777308 */ /* 0x0002a20000000800 */
[----:B------:R-:W-:Y:S01]  /*1be0*/  FMUL.FTZ R115, R115, R116 ;  /* 0x0000007473737220 */ /* 0x000fe20000410000 */
[----:B------:R-:W-:Y:S01]  /*1bf0*/  FMUL.FTZ R36, R61, R36 ;  /* 0x000000243d247220 */ /* 0x000fe20000410000 */
[----:B------:R-:W-:Y:S01]  /*1c00*/  FFMA.FTZ R118, R63, R118, 1 ;  /* 0x3f8000003f767423 */ /* 0x000fe20000010076 */
[----:B-1----:R-:W-:Y:S01]  /*1c10*/  FADD.FTZ R111, R112, 1 ;  /* 0x3f800000706f7421 */ /* 0x002fe20000010000 */
[----:B------:R-:W-:Y:S01]  /*1c20*/  FMUL.FTZ R112, R75, R114 ;  /* 0x000000724b707220 */ /* 0x000fe20000410000 */
[----:B0-----:R-:W-:-:S03]  /*1c30*/  FADD.FTZ R120, -R109, 1 ;  /* 0x3f8000006d787421 */ /* 0x001fc60000010100 */
[C---:B------:R-:W-:Y:S01]  /*1c40*/  FMUL.FTZ R75, R3.reuse, R112 ;  /* 0x00000070034b7220 */ /* 0x040fe20000410000 */
[----:B------:R-:W-:Y:S01]  /*1c50*/  FMUL.FTZ R110, R110, R115 ;  /* 0x000000736e6e7220 */ /* 0x000fe20000410000 */
[--C-:B------:R-:W-:Y:S02]  /*1c60*/  HADD2.F32 R94, -RZ, R95.reuse.H0_H0 ;  /* 0x2000005fff5e7230 */ /* 0x100fe40000004100 */
[----:B------:R-:W-:Y:S01]  /*1c70*/  FFMA.FTZ R65, R3, R36, R20 ;  /* 0x0000002403417223 */ /* 0x000fe20000010014 */
[----:B------:R-:W-:Y:S01]  /*1c80*/  FFMA.FTZ R75, R68, R75, R83 ;  /* 0x0000004b444b7223 */ /* 0x000fe20000010053 */
[----:B------:R-:W-:Y:S01]  /*1c90*/  FMUL.FTZ R117, R117, R118 ;  /* 0x0000007675757220 */ /* 0x000fe20000410000 */
[----:B------:R-:W-:Y:S02]  /*1ca0*/  HADD2.F32 R83, -RZ, R92.H1_H1 ;  /* 0x3000005cff537230 */ /* 0x000fe40000004100 */
[----:B------:R-:W-:Y:S01]  /*1cb0*/  FFMA.FTZ R120, R77, R120, 1 ;  /* 0x3f8000004d787423 */ /* 0x000fe20000010078 */
[----:B----4-:R-:W-:Y:S01]  /*1cc0*/  FADD.FTZ R121, R121, 1 ;  /* 0x3f80000079797421 */ /* 0x010fe20000010000 */
[----:B--2---:R-:W-:Y:S01]  /*1cd0*/  FADD.FTZ R113, R108, 1 ;  /* 0x3f8000006c717421 */ /* 0x004fe20000010000 */
[----:B------:R-:W-:Y:S01]  /*1ce0*/  FMUL.FTZ R77, R23, R110 ;  /* 0x0000006e174d7220 */ /* 0x000fe20000410000 */
[----:B------:R-:W-:-:S02]  /*1cf0*/  HADD2.F32 R116, -RZ, R95.H1_H1 ;  /* 0x3000005fff747230 */ /* 0x000fc40000004100 */
[----:B------:R-:W-:Y:S01]  /*1d00*/  FMUL.FTZ R122, R65, -1.4426950216293334961 ;  /* 0xbfb8aa3b417a7820 */ /* 0x000fe20000410000 */
[----:B------:R-:W-:Y:S01]  /*1d10*/  FMUL.FTZ R108, R94, R117 ;  /* 0x000000755e6c7220 */ /* 0x000fe20000410000 */
[--C-:B------:R-:W-:Y:S02]  /*1d20*/  HADD2.F32 R95, -RZ, R93.reuse.H0_H0 ;  /* 0x2000005dff5f7230 */ /* 0x100fe40000004100 */
[----:B------:R-:W-:Y:S01]  /*1d30*/  FADD.FTZ R114, -R82, R83 ;  /* 0x0000005352727221 */ /* 0x000fe20000010100 */
[----:B------:R-:W0:Y:S01]  /*1d40*/  MUFU.RCP R111, R111 ;  /* 0x0000006f006f7308 */ /* 0x000e220000001000 */
[----:B------:R-:W-:Y:S01]  /*1d50*/  FFMA.FTZ R75, R66, R77, R75 ;  /* 0x0000004d424b7223 */ /* 0x000fe2000001004b */
[----:B------:R-:W-:Y:S01]  /*1d60*/  FMUL.FTZ R77, R21, R108 ;  /* 0x0000006c154d7220 */ /* 0x000fe20000410000 */
[----:B------:R-:W-:Y:S01]  /*1d70*/  FMUL.FTZ R109, R109, R120 ;  /* 0x000000786d6d7220 */ /* 0x000fe20000410000 */
[----:B------:R-:W-:Y:S01]  /*1d80*/  FADD.FTZ R119, R119, 1 ;  /* 0x3f80000077777421 */ /* 0x000fe20000010000 */
[----:B------:R-:W-:Y:S01]  /*1d90*/  FMUL.FTZ R114, R61, R114 ;  /* 0x000000723d727220 */ /* 0x000fe20000410000 */
[----:B------:R-:W-:-:S02]  /*1da0*/  HADD2.F32 R93, -RZ, R93.H1_H1 ;  /* 0x3000005dff5d7230 */ /* 0x000fc40000004100 */
[----:B------:R1:W-:Y:S01]  /*1db0*/  MUFU.EX2 R63, R122 ;  /* 0x0000007a003f7308 */ /* 0x0003e20000000800 */
[----:B------:R-:W-:Y:S01]  /*1dc0*/  FFMA.FTZ R83, R64, R77, R75 ;  /* 0x0000004d40537223 */ /* 0x000fe2000001004b */
[----:B------:R-:W-:Y:S01]  /*1dd0*/  FMUL.FTZ R116, R116, R109 ;  /* 0x0000006d74747220 */ /* 0x000fe20000410000 */
[----:B------:R-:W-:-:S05]  /*1de0*/  FFMA.FTZ R75, R23, R114, R18 ;  /* 0x00000072174b7223 */ /* 0x000fca0000010012 */
[----:B------:R-:W2:Y:S01]  /*1df0*/  MUFU.RCP R121, R121 ;  /* 0x0000007900797308 */ /* 0x000ea20000001000 */
[C---:B-1----:R-:W-:Y:S01]  /*1e00*/  FADD.FTZ R122, -R82.reuse, R95 ;  /* 0x0000005f527a7221 */ /* 0x042fe20000010100 */
[----:B------:R-:W-:Y:S01]  /*1e10*/  FADD.FTZ R120, -R82, R93 ;  /* 0x0000005d52787221 */ /* 0x000fe20000010100 */
[----:B------:R-:W-:Y:S02]  /*1e20*/  HADD2.F32 R109, -RZ, R96.H0_H0 ;  /* 0x20000060ff6d7230 */ /* 0x000fe40000004100 */
[----:B------:R-:W-:-:S03]  /*1e30*/  FMUL.FTZ R122, R61, R122 ;  /* 0x0000007a3d7a7220 */ /* 0x000fc60000410000 */
[----:B------:R-:W1:Y:S01]  /*1e40*/  MUFU.RCP R113, R113 ;  /* 0x0000007100717308 */ /* 0x000e620000001000 */
[----:B------:R-:W-:Y:S01]  /*1e50*/  FMUL.FTZ R95, R75, -1.4426950216293334961 ;  /* 0xbfb8aa3b4b5f7820 */ /* 0x000fe20000410000 */
[----:B------:R-:W-:Y:S01]  /*1e60*/  FMUL.FTZ R92, R19, R116 ;  /* 0x00000074135c7220 */ /* 0x000fe20000410000 */
[----:B------:R-:W-:Y:S01]  /*1e70*/  FFMA.FTZ R77, R21, R122, R17 ;  /* 0x0000007a154d7223 */ /* 0x000fe20000010011 */
[----:B------:R-:W-:-:S04]  /*1e80*/  FMUL.FTZ R120, R61, R120 ;  /* 0x000000783d787220 */ /* 0x000fc80000410000 */
[----:B------:R-:W4:Y:S01]  /*1e90*/  MUFU.RCP R119, R119 ;  /* 0x0000007700777308 */ /* 0x000f220000001000 */
[----:B------:R-:W-:Y:S01]  /*1ea0*/  FADD.FTZ R118, -R82, R109 ;  /* 0x0000006d52767221 */ /* 0x000fe20000010100 */
[----:B------:R-:W-:Y:S01]  /*1eb0*/  FFMA.FTZ R93, R62, R92, R83 ;  /* 0x0000005c3e5d7223 */ /* 0x000fe20000010053 */
[----:B------:R-:W-:Y:S01]  /*1ec0*/  FMUL.FTZ R109, R77, -1.4426950216293334961 ;  /* 0xbfb8aa3b4d6d7820 */ /* 0x000fe20000410000 */
[----:B------:R-:W-:Y:S01]  /*1ed0*/  FFMA.FTZ R83, R19, R120, R16 ;  /* 0x0000007813537223 */ /* 0x000fe20000010010 */
[----:B0-----:R-:W-:Y:S01]  /*1ee0*/  FADD.FTZ R92, -R111, 1 ;  /* 0x3f8000006f5c7421 */ /* 0x001fe20000010100 */
[----:B--2---:R-:W-:Y:S02]  /*1ef0*/  FADD.FTZ R126, -R121, 1 ;  /* 0x3f800000797e7421 */ /* 0x004fe40000010100 */
[----:B------:R-:W0:Y:S01]  /*1f00*/  MUFU.EX2 R95, R95 ;  /* 0x0000005f005f7308 */ /* 0x000e220000000800 */
[----:B------:R-:W-:Y:S01]  /*1f10*/  FMUL.FTZ R115, R83, -1.4426950216293334961 ;  /* 0xbfb8aa3b53737820 */ /* 0x000fe20000410000 */
[----:B------:R-:W-:Y:S01]  /*1f20*/  FFMA.FTZ R92, R71, R92, 1 ;  /* 0x3f800000475c7423 */ /* 0x000fe2000001005c */
[----:B------:R-:W-:Y:S01]  /*1f30*/  FFMA.FTZ R130, R81, R126, 1 ;  /* 0x3f80000051827423 */ /* 0x000fe2000001007e */
[----:B-1----:R-:W-:Y:S01]  /*1f40*/  FADD.FTZ R94, -R113, 1 ;  /* 0x3f800000715e7421 */ /* 0x002fe20000010100 */
[----:B------:R-:W-:-:S03]  /*1f50*/  HADD2.F32 R126, -RZ, R98.H0_H0 ;  /* 0x20000062ff7e7230 */ /* 0x000fc60000004100 */
[----:B------:R-:W1:Y:S01]  /*1f60*/  MUFU.EX2 R109, R109 ;  /* 0x0000006d006d7308 */ /* 0x000e620000000800 */
[----:B------:R-:W-:Y:S01]  /*1f70*/  FMUL.FTZ R111, R111, R92 ;  /* 0x0000005c6f6f7220 */ /* 0x000fe20000410000 */
[----:B----4-:R-:W-:Y:S01]  /*1f80*/  FADD.FTZ R124, -R119, 1 ;  /* 0x3f800000777c7421 */ /* 0x010fe20000010100 */
[----:B------:R-:W-:Y:S02]  /*1f90*/  FFMA.FTZ R94, R73, R94, 1 ;  /* 0x3f800000495e7423 */ /* 0x000fe4000001005e */
[----:B------:R-:W-:-:S03]  /*1fa0*/  FMUL.FTZ R126, R126, R111 ;  /* 0x0000006f7e7e7220 */ /* 0x000fc60000410000 */
[----:B------:R-:W2:Y:S01]  /*1fb0*/  MUFU.EX2 R115, R115 ;  /* 0x0000007300737308 */ /* 0x000ea20000000800 */
[----:B------:R-:W-:Y:S01]  /*1fc0*/  FFMA.FTZ R128, R79, R124, 1 ;  /* 0x3f8000004f807423 */ /* 0x000fe2000001007c */
[----:B------:R-:W-:Y:S02]  /*1fd0*/  HADD2.F32 R124, -RZ, R98.H1_H1 ;  /* 0x30000062ff7c7230 */ /* 0x000fe40000004100 */
[----:B------:R-:W-:Y:S01]  /*1fe0*/  FADD.FTZ R81, R63, 1 ;  /* 0x3f8000003f517421 */ /* 0x000fe20000010000 */
[----:B------:R-:W-:Y:S01]  /*1ff0*/  FMUL.FTZ R113, R113, R94 ;  /* 0x0000005e71717220 */ /* 0x000fe20000410000 */
[----:B------:R-:W-:Y:S01]  /*2000*/  FMUL.FTZ R63, R3, R126 ;  /* 0x0000007e033f7220 */ /* 0x000fe20000410000 */
[----:B0-----:R-:W-:Y:S01]  /*2010*/  FADD.FTZ R95, R95, 1 ;  /* 0x3f8000005f5f7421 */ /* 0x001fe20000010000 */
[----:B------:R-:W-:Y:S01]  /*2020*/  FMUL.FTZ R121, R121, R130 ;  /* 0x0000008279797220 */ /* 0x000fe20000410000 */
[----:B------:R0:W4:Y:S01]  /*2030*/  MUFU.RCP R92, R81 ;  /* 0x00000051005c7308 */ /* 0x0001220000001000 */
[----:B------:R-:W-:Y:S01]  /*2040*/  FMUL.FTZ R124, R124, R113 ;  /* 0x000000717c7c7220 */ /* 0x000fe20000410000 */
[----:B------:R-:W-:-:S02]  /*2050*/  HADD2.F32 R130, -RZ, R99.H0_H0 ;  /* 0x20000063ff827230 */ /* 0x000fc40000004100 */
[----:B------:R-:W-:Y:S01]  /*2060*/  FMUL.FTZ R119, R119, R128 ;  /* 0x0000008077777220 */ /* 0x000fe20000410000 */
[----:B------:R-:W-:Y:S01]  /*2070*/  FFMA.FTZ R63, R52, R63, R93 ;  /* 0x0000003f343f7223 */ /* 0x000fe2000001005d */
[----:B------:R-:W-:Y:S02]  /*2080*/  HADD2.F32 R93, -RZ, R96.H1_H1 ;  /* 0x30000060ff5d7230 */ /* 0x000fe40000004100 */
[----:B-1----:R-:W-:Y:S01]  /*2090*/  FADD.FTZ R109, R109, 1 ;  /* 0x3f8000006d6d7421 */ /* 0x002fe20000010000 */
[----:B------:R-:W1:Y:S01]  /*20a0*/  MUFU.RCP R98, R95 ;  /* 0x0000005f00627308 */ /* 0x000e620000001000 */
[----:B------:R-:W-:Y:S01]  /*20b0*/  FMUL.FTZ R118, R61, R118 ;  /* 0x000000763d767220 */ /* 0x000fe20000410000 */
[----:B------:R-:W-:Y:S01]  /*20c0*/  FMUL.FTZ R79, R23, R124 ;  /* 0x0000007c174f7220 */ /* 0x000fe20000410000 */
[----:B------:R-:W-:Y:S02]  /*20d0*/  HADD2.F32 R128, -RZ, R99.H1_H1 ;  /* 0x30000063ff807230 */ /* 0x000fe40000004100 */
[----:B------:R-:W-:Y:S01]  /*20e0*/  FMUL.FTZ R130, R130, R119 ;  /* 0x0000007782827220 */ /* 0x000fe20000410000 */
[----:B------:R-:W-:Y:S01]  /*20f0*/  FADD.FTZ R132, -R82, R93 ;  /* 0x0000005d52847221 */ /* 0x000fe20000010100 */
[----:B--2---:R-:W-:Y:S01]  /*2100*/  FADD.FTZ R115, R115, 1 ;  /* 0x3f80000073737421 */ /* 0x004fe20000010000 */
[----:B------:R-:W-:Y:S01]  /*2110*/  FFMA.FTZ R71, R3, R118, R20 ;  /* 0x0000007603477223 */ /* 0x000fe20000010014 */
[----:B------:R-:W-:Y:S01]  /*2120*/  FFMA.FTZ R63, R50, R79, R63 ;  /* 0x0000004f323f7223 */ /* 0x000fe2000001003f */
[----:B------:R-:W2:Y:S01]  /*2130*/  MUFU.RCP R109, R109 ;  /* 0x0000006d006d7308 */ /* 0x000ea20000001000 */
[----:B------:R-:W-:Y:S01]  /*2140*/  FMUL.FTZ R79, R21, R130 ;  /* 0x00000082154f7220 */ /* 0x000fe20000410000 */
[----:B0-----:R-:W-:-:S02]  /*2150*/  HADD2.F32 R81, -RZ, R97.H0_H0 ;  /* 0x20000061ff517230 */ /* 0x001fc40000004100 */
[----:B------:R-:W-:Y:S01]  /*2160*/  FMUL.FTZ R128, R128, R121 ;  /* 0x0000007980807220 */ /* 0x000fe20000410000 */
[----:B------:R-:W-:Y:S01]  /*2170*/  FMUL.FTZ R132, R61, R132 ;  /* 0x000000843d847220 */ /* 0x000fe20000410000 */
[----:B------:R-:W-:Y:S01]  /*2180*/  FMUL.FTZ R73, R71, -1.4426950216293334961 ;  /* 0xbfb8aa3b47497820 */ /* 0x000fe20000410000 */
[----:B------:R-:W-:Y:S02]  /*2190*/  HADD2.F32 R97, -RZ, R97.H1_H1 ;  /* 0x30000061ff617230 */ /* 0x000fe40000004100 */
[----:B------:R-:W-:Y:S01]  /*21a0*/  FFMA.FTZ R63, R42, R79, R63 ;  /* 0x0000004f2a3f7223 */ /* 0x000fe2000001003f */
[----:B------:R-:W0:Y:S01]  /*21b0*/  MUFU.RCP R115, R115 ;  /* 0x0000007300737308 */ /* 0x000e220000001000 */
[----:B------:R-:W-:Y:S01]  /*21c0*/  FMUL.FTZ R79, R19, R128 ;  /* 0x00000080134f7220 */ /* 0x000fe20000410000 */
[----:B------:R-:W-:Y:S01]  /*21d0*/  FADD.FTZ R138, -R82, R81 ;  /* 0x00000051528a7221 */ /* 0x000fe20000010100 */
[----:B------:R-:W-:Y:S01]  /*21e0*/  FFMA.FTZ R81, R23, R132, R18 ;  /* 0x0000008417517223 */ /* 0x000fe20000010012 */
[----:B----4-:R-:W-:Y:S01]  /*21f0*/  FADD.FTZ R94, -R92, 1 ;  /* 0x3f8000005c5e7421 */ /* 0x010fe20000010100 */
[----:B------:R-:W-:Y:S01]  /*2200*/  FADD.FTZ R136, -R82, R97 ;  /* 0x0000006152887221 */ /* 0x000fe20000010100 */
[----:B------:R-:W-:Y:S01]  /*2210*/  FFMA.FTZ R93, R38, R79, R63 ;  /* 0x0000004f265d7223 */ /* 0x000fe2000001003f */
[----:B------:R-:W-:Y:S01]  /*2220*/  FMUL.FTZ R63, R81, -1.4426950216293334961 ;  /* 0xbfb8aa3b513f7820 */ /* 0x000fe20000410000 */
[----:B------:R-:W4:Y:S01]  /*2230*/  MUFU.EX2 R73, R73 ;  /* 0x0000004900497308 */ /* 0x000f220000000800 */
[----:B-1----:R-:W-:Y:S01]  /*2240*/  FADD.FTZ R96, -R98, 1 ;  /* 0x3f80000062607421 */ /* 0x002fe20000010100 */
[----:B------:R-:W-:Y:S01]  /*2250*/  FFMA.FTZ R95, R65, R94, 1 ;  /* 0x3f800000415f7423 */ /* 0x000fe2000001005e */
[----:B------:R-:W-:Y:S01]  /*2260*/  FMUL.FTZ R136, R61, R136 ;  /* 0x000000883d887220 */ /* 0x000fe20000410000 */
[----:B------:R-:W-:-:S02]  /*2270*/  HADD2.F32 R111, -RZ, R100.H0_H0 ;  /* 0x20000064ff6f7230 */ /* 0x000fc40000004100 */
[----:B------:R-:W-:Y:S01]  /*2280*/  FFMA.FTZ R75, R75, R96, 1 ;  /* 0x3f8000004b4b7423 */ /* 0x000fe20000010060 */
[--C-:B------:R-:W-:Y:S02]  /*2290*/  HADD2.F32 R144, -RZ, R102.reuse.H0_H0 ;  /* 0x20000066ff907230 */ /* 0x100fe40000004100 */
[----:B------:R-:W-:Y:S01]  /*22a0*/  FMUL.FTZ R95, R92, R95 ;  /* 0x0000005f5c5f7220 */ /* 0x000fe20000410000 */
[----:B------:R-:W1:Y:S01]  /*22b0*/  MUFU.EX2 R97, R63 ;  /* 0x0000003f00617308 */ /* 0x000e620000000800 */
[----:B--2---:R-:W-:Y:S01]  /*22c0*/  FADD.FTZ R94, -R109, 1 ;  /* 0x3f8000006d5e7421 */ /* 0x004fe20000010100 */
[----:B------:R-:W-:Y:S01]  /*22d0*/  FFMA.FTZ R65, R19, R136, R16 ;  /* 0x0000008813417223 */ /* 0x000fe20000010010 */
[----:B------:R-:W-:Y:S02]  /*22e0*/  HADD2.F32 R142, -RZ, R102.H1_H1 ;  /* 0x30000066ff8e7230 */ /* 0x000fe40000004100 */
[----:B------:R-:W-:Y:S01]  /*22f0*/  FMUL.FTZ R75, R98, R75 ;  /* 0x0000004b624b7220 */ /* 0x000fe20000410000 */
[----:B------:R-:W-:Y:S01]  /*2300*/  FADD.FTZ R134, -R82, R111 ;  /* 0x0000006f52867221 */ /* 0x000fe20000010100 */
[----:B------:R-:W-:Y:S01]  /*2310*/  FMUL.FTZ R144, R144, R95 ;  /* 0x0000005f90907220 */ /* 0x000fe20000410000 */
[----:B------:R-:W-:Y:S01]  /*2320*/  FFMA.FTZ R94, R77, R94, 1 ;  /* 0x3f8000004d5e7423 */ /* 0x000fe2000001005e */
[----:B------:R-:W-:Y:S01]  /*2330*/  FMUL.FTZ R111, R65, -1.4426950216293334961 ;  /* 0xbfb8aa3b416f7820 */ /* 0x000fe20000410000 */
[----:B------:R-:W-:Y:S01]  /*2340*/  FFMA.FTZ R92, R3, R76, RZ ;  /* 0x0000004c035c7223 */ /* 0x000fe200000100ff */
[----:B0-----:R-:W-:Y:S01]  /*2350*/  FADD.FTZ R96, -R115, 1 ;  /* 0x3f80000073607421 */ /* 0x001fe20000010100 */
[----:B------:R-:W-:Y:S01]  /*2360*/  FMUL.FTZ R142, R142, R75 ;  /* 0x0000004b8e8e7220 */ /* 0x000fe20000410000 */
[----:B------:R-:W-:Y:S01]  /*2370*/  FMUL.FTZ R75, R3, R144 ;  /* 0x00000090034b7220 */ /* 0x000fe20000410000 */
[----:B------:R-:W-:-:S02]  /*2380*/  HADD2.F32 R140, -RZ, R103.H0_H0 ;  /* 0x20000067ff8c7230 */ /* 0x000fc40000004100 */
[----:B------:R-:W-:Y:S01]  /*2390*/  FMUL.FTZ R109, R109, R94 ;  /* 0x0000005e6d6d7220 */ /* 0x000fe20000410000 */
[----:B------:R-:W-:Y:S01]  /*23a0*/  FFMA.FTZ R92, R23, R74, R92 ;  /* 0x0000004a175c7223 */ /* 0x000fe2000001005c */
[----:B------:R-:W-:Y:S01]  /*23b0*/  FFMA.FTZ R96, R83, R96, 1 ;  /* 0x3f80000053607423 */ /* 0x000fe20000010060 */
[----:B------:R-:W0:Y:S01]  /*23c0*/  MUFU.EX2 R111, R111 ;  /* 0x0000006f006f7308 */ /* 0x000e220000000800 */
[----:B----4-:R-:W-:Y:S01]  /*23d0*/  FADD.FTZ R83, R73, 1 ;  /* 0x3f80000049537421 */ /* 0x010fe20000010000 */
[----:B------:R-:W-:Y:S01]  /*23e0*/  FFMA.FTZ R75, R36, R75, R93 ;  /* 0x0000004b244b7223 */ /* 0x000fe2000001005d */
[----:B------:R-:W-:Y:S01]  /*23f0*/  FMUL.FTZ R73, R23, R142 ;  /* 0x0000008e17497220 */ /* 0x000fe20000410000 */
[----:B------:R-:W-:Y:S01]  /*2400*/  FMUL.FTZ R140, R140, R109 ;  /* 0x0000006d8c8c7220 */ /* 0x000fe20000410000 */
[----:B------:R-:W-:Y:S01]  /*2410*/  FFMA.FTZ R92, R21, R72, R92 ;  /* 0x00000048155c7223 */ /* 0x000fe2000001005c */
[----:B-1----:R-:W-:Y:S01]  /*2420*/  FADD.FTZ R97, R97, 1 ;  /* 0x3f80000061617421 */ /* 0x002fe20000010000 */
[----:B------:R-:W-:Y:S01]  /*2430*/  FFMA.FTZ R73, R114, R73, R75 ;  /* 0x0000004972497223 */ /* 0x000fe2000001004b */
[----:B------:R-:W-:Y:S01]  /*2440*/  FMUL.FTZ R75, R21, R140 ;  /* 0x0000008c154b7220 */ /* 0x000fe20000410000 */
[----:B------:R-:W-:Y:S01]  /*2450*/  FFMA.FTZ R92, R19, R70, R92 ;  /* 0x00000046135c7223 */ /* 0x000fe2000001005c */
[----:B------:R-:W1:Y:S01]  /*2460*/  MUFU.RCP R83, R83 ;  /* 0x0000005300537308 */ /* 0x000e620000001000 */
[----:B------:R-:W-:-:S02]  /*2470*/  HADD2.F32 R146, -RZ, R103.H1_H1 ;  /* 0x30000067ff927230 */ /* 0x000fc40000004100 */
[----:B------:R-:W-:Y:S01]  /*2480*/  FFMA.FTZ R95, R122, R75, R73 ;  /* 0x0000004b7a5f7223 */ /* 0x000fe20000010049 */
[----:B------:R-:W-:Y:S01]  /*2490*/  FFMA.FTZ R92, R3, R60, R92 ;  /* 0x0000003c035c7223 */ /* 0x000fe2000001005c */
[--C-:B------:R-:W-:Y:S02]  /*24a0*/  HADD2.F32 R75, -RZ, R101.reuse.H0_H0 ;  /* 0x20000065ff4b7230 */ /* 0x100fe40000004100 */
[----:B------:R-:W-:Y:S01]  /*24b0*/  FMUL.FTZ R115, R115, R96 ;  /* 0x0000006073737220 */ /* 0x000fe20000410000 */
[----:B------:R-:W-:Y:S01]  /*24c0*/  HADD2.F32 R101, -RZ, R101.H1_H1 ;  /* 0x30000065ff657230 */ /* 0x000fe20000004100 */
[----:B------:R-:W2:Y:S01]  /*24d0*/  MUFU.RCP R97, R97 ;  /* 0x0000006100617308 */ /* 0x000ea20000001000 */
[----:B------:R-:W-:Y:S01]  /*24e0*/  FMUL.FTZ R134, R61, R134 ;  /* 0x000000863d867220 */ /* 0x000fe20000410000 */
[----:B------:R-:W-:Y:S02]  /*24f0*/  HADD2.F32 R73, -RZ, R100.H1_H1 ;  /* 0x30000064ff497230 */ /* 0x000fe40000004100 */
[----:B------:R-:W-:Y:S01]  /*2500*/  FFMA.FTZ R93, R23, R58, R92 ;  /* 0x0000003a175d7223 */ /* 0x000fe2000001005c */
[----:B------:R-:W-:Y:S01]  /*2510*/  FMUL.FTZ R146, R146, R115 ;  /* 0x0000007392927220 */ /* 0x000fe20000410000 */
[----:B0-----:R-:W-:Y:S01]  /*2520*/  FADD.FTZ R111, R111, 1 ;  /* 0x3f8000006f6f7421 */ /* 0x001fe20000010000 */
[C---:B------:R-:W-:Y:S01]  /*2530*/  FADD.FTZ R150, -R82.reuse, R101 ;  /* 0x0000006552967221 */ /* 0x040fe20000010100 */
[----:B------:R-:W-:Y:S01]  /*2540*/  FFMA.FTZ R63, R3, R134, R20 ;  /* 0x00000086033f7223 */ /* 0x000fe20000010014 */
[----:B------:R-:W-:Y:S01]  /*2550*/  FFMA.FTZ R93, R21, R56, R93 ;  /* 0x00000038155d7223 */ /* 0x000fe2000001005d */
[C---:B------:R-:W-:Y:S01]  /*2560*/  FADD.FTZ R148, -R82.reuse, R73 ;  /* 0x0000004952947221 */ /* 0x040fe20000010100 */
[----:B------:R-:W-:Y:S01]  /*2570*/  FADD.FTZ R152, -R82, R75 ;  /* 0x0000004b52987221 */ /* 0x000fe20000010100 */
[----:B------:R-:W-:Y:S01]  /*2580*/  FMUL.FTZ R82, R19, R146 ;  /* 0x0000009213527220 */ /* 0x000fe20000410000 */
[C---:B------:R-:W-:Y:S01]  /*2590*/  FMUL.FTZ R138, R61.reuse, R138 ;  /* 0x0000008a3d8a7220 */ /* 0x040fe20000410000 */
[----:B------:R-:W-:Y:S01]  /*25a0*/  FMUL.FTZ R150, R61, R150 ;  /* 0x000000963d967220 */ /* 0x000fe20000410000 */
[----:B------:R-:W-:Y:S01]  /*25b0*/  FMUL.FTZ R77, R63, -1.4426950216293334961 ;  /* 0xbfb8aa3b3f4d7820 */ /* 0x000fe20000410000 */
[----:B------:R-:W-:Y:S01]  /*25c0*/  FFMA.FTZ R92, R19, R54, R93 ;  /* 0x00000036135c7223 */ /* 0x000fe2000001005d */
[----:B------:R-:W0:Y:S01]  /*25d0*/  MUFU.RCP R111, R111 ;  /* 0x0000006f006f7308 */ /* 0x000e220000001000 */
[----:B------:R-:W-:Y:S01]  /*25e0*/  FFMA.FTZ R95, R120, R82, R95 ;  /* 0x00000052785f7223 */ /* 0x000fe2000001005f */
[----:B-1----:R-:W-:Y:S01]  /*25f0*/  FADD.FTZ R94, -R83, 1 ;  /* 0x3f800000535e7421 */ /* 0x002fe20000010100 */
[----:B------:R-:W-:Y:S01]  /*2600*/  FFMA.FTZ R79, R21, R138, R17 ;  /* 0x0000008a154f7223 */ /* 0x000fe20000010011 */
[----:B------:R-:W-:Y:S01]  /*2610*/  FFMA.FTZ R82, R19, R150, R16 ;  /* 0x0000009613527223 */ /* 0x000fe20000010010 */
[----:B------:R-:W-:Y:S01]  /*2620*/  FFMA.FTZ R92, R3, R48, R92 ;  /* 0x00000030035c7223 */ /* 0x000fe2000001005c */
[----:B--2---:R-:W-:Y:S01]  /*2630*/  FADD.FTZ R96, -R97, 1 ;  /* 0x3f80000061607421 */ /* 0x004fe20000010100 */
[----:B------:R-:W-:Y:S01]  /*2640*/  FFMA.FTZ R94, R71, R94, 1 ;  /* 0x3f800000475e7423 */ /* 0x000fe2000001005e */
[----:B------:R-:W1:Y:S01]  /*2650*/  MUFU.EX2 R77, R77 ;  /* 0x0000004d004d7308 */ /* 0x000e620000000800 */
[----:B------:R-:W-:Y:S01]  /*2660*/  FMUL.FTZ R99, R79, -1.4426950216293334961 ;  /* 0xbfb8aa3b4f637820 */ /* 0x000fe20000410000 */
[----:B------:R-:W-:Y:S01]  /*2670*/  FMUL.FTZ R71, R82, -1.4426950216293334961 ;  /* 0xbfb8aa3b52477820 */ /* 0x000fe20000410000 */
[----:B------:R-:W-:Y:S01]  /*2680*/  FFMA.FTZ R92, R23, R46, R92 ;  /* 0x0000002e175c7223 */ /* 0x000fe2000001005c */
[----:B------:R-:W-:Y:S01]  /*2690*/  FFMA.FTZ R96, R81, R96, 1 ;  /* 0x3f80000051607423 */ /* 0x000fe20000010060 */
[----:B------:R-:W-:-:S02]  /*26a0*/  FMUL.FTZ R152, R61, R152 ;  /* 0x000000983d987220 */ /* 0x000fc40000410000 */
[----:B------:R-:W-:Y:S01]  /*26b0*/  FFMA.FTZ R92, R21, R44, R92 ;  /* 0x0000002c155c7223 */ /* 0x000fe2000001005c */
[----:B------:R-:W2:Y:S01]  /*26c0*/  MUFU.EX2 R81, R71 ;  /* 0x0000004700517308 */ /* 0x000ea20000000800 */
[----:B------:R-:W-:Y:S01]  /*26d0*/  FMUL.FTZ R148, R61, R148 ;  /* 0x000000943d947220 */ /* 0x000fe20000410000 */
[----:B------:R-:W-:Y:S01]  /*26e0*/  FFMA.FTZ R75, R21, R152, R17 ;  /* 0x00000098154b7223 */ /* 0x000fe20000010011 */
[----:B------:R-:W-:-:S05]  /*26f0*/  FFMA.FTZ R92, R19, R40, R92 ;  /* 0x00000028135c7223 */ /* 0x000fca000001005c */
[----:B------:R-:W4:Y:S01]  /*2700*/  MUFU.EX2 R99, R99 ;  /* 0x0000006300637308 */ /* 0x000f220000000800 */
[----:B0-----:R-:W-:Y:S01]  /*2710*/  FADD.FTZ R100, -R111, 1 ;  /* 0x3f8000006f647421 */ /* 0x001fe20000010100 */
[----:B------:R-:W-:Y:S01]  /*2720*/  FFMA.FTZ R73, R23, R148, R18 ;  /* 0x0000009417497223 */ /* 0x000fe20000010012 */
[----:B------:R-:W-:Y:S01]  /*2730*/  FMUL.FTZ R102, R75, -1.4426950216293334961 ;  /* 0xbfb8aa3b4b667820 */ /* 0x000fe20000410000 */
[----:B------:R-:W-:Y:S01]  /*2740*/  FFMA.FTZ R92, R3, R112, R92 ;  /* 0x00000070035c7223 */ /* 0x000fe2000001005c */
[----:B------:R-:W-:Y:S01]  /*2750*/  FFMA.FTZ R100, R65, R100, 1 ;  /* 0x3f80000041647423 */ /* 0x000fe20000010064 */
[----:B------:R-:W-:Y:S01]  /*2760*/  FMUL.FTZ R98, R73, -1.4426950216293334961 ;  /* 0xbfb8aa3b49627820 */ /* 0x000fe20000410000 */
[----:B-1----:R-:W-:Y:S01]  /*2770*/  FADD.FTZ R65, R77, 1 ;  /* 0x3f8000004d417421 */ /* 0x002fe20000010000 */
[----:B------:R-:W-:Y:S01]  /*2780*/  FFMA.FTZ R92, R23, R110, R92 ;  /* 0x0000006e175c7223 */ /* 0x000fe2000001005c */
[----:B------:R-:W0:Y:S01]  /*2790*/  MUFU.EX2 R102, R102 ;  /* 0x0000006600667308 */ /* 0x000e220000000800 */
[----:B--2---:R-:W-:-:S02]  /*27a0*/  FADD.FTZ R81, R81, 1 ;  /* 0x3f80000051517421 */ /* 0x004fc40000010000 */
[----:B------:R-:W-:-:S05]  /*27b0*/  FFMA.FTZ R92, R21, R108, R92 ;  /* 0x0000006c155c7223 */ /* 0x000fca000001005c */
[----:B------:R-:W1:Y:S01]  /*27c0*/  MUFU.EX2 R101, R98 ;  /* 0x0000006200657308 */ /* 0x000e620000000800 */
[----:B----4-:R-:W-:Y:S01]  /*27d0*/  FADD.FTZ R99, R99, 1 ;  /* 0x3f80000063637421 */ /* 0x010fe20000010000 */
[----:B------:R-:W-:-:S06]  /*27e0*/  FFMA.FTZ R92, R19, R116, R92 ;  /* 0x00000074135c7223 */ /* 0x000fcc000001005c */
[----:B------:R-:W2:Y:S01]  /*27f0*/  MUFU.RCP R65, R65 ;  /* 0x0000004100417308 */ /* 0x000ea20000001000 */
[----:B------:R-:W-:-:S07]  /*2800*/  FFMA.FTZ R92, R3, R126, R92 ;  /* 0x0000007e035c7223 */ /* 0x000fce000001005c */
[----:B------:R-:W4:Y:S01]  /*2810*/  MUFU.RCP R81, R81 ;  /* 0x0000005100517308 */ /* 0x000f220000001000 */
[----:B------:R-:W-:Y:S01]  /*2820*/  FFMA.FTZ R92, R23, R124, R92 ;  /* 0x0000007c175c7223 */ /* 0x000fe2000001005c */
[----:B0-----:R-:W-:-:S06]  /*2830*/  FADD.FTZ R102, R102, 1 ;  /* 0x3f80000066667421 */ /* 0x001fcc0000010000 */
[----:B------:R-:W0:Y:S01]  /*2840*/  MUFU.RCP R99, R99 ;  /* 0x0000006300637308 */ /* 0x000e220000001000 */
[----:B-1----:R-:W-:Y:S01]  /*2850*/  FADD.FTZ R101, R101, 1 ;  /* 0x3f80000065657421 */ /* 0x002fe20000010000 */
[----:B------:R-:W-:Y:S01]  /*2860*/  FFMA.FTZ R92, R21, R130, R92 ;  /* 0x00000082155c7223 */ /* 0x000fe2000001005c */
[----:B------:R-:W-:Y:S01]  /*2870*/  FMUL.FTZ R83, R83, R94 ;  /* 0x0000005e53537220 */ /* 0x000fe20000410000 */
[----:B--2---:R-:W-:Y:S02]  /*2880*/  FADD.FTZ R94, -R65, 1 ;  /* 0x3f800000415e7421 */ /* 0x004fe40000010100 */
[----:B------:R-:W-:Y:S02]  /*2890*/  FFMA.FTZ R92, R19, R128, R92 ;  /* 0x00000080135c7223 */ /* 0x000fe4000001005c */
[----:B------:R-:W1:Y:S01]  /*28a0*/  MUFU.RCP R102, R102 ;  /* 0x0000006600667308 */ /* 0x000e620000001000 */
[----:B------:R-:W-:Y:S01]  /*28b0*/  FFMA.FTZ R94, R63, R94, 1 ;  /* 0x3f8000003f5e7423 */ /* 0x000fe2000001005e */
[----:B---3--:R-:W-:-:S02]  /*28c0*/  HADD2.F32 R158, -RZ, R104.H0_H0 ;  /* 0x20000068ff9e7230 */ /* 0x008fc40000004100 */
[----:B----4-:R-:W-:Y:S01]  /*28d0*/  FADD.FTZ R63, -R81, 1 ;  /* 0x3f800000513f7421 */ /* 0x010fe20000010100 */
[----:B------:R-:W-:-:S03]  /*28e0*/  FFMA.FTZ R92, R3, R144, R92 ;  /* 0x00000090035c7223 */ /* 0x000fc6000001005c */
[----:B------:R-:W2:Y:S01]  /*28f0*/  MUFU.RCP R101, R101 ;  /* 0x0000006500657308 */ /* 0x000ea20000001000 */
[----:B0-----:R-:W-:Y:S01]  /*2900*/  FADD.FTZ R98, -R99, 1 ;  /* 0x3f80000063627421 */ /* 0x001fe20000010100 */
[----:B------:R-:W-:Y:S02]  /*2910*/  HADD2.F32 R156, -RZ, R104.H1_H1 ;  /* 0x30000068ff9c7230 */ /* 0x000fe40000004100 */
[----:B------:R-:W-:Y:S01]  /*2920*/  FFMA.FTZ R82, R82, R63, 1 ;  /* 0x3f80000052527423 */ /* 0x000fe2000001003f */
[----:B------:R-:W-:Y:S01]  /*2930*/  FMUL.FTZ R97, R97, R96 ;  /* 0x0000006061617220 */ /* 0x000fe20000410000 */
[----:B------:R-:W-:Y:S01]  /*2940*/  FMUL.FTZ R158, R158, R83 ;  /* 0x000000539e9e7220 */ /* 0x000fe20000410000 */
[----:B------:R-:W-:Y:S01]  /*2950*/  FFMA.FTZ R92, R23, R142, R92 ;  /* 0x0000008e175c7223 */ /* 0x000fe2000001005c */
[----:B-----5:R-:W-:Y:S02]  /*2960*/  HADD2.F32 R63, -RZ, R106.H0_H0 ;  /* 0x2000006aff3f7230 */ /* 0x020fe40000004100 */
[----:B------:R-:W-:Y:S01]  /*2970*/  FFMA.FTZ R98, R79, R98, 1 ;  /* 0x3f8000004f627423 */ /* 0x000fe20000010062 */
[----:B------:R-:W-:Y:S01]  /*2980*/  FMUL.FTZ R94, R65, R94 ;  /* 0x0000005e415e7220 */ /* 0x000fe20000410000 */
[----:B------:R-:W-:-:S02]  /*2990*/  HADD2.F32 R154, -RZ, R105.H0_H0 ;  /* 0x20000069ff9a7230 */ /* 0x000fc40000004100 */
[----:B------:R-:W-:Y:S01]  /*29a0*/  FMUL.FTZ R156, R156, R97 ;  /* 0x000000619c9c7220 */ /* 0x000fe20000410000 */
[----:B------:R-:W-:Y:S01]  /*29b0*/  FMUL.FTZ R71, R3, R158 ;  /* 0x0000009e03477220 */ /* 0x000fe20000410000 */
[----:B------:R-:W-:Y:S01]  /*29c0*/  FFMA.FTZ R92, R21, R140, R92 ;  /* 0x0000008c155c7223 */ /* 0x000fe2000001005c */
[----:B------:R-:W-:Y:S01]  /*29d0*/  FMUL.FTZ R99, R99, R98 ;  /* 0x0000006263637220 */ /* 0x000fe20000410000 */
[----:B------:R-:W-:Y:S01]  /*29e0*/  FMUL.FTZ R63, R63, R94 ;  /* 0x0000005e3f3f7220 */ /* 0x000fe20000410000 */
[----:B------:R-:W-:Y:S01]  /*29f0*/  FMUL.FTZ R94, R81, R82 ;  /* 0x00000052515e7220 */ /* 0x000fe20000410000 */
[----:B------:R-:W-:Y:S01]  /*2a00*/  FFMA.FTZ R71, R118, R71, R95 ;  /* 0x0000004776477223 */ /* 0x000fe2000001005f */
[----:B------:R-:W0:Y:S01]  /*2a10*/  LDC.64 R82, c[0x0][0x258] ;  /* 0x00009600ff527b82 */ /* 0x000e220000000a00 */
[----:B------:R-:W-:Y:S01]  /*2a20*/  FMUL.FTZ R77, R23, R156 ;  /* 0x0000009c174d7220 */ /* 0x000fe20000410000 */
[----:B------:R-:W-:Y:S01]  /*2a30*/  FFMA.FTZ R92, R19, R146, R92 ;  /* 0x00000092135c7223 */ /* 0x000fe2000001005c */
[----:B------:R-:W-:Y:S01]  /*2a40*/  FMUL.FTZ R154, R154, R99 ;  /* 0x000000639a9a7220 */ /* 0x000fe20000410000 */
[----:B------:R-:W-:-:S02]  /*2a50*/  HADD2.F32 R160, -RZ, R105.H1_H1 ;  /* 0x30000069ffa07230 */ /* 0x000fc40000004100 */
[----:B-1----:R-:W-:Y:S01]  /*2a60*/  FADD.FTZ R98, -R102, 1 ;  /* 0x3f80000066627421 */ /* 0x002fe20000010100 */
[----:B------:R-:W-:Y:S01]  /*2a70*/  FMUL.FTZ R111, R111, R100 ;  /* 0x000000646f6f7220 */ /* 0x000fe20000410000 */
[----:B--2---:R-:W-:Y:S01]  /*2a80*/  FADD.FTZ R96, -R101, 1 ;  /* 0x3f80000065607421 */ /* 0x004fe20000010100 */
[----:B------:R-:W-:Y:S01]  /*2a90*/  FFMA.FTZ R71, R132, R77, R71 ;  /* 0x0000004d84477223 */ /* 0x000fe20000010047 */
[----:B------:R-:W-:Y:S01]  /*2aa0*/  FFMA.FTZ R92, R3, R158, R92 ;  /* 0x0000009e035c7223 */ /* 0x000fe2000001005c */
[----:B------:R-:W-:Y:S01]  /*2ab0*/  FMUL.FTZ R77, R21, R154 ;  /* 0x0000009a154d7220 */ /* 0x000fe20000410000 */
[----:B------:R-:W-:Y:S01]  /*2ac0*/  FFMA.FTZ R75, R75, R98, 1 ;  /* 0x3f8000004b4b7423 */ /* 0x000fe20000010062 */
[----:B------:R-:W-:Y:S01]  /*2ad0*/  FMUL.FTZ R160, R160, R111 ;  /* 0x0000006fa0a07220 */ /* 0x000fe20000410000 */
[----:B------:R-:W-:Y:S01]  /*2ae0*/  FFMA.FTZ R96, R73, R96, 1 ;  /* 0x3f80000049607423 */ /* 0x000fe20000010060 */
[----:B------:R-:W-:Y:S01]  /*2af0*/  FFMA.FTZ R92, R23, R156, R92 ;  /* 0x0000009c175c7223 */ /* 0x000fe2000001005c */
[----:B------:R-:W-:-:S02]  /*2b00*/  HADD2.F32 R162, -RZ, R107.H0_H0 ;  /* 0x2000006bffa27230 */ /* 0x000fc40000004100 */
[----:B------:R-:W-:Y:S01]  /*2b10*/  FFMA.FTZ R71, R138, R77, R71 ;  /* 0x0000004d8a477223 */ /* 0x000fe20000010047 */
[----:B------:R-:W-:Y:S01]  /*2b20*/  FMUL.FTZ R75, R102, R75 ;  /* 0x0000004b664b7220 */ /* 0x000fe20000410000 */
[----:B------:R-:W-:Y:S01]  /*2b30*/  FMUL.FTZ R77, R19, R160 ;  /* 0x000000a0134d7220 */ /* 0x000fe20000410000 */
[----:B------:R-:W-:Y:S02]  /*2b40*/  HADD2.F32 R164, -RZ, R106.H1_H1 ;  /* 0x3000006affa47230 */ /* 0x000fe40000004100 */
[----:B------:R-:W-:Y:S01]  /*2b50*/  FMUL.FTZ R101, R101, R96 ;  /* 0x0000006065657220 */ /* 0x000fe20000410000 */
[----:B------:R-:W-:Y:S01]  /*2b60*/  FFMA.FTZ R92, R21, R154, R92 ;  /* 0x0000009a155c7223 */ /* 0x000fe2000001005c */
[----:B------:R-:W-:Y:S01]  /*2b70*/  FMUL.FTZ R162, R162, R75 ;  /* 0x0000004ba2a27220 */ /* 0x000fe20000410000 */
[----:B------:R-:W-:Y:S01]  /*2b80*/  FADD.FTZ R85, R76, R85 ;  /* 0x000000554c557221 */ /* 0x000fe20000010000 */
[----:B------:R-:W-:Y:S01]  /*2b90*/  FFMA.FTZ R71, R136, R77, R71 ;  /* 0x0000004d88477223 */ /* 0x000fe20000010047 */
        /* <DEDUP_REMOVED lines=8> */
[----:B------:R-:W-:Y:S01]  /*2c20*/  FMUL.FTZ R164, R164, R101 ;  /* 0x00000065a4a47220 */ /* 0x000fe20000410000 */
[----:B------:R-:W-:Y:S01]  /*2c30*/  FFMA.FTZ R92, R19, R160, R92 ;  /* 0x000000a0135c7223 */ /* 0x000fe2000001005c */
[----:B------:R-:W-:Y:S01]  /*2c40*/  FADD.FTZ R85, R85, R60 ;  /* 0x0000003c55557221 */ /* 0x000fe20000010000 */
[----:B------:R-:W-:Y:S01]  /*2c50*/  FFMA.FTZ R65, R134, R65, R71 ;  /* 0x0000004186417223 */ /* 0x000fe20000010047 */
[----:B------:R-:W-:Y:S01]  /*2c60*/  IADD3 R67, P0, R67, 0x1, RZ ;  /* 0x0000000143437810 */ /* 0x000fe20007f1e0ff */
        /* <DEDUP_REMOVED lines=8> */
[----:B------:R-:W-:-:S02]  /*2cf0*/  HADD2.F32 R107, -RZ, R107.H1_H1 ;  /* 0x3000006bff6b7230 */ /* 0x000fc40000004100 */
[----:B------:R-:W-:Y:S01]  /*2d00*/  FFMA.FTZ R92, R3, R63, R92 ;  /* 0x0000003f035c7223 */ /* 0x000fe2000001005c */
[----:B------:R-:W-:Y:S01]  /*2d10*/  FADD.FTZ R85, R85, R48 ;  /* 0x0000003055557221 */ /* 0x000fe20000010000 */
[----:B------:R-:W-:Y:S01]  /*2d20*/  IADD3.X R69, RZ, R69, RZ, P0, !PT ;  /* 0x00000045ff457210 */ /* 0x000fe200007fe4ff */
        /* <DEDUP_REMOVED lines=8> */
[----:B0-----:R-:W-:Y:S01]  /*2db0*/  ISETP.GE.U32.AND P0, PT, R67, R82, PT ;  /* 0x000000524300720c */ /* 0x001fe20003f06070 */
[----:B------:R-:W-:Y:S01]  /*2dc0*/  FMUL.FTZ R73, R21, R162 ;  /* 0x000000a215497220 */ /* 0x000fe20000410000 */
[----:B------:R-:W-:Y:S01]  /*2dd0*/  FFMA.FTZ R92, R23, R164, R92 ;  /* 0x000000a4175c7223 */ /* 0x000fe2000001005c */
[----:B------:R-:W-:Y:S01]  /*2de0*/  FMUL.FTZ R65, R107, R94 ;  /* 0x0000005e6b417220 */ /* 0x000fe20000410000 */
        /* <DEDUP_REMOVED lines=8> */
[----:B------:R-:W-:Y:S01]  /*2e70*/  ISETP.GE.AND.EX P0, PT, R69, R83, PT, P0 ;  /* 0x000000534500720c */ /* 0x000fe20003f06300 */
[----:B------:R-:W-:Y:S01]  /*2e80*/  FFMA.FTZ R71, R152, R73, R71 ;  /* 0x0000004998477223 */ /* 0x000fe20000010047 */
[----:B------:R-:W-:Y:S01]  /*2e90*/  FFMA.FTZ R92, R21, R162, R92 ;  /* 0x000000a2155c7223 */ /* 0x000fe2000001005c */
[-C--:B------:R-:W-:Y:S01]  /*2ea0*/  FMUL.FTZ R93, R19, R65.reuse ;  /* 0x00000041135d7220 */ /* 0x080fe20000410000 */
        /* <DEDUP_REMOVED lines=9> */
[----:B------:R-:W-:Y:S01]  /*2f40*/  FFMA.FTZ R93, R150, R93, R71 ;  /* 0x0000005d965d7223 */ /* 0x000fe20000010047 */
        /* <DEDUP_REMOVED lines=8> */
[----:B------:R0:W-:Y:S01]  /*2fd0*/  STS.64 [R27], R92 ;  /* 0x0000005c1b007388 */ /* 0x0001e20000000a00 */
[----:B------:R-:W-:Y:S01]  /*2fe0*/  FADD.FTZ R86, R85, R158 ;  /* 0x0000009e55567221 */ /* 0x000fe20000010000 */
[----:B------:R-:W-:Y:S01]  /*2ff0*/  FFMA.FTZ R77, R118, R158, R77 ;  /* 0x0000009e764d7223 */ /* 0x000fe2000001004d */
[----:B------:R-:W-:Y:S01]  /*3000*/  FFMA.FTZ R79, R132, R156, R79 ;  /* 0x0000009c844f7223 */ /* 0x000fe2000001004f */
[----:B------:R-:W-:Y:S01]  /*3010*/  FADD.FTZ R87, R87, R156 ;  /* 0x0000009c57577221 */ /* 0x000fe20000010000 */
[----:B------:R-:W-:Y:S01]  /*3020*/  FFMA.FTZ R75, R138, R154, R75 ;  /* 0x0000009a8a4b7223 */ /* 0x000fe2000001004b */
[----:B------:R-:W-:Y:S01]  /*3030*/  FADD.FTZ R89, R89, R154 ;  /* 0x0000009a59597221 */ /* 0x000fe20000010000 */
[----:B------:R-:W-:Y:S01]  /*3040*/  FFMA.FTZ R81, R136, R160, R81 ;  /* 0x000000a088517223 */ /* 0x000fe20000010051 */
[----:B------:R-:W-:Y:S01]  /*3050*/  HFMA2.MMA R73, -RZ, RZ, 0, 0 ;  /* 0x00000000ff497435 */ /* 0x000fe200000001ff */
[----:B------:R-:W-:Y:S01]  /*3060*/  FADD.FTZ R85, R86, R63 ;  /* 0x0000003f56557221 */ /* 0x000fe20000010000 */
[----:B0-----:R-:W-:Y:S01]  /*3070*/  FADD.FTZ R92, R91, R160 ;  /* 0x000000a05b5c7221 */ /* 0x001fe20000010000 */
[----:B------:R-:W-:Y:S01]  /*3080*/  ISETP.GT.U32.AND P1, PT, R31, 0x3f, PT ;  /* 0x0000003f1f00780c */ /* 0x000fe20003f24070 */
[----:B------:R-:W-:Y:S01]  /*3090*/  FFMA.FTZ R84, R134, R63, R77 ;  /* 0x0000003f86547223 */ /* 0x000fe2000001004d */
[----:B------:R-:W-:Y:S01]  /*30a0*/  MOV R71, RZ ;  /* 0x000000ff00477202 */ /* 0x000fe20000000f00 */
[----:B------:R-:W-:Y:S01]  /*30b0*/  FFMA.FTZ R86, R148, R164, R79 ;  /* 0x000000a494567223 */ /* 0x000fe2000001004f */
[----:B------:R-:W-:Y:S01]  /*30c0*/  FADD.FTZ R87, R87, R164 ;  /* 0x000000a457577221 */ /* 0x000fe20000010000 */
[----:B------:R-:W-:Y:S01]  /*30d0*/  FFMA.FTZ R88, R152, R162, R75 ;  /* 0x000000a298587223 */ /* 0x000fe2000001004b */
[----:B------:R-:W-:Y:S01]  /*30e0*/  FADD.FTZ R89, R89, R162 ;  /* 0x000000a259597221 */ /* 0x000fe20000010000 */
[----:B------:R-:W-:Y:S01]  /*30f0*/  FFMA.FTZ R90, R150, R65, R81 ;  /* 0x00000041965a7223 */ /* 0x000fe20000010051 */
[----:B------:R-:W-:Y:S01]  /*3100*/  FADD.FTZ R91, R92, R65 ;  /* 0x000000415c5b7221 */ /* 0x000fe20000010000 */
[----:B------:R-:W-:Y:S06]  /*3110*/  BAR.SYNC.DEFER_BLOCKING 0x0 ;  /* 0x0000000000007b1d */ /* 0x000fec0000010000 */
[----:B------:R-:W-:Y:S05]  /*3120*/  @!P0 BRA `(.L_x_2085) ;  /* 0x0000000000a88947 */ /* 0x000fea0003800000 */
[----:B------:R-:W0:Y:S01]  /*3130*/  S2UR UR6, SR_CgaCtaId ;  /* 0x00000000000679c3 */ /* 0x000e220000008800 */
[----:B------:R-:W-:Y:S01]  /*3140*/  UMOV UR5, 0x400 ;  /* 0x0000040000057882 */ /* 0x000fe20000000000 */
[----:B------:R-:W-:Y:S02]  /*3150*/  SHF.L.U32 R75, R31, 0x1, RZ ;  /* 0x000000011f4b7819 */ /* 0x000fe400000006ff */
[----:B------:R-:W-:Y:S02]  /*3160*/  SHF.L.U32 R104, R34, 0x7, RZ ;  /* 0x0000000722687819 */ /* 0x000fe400000006ff */
[----:B------:R-:W-:Y:S02]  /*3170*/  LOP3.LUT R92, R75, 0x18, RZ, 0xc0, !PT ;  /* 0x000000184b5c7812 */ /* 0x000fe400078ec0ff */
[----:B------:R-:W1:Y:S01]  /*3180*/  LDC.64 R100, c[0x0][0x260] ;  /* 0x00009800ff647b82 */ /* 0x000e620000000a00 */
[----:B------:R-:W-:Y:S02]  /*3190*/  LOP3.LUT R104, R104, 0xffffff80, R33, 0xe2, !PT ;  /* 0xffffff8068687812 */ /* 0x000fe400078ee221 */
[----:B------:R-:W-:-:S02]  /*31a0*/  LOP3.LUT R94, R92, 0x8, RZ, 0x3c, !PT ;  /* 0x000000085c5e7812 */ /* 0x000fc400078e3cff */
[----:B------:R-:W-:Y:S01]  /*31b0*/  LOP3.LUT R96, R92, 0x10, RZ, 0x3c, !PT ;  /* 0x000000105c607812 */ /* 0x000fe200078e3cff */
        /* <DEDUP_REMOVED lines=8> */
[----:B------:R0:W-:Y:S01]  /*3240*/  STS.64 [R77], R84 ;  /* 0x000000544d007388 */ /* 0x0001e20000000a00 */
[----:B------:R-:W-:-:S02]  /*3250*/  IADD3 R75, R75, R98, RZ ;  /* 0x000000624b4b7210 */ /* 0x000fc40007ffe0ff */
[-C--:B------:R-:W-:Y:S01]  /*3260*/  LEA R92, R26, R97.reuse, 0x3 ;  /* 0x000000611a5c7211 */ /* 0x080fe200078e18ff */
[----:B------:R-:W-:Y:S01]  /*3270*/  STS.64 [R79], R86 ;  /* 0x000000564f007388 */ /* 0x000fe20000000a00 */
[-C--:B------:R-:W-:Y:S02]  /*3280*/  LEA R94, R25, R97.reuse, 0x3 ;  /* 0x00000061195e7211 */ /* 0x080fe400078e18ff */
[-C--:B------:R-:W-:Y:S01]  /*3290*/  LEA R96, R24, R97.reuse, 0x3 ;  /* 0x0000006118607211 */ /* 0x080fe200078e18ff */
[----:B------:R-:W-:Y:S01]  /*32a0*/  STS.64 [R81], R88 ;  /* 0x0000005851007388 */ /* 0x000fe20000000a00 */
[----:B------:R-:W-:-:S03]  /*32b0*/  LEA R98, R22, R97, 0x3 ;  /* 0x0000006116627211 */ /* 0x000fc600078e18ff */
[----:B------:R-:W-:Y:S01]  /*32c0*/  STS.64 [R75], R90 ;  /* 0x0000005a4b007388 */ /* 0x000fe20000000a00 */
[----:B0-----:R-:W-:Y:S01]  /*32d0*/  SHF.L.U32 R77, R104, 0x1, RZ ;  /* 0x00000001684d7819 */ /* 0x001fe200000006ff */
[----:B------:R-:W-:Y:S04]  /*32e0*/  BAR.SYNC.DEFER_BLOCKING 0x0 ;  /* 0x0000000000007b1d */ /* 0x000fe80000010000 */
[----:B-1----:R-:W-:Y:S02]  /*32f0*/  IMAD.WIDE.U32 R100, R77, 0x4, R100 ;  /* 0x000000044d647825 */ /* 0x002fe400078e0064 */
[----:B------:R-:W0:Y:S04]  /*3300*/  LDS.64 R92, [R92] ;  /* 0x000000005c5c7984 */ /* 0x000e280000000a00 */
[----:B------:R-:W1:Y:S04]  /*3310*/  LDS.64 R94, [R94+0xa00] ;  /* 0x000a00005e5e7984 */ /* 0x000e680000000a00 */
[----:B------:R-:W2:Y:S04]  /*3320*/  LDS.64 R96, [R96+0x1400] ;  /* 0x0014000060607984 */ /* 0x000ea80000000a00 */
[----:B------:R-:W3:Y:S01]  /*3330*/  LDS.64 R98, [R98+0x1e00] ;  /* 0x001e000062627984 */ /* 0x000ee20000000a00 */
[----:B0-----:R-:W-:Y:S01]  /*3340*/  FADD.FTZ R75, RZ, R92 ;  /* 0x0000005cff4b7221 */ /* 0x001fe20000010000 */
[----:B------:R-:W-:-:S03]  /*3350*/  FADD.FTZ R102, RZ, R93 ;  /* 0x0000005dff667221 */ /* 0x000fc60000010000 */
[----:B-1----:R-:W-:Y:S01]  /*3360*/  FADD.FTZ R75, R75, R94 ;  /* 0x0000005e4b4b7221 */ /* 0x002fe20000010000 */
[----:B------:R-:W-:-:S03]  /*3370*/  FADD.FTZ R102, R102, R95 ;  /* 0x0000005f66667221 */ /* 0x000fc60000010000 */
[----:B--2---:R-:W-:Y:S01]  /*3380*/  FADD.FTZ R75, R75, R96 ;  /* 0x000000604b4b7221 */ /* 0x004fe20000010000 */
[----:B------:R-:W-:-:S03]  /*3390*/  FADD.FTZ R102, R102, R97 ;  /* 0x0000006166667221 */ /* 0x000fc60000010000 */
[----:B---3--:R-:W-:Y:S01]  /*33a0*/  FADD.FTZ R98, R75, R98 ;  /* 0x000000624b627221 */ /* 0x008fe20000010000 */
[----:B------:R-:W-:-:S05]  /*33b0*/  FADD.FTZ R99, R102, R99 ;  /* 0x0000006366637221 */ /* 0x000fca0000010000 */
[----:B------:R0:W-:Y:S02]  /*33c0*/  STG.E.64 desc[UR8][R100.64+0x8000], R98 ;  /* 0x0080006264007986 */ /* 0x0001e4000c101b08 */
.L_x_2085:
[----:B------:R-:W-:Y:S04]  /*33d0*/  BSSY B0, `(.L_x_2086) ;  /* 0x0000028000007945 */ /* 0x000fe80003800000 */
[----:B------:R-:W-:Y:S05]  /*33e0*/  @P1 BRA `(.L_x_2087) ;  /* 0x0000000000981947 */ /* 0x000fea0003800000 */
[----:B------:R-:W-:Y:S02]  /*33f0*/  SHF.R.U32.HI R71, RZ, 0x2, R31 ;  /* 0x00000002ff477819 */ /* 0x000fe4000001161f */
[----:B------:R-:W-:-:S03]  /*3400*/  SHF.L.U32 R73, R31, 0x3, RZ ;  /* 0x000000031f497819 */ /* 0x000fc600000006ff */
[----:B------:R-:W-:Y:S01]  /*3410*/  IMAD R71, R71, 0x14, RZ ;  /* 0x0000001447477824 */ /* 0x000fe200078e02ff */
[----:B------:R-:W-:-:S04]  /*3420*/  LOP3.LUT R73, R73, 0x18, RZ, 0xc0, !PT ;  /* 0x0000001849497812 */ /* 0x000fc800078ec0ff */
[----:B------:R-:W-:Y:S02]  /*3430*/  SHF.R.U32.HI R92, RZ, 0x2, R71 ;  /* 0x00000002ff5c7819 */ /* 0x000fe40000011647 */
[C---:B------:R-:W-:Y:S02]  /*3440*/  IADD3 R75, R71.reuse, 0x4, RZ ;  /* 0x00000004474b7810 */ /* 0x040fe40007ffe0ff */
[C---:B------:R-:W-:Y:S01]  /*3450*/  IADD3 R77, R71.reuse, 0x8, RZ ;  /* 0x00000008474d7810 */ /* 0x040fe20007ffe0ff */
        /* <DEDUP_REMOVED lines=8> */
[----:B0-----:R-:W-:Y:S02]  /*34e0*/  SHF.R.U32.HI R98, RZ, 0x2, R75 ;  /* 0x00000002ff627819 */ /* 0x001fe4000001164b */
        /* <DEDUP_REMOVED lines=22> */
.L_x_2087:
[----:B------:R-:W-:Y:S05]  /*3650*/  BSYNC B0 ;  /* 0x0000000000007941 */ /* 0x000fea0003800000 */
.L_x_2086:
        /* <DEDUP_REMOVED lines=15> */
[----:B------:R-:W-:-:S03]  /*3750*/  SHF.L.U32 R96, R73, 0x7, RZ ;  /* 0x0000000749607819 */ /* 0x000fc600000006ff */
[----:B------:R-:W2:Y:S01]  /*3760*/  LDC.64 R94, c[0x0][0x260] ;  /* 0x00009800ff5e7b82 */ /* 0x000ea20000000a00 */
[----:B------:R-:W-:Y:S01]  /*3770*/  LOP3.LUT R96, R96, 0xffffff80, R33, 0xe2, !PT ;  /* 0xffffff8060607812 */ /* 0x000fe200078ee221 */
[----:B-1----:R-:W-:-:S05]  /*3780*/  IMAD R71, R71, UR4, R34 ;  /* 0x0000000447477c24 */ /* 0x002fca000f8e0222 */
[----:B------:R-:W-:-:S04]  /*3790*/  LEA R71, R71, R96, 0xb ;  /* 0x0000006047477211 */ /* 0x000fc800078e58ff */
[----:B------:R-:W-:-:S05]  /*37a0*/  SHF.L.U32 R71, R71, 0x1, RZ ;  /* 0x0000000147477819 */ /* 0x000fca00000006ff */
[----:B--2---:R-:W-:-:S05]  /*37b0*/  IMAD.WIDE.U32 R94, R71, 0x4, R94 ;  /* 0x00000004475e7825 */ /* 0x004fca00078e005e */
[----:B------:R1:W-:Y:S02]  /*37c0*/  STG.E.64 desc[UR8][R94.64], R92 ;  /* 0x0000005c5e007986 */ /* 0x0003e4000c101b08 */
.L_x_2089:
[----:B------:R-:W-:Y:S05]  /*37d0*/  BSYNC B0 ;  /* 0x0000000000007941 */ /* 0x000fea0003800000 */
.L_x_2088:
[----:B------:R-:W-:Y:S05]  /*37e0*/  @P1 BRA `(.L_x_2090) ;  /* 0x0000000000541947 */ /* 0x000fea0003800000 */
[----:B------:R-:W-:Y:S01]  /*37f0*/  BAR.SYNC.DEFER_BLOCKING 0x0 ;  /* 0x0000000000007b1d */ /* 0x000fe20000010000 */
[----:B------:R-:W-:-:S13]  /*3800*/  ISETP.NE.AND P1, PT, R31, RZ, PT ;  /* 0x000000ff1f00720c */ /* 0x000fda0003f25270 */
[----:B------:R-:W-:Y:S05]  /*3810*/  @P1 BRA `(.L_x_2091) ;  /* 0x00000000003c1947 */ /* 0x000fea0003800000 */
[----:B-1----:R-:W1:Y:S01]  /*3820*/  LDC.64 R92, c[0x0][0x268] ;  /* 0x00009a00ff5c7b82 */ /* 0x002e620000000a00 */
[----:B------:R-:W-:Y:S02]  /*3830*/  ISETP.NE.AND P1, PT, R33, RZ, PT ;  /* 0x000000ff2100720c */ /* 0x000fe40003f25270 */
[----:B------:R-:W-:-:S04]  /*3840*/  MOV R71, 0x7fffff81 ;  /* 0x7fffff8100477802 */ /* 0x000fc80000000f00 */
[----:B------:R-:W-:Y:S01]  /*3850*/  SEL R71, R71, 0x1, !P1 ;  /* 0x0000000147477807 */ /* 0x000fe20004800000 */
[----:B-1----:R-:W-:Y:S01]  /*3860*/  IMAD.WIDE.U32 R92, R34, 0x4, R92 ;  /* 0x00000004225c7825 */ /* 0x002fe200078e005c */
[----:B------:R-:W-:Y:S06]  /*3870*/  MEMBAR.ALL.GPU ;  /* 0x0000000000007992 */ /* 0x000fec000000a000 */
[----:B------:R-:W-:-:S00]  /*3880*/  ERRBAR ;  /* 0x00000000000079ab */ /* 0x000fc00000000000 */
[----:B------:R-:W-:Y:S06]  /*3890*/  CGAERRBAR ;  /* 0x00000000000075ab */ /* 0x000fec0000000000 */
[----:B------:R1:W5:Y:S02]  /*38a0*/  ATOM.E.ADD.STRONG.GPU PT, R71, desc[UR8][R92.64], R71 ;  /* 0x000000475c47798a */ /* 0x00036400081ee1c8 */
.L_x_2092:
[----:B------:R-:W2:Y:S04]  /*38b0*/  LD.E.STRONG.GPU R94, desc[UR8][R92.64] ;  /* 0x000000085c5e7980 */ /* 0x000ea8000c10f900 */
[----:B--2---:R-:W-:Y:S01]  /*38c0*/  CCTL.IVALL ;  /* 0x00000000ff00798f */ /* 0x004fe20002000000 */
[----:B------:R-:W-:Y:S05]  /*38d0*/  YIELD ;  /* 0x0000000000007946 */ /* 0x000fea0003800000 */
[----:B-----5:R-:W-:-:S04]  /*38e0*/  LOP3.LUT R94, R94, R71, RZ, 0x3c, !PT ;  /* 0x000000475e5e7212 */ /* 0x020fc800078e3cff */
[----:B------:R-:W-:-:S13]  /*38f0*/  ISETP.GT.AND P1, PT, R94, -0x1, PT ;  /* 0xffffffff5e00780c */ /* 0x000fda0003f24270 */
[----:B------:R-:W-:Y:S05]  /*3900*/  @P1 BRA `(.L_x_2092) ;  /* 0xfffffffc00e81947 */ /* 0x000fea000383ffff */
.L_x_2091:
[----:B------:R-:W-:Y:S05]  /*3910*/  WARPSYNC.ALL ;  /* 0x0000000000007948 */ /* 0x000fea0003800000 */
[----:B------:R-:W-:Y:S06]  /*3920*/  BAR.SYNC.DEFER_BLOCKING 0x0 ;  /* 0x0000000000007b1d */ /* 0x000fec0000010000 */
[----:B------:R-:W-:Y:S05]  /*3930*/  BRA `(.L_x_2093) ;  /* 0x0000000000607947 */ /* 0x000fea0003800000 */
.L_x_2090:
        /* <DEDUP_REMOVED lines=16> */
.L_x_2095:
[----:B------:R-:W2:Y:S04]  /*3a40*/  LD.E.STRONG.GPU R94, desc[UR8][R92.64] ;  /* 0x000000085c5e7980 */ /* 0x000ea8000c10f900 */
[----:B--2---:R-:W-:Y:S01]  /*3a50*/  CCTL.IVALL ;  /* 0x00000000ff00798f */ /* 0x004fe20002000000 */
[----:B------:R-:W-:Y:S05]  /*3a60*/  YIELD ;  /* 0x0000000000007946 */ /* 0x000fea0003800000 */
[----:B-----5:R-:W-:-:S04]  /*3a70*/  LOP3.LUT R94, R94, R71, RZ, 0x3c, !PT ;  /* 0x000000475e5e7212 */ /* 0x020fc800078e3cff */
[----:B------:R-:W-:-:S13]  /*3a80*/  ISETP.GT.AND P1, PT, R94, -0x1, PT ;  /* 0xffffffff5e00780c */ /* 0x000fda0003f24270 */
[----:B------:R-:W-:Y:S05]  /*3a90*/  @P1 BRA `(.L_x_2095) ;  /* 0xfffffffc00e81947 */ /* 0x000fea000383ffff */
.L_x_2094:
[----:B------:R-:W-:Y:S05]  /*3aa0*/  WARPSYNC.ALL ;  /* 0x0000000000007948 */ /* 0x000fea0003800000 */
[----:B------:R-:W-:Y:S06]  /*3ab0*/  BAR.SYNC.DEFER_BLOCKING 0x0 ;  /* 0x0000000000007b1d */ /* 0x000fec0000010000 */
.L_x_2093:
[----:B------:R-:W-:Y:S01]  /*3ac0*/  ISETP.GT.U32.AND P1, PT, R31, 0xff, PT ;  /* 0x000000ff1f00780c */ /* 0x000fe20003f24070 */
[----:B------:R-:W-:Y:S01]  /*3ad0*/  BSSY B0, `(.L_x_2096) ;  /* 0x0000033000007945 */ /* 0x000fe20003800000 */
[----:B------:R-:W-:-:S11]  /*3ae0*/  CS2R R106, SRZ ;  /* 0x00000000006a7805 */ /* 0x000fd6000001ff00 */
[----:B------:R-:W-:Y:S05]  /*3af0*/  @P1 BRA `(.L_x_2097) ;  /* 0x0000000000c01947 */ /* 0x000fea0003800000 */
[----:B------:R-:W2:Y:S01]  /*3b00*/  LDC R71, c[0x0][0x10] ;  /* 0x00000400ff477b82 */ /* 0x000ea20000000800 */
[C---:B-1----:R-:W-:Y:S02]  /*3b10*/  SHF.L.U32 R92, R31.reuse, 0x3, RZ ;  /* 0x000000031f5c7819 */ /* 0x042fe400000006ff */
[----:B------:R-:W-:Y:S02]  /*3b20*/  LOP3.LUT R94, R31, 0xf, RZ, 0xc0, !PT ;  /* 0x0000000f1f5e7812 */ /* 0x000fe400078ec0ff */
[----:B------:R-:W-:-:S03]  /*3b30*/  LOP3.LUT R92, R92, 0x7fffff80, RZ, 0xc0, !PT ;  /* 0x7fffff805c5c7812 */ /* 0x000fc600078ec0ff */
[----:B------:R-:W1:Y:S01]  /*3b40*/  LDC.64 R106, c[0x0][0x260] ;  /* 0x00009800ff6a7b82 */ /* 0x000e620000000a00 */
[----:B--2---:R-:W-:-:S05]  /*3b50*/  IMAD R71, R71, UR4, R34 ;  /* 0x0000000447477c24 */ /* 0x004fca000f8e0222 */
        /* <DEDUP_REMOVED lines=42> */
.L_x_2097:
[----:B------:R-:W-:Y:S05]  /*3e00*/  BSYNC B0 ;  /* 0x0000000000007941 */ /* 0x000fea0003800000 */
.L_x_2096:
[----:B------:R-:W2:Y:S01]  /*3e10*/  SHFL.BFLY PT, R71, R106, 0x8, 0x1f ;  /* 0x0d001f006a477f89 */ /* 0x000ea200000e0000 */
[----:B------:R-:W-:Y:S01]  /*3e20*/  LOP3.LUT P1, RZ, R31, 0xffffff0f, RZ, 0xc0, !PT ;  /* 0xffffff0f1fff7812 */ /* 0x000fe2000782c0ff */
[----:B------:R-:W-:Y:S02]  /*3e30*/  BSSY B0, `(.L_x_2098) ;  /* 0x000001a000007945 */ /* 0x000fe40003800000 */
[----:B-1----:R-:W1:Y:S01]  /*3e40*/  SHFL.BFLY PT, R92, R107, 0x8, 0x1f ;  /* 0x0d001f006b5c7f89 */ /* 0x002e6200000e0000 */
[----:B--2---:R-:W-:Y:S01]  /*3e50*/  FADD.FTZ R71, R71, R106 ;  /* 0x0000006a47477221 */ /* 0x004fe20000010000 */
[----:B-1----:R-:W-:-:S04]  /*3e60*/  FADD.FTZ R92, R92, R107 ;  /* 0x0000006b5c5c7221 */ /* 0x002fc80000010000 */
[----:B------:R-:W1:Y:S04]  /*3e70*/  SHFL.BFLY PT, R94, R71, 0x4, 0x1f ;  /* 0x0c801f00475e7f89 */ /* 0x000e6800000e0000 */
[----:B------:R-:W2:Y:S01]  /*3e80*/  SHFL.BFLY PT, R73, R92, 0x4, 0x1f ;  /* 0x0c801f005c497f89 */ /* 0x000ea200000e0000 */
[----:B-1----:R-:W-:Y:S01]  /*3e90*/  FADD.FTZ R94, R71, R94 ;  /* 0x0000005e475e7221 */ /* 0x002fe20000010000 */
[----:B--2---:R-:W-:-:S04]  /*3ea0*/  FADD.FTZ R73, R92, R73 ;  /* 0x000000495c497221 */ /* 0x004fc80000010000 */
[----:B------:R-:W1:Y:S04]  /*3eb0*/  SHFL.BFLY PT, R75, R94, 0x2, 0x1f ;  /* 0x0c401f005e4b7f89 */ /* 0x000e6800000e0000 */
[----:B------:R-:W2:Y:S01]  /*3ec0*/  SHFL.BFLY PT, R96, R73, 0x2, 0x1f ;  /* 0x0c401f0049607f89 */ /* 0x000ea200000e0000 */
[----:B-1----:R-:W-:Y:S01]  /*3ed0*/  FADD.FTZ R75, R94, R75 ;  /* 0x0000004b5e4b7221 */ /* 0x002fe20000010000 */
[----:B--2---:R-:W-:-:S04]  /*3ee0*/  FADD.FTZ R96, R73, R96 ;  /* 0x0000006049607221 */ /* 0x004fc80000010000 */
[----:B0-----:R-:W0:Y:S04]  /*3ef0*/  SHFL.BFLY PT, R98, R75, 0x1, 0x1f ;  /* 0x0c201f004b627f89 */ /* 0x001e2800000e0000 */
        /* <DEDUP_REMOVED lines=13> */
.L_x_2099:
[----:B------:R-:W-:Y:S05]  /*3fd0*/  BSYNC B0 ;  /* 0x0000000000007941 */ /* 0x000fea0003800000 */
.L_x_2098:
[----:B------:R-:W1:Y:S08]  /*3fe0*/  S2UR UR6, SR_CgaCtaId ;  /* 0x00000000000679c3 */ /* 0x000e700000008800 */
[----:B------:R-:W-:Y:S01]  /*3ff0*/  BAR.SYNC.DEFER_BLOCKING 0x0 ;  /* 0x0000000000007b1d */ /* 0x000fe20000010000 */
[----:B------:R-:W-:-:S05]  /*4000*/  ULOP3.LUT UR4, UR4, 0x1, URZ, 0x3c, !UPT ;  /* 0x0000000104047892 */ /* 0x000fca000f8e3c3f */
[----:B------:R-:W-:Y:S02]  /*4010*/  UMOV UR5, 0x400 ;  /* 0x0000040000057882 */ /* 0x000fe40000000000 */
[----:B------:R-:W-:-:S04]  /*4020*/  UIADD3 UR5, UR5, 0x3480, URZ ;  /* 0x0000348005057890 */ /* 0x000fc8000fffe03f */
[----:B-1----:R-:W-:-:S03]  /*4030*/  ULEA UR5, UR6, UR5, 0x18 ;  /* 0x0000000506057291 */ /* 0x002fc6000f8ec03f */
[----:B------:R-:W-:-:S03]  /*4040*/  ULDC.64 UR6, c[0x0][0x210] ;  /* 0x0000840000067ab9 */ /* 0x000fc60000000a00 */
[----:B0-----:R-:W-:-:S06]  /*4050*/  LEA R92, R28, UR5, 0x3 ;  /* 0x000000051c5c7c11 */ /* 0x001fcc000f8e18ff */
[----:B------:R-:W0:Y:S02]  /*4060*/  LDS.64 R92, [R92] ;  /* 0x000000005c5c7984 */ /* 0x000e240000000a00 */
[--C-:B0-----:R-:W-:Y:S01]  /*4070*/  FFMA.FTZ R76, R3, R76, -R92.reuse ;  /* 0x0000004c034c7223 */ /* 0x101fe2000001085c */
[--C-:B------:R-:W-:Y:S01]  /*4080*/  FFMA.FTZ R74, R23, R74, -R92.reuse ;  /* 0x0000004a174a7223 */ /* 0x100fe2000001085c */
[--C-:B------:R-:W-:Y:S01]  /*4090*/  FFMA.FTZ R72, R21, R72, -R92.reuse ;  /* 0x0000004815487223 */ /* 0x100fe2000001085c */
[----:B------:R-:W-:Y:S01]  /*40a0*/  FFMA.FTZ R70, R19, R70, -R92 ;  /* 0x0000004613467223 */ /* 0x000fe2000001085c */
[-C--:B------:R-:W-:Y:S01]  /*40b0*/  FFMA.FTZ R76, R5, -R93.reuse, R76 ;  /* 0x8000005d054c7223 */ /* 0x080fe2000001004c */
[-C--:B------:R-:W-:Y:S01]  /*40c0*/  FFMA.FTZ R74, R57, -R93.reuse, R74 ;  /* 0x8000005d394a7223 */ /* 0x080fe2000001004a */
[--C-:B------:R-:W-:Y:S01]  /*40d0*/  FFMA.FTZ R60, R3, R60, -R92.reuse ;  /* 0x0000003c033c7223 */ /* 0x100fe2000001085c */
[--C-:B------:R-:W-:Y:S01]  /*40e0*/  FFMA.FTZ R58, R23, R58, -R92.reuse ;  /* 0x0000003a173a7223 */ /* 0x100fe2000001085c */
[--C-:B------:R-:W-:Y:S01]  /*40f0*/  FFMA.FTZ R103, R3, R144, -R92.reuse ;  /* 0x0000009003677223 */ /* 0x100fe2000001085c */
[--C-:B------:R-:W-:Y:S01]  /*4100*/  FFMA.FTZ R71, R21, R56, -R92.reuse ;  /* 0x0000003815477223 */ /* 0x100fe2000001085c */
[C-C-:B------:R-:W-:Y:S01]  /*4110*/  FFMA.FTZ R54, R19.reuse, R54, -R92.reuse ;  /* 0x0000003613367223 */ /* 0x140fe2000001085c */
[--C-:B------:R-:W-:Y:S01]  /*4120*/  FFMA.FTZ R40, R19, R40, -R92.reuse ;  /* 0x0000002813287223 */ /* 0x100fe2000001085c */
[C---:B------:R-:W-:Y:S01]  /*4130*/  FMUL.FTZ R76, R61.reuse, R76 ;  /* 0x0000004c3d4c7220 */ /* 0x040fe20000410000 */
[----:B------:R-:W-:Y:S01]  /*4140*/  FMUL.FTZ R5, R61, R74 ;  /* 0x0000004a3d057220 */ /* 0x000fe20000410000 */
[----:B------:R-:W-:Y:S01]  /*4150*/  FFMA.FTZ R73, R21, R44, -R92 ;  /* 0x0000002c15497223 */ /* 0x000fe2000001085c */
[-C--:B------:R-:W-:Y:S01]  /*4160*/  FFMA.FTZ R72, R53, -R93.reuse, R72 ;  /* 0x8000005d35487223 */ /* 0x080fe20000010048 */
[-C--:B------:R-:W-:Y:S01]  /*4170*/  FFMA.FTZ R70, R51, -R93.reuse, R70 ;  /* 0x8000005d33467223 */ /* 0x080fe20000010046 */
[----:B------:R-:W-:Y:S01]  /*4180*/  FFMA.FTZ R46, R23, R46, -R92 ;  /* 0x0000002e172e7223 */ /* 0x000fe2000001085c */
[-C--:B------:R-:W-:Y:S01]  /*4190*/  FFMA.FTZ R60, R49, -R93.reuse, R60 ;  /* 0x8000005d313c7223 */ /* 0x080fe2000001003c */
[-C--:B------:R-:W-:Y:S01]  /*41a0*/  FFMA.FTZ R58, R47, -R93.reuse, R58 ;  /* 0x8000005d2f3a7223 */ /* 0x080fe2000001003a */
[-C--:B------:R-:W-:Y:S01]  /*41b0*/  FFMA.FTZ R44, R36, -R93.reuse, R103 ;  /* 0x8000005d242c7223 */ /* 0x080fe20000010067 */
[----:B------:R-:W-:Y:S01]  /*41c0*/  IADD3 R36, P1, R14, UR6, RZ ;  /* 0x000000060e247c10 */ /* 0x000fe2000ff3e0ff */
[-C--:B------:R-:W-:Y:S01]  /*41d0*/  FFMA.FTZ R80, R80, -R93.reuse, R71 ;  /* 0x8000005d50507223 */ /* 0x080fe20000010047 */
[-C--:B------:R-:W-:Y:S01]  /*41e0*/  FFMA.FTZ R54, R45, -R93.reuse, R54 ;  /* 0x8000005d2d367223 */ /* 0x080fe20000010036 */
[-C--:B------:R-:W-:Y:S01]  /*41f0*/  FFMA.FTZ R40, R35, -R93.reuse, R40 ;  /* 0x8000005d23287223 */ /* 0x080fe20000010028 */
[----:B------:R-:W-:Y:S01]  /*4200*/  FFMA.FTZ R48, R3, R48, -R92 ;  /* 0x0000003003307223 */ /* 0x000fe2000001085c */
[C---:B------:R-:W-:Y:S01]  /*4210*/  FMUL.FTZ R72, R61.reuse, R72 ;  /* 0x000000483d487220 */ /* 0x040fe20000410000 */
[----:B------:R-:W-:Y:S01]  /*4220*/  FMUL.FTZ R35, R61, R70 ;  /* 0x000000463d237220 */ /* 0x000fe20000410000 */
[----:B------:R-:W-:Y:S01]  /*4230*/  F2FP.F16.F32.PACK_AB R76, R5, R76 ;  /* 0x0000004c054c723e */ /* 0x000fe200000000ff */
[-C--:B------:R-:W-:Y:S01]  /*4240*/  FFMA.FTZ R46, R37, -R93.reuse, R46 ;  /* 0x8000005d252e7223 */ /* 0x080fe2000001002e */
[C---:B------:R-:W-:Y:S01]  /*4250*/  FMUL.FTZ R60, R61.reuse, R60 ;  /* 0x0000003c3d3c7220 */ /* 0x040fe20000410000 */
[----:B------:R-:W-:Y:S01]  /*4260*/  FMUL.FTZ R5, R61, R58 ;  /* 0x0000003a3d057220 */ /* 0x000fe20000410000 */
[----:B------:R-:W-:Y:S01]  /*4270*/  IADD3.X R37, R13, UR7, RZ, P1, !PT ;  /* 0x000000070d257c10 */ /* 0x000fe20008ffe4ff */
[C---:B------:R-:W-:Y:S01]  /*4280*/  FMUL.FTZ R80, R61.reuse, R80 ;  /* 0x000000503d507220 */ /* 0x040fe20000410000 */
[----:B------:R-:W-:Y:S01]  /*4290*/  FMUL.FTZ R13, R61, R54 ;  /* 0x000000363d0d7220 */ /* 0x000fe20000410000 */
[-C--:B------:R-:W-:Y:S01]  /*42a0*/  FFMA.FTZ R48, R39, -R93.reuse, R48 ;  /* 0x8000005d27307223 */ /* 0x080fe20000010030 */
[----:B------:R-:W-:Y:S01]  /*42b0*/  F2FP.F16.F32.PACK_AB R72, R35, R72 ;  /* 0x000000482348723e */ /* 0x000fe200000000ff */
[--C-:B------:R-:W-:Y:S01]  /*42c0*/  FFMA.FTZ R75, R3, R112, -R92.reuse ;  /* 0x00000070034b7223 */ /* 0x100fe2000001085c */
[----:B------:R-:W-:Y:S01]  /*42d0*/  IADD3 R12, P1, R12, UR6, RZ ;  /* 0x000000060c0c7c10 */ /* 0x000fe2000ff3e0ff */
[----:B------:R-:W-:Y:S01]  /*42e0*/  FFMA.FTZ R77, R23, R110, -R92 ;  /* 0x0000006e174d7223 */ /* 0x000fe2000001085c */
[----:B------:R-:W-:Y:S01]  /*42f0*/  F2FP.F16.F32.PACK_AB R60, R5, R60 ;  /* 0x0000003c053c723e */ /* 0x000fe200000000ff */
[C---:B------:R-:W-:Y:S01]  /*4300*/  FMUL.FTZ R48, R61.reuse, R48 ;  /* 0x000000303d307220 */ /* 0x040fe20000410000 */
[----:B------:R-:W-:Y:S01]  /*4310*/  FMUL.FTZ R35, R61, R46 ;  /* 0x0000002e3d237220 */ /* 0x000fe20000410000 */
[----:B------:R-:W-:Y:S01]  /*4320*/  F2FP.F16.F32.PACK_AB R80, R13, R80 ;  /* 0x000000500d50723e */ /* 0x000fe200000000ff */
[-C--:B------:R-:W-:Y:S01]  /*4330*/  FFMA.FTZ R78, R78, -R93.reuse, R73 ;  /* 0x8000005d4e4e7223 */ /* 0x080fe20000010049 */
[----:B------:R-:W-:Y:S01]  /*4340*/  PRMT R14, R76, 0x7632, R14 ;  /* 0x000076324c0e7816 */ /* 0x000fe2000000000e */
[-C--:B------:R-:W-:Y:S01]  /*4350*/  FFMA.FTZ R68, R68, -R93.reuse, R75 ;  /* 0x8000005d44447223 */ /* 0x080fe2000001004b */
[----:B------:R-:W-:Y:S01]  /*4360*/  PRMT R5, R72, 0x7632, R5 ;  /* 0x0000763248057816 */ /* 0x000fe20000000005 */
[-C--:B------:R-:W-:Y:S01]  /*4370*/  FFMA.FTZ R66, R66, -R93.reuse, R77 ;  /* 0x8000005d42427223 */ /* 0x080fe2000001004d */
[----:B------:R-:W-:Y:S01]  /*4380*/  IADD3.X R13, R11, UR7, RZ, P1, !PT ;  /* 0x000000070b0d7c10 */ /* 0x000fe20008ffe4ff */
[--C-:B------:R-:W-:Y:S01]  /*4390*/  FFMA.FTZ R79, R21, R108, -R92.reuse ;  /* 0x0000006c154f7223 */ /* 0x100fe2000001085c */
[----:B------:R-:W-:Y:S01]  /*43a0*/  PRMT R11, R60, 0x7632, R11 ;  /* 0x000076323c0b7816 */ /* 0x000fe2000000000b */
[--C-:B------:R-:W-:Y:S01]  /*43b0*/  FFMA.FTZ R81, R19, R116, -R92.reuse ;  /* 0x0000007413517223 */ /* 0x100fe2000001085c */
[----:B------:R-:W-:Y:S01]  /*43c0*/  IADD3 R10, P1, R10, UR6, RZ ;  /* 0x000000060a0a7c10 */ /* 0x000fe2000ff3e0ff */
[--C-:B------:R-:W-:Y:S01]  /*43d0*/  FFMA.FTZ R95, R3, R126, -R92.reuse ;  /* 0x0000007e035f7223 */ /* 0x100fe2000001085c */
[--C-:B------:R-:W-:Y:S01]  /*43e0*/  FFMA.FTZ R97, R23, R124, -R92.reuse ;  /* 0x0000007c17617223 */ /* 0x100fe2000001085c */
[----:B------:R-:W-:Y:S01]  /*43f0*/  F2FP.F16.F32.PACK_AB R48, R35, R48 ;  /* 0x000000302330723e */ /* 0x000fe200000000ff */
[C---:B------:R-:W-:Y:S01]  /*4400*/  FMUL.FTZ R78, R61.reuse, R78 ;  /* 0x0000004e3d4e7220 */ /* 0x040fe20000410000 */
[C---:B------:R-:W-:Y:S01]  /*4410*/  FMUL.FTZ R39, R61.reuse, R40 ;  /* 0x000000283d277220 */ /* 0x040fe20000410000 */
[----:B------:R-:W-:Y:S01]  /*4420*/  STG.E.U16 desc[UR8][R36.64], R76 ;  /* 0x0000004c24007986 */ /* 0x000fe2000c101508 */
[C---:B------:R-:W-:Y:S01]  /*4430*/  FMUL.FTZ R68, R61.reuse, R68 ;  /* 0x000000443d447220 */ /* 0x040fe20000410000 */
[----:B------:R-:W-:Y:S01]  /*4440*/  FMUL.FTZ R45, R61, R66 ;  /* 0x000000423d2d7220 */ /* 0x000fe20000410000 */
[-C--:B------:R-:W-:Y:S01]  /*4450*/  FFMA.FTZ R64, R64, -R93.reuse, R79 ;  /* 0x8000005d40407223 */ /* 0x080fe2000001004f */
[----:B------:R0:W-:Y:S01]  /*4460*/  STG.E.U16 desc[UR8][R36.64+0x2], R14 ;  /* 0x0000020e24007986 */ /* 0x0001e2000c101508 */
[-C--:B------:R-:W-:Y:S01]  /*4470*/  FFMA.FTZ R62, R62, -R93.reuse, R81 ;  /* 0x8000005d3e3e7223 */ /* 0x080fe20000010051 */
[--C-:B------:R-:W-:Y:S01]  /*4480*/  FFMA.FTZ R99, R21, R130, -R92.reuse ;  /* 0x0000008215637223 */ /* 0x100fe2000001085c */
[----:B------:R-:W-:Y:S01]  /*4490*/  FFMA.FTZ R101, R19, R128, -R92 ;  /* 0x0000008013657223 */ /* 0x000fe2000001085c */
[----:B------:R-:W-:Y:S01]  /*44a0*/  STG.E.U16 desc[UR8][R36.64+0x4], R72 ;  /* 0x0000044824007986 */ /* 0x000fe2000c101508 */
[-C--:B------:R-:W-:Y:S01]  /*44b0*/  FFMA.FTZ R52, R52, -R93.reuse, R95 ;  /* 0x8000005d34347223 */ /* 0x080fe2000001005f */
[-C--:B------:R-:W-:Y:S01]  /*44c0*/  FFMA.FTZ R50, R50, -R93.reuse, R97 ;  /* 0x8000005d32327223 */ /* 0x080fe20000010061 */
[----:B------:R-:W-:Y:S01]  /*44d0*/  F2FP.F16.F32.PACK_AB R78, R39, R78 ;  /* 0x0000004e274e723e */ /* 0x000fe200000000ff */
[----:B------:R1:W-:Y:S01]  /*44e0*/  STG.E.U16 desc[UR8][R36.64+0x6], R5 ;  /* 0x0000060524007986 */ /* 0x0003e2000c101508 */
[C---:B------:R-:W-:Y:S01]  /*44f0*/  FMUL.FTZ R64, R61.reuse, R64 ;  /* 0x000000403d407220 */ /* 0x040fe20000410000 */
[----:B------:R-:W-:Y:S01]  /*4500*/  FMUL.FTZ R47, R61, R62 ;  /* 0x0000003e3d2f7220 */ /* 0x000fe20000410000 */
[----:B------:R-:W-:Y:S01]  /*4510*/  F2FP.F16.F32.PACK_AB R68, R45, R68 ;  /* 0x000000442d44723e */ /* 0x000fe200000000ff */
[----:B------:R2:W-:Y:S01]  /*4520*/  STG.E.U16 desc[UR8][R12.64+0x2], R11 ;  /* 0x0000020b0c007986 */ /* 0x0005e2000c101508 */
[----:B0-----:R-:W-:Y:S01]  /*4530*/  PRMT R14, R80, 0x7632, R14 ;  /* 0x00007632500e7816 */ /* 0x001fe2000000000e */
[-C--:B------:R-:W-:Y:S01]  /*4540*/  FFMA.FTZ R42, R42, -R93.reuse, R99 ;  /* 0x8000005d2a2a7223 */ /* 0x080fe20000010063 */
[-C--:B------:R-:W-:Y:S01]  /*4550*/  FFMA.FTZ R38, R38, -R93.reuse, R101 ;  /* 0x8000005d26267223 */ /* 0x080fe20000010065 */
[C---:B------:R-:W-:Y:S01]  /*4560*/  FMUL.FTZ R52, R61.reuse, R52 ;  /* 0x000000343d347220 */ /* 0x040fe20000410000 */
[----:B------:R-:W-:Y:S01]  /*4570*/  FMUL.FTZ R49, R61, R50 ;  /* 0x000000323d317220 */ /* 0x000fe20000410000 */
[----:B------:R-:W-:Y:S01]  /*4580*/  STG.E.U16 desc[UR8][R12.64], R60 ;  /* 0x0000003c0c007986 */ /* 0x000fe2000c101508 */
[--C-:B------:R-:W-:Y:S01]  /*4590*/  FFMA.FTZ R105, R23, R142, -R92.reuse ;  /* 0x0000008e17697223 */ /* 0x100fe2000001085c */
[--C-:B------:R-:W-:Y:S01]  /*45a0*/  FFMA.FTZ R107, R21, R140, -R92.reuse ;  /* 0x0000008c156b7223 */ /* 0x100fe2000001085c */
[--C-:B------:R-:W-:Y:S01]  /*45b0*/  FFMA.FTZ R109, R19, R146, -R92.reuse ;  /* 0x00000092136d7223 */ /* 0x100fe2000001085c */
[----:B------:R-:W-:Y:S01]  /*45c0*/  STG.E.U16 desc[UR8][R12.64+0x4], R80 ;  /* 0x000004500c007986 */ /* 0x000fe2000c101508 */
[----:B-1----:R-:W-:Y:S01]  /*45d0*/  PRMT R5, R78, 0x7632, R5 ;  /* 0x000076324e057816 */ /* 0x002fe20000000005 */
[----:B------:R-:W-:Y:S01]  /*45e0*/  FMUL.FTZ R42, R61, R42 ;  /* 0x0000002a3d2a7220 */ /* 0x000fe20000410000 */
[----:B--2---:R-:W-:Y:S01]  /*45f0*/  IADD3.X R11, R9, UR7, RZ, P1, !PT ;  /* 0x00000007090b7c10 */ /* 0x004fe20008ffe4ff */
[----:B------:R-:W-:Y:S01]  /*4600*/  STG.E.U16 desc[UR8][R12.64+0x6], R14 ;  /* 0x0000060e0c007986 */ /* 0x000fe2000c101508 */
[----:B------:R-:W-:Y:S01]  /*4610*/  PRMT R9, R48, 0x7632, R9 ;  /* 0x0000763230097816 */ /* 0x000fe20000000009 */
[----:B------:R-:W-:Y:S01]  /*4620*/  FMUL.FTZ R51, R61, R38 ;  /* 0x000000263d337220 */ /* 0x000fe20000410000 */
[----:B------:R-:W-:Y:S01]  /*4630*/  IADD3 R8, P1, R8, UR6, RZ ;  /* 0x0000000608087c10 */ /* 0x000fe2000ff3e0ff */
[-C--:B------:R-:W-:Y:S01]  /*4640*/  FFMA.FTZ R114, R114, -R93.reuse, R105 ;  /* 0x8000005d72727223 */ /* 0x080fe20000010069 */
[----:B------:R-:W-:Y:S01]  /*4650*/  F2FP.F16.F32.PACK_AB R64, R47, R64 ;  /* 0x000000402f40723e */ /* 0x000fe200000000ff */
[----:B------:R0:W-:Y:S01]  /*4660*/  STG.E.U16 desc[UR8][R10.64+0x2], R9 ;  /* 0x000002090a007986 */ /* 0x0001e2000c101508 */
[----:B------:R-:W-:Y:S01]  /*4670*/  F2FP.F16.F32.PACK_AB R52, R49, R52 ;  /* 0x000000343134723e */ /* 0x000fe200000000ff */
[-C--:B------:R-:W-:Y:S01]  /*4680*/  FFMA.FTZ R122, R122, -R93.reuse, R107 ;  /* 0x8000005d7a7a7223 */ /* 0x080fe2000001006b */
[----:B------:R-:W-:Y:S01]  /*4690*/  FFMA.FTZ R120, R120, -R93, R109 ;  /* 0x8000005d78787223 */ /* 0x000fe2000001006d */
[--C-:B------:R-:W-:Y:S01]  /*46a0*/  FFMA.FTZ R111, R3, R158, -R92.reuse ;  /* 0x0000009e036f7223 */ /* 0x100fe2000001085c */
[--C-:B------:R-:W-:Y:S01]  /*46b0*/  FFMA.FTZ R113, R23, R156, -R92.reuse ;  /* 0x0000009c17717223 */ /* 0x100fe2000001085c */
[--C-:B------:R-:W-:Y:S01]  /*46c0*/  FFMA.FTZ R115, R21, R154, -R92.reuse ;  /* 0x0000009a15737223 */ /* 0x100fe2000001085c */
[--C-:B------:R-:W-:Y:S01]  /*46d0*/  FFMA.FTZ R117, R19, R160, -R92.reuse ;  /* 0x000000a013757223 */ /* 0x100fe2000001085c */
[--C-:B------:R-:W-:Y:S01]  /*46e0*/  FFMA.FTZ R63, R3, R63, -R92.reuse ;  /* 0x0000003f033f7223 */ /* 0x100fe2000001085c */
[--C-:B------:R-:W-:Y:S01]  /*46f0*/  FFMA.FTZ R119, R23, R164, -R92.reuse ;  /* 0x000000a417777223 */ /* 0x100fe2000001085c */
[--C-:B------:R-:W-:Y:S01]  /*4700*/  FFMA.FTZ R121, R21, R162, -R92.reuse ;  /* 0x000000a215797223 */ /* 0x100fe2000001085c */
[----:B------:R-:W-:Y:S01]  /*4710*/  STG.E.U16 desc[UR8][R10.64], R48 ;  /* 0x000000300a007986 */ /* 0x000fe2000c101508 */
[----:B0-----:R-:W-:Y:S01]  /*4720*/  IADD3.X R9, R7, UR7, RZ, P1, !PT ;  /* 0x0000000707097c10 */ /* 0x001fe20008ffe4ff */
[----:B------:R-:W-:Y:S01]  /*4730*/  FFMA.FTZ R65, R19, R65, -R92 ;  /* 0x0000004113417223 */ /* 0x000fe2000001085c */
[----:B------:R-:W-:Y:S01]  /*4740*/  PRMT R7, R68, 0x7632, R7 ;  /* 0x0000763244077816 */ /* 0x000fe20000000007 */
[----:B------:R-:W-:Y:S01]  /*4750*/  STG.E.U16 desc[UR8][R10.64+0x4], R78 ;  /* 0x0000044e0a007986 */ /* 0x000fe2000c101508 */
[----:B------:R-:W-:Y:S01]  /*4760*/  IADD3 R6, P1, R6, UR6, RZ ;  /* 0x0000000606067c10 */ /* 0x000fe2000ff3e0ff */
[C---:B------:R-:W-:Y:S01]  /*4770*/  FMUL.FTZ R44, R61.reuse, R44 ;  /* 0x0000002c3d2c7220 */ /* 0x040fe20000410000 */
[----:B------:R-:W-:Y:S01]  /*4780*/  FMUL.FTZ R53, R61, R114 ;  /* 0x000000723d357220 */ /* 0x000fe20000410000 */
[----:B------:R0:W-:Y:S01]  /*4790*/  STG.E.U16 desc[UR8][R10.64+0x6], R5 ;  /* 0x000006050a007986 */ /* 0x0001e2000c101508 */
[----:B------:R-:W-:Y:S01]  /*47a0*/  F2FP.F16.F32.PACK_AB R42, R51, R42 ;  /* 0x0000002a332a723e */ /* 0x000fe200000000ff */
[C---:B------:R-:W-:Y:S01]  /*47b0*/  FMUL.FTZ R122, R61.reuse, R122 ;  /* 0x0000007a3d7a7220 */ /* 0x040fe20000410000 */
[C---:B------:R-:W-:Y:S01]  /*47c0*/  FMUL.FTZ R57, R61.reuse, R120 ;  /* 0x000000783d397220 */ /* 0x040fe20000410000 */
[----:B------:R1:W-:Y:S01]  /*47d0*/  STG.E.U16 desc[UR8][R8.64+0x2], R7 ;  /* 0x0000020708007986 */ /* 0x0003e2000c101508 */
[-C--:B------:R-:W-:Y:S01]  /*47e0*/  FFMA.FTZ R118, R118, -R93.reuse, R111 ;  /* 0x8000005d76767223 */ /* 0x080fe2000001006f */
[-C--:B------:R-:W-:Y:S01]  /*47f0*/  FFMA.FTZ R132, R132, -R93.reuse, R113 ;  /* 0x8000005d84847223 */ /* 0x080fe20000010071 */
[-C--:B------:R-:W-:Y:S01]  /*4800*/  FFMA.FTZ R138, R138, -R93.reuse, R115 ;  /* 0x8000005d8a8a7223 */ /* 0x080fe20000010073 */
[-C--:B------:R-:W-:Y:S01]  /*4810*/  FFMA.FTZ R136, R136, -R93.reuse, R117 ;  /* 0x8000005d88887223 */ /* 0x080fe20000010075 */
[-C--:B------:R-:W-:Y:S01]  /*4820*/  FFMA.FTZ R134, R134, -R93.reuse, R63 ;  /* 0x8000005d86867223 */ /* 0x080fe2000001003f */
[-C--:B------:R-:W-:Y:S01]  /*4830*/  FFMA.FTZ R148, R148, -R93.reuse, R119 ;  /* 0x8000005d94947223 */ /* 0x080fe20000010077 */
[-C--:B------:R-:W-:Y:S01]  /*4840*/  FFMA.FTZ R152, R152, -R93.reuse, R121 ;  /* 0x8000005d98987223 */ /* 0x080fe20000010079 */
[----:B0-----:R-:W-:Y:S01]  /*4850*/  PRMT R11, R64, 0x7632, R11 ;  /* 0x00007632400b7816 */ /* 0x001fe2000000000b */
[----:B------:R-:W-:Y:S01]  /*4860*/  FFMA.FTZ R150, R150, -R93, R65 ;  /* 0x8000005d96967223 */ /* 0x000fe20000010041 */
[----:B------:R-:W-:Y:S01]  /*4870*/  PRMT R5, R52, 0x7632, R5 ;  /* 0x0000763234057816 */ /* 0x000fe20000000005 */
[----:B------:R-:W-:Y:S01]  /*4880*/  STG.E.U16 desc[UR8][R8.64], R68 ;  /* 0x0000004408007986 */ /* 0x000fe2000c101508 */
[----:B-1----:R-:W-:Y:S01]  /*4890*/  IADD3.X R7, R4, UR7, RZ, P1, !PT ;  /* 0x0000000704077c10 */ /* 0x002fe20008ffe4ff */
[C---:B------:R-:W-:Y:S01]  /*48a0*/  FMUL.FTZ R118, R61.reuse, R118 ;  /* 0x000000763d767220 */ /* 0x040fe20000410000 */
[----:B------:R-:W-:Y:S01]  /*48b0*/  IADD3 R4, P1, R2, UR6, RZ ;  /* 0x0000000602047c10 */ /* 0x000fe2000ff3e0ff */
[----:B------:R-:W-:Y:S01]  /*48c0*/  STG.E.U16 desc[UR8][R8.64+0x4], R64 ;  /* 0x0000044008007986 */ /* 0x000fe2000c101508 */
[----:B------:R-:W-:Y:S01]  /*48d0*/  PRMT R2, R42, 0x7632, R2 ;  /* 0x000076322a027816 */ /* 0x000fe20000000002 */
[----:B------:R-:W-:Y:S01]  /*48e0*/  FMUL.FTZ R63, R61, R132 ;  /* 0x000000843d3f7220 */ /* 0x000fe20000410000 */
[----:B------:R-:W-:Y:S01]  /*48f0*/  F2FP.F16.F32.PACK_AB R44, R53, R44 ;  /* 0x0000002c352c723e */ /* 0x000fe200000000ff */
[----:B------:R-:W-:Y:S01]  /*4900*/  STG.E.U16 desc[UR8][R8.64+0x6], R11 ;  /* 0x0000060b08007986 */ /* 0x000fe2000c101508 */
[C---:B------:R-:W-:Y:S01]  /*4910*/  FMUL.FTZ R138, R61.reuse, R138 ;  /* 0x0000008a3d8a7220 */ /* 0x040fe20000410000 */
[C---:B------:R-:W-:Y:S01]  /*4920*/  FMUL.FTZ R65, R61.reuse, R136 ;  /* 0x000000883d417220 */ /* 0x040fe20000410000 */
[C---:B------:R-:W-:Y:S01]  /*4930*/  FMUL.FTZ R134, R61.reuse, R134 ;  /* 0x000000863d867220 */ /* 0x040fe20000410000 */
[----:B------:R0:W-:Y:S01]  /*4940*/  STG.E.U16 desc[UR8][R6.64+0x2], R5 ;  /* 0x0000020506007986 */ /* 0x0001e2000c101508 */
[C---:B------:R-:W-:Y:S01]  /*4950*/  FMUL.FTZ R71, R61.reuse, R148 ;  /* 0x000000943d477220 */ /* 0x040fe20000410000 */
[----:B------:R-:W-:Y:S01]  /*4960*/  FMUL.FTZ R152, R61, R152 ;  /* 0x000000983d987220 */ /* 0x000fe20000410000 */
[----:B------:R-:W-:Y:S01]  /*4970*/  F2FP.F16.F32.PACK_AB R122, R57, R122 ;  /* 0x0000007a397a723e */ /* 0x000fe200000000ff */
[----:B------:R-:W-:Y:S01]  /*4980*/  FMUL.FTZ R61, R61, R150 ;  /* 0x000000963d3d7220 */ /* 0x000fe20000410000 */
[----:B------:R-:W-:Y:S01]  /*4990*/  STG.E.U16 desc[UR8][R6.64], R52 ;  /* 0x0000003406007986 */ /* 0x000fe2000c101508 */
[----:B------:R-:W-:-:S02]  /*49a0*/  F2FP.F16.F32.PACK_AB R118, R63, R118 ;  /* 0x000000763f76723e */ /* 0x000fc400000000ff */
[----:B------:R-:W-:Y:S01]  /*49b0*/  F2FP.F16.F32.PACK_AB R138, R65, R138 ;  /* 0x0000008a418a723e */ /* 0x000fe200000000ff */
[----:B------:R-:W-:Y:S01]  /*49c0*/  STG.E.U16 desc[UR8][R6.64+0x4], R42 ;  /* 0x0000042a06007986 */ /* 0x000fe2000c101508 */
[----:B------:R-:W-:Y:S02]  /*49d0*/  F2FP.F16.F32.PACK_AB R134, R71, R134 ;  /* 0x000000864786723e */ /* 0x000fe400000000ff */
[----:B0-----:R-:W-:Y:S01]  /*49e0*/  IADD3.X R5, R0, UR7, RZ, P1, !PT ;  /* 0x0000000700057c10 */ /* 0x001fe20008ffe4ff */
[----:B------:R0:W-:Y:S01]  /*49f0*/  STG.E.U16 desc[UR8][R6.64+0x6], R2 ;  /* 0x0000060206007986 */ /* 0x0001e2000c101508 */
[----:B------:R-:W-:Y:S02]  /*4a00*/  IADD3 R8, P1, R55, UR6, RZ ;  /* 0x0000000637087c10 */ /* 0x000fe4000ff3e0ff */
[----:B------:R-:W-:Y:S01]  /*4a10*/  PRMT R0, R44, 0x7632, R0 ;  /* 0x000076322c007816 */ /* 0x000fe20000000000 */
[----:B------:R-:W-:Y:S01]  /*4a20*/  STG.E.U16 desc[UR8][R4.64], R44 ;  /* 0x0000002c04007986 */ /* 0x000fe2000c101508 */
[----:B------:R-:W-:-:S02]  /*4a30*/  IADD3.X R9, R59, UR7, RZ, P1, !PT ;  /* 0x000000073b097c10 */ /* 0x000fc40008ffe4ff */
[----:B------:R-:W-:Y:S01]  /*4a40*/  F2FP.F16.F32.PACK_AB R152, R61, R152 ;  /* 0x000000983d98723e */ /* 0x000fe200000000ff */
[----:B------:R1:W-:Y:S01]  /*4a50*/  STG.E.U16 desc[UR8][R4.64+0x2], R0 ;  /* 0x0000020004007986 */ /* 0x0003e2000c101508 */
[----:B0-----:R-:W-:-:S03]  /*4a60*/  PRMT R7, R122, 0x7632, R7 ;  /* 0x000076327a077816 */ /* 0x001fc60000000007 */
[----:B------:R-:W-:Y:S01]  /*4a70*/  STG.E.U16 desc[UR8][R4.64+0x4], R122 ;  /* 0x0000047a04007986 */ /* 0x000fe2000c101508 */
[----:B------:R-:W-:Y:S02]  /*4a80*/  IADD3 R6, P1, R43, UR6, RZ ;  /* 0x000000062b067c10 */ /* 0x000fe4000ff3e0ff */
[----:B------:R-:W-:Y:S01]  /*4a90*/  PRMT R2, R118, 0x7632, R2 ;  /* 0x0000763276027816 */ /* 0x000fe20000000002 */
[----:B------:R0:W-:Y:S01]  /*4aa0*/  STG.E.U16 desc[UR8][R4.64+0x6], R7 ;  /* 0x0000060704007986 */ /* 0x0001e2000c101508 */
[----:B-1----:R-:W-:-:S03]  /*4ab0*/  PRMT R0, R138, 0x7632, R0 ;  /* 0x000076328a007816 */ /* 0x002fc60000000000 */
[----:B------:R1:W-:Y:S04]  /*4ac0*/  STG.E.U16 desc[UR8][R8.64], R118 ;  /* 0x0000007608007986 */ /* 0x0003e8000c101508 */
[----:B------:R1:W-:Y:S01]  /*4ad0*/  STG.E.U16 desc[UR8][R8.64+0x2], R2 ;  /* 0x0000020208007986 */ /* 0x0003e2000c101508 */
[----:B0-----:R-:W-:-:S03]  /*4ae0*/  IADD3.X R7, R41, UR7, RZ, P1, !PT ;  /* 0x0000000729077c10 */ /* 0x001fc60008ffe4ff */
[----:B------:R1:W-:Y:S01]  /*4af0*/  STG.E.U16 desc[UR8][R8.64+0x4], R138 ;  /* 0x0000048a08007986 */ /* 0x0003e2000c101508 */
[----:B------:R-:W-:Y:S02]  /*4b00*/  PRMT R4, R134, 0x7632, R4 ;  /* 0x0000763286047816 */ /* 0x000fe40000000004 */
[----:B------:R-:W-:Y:S01]  /*4b10*/  PRMT R5, R152, 0x7632, R5 ;  /* 0x0000763298057816 */ /* 0x000fe20000000005 */
[----:B------:R1:W-:Y:S04]  /*4b20*/  STG.E.U16 desc[UR8][R8.64+0x6], R0 ;  /* 0x0000060008007986 */ /* 0x0003e8000c101508 */
[----:B------:R1:W-:Y:S04]  /*4b30*/  STG.E.U16 desc[UR8][R6.64], R134 ;  /* 0x0000008606007986 */ /* 0x0003e8000c101508 */
[----:B------:R1:W-:Y:S04]  /*4b40*/  STG.E.U16 desc[UR8][R6.64+0x2], R4 ;  /* 0x0000020406007986 */ /* 0x0003e8000c101508 */
[----:B------:R1:W-:Y:S04]  /*4b50*/  STG.E.U16 desc[UR8][R6.64+0x4], R152 ;  /* 0x0000049806007986 */ /* 0x0003e8000c101508 */
[----:B------:R1:W-:Y:S01]  /*4b60*/  STG.E.U16 desc[UR8][R6.64+0x6], R5 ;  /* 0x0000060506007986 */ /* 0x0003e2000c101508 */
[----:B------:R-:W-:Y:S05]  /*4b70*/  @!P0 BRA `(.L_x_2100) ;  /* 0xffffffb800a48947 */ /* 0x000fea000383ffff */
.L_x_2084:
[----:B------:R-:W-:-:S04]  /*4b80*/  LEA R33, R34, R33, 0x7 ;  /* 0x0000002122217211 */ /* 0x000fc800078e38ff */
        /* <DEDUP_REMOVED lines=71> */
.L_x_2117:
        /* <DEDUP_REMOVED lines=42> */
.L_x_2104:
[----:B------:R-:W-:Y:S05]  /*52a0*/  BSYNC B1 ;  /* 0x0000000000017941 */ /* 0x000fea0003800000 */
.L_x_2103:
        /* <DEDUP_REMOVED lines=18> */
.L_x_2107:
        /* <DEDUP_REMOVED lines=55> */
.L_x_2106:
[----:B------:R-:W-:Y:S05]  /*5740*/  BSYNC B1 ;  /* 0x0000000000017941 */ /* 0x000fea0003800000 */
.L_x_2105:
        /* <DEDUP_REMOVED lines=35> */
.L_x_2109:
[----:B------:R-:W-:Y:S05]  /*5980*/  BSYNC B1 ;  /* 0x0000000000017941 */ /* 0x000fea0003800000 */
.L_x_2108:
        /* <DEDUP_REMOVED lines=15> */
.L_x_2102:
[----:B------:R-:W-:Y:S05]  /*5a80*/  BSYNC B0 ;  /* 0x0000000000007941 */ /* 0x000fea0003800000 */
.L_x_2101:
        /* <DEDUP_REMOVED lines=39> */
.L_x_2126:
        /* <DEDUP_REMOVED lines=43> */
.L_x_2136:
        /* <DEDUP_REMOVED lines=38> */
.L_x_2146:
[----:B0-----:R-:W-:Y:S01]  /*6210*/  FADD.FTZ R30, R25, R30 ;  /* 0x0000001e191e7221 */ /* 0x001fe20000010000 */
[----:B------:R-:W-:-:S04]  /*6220*/  @!P1 F2FP.F16.F32.PACK_AB R25, RZ, R35 ;  /* 0x00000023ff19923e */ /* 0x000fc800000000ff */
[----:B------:R-:W-:Y:S02]  /*6230*/  PRMT R31, R25, 0x7610, R31 ;  /* 0x00007610191f7816 */ /* 0x000fe4000000001f */
[----:B------:R-:W-:Y:S02]  /*6240*/  @!P1 F2FP.F16.F32.PACK_AB R30, RZ, R30 ;  /* 0x0000001eff1e923e */ /* 0x000fe400000000ff */
[----:B------:R-:W-:Y:S01]  /*6250*/  MOV R25, R18 ;  /* 0x0000001200197202 */ /* 0x000fe20000000f00 */
[----:B------:R3:W-:Y:S04]  /*6260*/  @!P1 STG.E.U16 desc[UR8][R26.64+0x50], R31 ;  /* 0x0000501f1a009986 */ /* 0x0007e8000c101508 */
[----:B------:R3:W-:Y:S02]  /*6270*/  @!P1 STG.E.U16 desc[UR8][R28.64+0x50], R30 ;  /* 0x0000501e1c009986 */ /* 0x0007e4000c101508 */
.L_x_2112:
[----:B------:R-:W-:Y:S05]  /*6280*/  BSYNC B0 ;  /* 0x0000000000007941 */ /* 0x000fea0003800000 */
.L_x_2111:
        /* <DEDUP_REMOVED lines=145> */
.L_x_2180:
[----:B-12---:R-:W-:Y:S01]  /*6ba0*/  FADD.FTZ R30, R46, R25 ;  /* 0x000000192e1e7221 */ /* 0x006fe20000010000 */
[----:B------:R-:W-:-:S04]  /*6bb0*/  @!P0 F2FP.F16.F32.PACK_AB R25, RZ, R34 ;  /* 0x00000022ff19823e */ /* 0x000fc800000000ff */
[----:B------:R-:W-:Y:S01]  /*6bc0*/  @!P0 F2FP.F16.F32.PACK_AB R30, RZ, R30 ;  /* 0x0000001eff1e823e */ /* 0x000fe200000000ff */
[----:B------:R4:W-:Y:S04]  /*6bd0*/  @!P0 STG.E.U16 desc[UR8][R26.64+0x78], R25 ;  /* 0x000078191a008986 */ /* 0x0009e8000c101508 */
[----:B------:R4:W-:Y:S02]  /*6be0*/  @!P0 STG.E.U16 desc[UR8][R28.64+0x78], R30 ;  /* 0x0000781e1c008986 */ /* 0x0009e4000c101508 */
.L_x_2110:
[----:B------:R-:W-:Y:S05]  /*6bf0*/  WARPSYNC.ALL ;  /* 0x0000000000007948 */ /* 0x000fea0003800000 */
[----:B------:R-:W-:Y:S01]  /*6c00*/  BAR.SYNC.DEFER_BLOCKING 0x0 ;  /* 0x0000000000007b1d */ /* 0x000fe20000010000 */
[C---:B------:R-:W-:Y:S02]  /*6c10*/  ISETP.GE.AND P0, PT, R22.reuse, -0xec0, PT ;  /* 0xfffff1401600780c */ /* 0x040fe40003f06270 */
[----:B------:R-:W-:-:S11]  /*6c20*/  IADD3 R22, R22, 0x1000, RZ ;  /* 0x0000100016167810 */ /* 0x000fd60007ffe0ff */
[----:B------:R-:W-:Y:S05]  /*6c30*/  @!P0 BRA `(.L_x_2117) ;  /* 0xffffffe000f08947 */ /* 0x000fea000383ffff */
[----:B------:R-:W-:Y:S05]  /*6c40*/  EXIT ;  /* 0x000000000000794d */ /* 0x000fea0003800000 */
.L_x_2113:
[----:B-1----:R-:W-:Y:S02]  /*6c50*/  MOV R52, R25 ;  /* 0x0000001900347202 */ /* 0x002fe40000000f00 */
[----:B------:R-:W-:Y:S02]  /*6c60*/  MOV R53, 0x8 ;  /* 0x0000000800357802 */ /* 0x000fe40000000f00 */
[----:B------:R-:W-:Y:S02]  /*6c70*/  MOV R54, 0x101f ;  /* 0x0000101f00367802 */ /* 0x000fe40000000f00 */
[----:B------:R-:W-:-:S07]  /*6c80*/  MOV R51, 0xffff ;  /* 0x0000ffff00337802 */ /* 0x000fce0000000f00 */
[----:B0-2---:R-:W-:Y:S05]  /*6c90*/  WARPSYNC.COLLECTIVE R51, `(.L_x_2118) ;  /* 0x0000000033087348 */ /* 0x005fea0003c00000 */
[----:B------:R1:W3:Y:S02]  /*6ca0*/  SHFL.BFLY P2, R49, R52, R53, R54 ;  /* 0x0c00003534317389 */ /* 0x0002e40000040036 */
[----:B0123--:R-:W-:Y:S01]  /*6cb0*/  ENDCOLLECTIVE ;  /* 0x000000000000791b */ /* 0x00ffe20003800000 */
.L_x_2118:
[----:B------:R-:W-:Y:S02]  /*6cc0*/  MOV R52, R26 ;  /* 0x0000001a00347202 */ /* 0x000fe40000000f00 */
[----:B------:R-:W-:-:S07]  /*6cd0*/  MOV R28, R49 ;  /* 0x00000031001c7202 */ /* 0x000fce0000000f00 */
[----:B------:R-:W-:Y:S05]  /*6ce0*/  WARPSYNC.COLLECTIVE R51, `(.L_x_2119) ;  /* 0x0000000033087348 */ /* 0x000fea0003c00000 */
[----:B------:R0:W1:Y:S02]  /*6cf0*/  SHFL.BFLY P2, R49, R52, R53, R54 ;  /* 0x0c00003534317389 */ /* 0x0000640000040036 */
[----:B01----:R-:W-:Y:S01]  /*6d00*/  ENDCOLLECTIVE ;  /* 0x000000000000791b */ /* 0x003fe20003800000 */
.L_x_2119:
[----:B------:R-:W-:-:S05]  /*6d10*/  FADD.FTZ R28, R28, R25 ;  /* 0x000000191c1c7221 */ /* 0x000fca0000010000 */
[----:B------:R-:W-:Y:S02]  /*6d20*/  MOV R52, R28 ;  /* 0x0000001c00347202 */ /* 0x000fe40000000f00 */
[----:B------:R-:W-:Y:S02]  /*6d30*/  MOV R53, 0x4 ;  /* 0x0000000400357802 */ /* 0x000fe40000000f00 */
[----:B------:R-:W-:-:S07]  /*6d40*/  MOV R27, R49 ;  /* 0x00000031001b7202 */ /* 0x000fce0000000f00 */
[----:B------:R-:W-:Y:S05]  /*6d50*/  WARPSYNC.COLLECTIVE R51, `(.L_x_2120) ;  /* 0x0000000033087348 */ /* 0x000fea0003c00000 */
[----:B------:R0:W1:Y:S02]  /*6d60*/  SHFL.BFLY P2, R49, R52, R53, R54 ;  /* 0x0c00003534317389 */ /* 0x0000640000040036 */
[----:B01----:R-:W-:Y:S01]  /*6d70*/  ENDCOLLECTIVE ;  /* 0x000000000000791b */ /* 0x003fe20003800000 */
.L_x_2120:
[----:B------:R-:W-:-:S05]  /*6d80*/  FADD.FTZ R27, R27, R26 ;  /* 0x0000001a1b1b7221 */ /* 0x000fca0000010000 */
[----:B------:R-:W-:Y:S02]  /*6d90*/  MOV R52, R27 ;  /* 0x0000001b00347202 */ /* 0x000fe40000000f00 */
[----:B------:R-:W-:-:S07]  /*6da0*/  MOV R29, R49 ;  /* 0x00000031001d7202 */ /* 0x000fce0000000f00 */
[----:B------:R-:W-:Y:S05]  /*6db0*/  WARPSYNC.COLLECTIVE R51, `(.L_x_2121) ;  /* 0x0000000033087348 */ /* 0x000fea0003c00000 */
[----:B------:R0:W1:Y:S02]  /*6dc0*/  SHFL.BFLY P2, R49, R52, R53, R54 ;  /* 0x0c00003534317389 */ /* 0x0000640000040036 */
[----:B01----:R-:W-:Y:S01]  /*6dd0*/  ENDCOLLECTIVE ;  /* 0x000000000000791b */ /* 0x003fe20003800000 */
.L_x_2121:
[----:B------:R-:W-:-:S05]  /*6de0*/  FADD.FTZ R29, R28, R29 ;  /* 0x0000001d1c1d7221 */ /* 0x000fca0000010000 */
[----:B------:R-:W-:Y:S02]  /*6df0*/  MOV R52, R29 ;  /* 0x0000001d00347202 */ /* 0x000fe40000000f00 */
[----:B------:R-:W-:Y:S02]  /*6e00*/  MOV R53, 0x2 ;  /* 0x0000000200357802 */ /* 0x000fe40000000f00 */
[----:B------:R-:W-:-:S07]  /*6e10*/  MOV R30, R49 ;  /* 0x00000031001e7202 */ /* 0x000fce0000000f00 */
[----:B------:R-:W-:Y:S05]  /*6e20*/  WARPSYNC.COLLECTIVE R51, `(.L_x_2122) ;  /* 0x0000000033087348 */ /* 0x000fea0003c00000 */
[----:B------:R0:W1:Y:S02]  /*6e30*/  SHFL.BFLY P2, R49, R52, R53, R54 ;  /* 0x0c00003534317389 */ /* 0x0000640000040036 */
[----:B01----:R-:W-:Y:S01]  /*6e40*/  ENDCOLLECTIVE ;  /* 0x000000000000791b */ /* 0x003fe20003800000 */
.L_x_2122:
[----:B------:R-:W-:-:S05]  /*6e50*/  FADD.FTZ R30, R27, R30 ;  /* 0x0000001e1b1e7221 */ /* 0x000fca0000010000 */
[----:B------:R-:W-:Y:S02]  /*6e60*/  MOV R52, R30 ;  /* 0x0000001e00347202 */ /* 0x000fe40000000f00 */
[----:B------:R-:W-:-:S07]  /*6e70*/  MOV R32, R49 ;  /* 0x0000003100207202 */ /* 0x000fce0000000f00 */
[----:B------:R-:W-:Y:S05]  /*6e80*/  WARPSYNC.COLLECTIVE R51, `(.L_x_2123) ;  /* 0x0000000033087348 */ /* 0x000fea0003c00000 */
[----:B------:R0:W1:Y:S02]  /*6e90*/  SHFL.BFLY P2, R49, R52, R53, R54 ;  /* 0x0c00003534317389 */ /* 0x0000640000040036 */
[----:B01----:R-:W-:Y:S01]  /*6ea0*/  ENDCOLLECTIVE ;  /* 0x000000000000791b */ /* 0x003fe20003800000 */
.L_x_2123:
[----:B------:R-:W-:-:S05]  /*6eb0*/  FADD.FTZ R32, R29, R32 ;  /* 0x000000201d207221 */ /* 0x000fca0000010000 */
[----:B------:R-:W-:Y:S02]  /*6ec0*/  MOV R52, R32 ;  /* 0x0000002000347202 */ /* 0x000fe40000000f00 */
[----:B------:R-:W-:Y:S02]  /*6ed0*/  MOV R53, 0x1 ;  /* 0x0000000100357802 */ /* 0x000fe40000000f00 */
[----:B------:R-:W-:-:S07]  /*6ee0*/  MOV R25, R49 ;  /* 0x0000003100197202 */ /* 0x000fce0000000f00 */
[----:B------:R-:W-:Y:S05]  /*6ef0*/  WARPSYNC.COLLECTIVE R51, `(.L_x_2124) ;  /* 0x0000000033087348 */ /* 0x000fea0003c00000 */
[----:B------:R0:W1:Y:S02]  /*6f00*/  SHFL.BFLY P2, R49, R52, R53, R54 ;  /* 0x0c00003534317389 */ /* 0x0000640000040036 */
[----:B01----:R-:W-:Y:S01]  /*6f10*/  ENDCOLLECTIVE ;  /* 0x000000000000791b */ /* 0x003fe20003800000 */
.L_x_2124:
[----:B------:R-:W-:-:S05]  /*6f20*/  FADD.FTZ R25, R30, R25 ;  /* 0x000000191e197221 */ /* 0x000fca0000010000 */
[----:B------:R-:W-:Y:S02]  /*6f30*/  MOV R52, R25 ;  /* 0x0000001900347202 */ /* 0x000fe40000000f00 */
[----:B------:R-:W-:-:S07]  /*6f40*/  MOV R31, R49 ;  /* 0x00000031001f7202 */ /* 0x000fce0000000f00 */
[----:B------:R-:W-:Y:S05]  /*6f50*/  WARPSYNC.COLLECTIVE R51, `(.L_x_2125) ;  /* 0x0000000033087348 */ /* 0x000fea0003c00000 */
[----:B------:R0:W1:Y:S02]  /*6f60*/  SHFL.BFLY P2, R49, R52, R53, R54 ;  /* 0x0c00003534317389 */ /* 0x0000640000040036 */
[----:B01----:R-:W-:Y:S01]  /*6f70*/  ENDCOLLECTIVE ;  /* 0x000000000000791b */ /* 0x003fe20003800000 */
.L_x_2125:
[----:B------:R-:W-:Y:S01]  /*6f80*/  FADD.FTZ R31, R32, R31 ;  /* 0x0000001f201f7221 */ /* 0x000fe20000010000 */
[----:B------:R-:W-:Y:S01]  /*6f90*/  MOV R34, R49 ;  /* 0x0000003100227202 */ /* 0x000fe20000000f00 */
[----:B------:R-:W-:Y:S06]  /*6fa0*/  BRA `(.L_x_2126) ;  /* 0xffffffec00547947 */ /* 0x000fec000383ffff */
.L_x_2114:
        /* <DEDUP_REMOVED lines=8> */
.L_x_2128:
[----:B------:R-:W-:Y:S05]  /*7030*/  BSYNC B1 ;  /* 0x0000000000017941 */ /* 0x000fea0003800000 */
.L_x_2127:
        /* <DEDUP_REMOVED lines=8> */
.L_x_2129:
[----:B------:R-:W-:Y:S01]  /*70c0*/  FADD.FTZ R32, R32, R25 ;  /* 0x0000001920207221 */ /* 0x000fe20000010000 */
[----:B------:R-:W-:-:S04]  /*70d0*/  HFMA2.MMA R53, -RZ, RZ, 0, 2.384185791015625e-07 ;  /* 0x00000004ff357435 */ /* 0x000fc800000001ff */
[----:B------:R-:W-:Y:S02]  /*70e0*/  MOV R52, R32 ;  /* 0x0000002000347202 */ /* 0x000fe40000000f00 */
[----:B------:R-:W-:-:S07]  /*70f0*/  MOV R31, R49 ;  /* 0x00000031001f7202 */ /* 0x000fce0000000f00 */
[----:B------:R-:W-:Y:S05]  /*7100*/  WARPSYNC.COLLECTIVE R51, `(.L_x_2130) ;  /* 0x0000000033087348 */ /* 0x000fea0003c00000 */
[----:B------:R0:W1:Y:S02]  /*7110*/  SHFL.BFLY P2, R49, R52, R53, R54 ;  /* 0x0c00003534317389 */ /* 0x0000640000040036 */
[----:B01----:R-:W-:Y:S01]  /*7120*/  ENDCOLLECTIVE ;  /* 0x000000000000791b */ /* 0x003fe20003800000 */
.L_x_2130:
[----:B------:R-:W-:-:S05]  /*7130*/  FADD.FTZ R31, R31, R30 ;  /* 0x0000001e1f1f7221 */ /* 0x000fca0000010000 */
[----:B------:R-:W-:Y:S02]  /*7140*/  MOV R52, R31 ;  /* 0x0000001f00347202 */ /* 0x000fe40000000f00 */
[----:B------:R-:W-:-:S07]  /*7150*/  MOV R33, R49 ;  /* 0x0000003100217202 */ /* 0x000fce0000000f00 */
[----:B------:R-:W-:Y:S05]  /*7160*/  WARPSYNC.COLLECTIVE R51, `(.L_x_2131) ;  /* 0x0000000033087348 */ /* 0x000fea0003c00000 */
[----:B------:R0:W1:Y:S02]  /*7170*/  SHFL.BFLY P2, R49, R52, R53, R54 ;  /* 0x0c00003534317389 */ /* 0x0000640000040036 */
[----:B01----:R-:W-:Y:S01]  /*7180*/  ENDCOLLECTIVE ;  /* 0x000000000000791b */ /* 0x003fe20003800000 */
.L_x_2131:
[----:B------:R-:W-:Y:S01]  /*7190*/  FADD.FTZ R33, R32, R33 ;  /* 0x0000002120217221 */ /* 0x000fe20000010000 */
[----:B------:R-:W-:-:S04]  /*71a0*/  HFMA2.MMA R53, -RZ, RZ, 0, 1.1920928955078125e-07 ;  /* 0x00000002ff357435 */ /* 0x000fc800000001ff */
[----:B------:R-:W-:Y:S02]  /*71b0*/  MOV R52, R33 ;  /* 0x0000002100347202 */ /* 0x000fe40000000f00 */
[----:B------:R-:W-:-:S07]  /*71c0*/  MOV R34, R49 ;  /* 0x0000003100227202 */ /* 0x000fce0000000f00 */
[----:B------:R-:W-:Y:S05]  /*71d0*/  WARPSYNC.COLLECTIVE R51, `(.L_x_2132) ;  /* 0x0000000033087348 */ /* 0x000fea0003c00000 */
[----:B------:R0:W1:Y:S02]  /*71e0*/  SHFL.BFLY P2, R49, R52, R53, R54 ;  /* 0x0c00003534317389 */ /* 0x0000640000040036 */
[----:B01----:R-:W-:Y:S01]  /*71f0*/  ENDCOLLECTIVE ;  /* 0x000000000000791b */ /* 0x003fe20003800000 */
.L_x_2132:
[----:B------:R-:W-:-:S05]  /*7200*/  FADD.FTZ R34, R31, R34 ;  /* 0x000000221f227221 */ /* 0x000fca0000010000 */
[----:B------:R-:W-:Y:S02]  /*7210*/  MOV R52, R34 ;  /* 0x0000002200347202 */ /* 0x000fe40000000f00 */
[----:B------:R-:W-:-:S07]  /*7220*/  MOV R36, R49 ;  /* 0x0000003100247202 */ /* 0x000fce0000000f00 */
[----:B------:R-:W-:Y:S05]  /*7230*/  WARPSYNC.COLLECTIVE R51, `(.L_x_2133) ;  /* 0x0000000033087348 */ /* 0x000fea0003c00000 */
[----:B------:R0:W1:Y:S02]  /*7240*/  SHFL.BFLY P2, R49, R52, R53, R54 ;  /* 0x0c00003534317389 */ /* 0x0000640000040036 */
[----:B01----:R-:W-:Y:S01]  /*7250*/  ENDCOLLECTIVE ;  /* 0x000000000000791b */ /* 0x003fe20003800000 */
.L_x_2133:
[----:B------:R-:W-:Y:S01]  /*7260*/  FADD.FTZ R36, R33, R36 ;  /* 0x0000002421247221 */ /* 0x000fe20000010000 */
[----:B------:R-:W-:-:S04]  /*7270*/  HFMA2.MMA R53, -RZ, RZ, 0, 5.9604644775390625e-08 ;  /* 0x00000001ff357435 */ /* 0x000fc800000001ff */
[----:B------:R-:W-:Y:S02]  /*7280*/  MOV R52, R36 ;  /* 0x0000002400347202 */ /* 0x000fe40000000f00 */
[----:B------:R-:W-:-:S07]  /*7290*/  MOV R25, R49 ;  /* 0x0000003100197202 */ /* 0x000fce0000000f00 */
[----:B------:R-:W-:Y:S05]  /*72a0*/  WARPSYNC.COLLECTIVE R51, `(.L_x_2134) ;  /* 0x0000000033087348 */ /* 0x000fea0003c00000 */
[----:B------:R0:W1:Y:S02]  /*72b0*/  SHFL.BFLY P2, R49, R52, R53, R54 ;  /* 0x0c00003534317389 */ /* 0x0000640000040036 */
[----:B01----:R-:W-:Y:S01]  /*72c0*/  ENDCOLLECTIVE ;  /* 0x000000000000791b */ /* 0x003fe20003800000 */
.L_x_2134:
[----:B------:R-:W-:-:S05]  /*72d0*/  FADD.FTZ R25, R34, R25 ;  /* 0x0000001922197221 */ /* 0x000fca0000010000 */
[----:B------:R-:W-:Y:S02]  /*72e0*/  MOV R52, R25 ;  /* 0x0000001900347202 */ /* 0x000fe40000000f00 */
[----:B------:R-:W-:-:S07]  /*72f0*/  MOV R35, R49 ;  /* 0x0000003100237202 */ /* 0x000fce0000000f00 */
[----:B------:R-:W-:Y:S05]  /*7300*/  WARPSYNC.COLLECTIVE R51, `(.L_x_2135) ;  /* 0x0000000033087348 */ /* 0x000fea0003c00000 */
[----:B------:R0:W1:Y:S02]  /*7310*/  SHFL.BFLY P2, R49, R52, R53, R54 ;  /* 0x0c00003534317389 */ /* 0x0000640000040036 */
[----:B01----:R-:W-:Y:S01]  /*7320*/  ENDCOLLECTIVE ;  /* 0x000000000000791b */ /* 0x003fe20003800000 */
.L_x_2135:
[----:B------:R-:W-:Y:S01]  /*7330*/  FADD.FTZ R35, R36, R35 ;  /* 0x0000002324237221 */ /* 0x000fe20000010000 */
[----:B------:R-:W-:Y:S01]  /*7340*/  MOV R30, R49 ;  /* 0x00000031001e7202 */ /* 0x000fe20000000f00 */
[----:B------:R-:W-:Y:S06]  /*7350*/  BRA `(.L_x_2136) ;  /* 0xffffffec00147947 */ /* 0x000fec000383ffff */
.L_x_2115:
        /* <DEDUP_REMOVED lines=8> */
.L_x_2138:
[----:B------:R-:W-:Y:S05]  /*73e0*/  BSYNC B1 ;  /* 0x0000000000017941 */ /* 0x000fea0003800000 */
.L_x_2137:
        /* <DEDUP_REMOVED lines=8> */
.L_x_2139:
[----:B------:R-:W-:Y:S01]  /*7470*/  FADD.FTZ R32, R32, R25 ;  /* 0x0000001920207221 */ /* 0x000fe20000010000 */
[----:B------:R-:W-:-:S04]  /*7480*/  HFMA2.MMA R53, -RZ, RZ, 0, 2.384185791015625e-07 ;  /* 0x00000004ff357435 */ /* 0x000fc800000001ff */
[----:B------:R-:W-:Y:S02]  /*7490*/  MOV R52, R32 ;  /* 0x0000002000347202 */ /* 0x000fe40000000f00 */
[----:B------:R-:W-:-:S07]  /*74a0*/  MOV R31, R49 ;  /* 0x00000031001f7202 */ /* 0x000fce0000000f00 */
[----:B------:R-:W-:Y:S05]  /*74b0*/  WARPSYNC.COLLECTIVE R51, `(.L_x_2140) ;  /* 0x0000000033087348 */ /* 0x000fea0003c00000 */
[----:B------:R0:W1:Y:S02]  /*74c0*/  SHFL.BFLY P2, R49, R52, R53, R54 ;  /* 0x0c00003534317389 */ /* 0x0000640000040036 */
[----:B01----:R-:W-:Y:S01]  /*74d0*/  ENDCOLLECTIVE ;  /* 0x000000000000791b */ /* 0x003fe20003800000 */
.L_x_2140:
[----:B------:R-:W-:-:S05]  /*74e0*/  FADD.FTZ R31, R31, R30 ;  /* 0x0000001e1f1f7221 */ /* 0x000fca0000010000 */
[----:B------:R-:W-:Y:S02]  /*74f0*/  MOV R52, R31 ;  /* 0x0000001f00347202 */ /* 0x000fe40000000f00 */
[----:B------:R-:W-:-:S07]  /*7500*/  MOV R33, R49 ;  /* 0x0000003100217202 */ /* 0x000fce0000000f00 */
[----:B------:R-:W-:Y:S05]  /*7510*/  WARPSYNC.COLLECTIVE R51, `(.L_x_2141) ;  /* 0x0000000033087348 */ /* 0x000fea0003c00000 */
[----:B------:R0:W1:Y:S02]  /*7520*/  SHFL.BFLY P2, R49, R52, R53, R54 ;  /* 0x0c00003534317389 */ /* 0x0000640000040036 */
[----:B01----:R-:W-:Y:S01]  /*7530*/  ENDCOLLECTIVE ;  /* 0x000000000000791b */ /* 0x003fe20003800000 */
.L_x_2141:
[----:B------:R-:W-:Y:S01]  /*7540*/  FADD.FTZ R33, R32, R33 ;  /* 0x0000002120217221 */ /* 0x000fe20000010000 */
[----:B------:R-:W-:-:S04]  /*7550*/  HFMA2.MMA R53, -RZ, RZ, 0, 1.1920928955078125e-07 ;  /* 0x00000002ff357435 */ /* 0x000fc800000001ff */
[----:B------:R-:W-:Y:S02]  /*7560*/  MOV R52, R33 ;  /* 0x0000002100347202 */ /* 0x000fe40000000f00 */
[----:B------:R-:W-:-:S07]  /*7570*/  MOV R34, R49 ;  /* 0x0000003100227202 */ /* 0x000fce0000000f00 */
[----:B------:R-:W-:Y:S05]  /*7580*/  WARPSYNC.COLLECTIVE R51, `(.L_x_2142) ;  /* 0x0000000033087348 */ /* 0x000fea0003c00000 */
[----:B------:R0:W1:Y:S02]  /*7590*/  SHFL.BFLY P2, R49, R52, R53, R54 ;  /* 0x0c00003534317389 */ /* 0x0000640000040036 */
[----:B01----:R-:W-:Y:S01]  /*75a0*/  ENDCOLLECTIVE ;  /* 0x000000000000791b */ /* 0x003fe20003800000 */
.L_x_2142:
[----:B------:R-:W-:-:S05]  /*75b0*/  FADD.FTZ R34, R31, R34 ;  /* 0x000000221f227221 */ /* 0x000fca0000010000 */
[----:B------:R-:W-:Y:S02]  /*75c0*/  MOV R52, R34 ;  /* 0x0000002200347202 */ /* 0x000fe40000000f00 */
[----:B------:R-:W-:-:S07]  /*75d0*/  MOV R36, R49 ;  /* 0x0000003100247202 */ /* 0x000fce0000000f00 */
[----:B------:R-:W-:Y:S05]  /*75e0*/  WARPSYNC.COLLECTIVE R51, `(.L_x_2143) ;  /* 0x0000000033087348 */ /* 0x000fea0003c00000 */
[----:B------:R0:W1:Y:S02]  /*75f0*/  SHFL.BFLY P2, R49, R52, R53, R54 ;  /* 0x0c00003534317389 */ /* 0x0000640000040036 */
[----:B01----:R-:W-:Y:S01]  /*7600*/  ENDCOLLECTIVE ;  /* 0x000000000000791b */ /* 0x003fe20003800000 */
.L_x_2143:
[----:B------:R-:W-:Y:S01]  /*7610*/  FADD.FTZ R36, R33, R36 ;  /* 0x0000002421247221 */ /* 0x000fe20000010000 */
[----:B------:R-:W-:-:S04]  /*7620*/  HFMA2.MMA R53, -RZ, RZ, 0, 5.9604644775390625e-08 ;  /* 0x00000001ff357435 */ /* 0x000fc800000001ff */
[----:B------:R-:W-:Y:S02]  /*7630*/  MOV R52, R36 ;  /* 0x0000002400347202 */ /* 0x000fe40000000f00 */
[----:B------:R-:W-:-:S07]  /*7640*/  MOV R25, R49 ;  /* 0x0000003100197202 */ /* 0x000fce0000000f00 */
[----:B------:R-:W-:Y:S05]  /*7650*/  WARPSYNC.COLLECTIVE R51, `(.L_x_2144) ;  /* 0x0000000033087348 */ /* 0x000fea0003c00000 */
[----:B------:R0:W1:Y:S02]  /*7660*/  SHFL.BFLY P2, R49, R52, R53, R54 ;  /* 0x0c00003534317389 */ /* 0x0000640000040036 */
[----:B01----:R-:W-:Y:S01]  /*7670*/  ENDCOLLECTIVE ;  /* 0x000000000000791b */ /* 0x003fe20003800000 */
.L_x_2144:
[----:B------:R-:W-:-:S05]  /*7680*/  FADD.FTZ R25, R34, R25 ;  /* 0x0000001922197221 */ /* 0x000fca0000010000 */
[----:B------:R-:W-:Y:S02]  /*7690*/  MOV R52, R25 ;  /* 0x0000001900347202 */ /* 0x000fe40000000f00 */
[----:B------:R-:W-:-:S07]  /*76a0*/  MOV R35, R49 ;  /* 0x0000003100237202 */ /* 0x000fce0000000f00 */
[----:B------:R-:W-:Y:S05]  /*76b0*/  WARPSYNC.COLLECTIVE R51, `(.L_x_2145) ;  /* 0x0000000033087348 */ /* 0x000fea0003c00000 */
[----:B------:R0:W1:Y:S02]  /*76c0*/  SHFL.BFLY P2, R49, R52, R53, R54 ;  /* 0x0c00003534317389 */ /* 0x0000640000040036 */
[----:B01----:R-:W-:Y:S01]  /*76d0*/  ENDCOLLECTIVE ;  /* 0x000000000000791b */ /* 0x003fe20003800000 */
.L_x_2145:
[----:B------:R-:W-:Y:S01]  /*76e0*/  FADD.FTZ R35, R36, R35 ;  /* 0x0000002324237221 */ /* 0x000fe20000010000 */
[----:B------:R-:W-:Y:S01]  /*76f0*/  MOV R30, R49 ;  /* 0x00000031001e7202 */ /* 0x000fe20000000f00 */
[----:B------:R-:W-:Y:S06]  /*7700*/  BRA `(.L_x_2146) ;  /* 0xffffffe800c07947 */ /* 0x000fec000383ffff */
.L_x_2116:
        /* <DEDUP_REMOVED lines=8> */
.L_x_2148:
[----:B------:R-:W-:Y:S05]  /*7790*/  BSYNC B0 ;  /* 0x0000000000007941 */ /* 0x000fea0003800000 */
.L_x_2147:
        /* <DEDUP_REMOVED lines=11> */
.L_x_2149:
        /* <DEDUP_REMOVED lines=19> */
.L_x_2150:
        /* <DEDUP_REMOVED lines=8> */
.L_x_2151:
        /* <DEDUP_REMOVED lines=11> */
.L_x_2152:
[----:B------:R-:W-:-:S05]  /*7ab0*/  FADD.FTZ R27, R28, R27 ;  /* 0x0000001b1c1b7221 */ /* 0x000fca0000010000 */
[----:B------:R-:W-:Y:S02]  /*7ac0*/  MOV R52, R27 ;  /* 0x0000001b00347202 */ /* 0x000fe40000000f00 */
[----:B------:R-:W-:-:S07]  /*7ad0*/  MOV R29, R49 ;  /* 0x00000031001d7202 */ /* 0x000fce0000000f00 */
[----:B------:R-:W-:Y:S05]  /*7ae0*/  WARPSYNC.COLLECTIVE R51, `(.L_x_2153) ;  /* 0x0000000033087348 */ /* 0x000fea0003c00000 */
[----:B------:R0:W1:Y:S02]  /*7af0*/  SHFL.BFLY P2, R49, R52, R53, R54 ;  /* 0x0c00003534317389 */ /* 0x0000640000040036 */
[----:B01----:R-:W-:Y:S01]  /*7b00*/  ENDCOLLECTIVE ;  /* 0x000000000000791b */ /* 0x003fe20003800000 */
.L_x_2153:
        /* <DEDUP_REMOVED lines=8> */
.L_x_2154:
        /* <DEDUP_REMOVED lines=13> */
.L_x_2155:
        /* <DEDUP_REMOVED lines=8> */
.L_x_2156:
        /* <DEDUP_REMOVED lines=10> */
.L_x_2157:
        /* <DEDUP_REMOVED lines=12> */
.L_x_2158:
[----:B------:R-:W-:-:S05]  /*7e40*/  FADD.FTZ R36, R36, R35 ;  /* 0x0000002324247221 */ /* 0x000fca0000010000 */
[----:B------:R-:W-:Y:S02]  /*7e50*/  MOV R52, R36 ;  /* 0x0000002400347202 */ /* 0x000fe40000000f00 */
[----:B------:R-:W-:-:S07]  /*7e60*/  MOV R34, R49 ;  /* 0x0000003100227202 */ /* 0x000fce0000000f00 */
[----:B------:R-:W-:Y:S05]  /*7e70*/  WARPSYNC.COLLECTIVE R51, `(.L_x_2159) ;  /* 0x0000000033087348 */ /* 0x000fea0003c00000 */
[----:B------:R0:W1:Y:S02]  /*7e80*/  SHFL.BFLY P2, R49, R52, R53, R54 ;  /* 0x0c00003534317389 */ /* 0x0000640000040036 */
[----:B01----:R-:W-:Y:S01]  /*7e90*/  ENDCOLLECTIVE ;  /* 0x000000000000791b */ /* 0x003fe20003800000 */
.L_x_2159:
[----:B------:R-:W-:Y:S01]  /*7ea0*/  FADD.FTZ R34, R37, R34 ;  /* 0x0000002225227221 */ /* 0x000fe20000010000 */
[----:B------:R-:W-:-:S04]  /*7eb0*/  HFMA2.MMA R53, -RZ, RZ, 0, 1.1920928955078125e-07 ;  /* 0x00000002ff357435 */ /* 0x000fc800000001ff */
[----:B------:R-:W-:Y:S02]  /*7ec0*/  MOV R52, R34 ;  /* 0x0000002200347202 */ /* 0x000fe40000000f00 */
[----:B------:R-:W-:-:S07]  /*7ed0*/  MOV R35, R49 ;  /* 0x0000003100237202 */ /* 0x000fce0000000f00 */
[----:B------:R-:W-:Y:S05]  /*7ee0*/  WARPSYNC.COLLECTIVE R51, `(.L_x_2160) ;  /* 0x0000000033087348 */ /* 0x000fea0003c00000 */
[----:B------:R0:W1:Y:S02]  /*7ef0*/  SHFL.BFLY P2, R49, R52, R53, R54 ;  /* 0x0c00003534317389 */ /* 0x0000640000040036 */
[----:B01----:R-:W-:Y:S01]  /*7f00*/  ENDCOLLECTIVE ;  /* 0x000000000000791b */ /* 0x003fe20003800000 */
.L_x_2160:
[----:B------:R-:W-:-:S05]  /*7f10*/  FADD.FTZ R35, R36, R35 ;  /* 0x0000002324237221 */ /* 0x000fca0000010000 */
[----:B------:R-:W-:Y:S02]  /*7f20*/  MOV R52, R35 ;  /* 0x0000002300347202 */ /* 0x000fe40000000f00 */
[----:B------:R-:W-:-:S07]  /*7f30*/  MOV R37, R49 ;  /* 0x0000003100257202 */ /* 0x000fce0000000f00 */
[----:B------:R-:W-:Y:S05]  /*7f40*/  WARPSYNC.COLLECTIVE R51, `(.L_x_2161) ;  /* 0x0000000033087348 */ /* 0x000fea0003c00000 */
[----:B------:R0:W1:Y:S02]  /*7f50*/  SHFL.BFLY P2, R49, R52, R53, R54 ;  /* 0x0c00003534317389 */ /* 0x0000640000040036 */
[----:B01----:R-:W-:Y:S01]  /*7f60*/  ENDCOLLECTIVE ;  /* 0x000000000000791b */ /* 0x003fe20003800000 */
.L_x_2161:
[----:B------:R-:W-:Y:S01]  /*7f70*/  FADD.FTZ R37, R34, R37 ;  /* 0x0000002522257221 */ /* 0x000fe20000010000 */
[----:B------:R-:W-:-:S04]  /*7f80*/  HFMA2.MMA R53, -RZ, RZ, 0, 5.9604644775390625e-08 ;  /* 0x00000001ff357435 */ /* 0x000fc800000001ff */
[----:B------:R-:W-:Y:S02]  /*7f90*/  MOV R52, R37 ;  /* 0x0000002500347202 */ /* 0x000fe40000000f00 */
[----:B------:R-:W-:-:S07]  /*7fa0*/  MOV R36, R49 ;  /* 0x0000003100247202 */ /* 0x000fce0000000f00 */
[----:B------:R-:W-:Y:S05]  /*7fb0*/  WARPSYNC.COLLECTIVE R51, `(.L_x_2162) ;  /* 0x0000000033087348 */ /* 0x000fea0003c00000 */
[----:B------:R0:W1:Y:S02]  /*7fc0*/  SHFL.BFLY P2, R49, R52, R53, R54 ;  /* 0x0c00003534317389 */ /* 0x0000640000040036 */
[----:B01----:R-:W-:Y:S01]  /*7fd0*/  ENDCOLLECTIVE ;  /* 0x000000000000791b */ /* 0x003fe20003800000 */
.L_x_2162:
[----:B------:R-:W-:-:S05]  /*7fe0*/  FADD.FTZ R36, R35, R36 ;  /* 0x0000002423247221 */ /* 0x000fca0000010000 */
[----:B------:R-:W-:Y:S02]  /*7ff0*/  MOV R52, R36 ;  /* 0x0000002400347202 */ /* 0x000fe40000000f00 */
[----:B------:R-:W-:-:S07]  /*8000*/  MOV R34, R49 ;  /* 0x0000003100227202 */ /* 0x000fce0000000f00 */
[----:B------:R-:W-:Y:S05]  /*8010*/  WARPSYNC.COLLECTIVE R51, `(.L_x_2163) ;  /* 0x0000000033087348 */ /* 0x000fea0003c00000 */
[----:B------:R0:W1:Y:S02]  /*8020*/  SHFL.BFLY P2, R49, R52, R53, R54 ;  /* 0x0c00003534317389 */ /* 0x0000640000040036 */
[----:B01----:R-:W-:Y:S01]  /*8030*/  ENDCOLLECTIVE ;  /* 0x000000000000791b */ /* 0x003fe20003800000 */
.L_x_2163:
        /* <DEDUP_REMOVED lines=8> */
.L_x_2164:
        /* <DEDUP_REMOVED lines=8> */
.L_x_2165:
[----:B------:R-:W-:Y:S01]  /*8140*/  FADD.FTZ R44, R44, R41 ;  /* 0x000000292c2c7221 */ /* 0x000fe20000010000 */
[----:B------:R-:W-:-:S04]  /*8150*/  HFMA2.MMA R53, -RZ, RZ, 0, 2.384185791015625e-07 ;  /* 0x00000004ff357435 */ /* 0x000fc800000001ff */
[----:B------:R-:W-:Y:S02]  /*8160*/  MOV R52, R44 ;  /* 0x0000002c00347202 */ /* 0x000fe40000000f00 */
[----:B------:R-:W-:-:S07]  /*8170*/  MOV R43, R49 ;  /* 0x00000031002b7202 */ /* 0x000fce0000000f00 */
[----:B------:R-:W-:Y:S05]  /*8180*/  WARPSYNC.COLLECTIVE R51, `(.L_x_2166) ;  /* 0x0000000033087348 */ /* 0x000fea0003c00000 */
[----:B------:R0:W1:Y:S02]  /*8190*/  SHFL.BFLY P2, R49, R52, R53, R54 ;  /* 0x0c00003534317389 */ /* 0x0000640000040036 */
[----:B01----:R-:W-:Y:S01]  /*81a0*/  ENDCOLLECTIVE ;  /* 0x000000000000791b */ /* 0x003fe20003800000 */
.L_x_2166:
[----:B------:R-:W-:-:S05]  /*81b0*/  FADD.FTZ R43, R43, R42 ;  /* 0x0000002a2b2b7221 */ /* 0x000fca0000010000 */
[----:B------:R-:W-:Y:S02]  /*81c0*/  MOV R52, R43 ;  /* 0x0000002b00347202 */ /* 0x000fe40000000f00 */
[----:B------:R-:W-:-:S07]  /*81d0*/  MOV R41, R49 ;  /* 0x0000003100297202 */ /* 0x000fce0000000f00 */
[----:B------:R-:W-:Y:S05]  /*81e0*/  WARPSYNC.COLLECTIVE R51, `(.L_x_2167) ;  /* 0x0000000033087348 */ /* 0x000fea0003c00000 */
[----:B------:R0:W1:Y:S02]  /*81f0*/  SHFL.BFLY P2, R49, R52, R53, R54 ;  /* 0x0c00003534317389 */ /* 0x0000640000040036 */
[----:B01----:R-:W-:Y:S01]  /*8200*/  ENDCOLLECTIVE ;  /* 0x000000000000791b */ /* 0x003fe20003800000 */
.L_x_2167:
[----:B------:R-:W-:Y:S01]  /*8210*/  FADD.FTZ R41, R44, R41 ;  /* 0x000000292c297221 */ /* 0x000fe20000010000 */
[----:B------:R-:W-:-:S04]  /*8220*/  HFMA2.MMA R53, -RZ, RZ, 0, 1.1920928955078125e-07 ;  /* 0x00000002ff357435 */ /* 0x000fc800000001ff */
[----:B------:R-:W-:Y:S02]  /*8230*/  MOV R52, R41 ;  /* 0x0000002900347202 */ /* 0x000fe40000000f00 */
[----:B------:R-:W-:-:S07]  /*8240*/  MOV R42, R49 ;  /* 0x00000031002a7202 */ /* 0x000fce0000000f00 */
[----:B------:R-:W-:Y:S05]  /*8250*/  WARPSYNC.COLLECTIVE R51, `(.L_x_2168) ;  /* 0x0000000033087348 */ /* 0x000fea0003c00000 */
[----:B------:R0:W1:Y:S02]  /*8260*/  SHFL.BFLY P2, R49, R52, R53, R54 ;  /* 0x0c00003534317389 */ /* 0x0000640000040036 */
[----:B01----:R-:W-:Y:S01]  /*8270*/  ENDCOLLECTIVE ;  /* 0x000000000000791b */ /* 0x003fe20003800000 */
.L_x_2168:
[----:B------:R-:W-:-:S05]  /*8280*/  FADD.FTZ R42, R43, R42 ;  /* 0x0000002a2b2a7221 */ /* 0x000fca0000010000 */
[----:B------:R-:W-:Y:S02]  /*8290*/  MOV R52, R42 ;  /* 0x0000002a00347202 */ /* 0x000fe40000000f00 */
[----:B------:R-:W-:-:S07]  /*82a0*/  MOV R44, R49 ;  /* 0x00000031002c7202 */ /* 0x000fce0000000f00 */
[----:B------:R-:W-:Y:S05]  /*82b0*/  WARPSYNC.COLLECTIVE R51, `(.L_x_2169) ;  /* 0x0000000033087348 */ /* 0x000fea0003c00000 */
[----:B------:R0:W1:Y:S02]  /*82c0*/  SHFL.BFLY P2, R49, R52, R53, R54 ;  /* 0x0c00003534317389 */ /* 0x0000640000040036 */
[----:B01----:R-:W-:Y:S01]  /*82d0*/  ENDCOLLECTIVE ;  /* 0x000000000000791b */ /* 0x003fe20003800000 */
.L_x_2169:
[----:B------:R-:W-:Y:S01]  /*82e0*/  FADD.FTZ R44, R41, R44 ;  /* 0x0000002c292c7221 */ /* 0x000fe20000010000 */
[----:B------:R-:W-:-:S04]  /*82f0*/  HFMA2.MMA R53, -RZ, RZ, 0, 5.9604644775390625e-08 ;  /* 0x00000001ff357435 */ /* 0x000fc800000001ff */
[----:B------:R-:W-:Y:S02]  /*8300*/  MOV R52, R44 ;  /* 0x0000002c00347202 */ /* 0x000fe40000000f00 */
[----:B------:R-:W-:-:S07]  /*8310*/  MOV R43, R49 ;  /* 0x00000031002b7202 */ /* 0x000fce0000000f00 */
[----:B------:R-:W-:Y:S05]  /*8320*/  WARPSYNC.COLLECTIVE R51, `(.L_x_2170) ;  /* 0x0000000033087348 */ /* 0x000fea0003c00000 */
[----:B------:R0:W1:Y:S02]  /*8330*/  SHFL.BFLY P2, R49, R52, R53, R54 ;  /* 0x0c00003534317389 */ /* 0x0000640000040036 */
[----:B01----:R-:W-:Y:S01]  /*8340*/  ENDCOLLECTIVE ;  /* 0x000000000000791b */ /* 0x003fe20003800000 */
.L_x_2170:
[----:B------:R-:W-:-:S05]  /*8350*/  FADD.FTZ R42, R42, R43 ;  /* 0x0000002b2a2a7221 */ /* 0x000fca0000010000 */
[----:B------:R-:W-:Y:S02]  /*8360*/  MOV R52, R42 ;  /* 0x0000002a00347202 */ /* 0x000fe40000000f00 */
[----:B------:R-:W-:-:S07]  /*8370*/  MOV R41, R49 ;  /* 0x0000003100297202 */ /* 0x000fce0000000f00 */
[----:B------:R-:W-:Y:S05]  /*8380*/  WARPSYNC.COLLECTIVE R51, `(.L_x_2171) ;  /* 0x0000000033087348 */ /* 0x000fea0003c00000 */
[----:B------:R0:W1:Y:S02]  /*8390*/  SHFL.BFLY P2, R49, R52, R53, R54 ;  /* 0x0c00003534317389 */ /* 0x0000640000040036 */
[----:B01----:R-:W-:Y:S01]  /*83a0*/  ENDCOLLECTIVE ;  /* 0x000000000000791b */ /* 0x003fe20003800000 */
.L_x_2171:
[----:B------:R-:W-:Y:S01]  /*83b0*/  HFMA2.MMA R53, -RZ, RZ, 0, 4.76837158203125e-07 ;  /* 0x00000008ff357435 */ /* 0x000fe200000001ff */
[----:B------:R-:W-:Y:S02]  /*83c0*/  MOV R52, R45 ;  /* 0x0000002d00347202 */ /* 0x000fe40000000f00 */
[----:B------:R-:W-:-:S08]  /*83d0*/  MOV R43, R49 ;  /* 0x00000031002b7202 */ /* 0x000fd00000000f00 */
[----:B------:R-:W-:Y:S05]  /*83e0*/  WARPSYNC.COLLECTIVE R51, `(.L_x_2172) ;  /* 0x0000000033087348 */ /* 0x000fea0003c00000 */
[----:B------:R0:W1:Y:S02]  /*83f0*/  SHFL.BFLY P2, R49, R52, R53, R54 ;  /* 0x0c00003534317389 */ /* 0x0000640000040036 */
[----:B01----:R-:W-:Y:S01]  /*8400*/  ENDCOLLECTIVE ;  /* 0x000000000000791b */ /* 0x003fe20003800000 */
.L_x_2172:
[----:B------:R-:W-:-:S05]  /*8410*/  FADD.FTZ R32, R42, R43 ;  /* 0x0000002b2a207221 */ /* 0x000fca0000010000 */
[----:B------:R-:W-:Y:S02]  /*8420*/  @!P0 F2FP.F16.F32.PACK_AB R32, RZ, R32 ;  /* 0x00000020ff20823e */ /* 0x000fe400000000ff */
[----:B------:R-:W-:Y:S02]  /*8430*/  MOV R52, R46 ;  /* 0x0000002e00347202 */ /* 0x000fe40000000f00 */
[----:B------:R-:W-:-:S07]  /*8440*/  MOV R50, R49 ;  /* 0x0000003100327202 */ /* 0x000fce0000000f00 */
[----:B------:R-:W-:Y:S05]  /*8450*/  WARPSYNC.COLLECTIVE R51, `(.L_x_2173) ;  /* 0x0000000033087348 */ /* 0x000fea0003c00000 */
[----:B------:R0:W1:Y:S02]  /*8460*/  SHFL.BFLY P2, R49, R52, R53, R54 ;  /* 0x0c00003534317389 */ /* 0x0000640000040036 */
[----:B01----:R-:W-:Y:S01]  /*8470*/  ENDCOLLECTIVE ;  /* 0x000000000000791b */ /* 0x003fe20003800000 */
.L_x_2173:
[----:B------:R-:W-:Y:S01]  /*8480*/  FADD.FTZ R50, R50, R45 ;  /* 0x0000002d32327221 */ /* 0x000fe20000010000 */
[----:B------:R-:W-:-:S04]  /*8490*/  HFMA2.MMA R53, -RZ, RZ, 0, 2.384185791015625e-07 ;  /* 0x00000004ff357435 */ /* 0x000fc800000001ff */
[----:B------:R-:W-:Y:S02]  /*84a0*/  MOV R52, R50 ;  /* 0x0000003200347202 */ /* 0x000fe40000000f00 */
[----:B------:R-:W-:-:S07]  /*84b0*/  MOV R47, R49 ;  /* 0x00000031002f7202 */ /* 0x000fce0000000f00 */
[----:B------:R-:W-:Y:S05]  /*84c0*/  WARPSYNC.COLLECTIVE R51, `(.L_x_2174) ;  /* 0x0000000033087348 */ /* 0x000fea0003c00000 */
[----:B------:R0:W1:Y:S02]  /*84d0*/  SHFL.BFLY P2, R49, R52, R53, R54 ;  /* 0x0c00003534317389 */ /* 0x0000640000040036 */
[----:B01----:R-:W-:Y:S01]  /*84e0*/  ENDCOLLECTIVE ;  /* 0x000000000000791b */ /* 0x003fe20003800000 */
.L_x_2174:
[----:B------:R-:W-:-:S05]  /*84f0*/  FADD.FTZ R47, R47, R46 ;  /* 0x0000002e2f2f7221 */ /* 0x000fca0000010000 */
[----:B------:R-:W-:Y:S02]  /*8500*/  MOV R52, R47 ;  /* 0x0000002f00347202 */ /* 0x000fe40000000f00 */
[----:B------:R-:W-:-:S07]  /*8510*/  MOV R45, R49 ;  /* 0x00000031002d7202 */ /* 0x000fce0000000f00 */
[----:B------:R-:W-:Y:S05]  /*8520*/  WARPSYNC.COLLECTIVE R51, `(.L_x_2175) ;  /* 0x0000000033087348 */ /* 0x000fea0003c00000 */
[----:B------:R0:W1:Y:S02]  /*8530*/  SHFL.BFLY P2, R49, R52, R53, R54 ;  /* 0x0c00003534317389 */ /* 0x0000640000040036 */
[----:B01----:R-:W-:Y:S01]  /*8540*/  ENDCOLLECTIVE ;  /* 0x000000000000791b */ /* 0x003fe20003800000 */
.L_x_2175:
[----:B------:R-:W-:Y:S01]  /*8550*/  FADD.FTZ R45, R50, R45 ;  /* 0x0000002d322d7221 */ /* 0x000fe20000010000 */
[----:B------:R-:W-:-:S04]  /*8560*/  HFMA2.MMA R53, -RZ, RZ, 0, 1.1920928955078125e-07 ;  /* 0x00000002ff357435 */ /* 0x000fc800000001ff */
[----:B------:R-:W-:Y:S02]  /*8570*/  MOV R52, R45 ;  /* 0x0000002d00347202 */ /* 0x000fe40000000f00 */
[----:B------:R-:W-:-:S07]  /*8580*/  MOV R46, R49 ;  /* 0x00000031002e7202 */ /* 0x000fce0000000f00 */
[----:B------:R-:W-:Y:S05]  /*8590*/  WARPSYNC.COLLECTIVE R51, `(.L_x_2176) ;  /* 0x0000000033087348 */ /* 0x000fea0003c00000 */
[----:B------:R0:W1:Y:S02]  /*85a0*/  SHFL.BFLY P2, R49, R52, R53, R54 ;  /* 0x0c00003534317389 */ /* 0x0000640000040036 */
[----:B01----:R-:W-:Y:S01]  /*85b0*/  ENDCOLLECTIVE ;  /* 0x000000000000791b */ /* 0x003fe20003800000 */
.L_x_2176:
[----:B------:R-:W-:-:S05]  /*85c0*/  FADD.FTZ R46, R47, R46 ;  /* 0x0000002e2f2e7221 */ /* 0x000fca0000010000 */
[----:B------:R-:W-:Y:S02]  /*85d0*/  MOV R52, R46 ;  /* 0x0000002e00347202 */ /* 0x000fe40000000f00 */
[----:B------:R-:W-:-:S07]  /*85e0*/  MOV R48, R49 ;  /* 0x0000003100307202 */ /* 0x000fce0000000f00 */
[----:B------:R-:W-:Y:S05]  /*85f0*/  WARPSYNC.COLLECTIVE R51, `(.L_x_2177) ;  /* 0x0000000033087348 */ /* 0x000fea0003c00000 */
[----:B------:R0:W1:Y:S02]  /*8600*/  SHFL.BFLY P2, R49, R52, R53, R54 ;  /* 0x0c00003534317389 */ /* 0x0000640000040036 */
[----:B01----:R-:W-:Y:S01]  /*8610*/  ENDCOLLECTIVE ;  /* 0x000000000000791b */ /* 0x003fe20003800000 */
.L_x_2177:
        /* <DEDUP_REMOVED lines=12> */
.L_x_2178:
        /* <DEDUP_REMOVED lines=9> */
.L_x_2179:
[----:B------:R-:W-:Y:S01]  /*8770*/  FADD.FTZ R34, R45, R34 ;  /* 0x000000222d227221 */ /* 0x000fe20000010000 */
[----:B------:R-:W-:Y:S01]  /*8780*/  MOV R25, R49 ;  /* 0x0000003100197202 */ /* 0x000fe20000000f00 */
[----:B------:R-:W-:Y:S06]  /*8790*/  BRA `(.L_x_2180) ;  /* 0xffffffe400007947 */ /* 0x000fec000383ffff */
.L_x_2181:
        /* <DEDUP_REMOVED lines=14> */
.L_x_2787:


//--------------------- .text._ZN13group_norm_v218gn_bwd_cuda_kernelI6__halfLi320ELi1ELi16ELi20ELi4096ELb1ELb1ELi64ELi320ELi320ELi4ELb1ELi2ELb0ELb0ELNS_15WgradSyncMethodE3ENS_16CompileConditionILi900EEEEEvPT_S6_S6_PKS5_S8_S8_S8_PKfflPfPj --------------------------
	.section	.text._ZN13group_norm_v218gn_bwd_cuda_kernelI6__halfLi320ELi1ELi16ELi20ELi4096ELb1ELb1ELi64ELi320ELi320ELi4ELb1ELi2ELb0ELb0ELNS_15WgradSyncMethodE3ENS_16CompileConditionILi900EEEEEvPT_S6_S6_PKS5_S8_S8_S8_PKfflPfPj,"ax",@progbits
	.align	128
        .global         _ZN13group_norm_v218gn_bwd_cuda_kernelI6__halfLi320ELi1ELi16ELi20ELi4096ELb1ELb1ELi64ELi320ELi320ELi4ELb1ELi2ELb0ELb0ELNS_15WgradSyncMethodE3ENS_16CompileConditionILi900EEEEEvPT_S6_S6_PKS5_S8_S8_S8_PKfflPfPj
        .type           _ZN13group_norm_v218gn_bwd_cuda_kernelI6__halfLi320ELi1ELi16ELi20ELi4096ELb1ELb1ELi64ELi320ELi320ELi4ELb1ELi2ELb0ELb0ELNS_15WgradSyncMethodE3ENS_16CompileConditionILi900EEEEEvPT_S6_S6_PKS5_S8_S8_S8_PKfflPfPj,@function
        .size           _ZN13group_norm_v218gn_bwd_cuda_kernelI6__halfLi320ELi1ELi16ELi20ELi4096ELb1ELb1ELi64ELi320ELi320ELi4ELb1ELi2ELb0ELb0ELNS_15WgradSyncMethodE3ENS_16CompileConditionILi900EEEEEvPT_S6_S6_PKS5_S8_S8_S8_PKfflPfPj,(.L_x_2788 - _ZN13group_norm_v218gn_bwd_cuda_kernelI6__halfLi320ELi1ELi16ELi20ELi4096ELb1ELb1ELi64ELi320ELi320ELi4ELb1ELi2ELb0ELb0ELNS_15WgradSyncMethodE3ENS_16CompileConditionILi900EEEEEvPT_S6_S6_PKS5_S8_S8_S8_PKfflPfPj)
        .other          _ZN13group_norm_v218gn_bwd_cuda_kernelI6__halfLi320ELi1ELi16ELi20ELi4096ELb1ELb1ELi64ELi320ELi320ELi4ELb1ELi2ELb0ELb0ELNS_15WgradSyncMethodE3ENS_16CompileConditionILi900EEEEEvPT_S6_S6_PKS5_S8_S8_S8_PKfflPfPj,@"STO_CUDA_ENTRY STV_DEFAULT"
_ZN13group_norm_v218gn_bwd_cuda_kernelI6__halfLi320ELi1ELi16ELi20ELi4096ELb1ELb1ELi64ELi320ELi320ELi4ELb1ELi2ELb0ELb0ELNS_15WgradSyncMethodE3ENS_16CompileConditionILi900EEEEEvPT_S6_S6_PKS5_S8_S8_S8_PKfflPfPj:
.text._ZN13group_norm_v218gn_bwd_cuda_kernelI6__halfLi320ELi1ELi16ELi20ELi4096ELb1ELb1ELi64ELi320ELi320ELi4ELb1ELi2ELb0ELb0ELNS_15WgradSyncMethodE3ENS_16CompileConditionILi900EEEEEvPT_S6_S6_PKS5_S8_S8_S8_PKfflPfPj:
        /* <DEDUP_REMOVED lines=28> */
.L_x_2184:
        /* <DEDUP_REMOVED lines=8> */
.L_x_2183:
[----:B------:R-:W-:Y:S05]  /*0240*/  WARPSYNC.ALL ;  /* 0x0000000000007948 */ /* 0x000fea0003800000 */
[----:B------:R-:W-:Y:S06]  /*0250*/  BAR.SYNC.DEFER_BLOCKING 0x0 ;  /* 0x0000000000007b1d */ /* 0x000fec0000010000 */
[----:B------:R-:W-:Y:S05]  /*0260*/  BRA `(.L_x_2185) ;  /* 0x0000008400547947 */ /* 0x000fea0003800000 */
.L_x_2182:
        /* <DEDUP_REMOVED lines=17> */
[----:B------:R-:W-:-:S02]  /*0380*/  SHF.L.U32 R10, R0, 0x6, RZ ;  /* 0x00000006000a7819 */ /* 0x000fc400000006ff */
[----:B------:R-:W-:Y:S02]  /*0390*/  CS2R R76, SRZ ;  /* 0x00000000004c7805 */ /* 0x000fe4000001ff00 */
[----:B------:R-:W-:Y:S01]  /*03a0*/  MOV R9, UR4 ;  /* 0x0000000400097c02 */ /* 0x000fe20008000f00 */
[----:B------:R-:W-:Y:S01]  /*03b0*/  IMAD R0, R0, 0x14, RZ ;  /* 0x0000001400007824 */ /* 0x000fe200078e02ff */
[----:B------:R-:W-:Y:S02]  /*03c0*/  SHF.R.U32.HI R2, RZ, 0x2, R3 ;  /* 0x00000002ff027819 */ /* 0x000fe40000011603 */
[----:B------:R-:W-:Y:S02]  /*03d0*/  CS2R R74, SRZ ;  /* 0x00000000004a7805 */ /* 0x000fe4000001ff00 */
[----:B0-----:R-:W-:Y:S02]  /*03e0*/  LOP3.LUT R4, R10, 0xffffffc0, R9, 0xe2, !PT ;  /* 0xffffffc00a047812 */ /* 0x001fe400078ee209 */
[----:B------:R-:W-:-:S02]  /*03f0*/  CS2R R72, SRZ ;  /* 0x0000000000487805 */ /* 0x000fc4000001ff00 */
[----:B------:R-:W-:Y:S02]  /*0400*/  SHF.R.S32.HI R8, RZ, 0x1f, R16 ;  /* 0x0000001fff087819 */ /* 0x000fe40000011410 */
[----:B------:R-:W-:Y:S02]  /*0410*/  CS2R R70, SRZ ;  /* 0x0000000000467805 */ /* 0x000fe4000001ff00 */
[C---:B------:R-:W-:Y:S01]  /*0420*/  IADD3 R5, R0.reuse, 0x8, RZ ;  /* 0x0000000800057810 */ /* 0x040fe20007ffe0ff */
[----:B------:R0:W-:Y:S01]  /*0430*/  STL [R1+0x40], R4 ;  /* 0x0000400401007387 */ /* 0x0001e20000100800 */
[C---:B------:R-:W-:Y:S02]  /*0440*/  IADD3 R3, R0.reuse, 0x4, RZ ;  /* 0x0000000400037810 */ /* 0x040fe40007ffe0ff */
[----:B-1----:R-:W-:Y:S01]  /*0450*/  IADD3 R6, R0, 0xc, RZ ;  /* 0x0000000c00067810 */ /* 0x002fe20007ffe0ff */
[----:B------:R1:W-:Y:S01]  /*0460*/  STL [R1], R2 ;  /* 0x0000000201007387 */ /* 0x0003e20000100800 */
[----:B------:R-:W-:Y:S01]  /*0470*/  SHF.R.U32.HI R5, RZ, 0x2, R5 ;  /* 0x00000002ff057819 */ /* 0x000fe20000011605 */
[----:B----4-:R-:W-:Y:S01]  /*0480*/  ULEA UR6, UR9, UR6, 0x18 ;  /* 0x0000000609067291 */ /* 0x010fe2000f8ec03f */
[----:B------:R-:W-:Y:S01]  /*0490*/  SHF.R.U32.HI R3, RZ, 0x2, R3 ;  /* 0x00000002ff037819 */ /* 0x000fe20000011603 */
[----:B------:R-:W-:Y:S01]  /*04a0*/  ULEA UR9, UR9, UR8, 0x18 ;  /* 0x0000000809097291 */ /* 0x000fe2000f8ec03f */
[----:B0-----:R-:W-:-:S02]  /*04b0*/  LEA.HI R4, R8, R16, RZ, 0x2 ;  /* 0x0000001008047211 */ /* 0x001fc400078f10ff */
[----:B------:R-:W-:Y:S01]  /*04c0*/  SHF.R.U32.HI R6, RZ, 0x2, R6 ;  /* 0x00000002ff067819 */ /* 0x000fe20000011606 */
[----:B------:R-:W-:Y:S01]  /*04d0*/  UMOV UR8, UR12 ;  /* 0x0000000c00087c82 */ /* 0x000fe20008000000 */
[----:B-1----:R-:W-:Y:S02]  /*04e0*/  SHF.R.U32.HI R2, RZ, 0x2, R0 ;  /* 0x00000002ff027819 */ /* 0x002fe40000011600 */
        /* <DEDUP_REMOVED lines=17> */
[----:B------:R-:W-:Y:S01]  /*0600*/  SHF.R.S32.HI R12, RZ, 0x1f, R7 ;  /* 0x0000001fff0c7819 */ /* 0x000fe20000011407 */
[----:B------:R-:W-:Y:S01]  /*0610*/  UIADD3 UR10, -UR12, URZ, URZ ;  /* 0x0000003f0c0a7290 */ /* 0x000fe2000fffe13f */
[----:B------:R-:W-:Y:S01]  /*0620*/  LOP3.LUT R14, R11, 0x18, RZ, 0xc0, !PT ;  /* 0x000000180b0e7812 */ /* 0x000fe200078ec0ff */
[----:B------:R-:W-:Y:S01]  /*0630*/  ULEA.HI.X UR7, UR12, UR11, UR5, 0x2, UP0 ;  /* 0x0000000b0c077291 */ /* 0x000fe200080f1405 */
[----:B------:R-:W-:Y:S01]  /*0640*/  LEA.HI R6, R3, R0, RZ, 0x2 ;  /* 0x0000000003067211 */ /* 0x000fe200078f10ff */
[----:B------:R-:W-:Y:S01]  /*0650*/  UISETP.NE.AND UP0, UPT, UR22, UR10, UPT ;  /* 0x0000000a1600728c */ /* 0x000fe2000bf05270 */
[----:B------:R-:W-:Y:S01]  /*0660*/  SHF.R.S32.HI R0, RZ, 0x1f, R5 ;  /* 0x0000001fff007819 */ /* 0x000fe20000011405 */
[----:B------:R-:W0:Y:S01]  /*0670*/  LDC.64 R2, c[0x0][0x260] ;  /* 0x00009800ff027b82 */ /* 0x000e220000000a00 */
[----:B------:R-:W-:-:S02]  /*0680*/  LEA.HI R12, R12, R7, RZ, 0x2 ;  /* 0x000000070c0c7211 */ /* 0x000fc400078f10ff */
[----:B------:R-:W-:Y:S02]  /*0690*/  IADD3 R7, R9, R14, RZ ;  /* 0x0000000e09077210 */ /* 0x000fe40007ffe0ff */
[----:B------:R-:W-:Y:S02]  /*06a0*/  LEA.HI R10, R0, R5, RZ, 0x2 ;  /* 0x00000005000a7211 */ /* 0x000fe400078f10ff */
        /* <DEDUP_REMOVED lines=20> */
[----:B------:R-:W-:Y:S02]  /*07f0*/  LOP3.LUT R6, R4, 0x3, R11, 0x78, !PT ;  /* 0x0000000304067812 */ /* 0x000fe400078e780b */
[----:B------:R-:W-:-:S02]  /*0800*/  LEA R12, R16, UR9, 0x5 ;  /* 0x00000009100c7c11 */ /* 0x000fc4000f8e28ff */
[----:B-1----:R-:W-:Y:S02]  /*0810*/  SHF.R.U32.HI R7, RZ, 0x4, R8 ;  /* 0x00000004ff077819 */ /* 0x002fe40000011608 */
[----:B----4-:R-:W-:Y:S02]  /*0820*/  SHF.L.U32 R5, R0, 0x1, RZ ;  /* 0x0000000100057819 */ /* 0x010fe400000006ff */
[C---:B------:R-:W-:Y:S02]  /*0830*/  LOP3.LUT R0, R4.reuse, 0x3, R7, 0x78, !PT ;  /* 0x0000000304007812 */ /* 0x040fe400078e7807 */
[C---:B------:R-:W-:Y:S01]  /*0840*/  LOP3.LUT R7, R4.reuse, 0x3, R9, 0x78, !PT ;  /* 0x0000000304077812 */ /* 0x040fe200078e7809 */
[----:B0-----:R-:W-:Y:S02]  /*0850*/  IMAD.WIDE.U32 R2, R5, 0x4, R2 ;  /* 0x0000000405027825 */ /* 0x001fe400078e0002 */
[----:B------:R0:W-:Y:S04]  /*0860*/  STL [R1+0x30], R0 ;  /* 0x0000300001007387 */ /* 0x0001e80000100800 */
[----:B------:R-:W-:Y:S04]  /*0870*/  STL [R1+0x2c], R7 ;  /* 0x00002c0701007387 */ /* 0x000fe80000100800 */
[----:B------:R-:W-:Y:S01]  /*0880*/  STL [R1+0x28], R6 ;  /* 0x0000280601007387 */ /* 0x000fe20000100800 */
[----:B0-----:R-:W-:-:S05]  /*0890*/  LOP3.LUT R0, R4, 0x3, R13, 0x78, !PT ;  /* 0x0000000304007812 */ /* 0x001fca00078e780d */
        /* <DEDUP_REMOVED lines=13> */
[----:B--2---:R-:W-:-:S02]  /*0970*/  HADD2.F32 R0, -RZ, R20.H0_H0 ;  /* 0x20000014ff007230 */ /* 0x004fc40000004100 */
[----:B------:R-:W-:Y:S02]  /*0980*/  HADD2.F32 R3, -RZ, R20.H1_H1 ;  /* 0x30000014ff037230 */ /* 0x000fe40000004100 */
[--C-:B------:R-:W-:Y:S02]  /*0990*/  HADD2.F32 R4, -RZ, R21.reuse.H0_H0 ;  /* 0x20000015ff047230 */ /* 0x100fe40000004100 */
[----:B------:R-:W-:Y:S02]  /*09a0*/  HADD2.F32 R5, -RZ, R21.H1_H1 ;  /* 0x30000015ff057230 */ /* 0x000fe40000004100 */
[--C-:B---3--:R-:W-:Y:S02]  /*09b0*/  HADD2.F32 R6, -RZ, R22.reuse.H0_H0 ;  /* 0x20000016ff067230 */ /* 0x108fe40000004100 */
[----:B------:R-:W-:Y:S02]  /*09c0*/  HADD2.F32 R7, -RZ, R22.H1_H1 ;  /* 0x30000016ff077230 */ /* 0x000fe40000004100 */
[----:B------:R-:W-:-:S02]  /*09d0*/  HADD2.F32 R8, -RZ, R23.H0_H0 ;  /* 0x20000017ff087230 */ /* 0x000fc40000004100 */
[----:B0-----:R-:W-:-:S07]  /*09e0*/  HADD2.F32 R9, -RZ, R23.H1_H1 ;  /* 0x30000017ff097230 */ /* 0x001fce0000004100 */
.L_x_2199:
[----:B-1----:R-:W2:Y:S01]  /*09f0*/  LDL R12, [R1] ;  /* 0x00000000010c7983 */ /* 0x002ea20000100800 */
[----:B------:R-:W0:Y:S01]  /*0a00*/  S2R R2, SR_TID.X ;  /* 0x0000000000027919 */ /* 0x000e220000002100 */
[----:B------:R-:W-:Y:S01]  /*0a10*/  USHF.L.U32 UR10, UR22, 0x6, URZ ;  /* 0x00000006160a7899 */ /* 0x000fe2000800063f */
[----:B------:R-:W-:Y:S01]  /*0a20*/  HFMA2.MMA R27, -RZ, RZ, 0, 0 ;  /* 0x00000000ff1b7435 */ /* 0x000fe200000001ff */
[----:B------:R-:W-:Y:S01]  /*0a30*/  ULDC.64 UR18, c[0x0][0x248] ;  /* 0x0000920000127ab9 */ /* 0x000fe20000000a00 */
[----:B------:R-:W-:Y:S01]  /*0a40*/  ULDC UR13, c[0x0][0x250] ;  /* 0x00009400000d7ab9 */ /* 0x000fe20000000800 */
[----:B------:R-:W-:Y:S01]  /*0a50*/  ULOP3.LUT UR10, UR10, 0xfc0, URZ, 0xc0, !UPT ;  /* 0x00000fc00a0a7892 */ /* 0x000fe2000f8ec03f */
[----:B0-----:R-:W-:-:S05]  /*0a60*/  IMAD.WIDE.U32 R10, R2, -0x33333333, RZ ;  /* 0xcccccccd020a7825 */ /* 0x001fca00078e00ff */
[----:B------:R-:W-:-:S05]  /*0a70*/  SHF.R.U32.HI R121, RZ, 0x6, R11 ;  /* 0x00000006ff797819 */ /* 0x000fca000001160b */
[C---:B------:R-:W-:Y:S01]  /*0a80*/  IMAD R88, R121.reuse, -0x50, R2 ;  /* 0xffffffb079587824 */ /* 0x040fe200078e0202 */
[----:B------:R-:W-:Y:S02]  /*0a90*/  MOV R2, UR12 ;  /* 0x0000000c00027c02 */ /* 0x000fe40008000f00 */
[----:B------:R-:W-:Y:S02]  /*0aa0*/  MOV R11, UR12 ;  /* 0x0000000c000b7c02 */ /* 0x000fe40008000f00 */
[----:B------:R-:W-:Y:S02]  /*0ab0*/  SHF.L.U32 R26, R88, 0x2, RZ ;  /* 0x00000002581a7819 */ /* 0x000fe400000006ff */
[----:B------:R-:W-:Y:S02]  /*0ac0*/  MOV R10, UR5 ;  /* 0x00000005000a7c02 */ /* 0x000fe40008000f00 */
[----:B------:R-:W-:Y:S01]  /*0ad0*/  IADD3 R86, R121, UR10, RZ ;  /* 0x0000000a79567c10 */ /* 0x000fe2000fffe0ff */
[----:B------:R-:W-:Y:S01]  /*0ae0*/  IMAD.WIDE.U32 R26, R11, 0x140000, R26 ;  /* 0x001400000b1a7825 */ /* 0x000fe200078e001a */
[----:B------:R-:W-:-:S03]  /*0af0*/  UIMAD UR10, UR5, 0x140000, URZ ;  /* 0x00140000050a78a4 */ /* 0x000fc6000f8e023f */
[----:B------:R-:W-:-:S03]  /*0b00*/  IMAD R86, R86, 0x140, RZ ;  /* 0x0000014056567824 */ /* 0x000fc600078e02ff */
[----:B------:R-:W-:Y:S01]  /*0b10*/  IADD3 R69, R27, UR10, RZ ;  /* 0x0000000a1b457c10 */ /* 0x000fe2000fffe0ff */
[----:B------:R-:W-:Y:S01]  /*0b20*/  ULDC.64 UR10, c[0x0][0x230] ;  /* 0x00008c00000a7ab9 */ /* 0x000fe20000000a00 */
[----:B------:R-:W-:-:S04]  /*0b30*/  IADD3 R163, P1, R86, R26, RZ ;  /* 0x0000001a56a37210 */ /* 0x000fc80007f3e0ff */
[----:B------:R-:W-:Y:S02]  /*0b40*/  SHF.L.U32 R154, R163, 0x1, RZ ;  /* 0x00000001a39a7819 */ /* 0x000fe400000006ff */
[----:B------:R-:W-:Y:S02]  /*0b50*/  IADD3 R19, R86, 0x1400, RZ ;  /* 0x0000140056137810 */ /* 0x000fe40007ffe0ff */
[----:B--2---:R-:W-:-:S04]  /*0b60*/  LEA R2, P0, R2, R12, 0x4 ;  /* 0x0000000c02027211 */ /* 0x004fc800078020ff */
[----:B------:R-:W-:Y:S02]  /*0b70*/  LEA.HI.X R11, R11, RZ, R10, 0x4, P0 ;  /* 0x000000ff0b0b7211 */ /* 0x000fe400000f240a */
[----:B------:R-:W-:-:S04]  /*0b80*/  LEA R78, P0, R2, UR18, 0x3 ;  /* 0x00000012024e7c11 */ /* 0x000fc8000f8018ff */
[----:B------:R-:W-:Y:S01]  /*0b90*/  LEA.HI.X R79, R2, UR19, R11, 0x3, P0 ;  /* 0x00000013024f7c11 */ /* 0x000fe200080f1c0b */
[----:B------:R-:W-:Y:S01]  /*0ba0*/  ULDC.64 UR18, c[0x0][0x228] ;  /* 0x00008a0000127ab9 */ /* 0x000fe20000000a00 */
[----:B------:R-:W-:-:S04]  /*0bb0*/  IADD3.X R2, RZ, R69, RZ, P1, !PT ;  /* 0x00000045ff027210 */ /* 0x000fc80000ffe4ff */
[----:B------:R-:W2:Y:S01]  /*0bc0*/  LDG.E.64.CONSTANT R78, desc[UR14][R78.64] ;  /* 0x0000000e4e4e7981 */ /* 0x000ea2000c1e9b00 */
[----:B------:R-:W-:Y:S02]  /*0bd0*/  SHF.L.U64.HI R163, R163, 0x1, R2 ;  /* 0x00000001a3a37819 */ /* 0x000fe40000010202 */
        /* <DEDUP_REMOVED lines=12> */
[----:B------:R-:W4:Y:S01]  /*0ca0*/  LDG.E.64.CONSTANT R14, desc[UR14][R14.64] ;  /* 0x0000000e0e0e7981 */ /* 0x000f22000c1e9b00 */
[----:B------:R-:W-:Y:S02]  /*0cb0*/  IADD3.X R2, RZ, R69, RZ, P0, !PT ;  /* 0x00000045ff027210 */ /* 0x000fe400007fe4ff */
[C---:B------:R-:W-:Y:S02]  /*0cc0*/  SHF.L.U32 R156, R11.reuse, 0x1, RZ ;  /* 0x000000010b9c7819 */ /* 0x040fe400000006ff */
[----:B------:R-:W-:Y:S02]  /*0cd0*/  SHF.L.U64.HI R161, R11, 0x1, R2 ;  /* 0x000000010ba17819 */ /* 0x000fe40000010202 */
        /* <DEDUP_REMOVED lines=11> */
[----:B------:R-:W-:-:S04]  /*0d90*/  IADD3 R19, P0, R19, R26, RZ ;  /* 0x0000001a13137210 */ /* 0x000fc80007f1e0ff */
[----:B------:R-:W-:Y:S02]  /*0da0*/  IADD3.X R2, RZ, R69, RZ, P0, !PT ;  /* 0x00000045ff027210 */ /* 0x000fe400007fe4ff */
[C---:B------:R-:W-:Y:S02]  /*0db0*/  SHF.L.U32 R158, R19.reuse, 0x1, RZ ;  /* 0x00000001139e7819 */ /* 0x040fe400000006ff */
[----:B------:R-:W-:Y:S02]  /*0dc0*/  SHF.L.U64.HI R159, R19, 0x1, R2 ;  /* 0x00000001139f7819 */ /* 0x000fe40000010202 */
[----:B------:R-:W-:-:S04]  /*0dd0*/  IADD3 R20, P0, R158, UR10, RZ ;  /* 0x0000000a9e147c10 */ /* 0x000fc8000ff1e0ff */
        /* <DEDUP_REMOVED lines=21> */
[----:B------:R-:W-:-:S04]  /*0f30*/  IADD3 R24, P0, R154, UR18, RZ ;  /* 0x000000129a187c10 */ /* 0x000fc8000ff1e0ff */
[----:B------:R-:W-:Y:S02]  /*0f40*/  IADD3.X R25, R163, UR19, RZ, P0, !PT ;  /* 0x00000013a3197c10 */ /* 0x000fe400087fe4ff */
[C---:B------:R-:W-:Y:S02]  /*0f50*/  SHF.L.U32 R114, R19.reuse, 0x1, RZ ;  /* 0x0000000113727819 */ /* 0x040fe400000006ff */
[----:B------:R-:W-:Y:S02]  /*0f60*/  SHF.L.U64.HI R50, R19, 0x1, R50 ;  /* 0x0000000113327819 */ /* 0x000fe40000010232 */
[----:B------:R-:W5:Y:S01]  /*0f70*/  LDG.E.64.CONSTANT R24, desc[UR14][R24.64] ;  /* 0x0000000e18187981 */ /* 0x000f62000c1e9b00 */
[----:B------:R-:W-:Y:S02]  /*0f80*/  IADD3 R18, P0, R155, UR18, RZ ;  /* 0x000000129b127c10 */ /* 0x000fe4000ff1e0ff */
[----:B------:R-:W-:-:S04]  /*0f90*/  IADD3 R36, P1, R114, UR10, RZ ;  /* 0x0000000a72247c10 */ /* 0x000fc8000ff3e0ff */
[----:B------:R-:W-:-:S06]  /*0fa0*/  IADD3.X R37, R50, UR11, RZ, P1, !PT ;  /* 0x0000000b32257c10 */ /* 0x000fcc0008ffe4ff */
[----:B------:R-:W5:Y:S01]  /*0fb0*/  LDG.E.64.CONSTANT R36, desc[UR14][R36.64] ;  /* 0x0000000e24247981 */ /* 0x000f62000c1e9b00 */
[----:B--2---:R-:W-:-:S06]  /*0fc0*/  FADD.FTZ R22, R79, UR13 ;  /* 0x0000000d4f167e21 */ /* 0x004fcc0008010000 */
[----:B------:R-:W0:Y:S01]  /*0fd0*/  MUFU.RSQ R22, R22 ;  /* 0x0000001600167308 */ /* 0x000e220000001400 */
[----:B---3--:R-:W-:-:S05]  /*0fe0*/  HADD2.F32 R19, -RZ, R16.H0_H0 ;  /* 0x20000010ff137230 */ /* 0x008fca0000004100 */
[----:B------:R-:W-:-:S04]  /*0ff0*/  FADD.FTZ R19, -R78, R19 ;  /* 0x000000134e137221 */ /* 0x000fc80000010100 */
[----:B0-----:R-:W-:Y:S01]  /*1000*/  FMUL.FTZ R2, R22, R19 ;  /* 0x0000001316027220 */ /* 0x001fe20000410000 */
[----:B------:R-:W-:Y:S01]  /*1010*/  IADD3.X R19, R162, UR19, RZ, P0, !PT ;  /* 0x00000013a2137c10 */ /* 0x000fe200087fe4ff */
[----:B------:R-:W-:-:S05]  /*1020*/  HADD2.F32 R23, -RZ, R16.H1_H1 ;  /* 0x30000010ff177230 */ /* 0x000fca0000004100 */
[----:B------:R-:W2:Y:S01]  /*1030*/  LDG.E.64.CONSTANT R18, desc[UR14][R18.64] ;  /* 0x0000000e12127981 */ /* 0x000ea2000c1e9b00 */
[----:B------:R-:W-:Y:S01]  /*1040*/  FADD.FTZ R23, -R78, R23 ;  /* 0x000000174e177221 */ /* 0x000fe20000010100 */
[----:B------:R-:W-:-:S03]  /*1050*/  HADD2.F32 R33, -RZ, R17.H0_H0 ;  /* 0x20000011ff217230 */ /* 0x000fc60000004100 */
[----:B------:R-:W-:Y:S01]  /*1060*/  FMUL.FTZ R68, R22, R23 ;  /* 0x0000001716447220 */ /* 0x000fe20000410000 */
[----:B------:R-:W-:Y:S01]  /*1070*/  HADD2.F32 R23, -RZ, R17.H1_H1 ;  /* 0x30000011ff177230 */ /* 0x000fe20000004100 */
[----:B------:R-:W-:-:S04]  /*1080*/  IADD3 R17, R86, 0x2800, RZ ;  /* 0x0000280056117810 */ /* 0x000fc80007ffe0ff */
[----:B------:R-:W-:Y:S01]  /*1090*/  IADD3 R92, P0, R17, R26, RZ ;  /* 0x0000001a115c7210 */ /* 0x000fe20007f1e0ff */
[----:B----4-:R-:W-:-:S03]  /*10a0*/  HADD2.F32 R17, -RZ, R14.H1_H1 ;  /* 0x3000000eff117230 */ /* 0x010fc60000004100 */
[----:B------:R-:W-:Y:S01]  /*10b0*/  IADD3.X R47, RZ, R69, RZ, P0, !PT ;  /* 0x00000045ff2f7210 */ /* 0x000fe200007fe4ff */
[C---:B------:R-:W-:Y:S01]  /*10c0*/  FADD.FTZ R33, -R78.reuse, R33 ;  /* 0x000000214e217221 */ /* 0x040fe20000010100 */
[----:B------:R-:W-:Y:S02]  /*10d0*/  FADD.FTZ R23, -R78, R23 ;  /* 0x000000174e177221 */ /* 0x000fe40000010100 */
[C---:B------:R-:W-:Y:S02]  /*10e0*/  SHF.L.U64.HI R47, R92.reuse, 0x1, R47 ;  /* 0x000000015c2f7819 */ /* 0x040fe4000001022f */
[----:B------:R-:W-:Y:S01]  /*10f0*/  SHF.L.U32 R92, R92, 0x1, RZ ;  /* 0x000000015c5c7819 */ /* 0x000fe200000006ff */
[----:B------:R-:W-:Y:S01]  /*1100*/  FMUL.FTZ R67, R22, R33 ;  /* 0x0000002116437220 */ /* 0x000fe20000410000 */
[----:B------:R-:W-:Y:S01]  /*1110*/  FADD.FTZ R17, -R78, R17 ;  /* 0x000000114e117221 */ /* 0x000fe20000010100 */
[----:B------:R-:W-:Y:S01]  /*1120*/  HADD2.F32 R33, -RZ, R14.H0_H0 ;  /* 0x2000000eff217230 */ /* 0x000fe20000004100 */
[----:B------:R-:W-:Y:S01]  /*1130*/  IADD3 R16, P0, R156, UR18, RZ ;  /* 0x000000129c107c10 */ /* 0x000fe2000ff1e0ff */
[----:B------:R-:W-:Y:S01]  /*1140*/  FMUL.FTZ R66, R22, R23 ;  /* 0x0000001716427220 */ /* 0x000fe20000410000 */
[----:B------:R-:W-:Y:S01]  /*1150*/  IADD3 R14, P1, R92, UR10, RZ ;  /* 0x0000000a5c0e7c10 */ /* 0x000fe2000ff3e0ff */
[----:B------:R-:W-:-:S02]  /*1160*/  HADD2.F32 R23, -RZ, R15.H0_H0 ;  /* 0x2000000fff177230 */ /* 0x000fc40000004100 */
[----:B------:R-:W-:Y:S01]  /*1170*/  FMUL.FTZ R64, R22, R17 ;  /* 0x0000001116407220 */ /* 0x000fe20000410000 */
[----:B------:R-:W-:Y:S01]  /*1180*/  HADD2.F32 R35, -RZ, R15.H1_H1 ;  /* 0x3000000fff237230 */ /* 0x000fe20000004100 */
[----:B------:R-:W-:Y:S02]  /*1190*/  IADD3.X R17, R161, UR19, RZ, P0, !PT ;  /* 0x00000013a1117c10 */ /* 0x000fe400087fe4ff */
[----:B------:R-:W-:Y:S01]  /*11a0*/  IADD3.X R15, R47, UR11, RZ, P1, !PT ;  /* 0x0000000b2f0f7c10 */ /* 0x000fe20008ffe4ff */
[C---:B------:R-:W-:Y:S01]  /*11b0*/  FADD.FTZ R33, -R78.reuse, R33 ;  /* 0x000000214e217221 */ /* 0x040fe20000010100 */
[----:B------:R-:W-:Y:S02]  /*11c0*/  FADD.FTZ R23, -R78, R23 ;  /* 0x000000174e177221 */ /* 0x000fe40000010100 */
[----:B------:R-:W3:Y:S01]  /*11d0*/  LDG.E.64.CONSTANT R16, desc[UR14][R16.64] ;  /* 0x0000000e10107981 */ /* 0x000ee2000c1e9b00 */
[C---:B------:R-:W-:Y:S01]  /*11e0*/  FMUL.FTZ R65, R22.reuse, R33 ;  /* 0x0000002116417220 */ /* 0x040fe20000410000 */
[----:B------:R-:W-:Y:S01]  /*11f0*/  FMUL.FTZ R63, R22, R23 ;  /* 0x00000017163f7220 */ /* 0x000fe20000410000 */
[--C-:B-----5:R-:W-:Y:S01]  /*1200*/  HADD2.F32 R23, -RZ, R12.reuse.H0_H0 ;  /* 0x2000000cff177230 */ /* 0x120fe20000004100 */
[----:B------:R-:W4:Y:S01]  /*1210*/  LDG.E.64.CONSTANT R14, desc[UR14][R14.64] ;  /* 0x0000000e0e0e7981 */ /* 0x000f22000c1e9b00 */
[----:B------:R-:W-:-:S03]  /*1220*/  HADD2.F32 R33, -RZ, R12.H1_H1 ;  /* 0x3000000cff217230 */ /* 0x000fc60000004100 */
[C---:B------:R-:W-:Y:S02]  /*1230*/  FADD.FTZ R23, -R78.reuse, R23 ;  /* 0x000000174e177221 */ /* 0x040fe40000010100 */
[----:B------:R-:W-:Y:S02]  /*1240*/  FADD.FTZ R33, -R78, R33 ;  /* 0x000000214e217221 */ /* 0x000fe40000010100 */
[C---:B------:R-:W-:Y:S01]  /*1250*/  FMUL.FTZ R61, R22.reuse, R23 ;  /* 0x00000017163d7220 */ /* 0x040fe20000410000 */
[--C-:B------:R-:W-:Y:S02]  /*1260*/  HADD2.F32 R23, -RZ, R13.reuse.H0_H0 ;  /* 0x2000000dff177230 */ /* 0x100fe40000004100 */
[----:B------:R-:W-:Y:S01]  /*1270*/  FMUL.FTZ R60, R22, R33 ;  /* 0x00000021163c7220 */ /* 0x000fe20000410000 */
[----:B------:R-:W-:Y:S01]  /*1280*/  HADD2.F32 R33, -RZ, R13.H1_H1 ;  /* 0x3000000dff217230 */ /* 0x000fe20000004100 */
[----:B------:R-:W-:-:S04]  /*1290*/  IADD3 R13, R86, 0x2d00, RZ ;  /* 0x00002d00560d7810 */ /* 0x000fc80007ffe0ff */
[----:B------:R-:W-:Y:S01]  /*12a0*/  IADD3 R44, P0, R13, R26, RZ ;  /* 0x0000001a0d2c7210 */ /* 0x000fe20007f1e0ff */
[----:B------:R-:W-:-:S03]  /*12b0*/  FADD.FTZ R33, -R78, R33 ;  /* 0x000000214e217221 */ /* 0x000fc60000010100 */
[----:B------:R-:W-:Y:S02]  /*12c0*/  IADD3.X R43, RZ, R69, RZ, P0, !PT ;  /* 0x00000045ff2b7210 */ /* 0x000fe400007fe4ff */
[----:B------:R-:W-:Y:S01]  /*12d0*/  IADD3 R32, P0, R157, UR18, RZ ;  /* 0x000000129d207c10 */ /* 0x000fe2000ff1e0ff */
[----:B------:R-:W-:-:S03]  /*12e0*/  FMUL.FTZ R58, R22, R33 ;  /* 0x00000021163a7220 */ /* 0x000fc60000410000 */
[----:B------:R-:W-:-:S06]  /*12f0*/  IADD3.X R33, R160, UR19, RZ, P0, !PT ;  /* 0x00000013a0217c10 */ /* 0x000fcc00087fe4ff */
[----:B------:R-:W5:Y:S01]  /*1300*/  LDG.E.64.CONSTANT R32, desc[UR14][R32.64] ;  /* 0x0000000e20207981 */ /* 0x000f62000c1e9b00 */
[----:B------:R-:W-:Y:S01]  /*1310*/  HADD2.F32 R13, -RZ, R10.H0_H0 ;  /* 0x2000000aff0d7230 */ /* 0x000fe20000004100 */
[C---:B------:R-:W-:Y:S02]  /*1320*/  SHF.L.U64.HI R43, R44.reuse, 0x1, R43 ;  /* 0x000000012c2b7819 */ /* 0x040fe4000001022b */
[----:B------:R-:W-:Y:S02]  /*1330*/  SHF.L.U32 R44, R44, 0x1, RZ ;  /* 0x000000012c2c7819 */ /* 0x000fe400000006ff */
[----:B------:R-:W-:Y:S02]  /*1340*/  FADD.FTZ R13, -R78, R13 ;  /* 0x0000000d4e0d7221 */ /* 0x000fe40000010100 */
[----:B------:R-:W-:Y:S02]  /*1350*/  IADD3 R12, P0, R44, UR10, RZ ;  /* 0x0000000a2c0c7c10 */ /* 0x000fe4000ff1e0ff */
[----:B------:R-:W-:-:S02]  /*1360*/  FMUL.FTZ R57, R22, R13 ;  /* 0x0000000d16397220 */ /* 0x000fc40000410000 */
[----:B------:R-:W-:-:S06]  /*1370*/  IADD3.X R13, R43, UR11, RZ, P0, !PT ;  /* 0x0000000b2b0d7c10 */ /* 0x000fcc00087fe4ff */
[----:B------:R-:W5:Y:S01]  /*1380*/  LDG.E.64.CONSTANT R12, desc[UR14][R12.64] ;  /* 0x0000000e0c0c7981 */ /* 0x000f62000c1e9b00 */
[C---:B------:R-:W-:Y:S01]  /*1390*/  FADD.FTZ R35, -R78.reuse, R35 ;  /* 0x000000234e237221 */ /* 0x040fe20000010100 */
[----:B------:R-:W-:-:S03]  /*13a0*/  FADD.FTZ R23, -R78, R23 ;  /* 0x000000174e177221 */ /* 0x000fc60000010100 */
[C---:B------:R-:W-:Y:S01]  /*13b0*/  FMUL.FTZ R62, R22.reuse, R35 ;  /* 0x00000023163e7220 */ /* 0x040fe20000410000 */
[----:B------:R-:W-:Y:S01]  /*13c0*/  FMUL.FTZ R59, R22, R23 ;  /* 0x00000017163b7220 */ /* 0x000fe20000410000 */
[----:B------:R-:W-:Y:S02]  /*13d0*/  HADD2.F32 R23, -RZ, R10.H1_H1 ;  /* 0x3000000aff177230 */ /* 0x000fe40000004100 */
[----:B------:R-:W-:Y:S02]  /*13e0*/  HADD2.F32 R35, -RZ, R11.H0_H0 ;  /* 0x2000000bff237230 */ /* 0x000fe40000004100 */
[--C-:B------:R-:W-:Y:S02]  /*13f0*/  HADD2.F32 R81, -RZ, R21.reuse.H0_H0 ;  /* 0x20000015ff517230 */ /* 0x100fe40000004100 */
[C---:B------:R-:W-:Y:S01]  /*1400*/  FADD.FTZ R23, -R78.reuse, R23 ;  /* 0x000000174e177221 */ /* 0x040fe20000010100 */
[----:B------:R-:W-:Y:S02]  /*1410*/  HADD2.F32 R21, -RZ, R21.H1_H1 ;  /* 0x30000015ff157230 */ /* 0x000fe40000004100 */
[----:B------:R-:W-:Y:S01]  /*1420*/  FADD.FTZ R35, -R78, R35 ;  /* 0x000000234e237221 */ /* 0x000fe20000010100 */
[----:B------:R-:W-:Y:S01]  /*1430*/  FMUL.FTZ R56, R22, R23 ;  /* 0x0000001716387220 */ /* 0x000fe20000410000 */
[----:B------:R-:W-:-:S02]  /*1440*/  HADD2.F32 R23, -RZ, R20.H0_H0 ;  /* 0x20000014ff177230 */ /* 0x000fc40000004100 */
[----:B------:R-:W-:Y:S01]  /*1450*/  FMUL.FTZ R55, R22, R35 ;  /* 0x0000002316377220 */ /* 0x000fe20000410000 */
[----:B------:R-:W-:Y:S02]  /*1460*/  HADD2.F32 R35, -RZ, R20.H1_H1 ;  /* 0x30000014ff237230 */ /* 0x000fe40000004100 */
[----:B------:R-:W-:Y:S01]  /*1470*/  FADD.FTZ R21, -R78, R21 ;  /* 0x000000154e157221 */ /* 0x000fe20000010100 */
[----:B------:R-:W-:-:S03]  /*1480*/  IADD3 R20, P0, R158, UR18, RZ ;  /* 0x000000129e147c10 */ /* 0x000fc6000ff1e0ff */
[----:B------:R-:W-:Y:S01]  /*1490*/  FMUL.FTZ R151, R22, R21 ;  /* 0x0000001516977220 */ /* 0x000fe20000410000 */
[----:B------:R-:W-:Y:S01]  /*14a0*/  IADD3.X R21, R159, UR19, RZ, P0, !PT ;  /* 0x000000139f157c10 */ /* 0x000fe200087fe4ff */
[----:B------:R-:W-:Y:S01]  /*14b0*/  FADD.FTZ R35, -R78, R35 ;  /* 0x000000234e237221 */ /* 0x000fe20000010100 */
[----:B------:R-:W-:-:S04]  /*14c0*/  FFMA.FTZ R119, R0, R2, R6 ;  /* 0x0000000200777223 */ /* 0x000fc80000010006 */
[----:B------:R-:W5:Y:S01]  /*14d0*/  LDG.E.64.CONSTANT R20, desc[UR14][R20.64] ;  /* 0x0000000e14147981 */ /* 0x000f62000c1e9b00 */
[----:B------:R-:W-:Y:S01]  /*14e0*/  FMUL.FTZ R153, R22, R35 ;  /* 0x0000002316997220 */ /* 0x000fe20000410000 */
[--C-:B------:R-:W-:Y:S02]  /*14f0*/  HADD2.F32 R35, -RZ, R28.reuse.H0_H0 ;  /* 0x2000001cff237230 */ /* 0x100fe40000004100 */
[----:B------:R-:W-:Y:S02]  /*1500*/  HADD2.F32 R83, -RZ, R28.H1_H1 ;  /* 0x3000001cff537230 */ /* 0x000fe40000004100 */
[----:B------:R-:W0:Y:S01]  /*1510*/  S2R R28, SR_CgaCtaId ;  /* 0x00000000001c7919 */ /* 0x000e220000008800 */
[----:B------:R-:W-:Y:S01]  /*1520*/  FMUL.FTZ R96, R119, -1.4426950216293334961 ;  /* 0xbfb8aa3b77607820 */ /* 0x000fe20000410000 */
[----:B------:R-:W-:Y:S01]  /*1530*/  FFMA.FTZ R110, R3, R68, R7 ;  /* 0x00000044036e7223 */ /* 0x000fe20000010007 */
[----:B------:R-:W-:Y:S01]  /*1540*/  FFMA.FTZ R95, R4, R67, R8 ;  /* 0x00000043045f7223 */ /* 0x000fe20000010008 */
[----:B------:R-:W-:-:S02]  /*1550*/  FADD.FTZ R35, -R78, R35 ;  /* 0x000000234e237221 */ /* 0x000fc40000010100 */
[----:B------:R-:W-:Y:S01]  /*1560*/  FMUL.FTZ R87, R110, -1.4426950216293334961 ;  /* 0xbfb8aa3b6e577820 */ /* 0x000fe20000410000 */
[----:B------:R-:W1:Y:S01]  /*1570*/  MUFU.EX2 R96, R96 ;  /* 0x0000006000607308 */ /* 0x000e620000000800 */
[----:B------:R-:W-:Y:S01]  /*1580*/  FMUL.FTZ R79, R95, -1.4426950216293334961 ;  /* 0xbfb8aa3b5f4f7820 */ /* 0x000fe20000410000 */
[----:B------:R-:W-:Y:S01]  /*1590*/  FMUL.FTZ R150, R22, R35 ;  /* 0x0000002316967220 */ /* 0x000fe20000410000 */
[----:B------:R-:W-:-:S05]  /*15a0*/  HADD2.F32 R35, -RZ, R29.H0_H0 ;  /* 0x2000001dff237230 */ /* 0x000fca0000004100 */
[----:B------:R-:W0:Y:S01]  /*15b0*/  MUFU.EX2 R87, R87 ;  /* 0x0000005700577308 */ /* 0x000e220000000800 */
[----:B------:R-:W-:Y:S01]  /*15c0*/  FADD.FTZ R35, -R78, R35 ;  /* 0x000000234e237221 */ /* 0x000fe20000010100 */
[----:B------:R-:W-:-:S06]  /*15d0*/  HADD2.F32 R29, -RZ, R29.H1_H1 ;  /* 0x3000001dff1d7230 */ /* 0x000fcc0000004100 */
[----:B------:R-:W0:Y:S01]  /*15e0*/  MUFU.EX2 R79, R79 ;  /* 0x0000004f004f7308 */ /* 0x000e220000000800 */
[----:B------:R-:W-:Y:S01]  /*15f0*/  FMUL.FTZ R148, R22, R35 ;  /* 0x0000002316947220 */ /* 0x000fe20000410000 */
[----:B------:R-:W-:Y:S02]  /*1600*/  HADD2.F32 R35, -RZ, R40.H0_H0 ;  /* 0x20000028ff237230 */ /* 0x000fe40000004100 */
[C---:B------:R-:W-:Y:S01]  /*1610*/  FADD.FTZ R29, -R78.reuse, R29 ;  /* 0x0000001d4e1d7221 */ /* 0x040fe20000010100 */
[----:B------:R-:W-:Y:S01]  /*1620*/  FFMA.FTZ R54, R5, R66, R9 ;  /* 0x0000004205367223 */ /* 0x000fe20000010009 */
[----:B------:R-:W-:Y:S01]  /*1630*/  FADD.FTZ R83, -R78, R83 ;  /* 0x000000534e537221 */ /* 0x000fe20000010100 */
[----:B------:R-:W-:Y:S01]  /*1640*/  MOV R34, 0x400 ;  /* 0x0000040000227802 */ /* 0x000fe20000000f00 */
[----:B------:R-:W-:Y:S01]  /*1650*/  FMUL.FTZ R147, R22, R29 ;  /* 0x0000001d16937220 */ /* 0x000fe20000410000 */
[----:B-1----:R-:W-:Y:S01]  /*1660*/  FADD.FTZ R96, R96, 1 ;  /* 0x3f80000060607421 */ /* 0x002fe20000010000 */
[----:B------:R-:W-:Y:S01]  /*1670*/  FMUL.FTZ R38, R54, -1.4426950216293334961 ;  /* 0xbfb8aa3b36267820 */ /* 0x000fe20000410000 */
[----:B------:R-:W-:Y:S01]  /*1680*/  FMUL.FTZ R149, R22, R83 ;  /* 0x0000005316957220 */ /* 0x000fe20000410000 */
[----:B------:R-:W-:Y:S01]  /*1690*/  FADD.FTZ R29, -R78, R35 ;  /* 0x000000234e1d7221 */ /* 0x000fe20000010100 */
[----:B------:R-:W-:-:S02]  /*16a0*/  IADD3 R83, R34, 0x2800, RZ ;  /* 0x0000280022537810 */ /* 0x000fc40007ffe0ff */
[----:B------:R-:W-:Y:S01]  /*16b0*/  IADD3 R125, R86, 0x3200, RZ ;  /* 0x00003200567d7810 */ /* 0x000fe20007ffe0ff */
[----:B------:R-:W1:Y:S01]  /*16c0*/  MUFU.RCP R115, R96 ;  /* 0x0000006000737308 */ /* 0x000e620000001000 */
[----:B0-----:R-:W-:Y:S01]  /*16d0*/  FADD.FTZ R87, R87, 1 ;  /* 0x3f80000057577421 */ /* 0x001fe20000010000 */
[----:B------:R-:W-:Y:S01]  /*16e0*/  FMUL.FTZ R146, R22, R29 ;  /* 0x0000001d16927220 */ /* 0x000fe20000410000 */
[----:B------:R-:W-:Y:S01]  /*16f0*/  LEA R29, R28, R83, 0x18 ;  /* 0x000000531c1d7211 */ /* 0x000fe200078ec0ff */
[----:B------:R-:W-:Y:S01]  /*1700*/  FADD.FTZ R126, R79, 1 ;  /* 0x3f8000004f7e7421 */ /* 0x000fe20000010000 */
[----:B------:R-:W-:Y:S01]  /*1710*/  IADD3 R28, P5, R125, R26, RZ ;  /* 0x0000001a7d1c7210 */ /* 0x000fe20007fbe0ff */
[----:B------:R-:W-:Y:S02]  /*1720*/  HADD2.F32 R79, -RZ, R41.H0_H0 ;  /* 0x20000029ff4f7230 */ /* 0x000fe40000004100 */
[----:B------:R-:W0:Y:S01]  /*1730*/  MUFU.EX2 R38, R38 ;  /* 0x0000002600267308 */ /* 0x000e220000000800 */
[----:B------:R-:W-:-:S07]  /*1740*/  IADD3 R30, P0, R30, UR18, RZ ;  /* 0x000000121e1e7c10 */ /* 0x000fce000ff1e0ff */
[----:B------:R1:W0:Y:S01]  /*1750*/  MUFU.RCP R125, R87 ;  /* 0x00000057007d7308 */ /* 0x0002220000001000 */
[----:B------:R-:W-:Y:S01]  /*1760*/  IMAD R88, R88, 0x28, R29 ;  /* 0x0000002858587824 */ /* 0x000fe200078e021d */
[----:B------:R-:W-:Y:S02]  /*1770*/  IADD3.X R31, R31, UR19, RZ, P0, !PT ;  /* 0x000000131f1f7c10 */ /* 0x000fe400087fe4ff */
[----:B------:R-:W-:Y:S01]  /*1780*/  IADD3 R127, R86, 0x3c00, RZ ;  /* 0x00003c00567f7810 */ /* 0x000fe20007ffe0ff */
[----:B-1----:R-:W-:Y:S01]  /*1790*/  FADD.FTZ R87, -R78, R79 ;  /* 0x0000004f4e577221 */ /* 0x002fe20000010100 */
[----:B------:R-:W-:Y:S01]  /*17a0*/  LEA R121, R121, R88, 0x3 ;  /* 0x0000005879797211 */ /* 0x000fe200078e18ff */
[----:B------:R-:W-:Y:S01]  /*17b0*/  HADD2.F32 R131, -RZ, R40.H1_H1 ;  /* 0x30000028ff837230 */ /* 0x000fe20000004100 */
[----:B------:R-:W-:Y:S01]  /*17c0*/  IADD3 R129, R86, 0x3700, RZ ;  /* 0x0000370056817810 */ /* 0x000fe20007ffe0ff */
[----:B------:R-:W-:Y:S01]  /*17d0*/  FMUL.FTZ R144, R22, R87 ;  /* 0x0000005716907220 */ /* 0x000fe20000410000 */
[C---:B------:R-:W-:Y:S01]  /*17e0*/  IADD3 R108, R86.reuse, 0x4100, RZ ;  /* 0x00004100566c7810 */ /* 0x040fe20007ffe0ff */
[----:B------:R-:W-:Y:S01]  /*17f0*/  FADD.FTZ R128, -R115, 1 ;  /* 0x3f80000073807421 */ /* 0x000fe20000010100 */
[----:B------:R-:W-:Y:S01]  /*1800*/  IADD3 R88, R86, 0x4600, RZ ;  /* 0x0000460056587810 */ /* 0x000fe20007ffe0ff */
[----:B------:R-:W-:Y:S01]  /*1810*/  FFMA.FTZ R87, R4, R144, R8 ;  /* 0x0000009004577223 */ /* 0x000fe20000010008 */
[----:B------:R-:W-:Y:S01]  /*1820*/  IADD3 R29, R86, 0x4b00, RZ ;  /* 0x00004b00561d7810 */ /* 0x000fe20007ffe0ff */
[----:B------:R-:W5:Y:S01]  /*1830*/  LDG.E.64.CONSTANT R30, desc[UR14][R30.64] ;  /* 0x0000000e1e1e7981 */ /* 0x000f62000c1e9b00 */
[----:B------:R-:W-:-:S02]  /*1840*/  IADD3.X R40, RZ, R69, RZ, P5, !PT ;  /* 0x00000045ff287210 */ /* 0x000fc40002ffe4ff */
[-C--:B------:R-:W-:Y:S01]  /*1850*/  IADD3 R96, P3, R127, R26.reuse, RZ ;  /* 0x0000001a7f607210 */ /* 0x080fe20007f7e0ff */
[----:B0-----:R-:W-:Y:S01]  /*1860*/  FADD.FTZ R127, R38, 1 ;  /* 0x3f800000267f7421 */ /* 0x001fe20000010000 */
[----:B------:R-:W-:Y:S01]  /*1870*/  IADD3 R120, P4, R129, R26, RZ ;  /* 0x0000001a81787210 */ /* 0x000fe20007f9e0ff */
[----:B------:R-:W-:Y:S01]  /*1880*/  FFMA.FTZ R128, R119, R128, 1 ;  /* 0x3f80000077807423 */ /* 0x000fe20000010080 */
[-C--:B------:R-:W-:Y:S01]  /*1890*/  IADD3 R38, P2, R108, R26.reuse, RZ ;  /* 0x0000001a6c267210 */ /* 0x080fe20007f5e0ff */
[----:B------:R-:W-:Y:S01]  /*18a0*/  FADD.FTZ R129, -R125, 1 ;  /* 0x3f8000007d817421 */ /* 0x000fe20000010100 */
[-C--:B------:R-:W-:Y:S02]  /*18b0*/  IADD3 R88, P1, R88, R26.reuse, RZ ;  /* 0x0000001a58587210 */ /* 0x080fe40007f3e0ff */
[----:B------:R-:W-:Y:S01]  /*18c0*/  IADD3 R79, P0, R29, R26, RZ ;  /* 0x0000001a1d4f7210 */ /* 0x000fe20007f1e0ff */
[----:B------:R-:W-:Y:S01]  /*18d0*/  FMUL.FTZ R26, R87, -1.4426950216293334961 ;  /* 0xbfb8aa3b571a7820 */ /* 0x000fe20000410000 */
[----:B------:R-:W-:-:S02]  /*18e0*/  SHF.L.U64.HI R40, R28, 0x1, R40 ;  /* 0x000000011c287819 */ /* 0x000fc40000010228 */
[----:B------:R-:W-:Y:S02]  /*18f0*/  SHF.L.U32 R119, R28, 0x1, RZ ;  /* 0x000000011c777819 */ /* 0x000fe400000006ff */
[----:B------:R-:W-:Y:S01]  /*1900*/  IADD3 R28, P5, R102, UR18, RZ ;  /* 0x00000012661c7c10 */ /* 0x000fe2000ffbe0ff */
[----:B------:R-:W-:Y:S02]  /*1910*/  FFMA.FTZ R129, R110, R129, 1 ;  /* 0x3f8000006e817423 */ /* 0x000fe40000010081 */
[----:B------:R0:W-:Y:S01]  /*1920*/  MUFU.EX2 R110, R26 ;  /* 0x0000001a006e7308 */ /* 0x0001e20000000800 */
[----:B------:R-:W-:Y:S01]  /*1930*/  IADD3.X R29, R27, UR19, RZ, P5, !PT ;  /* 0x000000131b1d7c10 */ /* 0x000fe2000affe4ff */
[----:B------:R-:W-:Y:S01]  /*1940*/  FFMA.FTZ R122, R0, R65, R6 ;  /* 0x00000041007a7223 */ /* 0x000fe20000010006 */
[----:B------:R-:W-:Y:S01]  /*1950*/  FFMA.FTZ R123, R3, R64, R7 ;  /* 0x00000040037b7223 */ /* 0x000fe20000010007 */
[----:B0-----:R-:W-:Y:S02]  /*1960*/  IADD3 R26, P6, R119, UR10, RZ ;  /* 0x0000000a771a7c10 */ /* 0x001fe4000ffde0ff */
[----:B------:R-:W-:Y:S01]  /*1970*/  FMUL.FTZ R98, R122, -1.4426950216293334961 ;  /* 0xbfb8aa3b7a627820 */ /* 0x000fe20000410000 */
[----:B------:R-:W5:Y:S01]  /*1980*/  LDG.E.64.CONSTANT R28, desc[UR14][R28.64] ;  /* 0x0000000e1c1c7981 */ /* 0x000f62000c1e9b00 */
[----:B------:R-:W-:Y:S01]  /*1990*/  IADD3.X R27, R40, UR11, RZ, P6, !PT ;  /* 0x0000000b281b7c10 */ /* 0x000fe2000b7fe4ff */
[----:B------:R-:W-:Y:S01]  /*19a0*/  FMUL.FTZ R53, R123, -1.4426950216293334961 ;  /* 0xbfb8aa3b7b357820 */ /* 0x000fe20000410000 */
[----:B------:R-:W-:Y:S01]  /*19b0*/  FFMA.FTZ R93, R4, R63, R8 ;  /* 0x0000003f045d7223 */ /* 0x000fe20000010008 */
[----:B------:R-:W-:Y:S01]  /*19c0*/  FFMA.FTZ R100, R5, R62, R9 ;  /* 0x0000003e05647223 */ /* 0x000fe20000010009 */
[----:B------:R-:W0:Y:S02]  /*19d0*/  MUFU.RCP R126, R126 ;  /* 0x0000007e007e7308 */ /* 0x000e240000001000 */
[----:B------:R-:W5:Y:S01]  /*19e0*/  LDG.E.64.CONSTANT R26, desc[UR14][R26.64] ;  /* 0x0000000e1a1a7981 */ /* 0x000f62000c1e9b00 */
[----:B------:R-:W-:Y:S01]  /*19f0*/  FMUL.FTZ R52, R93, -1.4426950216293334961 ;  /* 0xbfb8aa3b5d347820 */ /* 0x000fe20000410000 */
[----:B------:R-:W-:-:S04]  /*1a00*/  FMUL.FTZ R51, R100, -1.4426950216293334961 ;  /* 0xbfb8aa3b64337820 */ /* 0x000fc80000410000 */
[----:B------:R-:W1:Y:S08]  /*1a10*/  MUFU.EX2 R98, R98 ;  /* 0x0000006200627308 */ /* 0x000e700000000800 */
[----:B------:R-:W1:Y:S08]  /*1a20*/  MUFU.EX2 R53, R53 ;  /* 0x0000003500357308 */ /* 0x000e700000000800 */
[----:B------:R-:W1:Y:S08]  /*1a30*/  MUFU.EX2 R52, R52 ;  /* 0x0000003400347308 */ /* 0x000e700000000800 */
[----:B------:R-:W2:Y:S01]  /*1a40*/  MUFU.EX2 R51, R51 ;  /* 0x0000003300337308 */ /* 0x000ea20000000800 */
[----:B0-----:R-:W-:Y:S01]  /*1a50*/  FADD.FTZ R102, -R126, 1 ;  /* 0x3f8000007e667421 */ /* 0x001fe20000010100 */
[----:B-1----:R-:W-:-:S06]  /*1a60*/  FADD.FTZ R124, R98, 1 ;  /* 0x3f800000627c7421 */ /* 0x002fcc0000010000 */
[----:B------:R-:W0:Y:S01]  /*1a70*/  MUFU.RCP R127, R127 ;  /* 0x0000007f007f7308 */ /* 0x000e220000001000 */
[----:B------:R-:W-:Y:S01]  /*1a80*/  FFMA.FTZ R95, R95, R102, 1 ;  /* 0x3f8000005f5f7423 */ /* 0x000fe20000010066 */
[----:B------:R-:W-:Y:S01]  /*1a90*/  FADD.FTZ R53, R53, 1 ;  /* 0x3f80000035357421 */ /* 0x000fe20000010000 */
[----:B------:R-:W-:Y:S02]  /*1aa0*/  HADD2.F32 R41, -RZ, R41.H1_H1 ;  /* 0x30000029ff297230 */ /* 0x000fe40000004100 */
[----:B------:R-:W-:Y:S01]  /*1ab0*/  FMUL.FTZ R115, R115, R128 ;  /* 0x0000008073737220 */ /* 0x000fe20000410000 */
[----:B------:R-:W-:Y:S01]  /*1ac0*/  FMUL.FTZ R126, R126, R95 ;  /* 0x0000005f7e7e7220 */ /* 0x000fe20000410000 */
[----:B------:R-:W-:Y:S01]  /*1ad0*/  FADD.FTZ R95, R52, 1 ;  /* 0x3f800000345f7421 */ /* 0x000fe20000010000 */
[----:B------:R-:W1:Y:S01]  /*1ae0*/  MUFU.RCP R124, R124 ;  /* 0x0000007c007c7308 */ /* 0x000e620000001000 */
[----:B--2---:R-:W-:Y:S01]  /*1af0*/  FADD.FTZ R51, R51, 1 ;  /* 0x3f80000033337421 */ /* 0x004fe20000010000 */
[----:B------:R-:W-:Y:S01]  /*1b00*/  FFMA.FTZ R113, R0, R61, R6 ;  /* 0x0000003d00717223 */ /* 0x000fe20000010006 */
[----:B------:R-:W-:-:S05]  /*1b10*/  FADD.FTZ R143, -R78, R41 ;  /* 0x000000294e8f7221 */ /* 0x000fca0000010100 */
[----:B------:R2:W1:Y:S01]  /*1b20*/  MUFU.RCP R128, R53 ;  /* 0x0000003500807308 */ /* 0x0004620000001000 */
[----:B0-----:R-:W-:Y:S01]  /*1b30*/  FADD.FTZ R98, -R127, 1 ;  /* 0x3f8000007f627421 */ /* 0x001fe20000010100 */
[----:B------:R-:W-:Y:S01]  /*1b40*/  FMUL.FTZ R105, R113, -1.4426950216293334961 ;  /* 0xbfb8aa3b71697820 */ /* 0x000fe20000410000 */
[----:B------:R-:W-:-:S05]  /*1b50*/  HADD2.F32 R52, -RZ, R24.H0_H0 ;  /* 0x20000018ff347230 */ /* 0x000fca0000004100 */
[----:B------:R-:W0:Y:S01]  /*1b60*/  MUFU.RCP R41, R95 ;  /* 0x0000005f00297308 */ /* 0x000e220000001000 */
[----:B--2---:R-:W-:Y:S01]  /*1b70*/  FMUL.FTZ R53, R125, R129 ;  /* 0x000000817d357220 */ /* 0x004fe20000410000 */
[----:B------:R-:W-:-:S06]  /*1b80*/  FFMA.FTZ R54, R54, R98, 1 ;  /* 0x3f80000036367423 */ /* 0x000fcc0000010062 */
[----:B------:R2:W0:Y:S01]  /*1b90*/  MUFU.RCP R125, R51 ;  /* 0x00000033007d7308 */ /* 0x0004220000001000 */
[----:B------:R-:W-:Y:S01]  /*1ba0*/  FFMA.FTZ R116, R3, R60, R7 ;  /* 0x0000003c03747223 */ /* 0x000fe20000010007 */
[----:B------:R-:W-:Y:S01]  /*1bb0*/  FFMA.FTZ R91, R4, R59, R8 ;  /* 0x0000003b045b7223 */ /* 0x000fe20000010008 */
[----:B------:R-:W-:Y:S02]  /*1bc0*/  HADD2.F32 R24, -RZ, R24.H1_H1 ;  /* 0x30000018ff187230 */ /* 0x000fe40000004100 */
[----:B------:R-:W-:Y:S01]  /*1bd0*/  FMUL.FTZ R127, R127, R54 ;  /* 0x000000367f7f7220 */ /* 0x000fe20000410000 */
[----:B------:R-:W-:Y:S01]  /*1be0*/  FMUL.FTZ R49, R116, -1.4426950216293334961 ;  /* 0xbfb8aa3b74317820 */ /* 0x000fe20000410000 */
[----:B------:R-:W-:Y:S01]  /*1bf0*/  FMUL.FTZ R54, R52, R115 ;  /* 0x0000007334367220 */ /* 0x000fe20000410000 */
[----:B------:R-:W3:Y:S01]  /*1c00*/  MUFU.EX2 R105, R105 ;  /* 0x0000006900697308 */ /* 0x000ee20000000800 */
[----:B------:R-:W-:Y:S01]  /*1c10*/  FMUL.FTZ R48, R91, -1.4426950216293334961 ;  /* 0xbfb8aa3b5b307820 */ /* 0x000fe20000410000 */
[----:B------:R-:W-:-:S02]  /*1c20*/  HADD2.F32 R52, -RZ, R25.H0_H0 ;  /* 0x20000019ff347230 */ /* 0x000fc40000004100 */
[----:B------:R-:W-:Y:S01]  /*1c30*/  FMUL.FTZ R53, R24, R53 ;  /* 0x0000003518357220 */ /* 0x000fe20000410000 */
[----:B--2---:R-:W-:Y:S02]  /*1c40*/  HADD2.F32 R51, -RZ, R25.H1_H1 ;  /* 0x30000019ff337230 */ /* 0x004fe40000004100 */
[----:B-1----:R-:W-:Y:S01]  /*1c50*/  FADD.FTZ R25, -R124, 1 ;  /* 0x3f8000007c197421 */ /* 0x002fe20000010100 */
[----:B------:R-:W-:Y:S01]  /*1c60*/  FFMA.FTZ R118, R5, R58, R9 ;  /* 0x0000003a05767223 */ /* 0x000fe20000010009 */
[----:B------:R-:W-:Y:S01]  /*1c70*/  FADD.FTZ R24, -R128, 1 ;  /* 0x3f80000080187421 */ /* 0x000fe20000010100 */
[----:B------:R-:W1:Y:S01]  /*1c80*/  MUFU.EX2 R49, R49 ;  /* 0x0000003100317308 */ /* 0x000e620000000800 */
[----:B------:R-:W-:Y:S01]  /*1c90*/  FMUL.FTZ R52, R52, R126 ;  /* 0x0000007e34347220 */ /* 0x000fe20000410000 */
[----:B------:R-:W-:Y:S01]  /*1ca0*/  FFMA.FTZ R122, R122, R25, 1 ;  /* 0x3f8000007a7a7423 */ /* 0x000fe20000010019 */
[----:B------:R-:W-:Y:S01]  /*1cb0*/  FMUL.FTZ R89, R118, -1.4426950216293334961 ;  /* 0xbfb8aa3b76597820 */ /* 0x000fe20000410000 */
[----:B------:R-:W-:Y:S01]  /*1cc0*/  FFMA.FTZ R123, R123, R24, 1 ;  /* 0x3f8000007b7b7423 */ /* 0x000fe20000010018 */
[----:B0-----:R-:W-:Y:S01]  /*1cd0*/  FADD.FTZ R25, -R41, 1 ;  /* 0x3f80000029197421 */ /* 0x001fe20000010100 */
[----:B------:R-:W-:Y:S01]  /*1ce0*/  FADD.FTZ R126, -R125, 1 ;  /* 0x3f8000007d7e7421 */ /* 0x000fe20000010100 */
[----:B------:R-:W-:Y:S01]  /*1cf0*/  IADD3 R24, P5, R114, UR18, RZ ;  /* 0x0000001272187c10 */ /* 0x000fe2000ffbe0ff */
[----:B------:R-:W0:Y:S01]  /*1d00*/  MUFU.EX2 R48, R48 ;  /* 0x0000003000307308 */ /* 0x000e220000000800 */
[----:B------:R-:W-:Y:S01]  /*1d10*/  FFMA.FTZ R93, R93, R25, 1 ;  /* 0x3f8000005d5d7423 */ /* 0x000fe20000010019 */
[----:B------:R-:W-:Y:S01]  /*1d20*/  FFMA.FTZ R126, R100, R126, 1 ;  /* 0x3f800000647e7423 */ /* 0x000fe2000001007e */
[----:B------:R-:W-:Y:S01]  /*1d30*/  IADD3.X R25, R50, UR19, RZ, P5, !PT ;  /* 0x0000001332197c10 */ /* 0x000fe2000affe4ff */
[----:B------:R-:W-:-:S02]  /*1d40*/  HADD2.F32 R100, -RZ, R18.H0_H0 ;  /* 0x20000012ff647230 */ /* 0x000fc40000004100 */
[----:B------:R-:W-:Y:S02]  /*1d50*/  FMUL.FTZ R50, R124, R122 ;  /* 0x0000007a7c327220 */ /* 0x000fe40000410000 */
[----:B------:R-:W2:Y:S01]  /*1d60*/  MUFU.EX2 R89, R89 ;  /* 0x0000005900597308 */ /* 0x000ea20000000800 */
[----:B------:R-:W-:Y:S02]  /*1d70*/  HADD2.F32 R141, -RZ, R36.H1_H1 ;  /* 0x30000024ff8d7230 */ /* 0x000fe40000004100 */
[----:B---3--:R-:W-:Y:S01]  /*1d80*/  FADD.FTZ R105, R105, 1 ;  /* 0x3f80000069697421 */ /* 0x008fe20000010000 */
[----:B------:R-:W-:Y:S02]  /*1d90*/  HADD2.F32 R11, -RZ, R11.H1_H1 ;  /* 0x3000000bff0b7230 */ /* 0x000fe40000004100 */
[----:B------:R-:W-:Y:S01]  /*1da0*/  FMUL.FTZ R50, R100, R50 ;  /* 0x0000003264327220 */ /* 0x000fe20000410000 */
[--C-:B------:R-:W-:Y:S02]  /*1db0*/  HADD2.F32 R100, -RZ, R37.reuse.H0_H0 ;  /* 0x20000025ff647230 */ /* 0x100fe40000004100 */
[----:B------:R-:W-:Y:S01]  /*1dc0*/  FFMA.FTZ R111, R0, R57, R6 ;  /* 0x00000039006f7223 */ /* 0x000fe20000010006 */
[----:B------:R-:W-:-:S02]  /*1dd0*/  HADD2.F32 R139, -RZ, R37.H1_H1 ;  /* 0x30000025ff8b7230 */ /* 0x000fc40000004100 */
[----:B------:R-:W-:Y:S01]  /*1de0*/  FMUL.FTZ R93, R41, R93 ;  /* 0x0000005d295d7220 */ /* 0x000fe20000410000 */
[----:B------:R-:W3:Y:S01]  /*1df0*/  LDG.E.64.CONSTANT R24, desc[UR14][R24.64] ;  /* 0x0000000e18187981 */ /* 0x000ee2000c1e9b00 */
[----:B------:R-:W-:Y:S01]  /*1e00*/  IADD3.X R37, RZ, R69, RZ, P4, !PT ;  /* 0x00000045ff257210 */ /* 0x000fe200027fe4ff */
[----:B------:R4:W2:Y:S01]  /*1e10*/  MUFU.RCP R41, R105 ;  /* 0x0000006900297308 */ /* 0x0008a20000001000 */
[C---:B------:R-:W-:Y:S01]  /*1e20*/  FADD.FTZ R141, -R78.reuse, R141 ;  /* 0x0000008d4e8d7221 */ /* 0x040fe20000010100 */
[----:B------:R-:W-:Y:S01]  /*1e30*/  FADD.FTZ R11, -R78, R11 ;  /* 0x0000000b4e0b7221 */ /* 0x000fe20000010100 */
[----:B------:R-:W-:Y:S01]  /*1e40*/  FMUL.FTZ R45, R111, -1.4426950216293334961 ;  /* 0xbfb8aa3b6f2d7820 */ /* 0x000fe20000410000 */
[----:B-1----:R-:W-:Y:S01]  /*1e50*/  FADD.FTZ R49, R49, 1 ;  /* 0x3f80000031317421 */ /* 0x002fe20000010000 */
[----:B------:R-:W-:Y:S01]  /*1e60*/  SHF.L.U64.HI R37, R120, 0x1, R37 ;  /* 0x0000000178257819 */ /* 0x000fe20000010225 */
[----:B0-----:R-:W-:Y:S01]  /*1e70*/  FADD.FTZ R124, R48, 1 ;  /* 0x3f800000307c7421 */ /* 0x001fe20000010000 */
[----:B----4-:R-:W-:-:S02]  /*1e80*/  HADD2.F32 R105, -RZ, R18.H1_H1 ;  /* 0x30000012ff697230 */ /* 0x010fc40000004100 */
[--C-:B------:R-:W-:Y:S01]  /*1e90*/  HADD2.F32 R18, -RZ, R19.reuse.H0_H0 ;  /* 0x20000013ff127230 */ /* 0x100fe20000004100 */
[----:B------:R-:W-:Y:S01]  /*1ea0*/  SHF.L.U32 R120, R120, 0x1, RZ ;  /* 0x0000000178787819 */ /* 0x000fe200000006ff */
[C---:B------:R-:W-:Y:S01]  /*1eb0*/  FFMA.FTZ R112, R3.reuse, R56, R7 ;  /* 0x0000003803707223 */ /* 0x040fe20000010007 */
[C---:B------:R-:W-:Y:S01]  /*1ec0*/  FMUL.FTZ R141, R22.reuse, R141 ;  /* 0x0000008d168d7220 */ /* 0x040fe20000410000 */
[----:B------:R-:W-:Y:S01]  /*1ed0*/  FMUL.FTZ R11, R22, R11 ;  /* 0x0000000b160b7220 */ /* 0x000fe20000410000 */
[----:B------:R-:W-:Y:S01]  /*1ee0*/  FMUL.FTZ R128, R128, R123 ;  /* 0x0000007b80807220 */ /* 0x000fe20000410000 */
[----:B------:R-:W-:Y:S01]  /*1ef0*/  FMUL.FTZ R48, R18, R93 ;  /* 0x0000005d12307220 */ /* 0x000fe20000410000 */
[----:B------:R0:W-:Y:S01]  /*1f00*/  MUFU.RCP R123, R49 ;  /* 0x00000031007b7308 */ /* 0x0001e20000001000 */
[----:B------:R-:W-:Y:S01]  /*1f10*/  FADD.FTZ R139, -R78, R139 ;  /* 0x0000008b4e8b7221 */ /* 0x000fe20000010100 */
[----:B------:R-:W-:Y:S01]  /*1f20*/  IADD3 R18, P5, R120, UR10, RZ ;  /* 0x0000000a78127c10 */ /* 0x000fe2000ffbe0ff */
[----:B------:R-:W-:Y:S01]  /*1f30*/  FMUL.FTZ R90, R112, -1.4426950216293334961 ;  /* 0xbfb8aa3b705a7820 */ /* 0x000fe20000410000 */
[----:B------:R-:W-:Y:S01]  /*1f40*/  FADD.FTZ R23, -R78, R23 ;  /* 0x000000174e177221 */ /* 0x000fe20000010100 */
[----:B------:R-:W-:Y:S01]  /*1f50*/  FFMA.FTZ R102, R3, R141, R7 ;  /* 0x0000008d03667223 */ /* 0x000fe20000010007 */
[----:B------:R-:W-:Y:S01]  /*1f60*/  FFMA.FTZ R99, R5, R11, R9 ;  /* 0x0000000b05637223 */ /* 0x000fe20000010009 */
[----:B------:R-:W-:Y:S01]  /*1f70*/  FMUL.FTZ R122, R125, R126 ;  /* 0x0000007e7d7a7220 */ /* 0x000fe20000410000 */
[----:B------:R-:W1:Y:S01]  /*1f80*/  MUFU.EX2 R45, R45 ;  /* 0x0000002d002d7308 */ /* 0x000e620000000800 */
[----:B--2---:R-:W-:Y:S01]  /*1f90*/  FADD.FTZ R89, R89, 1 ;  /* 0x3f80000059597421 */ /* 0x004fe20000010000 */
[----:B------:R-:W-:-:S02]  /*1fa0*/  HADD2.F32 R126, -RZ, R19.H1_H1 ;  /* 0x30000013ff7e7230 */ /* 0x000fc40000004100 */
[C---:B------:R-:W-:Y:S01]  /*1fb0*/  FMUL.FTZ R139, R22.reuse, R139 ;  /* 0x0000008b168b7220 */ /* 0x040fe20000410000 */
[----:B------:R-:W-:Y:S01]  /*1fc0*/  FMUL.FTZ R51, R51, R127 ;  /* 0x0000007f33337220 */ /* 0x000fe20000410000 */
[----:B------:R-:W-:Y:S02]  /*1fd0*/  IADD3.X R19, R37, UR11, RZ, P5, !PT ;  /* 0x0000000b25137c10 */ /* 0x000fe4000affe4ff */
[----:B------:R-:W2:Y:S01]  /*1fe0*/  MUFU.RCP R124, R124 ;  /* 0x0000007c007c7308 */ /* 0x000ea20000001000 */
[----:B------:R-:W-:Y:S01]  /*1ff0*/  FMUL.FTZ R39, R22, R23 ;  /* 0x0000001716277220 */ /* 0x000fe20000410000 */
[----:B------:R-:W-:Y:S01]  /*2000*/  FMUL.FTZ R127, R102, -1.4426950216293334961 ;  /* 0xbfb8aa3b667f7820 */ /* 0x000fe20000410000 */
[----:B------:R-:W-:Y:S01]  /*2010*/  IADD3 R92, P4, R92, UR18, RZ ;  /* 0x000000125c5c7c10 */ /* 0x000fe2000ff9e0ff */
[----:B------:R-:W-:Y:S01]  /*2020*/  FMUL.FTZ R23, R99, -1.4426950216293334961 ;  /* 0xbfb8aa3b63177820 */ /* 0x000fe20000410000 */
[----:B------:R-:W4:Y:S03]  /*2030*/  LDG.E.64.CONSTANT R18, desc[UR14][R18.64] ;  /* 0x0000000e12127981 */ /* 0x000f26000c1e9b00 */
[----:B------:R1:W-:Y:S01]  /*2040*/  MUFU.RCP R125, R89 ;  /* 0x00000059007d7308 */ /* 0x0003e20000001000 */
[----:B------:R-:W-:Y:S01]  /*2050*/  IADD3.X R93, R47, UR19, RZ, P4, !PT ;  /* 0x000000132f5d7c10 */ /* 0x000fe2000a7fe4ff */
[----:B------:R-:W-:Y:S01]  /*2060*/  FMUL.FTZ R47, R126, R122 ;  /* 0x0000007a7e2f7220 */ /* 0x000fe20000410000 */
[----:B------:R-:W-:Y:S01]  /*2070*/  FFMA.FTZ R42, R4, R55, R8 ;  /* 0x00000037042a7223 */ /* 0x000fe20000010008 */
[----:B0-----:R-:W-:-:S04]  /*2080*/  FMUL.FTZ R49, R105, R128 ;  /* 0x0000008069317220 */ /* 0x001fc80000410000 */
[----:B------:R-:W0:Y:S01]  /*2090*/  MUFU.EX2 R90, R90 ;  /* 0x0000005a005a7308 */ /* 0x000e220000000800 */
[----:B-1----:R-:W-:Y:S01]  /*20a0*/  FFMA.FTZ R89, R5, R139, R9 ;  /* 0x0000008b05597223 */ /* 0x002fe20000010009 */
[----:B------:R-:W4:Y:S03]  /*20b0*/  LDG.E.64.CONSTANT R92, desc[UR14][R92.64] ;  /* 0x0000000e5c5c7981 */ /* 0x000f26000c1e9b00 */
[----:B------:R-:W-:-:S03]  /*20c0*/  FMUL.FTZ R122, R89, -1.4426950216293334961 ;  /* 0xbfb8aa3b597a7820 */ /* 0x000fc60000410000 */
[----:B------:R1:W-:Y:S01]  /*20d0*/  MUFU.EX2 R114, R127 ;  /* 0x0000007f00727308 */ /* 0x0003e20000000800 */
[----:B------:R-:W-:Y:S01]  /*20e0*/  FMUL.FTZ R46, R42, -1.4426950216293334961 ;  /* 0xbfb8aa3b2a2e7820 */ /* 0x000fe20000410000 */
[----:B-1----:R-:W-:-:S06]  /*20f0*/  FADD.FTZ R127, -R41, 1 ;  /* 0x3f800000297f7421 */ /* 0x002fcc0000010100 */
[----:B------:R-:W1:Y:S01]  /*2100*/  MUFU.EX2 R23, R23 ;  /* 0x0000001700177308 */ /* 0x000e620000000800 */
[----:B------:R-:W-:Y:S01]  /*2110*/  FFMA.FTZ R126, R113, R127, 1 ;  /* 0x3f800000717e7423 */ /* 0x000fe2000001007f */
[----:B------:R-:W-:-:S06]  /*2120*/  FADD.FTZ R128, R45, 1 ;  /* 0x3f8000002d807421 */ /* 0x000fcc0000010000 */
[----:B------:R0:W-:Y:S01]  /*2130*/  MUFU.EX2 R113, R122 ;  /* 0x0000007a00717308 */ /* 0x0001e20000000800 */
[----:B--2---:R-:W-:Y:S01]  /*2140*/  FADD.FTZ R45, -R124, 1 ;  /* 0x3f8000007c2d7421 */ /* 0x004fe20000010100 */
[----:B------:R-:W-:Y:S01]  /*2150*/  FMUL.FTZ R126, R41, R126 ;  /* 0x0000007e297e7220 */ /* 0x000fe20000410000 */
[----:B0-----:R-:W-:-:S05]  /*2160*/  FADD.FTZ R122, -R123, 1 ;  /* 0x3f8000007b7a7421 */ /* 0x001fca0000010100 */
[----:B------:R-:W0:Y:S01]  /*2170*/  MUFU.EX2 R46, R46 ;  /* 0x0000002e002e7308 */ /* 0x000e220000000800 */
[----:B------:R-:W-:Y:S01]  /*2180*/  FFMA.FTZ R116, R116, R122, 1 ;  /* 0x3f80000074747423 */ /* 0x000fe2000001007a */
[----:B------:R-:W-:Y:S01]  /*2190*/  FFMA.FTZ R91, R91, R45, 1 ;  /* 0x3f8000005b5b7423 */ /* 0x000fe2000001002d */
[----:B------:R-:W-:Y:S01]  /*21a0*/  FADD.FTZ R41, R90, 1 ;  /* 0x3f8000005a297421 */ /* 0x000fe20000010000 */
[--C-:B------:R-:W-:Y:S02]  /*21b0*/  HADD2.F32 R90, -RZ, R16.reuse.H0_H0 ;  /* 0x20000010ff5a7230 */ /* 0x100fe40000004100 */
[----:B------:R-:W-:Y:S01]  /*21c0*/  FMUL.FTZ R45, R123, R116 ;  /* 0x000000747b2d7220 */ /* 0x000fe20000410000 */
[----:B------:R-:W-:Y:S02]  /*21d0*/  HADD2.F32 R116, -RZ, R16.H1_H1 ;  /* 0x30000010ff747230 */ /* 0x000fe40000004100 */
[----:B------:R-:W-:Y:S02]  /*21e0*/  HADD2.F32 R16, -RZ, R14.H0_H0 ;  /* 0x2000000eff107230 */ /* 0x000fe40000004100 */
[----:B------:R-:W-:Y:S01]  /*21f0*/  FMUL.FTZ R91, R124, R91 ;  /* 0x0000005b7c5b7220 */ /* 0x000fe20000410000 */
[----:B-1----:R-:W-:-:S02]  /*2200*/  FADD.FTZ R124, R23, 1 ;  /* 0x3f800000177c7421 */ /* 0x002fc40000010000 */
[----:B------:R-:W-:Y:S01]  /*2210*/  FADD.FTZ R138, -R78, R16 ;  /* 0x000000104e8a7221 */ /* 0x000fe20000010100 */
[----:B------:R-:W-:Y:S01]  /*2220*/  IADD3 R16, P4, R44, UR18, RZ ;  /* 0x000000122c107c10 */ /* 0x000fe2000ff9e0ff */
[----:B------:R-:W1:Y:S01]  /*2230*/  MUFU.RCP R41, R41 ;  /* 0x0000002900297308 */ /* 0x000e620000001000 */
[----:B------:R-:W-:Y:S02]  /*2240*/  HADD2.F32 R137, -RZ, R14.H1_H1 ;  /* 0x3000000eff897230 */ /* 0x000fe40000004100 */
[--C-:B------:R-:W-:Y:S02]  /*2250*/  HADD2.F32 R44, -RZ, R17.reuse.H0_H0 ;  /* 0x20000011ff2c7230 */ /* 0x100fe40000004100 */
[----:B------:R-:W-:Y:S01]  /*2260*/  HADD2.F32 R14, -RZ, R17.H1_H1 ;  /* 0x30000011ff0e7230 */ /* 0x000fe20000004100 */
[----:B------:R-:W-:Y:S02]  /*2270*/  IADD3.X R17, R43, UR19, RZ, P4, !PT ;  /* 0x000000132b117c10 */ /* 0x000fe4000a7fe4ff */
[----:B------:R-:W2:Y:S01]  /*2280*/  MUFU.RCP R124, R124 ;  /* 0x0000007c007c7308 */ /* 0x000ea20000001000 */
[----:B------:R-:W-:Y:S01]  /*2290*/  FADD.FTZ R81, -R78, R81 ;  /* 0x000000514e517221 */ /* 0x000fe20000010100 */
[----:B0-----:R-:W-:Y:S01]  /*22a0*/  FADD.FTZ R123, R46, 1 ;  /* 0x3f8000002e7b7421 */ /* 0x001fe20000010000 */
[----:B------:R-:W-:Y:S01]  /*22b0*/  FFMA.FTZ R85, R3, R153, R7 ;  /* 0x0000009903557223 */ /* 0x000fe20000010007 */
[----:B------:R-:W-:Y:S01]  /*22c0*/  FADD.FTZ R127, -R125, 1 ;  /* 0x3f8000007d7f7421 */ /* 0x000fe20000010100 */
[----:B------:R-:W4:Y:S01]  /*22d0*/  LDG.E.64.CONSTANT R16, desc[UR14][R16.64] ;  /* 0x0000000e10107981 */ /* 0x000f22000c1e9b00 */
[----:B------:R-:W-:Y:S01]  /*22e0*/  FMUL.FTZ R152, R22, R81 ;  /* 0x0000005116987220 */ /* 0x000fe20000410000 */
[----:B------:R-:W-:Y:S01]  /*22f0*/  FMUL.FTZ R97, R85, -1.4426950216293334961 ;  /* 0xbfb8aa3b55617820 */ /* 0x000fe20000410000 */
[----:B------:R-:W0:Y:S01]  /*2300*/  MUFU.RCP R122, R128 ;  /* 0x00000080007a7308 */ /* 0x000e220000001000 */
[----:B------:R-:W-:Y:S01]  /*2310*/  FFMA.FTZ R127, R118, R127, 1 ;  /* 0x3f800000767f7423 */ /* 0x000fe2000001007f */
[----:B------:R-:W-:Y:S01]  /*2320*/  FFMA.FTZ R94, R4, R152, R8 ;  /* 0x00000098045e7223 */ /* 0x000fe20000010008 */
[----:B------:R-:W-:-:S05]  /*2330*/  FFMA.FTZ R104, R5, R151, R9 ;  /* 0x0000009705687223 */ /* 0x000fca0000010009 */
[----:B------:R-:W0:Y:S01]  /*2340*/  MUFU.RCP R123, R123 ;  /* 0x0000007b007b7308 */ /* 0x000e220000001000 */
[----:B------:R-:W-:Y:S01]  /*2350*/  FMUL.FTZ R125, R125, R127 ;  /* 0x0000007f7d7d7220 */ /* 0x000fe20000410000 */
[----:B------:R-:W-:Y:S01]  /*2360*/  FMUL.FTZ R81, R94, -1.4426950216293334961 ;  /* 0xbfb8aa3b5e517820 */ /* 0x000fe20000410000 */
[----:B------:R-:W-:Y:S01]  /*2370*/  FMUL.FTZ R80, R104, -1.4426950216293334961 ;  /* 0xbfb8aa3b68507820 */ /* 0x000fe20000410000 */
[----:B------:R-:W-:Y:S01]  /*2380*/  FMUL.FTZ R46, R90, R126 ;  /* 0x0000007e5a2e7220 */ /* 0x000fe20000410000 */
[----:B-1----:R-:W-:Y:S01]  /*2390*/  FADD.FTZ R127, -R41, 1 ;  /* 0x3f800000297f7421 */ /* 0x002fe20000010100 */
[----:B--2---:R-:W-:Y:S02]  /*23a0*/  FADD.FTZ R126, -R124, 1 ;  /* 0x3f8000007c7e7421 */ /* 0x004fe40000010100 */
[----:B------:R-:W1:Y:S01]  /*23b0*/  MUFU.EX2 R97, R97 ;  /* 0x0000006100617308 */ /* 0x000e620000000800 */
[----:B------:R-:W-:Y:S01]  /*23c0*/  FFMA.FTZ R127, R112, R127, 1 ;  /* 0x3f800000707f7423 */ /* 0x000fe2000001007f */
[----:B------:R-:W-:Y:S01]  /*23d0*/  FFMA.FTZ R126, R99, R126, 1 ;  /* 0x3f800000637e7423 */ /* 0x000fe2000001007e */
[----:B-----5:R-:W-:-:S02]  /*23e0*/  HADD2.F32 R99, -RZ, R32.H0_H0 ;  /* 0x20000020ff637230 */ /* 0x020fc40000004100 */
[----:B------:R-:W-:Y:S02]  /*23f0*/  HADD2.F32 R32, -RZ, R32.H1_H1 ;  /* 0x30000020ff207230 */ /* 0x000fe40000004100 */
[----:B------:R-:W-:Y:S01]  /*2400*/  FMUL.FTZ R41, R41, R127 ;  /* 0x0000007f29297220 */ /* 0x000fe20000410000 */
[----:B------:R-:W2:Y:S01]  /*2410*/  MUFU.EX2 R81, R81 ;  /* 0x0000005100517308 */ /* 0x000ea20000000800 */
[----:B------:R-:W-:Y:S01]  /*2420*/  FMUL.FTZ R43, R14, R125 ;  /* 0x0000007d0e2b7220 */ /* 0x000fe20000410000 */
[----:B0-----:R-:W-:-:S06]  /*2430*/  FADD.FTZ R14, -R122, 1 ;  /* 0x3f8000007a0e7421 */ /* 0x001fcc0000010100 */
[----:B------:R-:W0:Y:S01]  /*2440*/  MUFU.EX2 R80, R80 ;  /* 0x0000005000507308 */ /* 0x000e220000000800 */
[----:B------:R-:W-:Y:S01]  /*2450*/  FADD.FTZ R125, -R123, 1 ;  /* 0x3f8000007b7d7421 */ /* 0x000fe20000010100 */
[----:B------:R-:W-:Y:S01]  /*2460*/  FMUL.FTZ R41, R32, R41 ;  /* 0x0000002920297220 */ /* 0x000fe20000410000 */
[----:B------:R-:W-:Y:S01]  /*2470*/  IADD3.X R32, RZ, R69, RZ, P3, !PT ;  /* 0x00000045ff207210 */ /* 0x000fe20001ffe4ff */
[----:B------:R-:W-:Y:S01]  /*2480*/  FFMA.FTZ R14, R111, R14, 1 ;  /* 0x3f8000006f0e7423 */ /* 0x000fe2000001000e */
[----:B------:R-:W-:Y:S01]  /*2490*/  FFMA.FTZ R125, R42, R125, 1 ;  /* 0x3f8000002a7d7423 */ /* 0x000fe2000001007d */
[----:B-1----:R-:W-:Y:S01]  /*24a0*/  FADD.FTZ R97, R97, 1 ;  /* 0x3f80000061617421 */ /* 0x002fe20000010000 */
[C---:B------:R-:W-:Y:S02]  /*24b0*/  SHF.L.U64.HI R32, R96.reuse, 0x1, R32 ;  /* 0x0000000160207819 */ /* 0x040fe40000010220 */
[----:B------:R-:W-:Y:S01]  /*24c0*/  SHF.L.U32 R112, R96, 0x1, RZ ;  /* 0x0000000160707819 */ /* 0x000fe200000006ff */
[----:B------:R-:W-:Y:S01]  /*24d0*/  FMUL.FTZ R42, R122, R14 ;  /* 0x0000000e7a2a7220 */ /* 0x000fe20000410000 */
[----:B------:R-:W-:Y:S01]  /*24e0*/  IADD3 R96, P3, R119, UR18, RZ ;  /* 0x0000001277607c10 */ /* 0x000fe2000ff7e0ff */
[----:B------:R-:W-:-:S02]  /*24f0*/  FMUL.FTZ R14, R123, R125 ;  /* 0x0000007d7b0e7220 */ /* 0x000fc40000410000 */
[----:B------:R1:W-:Y:S01]  /*2500*/  MUFU.RCP R123, R97 ;  /* 0x00000061007b7308 */ /* 0x0003e20000001000 */
[----:B--2---:R-:W-:Y:S01]  /*2510*/  FADD.FTZ R81, R81, 1 ;  /* 0x3f80000051517421 */ /* 0x004fe20000010000 */
[----:B0-----:R-:W-:Y:S01]  /*2520*/  FADD.FTZ R125, R80, 1 ;  /* 0x3f800000507d7421 */ /* 0x001fe20000010000 */
[----:B-1----:R-:W-:Y:S02]  /*2530*/  IADD3.X R97, R40, UR19, RZ, P3, !PT ;  /* 0x0000001328617c10 */ /* 0x002fe40009ffe4ff */
[----:B------:R-:W-:-:S03]  /*2540*/  IADD3 R80, P3, R112, UR10, RZ ;  /* 0x0000000a70507c10 */ /* 0x000fc6000ff7e0ff */
[----:B------:R0:W-:Y:S01]  /*2550*/  MUFU.RCP R119, R81 ;  /* 0x0000005100777308 */ /* 0x0001e20000001000 */
[----:B------:R-:W2:Y:S01]  /*2560*/  LDG.E.64.CONSTANT R96, desc[UR14][R96.64] ;  /* 0x0000000e60607981 */ /* 0x000ea2000c1e9b00 */
[----:B0-----:R-:W-:-:S06]  /*2570*/  IADD3.X R81, R32, UR11, RZ, P3, !PT ;  /* 0x0000000b20517c10 */ /* 0x001fcc0009ffe4ff */
[----:B------:R-:W5:Y:S01]  /*2580*/  LDG.E.64.CONSTANT R80, desc[UR14][R80.64] ;  /* 0x0000000e50507981 */ /* 0x000f62000c1e9b00 */
[----:B------:R-:W-:-:S04]  /*2590*/  FFMA.FTZ R107, R0, R39, R6 ;  /* 0x00000027006b7223 */ /* 0x000fc80000010006 */
[----:B------:R-:W-:-:S06]  /*25a0*/  FMUL.FTZ R109, R107, -1.4426950216293334961 ;  /* 0xbfb8aa3b6b6d7820 */ /* 0x000fcc0000410000 */
[----:B------:R-:W0:Y:S01]  /*25b0*/  MUFU.EX2 R109, R109 ;  /* 0x0000006d006d7308 */ /* 0x000e220000000800 */
[--C-:B------:R-:W-:Y:S02]  /*25c0*/  HADD2.F32 R136, -RZ, R15.reuse.H0_H0 ;  /* 0x2000000fff887230 */ /* 0x100fe40000004100 */
[----:B------:R-:W-:Y:S02]  /*25d0*/  HADD2.F32 R15, -RZ, R15.H1_H1 ;  /* 0x3000000fff0f7230 */ /* 0x000fe40000004100 */
[----:B------:R-:W-:Y:S01]  /*25e0*/  FFMA.FTZ R103, R0, R150, R6 ;  /* 0x0000009600677223 */ /* 0x000fe20000010006 */
[----:B------:R-:W-:Y:S02]  /*25f0*/  HADD2.F32 R134, -RZ, R12.H0_H0 ;  /* 0x2000000cff867230 */ /* 0x000fe40000004100 */
[----:B------:R-:W-:Y:S01]  /*2600*/  FADD.FTZ R15, -R78, R15 ;  /* 0x0000000f4e0f7221 */ /* 0x000fe20000010100 */
[----:B0-----:R-:W-:-:S03]  /*2610*/  FADD.FTZ R109, R109, 1 ;  /* 0x3f8000006d6d7421 */ /* 0x001fc60000010000 */
[----:B------:R-:W-:Y:S01]  /*2620*/  FMUL.FTZ R135, R22, R15 ;  /* 0x0000000f16877220 */ /* 0x000fe20000410000 */
[----:B------:R0:W1:Y:S01]  /*2630*/  MUFU.RCP R122, R109 ;  /* 0x0000006d007a7308 */ /* 0x0000620000001000 */
[----:B------:R-:W-:Y:S01]  /*2640*/  FMUL.FTZ R106, R103, -1.4426950216293334961 ;  /* 0xbfb8aa3b676a7820 */ /* 0x000fe20000410000 */
[----:B------:R-:W-:Y:S01]  /*2650*/  FMUL.FTZ R42, R99, R42 ;  /* 0x0000002a632a7220 */ /* 0x000fe20000410000 */
[----:B------:R-:W-:Y:S01]  /*2660*/  FADD.FTZ R134, -R78, R134 ;  /* 0x000000864e867221 */ /* 0x000fe20000010100 */
[----:B------:R-:W-:Y:S01]  /*2670*/  FFMA.FTZ R101, R3, R149, R7 ;  /* 0x0000009503657223 */ /* 0x000fe20000010007 */
[----:B------:R-:W-:Y:S01]  /*2680*/  FFMA.FTZ R99, R5, R135, R9 ;  /* 0x0000008705637223 */ /* 0x000fe20000010009 */
[----:B------:R-:W-:Y:S01]  /*2690*/  FFMA.FTZ R10, R4, R148, R8 ;  /* 0x00000094040a7223 */ /* 0x000fe20000010008 */
[----:B------:R-:W-:Y:S01]  /*26a0*/  FMUL.FTZ R134, R22, R134 ;  /* 0x0000008616867220 */ /* 0x000fe20000410000 */
[--C-:B0-----:R-:W-:Y:S01]  /*26b0*/  HADD2.F32 R109, -RZ, R33.reuse.H0_H0 ;  /* 0x20000021ff6d7230 */ /* 0x101fe20000004100 */
[----:B------:R-:W0:Y:S01]  /*26c0*/  MUFU.EX2 R106, R106 ;  /* 0x0000006a006a7308 */ /* 0x000e220000000800 */
[----:B------:R-:W-:Y:S01]  /*26d0*/  FMUL.FTZ R84, R101, -1.4426950216293334961 ;  /* 0xbfb8aa3b65547820 */ /* 0x000fe20000410000 */
[----:B------:R-:W-:-:S02]  /*26e0*/  HADD2.F32 R33, -RZ, R33.H1_H1 ;  /* 0x30000021ff217230 */ /* 0x000fc40000004100 */
[----:B------:R-:W-:Y:S01]  /*26f0*/  FMUL.FTZ R15, R99, -1.4426950216293334961 ;  /* 0xbfb8aa3b630f7820 */ /* 0x000fe20000410000 */
[----:B------:R-:W-:Y:S01]  /*2700*/  FMUL.FTZ R82, R10, -1.4426950216293334961 ;  /* 0xbfb8aa3b0a527820 */ /* 0x000fe20000410000 */
[----:B------:R-:W-:Y:S01]  /*2710*/  FMUL.FTZ R124, R124, R126 ;  /* 0x0000007e7c7c7220 */ /* 0x000fe20000410000 */
[----:B------:R-:W-:Y:S01]  /*2720*/  FMUL.FTZ R40, R109, R14 ;  /* 0x0000000e6d287220 */ /* 0x000fe20000410000 */
[----:B------:R-:W0:Y:S01]  /*2730*/  MUFU.RCP R125, R125 ;  /* 0x0000007d007d7308 */ /* 0x000e220000001000 */
[----:B------:R-:W-:Y:S01]  /*2740*/  FFMA.FTZ R14, R0, R134, R6 ;  /* 0x00000086000e7223 */ /* 0x000fe20000010006 */
[----:B------:R-:W-:-:S06]  /*2750*/  FFMA.FTZ R35, R5, R147, R9 ;  /* 0x0000009305237223 */ /* 0x000fcc0000010009 */
[----:B------:R1:W-:Y:S01]  /*2760*/  MUFU.EX2 R109, R15 ;  /* 0x0000000f006d7308 */ /* 0x0003e20000000800 */
[----:B------:R-:W-:-:S07]  /*2770*/  FMUL.FTZ R83, R35, -1.4426950216293334961 ;  /* 0xbfb8aa3b23537820 */ /* 0x000fce0000410000 */
[----:B------:R-:W0:Y:S01]  /*2780*/  MUFU.EX2 R84, R84 ;  /* 0x0000005400547308 */ /* 0x000e220000000800 */
[----:B-1----:R-:W-:Y:S01]  /*2790*/  FMUL.FTZ R15, R33, R124 ;  /* 0x0000007c210f7220 */ /* 0x002fe20000410000 */
[----:B------:R-:W-:Y:S01]  /*27a0*/  FADD.FTZ R124, -R122, 1 ;  /* 0x3f8000007a7c7421 */ /* 0x000fe20000010100 */
[----:B------:R-:W-:-:S05]  /*27b0*/  FMUL.FTZ R33, R14, -1.4426950216293334961 ;  /* 0xbfb8aa3b0e217820 */ /* 0x000fca0000410000 */
[----:B------:R-:W1:Y:S01]  /*27c0*/  MUFU.EX2 R82, R82 ;  /* 0x0000005200527308 */ /* 0x000e620000000800 */
[----:B------:R-:W-:Y:S01]  /*27d0*/  FFMA.FTZ R124, R107, R124, 1 ;  /* 0x3f8000006b7c7423 */ /* 0x000fe2000001007c */
[----:B------:R-:W-:-:S06]  /*27e0*/  FADD.FTZ R126, -R123, 1 ;  /* 0x3f8000007b7e7421 */ /* 0x000fcc0000010100 */
[----:B------:R0:W-:Y:S01]  /*27f0*/  MUFU.EX2 R107, R33 ;  /* 0x00000021006b7308 */ /* 0x0001e20000000800 */
[----:B------:R-:W-:Y:S01]  /*2800*/  FADD.FTZ R131, -R78, R131 ;  /* 0x000000834e837221 */ /* 0x000fe20000010100 */
[----:B0-----:R-:W-:-:S06]  /*2810*/  FADD.FTZ R33, -R119, 1 ;  /* 0x3f80000077217421 */ /* 0x001fcc0000010100 */
[----:B------:R-:W0:Y:S01]  /*2820*/  MUFU.EX2 R83, R83 ;  /* 0x0000005300537308 */ /* 0x000e220000000800 */
[----:B------:R-:W-:Y:S01]  /*2830*/  FFMA.FTZ R94, R94, R33, 1 ;  /* 0x3f8000005e5e7423 */ /* 0x000fe20000010021 */
[----:B------:R-:W-:Y:S01]  /*2840*/  FADD.FTZ R33, R106, 1 ;  /* 0x3f8000006a217421 */ /* 0x000fe20000010000 */
[----:B------:R-:W-:Y:S01]  /*2850*/  FADD.FTZ R106, -R125, 1 ;  /* 0x3f8000007d6a7421 */ /* 0x000fe20000010100 */
[----:B------:R-:W-:Y:S01]  /*2860*/  FFMA.FTZ R85, R85, R126, 1 ;  /* 0x3f80000055557423 */ /* 0x000fe2000001007e */
[----:B------:R-:W-:Y:S01]  /*2870*/  FMUL.FTZ R124, R122, R124 ;  /* 0x0000007c7a7c7220 */ /* 0x000fe20000410000 */
[----:B------:R-:W-:Y:S02]  /*2880*/  HADD2.F32 R122, -RZ, R20.H0_H0 ;  /* 0x20000014ff7a7230 */ /* 0x000fe40000004100 */
[----:B------:R-:W-:Y:S01]  /*2890*/  FFMA.FTZ R104, R104, R106, 1 ;  /* 0x3f80000068687423 */ /* 0x000fe2000001006a */
[----:B------:R-:W-:Y:S01]  /*28a0*/  FMUL.FTZ R145, R22, R131 ;  /* 0x0000008316917220 */ /* 0x000fe20000410000 */
[----:B------:R-:W-:Y:S01]  /*28b0*/  FADD.FTZ R106, R84, 1 ;  /* 0x3f800000546a7421 */ /* 0x000fe20000010000 */
[----:B------:R-:W-:Y:S01]  /*28c0*/  FMUL.FTZ R84, R123, R85 ;  /* 0x000000557b547220 */ /* 0x000fe20000410000 */
[----:B-1----:R-:W-:Y:S01]  /*28d0*/  FADD.FTZ R82, R82, 1 ;  /* 0x3f80000052527421 */ /* 0x002fe20000010000 */
[----:B------:R-:W-:Y:S01]  /*28e0*/  FMUL.FTZ R123, R119, R94 ;  /* 0x0000005e777b7220 */ /* 0x000fe20000410000 */
[----:B------:R-:W-:-:S02]  /*28f0*/  HADD2.F32 R94, -RZ, R12.H1_H1 ;  /* 0x3000000cff5e7230 */ /* 0x000fc40000004100 */
[----:B------:R-:W-:Y:S01]  /*2900*/  FFMA.FTZ R86, R3, R145, R7 ;  /* 0x0000009103567223 */ /* 0x000fe20000010007 */
[----:B------:R-:W-:Y:S02]  /*2910*/  FMUL.FTZ R12, R122, R124 ;  /* 0x0000007c7a0c7220 */ /* 0x000fe40000410000 */
[----:B------:R1:W-:Y:S01]  /*2920*/  MUFU.RCP R122, R82 ;  /* 0x00000052007a7308 */ /* 0x0003e20000001000 */
[----:B------:R-:W-:Y:S01]  /*2930*/  FMUL.FTZ R108, R86, -1.4426950216293334961 ;  /* 0xbfb8aa3b566c7820 */ /* 0x000fe20000410000 */
[----:B------:R-:W-:Y:S01]  /*2940*/  FADD.FTZ R94, -R78, R94 ;  /* 0x0000005e4e5e7221 */ /* 0x000fe20000010100 */
[----:B------:R-:W-:Y:S01]  /*2950*/  FMUL.FTZ R143, R22, R143 ;  /* 0x0000008f168f7220 */ /* 0x000fe20000410000 */
[----:B------:R-:W-:Y:S01]  /*2960*/  FFMA.FTZ R34, R0, R146, R6 ;  /* 0x0000009200227223 */ /* 0x000fe20000010006 */
[----:B-1----:R-:W-:-:S03]  /*2970*/  IADD3 R82, P3, R120, UR18, RZ ;  /* 0x0000001278527c10 */ /* 0x002fc6000ff7e0ff */
[----:B------:R-:W1:Y:S01]  /*2980*/  MUFU.RCP R106, R106 ;  /* 0x0000006a006a7308 */ /* 0x000e620000001000 */
[----:B0-----:R-:W-:Y:S01]  /*2990*/  FADD.FTZ R120, R83, 1 ;  /* 0x3f80000053787421 */ /* 0x001fe20000010000 */
[----:B------:R-:W-:Y:S01]  /*29a0*/  FMUL.FTZ R85, R125, R104 ;  /* 0x000000687d557220 */ /* 0x000fe20000410000 */
[----:B------:R-:W-:Y:S01]  /*29b0*/  IADD3.X R83, R37, UR19, RZ, P3, !PT ;  /* 0x0000001325537c10 */ /* 0x000fe20009ffe4ff */
[----:B------:R-:W-:Y:S02]  /*29c0*/  HADD2.F32 R104, -RZ, R20.H1_H1 ;  /* 0x30000014ff687230 */ /* 0x000fe40000004100 */
[----:B------:R-:W-:Y:S01]  /*29d0*/  FMUL.FTZ R133, R22, R94 ;  /* 0x0000005e16857220 */ /* 0x000fe20000410000 */
[----:B------:R-:W-:Y:S01]  /*29e0*/  FFMA.FTZ R98, R5, R143, R9 ;  /* 0x0000008f05627223 */ /* 0x000fe20000010009 */
[----:B------:R-:W-:Y:S01]  /*29f0*/  FMUL.FTZ R117, R34, -1.4426950216293334961 ;  /* 0xbfb8aa3b22757820 */ /* 0x000fe20000410000 */
[----:B------:R-:W0:Y:S01]  /*2a00*/  MUFU.EX2 R108, R108 ;  /* 0x0000006c006c7308 */ /* 0x000e220000000800 */
[----:B------:R-:W-:-:S02]  /*2a10*/  IADD3.X R20, RZ, R69, RZ, P2, !PT ;  /* 0x00000045ff147210 */ /* 0x000fc400017fe4ff */
[----:B------:R-:W-:Y:S01]  /*2a20*/  SHF.L.U32 R119, R38, 0x1, RZ ;  /* 0x0000000126777819 */ /* 0x000fe200000006ff */
[----:B------:R-:W-:Y:S02]  /*2a30*/  HADD2.F32 R95, -RZ, R36.H0_H0 ;  /* 0x20000024ff5f7230 */ /* 0x000fe40000004100 */
[----:B------:R-:W-:Y:S01]  /*2a40*/  FFMA.FTZ R94, R3, R133, R7 ;  /* 0x00000085035e7223 */ /* 0x000fe20000010007 */
[--C-:B------:R-:W-:Y:S01]  /*2a50*/  HADD2.F32 R124, -RZ, R21.reuse.H0_H0 ;  /* 0x20000015ff7c7230 */ /* 0x100fe20000004100 */
[----:B------:R-:W5:Y:S01]  /*2a60*/  LDG.E.64.CONSTANT R82, desc[UR14][R82.64] ;  /* 0x0000000e52527981 */ /* 0x000f62000c1e9b00 */
[----:B------:R-:W-:Y:S02]  /*2a70*/  HADD2.F32 R125, -RZ, R21.H1_H1 ;  /* 0x30000015ff7d7230 */ /* 0x000fe40000004100 */
[----:B------:R-:W-:Y:S01]  /*2a80*/  FMUL.FTZ R36, R98, -1.4426950216293334961 ;  /* 0xbfb8aa3b62247820 */ /* 0x000fe20000410000 */
[----:B------:R-:W-:Y:S01]  /*2a90*/  FMUL.FTZ R21, R104, R84 ;  /* 0x0000005468157220 */ /* 0x000fe20000410000 */
[----:B------:R-:W-:-:S02]  /*2aa0*/  SHF.L.U64.HI R20, R38, 0x1, R20 ;  /* 0x0000000126147819 */ /* 0x000fc40000010214 */
[----:B------:R-:W-:Y:S01]  /*2ab0*/  IADD3 R84, P2, R119, UR10, RZ ;  /* 0x0000000a77547c10 */ /* 0x000fe2000ff5e0ff */
[----:B------:R-:W3:Y:S01]  /*2ac0*/  MUFU.EX2 R117, R117 ;  /* 0x0000007500757308 */ /* 0x000ee20000000800 */
[----:B------:R-:W-:Y:S01]  /*2ad0*/  FMUL.FTZ R37, R94, -1.4426950216293334961 ;  /* 0xbfb8aa3b5e257820 */ /* 0x000fe20000410000 */
[----:B------:R-:W-:Y:S01]  /*2ae0*/  FMUL.FTZ R38, R125, R85 ;  /* 0x000000557d267220 */ /* 0x000fe20000410000 */
[----:B------:R-:W-:-:S05]  /*2af0*/  IADD3.X R85, R20, UR11, RZ, P2, !PT ;  /* 0x0000000b14557c10 */ /* 0x000fca00097fe4ff */
[----:B------:R-:W3:Y:S01]  /*2b00*/  MUFU.EX2 R36, R36 ;  /* 0x0000002400247308 */ /* 0x000ee20000000800 */
[----:B------:R-:W5:Y:S01]  /*2b10*/  LDG.E.64.CONSTANT R84, desc[UR14][R84.64] ;  /* 0x0000000e54547981 */ /* 0x000f62000c1e9b00 */
[----:B------:R-:W-:-:S06]  /*2b20*/  FADD.FTZ R95, -R78, R95 ;  /* 0x0000005f4e5f7221 */ /* 0x000fcc0000010100 */
[----:B------:R1:W-:Y:S08]  /*2b30*/  MUFU.EX2 R104, R37 ;  /* 0x0000002500687308 */ /* 0x0003f00000000800 */
[----:B------:R-:W3:Y:S01]  /*2b40*/  MUFU.RCP R33, R33 ;  /* 0x0000002100217308 */ /* 0x000ee20000001000 */
[----:B-1----:R-:W-:Y:S01]  /*2b50*/  FMUL.FTZ R37, R124, R123 ;  /* 0x0000007b7c257220 */ /* 0x002fe20000410000 */
[----:B------:R-:W-:-:S04]  /*2b60*/  FADD.FTZ R123, -R106, 1 ;  /* 0x3f8000006a7b7421 */ /* 0x000fc80000010100 */
[----:B------:R-:W-:Y:S01]  /*2b70*/  FFMA.FTZ R101, R101, R123, 1 ;  /* 0x3f80000065657423 */ /* 0x000fe2000001007b */
[----:B0-----:R-:W-:Y:S01]  /*2b80*/  FADD.FTZ R123, R108, 1 ;  /* 0x3f8000006c7b7421 */ /* 0x001fe20000010000 */
[----:B------:R-:W0:Y:S01]  /*2b90*/  MUFU.RCP R120, R120 ;  /* 0x0000007800787308 */ /* 0x000e220000001000 */
[----:B------:R-:W-:Y:S01]  /*2ba0*/  FADD.FTZ R108, -R122, 1 ;  /* 0x3f8000007a6c7421 */ /* 0x000fe20000010100 */
[----:B------:R-:W-:Y:S01]  /*2bb0*/  FMUL.FTZ R142, R22, R95 ;  /* 0x0000005f168e7220 */ /* 0x000fe20000410000 */
[----:B---3--:R-:W-:Y:S02]  /*2bc0*/  FADD.FTZ R117, R117, 1 ;  /* 0x3f80000075757421 */ /* 0x008fe40000010000 */
[----:B------:R-:W-:Y:S01]  /*2bd0*/  FFMA.FTZ R10, R10, R108, 1 ;  /* 0x3f8000000a0a7423 */ /* 0x000fe2000001006c */
[--C-:B------:R-:W-:Y:S02]  /*2be0*/  HADD2.F32 R108, -RZ, R13.reuse.H0_H0 ;  /* 0x2000000dff6c7230 */ /* 0x100fe40000004100 */
[----:B------:R-:W-:Y:S01]  /*2bf0*/  FFMA.FTZ R95, R0, R142, R6 ;  /* 0x0000008e005f7223 */ /* 0x000fe20000010006 */
[----:B------:R-:W-:-:S02]  /*2c00*/  HADD2.F32 R13, -RZ, R13.H1_H1 ;  /* 0x3000000dff0d7230 */ /* 0x000fc40000004100 */
[----:B------:R-:W-:Y:S01]  /*2c10*/  FADD.FTZ R36, R36, 1 ;  /* 0x3f80000024247421 */ /* 0x000fe20000010000 */
[----:B------:R-:W1:Y:S01]  /*2c20*/  MUFU.RCP R123, R123 ;  /* 0x0000007b007b7308 */ /* 0x000e620000001000 */
[----:B------:R-:W-:Y:S01]  /*2c30*/  FMUL.FTZ R115, R95, -1.4426950216293334961 ;  /* 0xbfb8aa3b5f737820 */ /* 0x000fe20000410000 */
[----:B------:R-:W-:Y:S01]  /*2c40*/  FADD.FTZ R124, -R33, 1 ;  /* 0x3f800000217c7421 */ /* 0x000fe20000010100 */
[----:B------:R-:W-:Y:S01]  /*2c50*/  FADD.FTZ R110, R110, 1 ;  /* 0x3f8000006e6e7421 */ /* 0x000fe20000010000 */
[----:B------:R-:W-:-:S04]  /*2c60*/  FADD.FTZ R131, -R78, R13 ;  /* 0x0000000d4e837221 */ /* 0x000fc80000010100 */
[----:B------:R-:W3:Y:S01]  /*2c70*/  MUFU.RCP R117, R117 ;  /* 0x0000007500757308 */ /* 0x000ee20000001000 */
[----:B------:R-:W-:Y:S01]  /*2c80*/  FADD.FTZ R100, -R78, R100 ;  /* 0x000000644e647221 */ /* 0x000fe20000010100 */
[----:B------:R-:W-:Y:S01]  /*2c90*/  FFMA.FTZ R103, R103, R124, 1 ;  /* 0x3f80000067677423 */ /* 0x000fe2000001007c */
[----:B0-----:R-:W-:-:S05]  /*2ca0*/  FADD.FTZ R124, -R120, 1 ;  /* 0x3f800000787c7421 */ /* 0x001fca0000010100 */
[----:B------:R0:W4:Y:S01]  /*2cb0*/  MUFU.RCP R13, R36 ;  /* 0x00000024000d7308 */ /* 0x0001220000001000 */
[----:B------:R-:W-:Y:S01]  /*2cc0*/  FMUL.FTZ R140, R22, R100 ;  /* 0x00000064168c7220 */ /* 0x000fe20000410000 */
[----:B------:R-:W-:-:S06]  /*2cd0*/  FFMA.FTZ R35, R35, R124, 1 ;  /* 0x3f80000023237423 */ /* 0x000fcc000001007c */
[----:B------:R-:W4:Y:S01]  /*2ce0*/  MUFU.EX2 R115, R115 ;  /* 0x0000007300737308 */ /* 0x000f220000000800 */
[----:B0-----:R-:W-:Y:S02]  /*2cf0*/  HADD2.F32 R36, -RZ, R31.H0_H0 ;  /* 0x2000001fff247230 */ /* 0x001fe40000004100 */
[----:B------:R-:W-:-:S05]  /*2d00*/  FFMA.FTZ R100, R4, R140, R8 ;  /* 0x0000008c04647223 */ /* 0x000fca0000010008 */
[----:B------:R-:W0:Y:S01]  /*2d10*/  MUFU.RCP R110, R110 ;  /* 0x0000006e006e7308 */ /* 0x000e220000001000 */
[----:B------:R-:W-:Y:S01]  /*2d20*/  FMUL.FTZ R103, R33, R103 ;  /* 0x0000006721677220 */ /* 0x000fe20000410000 */
[----:B------:R-:W-:Y:S02]  /*2d30*/  HADD2.F32 R31, -RZ, R31.H1_H1 ;  /* 0x3000001fff1f7230 */ /* 0x000fe40000004100 */
[----:B------:R-:W-:Y:S01]  /*2d40*/  FMUL.FTZ R33, R120, R35 ;  /* 0x0000002378217220 */ /* 0x000fe20000410000 */
[----:B------:R-:W-:Y:S01]  /*2d50*/  FMUL.FTZ R122, R122, R10 ;  /* 0x0000000a7a7a7220 */ /* 0x000fe20000410000 */
[----:B-1----:R-:W-:Y:S01]  /*2d60*/  FADD.FTZ R120, -R123, 1 ;  /* 0x3f8000007b787421 */ /* 0x002fe20000010100 */
[----:B------:R-:W-:Y:S01]  /*2d70*/  FMUL.FTZ R105, R100, -1.4426950216293334961 ;  /* 0xbfb8aa3b64697820 */ /* 0x000fe20000410000 */
[--C-:B------:R-:W-:Y:S02]  /*2d80*/  HADD2.F32 R10, -RZ, R30.reuse.H0_H0 ;  /* 0x2000001eff0a7230 */ /* 0x100fe40000004100 */
[----:B------:R-:W-:Y:S01]  /*2d90*/  FMUL.FTZ R33, R31, R33 ;  /* 0x000000211f217220 */ /* 0x000fe20000410000 */
[----:B------:R-:W-:-:S02]  /*2da0*/  HADD2.F32 R35, -RZ, R30.H1_H1 ;  /* 0x3000001eff237230 */ /* 0x000fc40000004100 */
[----:B---3--:R-:W-:Y:S01]  /*2db0*/  FADD.FTZ R30, -R117, 1 ;  /* 0x3f800000751e7421 */ /* 0x008fe20000010100 */
[----:B----4-:R-:W-:Y:S01]  /*2dc0*/  FADD.FTZ R31, -R13, 1 ;  /* 0x3f8000000d1f7421 */ /* 0x010fe20000010100 */
[----:B------:R-:W-:Y:S01]  /*2dd0*/  FFMA.FTZ R86, R86, R120, 1 ;  /* 0x3f80000056567423 */ /* 0x000fe20000010078 */
[----:B------:R-:W1:Y:S01]  /*2de0*/  MUFU.EX2 R105, R105 ;  /* 0x0000006900697308 */ /* 0x000e620000000800 */
[----:B------:R-:W-:Y:S01]  /*2df0*/  FFMA.FTZ R34, R34, R30, 1 ;  /* 0x3f80000022227423 */ /* 0x000fe2000001001e */
[----:B------:R-:W-:Y:S01]  /*2e00*/  FADD.FTZ R30, R115, 1 ;  /* 0x3f800000731e7421 */ /* 0x000fe20000010000 */
[----:B------:R-:W-:Y:S01]  /*2e10*/  FFMA.FTZ R98, R98, R31, 1 ;  /* 0x3f80000062627423 */ /* 0x000fe2000001001f */
[----:B0-----:R-:W-:Y:S01]  /*2e20*/  FADD.FTZ R115, -R110, 1 ;  /* 0x3f8000006e737421 */ /* 0x001fe20000010100 */
[----:B------:R-:W-:Y:S01]  /*2e30*/  FMUL.FTZ R31, R123, R86 ;  /* 0x000000567b1f7220 */ /* 0x000fe20000410000 */
[----:B------:R-:W-:Y:S02]  /*2e40*/  HADD2.F32 R86, -RZ, R28.H0_H0 ;  /* 0x2000001cff567230 */ /* 0x000fe40000004100 */
[----:B------:R-:W-:Y:S01]  /*2e50*/  FMUL.FTZ R34, R117, R34 ;  /* 0x0000002275227220 */ /* 0x000fe20000410000 */
[----:B------:R-:W-:Y:S01]  /*2e60*/  FFMA.FTZ R115, R87, R115, 1 ;  /* 0x3f80000057737423 */ /* 0x000fe20000010073 */
[----:B------:R-:W-:Y:S01]  /*2e70*/  FMUL.FTZ R138, R22, R138 ;  /* 0x0000008a168a7220 */ /* 0x000fe20000410000 */
[----:B------:R-:W-:-:S02]  /*2e80*/  HADD2.F32 R87, -RZ, R26.H0_H0 ;  /* 0x2000001aff577230 */ /* 0x000fc40000004100 */
[----:B------:R-:W-:Y:S01]  /*2e90*/  FMUL.FTZ R34, R86, R34 ;  /* 0x0000002256227220 */ /* 0x000fe20000410000 */
[----:B------:R-:W-:Y:S01]  /*2ea0*/  FADD.FTZ R114, R114, 1 ;  /* 0x3f80000072727421 */ /* 0x000fe20000010000 */
[----:B------:R-:W-:Y:S01]  /*2eb0*/  IADD3 R86, P2, R112, UR18, RZ ;  /* 0x0000001270567c10 */ /* 0x000fe2000ff5e0ff */
[----:B------:R-:W-:Y:S01]  /*2ec0*/  FFMA.FTZ R23, R0, R138, R6 ;  /* 0x0000008a00177223 */ /* 0x000fe20000010006 */
[----:B------:R-:W-:Y:S01]  /*2ed0*/  FADD.FTZ R130, -R78, R87 ;  /* 0x000000574e827221 */ /* 0x000fe20000010100 */
[----:B------:R-:W-:Y:S01]  /*2ee0*/  FMUL.FTZ R45, R116, R45 ;  /* 0x0000002d742d7220 */ /* 0x000fe20000410000 */
[----:B------:R-:W-:Y:S01]  /*2ef0*/  IADD3.X R87, R32, UR19, RZ, P2, !PT ;  /* 0x0000001320577c10 */ /* 0x000fe200097fe4ff */
[----:B------:R-:W-:Y:S01]  /*2f00*/  FADD.FTZ R137, -R78, R137 ;  /* 0x000000894e897221 */ /* 0x000fe20000010100 */
[----:B------:R-:W-:Y:S01]  /*2f10*/  FMUL.FTZ R116, R23, -1.4426950216293334961 ;  /* 0xbfb8aa3b17747820 */ /* 0x000fe20000410000 */
[----:B------:R-:W-:Y:S01]  /*2f20*/  MUFU.RCP R30, R30 ;  /* 0x0000001e001e7308 */ /* 0x000fe20000001000 */
[----:B-1----:R-:W-:Y:S01]  /*2f30*/  FADD.FTZ R105, R105, 1 ;  /* 0x3f80000069697421 */ /* 0x002fe20000010000 */
[----:B------:R-:W-:Y:S01]  /*2f40*/  FMUL.FTZ R137, R22, R137 ;  /* 0x0000008916897220 */ /* 0x000fe20000410000 */
[----:B------:R-:W-:Y:S01]  /*2f50*/  FADD.FTZ R113, R113, 1 ;  /* 0x3f80000071717421 */ /* 0x000fe20000010000 */
[----:B------:R-:W3:Y:S04]  /*2f60*/  LDG.E.64.CONSTANT R86, desc[UR14][R86.64] ;  /* 0x0000000e56567981 */ /* 0x000ee8000c1e9b00 */
[----:B------:R-:W0:Y:S01]  /*2f70*/  MUFU.RCP R114, R114 ;  /* 0x0000007200727308 */ /* 0x000e220000001000 */
[----:B------:R-:W-:-:S02]  /*2f80*/  HADD2.F32 R129, -RZ, R26.H1_H1 ;  /* 0x3000001aff817230 */ /* 0x000fc40000004100 */
[----:B------:R-:W-:Y:S01]  /*2f90*/  FADD.FTZ R136, -R78, R136 ;  /* 0x000000884e887221 */ /* 0x000fe20000010100 */
[----:B------:R-:W-:Y:S02]  /*2fa0*/  HADD2.F32 R26, -RZ, R28.H1_H1 ;  /* 0x3000001cff1a7230 */ /* 0x000fe40000004100 */
[----:B------:R-:W-:Y:S02]  /*2fb0*/  FFMA.FTZ R90, R3, R137, R7 ;  /* 0x00000089035a7223 */ /* 0x000fe40000010007 */
[----:B------:R-:W1:Y:S01]  /*2fc0*/  MUFU.EX2 R116, R116 ;  /* 0x0000007400747308 */ /* 0x000e620000000800 */
[----:B------:R-:W-:Y:S01]  /*2fd0*/  FMUL.FTZ R136, R22, R136 ;  /* 0x0000008816887220 */ /* 0x000fe20000410000 */
[----:B------:R-:W-:-:S06]  /*2fe0*/  FMUL.FTZ R118, R90, -1.4426950216293334961 ;  /* 0xbfb8aa3b5a767820 */ /* 0x000fcc0000410000 */
[----:B------:R-:W4:Y:S01]  /*2ff0*/  MUFU.RCP R112, R105 ;  /* 0x0000006900707308 */ /* 0x000f220000001000 */
[----:B------:R-:W-:-:S07]  /*3000*/  FMUL.FTZ R44, R44, R91 ;  /* 0x0000005b2c2c7220 */ /* 0x000fce0000410000 */
[----:B------:R2:W4:Y:S01]  /*3010*/  MUFU.RCP R28, R113 ;  /* 0x00000071001c7308 */ /* 0x0005220000001000 */
[----:B------:R-:W-:Y:S01]  /*3020*/  FFMA.FTZ R91, R4, R136, R8 ;  /* 0x00000088045b7223 */ /* 0x000fe20000010008 */
[----:B------:R-:W-:Y:S01]  /*3030*/  FMUL.FTZ R31, R26, R31 ;  /* 0x0000001f1a1f7220 */ /* 0x000fe20000410000 */
[----:B0-----:R-:W-:Y:S01]  /*3040*/  FADD.FTZ R117, -R114, 1 ;  /* 0x3f80000072757421 */ /* 0x001fe20000010100 */
[----:B------:R-:W-:Y:S01]  /*3050*/  IADD3.X R26, RZ, R69, RZ, P1, !PT ;  /* 0x00000045ff1a7210 */ /* 0x000fe20000ffe4ff */
[----:B------:R-:W-:Y:S02]  /*3060*/  HADD2.F32 R32, -RZ, R29.H0_H0 ;  /* 0x2000001dff207230 */ /* 0x000fe40000004100 */
[----:B------:R-:W-:Y:S01]  /*3070*/  FMUL.FTZ R111, R91, -1.4426950216293334961 ;  /* 0xbfb8aa3b5b6f7820 */ /* 0x000fe20000410000 */
[----:B------:R-:W0:Y:S01]  /*3080*/  MUFU.EX2 R118, R118 ;  /* 0x0000007600767308 */ /* 0x000e220000000800 */
[----:B--2---:R-:W-:Y:S01]  /*3090*/  FADD.FTZ R113, -R30, 1 ;  /* 0x3f8000001e717421 */ /* 0x004fe20000010100 */
[----:B------:R-:W-:Y:S01]  /*30a0*/  FMUL.FTZ R115, R110, R115 ;  /* 0x000000736e737220 */ /* 0x000fe20000410000 */
[----:B------:R-:W-:Y:S01]  /*30b0*/  FFMA.FTZ R117, R102, R117, 1 ;  /* 0x3f80000066757423 */ /* 0x000fe20000010075 */
[C---:B------:R-:W-:Y:S01]  /*30c0*/  SHF.L.U32 R102, R88.reuse, 0x1, RZ ;  /* 0x0000000158667819 */ /* 0x040fe200000006ff */
[----:B------:R-:W-:Y:S01]  /*30d0*/  FFMA.FTZ R113, R95, R113, 1 ;  /* 0x3f8000005f717423 */ /* 0x000fe20000010071 */
[----:B------:R-:W-:Y:S01]  /*30e0*/  SHF.L.U64.HI R95, R88, 0x1, R26 ;  /* 0x00000001585f7819 */ /* 0x000fe2000001021a */
[----:B-1----:R-:W-:Y:S01]  /*30f0*/  FADD.FTZ R26, R116, 1 ;  /* 0x3f800000741a7421 */ /* 0x002fe20000010000 */
[----:B------:R-:W-:Y:S01]  /*3100*/  FMUL.FTZ R32, R32, R115 ;  /* 0x0000007320207220 */ /* 0x000fe20000410000 */
[----:B----4-:R-:W-:Y:S01]  /*3110*/  FADD.FTZ R116, -R112, 1 ;  /* 0x3f80000070747421 */ /* 0x010fe20000010100 */
[----:B------:R-:W-:Y:S01]  /*3120*/  FADD.FTZ R115, -R28, 1 ;  /* 0x3f8000001c737421 */ /* 0x000fe20000010100 */
[----:B------:R-:W1:Y:S01]  /*3130*/  MUFU.EX2 R111, R111 ;  /* 0x0000006f006f7308 */ /* 0x000e620000000800 */
[----:B------:R-:W-:Y:S01]  /*3140*/  IADD3 R88, P1, R102, UR10, RZ ;  /* 0x0000000a66587c10 */ /* 0x000fe2000ff3e0ff */
[----:B------:R-:W-:Y:S01]  /*3150*/  FFMA.FTZ R116, R100, R116, 1 ;  /* 0x3f80000064747423 */ /* 0x000fe20000010074 */
[----:B------:R-:W-:-:S02]  /*3160*/  FFMA.FTZ R100, R89, R115, 1 ;  /* 0x3f80000059647423 */ /* 0x000fc40000010073 */
[----:B------:R-:W-:Y:S01]  /*3170*/  IADD3.X R89, R95, UR11, RZ, P1, !PT ;  /* 0x0000000b5f597c10 */ /* 0x000fe20008ffe4ff */
[----:B------:R-:W-:Y:S01]  /*3180*/  FADD.FTZ R108, -R78, R108 ;  /* 0x0000006c4e6c7221 */ /* 0x000fe20000010100 */
[----:B0-----:R-:W-:Y:S01]  /*3190*/  FADD.FTZ R118, R118, 1 ;  /* 0x3f80000076767421 */ /* 0x001fe20000010000 */
[----:B------:R-:W0:Y:S02]  /*31a0*/  MUFU.RCP R26, R26 ;  /* 0x0000001a001a7308 */ /* 0x000e240000001000 */
[----:B------:R-:W-:Y:S01]  /*31b0*/  FMUL.FTZ R132, R22, R108 ;  /* 0x0000006c16847220 */ /* 0x000fe20000410000 */
[----:B------:R-:W2:Y:S01]  /*31c0*/  LDG.E.64.CONSTANT R88, desc[UR14][R88.64] ;  /* 0x0000000e58587981 */ /* 0x000ea2000c1e9b00 */
[----:B------:R-:W-:Y:S01]  /*31d0*/  FMUL.FTZ R30, R30, R113 ;  /* 0x000000711e1e7220 */ /* 0x000fe20000410000 */
[----:B------:R-:W-:Y:S01]  /*31e0*/  FMUL.FTZ R106, R106, R101 ;  /* 0x000000656a6a7220 */ /* 0x000fe20000410000 */
[----:B------:R-:W-:Y:S01]  /*31f0*/  FFMA.FTZ R101, R4, R132, R8 ;  /* 0x0000008404657223 */ /* 0x000fe20000010008 */
[----:B------:R-:W-:Y:S01]  /*3200*/  FMUL.FTZ R117, R114, R117 ;  /* 0x0000007572757220 */ /* 0x000fe20000410000 */
[----:B------:R-:W4:Y:S01]  /*3210*/  MUFU.RCP R113, R118 ;  /* 0x0000007600717308 */ /* 0x000f220000001000 */
[----:B------:R-:W-:-:S02]  /*3220*/  HADD2.F32 R114, -RZ, R27.H0_H0 ;  /* 0x2000001bff727230 */ /* 0x000fc40000004100 */
[----:B------:R-:W-:Y:S01]  /*3230*/  FMUL.FTZ R131, R22, R131 ;  /* 0x0000008316837220 */ /* 0x000fe20000410000 */
[----:B-1----:R-:W-:Y:S01]  /*3240*/  FADD.FTZ R111, R111, 1 ;  /* 0x3f8000006f6f7421 */ /* 0x002fe20000010000 */
[----:B------:R-:W-:Y:S01]  /*3250*/  FMUL.FTZ R108, R101, -1.4426950216293334961 ;  /* 0xbfb8aa3b656c7820 */ /* 0x000fe20000410000 */
[----:B------:R-:W-:Y:S01]  /*3260*/  FMUL.FTZ R10, R10, R103 ;  /* 0x000000670a0a7220 */ /* 0x000fe20000410000 */
[----:B------:R-:W-:Y:S01]  /*3270*/  FFMA.FTZ R103, R5, R131, R9 ;  /* 0x0000008305677223 */ /* 0x000fe20000010009 */
[----:B------:R-:W-:Y:S01]  /*3280*/  FADD.FTZ R128, -R78, R114 ;  /* 0x000000724e807221 */ /* 0x000fe20000010100 */
[----:B------:R-:W-:Y:S01]  /*3290*/  HADD2.F32 R27, -RZ, R27.H1_H1 ;  /* 0x3000001bff1b7230 */ /* 0x000fe20000004100 */
[----:B------:R1:W4:Y:S01]  /*32a0*/  MUFU.RCP R114, R111 ;  /* 0x0000006f00727308 */ /* 0x0003220000001000 */
[----:B------:R-:W-:Y:S01]  /*32b0*/  FMUL.FTZ R35, R35, R106 ;  /* 0x0000006a23237220 */ /* 0x000fe20000410000 */
[----:B------:R-:W-:Y:S01]  /*32c0*/  FMUL.FTZ R106, R103, -1.4426950216293334961 ;  /* 0xbfb8aa3b676a7820 */ /* 0x000fe20000410000 */
[----:B------:R-:W-:Y:S01]  /*32d0*/  FMUL.FTZ R116, R112, R116 ;  /* 0x0000007470747220 */ /* 0x000fe20000410000 */
[----:B------:R-:W-:-:S04]  /*32e0*/  FADD.FTZ R127, -R78, R27 ;  /* 0x0000001b4e7f7221 */ /* 0x000fc80000010100 */
[----:B------:R-:W4:Y:S01]  /*32f0*/  MUFU.EX2 R108, R108 ;  /* 0x0000006c006c7308 */ /* 0x000f220000000800 */
[----:B-1----:R-:W-:Y:S01]  /*3300*/  FMUL.FTZ R111, R28, R100 ;  /* 0x000000641c6f7220 */ /* 0x002fe20000410000 */
[----:B------:R-:W-:Y:S02]  /*3310*/  HADD2.F32 R28, -RZ, R25.H0_H0 ;  /* 0x20000019ff1c7230 */ /* 0x000fe40000004100 */
[----:B------:R-:W-:Y:S01]  /*3320*/  FADD.FTZ R109, R109, 1 ;  /* 0x3f8000006d6d7421 */ /* 0x000fe20000010000 */
[--C-:B------:R-:W-:Y:S02]  /*3330*/  HADD2.F32 R112, -RZ, R24.reuse.H0_H0 ;  /* 0x20000018ff707230 */ /* 0x100fe40000004100 */
[----:B------:R-:W-:Y:S02]  /*3340*/  HADD2.F32 R27, -RZ, R24.H1_H1 ;  /* 0x30000018ff1b7230 */ /* 0x000fe40000004100 */
[----:B------:R-:W-:Y:S01]  /*3350*/  FMUL.FTZ R28, R28, R116 ;  /* 0x000000741c1c7220 */ /* 0x000fe20000410000 */
[----:B0-----:R-:W-:Y:S01]  /*3360*/  FADD.FTZ R24, -R26, 1 ;  /* 0x3f8000001a187421 */ /* 0x001fe20000010100 */
[----:B------:R-:W0:Y:S01]  /*3370*/  MUFU.EX2 R106, R106 ;  /* 0x0000006a006a7308 */ /* 0x000e220000000800 */
[----:B----4-:R-:W-:-:S02]  /*3380*/  FADD.FTZ R116, -R113, 1 ;  /* 0x3f80000071747421 */ /* 0x010fc40000010100 */
[----:B------:R-:W-:Y:S02]  /*3390*/  FFMA.FTZ R24, R23, R24, 1 ;  /* 0x3f80000017187423 */ /* 0x000fe40000010018 */
[----:B------:R-:W-:-:S03]  /*33a0*/  FFMA.FTZ R90, R90, R116, 1 ;  /* 0x3f8000005a5a7423 */ /* 0x000fc60000010074 */
[----:B------:R-:W1:Y:S01]  /*33b0*/  MUFU.RCP R115, R109 ;  /* 0x0000006d00737308 */ /* 0x000e620000001000 */
[----:B------:R-:W-:Y:S01]  /*33c0*/  FADD.FTZ R107, R107, 1 ;  /* 0x3f8000006b6b7421 */ /* 0x000fe20000010000 */
[----:B------:R-:W-:Y:S01]  /*33d0*/  FMUL.FTZ R26, R26, R24 ;  /* 0x000000181a1a7220 */ /* 0x000fe20000410000 */
[----:B------:R-:W-:Y:S01]  /*33e0*/  FADD.FTZ R23, -R114, 1 ;  /* 0x3f80000072177421 */ /* 0x000fe20000010100 */
[----:B------:R-:W-:Y:S01]  /*33f0*/  FMUL.FTZ R24, R113, R90 ;  /* 0x0000005a71187220 */ /* 0x000fe20000410000 */
[----:B------:R-:W-:Y:S01]  /*3400*/  FADD.FTZ R104, R104, 1 ;  /* 0x3f80000068687421 */ /* 0x000fe20000010000 */
[----:B------:R-:W-:Y:S01]  /*3410*/  FADD.FTZ R129, -R78, R129 ;  /* 0x000000814e817221 */ /* 0x000fe20000010100 */
[----:B------:R-:W-:Y:S01]  /*3420*/  IADD3 R90, P1, R119, UR18, RZ ;  /* 0x00000012775a7c10 */ /* 0x000fe2000ff3e0ff */
[----:B------:R-:W-:Y:S01]  /*3430*/  FMUL.FTZ R130, R22, R130 ;  /* 0x0000008216827220 */ /* 0x000fe20000410000 */
[----:B------:R-:W-:Y:S01]  /*3440*/  FADD.FTZ R108, R108, 1 ;  /* 0x3f8000006c6c7421 */ /* 0x000fe20000010000 */
[----:B------:R-:W-:Y:S01]  /*3450*/  FFMA.FTZ R23, R91, R23, 1 ;  /* 0x3f8000005b177423 */ /* 0x000fe20000010017 */
[----:B------:R-:W4:Y:S01]  /*3460*/  MUFU.RCP R107, R107 ;  /* 0x0000006b006b7308 */ /* 0x000f220000001000 */
[----:B------:R-:W-:Y:S01]  /*3470*/  FMUL.FTZ R110, R13, R98 ;  /* 0x000000620d6e7220 */ /* 0x000fe20000410000 */
[----:B------:R-:W-:Y:S01]  /*3480*/  FMUL.FTZ R129, R22, R129 ;  /* 0x0000008116817220 */ /* 0x000fe20000410000 */
[----:B------:R-:W-:Y:S01]  /*3490*/  IADD3.X R91, R20, UR19, RZ, P1, !PT ;  /* 0x00000013145b7c10 */ /* 0x000fe20008ffe4ff */
[----:B------:R-:W-:Y:S01]  /*34a0*/  FFMA.FTZ R13, R0, R130, R6 ;  /* 0x00000082000d7223 */ /* 0x000fe20000010006 */
[----:B------:R-:W-:-:S03]  /*34b0*/  HADD2.F32 R29, -RZ, R29.H1_H1 ;  /* 0x3000001dff1d7230 */ /* 0x000fc60000004100 */
[----:B------:R4:W4:Y:S01]  /*34c0*/  MUFU.RCP R113, R104 ;  /* 0x0000006800717308 */ /* 0x0009220000001000 */
[----:B------:R-:W-:Y:S01]  /*34d0*/  FFMA.FTZ R98, R3, R129, R7 ;  /* 0x0000008103627223 */ /* 0x000fe20000010007 */
[----:B0-----:R-:W-:Y:S01]  /*34e0*/  FADD.FTZ R106, R106, 1 ;  /* 0x3f8000006a6a7421 */ /* 0x001fe20000010000 */
[----:B------:R-:W-:Y:S01]  /*34f0*/  FMUL.FTZ R105, R13, -1.4426950216293334961 ;  /* 0xbfb8aa3b0d697820 */ /* 0x000fe20000410000 */
[----:B------:R-:W-:Y:S01]  /*3500*/  FMUL.FTZ R23, R114, R23 ;  /* 0x0000001772177220 */ /* 0x000fe20000410000 */
[----:B-1----:R-:W-:Y:S01]  /*3510*/  FADD.FTZ R116, -R115, 1 ;  /* 0x3f80000073747421 */ /* 0x002fe20000010100 */
[----:B------:R-:W2:Y:S01]  /*3520*/  LDG.E.64.CONSTANT R90, desc[UR14][R90.64] ;  /* 0x0000000e5a5a7981 */ /* 0x000ea2000c1e9b00 */
[--C-:B----4-:R-:W-:Y:S02]  /*3530*/  HADD2.F32 R104, -RZ, R18.reuse.H0_H0 ;  /* 0x20000012ff687230 */ /* 0x110fe40000004100 */
[----:B------:R-:W-:Y:S01]  /*3540*/  HADD2.F32 R18, -RZ, R18.H1_H1 ;  /* 0x30000012ff127230 */ /* 0x000fe20000004100 */
[----:B------:R-:W0:Y:S01]  /*3550*/  MUFU.RCP R108, R108 ;  /* 0x0000006c006c7308 */ /* 0x000e220000001000 */
[----:B------:R-:W-:-:S02]  /*3560*/  HADD2.F32 R114, -RZ, R92.H0_H0 ;  /* 0x2000005cff727230 */ /* 0x000fc40000004100 */
[----:B------:R-:W-:Y:S01]  /*3570*/  FADD.FTZ R104, -R78, R104 ;  /* 0x000000684e687221 */ /* 0x000fe20000010100 */
[----:B------:R-:W-:Y:S01]  /*3580*/  FMUL.FTZ R29, R29, R110 ;  /* 0x0000006e1d1d7220 */ /* 0x000fe20000410000 */
[----:B------:R-:W-:Y:S01]  /*3590*/  FMUL.FTZ R128, R22, R128 ;  /* 0x0000008016807220 */ /* 0x000fe20000410000 */
[----:B------:R-:W-:Y:S02]  /*35a0*/  HADD2.F32 R92, -RZ, R92.H1_H1 ;  /* 0x3000005cff5c7230 */ /* 0x000fe40000004100 */
[----:B------:R-:W-:Y:S01]  /*35b0*/  FADD.FTZ R125, -R78, R18 ;  /* 0x000000124e7d7221 */ /* 0x000fe20000010100 */
[----:B------:R-:W-:Y:S01]  /*35c0*/  FMUL.FTZ R110, R98, -1.4426950216293334961 ;  /* 0xbfb8aa3b626e7820 */ /* 0x000fe20000410000 */
[----:B------:R-:W-:Y:S01]  /*35d0*/  MUFU.RCP R18, R106 ;  /* 0x0000006a00127308 */ /* 0x000fe20000001000 */
[----:B------:R-:W-:Y:S01]  /*35e0*/  FMUL.FTZ R126, R22, R104 ;  /* 0x00000068167e7220 */ /* 0x000fe20000410000 */
[----:B------:R-:W-:Y:S01]  /*35f0*/  FFMA.FTZ R99, R99, R116, 1 ;  /* 0x3f80000063637423 */ /* 0x000fe20000010074 */
[----:B------:R-:W-:-:S02]  /*3600*/  HADD2.F32 R104, -RZ, R93.H0_H0 ;  /* 0x2000005dff687230 */ /* 0x000fc40000004100 */
[----:B------:R-:W-:Y:S01]  /*3610*/  FFMA.FTZ R100, R4, R128, R8 ;  /* 0x0000008004647223 */ /* 0x000fe20000010008 */
[----:B------:R-:W-:Y:S01]  /*3620*/  FMUL.FTZ R24, R92, R24 ;  /* 0x000000185c187220 */ /* 0x000fe20000410000 */
[----:B------:R-:W-:Y:S01]  /*3630*/  FMUL.FTZ R125, R22, R125 ;  /* 0x0000007d167d7220 */ /* 0x000fe20000410000 */
[----:B------:R-:W1:Y:S01]  /*3640*/  MUFU.EX2 R105, R105 ;  /* 0x0000006900697308 */ /* 0x000e620000000800 */
[----:B------:R-:W-:Y:S02]  /*3650*/  HADD2.F32 R92, -RZ, R93.H1_H1 ;  /* 0x3000005dff5c7230 */ /* 0x000fe40000004100 */
[----:B------:R-:W-:Y:S01]  /*3660*/  FMUL.FTZ R30, R112, R30 ;  /* 0x0000001e701e7220 */ /* 0x000fe20000410000 */
[----:B------:R-:W-:Y:S01]  /*3670*/  FMUL.FTZ R20, R115, R99 ;  /* 0x0000006373147220 */ /* 0x000fe20000410000 */
[----:B------:R-:W-:Y:S01]  /*3680*/  FMUL.FTZ R112, R100, -1.4426950216293334961 ;  /* 0xbfb8aa3b64707820 */ /* 0x000fe20000410000 */
[----:B------:R-:W-:Y:S01]  /*3690*/  FMUL.FTZ R23, R104, R23 ;  /* 0x0000001768177220 */ /* 0x000fe20000410000 */
[----:B------:R-:W-:Y:S01]  /*36a0*/  FFMA.FTZ R104, R3, R125, R7 ;  /* 0x0000007d03687223 */ /* 0x000fe20000010007 */
[----:B------:R-:W4:Y:S01]  /*36b0*/  MUFU.EX2 R110, R110 ;  /* 0x0000006e006e7308 */ /* 0x000f220000000800 */
[----:B------:R-:W-:Y:S01]  /*36c0*/  FADD.FTZ R93, -R107, 1 ;  /* 0x3f8000006b5d7421 */ /* 0x000fe20000010100 */
[----:B------:R-:W-:Y:S01]  /*36d0*/  FMUL.FTZ R20, R92, R20 ;  /* 0x000000145c147220 */ /* 0x000fe20000410000 */
[----:B------:R-:W-:Y:S01]  /*36e0*/  FMUL.FTZ R127, R22, R127 ;  /* 0x0000007f167f7220 */ /* 0x000fe20000410000 */
[----:B------:R-:W-:Y:S01]  /*36f0*/  FMUL.FTZ R26, R114, R26 ;  /* 0x0000001a721a7220 */ /* 0x000fe20000410000 */
[----:B------:R-:W-:Y:S01]  /*3700*/  FADD.FTZ R92, -R113, 1 ;  /* 0x3f800000715c7421 */ /* 0x000fe20000010100 */
[----:B------:R-:W-:Y:S01]  /*3710*/  FMUL.FTZ R114, R104, -1.4426950216293334961 ;  /* 0xbfb8aa3b68727820 */ /* 0x000fe20000410000 */
[----:B------:R-:W-:Y:S01]  /*3720*/  FFMA.FTZ R14, R14, R93, 1 ;  /* 0x3f8000000e0e7423 */ /* 0x000fe2000001005d */
[----:B------:R-:W-:Y:S01]  /*3730*/  HADD2.F32 R25, -RZ, R25.H1_H1 ;  /* 0x30000019ff197230 */ /* 0x000fe20000004100 */
[----:B------:R-:W4:Y:S01]  /*3740*/  MUFU.EX2 R112, R112 ;  /* 0x0000007000707308 */ /* 0x000f220000000800 */
[----:B0-----:R-:W-:Y:S01]  /*3750*/  FADD.FTZ R93, -R108, 1 ;  /* 0x3f8000006c5d7421 */ /* 0x001fe20000010100 */
[----:B------:R-:W-:Y:S01]  /*3760*/  FFMA.FTZ R109, R5, R127, R9 ;  /* 0x0000007f056d7223 */ /* 0x000fe20000010009 */
[----:B------:R-:W-:Y:S01]  /*3770*/  FFMA.FTZ R92, R94, R92, 1 ;  /* 0x3f8000005e5c7423 */ /* 0x000fe2000001005c */
[----:B------:R-:W-:Y:S01]  /*3780*/  FMUL.FTZ R25, R25, R111 ;  /* 0x0000006f19197220 */ /* 0x000fe20000410000 */
[----:B------:R-:W-:Y:S01]  /*3790*/  FFMA.FTZ R93, R101, R93, 1 ;  /* 0x3f800000655d7423 */ /* 0x000fe2000001005d */
[----:B------:R-:W-:-:S02]  /*37a0*/  IADD3.X R101, RZ, R69, RZ, P0, !PT ;  /* 0x00000045ff657210 */ /* 0x000fc400007fe4ff */
[----:B------:R0:W-:Y:S01]  /*37b0*/  MUFU.EX2 R94, R114 ;  /* 0x00000072005e7308 */ /* 0x0001e20000000800 */
[----:B------:R-:W-:Y:S01]  /*37c0*/  FMUL.FTZ R111, R109, -1.4426950216293334961 ;  /* 0xbfb8aa3b6d6f7820 */ /* 0x000fe20000410000 */
[----:B-1----:R-:W-:Y:S01]  /*37d0*/  FADD.FTZ R69, R105, 1 ;  /* 0x3f80000069457421 */ /* 0x002fe20000010000 */
[----:B------:R-:W-:Y:S01]  /*37e0*/  SHF.L.U64.HI R101, R79, 0x1, R101 ;  /* 0x000000014f657819 */ /* 0x000fe20000010265 */
[----:B0-----:R-:W-:Y:S01]  /*37f0*/  FADD.FTZ R114, -R18, 1 ;  /* 0x3f80000012727421 */ /* 0x001fe20000010100 */
[----:B------:R-:W-:-:S03]  /*3800*/  FMUL.FTZ R14, R107, R14 ;  /* 0x0000000e6b0e7220 */ /* 0x000fc60000410000 */
[----:B------:R-:W-:Y:S01]  /*3810*/  FFMA.FTZ R105, R103, R114, 1 ;  /* 0x3f80000067697423 */ /* 0x000fe20000010072 */
[----:B------:R-:W-:Y:S01]  /*3820*/  SHF.L.U32 R103, R79, 0x1, RZ ;  /* 0x000000014f677819 */ /* 0x000fe200000006ff */
[----:B----4-:R-:W-:Y:S01]  /*3830*/  FADD.FTZ R79, R110, 1 ;  /* 0x3f8000006e4f7421 */ /* 0x010fe20000010000 */
[----:B------:R-:W-:Y:S01]  /*3840*/  HADD2.F32 R110, -RZ, R16.H0_H0 ;  /* 0x20000010ff6e7230 */ /* 0x000fe20000004100 */
[----:B------:R-:W0:Y:S01]  /*3850*/  MUFU.EX2 R111, R111 ;  /* 0x0000006f006f7308 */ /* 0x000e220000000800 */
[----:B------:R-:W-:Y:S01]  /*3860*/  FMUL.FTZ R107, R18, R105 ;  /* 0x00000069126b7220 */ /* 0x000fe20000410000 */
[--C-:B------:R-:W-:Y:S02]  /*3870*/  HADD2.F32 R18, -RZ, R19.reuse.H0_H0 ;  /* 0x20000013ff127230 */ /* 0x100fe40000004100 */
[----:B------:R-:W-:Y:S01]  /*3880*/  FMUL.FTZ R14, R110, R14 ;  /* 0x0000000e6e0e7220 */ /* 0x000fe20000410000 */
[----:B------:R-:W-:Y:S01]  /*3890*/  FADD.FTZ R110, R112, 1 ;  /* 0x3f800000706e7421 */ /* 0x000fe20000010000 */
[----:B------:R-:W-:Y:S01]  /*38a0*/  FFMA.FTZ R99, R0, R126, R6 ;  /* 0x0000007e00637223 */ /* 0x000fe20000010006 */
[----:B------:R-:W-:Y:S01]  /*38b0*/  FADD.FTZ R124, -R78, R18 ;  /* 0x000000124e7c7221 */ /* 0x000fe20000010100 */
[----:B------:R-:W-:Y:S01]  /*38c0*/  MUFU.RCP R79, R79 ;  /* 0x0000004f004f7308 */ /* 0x000fe20000001000 */
[----:B------:R-:W-:Y:S01]  /*38d0*/  FMUL.FTZ R113, R113, R92 ;  /* 0x0000005c71717220 */ /* 0x000fe20000410000 */
[----:B------:R-:W-:Y:S01]  /*38e0*/  IADD3 R92, P0, R103, UR10, RZ ;  /* 0x0000000a675c7c10 */ /* 0x000fe2000ff1e0ff */
[----:B------:R-:W-:-:S02]  /*38f0*/  HADD2.F32 R105, -RZ, R19.H1_H1 ;  /* 0x30000013ff697230 */ /* 0x000fc40000004100 */
[----:B------:R-:W-:Y:S01]  /*3900*/  FMUL.FTZ R106, R99, -1.4426950216293334961 ;  /* 0xbfb8aa3b636a7820 */ /* 0x000fe20000410000 */
[----:B------:R-:W-:Y:S01]  /*3910*/  FMUL.FTZ R124, R22, R124 ;  /* 0x0000007c167c7220 */ /* 0x000fe20000410000 */
[----:B------:R-:W-:Y:S01]  /*3920*/  FMUL.FTZ R108, R108, R93 ;  /* 0x0000005d6c6c7220 */ /* 0x000fe20000410000 */
[----:B------:R-:W1:Y:S01]  /*3930*/  MUFU.RCP R69, R69 ;  /* 0x0000004500457308 */ /* 0x000e620000001000 */
[----:B------:R-:W-:Y:S01]  /*3940*/  IADD3.X R93, R101, UR11, RZ, P0, !PT ;  /* 0x0000000b655d7c10 */ /* 0x000fe200087fe4ff */
[----:B------:R-:W-:Y:S01]  /*3950*/  FADD.FTZ R119, -R78, R105 ;  /* 0x000000694e777221 */ /* 0x000fe20000010100 */
[----:B------:R-:W-:-:S05]  /*3960*/  FFMA.FTZ R105, R4, R124, R8 ;  /* 0x0000007c04697223 */ /* 0x000fca0000010008 */
[----:B------:R-:W4:Y:S01]  /*3970*/  MUFU.RCP R110, R110 ;  /* 0x0000006e006e7308 */ /* 0x000f220000001000 */
[----:B------:R-:W-:Y:S02]  /*3980*/  HADD2.F32 R18, -RZ, R16.H1_H1 ;  /* 0x30000010ff127230 */ /* 0x000fe40000004100 */
[----:B0-----:R-:W-:Y:S01]  /*3990*/  FADD.FTZ R111, R111, 1 ;  /* 0x3f8000006f6f7421 */ /* 0x001fe20000010000 */
[--C-:B------:R-:W-:Y:S01]  /*39a0*/  HADD2.F32 R19, -RZ, R17.reuse.H0_H0 ;  /* 0x20000011ff137230 */ /* 0x100fe20000004100 */
[----:B------:R-:W2:Y:S01]  /*39b0*/  LDG.E.64.CONSTANT R92, desc[UR14][R92.64] ;  /* 0x0000000e5c5c7981 */ /* 0x000ea2000c1e9b00 */
[----:B------:R-:W-:Y:S02]  /*39c0*/  HADD2.F32 R16, -RZ, R17.H1_H1 ;  /* 0x30000011ff107230 */ /* 0x000fe40000004100 */
[----:B------:R-:W-:Y:S01]  /*39d0*/  FMUL.FTZ R17, R105, -1.4426950216293334961 ;  /* 0xbfb8aa3b69117820 */ /* 0x000fe20000410000 */
[----:B------:R-:W0:Y:S01]  /*39e0*/  MUFU.EX2 R106, R106 ;  /* 0x0000006a006a7308 */ /* 0x000e220000000800 */
[----:B------:R-:W-:Y:S01]  /*39f0*/  FMUL.FTZ R19, R19, R108 ;  /* 0x0000006c13137220 */ /* 0x000fe20000410000 */
[----:B------:R-:W-:Y:S01]  /*3a00*/  FMUL.FTZ R119, R22, R119 ;  /* 0x0000007716777220 */ /* 0x000fe20000410000 */
[----:B------:R-:W-:Y:S01]  /*3a10*/  FMUL.FTZ R18, R18, R113 ;  /* 0x0000007112127220 */ /* 0x000fe20000410000 */
[----:B------:R-:W-:-:S04]  /*3a20*/  FMUL.FTZ R16, R16, R107 ;  /* 0x0000006b10107220 */ /* 0x000fc80000410000 */
[----:B------:R5:W-:Y:S01]  /*3a30*/  MUFU.EX2 R108, R17 ;  /* 0x00000011006c7308 */ /* 0x000be20000000800 */
[----:B-1----:R-:W-:Y:S01]  /*3a40*/  FADD.FTZ R113, -R69, 1 ;  /* 0x3f80000045717421 */ /* 0x002fe20000010100 */
[----:B------:R-:W-:-:S06]  /*3a50*/  FFMA.FTZ R107, R5, R119, R9 ;  /* 0x00000077056b7223 */ /* 0x000fcc0000010009 */
[----:B------:R-:W1:Y:S01]  /*3a60*/  MUFU.RCP R111, R111 ;  /* 0x0000006f006f7308 */ /* 0x000e620000001000 */
[----:B-----5:R-:W-:Y:S01]  /*3a70*/  FADD.FTZ R17, -R79, 1 ;  /* 0x3f8000004f117421 */ /* 0x020fe20000010100 */
[----:B------:R-:W-:-:S03]  /*3a80*/  FFMA.FTZ R13, R13, R113, 1 ;  /* 0x3f8000000d0d7423 */ /* 0x000fc60000010071 */
[----:B------:R-:W-:Y:S01]  /*3a90*/  FFMA.FTZ R98, R98, R17, 1 ;  /* 0x3f80000062627423 */ /* 0x000fe20000010011 */
[----:B----4-:R-:W-:Y:S01]  /*3aa0*/  FADD.FTZ R17, -R110, 1 ;  /* 0x3f8000006e117421 */ /* 0x010fe20000010100 */
[----:B------:R-:W-:-:S03]  /*3ab0*/  FMUL.FTZ R112, R107, -1.4426950216293334961 ;  /* 0xbfb8aa3b6b707820 */ /* 0x000fc60000410000 */
[----:B------:R-:W-:Y:S01]  /*3ac0*/  FFMA.FTZ R17, R100, R17, 1 ;  /* 0x3f80000064117423 */ /* 0x000fe20000010011 */
[----:B0-----:R-:W-:Y:S01]  /*3ad0*/  FADD.FTZ R100, R106, 1 ;  /* 0x3f8000006a647421 */ /* 0x001fe20000010000 */
[----:B------:R-:W-:Y:S01]  /*3ae0*/  FMUL.FTZ R106, R69, R13 ;  /* 0x0000000d456a7220 */ /* 0x000fe20000410000 */
[----:B------:R-:W-:Y:S01]  /*3af0*/  FMUL.FTZ R13, R79, R98 ;  /* 0x000000624f0d7220 */ /* 0x000fe20000410000 */
[----:B------:R-:W-:Y:S01]  /*3b00*/  HADD2.F32 R98, -RZ, R96.H0_H0 ;  /* 0x20000060ff627230 */ /* 0x000fe20000004100 */
[----:B------:R-:W0:Y:S01]  /*3b10*/  MUFU.EX2 R112, R112 ;  /* 0x0000007000707308 */ /* 0x000e220000000800 */
[----:B------:R-:W-:Y:S01]  /*3b20*/  FMUL.FTZ R79, R110, R17 ;  /* 0x000000116e4f7220 */ /* 0x000fe20000410000 */
[----:B-1----:R-:W-:Y:S02]  /*3b30*/  FADD.FTZ R113, -R111, 1 ;  /* 0x3f8000006f717421 */ /* 0x002fe40000010100 */
[----:B------:R-:W-:Y:S01]  /*3b40*/  FMUL.FTZ R17, R98, R106 ;  /* 0x0000006a62117220 */ /* 0x000fe20000410000 */
[----:B------:R-:W-:-:S02]  /*3b50*/  HADD2.F32 R98, -RZ, R80.H0_H0 ;  /* 0x20000050ff627230 */ /* 0x000fc40000004100 */
[----:B------:R-:W-:Y:S01]  /*3b60*/  FFMA.FTZ R113, R109, R113, 1 ;  /* 0x3f8000006d717423 */ /* 0x000fe20000010071 */
[----:B------:R-:W-:Y:S01]  /*3b70*/  FADD.FTZ R109, R94, 1 ;  /* 0x3f8000005e6d7421 */ /* 0x000fe20000010000 */
[----:B------:R-:W-:Y:S01]  /*3b80*/  IADD3 R94, P0, R102, UR18, RZ ;  /* 0x00000012665e7c10 */ /* 0x000fe2000ff1e0ff */
[----:B------:R-:W-:Y:S02]  /*3b90*/  HADD2.F32 R80, -RZ, R80.H1_H1 ;  /* 0x30000050ff507230 */ /* 0x000fe40000004100 */
[----:B------:R-:W-:Y:S01]  /*3ba0*/  FADD.FTZ R98, -R78, R98 ;  /* 0x000000624e627221 */ /* 0x000fe20000010100 */
[----:B------:R-:W-:Y:S01]  /*3bb0*/  HADD2.F32 R96, -RZ, R96.H1_H1 ;  /* 0x30000060ff607230 */ /* 0x000fe20000004100 */
[----:B------:R-:W-:Y:S01]  /*3bc0*/  IADD3.X R95, R95, UR19, RZ, P0, !PT ;  /* 0x000000135f5f7c10 */ /* 0x000fe200087fe4ff */
[----:B------:R-:W1:Y:S01]  /*3bd0*/  MUFU.RCP R100, R100 ;  /* 0x0000006400647308 */ /* 0x000e620000001000 */
[----:B------:R-:W-:Y:S01]  /*3be0*/  FMUL.FTZ R98, R22, R98 ;  /* 0x0000006216627220 */ /* 0x000fe20000410000 */
[----:B------:R-:W-:Y:S01]  /*3bf0*/  FADD.FTZ R80, -R78, R80 ;  /* 0x000000504e507221 */ /* 0x000fe20000010100 */
[----:B------:R-:W-:Y:S01]  /*3c00*/  FMUL.FTZ R69, R111, R113 ;  /* 0x000000716f457220 */ /* 0x000fe20000410000 */
[----:B------:R-:W-:Y:S01]  /*3c10*/  FADD.FTZ R108, R108, 1 ;  /* 0x3f8000006c6c7421 */ /* 0x000fe20000010000 */
[----:B------:R-:W-:Y:S01]  /*3c20*/  FMUL.FTZ R13, R96, R13 ;  /* 0x0000000d600d7220 */ /* 0x000fe20000410000 */
[----:B------:R-:W-:-:S02]  /*3c30*/  HADD2.F32 R106, -RZ, R97.H0_H0 ;  /* 0x20000061ff6a7230 */ /* 0x000fc40000004100 */
[----:B0-----:R-:W-:Y:S01]  /*3c40*/  FADD.FTZ R111, R112, 1 ;  /* 0x3f800000706f7421 */ /* 0x001fe20000010000 */
[----:B------:R-:W-:Y:S02]  /*3c50*/  HADD2.F32 R96, -RZ, R97.H1_H1 ;  /* 0x30000061ff607230 */ /* 0x000fe40000004100 */
[----:B------:R-:W-:Y:S01]  /*3c60*/  FFMA.FTZ R102, R0, R98, R6 ;  /* 0x0000006200667223 */ /* 0x000fe20000010006 */
[----:B------:R-:W4:Y:S01]  /*3c70*/  LDG.E.64.CONSTANT R94, desc[UR14][R94.64] ;  /* 0x0000000e5e5e7981 */ /* 0x000f22000c1e9b00 */
[----:B------:R-:W-:Y:S01]  /*3c80*/  FMUL.FTZ R97, R22, R80 ;  /* 0x0000005016617220 */ /* 0x000fe20000410000 */
[----:B------:R-:W-:Y:S01]  /*3c90*/  HADD2.F32 R80, -RZ, R81.H0_H0 ;  /* 0x20000051ff507230 */ /* 0x000fe20000004100 */
[----:B------:R-:W0:Y:S01]  /*3ca0*/  MUFU.RCP R108, R108 ;  /* 0x0000006c006c7308 */ /* 0x000e220000001000 */
[----:B------:R-:W-:Y:S01]  /*3cb0*/  FMUL.FTZ R79, R106, R79 ;  /* 0x0000004f6a4f7220 */ /* 0x000fe20000410000 */
[----:B------:R-:W-:Y:S01]  /*3cc0*/  FMUL.FTZ R112, R102, -1.4426950216293334961 ;  /* 0xbfb8aa3b66707820 */ /* 0x000fe20000410000 */
[----:B------:R-:W-:Y:S01]  /*3cd0*/  FFMA.FTZ R106, R3, R97, R7 ;  /* 0x00000061036a7223 */ /* 0x000fe20000010007 */
[----:B------:R-:W-:Y:S01]  /*3ce0*/  FMUL.FTZ R69, R96, R69 ;  /* 0x0000004560457220 */ /* 0x000fe20000410000 */
[----:B------:R-:W-:-:S03]  /*3cf0*/  FADD.FTZ R96, -R78, R80 ;  /* 0x000000504e607221 */ /* 0x000fc60000010100 */
[----:B------:R-:W5:Y:S01]  /*3d00*/  MUFU.RCP R111, R111 ;  /* 0x0000006f006f7308 */ /* 0x000f620000001000 */
[----:B------:R-:W-:Y:S01]  /*3d10*/  FMUL.FTZ R80, R106, -1.4426950216293334961 ;  /* 0xbfb8aa3b6a507820 */ /* 0x000fe20000410000 */
[----:B-1----:R-:W-:-:S06]  /*3d20*/  FADD.FTZ R110, -R100, 1 ;  /* 0x3f800000646e7421 */ /* 0x002fcc0000010100 */
[----:B------:R-:W1:Y:S01]  /*3d30*/  MUFU.EX2 R112, R112 ;  /* 0x0000007000707308 */ /* 0x000e620000000800 */
[----:B------:R-:W-:Y:S01]  /*3d40*/  FFMA.FTZ R99, R99, R110, 1 ;  /* 0x3f80000063637423 */ /* 0x000fe2000001006e */
[----:B0-----:R-:W-:-:S06]  /*3d50*/  FADD.FTZ R110, -R108, 1 ;  /* 0x3f8000006c6e7421 */ /* 0x001fcc0000010100 */
[----:B------:R-:W0:Y:S01]  /*3d60*/  MUFU.EX2 R80, R80 ;  /* 0x0000005000507308 */ /* 0x000e220000000800 */
[----:B------:R-:W-:Y:S01]  /*3d70*/  FMUL.FTZ R99, R100, R99 ;  /* 0x0000006364637220 */ /* 0x000fe20000410000 */
[----:B-----5:R-:W-:Y:S01]  /*3d80*/  FADD.FTZ R100, -R111, 1 ;  /* 0x3f8000006f647421 */ /* 0x020fe20000010100 */
[----:B------:R-:W-:-:S03]  /*3d90*/  FFMA.FTZ R105, R105, R110, 1 ;  /* 0x3f80000069697423 */ /* 0x000fc6000001006e */
[----:B------:R-:W-:Y:S01]  /*3da0*/  FFMA.FTZ R107, R107, R100, 1 ;  /* 0x3f8000006b6b7423 */ /* 0x000fe20000010064 */
[----:B------:R-:W-:Y:S01]  /*3db0*/  FMUL.FTZ R100, R108, R105 ;  /* 0x000000696c647220 */ /* 0x000fe20000410000 */
[----:B-1----:R-:W-:Y:S02]  /*3dc0*/  FADD.FTZ R112, R112, 1 ;  /* 0x3f80000070707421 */ /* 0x002fe40000010000 */
[----:B------:R-:W-:Y:S02]  /*3dd0*/  FMUL.FTZ R105, R111, R107 ;  /* 0x0000006b6f697220 */ /* 0x000fe40000410000 */
[----:B------:R0:W-:Y:S02]  /*3de0*/  MUFU.RCP R111, R112 ;  /* 0x00000070006f7308 */ /* 0x0001e40000001000 */
[----:B0-----:R-:W-:Y:S01]  /*3df0*/  FADD.FTZ R112, R80, 1 ;  /* 0x3f80000050707421 */ /* 0x001fe20000010000 */
[----:B------:R-:W-:Y:S01]  /*3e00*/  IADD3 R80, P0, R103, UR18, RZ ;  /* 0x0000001267507c10 */ /* 0x000fe2000ff1e0ff */
[----:B------:R-:W-:-:S04]  /*3e10*/  HADD2.F32 R103, -RZ, R81.H1_H1 ;  /* 0x30000051ff677230 */ /* 0x000fc80000004100 */
[----:B------:R-:W0:Y:S01]  /*3e20*/  MUFU.RCP R109, R109 ;  /* 0x0000006d006d7308 */ /* 0x000e220000001000 */
[----:B------:R-:W-:Y:S01]  /*3e30*/  IADD3.X R81, R101, UR19, RZ, P0, !PT ;  /* 0x0000001365517c10 */ /* 0x000fe200087fe4ff */
[----:B------:R-:W-:Y:S01]  /*3e40*/  FMUL.FTZ R96, R22, R96 ;  /* 0x0000006016607220 */ /* 0x000fe20000410000 */
[----:B0-----:R-:W-:-:S04]  /*3e50*/  FADD.FTZ R113, -R109, 1 ;  /* 0x3f8000006d717421 */ /* 0x001fc80000010100 */
[----:B------:R-:W5:Y:S01]  /*3e60*/  LDG.E.64.CONSTANT R80, desc[UR14][R80.64] ;  /* 0x0000000e50507981 */ /* 0x000f62000c1e9b00 */
[--C-:B------:R-:W-:Y:S02]  /*3e70*/  HADD2.F32 R107, -RZ, R83.reuse.H0_H0 ;  /* 0x20000053ff6b7230 */ /* 0x100fe40000004100 */
[----:B------:R-:W-:Y:S02]  /*3e80*/  HADD2.F32 R108, -RZ, R84.H1_H1 ;  /* 0x30000054ff6c7230 */ /* 0x000fe40000004100 */
[----:B------:R-:W-:Y:S01]  /*3e90*/  FFMA.FTZ R113, R104, R113, 1 ;  /* 0x3f80000068717423 */ /* 0x000fe20000010071 */
[----:B------:R-:W-:Y:S01]  /*3ea0*/  FFMA.FTZ R104, R4, R96, R8 ;  /* 0x0000006004687223 */ /* 0x000fe20000010008 */
[----:B------:R-:W-:Y:S01]  /*3eb0*/  HADD2.F32 R101, -RZ, R83.H1_H1 ;  /* 0x30000053ff657230 */ /* 0x000fe20000004100 */
[----:B------:R-:W-:Y:S01]  /*3ec0*/  MUFU.RCP R112, R112 ;  /* 0x0000007000707308 */ /* 0x000fe20000001000 */
[----:B------:R-:W-:Y:S01]  /*3ed0*/  FMUL.FTZ R27, R27, R117 ;  /* 0x000000751b1b7220 */ /* 0x000fe20000410000 */
[----:B------:R-:W-:Y:S01]  /*3ee0*/  FMUL.FTZ R110, R104, -1.4426950216293334961 ;  /* 0xbfb8aa3b686e7820 */ /* 0x000fe20000410000 */
[----:B------:R-:W-:Y:S01]  /*3ef0*/  FMUL.FTZ R36, R36, R122 ;  /* 0x0000007a24247220 */ /* 0x000fe20000410000 */
[----:B------:R-:W-:Y:S01]  /*3f00*/  FFMA.FTZ R76, R2, R54, R76 ;  /* 0x00000036024c7223 */ /* 0x000fe2000001004c */
[----:B------:R-:W-:Y:S01]  /*3f10*/  FADD.FTZ R77, R54, R77 ;  /* 0x0000004d364d7221 */ /* 0x000fe20000010000 */
[----:B------:R-:W-:Y:S01]  /*3f20*/  FFMA.FTZ R74, R68, R53, R74 ;  /* 0x00000035444a7223 */ /* 0x000fe2000001004a */
[----:B------:R-:W-:Y:S01]  /*3f30*/  FADD.FTZ R75, R53, R75 ;  /* 0x0000004b354b7221 */ /* 0x000fe20000010000 */
[----:B------:R-:W0:Y:S01]  /*3f40*/  MUFU.EX2 R110, R110 ;  /* 0x0000006e006e7308 */ /* 0x000e220000000800 */
[----:B------:R-:W-:Y:S01]  /*3f50*/  FMUL.FTZ R109, R109, R113 ;  /* 0x000000716d6d7220 */ /* 0x000fe20000410000 */
[----:B------:R-:W-:-:S02]  /*3f60*/  HADD2.F32 R113, -RZ, R82.H0_H0 ;  /* 0x20000052ff717230 */ /* 0x000fc40000004100 */
[----:B------:R-:W-:Y:S01]  /*3f70*/  FADD.FTZ R83, -R78, R103 ;  /* 0x000000674e537221 */ /* 0x000fe20000010100 */
[----:B------:R-:W-:Y:S02]  /*3f80*/  HADD2.F32 R82, -RZ, R82.H1_H1 ;  /* 0x30000052ff527230 */ /* 0x000fe40000004100 */
[----:B------:R-:W-:Y:S01]  /*3f90*/  FFMA.FTZ R72, R67, R52, R72 ;  /* 0x0000003443487223 */ /* 0x000fe20000010048 */
[----:B------:R-:W-:Y:S01]  /*3fa0*/  FADD.FTZ R73, R52, R73 ;  /* 0x0000004934497221 */ /* 0x000fe20000010000 */
[----:B------:R-:W-:Y:S01]  /*3fb0*/  FMUL.FTZ R83, R22, R83 ;  /* 0x0000005316537220 */ /* 0x000fe20000410000 */
[----:B------:R-:W-:Y:S01]  /*3fc0*/  FFMA.FTZ R70, R66, R51, R70 ;  /* 0x0000003342467223 */ /* 0x000fe20000010046 */
[----:B------:R-:W-:Y:S01]  /*3fd0*/  FMUL.FTZ R82, R82, R109 ;  /* 0x0000006d52527220 */ /* 0x000fe20000410000 */
[----:B------:R-:W-:Y:S02]  /*3fe0*/  HADD2.F32 R103, -RZ, R84.H0_H0 ;  /* 0x20000054ff677230 */ /* 0x000fe40000004100 */
[----:B------:R-:W-:Y:S01]  /*3ff0*/  FADD.FTZ R71, R51, R71 ;  /* 0x0000004733477221 */ /* 0x000fe20000010000 */
[----:B------:R-:W-:Y:S01]  /*4000*/  UIADD3 UR10, UP0, UR12, 0x2, URZ ;  /* 0x000000020c0a7890 */ /* 0x000fe2000ff1e03f */
[----:B------:R-:W-:Y:S01]  /*4010*/  ULDC.64 UR18, c[0x0][0x258] ;  /* 0x0000960000127ab9 */ /* 0x000fe20000000a00 */
[----:B0-----:R-:W-:Y:S01]  /*4020*/  FADD.FTZ R109, R110, 1 ;  /* 0x3f8000006e6d7421 */ /* 0x001fe20000010000 */
[----:B------:R-:W-:-:S04]  /*4030*/  FFMA.FTZ R110, R5, R83, R9 ;  /* 0x00000053056e7223 */ /* 0x000fc80000010009 */
[----:B------:R-:W-:Y:S01]  /*4040*/  FMUL.FTZ R84, R110, -1.4426950216293334961 ;  /* 0xbfb8aa3b6e547820 */ /* 0x000fe20000410000 */
[----:B------:R-:W0:Y:S01]  /*4050*/  MUFU.RCP R109, R109 ;  /* 0x0000006d006d7308 */ /* 0x000e220000001000 */
[----:B------:R-:W-:Y:S01]  /*4060*/  FMUL.FTZ R100, R107, R100 ;  /* 0x000000646b647220 */ /* 0x000fe20000410000 */
[----:B------:R-:W-:-:S06]  /*4070*/  FADD.FTZ R107, -R111, 1 ;  /* 0x3f8000006f6b7421 */ /* 0x000fcc0000010100 */
[----:B------:R-:W1:Y:S01]  /*4080*/  MUFU.EX2 R84, R84 ;  /* 0x0000005400547308 */ /* 0x000e620000000800 */
[----:B------:R-:W-:Y:S01]  /*4090*/  FADD.FTZ R103, -R78, R103 ;  /* 0x000000674e677221 */ /* 0x000fe20000010100 */
[----:B------:R-:W-:Y:S01]  /*40a0*/  FMUL.FTZ R101, R101, R105 ;  /* 0x0000006965657220 */ /* 0x000fe20000410000 */
[----:B------:R-:W-:Y:S01]  /*40b0*/  FFMA.FTZ R105, R102, R107, 1 ;  /* 0x3f80000066697423 */ /* 0x000fe2000001006b */
[----:B------:R-:W-:Y:S01]  /*40c0*/  FADD.FTZ R102, -R78, R108 ;  /* 0x0000006c4e667221 */ /* 0x000fe20000010100 */
[----:B------:R-:W-:Y:S01]  /*40d0*/  FMUL.FTZ R103, R22, R103 ;  /* 0x0000006716677220 */ /* 0x000fe20000410000 */
[----:B------:R-:W-:Y:S01]  /*40e0*/  FADD.FTZ R108, -R112, 1 ;  /* 0x3f800000706c7421 */ /* 0x000fe20000010100 */
[----:B------:R-:W-:Y:S01]  /*40f0*/  FMUL.FTZ R111, R111, R105 ;  /* 0x000000696f6f7220 */ /* 0x000fe20000410000 */
[----:B------:R-:W-:Y:S01]  /*4100*/  FMUL.FTZ R102, R22, R102 ;  /* 0x0000006616667220 */ /* 0x000fe20000410000 */
[----:B0-----:R-:W-:Y:S01]  /*4110*/  FADD.FTZ R105, -R109, 1 ;  /* 0x3f8000006d697421 */ /* 0x001fe20000010100 */
[----:B------:R-:W-:Y:S01]  /*4120*/  FFMA.FTZ R107, R0, R103, R6 ;  /* 0x00000067006b7223 */ /* 0x000fe20000010006 */
[----:B------:R-:W-:Y:S01]  /*4130*/  FFMA.FTZ R106, R106, R108, 1 ;  /* 0x3f8000006a6a7423 */ /* 0x000fe2000001006c */
[----:B------:R-:W-:Y:S01]  /*4140*/  FFMA.FTZ R108, R3, R102, R7 ;  /* 0x00000066036c7223 */ /* 0x000fe20000010007 */
[----:B------:R-:W-:Y:S01]  /*4150*/  FFMA.FTZ R104, R104, R105, 1 ;  /* 0x3f80000068687423 */ /* 0x000fe20000010069 */
[----:B------:R-:W-:Y:S01]  /*4160*/  FMUL.FTZ R115, R107, -1.4426950216293334961 ;  /* 0xbfb8aa3b6b737820 */ /* 0x000fe20000410000 */
[----:B-1----:R-:W-:Y:S01]  /*4170*/  FADD.FTZ R84, R84, 1 ;  /* 0x3f80000054547421 */ /* 0x002fe20000010000 */
[----:B------:R-:W-:-:S02]  /*4180*/  HADD2.F32 R105, -RZ, R85.H0_H0 ;  /* 0x20000055ff697230 */ /* 0x000fc40000004100 */
[----:B------:R-:W-:Y:S01]  /*4190*/  FMUL.FTZ R112, R112, R106 ;  /* 0x0000006a70707220 */ /* 0x000fe20000410000 */
[----:B------:R-:W0:Y:S01]  /*41a0*/  MUFU.RCP R116, R84 ;  /* 0x0000005400747308 */ /* 0x000e220000001000 */
[----:B------:R-:W-:Y:S01]  /*41b0*/  FMUL.FTZ R106, R108, -1.4426950216293334961 ;  /* 0xbfb8aa3b6c6a7820 */ /* 0x000fe20000410000 */
[----:B------:R-:W-:Y:S01]  /*41c0*/  FADD.FTZ R105, -R78, R105 ;  /* 0x000000694e697221 */ /* 0x000fe20000010100 */
[----:B------:R-:W-:Y:S02]  /*41d0*/  HADD2.F32 R85, -RZ, R85.H1_H1 ;  /* 0x30000055ff557230 */ /* 0x000fe40000004100 */
[----:B------:R-:W-:-:S03]  /*41e0*/  FMUL.FTZ R109, R109, R104 ;  /* 0x000000686d6d7220 */ /* 0x000fc60000410000 */
[----:B------:R-:W1:Y:S01]  /*41f0*/  MUFU.EX2 R115, R115 ;  /* 0x0000007300737308 */ /* 0x000e620000000800 */
[----:B------:R-:W-:-:S07]  /*4200*/  FADD.FTZ R85, -R78, R85 ;  /* 0x000000554e557221 */ /* 0x000fce0000010100 */
[----:B------:R3:W1:Y:S02]  /*4210*/  MUFU.EX2 R104, R106 ;  /* 0x0000006a00687308 */ /* 0x0006640000000800 */
[C---:B---3--:R-:W-:Y:S01]  /*4220*/  FMUL.FTZ R106, R22.reuse, R105 ;  /* 0x00000069166a7220 */ /* 0x048fe20000410000 */
[----:B------:R-:W-:-:S03]  /*4230*/  FMUL.FTZ R105, R22, R85 ;  /* 0x0000005516697220 */ /* 0x000fc60000410000 */
[----:B------:R-:W-:Y:S01]  /*4240*/  FFMA.FTZ R84, R4, R106, R8 ;  /* 0x0000006a04547223 */ /* 0x000fe20000010008 */
[----:B0-----:R-:W-:Y:S01]  /*4250*/  FADD.FTZ R117, -R116, 1 ;  /* 0x3f80000074757421 */ /* 0x001fe20000010100 */
[----:B------:R-:W-:Y:S02]  /*4260*/  FFMA.FTZ R85, R5, R105, R9 ;  /* 0x0000006905557223 */ /* 0x000fe40000010009 */
[----:B------:R-:W-:Y:S01]  /*4270*/  FMUL.FTZ R114, R84, -1.4426950216293334961 ;  /* 0xbfb8aa3b54727820 */ /* 0x000fe20000410000 */
[----:B------:R-:W-:Y:S01]  /*4280*/  FMUL.FTZ R99, R113, R99 ;  /* 0x0000006371637220 */ /* 0x000fe20000410000 */
[----:B------:R-:W-:Y:S01]  /*4290*/  FFMA.FTZ R110, R110, R117, 1 ;  /* 0x3f8000006e6e7423 */ /* 0x000fe20000010075 */
[----:B------:R-:W-:Y:S01]  /*42a0*/  FMUL.FTZ R113, R85, -1.4426950216293334961 ;  /* 0xbfb8aa3b55717820 */ /* 0x000fe20000410000 */
[----:B-1----:R-:W-:Y:S02]  /*42b0*/  FADD.FTZ R115, R115, 1 ;  /* 0x3f80000073737421 */ /* 0x002fe40000010000 */
[----:B------:R-:W0:Y:S01]  /*42c0*/  MUFU.EX2 R114, R114 ;  /* 0x0000007200727308 */ /* 0x000e220000000800 */
[----:B------:R-:W-:Y:S01]  /*42d0*/  FMUL.FTZ R110, R116, R110 ;  /* 0x0000006e746e7220 */ /* 0x000fe20000410000 */
[----:B------:R-:W-:-:S06]  /*42e0*/  FADD.FTZ R117, R104, 1 ;  /* 0x3f80000068757421 */ /* 0x000fcc0000010000 */
[----:B------:R1:W-:Y:S08]  /*42f0*/  MUFU.RCP R116, R115 ;  /* 0x0000007300747308 */ /* 0x0003f00000001000 */
[----:B------:R-:W3:Y:S01]  /*4300*/  MUFU.EX2 R113, R113 ;  /* 0x0000007100717308 */ /* 0x000ee20000000800 */
[----:B-1----:R-:W-:-:S05]  /*4310*/  HADD2.F32 R115, -RZ, R86.H0_H0 ;  /* 0x20000056ff737230 */ /* 0x002fca0000004100 */
[----:B------:R-:W-:Y:S02]  /*4320*/  FMUL.FTZ R104, R115, R111 ;  /* 0x0000006f73687220 */ /* 0x000fe40000410000 */
[----:B------:R-:W1:Y:S01]  /*4330*/  MUFU.RCP R111, R117 ;  /* 0x00000075006f7308 */ /* 0x000e620000001000 */
[----:B------:R-:W-:Y:S02]  /*4340*/  HADD2.F32 R86, -RZ, R86.H1_H1 ;  /* 0x30000056ff567230 */ /* 0x000fe40000004100 */
[----:B0-----:R-:W-:-:S03]  /*4350*/  FADD.FTZ R114, R114, 1 ;  /* 0x3f80000072727421 */ /* 0x001fc60000010000 */
[----:B------:R-:W-:Y:S02]  /*4360*/  FMUL.FTZ R86, R86, R112 ;  /* 0x0000007056567220 */ /* 0x000fe40000410000 */
[----:B------:R0:W2:Y:S01]  /*4370*/  MUFU.RCP R112, R114 ;  /* 0x0000007200707308 */ /* 0x0000a20000001000 */
[----:B---3--:R-:W-:Y:S01]  /*4380*/  FADD.FTZ R113, R113, 1 ;  /* 0x3f80000071717421 */ /* 0x008fe20000010000 */
[----:B------:R-:W-:Y:S02]  /*4390*/  HADD2.F32 R115, -RZ, R87.H1_H1 ;  /* 0x30000057ff737230 */ /* 0x000fe40000004100 */
[----:B0-----:R-:W-:-:S04]  /*43a0*/  FADD.FTZ R114, -R116, 1 ;  /* 0x3f80000074727421 */ /* 0x001fc80000010100 */
[----:B------:R-:W0:Y:S01]  /*43b0*/  MUFU.RCP R113, R113 ;  /* 0x0000007100717308 */ /* 0x000e220000001000 */
[----:B------:R-:W-:Y:S01]  /*43c0*/  FFMA.FTZ R114, R107, R114, 1 ;  /* 0x3f8000006b727423 */ /* 0x000fe20000010072 */
[----:B------:R-:W-:Y:S02]  /*43d0*/  HADD2.F32 R107, -RZ, R87.H0_H0 ;  /* 0x20000057ff6b7230 */ /* 0x000fe40000004100 */
[----:B-1----:R-:W-:-:S04]  /*43e0*/  FADD.FTZ R87, -R111, 1 ;  /* 0x3f8000006f577421 */ /* 0x002fc80000010100 */
[----:B------:R-:W-:-:S04]  /*43f0*/  FFMA.FTZ R108, R108, R87, 1 ;  /* 0x3f8000006c6c7423 */ /* 0x000fc80000010057 */
[----:B------:R-:W-:Y:S01]  /*4400*/  FMUL.FTZ R111, R111, R108 ;  /* 0x0000006c6f6f7220 */ /* 0x000fe20000410000 */
[--C-:B--2---:R-:W-:Y:S02]  /*4410*/  HADD2.F32 R108, -RZ, R88.reuse.H0_H0 ;  /* 0x20000058ff6c7230 */ /* 0x104fe40000004100 */
[----:B------:R-:W-:Y:S01]  /*4420*/  FMUL.FTZ R87, R107, R109 ;  /* 0x0000006d6b577220 */ /* 0x000fe20000410000 */
[----:B------:R-:W-:Y:S01]  /*4430*/  FADD.FTZ R109, -R112, 1 ;  /* 0x3f800000706d7421 */ /* 0x000fe20000010100 */
[----:B------:R-:W-:Y:S02]  /*4440*/  HADD2.F32 R88, -RZ, R88.H1_H1 ;  /* 0x30000058ff587230 */ /* 0x000fe40000004100 */
[----:B------:R-:W-:Y:S01]  /*4450*/  FADD.FTZ R108, -R78, R108 ;  /* 0x0000006c4e6c7221 */ /* 0x000fe20000010100 */
[----:B------:R-:W-:Y:S01]  /*4460*/  FFMA.FTZ R84, R84, R109, 1 ;  /* 0x3f80000054547423 */ /* 0x000fe2000001006d */
[----:B0-----:R-:W-:Y:S01]  /*4470*/  FADD.FTZ R109, -R113, 1 ;  /* 0x3f800000716d7421 */ /* 0x001fe20000010100 */
[----:B------:R-:W-:Y:S01]  /*4480*/  FADD.FTZ R88, -R78, R88 ;  /* 0x000000584e587221 */ /* 0x000fe20000010100 */
[----:B------:R-:W-:Y:S01]  /*4490*/  FMUL.FTZ R108, R22, R108 ;  /* 0x0000006c166c7220 */ /* 0x000fe20000410000 */
[----:B------:R-:W-:Y:S01]  /*44a0*/  FMUL.FTZ R107, R115, R110 ;  /* 0x0000006e736b7220 */ /* 0x000fe20000410000 */
[----:B------:R-:W-:Y:S01]  /*44b0*/  FMUL.FTZ R112, R112, R84 ;  /* 0x0000005470707220 */ /* 0x000fe20000410000 */
[----:B------:R-:W-:-:S02]  /*44c0*/  HADD2.F32 R110, -RZ, R89.H0_H0 ;  /* 0x20000059ff6e7230 */ /* 0x000fc40000004100 */
[----:B------:R-:W-:Y:S01]  /*44d0*/  FFMA.FTZ R85, R85, R109, 1 ;  /* 0x3f80000055557423 */ /* 0x000fe2000001006d */
[----:B------:R-:W-:Y:S01]  /*44e0*/  FFMA.FTZ R84, R0, R108, R6 ;  /* 0x0000006c00547223 */ /* 0x000fe20000010006 */
[----:B------:R-:W-:Y:S01]  /*44f0*/  FMUL.FTZ R88, R22, R88 ;  /* 0x0000005816587220 */ /* 0x000fe20000410000 */
[----:B------:R-:W-:Y:S02]  /*4500*/  HADD2.F32 R109, -RZ, R89.H1_H1 ;  /* 0x30000059ff6d7230 */ /* 0x000fe40000004100 */
[----:B------:R-:W-:Y:S01]  /*4510*/  FMUL.FTZ R113, R113, R85 ;  /* 0x0000005571717220 */ /* 0x000fe20000410000 */
[----:B------:R-:W-:Y:S01]  /*4520*/  FMUL.FTZ R120, R84, -1.4426950216293334961 ;  /* 0xbfb8aa3b54787820 */ /* 0x000fe20000410000 */
[C---:B------:R-:W-:Y:S01]  /*4530*/  FADD.FTZ R110, -R78.reuse, R110 ;  /* 0x0000006e4e6e7221 */ /* 0x040fe20000010100 */
[----:B------:R-:W-:Y:S01]  /*4540*/  FFMA.FTZ R85, R3, R88, R7 ;  /* 0x0000005803557223 */ /* 0x000fe20000010007 */
[----:B------:R-:W-:Y:S02]  /*4550*/  FADD.FTZ R109, -R78, R109 ;  /* 0x0000006d4e6d7221 */ /* 0x000fe40000010100 */
[----:B------:R-:W-:Y:S01]  /*4560*/  FMUL.FTZ R110, R22, R110 ;  /* 0x0000006e166e7220 */ /* 0x000fe20000410000 */
[----:B------:R-:W-:Y:S01]  /*4570*/  FMUL.FTZ R122, R85, -1.4426950216293334961 ;  /* 0xbfb8aa3b557a7820 */ /* 0x000fe20000410000 */
[----:B------:R-:W0:Y:S01]  /*4580*/  MUFU.EX2 R120, R120 ;  /* 0x0000007800787308 */ /* 0x000e220000000800 */
[----:B------:R-:W-:Y:S01]  /*4590*/  FMUL.FTZ R116, R116, R114 ;  /* 0x0000007274747220 */ /* 0x000fe20000410000 */
[----:B------:R-:W-:Y:S01]  /*45a0*/  FFMA.FTZ R114, R4, R110, R8 ;  /* 0x0000006e04727223 */ /* 0x000fe20000010008 */
[----:B------:R-:W-:-:S03]  /*45b0*/  FMUL.FTZ R109, R22, R109 ;  /* 0x0000006d166d7220 */ /* 0x000fc60000410000 */
[----:B------:R-:W-:Y:S02]  /*45c0*/  FMUL.FTZ R118, R114, -1.4426950216293334961 ;  /* 0xbfb8aa3b72767820 */ /* 0x000fe40000410000 */
[----:B------:R-:W1:Y:S01]  /*45d0*/  MUFU.EX2 R122, R122 ;  /* 0x0000007a007a7308 */ /* 0x000e620000000800 */
[----:B------:R-:W-:-:S04]  /*45e0*/  FFMA.FTZ R115, R5, R109, R9 ;  /* 0x0000006d05737223 */ /* 0x000fc80000010009 */
[----:B------:R-:W-:-:S03]  /*45f0*/  FMUL.FTZ R117, R115, -1.4426950216293334961 ;  /* 0xbfb8aa3b73757820 */ /* 0x000fc60000410000 */
[----:B------:R-:W2:Y:S01]  /*4600*/  MUFU.EX2 R118, R118 ;  /* 0x0000007600767308 */ /* 0x000ea20000000800 */
[--C-:B------:R-:W-:Y:S02]  /*4610*/  HADD2.F32 R89, -RZ, R90.reuse.H0_H0 ;  /* 0x2000005aff597230 */ /* 0x100fe40000004100 */
[----:B0-----:R-:W-:Y:S01]  /*4620*/  FADD.FTZ R120, R120, 1 ;  /* 0x3f80000078787421 */ /* 0x001fe20000010000 */
[----:B------:R-:W-:-:S04]  /*4630*/  HADD2.F32 R90, -RZ, R90.H1_H1 ;  /* 0x3000005aff5a7230 */ /* 0x000fc80000004100 */
[----:B------:R-:W0:Y:S01]  /*4640*/  MUFU.EX2 R117, R117 ;  /* 0x0000007500757308 */ /* 0x000e220000000800 */
[----:B------:R-:W-:Y:S01]  /*4650*/  FMUL.FTZ R89, R89, R116 ;  /* 0x0000007459597220 */ /* 0x000fe20000410000 */
[----:B-1----:R-:W-:Y:S01]  /*4660*/  FADD.FTZ R116, R122, 1 ;  /* 0x3f8000007a747421 */ /* 0x002fe20000010000 */
[----:B------:R-:W-:Y:S01]  /*4670*/  FMUL.FTZ R111, R90, R111 ;  /* 0x0000006f5a6f7220 */ /* 0x000fe20000410000 */
[----:B------:R-:W-:-:S04]  /*4680*/  HADD2.F32 R90, -RZ, R91.H0_H0 ;  /* 0x2000005bff5a7230 */ /* 0x000fc80000004100 */
[----:B------:R-:W1:Y:S01]  /*4690*/  MUFU.RCP R120, R120 ;  /* 0x0000007800787308 */ /* 0x000e620000001000 */
[----:B--2---:R-:W-:Y:S01]  /*46a0*/  FADD.FTZ R118, R118, 1 ;  /* 0x3f80000076767421 */ /* 0x004fe20000010000 */
[----:B------:R-:W-:Y:S01]  /*46b0*/  FMUL.FTZ R90, R90, R112 ;  /* 0x000000705a5a7220 */ /* 0x000fe20000410000 */
[----:B------:R-:W-:-:S05]  /*46c0*/  HADD2.F32 R91, -RZ, R91.H1_H1 ;  /* 0x3000005bff5b7230 */ /* 0x000fca0000004100 */
[----:B------:R-:W2:Y:S01]  /*46d0*/  MUFU.RCP R116, R116 ;  /* 0x0000007400747308 */ /* 0x000ea20000001000 */
[----:B0-----:R-:W-:Y:S01]  /*46e0*/  FADD.FTZ R117, R117, 1 ;  /* 0x3f80000075757421 */ /* 0x001fe20000010000 */
[----:B------:R-:W-:-:S06]  /*46f0*/  FMUL.FTZ R91, R91, R113 ;  /* 0x000000715b5b7220 */ /* 0x000fcc0000410000 */
[----:B------:R-:W0:Y:S08]  /*4700*/  MUFU.RCP R112, R118 ;  /* 0x0000007600707308 */ /* 0x000e300000001000 */
[----:B------:R1:W3:Y:S02]  /*4710*/  MUFU.RCP R113, R117 ;  /* 0x0000007500717308 */ /* 0x0002e40000001000 */
[----:B-1----:R-:W-:-:S04]  /*4720*/  FADD.FTZ R117, -R120, 1 ;  /* 0x3f80000078757421 */ /* 0x002fc80000010100 */
[----:B------:R-:W-:Y:S01]  /*4730*/  FFMA.FTZ R84, R84, R117, 1 ;  /* 0x3f80000054547423 */ /* 0x000fe20000010075 */
[----:B--2---:R-:W-:-:S04]  /*4740*/  FADD.FTZ R117, -R116, 1 ;  /* 0x3f80000074757421 */ /* 0x004fc80000010100 */
[----:B------:R-:W-:Y:S01]  /*4750*/  FFMA.FTZ R85, R85, R117, 1 ;  /* 0x3f80000055557423 */ /* 0x000fe20000010075 */
[----:B0-----:R-:W-:-:S04]  /*4760*/  FADD.FTZ R117, -R112, 1 ;  /* 0x3f80000070757421 */ /* 0x001fc80000010100 */
[----:B------:R-:W-:Y:S01]  /*4770*/  FFMA.FTZ R117, R114, R117, 1 ;  /* 0x3f80000072757423 */ /* 0x000fe20000010075 */
[----:B---3--:R-:W-:-:S04]  /*4780*/  FADD.FTZ R114, -R113, 1 ;  /* 0x3f80000071727421 */ /* 0x008fc80000010100 */
[----:B------:R-:W-:Y:S01]  /*4790*/  FFMA.FTZ R115, R115, R114, 1 ;  /* 0x3f80000073737423 */ /* 0x000fe20000010072 */
[----:B------:R-:W-:Y:S01]  /*47a0*/  FMUL.FTZ R114, R116, R85 ;  /* 0x0000005574727220 */ /* 0x000fe20000410000 */
[--C-:B------:R-:W-:Y:S02]  /*47b0*/  HADD2.F32 R85, -RZ, R92.reuse.H0_H0 ;  /* 0x2000005cff557230 */ /* 0x100fe40000004100 */
[----:B------:R-:W-:Y:S01]  /*47c0*/  FMUL.FTZ R115, R113, R115 ;  /* 0x0000007371737220 */ /* 0x000fe20000410000 */
[----:B------:R-:W-:Y:S02]  /*47d0*/  HADD2.F32 R113, -RZ, R92.H1_H1 ;  /* 0x3000005cff717230 */ /* 0x000fe40000004100 */
[----:B------:R-:W-:Y:S01]  /*47e0*/  FMUL.FTZ R120, R120, R84 ;  /* 0x0000005478787220 */ /* 0x000fe20000410000 */
[----:B------:R-:W-:Y:S01]  /*47f0*/  FADD.FTZ R92, -R78, R85 ;  /* 0x000000554e5c7221 */ /* 0x000fe20000010100 */
[----:B------:R-:W-:Y:S01]  /*4800*/  FMUL.FTZ R84, R112, R117 ;  /* 0x0000007570547220 */ /* 0x000fe20000410000 */
[----:B------:R-:W-:-:S02]  /*4810*/  HADD2.F32 R112, -RZ, R93.H0_H0 ;  /* 0x2000005dff707230 */ /* 0x000fc40000004100 */
[----:B------:R-:W-:Y:S01]  /*4820*/  FADD.FTZ R113, -R78, R113 ;  /* 0x000000714e717221 */ /* 0x000fe20000010100 */
[----:B------:R-:W-:Y:S02]  /*4830*/  HADD2.F32 R93, -RZ, R93.H1_H1 ;  /* 0x3000005dff5d7230 */ /* 0x000fe40000004100 */
[C---:B------:R-:W-:Y:S01]  /*4840*/  FMUL.FTZ R92, R22.reuse, R92 ;  /* 0x0000005c165c7220 */ /* 0x040fe20000410000 */
[----:B------:R-:W-:Y:S01]  /*4850*/  FMUL.FTZ R113, R22, R113 ;  /* 0x0000007116717220 */ /* 0x000fe20000410000 */
[C---:B------:R-:W-:Y:S01]  /*4860*/  FADD.FTZ R112, -R78.reuse, R112 ;  /* 0x000000704e707221 */ /* 0x040fe20000010100 */
[----:B------:R-:W-:Y:S01]  /*4870*/  FADD.FTZ R93, -R78, R93 ;  /* 0x0000005d4e5d7221 */ /* 0x000fe20000010100 */
[----:B------:R-:W-:Y:S01]  /*4880*/  FFMA.FTZ R85, R0, R92, R6 ;  /* 0x0000005c00557223 */ /* 0x000fe20000010006 */
[----:B------:R-:W-:Y:S01]  /*4890*/  FFMA.FTZ R116, R3, R113, R7 ;  /* 0x0000007103747223 */ /* 0x000fe20000010007 */
[C---:B------:R-:W-:Y:S01]  /*48a0*/  FMUL.FTZ R112, R22.reuse, R112 ;  /* 0x0000007016707220 */ /* 0x040fe20000410000 */
[----:B------:R-:W-:Y:S01]  /*48b0*/  FMUL.FTZ R93, R22, R93 ;  /* 0x0000005d165d7220 */ /* 0x000fe20000410000 */
[----:B------:R-:W-:Y:S01]  /*48c0*/  FMUL.FTZ R165, R85, -1.4426950216293334961 ;  /* 0xbfb8aa3b55a57820 */ /* 0x000fe20000410000 */
[----:B------:R-:W-:Y:S01]  /*48d0*/  FMUL.FTZ R164, R116, -1.4426950216293334961 ;  /* 0xbfb8aa3b74a47820 */ /* 0x000fe20000410000 */
[----:B------:R-:W-:Y:S01]  /*48e0*/  FFMA.FTZ R117, R4, R112, R8 ;  /* 0x0000007004757223 */ /* 0x000fe20000010008 */
[----:B------:R-:W-:-:S03]  /*48f0*/  FFMA.FTZ R118, R5, R93, R9 ;  /* 0x0000005d05767223 */ /* 0x000fc60000010009 */
[----:B------:R-:W0:Y:S01]  /*4900*/  MUFU.EX2 R165, R165 ;  /* 0x000000a500a57308 */ /* 0x000e220000000800 */
[----:B------:R-:W-:Y:S01]  /*4910*/  FMUL.FTZ R123, R117, -1.4426950216293334961 ;  /* 0xbfb8aa3b757b7820 */ /* 0x000fe20000410000 */
[----:B------:R-:W-:-:S06]  /*4920*/  FMUL.FTZ R122, R118, -1.4426950216293334961 ;  /* 0xbfb8aa3b767a7820 */ /* 0x000fcc0000410000 */
[----:B------:R-:W1:Y:S01]  /*4930*/  MUFU.EX2 R164, R164 ;  /* 0x000000a400a47308 */ /* 0x000e620000000800 */
[----:B----4-:R-:W-:-:S07]  /*4940*/  HADD2.F32 R78, -RZ, R94.H0_H0 ;  /* 0x2000005eff4e7230 */ /* 0x010fce0000004100 */
[----:B------:R-:W2:Y:S08]  /*4950*/  MUFU.EX2 R123, R123 ;  /* 0x0000007b007b7308 */ /* 0x000eb00000000800 */
[----:B------:R-:W3:Y:S01]  /*4960*/  MUFU.EX2 R122, R122 ;  /* 0x0000007a007a7308 */ /* 0x000ee20000000800 */
[----:B0-----:R-:W-:Y:S01]  /*4970*/  FADD.FTZ R165, R165, 1 ;  /* 0x3f800000a5a57421 */ /* 0x001fe20000010000 */
[----:B------:R-:W-:Y:S01]  /*4980*/  FMUL.FTZ R78, R78, R120 ;  /* 0x000000784e4e7220 */ /* 0x000fe20000410000 */
[----:B-1----:R-:W-:-:S05]  /*4990*/  FADD.FTZ R164, R164, 1 ;  /* 0x3f800000a4a47421 */ /* 0x002fca0000010000 */
[----:B------:R-:W0:Y:S01]  /*49a0*/  MUFU.RCP R120, R165 ;  /* 0x000000a500787308 */ /* 0x000e220000001000 */
[----:B--2---:R-:W-:Y:S01]  /*49b0*/  FADD.FTZ R123, R123, 1 ;  /* 0x3f8000007b7b7421 */ /* 0x004fe20000010000 */
[----:B------:R-:W-:-:S06]  /*49c0*/  HADD2.F32 R94, -RZ, R94.H1_H1 ;  /* 0x3000005eff5e7230 */ /* 0x000fcc0000004100 */
[----:B------:R-:W1:Y:S01]  /*49d0*/  MUFU.RCP R164, R164 ;  /* 0x000000a400a47308 */ /* 0x000e620000001000 */
[----:B---3--:R-:W-:Y:S01]  /*49e0*/  FADD.FTZ R122, R122, 1 ;  /* 0x3f8000007a7a7421 */ /* 0x008fe20000010000 */
[----:B------:R-:W-:Y:S01]  /*49f0*/  FMUL.FTZ R114, R94, R114 ;  /* 0x000000725e727220 */ /* 0x000fe20000410000 */
[----:B------:R-:W-:-:S05]  /*4a00*/  HADD2.F32 R94, -RZ, R95.H0_H0 ;  /* 0x2000005fff5e7230 */ /* 0x000fca0000004100 */
[----:B------:R-:W2:Y:S01]  /*4a10*/  MUFU.RCP R123, R123 ;  /* 0x0000007b007b7308 */ /* 0x000ea20000001000 */
[----:B------:R-:W-:-:S07]  /*4a20*/  FMUL.FTZ R94, R94, R84 ;  /* 0x000000545e5e7220 */ /* 0x000fce0000410000 */
[----:B------:R-:W3:Y:S01]  /*4a30*/  MUFU.RCP R122, R122 ;  /* 0x0000007a007a7308 */ /* 0x000ee20000001000 */
[----:B0-----:R-:W-:Y:S01]  /*4a40*/  FADD.FTZ R84, -R120, 1 ;  /* 0x3f80000078547421 */ /* 0x001fe20000010100 */
[----:B------:R-:W-:-:S03]  /*4a50*/  HADD2.F32 R95, -RZ, R95.H1_H1 ;  /* 0x3000005fff5f7230 */ /* 0x000fc60000004100 */
[----:B------:R-:W-:Y:S01]  /*4a60*/  FFMA.FTZ R84, R85, R84, 1 ;  /* 0x3f80000055547423 */ /* 0x000fe20000010054 */
[----:B-1----:R-:W-:Y:S01]  /*4a70*/  FADD.FTZ R85, -R164, 1 ;  /* 0x3f800000a4557421 */ /* 0x002fe20000010100 */
[----:B------:R-:W-:Y:S01]  /*4a80*/  FMUL.FTZ R115, R95, R115 ;  /* 0x000000735f737220 */ /* 0x000fe20000410000 */
[----:B--2---:R-:W-:Y:S02]  /*4a90*/  FADD.FTZ R95, -R123, 1 ;  /* 0x3f8000007b5f7421 */ /* 0x004fe40000010100 */
[----:B------:R-:W-:Y:S02]  /*4aa0*/  FFMA.FTZ R85, R116, R85, 1 ;  /* 0x3f80000074557423 */ /* 0x000fe40000010055 */
[----:B------:R-:W-:Y:S01]  /*4ab0*/  FFMA.FTZ R95, R117, R95, 1 ;  /* 0x3f800000755f7423 */ /* 0x000fe2000001005f */
[----:B---3--:R-:W-:-:S04]  /*4ac0*/  FADD.FTZ R116, -R122, 1 ;  /* 0x3f8000007a747421 */ /* 0x008fc80000010100 */
[----:B------:R-:W-:Y:S01]  /*4ad0*/  FFMA.FTZ R116, R118, R116, 1 ;  /* 0x3f80000076747423 */ /* 0x000fe20000010074 */
[----:B------:R-:W-:Y:S01]  /*4ae0*/  FMUL.FTZ R117, R123, R95 ;  /* 0x0000005f7b757220 */ /* 0x000fe20000410000 */
[--C-:B-----5:R-:W-:Y:S02]  /*4af0*/  HADD2.F32 R95, -RZ, R80.reuse.H0_H0 ;  /* 0x20000050ff5f7230 */ /* 0x120fe40000004100 */
[----:B------:R-:W-:Y:S01]  /*4b00*/  FMUL.FTZ R118, R122, R116 ;  /* 0x000000747a767220 */ /* 0x000fe20000410000 */
[----:B------:R-:W-:Y:S02]  /*4b10*/  HADD2.F32 R116, -RZ, R80.H1_H1 ;  /* 0x30000050ff747230 */ /* 0x000fe40000004100 */
[--C-:B------:R-:W-:Y:S02]  /*4b20*/  HADD2.F32 R80, -RZ, R81.reuse.H0_H0 ;  /* 0x20000051ff507230 */ /* 0x100fe40000004100 */
[----:B------:R-:W-:Y:S02]  /*4b30*/  HADD2.F32 R81, -RZ, R81.H1_H1 ;  /* 0x30000051ff517230 */ /* 0x000fe40000004100 */
[----:B------:R-:W-:-:S03]  /*4b40*/  FMUL.FTZ R84, R120, R84 ;  /* 0x0000005478547220 */ /* 0x000fc60000410000 */
[----:B------:R-:W-:Y:S01]  /*4b50*/  FMUL.FTZ R118, R81, R118 ;  /* 0x0000007651767220 */ /* 0x000fe20000410000 */
[----:B------:R-:W-:Y:S01]  /*4b60*/  FMUL.FTZ R81, R0, R54 ;  /* 0x0000003600517220 */ /* 0x000fe20000410000 */
[----:B------:R-:W-:Y:S01]  /*4b70*/  FMUL.FTZ R117, R80, R117 ;  /* 0x0000007550757220 */ /* 0x000fe20000410000 */
[----:B------:R-:W-:Y:S02]  /*4b80*/  FMUL.FTZ R80, R3, R53 ;  /* 0x0000003503507220 */ /* 0x000fe40000410000 */
[----:B------:R-:W-:Y:S01]  /*4b90*/  FFMA.FTZ R81, R2, R81, RZ ;  /* 0x0000005102517223 */ /* 0x000fe200000100ff */
[----:B------:R-:W-:Y:S01]  /*4ba0*/  FMUL.FTZ R95, R95, R84 ;  /* 0x000000545f5f7220 */ /* 0x000fe20000410000 */
[----:B------:R-:W-:Y:S02]  /*4bb0*/  FMUL.FTZ R84, R4, R52 ;  /* 0x0000003404547220 */ /* 0x000fe40000410000 */
[----:B------:R-:W-:-:S04]  /*4bc0*/  FFMA.FTZ R81, R68, R80, R81 ;  /* 0x0000005044517223 */ /* 0x000fc80000010051 */
[----:B------:R-:W-:Y:S01]  /*4bd0*/  FFMA.FTZ R81, R67, R84, R81 ;  /* 0x0000005443517223 */ /* 0x000fe20000010051 */
[----:B------:R-:W-:-:S04]  /*4be0*/  FMUL.FTZ R84, R5, R51 ;  /* 0x0000003305547220 */ /* 0x000fc80000410000 */
        /* <DEDUP_REMOVED lines=17> */
[C---:B------:R-:W-:Y:S01]  /*4d00*/  FMUL.FTZ R84, R0.reuse, R42 ;  /* 0x0000002a00547220 */ /* 0x040fe20000410000 */
[----:B------:R-:W-:-:S03]  /*4d10*/  FFMA.FTZ R80, R0, R54, RZ ;  /* 0x0000003600507223 */ /* 0x000fc600000100ff */
[----:B------:R-:W-:Y:S01]  /*4d20*/  FFMA.FTZ R81, R57, R84, R81 ;  /* 0x0000005439517223 */ /* 0x000fe20000010051 */
[C---:B------:R-:W-:Y:S01]  /*4d30*/  FMUL.FTZ R84, R3.reuse, R41 ;  /* 0x0000002903547220 */ /* 0x040fe20000410000 */
[----:B------:R-:W-:-:S03]  /*4d40*/  FFMA.FTZ R80, R3, R53, R80 ;  /* 0x0000003503507223 */ /* 0x000fc60000010050 */
        /* <DEDUP_REMOVED lines=16> */
[C---:B------:R-:W-:Y:S01]  /*4e50*/  FFMA.FTZ R80, R5.reuse, R47, R80 ;  /* 0x0000002f05507223 */ /* 0x040fe20000010050 */
[----:B------:R-:W-:-:S03]  /*4e60*/  FMUL.FTZ R84, R5, R38 ;  /* 0x0000002605547220 */ /* 0x000fc60000410000 */
[C---:B------:R-:W-:Y:S01]  /*4e70*/  FFMA.FTZ R80, R0.reuse, R46, R80 ;  /* 0x0000002e00507223 */ /* 0x040fe20000010050 */
[----:B------:R-:W-:Y:S01]  /*4e80*/  FFMA.FTZ R81, R151, R84, R81 ;  /* 0x0000005497517223 */ /* 0x000fe20000010051 */
[----:B------:R-:W-:Y:S02]  /*4e90*/  FMUL.FTZ R84, R0, R10 ;  /* 0x0000000a00547220 */ /* 0x000fe40000410000 */
[C---:B------:R-:W-:Y:S02]  /*4ea0*/  FFMA.FTZ R80, R3.reuse, R45, R80 ;  /* 0x0000002d03507223 */ /* 0x040fe40000010050 */
[----:B------:R-:W-:Y:S01]  /*4eb0*/  FFMA.FTZ R81, R150, R84, R81 ;  /* 0x0000005496517223 */ /* 0x000fe20000010051 */
[----:B------:R-:W-:Y:S01]  /*4ec0*/  FMUL.FTZ R84, R3, R35 ;  /* 0x0000002303547220 */ /* 0x000fe20000410000 */
[----:B------:R-:W-:-:S03]  /*4ed0*/  FFMA.FTZ R80, R4, R44, R80 ;  /* 0x0000002c04507223 */ /* 0x000fc60000010050 */
[----:B------:R-:W-:Y:S01]  /*4ee0*/  FFMA.FTZ R81, R149, R84, R81 ;  /* 0x0000005495517223 */ /* 0x000fe20000010051 */
[----:B------:R-:W-:Y:S01]  /*4ef0*/  FMUL.FTZ R84, R4, R36 ;  /* 0x0000002404547220 */ /* 0x000fe20000410000 */
[----:B------:R-:W-:-:S03]  /*4f00*/  FFMA.FTZ R80, R5, R43, R80 ;  /* 0x0000002b05507223 */ /* 0x000fc60000010050 */
[----:B------:R-:W-:Y:S01]  /*4f10*/  FFMA.FTZ R81, R148, R84, R81 ;  /* 0x0000005494517223 */ /* 0x000fe20000010051 */
[----:B------:R-:W-:Y:S01]  /*4f20*/  FFMA.FTZ R80, R0, R42, R80 ;  /* 0x0000002a00507223 */ /* 0x000fe20000010050 */
[----:B------:R-:W-:-:S03]  /*4f30*/  FMUL.FTZ R84, R5, R33 ;  /* 0x0000002105547220 */ /* 0x000fc60000410000 */
[----:B------:R-:W-:Y:S01]  /*4f40*/  FFMA.FTZ R80, R3, R41, R80 ;  /* 0x0000002903507223 */ /* 0x000fe20000010050 */
[----:B------:R-:W-:Y:S01]  /*4f50*/  FFMA.FTZ R81, R147, R84, R81 ;  /* 0x0000005493517223 */ /* 0x000fe20000010051 */
[----:B------:R-:W-:Y:S02]  /*4f60*/  FMUL.FTZ R84, R0, R34 ;  /* 0x0000002200547220 */ /* 0x000fe40000410000 */
[----:B------:R-:W-:Y:S02]  /*4f70*/  FFMA.FTZ R80, R4, R40, R80 ;  /* 0x0000002804507223 */ /* 0x000fe40000010050 */
        /* <DEDUP_REMOVED lines=24> */
[C---:B------:R-:W-:Y:S02]  /*5100*/  FMUL.FTZ R84, R0.reuse, R26 ;  /* 0x0000001a00547220 */ /* 0x040fe40000410000 */
[----:B------:R-:W-:Y:S02]  /*5110*/  FFMA.FTZ R80, R0, R34, R80 ;  /* 0x0000002200507223 */ /* 0x000fe40000010050 */
        /* <DEDUP_REMOVED lines=81> */
[----:B------:R-:W-:Y:S01]  /*5630*/  FMUL.FTZ R84, R5, R91 ;  /* 0x0000005b05547220 */ /* 0x000fe20000410000 */
        /* <DEDUP_REMOVED lines=53> */
[----:B------:R-:W0:Y:S01]  /*5990*/  S2R R165, SR_TID.X ;  /* 0x0000000000a57919 */ /* 0x000e220000002100 */
        /* <DEDUP_REMOVED lines=21> */
[----:B------:R-:W-:Y:S01]  /*5af0*/  UIADD3.X UR11, URZ, UR5, URZ, UP0, !UPT ;  /* 0x000000053f0b7290 */ /* 0x000fe200087fe43f */
[----:B------:R-:W-:Y:S01]  /*5b00*/  FFMA.FTZ R80, R5, R115, R80 ;  /* 0x0000007305507223 */ /* 0x000fe20000010050 */
[----:B------:R-:W-:Y:S01]  /*5b10*/  UISETP.GE.U32.AND UP0, UPT, UR10, UR18, UPT ;  /* 0x000000120a00728c */ /* 0x000fe2000bf06070 */
        /* <DEDUP_REMOVED lines=11> */
[----:B------:R-:W-:Y:S01]  /*5bd0*/  UISETP.GE.AND.EX UP0, UPT, UR11, UR19, UPT, UP0 ;  /* 0x000000130b00728c */ /* 0x000fe2000bf06300 */
        /* <DEDUP_REMOVED lines=19> */
[----:B------:R-:W-:Y:S01]  /*5d10*/  PLOP3.LUT P1, PT, PT, PT, UP0, 0x40, 0x0 ;  /* 0x000000000000781c */ /* 0x000fe20003f2e808 */
        /* <DEDUP_REMOVED lines=21> */
[----:B------:R1:W-:Y:S01]  /*5e70*/  STS.64 [R121], R80 ;  /* 0x0000005079007388 */ /* 0x0003e20000000a00 */
        /* <DEDUP_REMOVED lines=19> */
[----:B-1----:R-:W-:Y:S05]  /*5fb0*/  @P1 BRA `(.L_x_2186) ;  /* 0x00000000009c1947 */ /* 0x002fea0003800000 */
        /* <DEDUP_REMOVED lines=8> */
[----:B------:R-:W-:Y:S02]  /*6040*/  SHF.R.S32.HI R120, RZ, 0x1f, R80 ;  /* 0x0000001fff787819 */ /* 0x000fe40000011450 */
[----:B------:R-:W-:Y:S02]  /*6050*/  LOP3.LUT R121, R121, 0x18, RZ, 0xc0, !PT ;  /* 0x0000001879797812 */ /* 0x000fe400078ec0ff */
[----:B------:R-:W-:Y:S02]  /*6060*/  LEA.HI R120, R120, R80, RZ, 0x2 ;  /* 0x0000005078787211 */ /* 0x000fe400078f10ff */
[----:B------:R-:W-:Y:S02]  /*6070*/  IADD3 R80, R164, R121, RZ ;  /* 0x00000079a4507210 */ /* 0x000fe40007ffe0ff */
[----:B------:R-:W5:Y:S04]  /*6080*/  LDL R164, [R1+0x28] ;  /* 0x0000280001a47983 */ /* 0x000f680000100800 */
[----:B------:R-:W5:Y:S01]  /*6090*/  LDL R121, [R1+0x24] ;  /* 0x0000240001797983 */ /* 0x000f620000100800 */
[----:B------:R-:W-:-:S04]  /*60a0*/  SHF.R.S32.HI R120, RZ, 0x2, R120 ;  /* 0x00000002ff787819 */ /* 0x000fc80000011478 */
[----:B------:R-:W-:Y:S01]  /*60b0*/  LEA R120, R120, UR9, 0x5 ;  /* 0x0000000978787c11 */ /* 0x000fe2000f8e28ff */
[----:B------:R-:W-:Y:S04]  /*60c0*/  STS.64 [R80], R76 ;  /* 0x0000004c50007388 */ /* 0x000fe80000000a00 */
[----:B--2---:R4:W-:Y:S04]  /*60d0*/  STS.64 [R84], R74 ;  /* 0x0000004a54007388 */ /* 0x0049e80000000a00 */
[----:B---3--:R0:W-:Y:S01]  /*60e0*/  STS.64 [R122], R72 ;  /* 0x000000487a007388 */ /* 0x0081e20000000a00 */
[----:B----4-:R-:W-:-:S03]  /*60f0*/  LEA R84, R123, R120, 0x3 ;  /* 0x000000787b547211 */ /* 0x010fc600078e18ff */
[----:B0-----:R-:W2:Y:S04]  /*6100*/  LDL.64 R122, [R1+0x8] ;  /* 0x00000800017a7983 */ /* 0x001ea80000100a00 */
[----:B-----5:R-:W-:Y:S01]  /*6110*/  STS.64 [R81], R70 ;  /* 0x0000004651007388 */ /* 0x020fe20000000a00 */
[----:B------:R-:W-:Y:S01]  /*6120*/  LEA R80, R85, R120, 0x3 ;  /* 0x0000007855507211 */ /* 0x000fe200078e18ff */
[----:B------:R-:W-:Y:S06]  /*6130*/  BAR.SYNC.DEFER_BLOCKING 0x0 ;  /* 0x0000000000007b1d */ /* 0x000fec0000010000 */
        /* <DEDUP_REMOVED lines=9> */
[----:B------:R-:W-:Y:S01]  /*61d0*/  LEA R80, R121, R120, 0x3 ;  /* 0x0000007879507211 */ /* 0x000fe200078e18ff */
[----:B------:R-:W-:-:S05]  /*61e0*/  FADD.FTZ R85, R85, R81 ;  /* 0x0000005155557221 */ /* 0x000fca0000010000 */
[----:B------:R-:W0:Y:S02]  /*61f0*/  LDS.64 R80, [R80+0x1e00] ;  /* 0x001e000050507984 */ /* 0x000e240000000a00 */
[----:B0-----:R-:W-:Y:S01]  /*6200*/  FADD.FTZ R81, R85, R81 ;  /* 0x0000005155517221 */ /* 0x001fe20000010000 */
[----:B------:R-:W-:-:S05]  /*6210*/  FADD.FTZ R80, R84, R80 ;  /* 0x0000005054507221 */ /* 0x000fca0000010000 */
[----:B--2---:R0:W-:Y:S02]  /*6220*/  STG.E.64 desc[UR14][R122.64+0x8000], R80 ;  /* 0x008000507a007986 */ /* 0x0041e4000c101b0e */
.L_x_2186:
        /* <DEDUP_REMOVED lines=23> */
.L_x_2188:
[----:B------:R-:W-:Y:S05]  /*63a0*/  BSYNC B0 ;  /* 0x0000000000007941 */ /* 0x000fea0003800000 */
.L_x_2187:
[----:B------:R-:W2:Y:S01]  /*63b0*/  LDL R164, [R1+0x40] ;  /* 0x0000400001a47983 */ /* 0x000ea20000100800 */
[----:B------:R-:W-:Y:S01]  /*63c0*/  LOP3.LUT P0, RZ, R165, 0xffffffc3, RZ, 0xc0, !PT ;  /* 0xffffffc3a5ff7812 */ /* 0x000fe2000780c0ff */
[----:B------:R-:W-:Y:S01]  /*63d0*/  UISETP.GE.U32.AND UP1, UPT, UR10, UR18, UPT ;  /* 0x000000120a00728c */ /* 0x000fe2000bf26070 */
[----:B------:R-:W-:Y:S01]  /*63e0*/  MOV R123, UR4 ;  /* 0x00000004007b7c02 */ /* 0x000fe20008000f00 */
[----:B------:R-:W0:Y:S02]  /*63f0*/  SHFL.BFLY PT, R85, R80, 0x2, 0x1f ;  /* 0x0c401f0050557f89 */ /* 0x000e2400000e0000 */
[----:B------:R-:W-:Y:S02]  /*6400*/  UISETP.GE.AND.EX UP1, UPT, UR11, UR19, UPT, UP1 ;  /* 0x000000130b00728c */ /* 0x000fe4000bf26310 */
[----:B------:R-:W1:Y:S06]  /*6410*/  SHFL.BFLY PT, R84, R81, 0x2, 0x1f ;  /* 0x0c401f0051547f89 */ /* 0x000e6c00000e0000 */
[----:B------:R-:W3:Y:S01]  /*6420*/  @!P0 LDC R122, c[0x0][0x10] ;  /* 0x00000400ff7a8b82 */ /* 0x000ee20000000800 */
[----:B0-----:R-:W-:Y:S01]  /*6430*/  FADD.FTZ R80, R85, R80 ;  /* 0x0000005055507221 */ /* 0x001fe20000010000 */
[----:B-1----:R-:W-:-:S04]  /*6440*/  FADD.FTZ R81, R84, R81 ;  /* 0x0000005154517221 */ /* 0x002fc80000010000 */
[----:B------:R-:W0:Y:S02]  /*6450*/  SHFL.BFLY PT, R121, R80, 0x1, 0x1f ;  /* 0x0c201f0050797f89 */ /* 0x000e2400000e0000 */
[----:B------:R-:W1:Y:S02]  /*6460*/  @!P0 LDC.64 R84, c[0x0][0x260] ;  /* 0x00009800ff548b82 */ /* 0x000e640000000a00 */
[----:B------:R-:W4:Y:S01]  /*6470*/  SHFL.BFLY PT, R120, R81, 0x1, 0x1f ;  /* 0x0c201f0051787f89 */ /* 0x000f2200000e0000 */
[----:B---3--:R-:W-:Y:S02]  /*6480*/  @!P0 IMAD R122, R122, R123, UR8 ;  /* 0x000000087a7a8e24 */ /* 0x008fe4000f8e027b */
[----:B0-----:R-:W-:Y:S01]  /*6490*/  FADD.FTZ R80, R80, R121 ;  /* 0x0000007950507221 */ /* 0x001fe20000010000 */
[----:B----4-:R-:W-:Y:S02]  /*64a0*/  FADD.FTZ R81, R81, R120 ;  /* 0x0000007851517221 */ /* 0x010fe40000010000 */
[----:B--2---:R-:W-:-:S04]  /*64b0*/  @!P0 LEA R122, R122, R164, 0xa ;  /* 0x000000a47a7a8211 */ /* 0x004fc800078e50ff */
[----:B------:R-:W-:-:S05]  /*64c0*/  @!P0 SHF.L.U32 R122, R122, 0x1, RZ ;  /* 0x000000017a7a8819 */ /* 0x000fca00000006ff */
[----:B-1----:R-:W-:-:S05]  /*64d0*/  @!P0 IMAD.WIDE.U32 R84, R122, 0x4, R84 ;  /* 0x000000047a548825 */ /* 0x002fca00078e0054 */
        /* <DEDUP_REMOVED lines=15> */
.L_x_2191:
        /* <DEDUP_REMOVED lines=8> */
.L_x_2190:
[----:B------:R-:W-:Y:S05]  /*6650*/  WARPSYNC.ALL ;  /* 0x0000000000007948 */ /* 0x000fea0003800000 */
[----:B------:R-:W-:Y:S06]  /*6660*/  BAR.SYNC.DEFER_BLOCKING 0x0 ;  /* 0x0000000000007b1d */ /* 0x000fec0000010000 */
[----:B------:R-:W-:Y:S05]  /*6670*/  BRA `(.L_x_2192) ;  /* 0x0000000000547947 */ /* 0x000fea0003800000 */
.L_x_2189:
        /* <DEDUP_REMOVED lines=11> */
.L_x_2194:
        /* <DEDUP_REMOVED lines=8> */
.L_x_2193:
[----:B------:R-:W-:Y:S05]  /*67b0*/  WARPSYNC.ALL ;  /* 0x0000000000007948 */ /* 0x000fea0003800000 */
[----:B------:R-:W-:Y:S06]  /*67c0*/  BAR.SYNC.DEFER_BLOCKING 0x0 ;  /* 0x0000000000007b1d */ /* 0x000fec0000010000 */
.L_x_2192:
[----:B------:R-:W0:Y:S01]  /*67d0*/  S2R R84, SR_TID.X ;  /* 0x0000000000547919 */ /* 0x000e220000002100 */
[----:B------:R-:W-:Y:S01]  /*67e0*/  BSSY B0, `(.L_x_2195) ;  /* 0x0000021000007945 */ /* 0x000fe20003800000 */
[----:B------:R-:W-:Y:S02]  /*67f0*/  CS2R R80, SRZ ;  /* 0x0000000000507805 */ /* 0x000fe4000001ff00 */
[----:B0-----:R-:W-:-:S13]  /*6800*/  ISETP.GT.U32.AND P0, PT, R84, 0xff, PT ;  /* 0x000000ff5400780c */ /* 0x001fda0003f04070 */
[----:B------:R-:W-:Y:S05]  /*6810*/  @P0 BRA `(.L_x_2196) ;  /* 0x0000000000740947 */ /* 0x000fea0003800000 */
[----:B------:R-:W-:Y:S01]  /*6820*/  ULDC UR5, c[0x0][0x10] ;  /* 0x0000040000057ab9 */ /* 0x000fe20000000800 */
[----:B------:R-:W0:Y:S01]  /*6830*/  LDC.64 R164, c[0x0][0x260] ;  /* 0x00009800ffa47b82 */ /* 0x000e220000000a00 */
[----:B------:R-:W-:Y:S01]  /*6840*/  UIMAD UR5, UR5, UR4, UR8 ;  /* 0x00000004050572a4 */ /* 0x000fe2000f8e0208 */
[----:B------:R-:W-:-:S04]  /*6850*/  SHF.L.U32 R81, R84, 0x2, RZ ;  /* 0x0000000254517819 */ /* 0x000fc800000006ff */
[----:B------:R-:W-:Y:S02]  /*6860*/  LOP3.LUT R81, R81, 0x7fffffc0, RZ, 0xc0, !PT ;  /* 0x7fffffc051517812 */ /* 0x000fe400078ec0ff */
[----:B------:R-:W-:-:S04]  /*6870*/  MOV R80, UR5 ;  /* 0x0000000500507c02 */ /* 0x000fc80008000f00 */
[----:B------:R-:W-:Y:S02]  /*6880*/  LEA R80, R80, R81, 0xa ;  /* 0x0000005150507211 */ /* 0x000fe400078e50ff */
[----:B------:R-:W-:-:S04]  /*6890*/  LOP3.LUT R81, R84, 0xf, RZ, 0xc0, !PT ;  /* 0x0000000f54517812 */ /* 0x000fc800078ec0ff */
[----:B------:R-:W-:-:S04]  /*68a0*/  IADD3 R80, R80, R81, RZ ;  /* 0x0000005150507210 */ /* 0x000fc80007ffe0ff */
[----:B------:R-:W-:-:S04]  /*68b0*/  SHF.L.U32 R80, R80, 0x1, RZ ;  /* 0x0000000150507819 */ /* 0x000fc800000006ff */
[C---:B------:R-:W-:Y:S01]  /*68c0*/  IADD3 R120, R80.reuse, 0x20, RZ ;  /* 0x0000002050787810 */ /* 0x040fe20007ffe0ff */
[C---:B0-----:R-:W-:Y:S01]  /*68d0*/  IMAD.WIDE.U32 R122, R80.reuse, 0x4, R164 ;  /* 0x00000004507a7825 */ /* 0x041fe200078e00a4 */
        /* <DEDUP_REMOVED lines=16> */
[----:B------:R-:W-:-:S07]  /*69e0*/  FADD.FTZ R81, R85, R81 ;  /* 0x0000005155517221 */ /* 0x000fce0000010000 */
.L_x_2196:
[----:B------:R-:W-:Y:S05]  /*69f0*/  BSYNC B0 ;  /* 0x0000000000007941 */ /* 0x000fea0003800000 */
.L_x_2195:
        /* <DEDUP_REMOVED lines=29> */
.L_x_2198:
[----:B------:R-:W-:Y:S05]  /*6bd0*/  BSYNC B0 ;  /* 0x0000000000007941 */ /* 0x000fea0003800000 */
.L_x_2197:
[----:B0-----:R-:W2:Y:S01]  /*6be0*/  LDL R80, [R1] ;  /* 0x0000000001507983 */ /* 0x001ea20000100800 */
[----:B------:R-:W0:Y:S01]  /*6bf0*/  S2UR UR17, SR_CgaCtaId ;  /* 0x00000000001179c3 */ /* 0x000e220000008800 */
[----:B------:R-:W-:Y:S01]  /*6c00*/  UMOV UR5, 0x400 ;  /* 0x0000040000057882 */ /* 0x000fe20000000000 */
[----:B------:R-:W-:Y:S01]  /*6c10*/  ULDC.64 UR24, c[0x0][0x210] ;  /* 0x0000840000187ab9 */ /* 0x000fe20000000a00 */
[----:B------:R-:W-:Y:S01]  /*6c20*/  UIADD3 UR5, UR5, 0x3480, URZ ;  /* 0x0000348005057890 */ /* 0x000fe2000fffe03f */
[----:B------:R-:W-:Y:S01]  /*6c30*/  LOP3.LUT R85, R85, 0xfffffff7, RZ, 0xc0, !PT ;  /* 0xfffffff755557812 */ /* 0x000fe200078ec0ff */
[----:B------:R-:W-:Y:S02]  /*6c40*/  UIMAD UR13, UR13, 0x140000, URZ ;  /* 0x001400000d0d78a4 */ /* 0x000fe4000f8e023f */
[----:B------:R-:W-:Y:S02]  /*6c50*/  ULOP3.LUT UR4, UR4, 0x1, URZ, 0x3c, !UPT ;  /* 0x0000000104047892 */ /* 0x000fe4000f8e3c3f */
[----:B0-----:R-:W-:Y:S01]  /*6c60*/  ULEA UR5, UR17, UR5, 0x18 ;  /* 0x0000000511057291 */ /* 0x001fe2000f8ec03f */
[----:B------:R-:W-:Y:S05]  /*6c70*/  BAR.SYNC.DEFER_BLOCKING 0x0 ;  /* 0x0000000000007b1d */ /* 0x000fea0000010000 */
[----:B--2---:R-:W-:Y:S01]  /*6c80*/  LEA R80, R80, UR5, 0x3 ;  /* 0x0000000550507c11 */ /* 0x004fe2000f8e18ff */
[----:B------:R-:W-:-:S04]  /*6c90*/  USHF.L.U32 UR5, UR22, 0x6, URZ ;  /* 0x0000000616057899 */ /* 0x000fc8000800063f */
[----:B------:R-:W-:Y:S01]  /*6ca0*/  ULOP3.LUT UR5, UR5, 0xfc0, URZ, 0xc0, !UPT ;  /* 0x00000fc005057892 */ /* 0x000fe2000f8ec03f */
[----:B------:R-:W0:Y:S02]  /*6cb0*/  LDS.64 R80, [R80] ;  /* 0x0000000050507984 */ /* 0x000e240000000a00 */
[C-C-:B0-----:R-:W-:Y:S01]  /*6cc0*/  FFMA.FTZ R43, R5.reuse, R43, -R80.reuse ;  /* 0x0000002b052b7223 */ /* 0x141fe20000010850 */
[C-C-:B------:R-:W-:Y:S01]  /*6cd0*/  FFMA.FTZ R42, R0.reuse, R42, -R80.reuse ;  /* 0x0000002a002a7223 */ /* 0x140fe20000010850 */
[--C-:B------:R-:W-:Y:S01]  /*6ce0*/  FFMA.FTZ R51, R5, R51, -R80.reuse ;  /* 0x0000003305337223 */ /* 0x100fe20000010850 */
[----:B------:R-:W-:Y:S01]  /*6cf0*/  FFMA.FTZ R50, R0, R50, -R80 ;  /* 0x0000003200327223 */ /* 0x000fe20000010850 */
[-C--:B------:R-:W-:Y:S01]  /*6d00*/  FFMA.FTZ R58, R58, -R81.reuse, R43 ;  /* 0x800000513a3a7223 */ /* 0x080fe2000001002b */
[----:B------:R-:W-:Y:S01]  /*6d10*/  FFMA.FTZ R57, R57, -R81, R42 ;  /* 0x8000005139397223 */ /* 0x000fe2000001002a */
[----:B------:R-:W-:-:S04]  /*6d20*/  IMAD.WIDE.U32 R42, R120, -0x33333333, RZ ;  /* 0xcccccccd782a7825 */ /* 0x000fc800078e00ff */
[----:B------:R-:W-:Y:S01]  /*6d30*/  FFMA.FTZ R53, R3, R53, -R80 ;  /* 0x0000003503357223 */ /* 0x000fe20000010850 */
[-C--:B------:R-:W-:Y:S01]  /*6d40*/  FFMA.FTZ R66, R66, -R81.reuse, R51 ;  /* 0x8000005142427223 */ /* 0x080fe20000010033 */
[-C--:B------:R-:W-:Y:S01]  /*6d50*/  FFMA.FTZ R65, R65, -R81.reuse, R50 ;  /* 0x8000005141417223 */ /* 0x080fe20000010032 */
[----:B------:R-:W-:Y:S01]  /*6d60*/  HFMA2.MMA R51, -RZ, RZ, 0, 0 ;  /* 0x00000000ff337435 */ /* 0x000fe200000001ff */
[----:B------:R-:W-:Y:S01]  /*6d70*/  SHF.R.U32.HI R42, RZ, 0x6, R43 ;  /* 0x00000006ff2a7819 */ /* 0x000fe2000001162b */
[----:B------:R-:W-:Y:S01]  /*6d80*/  FFMA.FTZ R68, R68, -R81, R53 ;  /* 0x8000005144447223 */ /* 0x000fe20000010035 */
[C-C-:B------:R-:W-:Y:S01]  /*6d90*/  FFMA.FTZ R84, R4.reuse, R40, -R80.reuse ;  /* 0x0000002804547223 */ /* 0x140fe20000010850 */
[----:B------:R-:W-:Y:S01]  /*6da0*/  FFMA.FTZ R48, R4, R48, -R80 ;  /* 0x0000003004307223 */ /* 0x000fe20000010850 */
[C---:B------:R-:W-:Y:S01]  /*6db0*/  IADD3 R53, R42.reuse, UR5, RZ ;  /* 0x000000052a357c10 */ /* 0x040fe2000fffe0ff */
[----:B------:R-:W-:Y:S01]  /*6dc0*/  IMAD R50, R42, -0x50, R120 ;  /* 0xffffffb02a327824 */ /* 0x000fe200078e0278 */
[----:B------:R-:W-:Y:S01]  /*6dd0*/  MOV R40, UR12 ;  /* 0x0000000c00287c02 */ /* 0x000fe20008000f00 */
[----:B------:R-:W-:Y:S01]  /*6de0*/  FFMA.FTZ R49, R3, R49, -R80 ;  /* 0x0000003103317223 */ /* 0x000fe20000010850 */
[-C--:B------:R-:W-:Y:S01]  /*6df0*/  FFMA.FTZ R63, R63, -R81.reuse, R48 ;  /* 0x800000513f3f7223 */ /* 0x080fe20000010030 */
[----:B------:R-:W-:Y:S01]  /*6e00*/  IMAD R53, R53, 0x140, RZ ;  /* 0x0000014035357824 */ /* 0x000fe200078e02ff */
[----:B------:R-:W-:Y:S01]  /*6e10*/  SHF.L.U32 R50, R50, 0x2, RZ ;  /* 0x0000000232327819 */ /* 0x000fe200000006ff */
[----:B------:R-:W-:Y:S01]  /*6e20*/  FFMA.FTZ R64, R64, -R81, R49 ;  /* 0x8000005140407223 */ /* 0x000fe20000010031 */
[----:B------:R-:W-:Y:S01]  /*6e30*/  IADD3 R48, P0, R154, UR24, RZ ;  /* 0x000000189a307c10 */ /* 0x000fe2000ff1e0ff */
[----:B------:R-:W-:Y:S01]  /*6e40*/  FFMA.FTZ R46, R0, R46, -R80 ;  /* 0x0000002e002e7223 */ /* 0x000fe20000010850 */
[----:B------:R-:W-:Y:S01]  /*6e50*/  IADD3 R42, P3, R157, UR24, RZ ;  /* 0x000000189d2a7c10 */ /* 0x000fe2000ff7e0ff */
[----:B------:R-:W-:Y:S01]  /*6e60*/  IMAD.WIDE.U32 R50, R40, 0x140000, R50 ;  /* 0x0014000028327825 */ /* 0x000fe200078e0032 */
[----:B------:R-:W-:-:S03]  /*6e70*/  IADD3 R157, R53, 0x2d00, RZ ;  /* 0x00002d00359d7810 */ /* 0x000fc60007ffe0ff */
[----:B------:R-:W-:Y:S01]  /*6e80*/  FFMA.FTZ R44, R4, R44, -R80 ;  /* 0x0000002c042c7223 */ /* 0x000fe20000010850 */
[----:B------:R-:W-:Y:S01]  /*6e90*/  IADD3.X R49, R163, UR25, RZ, P0, !PT ;  /* 0x00000019a3317c10 */ /* 0x000fe200087fe4ff */
[----:B------:R-:W-:Y:S01]  /*6ea0*/  FFMA.FTZ R61, R61, -R81, R46 ;  /* 0x800000513d3d7223 */ /* 0x000fe2000001002e */
[----:B------:R-:W-:Y:S01]  /*6eb0*/  IADD3 R157, P0, R157, R50, RZ ;  /* 0x000000329d9d7210 */ /* 0x000fe20007f1e0ff */
[----:B------:R-:W-:Y:S01]  /*6ec0*/  FFMA.FTZ R45, R3, R45, -R80 ;  /* 0x0000002d032d7223 */ /* 0x000fe20000010850 */
[----:B------:R-:W-:Y:S01]  /*6ed0*/  FFMA.FTZ R59, R59, -R81, R44 ;  /* 0x800000513b3b7223 */ /* 0x000fe2000001002c */
[----:B------:R-:W-:Y:S01]  /*6ee0*/  IADD3 R46, P1, R155, UR24, RZ ;  /* 0x000000189b2e7c10 */ /* 0x000fe2000ff3e0ff */
[--C-:B------:R-:W-:Y:S01]  /*6ef0*/  FFMA.FTZ R47, R5, R47, -R80.reuse ;  /* 0x0000002f052f7223 */ /* 0x100fe20000010850 */
[----:B------:R-:W-:Y:S01]  /*6f00*/  IADD3 R44, P2, R156, UR24, RZ ;  /* 0x000000189c2c7c10 */ /* 0x000fe2000ff5e0ff */
[-C--:B------:R-:W-:Y:S01]  /*6f10*/  FFMA.FTZ R60, R60, -R81.reuse, R45 ;  /* 0x800000513c3c7223 */ /* 0x080fe2000001002d */
[----:B------:R-:W-:Y:S01]  /*6f20*/  IADD3 R155, R53, 0x3200, RZ ;  /* 0x00003200359b7810 */ /* 0x000fe20007ffe0ff */
[----:B------:R-:W-:Y:S01]  /*6f30*/  FFMA.FTZ R62, R62, -R81, R47 ;  /* 0x800000513e3e7223 */ /* 0x000fe2000001002f */
[----:B------:R-:W-:Y:S01]  /*6f40*/  IADD3.X R45, R161, UR25, RZ, P2, !PT ;  /* 0x00000019a12d7c10 */ /* 0x000fe200097fe4ff */
[--C-:B------:R-:W-:Y:S01]  /*6f50*/  FFMA.FTZ R54, R0, R54, -R80.reuse ;  /* 0x0000003600367223 */ /* 0x100fe20000010850 */
[----:B------:R-:W-:Y:S01]  /*6f60*/  IADD3 R155, P2, R155, R50, RZ ;  /* 0x000000329b9b7210 */ /* 0x000fe20007f5e0ff */
[--C-:B------:R-:W-:Y:S01]  /*6f70*/  FFMA.FTZ R52, R4, R52, -R80.reuse ;  /* 0x0000003404347223 */ /* 0x100fe20000010850 */
[----:B------:R-:W-:Y:S01]  /*6f80*/  IADD3 R123, R53, 0x3700, RZ ;  /* 0x00003700357b7810 */ /* 0x000fe20007ffe0ff */
[----:B------:R-:W-:Y:S01]  /*6f90*/  FFMA.FTZ R41, R3, R41, -R80 ;  /* 0x0000002903297223 */ /* 0x000fe20000010850 */
[----:B------:R-:W-:Y:S01]  /*6fa0*/  @P0 LOP3.LUT R85, R85, 0x8, RZ, 0xfc, !PT ;  /* 0x0000000855550812 */ /* 0x000fe200078efcff */
[-C--:B------:R-:W-:Y:S01]  /*6fb0*/  FFMA.FTZ R2, R2, -R81.reuse, R54 ;  /* 0x8000005102027223 */ /* 0x080fe20000010036 */
[----:B------:R-:W-:Y:S01]  /*6fc0*/  IADD3.X R47, R162, UR25, RZ, P1, !PT ;  /* 0x00000019a22f7c10 */ /* 0x000fe20008ffe4ff */
[-C--:B------:R-:W-:Y:S01]  /*6fd0*/  FFMA.FTZ R67, R67, -R81.reuse, R52 ;  /* 0x8000005143437223 */ /* 0x080fe20000010034 */
[----:B------:R-:W-:Y:S01]  /*6fe0*/  IADD3 R123, P1, R123, R50, RZ ;  /* 0x000000327b7b7210 */ /* 0x000fe20007f3e0ff */
[----:B------:R-:W-:Y:S01]  /*6ff0*/  FFMA.FTZ R56, R56, -R81, R41 ;  /* 0x8000005138387223 */ /* 0x000fe20000010029 */
[----:B------:R-:W-:Y:S01]  /*7000*/  LOP3.LUT R85, R85, 0xfffffffb, RZ, 0xc0, !PT ;  /* 0xfffffffb55557812 */ /* 0x000fe200078ec0ff */
[--C-:B------:R-:W-:Y:S01]  /*7010*/  FFMA.FTZ R31, R3, R31, -R80.reuse ;  /* 0x0000001f031f7223 */ /* 0x100fe20000010850 */
[----:B------:R-:W-:Y:S01]  /*7020*/  IADD3 R154, R53, 0x3c00, RZ ;  /* 0x00003c00359a7810 */ /* 0x000fe20007ffe0ff */
[--C-:B------:R-:W-:Y:S01]  /*7030*/  FFMA.FTZ R14, R0, R14, -R80.reuse ;  /* 0x0000000e000e7223 */ /* 0x100fe20000010850 */
[----:B------:R-:W-:Y:S01]  /*7040*/  @P2 LOP3.LUT R85, R85, 0x4, RZ, 0xfc, !PT ;  /* 0x0000000455552812 */ /* 0x000fe200078efcff */
[----:B------:R-:W-:Y:S01]  /*7050*/  FFMA.FTZ R15, R5, R15, -R80 ;  /* 0x0000000f050f7223 */ /* 0x000fe20000010850 */
[----:B------:R-:W-:Y:S01]  /*7060*/  IADD3 R154, P0, R154, R50, RZ ;  /* 0x000000329a9a7210 */ /* 0x000fe20007f1e0ff */
[-C--:B------:R-:W-:Y:S01]  /*7070*/  FFMA.FTZ R31, R145, -R81.reuse, R31 ;  /* 0x80000051911f7223 */ /* 0x080fe2000001001f */
[----:B------:R-:W-:Y:S01]  /*7080*/  LOP3.LUT R85, R85, 0xfffffffd, RZ, 0xc0, !PT ;  /* 0xfffffffd55557812 */ /* 0x000fe200078ec0ff */
[-C--:B------:R-:W-:Y:S01]  /*7090*/  FFMA.FTZ R145, R134, -R81.reuse, R14 ;  /* 0x8000005186917223 */ /* 0x080fe2000001000e */
[----:B------:R-:W-:Y:S01]  /*70a0*/  IADD3 R40, P4, R158, UR24, RZ ;  /* 0x000000189e287c10 */ /* 0x000fe2000ff9e0ff */
[C---:B------:R-:W-:Y:S01]  /*70b0*/  FMUL.FTZ R2, R22.reuse, R2 ;  /* 0x0000000216027220 */ /* 0x040fe20000410000 */
[----:B------:R-:W-:Y:S01]  /*70c0*/  @P1 LOP3.LUT R85, R85, 0x2, RZ, 0xfc, !PT ;  /* 0x0000000255551812 */ /* 0x000fe200078efcff */
[C---:B------:R-:W-:Y:S01]  /*70d0*/  FMUL.FTZ R68, R22.reuse, R68 ;  /* 0x0000004416447220 */ /* 0x040fe20000410000 */
[----:B------:R-:W-:Y:S01]  /*70e0*/  IADD3 R121, R53, 0x4100, RZ ;  /* 0x0000410035797810 */ /* 0x000fe20007ffe0ff */
[----:B------:R-:W-:Y:S01]  /*70f0*/  FFMA.FTZ R11, R11, -R81, R15 ;  /* 0x800000510b0b7223 */ /* 0x000fe2000001000f */
[----:B------:R-:W-:Y:S01]  /*7100*/  LOP3.LUT R85, R85, 0xfffffffe, RZ, 0xc0, !PT ;  /* 0xfffffffe55557812 */ /* 0x000fe200078ec0ff */
[--C-:B------:R-:W-:Y:S01]  /*7110*/  FFMA.FTZ R13, R3, R13, -R80.reuse ;  /* 0x0000000d030d7223 */ /* 0x100fe20000010850 */
[C---:B------:R-:W-:Y:S01]  /*7120*/  IADD3 R122, R53.reuse, 0x4600, RZ ;  /* 0x00004600357a7810 */ /* 0x040fe20007ffe0ff */
[C---:B------:R-:W-:Y:S01]  /*7130*/  FMUL.FTZ R14, R22.reuse, R67 ;  /* 0x00000043160e7220 */ /* 0x040fe20000410000 */
[----:B------:R-:W-:Y:S01]  /*7140*/  IADD3 R120, R53, 0x4b00, RZ ;  /* 0x00004b0035787810 */ /* 0x000fe20007ffe0ff */
[--C-:B------:R-:W-:Y:S01]  /*7150*/  FFMA.FTZ R21, R3, R21, -R80.reuse ;  /* 0x0000001503157223 */ /* 0x100fe20000010850 */
[C---:B------:R-:W-:Y:S01]  /*7160*/  IADD3 R52, R53.reuse, 0x1e00, RZ ;  /* 0x00001e0035347810 */ /* 0x040fe20007ffe0ff */
[----:B------:R-:W-:Y:S01]  /*7170*/  FMUL.FTZ R67, R22, R66 ;  /* 0x0000004216437220 */ /* 0x000fe20000410000 */
[C---:B------:R-:W-:Y:S01]  /*7180*/  IADD3 R156, R53.reuse, 0x2800, RZ ;  /* 0x00002800359c7810 */ /* 0x040fe20007ffe0ff */
[--C-:B------:R-:W-:Y:S01]  /*7190*/  FFMA.FTZ R89, R0, R89, -R80.reuse ;  /* 0x0000005900597223 */ /* 0x100fe20000010850 */
[C---:B------:R-:W-:Y:S01]  /*71a0*/  IADD3 R54, R53.reuse, 0x2300, RZ ;  /* 0x0000230035367810 */ /* 0x040fe20007ffe0ff */
[C---:B------:R-:W-:Y:S01]  /*71b0*/  FMUL.FTZ R63, R22.reuse, R63 ;  /* 0x0000003f163f7220 */ /* 0x040fe20000410000 */
[----:B------:R-:W-:Y:S01]  /*71c0*/  IADD3 R53, R53, 0x1900, RZ ;  /* 0x0000190035357810 */ /* 0x000fe20007ffe0ff */
[----:B------:R-:W-:Y:S01]  /*71d0*/  FMUL.FTZ R62, R22, R62 ;  /* 0x0000003e163e7220 */ /* 0x000fe20000410000 */
[----:B------:R-:W-:Y:S01]  /*71e0*/  IADD3.X R43, R160, UR25, RZ, P3, !PT ;  /* 0x00000019a02b7c10 */ /* 0x000fe20009ffe4ff */
[C---:B------:R-:W-:Y:S01]  /*71f0*/  FFMA.FTZ R78, R0.reuse, R78, -R80 ;  /* 0x0000004e004e7223 */ /* 0x040fe20000010850 */
[----:B------:R-:W-:Y:S01]  /*7200*/  IADD3.X R41, R159, UR25, RZ, P4, !PT ;  /* 0x000000199f297c10 */ /* 0x000fe2000a7fe4ff */
[----:B------:R-:W-:Y:S01]  /*7210*/  FFMA.FTZ R84, R55, -R81, R84 ;  /* 0x8000005137547223 */ /* 0x000fe20000010054 */
[----:B------:R-:W-:Y:S01]  /*7220*/  @P0 LOP3.LUT R85, R85, 0x1, RZ, 0xfc, !PT ;  /* 0x0000000155550812 */ /* 0x000fe200078efcff */
[--C-:B------:R-:W-:Y:S01]  /*7230*/  FFMA.FTZ R12, R0, R12, -R80.reuse ;  /* 0x0000000c000c7223 */ /* 0x100fe20000010850 */
[-C--:B------:R-:W-:Y:S01]  /*7240*/  IADD3 R121, P2, R121, R50.reuse, RZ ;  /* 0x0000003279797210 */ /* 0x080fe20007f5e0ff */
[--C-:B------:R-:W-:Y:S01]  /*7250*/  FFMA.FTZ R37, R4, R37, -R80.reuse ;  /* 0x0000002504257223 */ /* 0x100fe20000010850 */
[----:B------:R-:W-:Y:S01]  /*7260*/  IADD3 R122, P1, R122, R50, RZ ;  /* 0x000000327a7a7210 */ /* 0x000fe20007f3e0ff */
[C-C-:B------:R-:W-:Y:S01]  /*7270*/  FFMA.FTZ R38, R5.reuse, R38, -R80.reuse ;  /* 0x0000002605267223 */ /* 0x140fe20000010850 */
[----:B------:R-:W-:Y:S01]  /*7280*/  IADD3 R120, P0, R120, R50, RZ ;  /* 0x0000003278787210 */ /* 0x000fe20007f1e0ff */
[--C-:B------:R-:W-:Y:S01]  /*7290*/  FFMA.FTZ R16, R5, R16, -R80.reuse ;  /* 0x0000001005107223 */ /* 0x100fe20000010850 */
[-C--:B------:R-:W-:Y:S01]  /*72a0*/  IADD3 R52, P5, R52, R50.reuse, RZ ;  /* 0x0000003234347210 */ /* 0x080fe20007fbe0ff */
[-C--:B------:R-:W-:Y:S01]  /*72b0*/  FFMA.FTZ R13, R129, -R81.reuse, R13 ;  /* 0x80000051810d7223 */ /* 0x080fe2000001000d */
[-C--:B------:R-:W-:Y:S01]  /*72c0*/  IADD3 R156, P3, R156, R50.reuse, RZ ;  /* 0x000000329c9c7210 */ /* 0x080fe20007f7e0ff */
[----:B------:R-:W-:Y:S01]  /*72d0*/  FFMA.FTZ R21, R153, -R81, R21 ;  /* 0x8000005199157223 */ /* 0x000fe20000010015 */
[-C--:B------:R-:W-:Y:S01]  /*72e0*/  IADD3 R54, P4, R54, R50.reuse, RZ ;  /* 0x0000003236367210 */ /* 0x080fe20007f9e0ff */
[--C-:B------:R-:W-:Y:S01]  /*72f0*/  FFMA.FTZ R25, R5, R25, -R80.reuse ;  /* 0x0000001905197223 */ /* 0x100fe20000010850 */
[----:B------:R-:W-:Y:S01]  /*7300*/  IADD3 R50, P6, R53, R50, RZ ;  /* 0x0000003235327210 */ /* 0x000fe20007fde0ff */
[C---:B------:R-:W-:Y:S01]  /*7310*/  FMUL.FTZ R65, R22.reuse, R65 ;  /* 0x0000004116417220 */ /* 0x040fe20000410000 */
[----:B------:R-:W-:Y:S01]  /*7320*/  IADD3 R158, R51, UR13, RZ ;  /* 0x0000000d339e7c10 */ /* 0x000fe2000fffe0ff */
[----:B------:R-:W-:Y:S01]  /*7330*/  FMUL.FTZ R64, R22, R64 ;  /* 0x0000004016407220 */ /* 0x000fe20000410000 */
[----:B------:R-:W-:Y:S01]  /*7340*/  SHF.L.U32 R53, R50, 0x1, RZ ;  /* 0x0000000132357819 */ /* 0x000fe200000006ff */
[--C-:B------:R-:W-:Y:S01]  /*7350*/  FFMA.FTZ R10, R0, R10, -R80.reuse ;  /* 0x0000000a000a7223 */ /* 0x100fe20000010850 */
[----:B------:R-:W-:Y:S01]  /*7360*/  IADD3.X R51, RZ, R158, RZ, P6, !PT ;  /* 0x0000009eff337210 */ /* 0x000fe200037fe4ff */
[--C-:B------:R-:W-:Y:S01]  /*7370*/  FFMA.FTZ R35, R3, R35, -R80.reuse ;  /* 0x0000002303237223 */ /* 0x100fe20000010850 */
[----:B------:R-:W-:Y:S01]  /*7380*/  SHF.L.U32 R15, R52, 0x1, RZ ;  /* 0x00000001340f7819 */ /* 0x000fe200000006ff */
[--C-:B------:R-:W-:Y:S01]  /*7390*/  FFMA.FTZ R36, R4, R36, -R80.reuse ;  /* 0x0000002404247223 */ /* 0x100fe20000010850 */
[----:B------:R-:W-:Y:S01]  /*73a0*/  SHF.L.U64.HI R51, R50, 0x1, R51 ;  /* 0x0000000132337819 */ /* 0x000fe20000010233 */
[--C-:B------:R-:W-:Y:S01]  /*73b0*/  FFMA.FTZ R33, R5, R33, -R80.reuse ;  /* 0x0000002105217223 */ /* 0x100fe20000010850 */
[----:B------:R-:W-:Y:S01]  /*73c0*/  IADD3 R50, P6, R53, UR24, RZ ;  /* 0x0000001835327c10 */ /* 0x000fe2000ffde0ff */
[----:B------:R-:W-:Y:S01]  /*73d0*/  FFMA.FTZ R89, R103, -R81, R89 ;  /* 0x8000005167597223 */ /* 0x000fe20000010059 */
[----:B------:R-:W-:Y:S01]  /*73e0*/  IADD3.X R53, RZ, R158, RZ, P5, !PT ;  /* 0x0000009eff357210 */ /* 0x000fe20002ffe4ff */
[----:B------:R-:W-:Y:S01]  /*73f0*/  FMUL.FTZ R61, R22, R61 ;  /* 0x0000003d163d7220 */ /* 0x000fe20000410000 */
[----:B------:R-:W-:Y:S01]  /*7400*/  F2FP.F16.F32.PACK_AB R2, R68, R2 ;  /* 0x000000024402723e */ /* 0x000fe200000000ff */
[----:B------:R-:W-:Y:S01]  /*7410*/  FMUL.FTZ R60, R22, R60 ;  /* 0x0000003c163c7220 */ /* 0x000fe20000410000 */
[----:B------:R-:W-:Y:S01]  /*7420*/  SHF.L.U64.HI R53, R52, 0x1, R53 ;  /* 0x0000000134357819 */ /* 0x000fe20000010235 */
[C---:B------:R-:W-:Y:S01]  /*7430*/  FMUL.FTZ R59, R22.reuse, R59 ;  /* 0x0000003b163b7220 */ /* 0x040fe20000410000 */
[----:B------:R-:W-:Y:S01]  /*7440*/  IADD3 R52, P5, R15, UR24, RZ ;  /* 0x000000180f347c10 */ /* 0x000fe2000ffbe0ff */
[----:B------:R-:W-:Y:S01]  /*7450*/  FMUL.FTZ R58, R22, R58 ;  /* 0x0000003a163a7220 */ /* 0x000fe20000410000 */
[----:B------:R-:W-:Y:S01]  /*7460*/  IADD3.X R15, RZ, R158, RZ, P4, !PT ;  /* 0x0000009eff0f7210 */ /* 0x000fe200027fe4ff */
[----:B------:R-:W-:Y:S01]  /*7470*/  FFMA.FTZ R34, R0, R34, -R80 ;  /* 0x0000002200227223 */ /* 0x000fe20000010850 */
[----:B------:R-:W-:Y:S01]  /*7480*/  F2FP.F16.F32.PACK_AB R14, R67, R14 ;  /* 0x0000000e430e723e */ /* 0x000fe200000000ff */
[-C--:B------:R-:W-:Y:S01]  /*7490*/  FFMA.FTZ R103, R108, -R81.reuse, R78 ;  /* 0x800000516c677223 */ /* 0x080fe2000001004e */
[----:B------:R-:W-:Y:S01]  /*74a0*/  SHF.L.U32 R55, R54, 0x1, RZ ;  /* 0x0000000136377819 */ /* 0x000fe200000006ff */
[----:B------:R-:W-:Y:S01]  /*74b0*/  FFMA.FTZ R39, R39, -R81, R12 ;  /* 0x8000005127277223 */ /* 0x000fe2000001000c */
[----:B------:R-:W-:Y:S01]  /*74c0*/  F2FP.F16.F32.PACK_AB R62, R62, R63 ;  /* 0x0000003f3e3e723e */ /* 0x000fe200000000ff */
[-C--:B------:R-:W-:Y:S01]  /*74d0*/  FFMA.FTZ R37, R152, -R81.reuse, R37 ;  /* 0x8000005198257223 */ /* 0x080fe20000010025 */
[----:B------:R-:W-:Y:S01]  /*74e0*/  FFMA.FTZ R26, R0, R26, -R80 ;  /* 0x0000001a001a7223 */ /* 0x000fe20000010850 */
[-C--:B------:R-:W-:Y:S01]  /*74f0*/  FFMA.FTZ R38, R151, -R81.reuse, R38 ;  /* 0x8000005197267223 */ /* 0x080fe20000010026 */
[----:B------:R-:W-:Y:S01]  /*7500*/  FFMA.FTZ R131, R131, -R81, R16 ;  /* 0x8000005183837223 */ /* 0x000fe20000010010 */
[C---:B------:R-:W-:Y:S01]  /*7510*/  FMUL.FTZ R84, R22.reuse, R84 ;  /* 0x0000005416547220 */ /* 0x040fe20000410000 */
[C---:B------:R-:W-:Y:S01]  /*7520*/  FMUL.FTZ R11, R22.reuse, R11 ;  /* 0x0000000b160b7220 */ /* 0x040fe20000410000 */
[C---:B------:R-:W-:Y:S01]  /*7530*/  FMUL.FTZ R78, R22.reuse, R13 ;  /* 0x0000000d164e7220 */ /* 0x040fe20000410000 */
[----:B------:R-:W-:Y:S01]  /*7540*/  FFMA.FTZ R25, R139, -R81, R25 ;  /* 0x800000518b197223 */ /* 0x000fe20000010019 */
[----:B------:R-:W-:Y:S01]  /*7550*/  FMUL.FTZ R16, R22, R21 ;  /* 0x0000001516107220 */ /* 0x000fe20000410000 */
[----:B------:R-:W-:Y:S01]  /*7560*/  PRMT R13, R2, 0x7632, R13 ;  /* 0x00007632020d7816 */ /* 0x000fe2000000000d */
[-C--:B------:R-:W-:Y:S01]  /*7570*/  FFMA.FTZ R10, R150, -R81.reuse, R10 ;  /* 0x80000051960a7223 */ /* 0x080fe2000001000a */
[----:B------:R-:W-:Y:S01]  /*7580*/  SHF.L.U64.HI R15, R54, 0x1, R15 ;  /* 0x00000001360f7819 */ /* 0x000fe2000001020f */
[-C--:B------:R-:W-:Y:S01]  /*7590*/  FFMA.FTZ R35, R149, -R81.reuse, R35 ;  /* 0x8000005195237223 */ /* 0x080fe20000010023 */
[-C--:B------:R-:W-:Y:S01]  /*75a0*/  FFMA.FTZ R36, R148, -R81.reuse, R36 ;  /* 0x8000005194247223 */ /* 0x080fe20000010024 */
[----:B------:R-:W-:Y:S01]  /*75b0*/  FFMA.FTZ R33, R147, -R81, R33 ;  /* 0x8000005193217223 */ /* 0x000fe20000010021 */
[----:B------:R0:W-:Y:S01]  /*75c0*/  STG.E.U16 desc[UR14][R48.64], R2 ;  /* 0x0000000230007986 */ /* 0x0001e2000c10150e */
[----:B------:R-:W-:Y:S01]  /*75d0*/  F2FP.F16.F32.PACK_AB R64, R64, R65 ;  /* 0x000000414040723e */ /* 0x000fe200000000ff */
[----:B------:R-:W-:Y:S01]  /*75e0*/  FFMA.FTZ R34, R146, -R81, R34 ;  /* 0x8000005192227223 */ /* 0x000fe20000010022 */
[----:B------:R-:W-:Y:S01]  /*75f0*/  PRMT R21, R14, 0x7632, R21 ;  /* 0x000076320e157816 */ /* 0x000fe20000000015 */
[C---:B------:R-:W-:Y:S01]  /*7600*/  FMUL.FTZ R57, R22.reuse, R57 ;  /* 0x0000003916397220 */ /* 0x040fe20000410000 */
[----:B------:R-:W-:Y:S01]  /*7610*/  IADD3 R54, P4, R55, UR24, RZ ;  /* 0x0000001837367c10 */ /* 0x000fe2000ff9e0ff */
[----:B------:R-:W-:Y:S01]  /*7620*/  FMUL.FTZ R56, R22, R56 ;  /* 0x0000003816387220 */ /* 0x000fe20000410000 */
[----:B------:R-:W-:Y:S01]  /*7630*/  F2FP.F16.F32.PACK_AB R60, R60, R61 ;  /* 0x0000003d3c3c723e */ /* 0x000fe200000000ff */
[--C-:B------:R-:W-:Y:S01]  /*7640*/  FFMA.FTZ R32, R4, R32, -R80.reuse ;  /* 0x0000002004207223 */ /* 0x100fe20000010850 */
[----:B------:R-:W-:Y:S01]  /*7650*/  F2FP.F16.F32.PACK_AB R58, R58, R59 ;  /* 0x0000003b3a3a723e */ /* 0x000fe200000000ff */
[--C-:B------:R-:W-:Y:S01]  /*7660*/  FFMA.FTZ R29, R5, R29, -R80.reuse ;  /* 0x0000001d051d7223 */ /* 0x100fe20000010850 */
[----:B------:R-:W-:Y:S01]  /*7670*/  FFMA.FTZ R27, R3, R27, -R80 ;  /* 0x0000001b031b7223 */ /* 0x000fe20000010850 */
[----:B0-----:R-:W-:Y:S01]  /*7680*/  PRMT R2, R62, 0x7632, R2 ;  /* 0x000076323e027816 */ /* 0x001fe20000000002 */
[----:B------:R-:W-:Y:S01]  /*7690*/  FFMA.FTZ R139, R138, -R81, R26 ;  /* 0x800000518a8b7223 */ /* 0x000fe2000001001a */
[C---:B------:R-:W-:Y:S01]  /*76a0*/  FMUL.FTZ R39, R22.reuse, R39 ;  /* 0x0000002716277220 */ /* 0x040fe20000410000 */
[C---:B------:R-:W-:Y:S01]  /*76b0*/  FMUL.FTZ R37, R22.reuse, R37 ;  /* 0x0000002516257220 */ /* 0x040fe20000410000 */
[----:B------:R-:W-:Y:S01]  /*76c0*/  FMUL.FTZ R38, R22, R38 ;  /* 0x0000002616267220 */ /* 0x000fe20000410000 */
[--C-:B------:R-:W-:Y:S01]  /*76d0*/  FFMA.FTZ R28, R4, R28, -R80.reuse ;  /* 0x0000001c041c7223 */ /* 0x100fe20000010850 */
[C---:B------:R-:W-:Y:S01]  /*76e0*/  FMUL.FTZ R26, R22.reuse, R25 ;  /* 0x00000019161a7220 */ /* 0x040fe20000410000 */
[----:B------:R-:W-:Y:S01]  /*76f0*/  F2FP.F16.F32.PACK_AB R11, R11, R84 ;  /* 0x000000540b0b723e */ /* 0x000fe200000000ff */
[C---:B------:R-:W-:Y:S01]  /*7700*/  FMUL.FTZ R10, R22.reuse, R10 ;  /* 0x0000000a160a7220 */ /* 0x040fe20000410000 */
[C---:B------:R-:W-:Y:S01]  /*7710*/  FMUL.FTZ R35, R22.reuse, R35 ;  /* 0x0000002316237220 */ /* 0x040fe20000410000 */
[C---:B------:R-:W-:Y:S01]  /*7720*/  FMUL.FTZ R36, R22.reuse, R36 ;  /* 0x0000002416247220 */ /* 0x040fe20000410000 */
[----:B------:R-:W-:Y:S01]  /*7730*/  FMUL.FTZ R33, R22, R33 ;  /* 0x0000002116217220 */ /* 0x000fe20000410000 */
[----:B------:R0:W-:Y:S01]  /*7740*/  STG.E.U16 desc[UR14][R48.64+0x2], R13 ;  /* 0x0000020d30007986 */ /* 0x0001e2000c10150e */
[----:B------:R-:W-:Y:S01]  /*7750*/  PRMT R25, R64, 0x7632, R25 ;  /* 0x0000763240197816 */ /* 0x000fe20000000019 */
[----:B------:R-:W-:Y:S01]  /*7760*/  FFMA.FTZ R18, R3, R18, -R80 ;  /* 0x0000001203127223 */ /* 0x000fe20000010850 */
[----:B------:R-:W-:Y:S01]  /*7770*/  IADD3.X R55, R15, UR25, RZ, P4, !PT ;  /* 0x000000190f377c10 */ /* 0x000fe2000a7fe4ff */
[----:B------:R1:W-:Y:S01]  /*7780*/  STG.E.U16 desc[UR14][R48.64+0x4], R14 ;  /* 0x0000040e30007986 */ /* 0x0003e2000c10150e */
[C---:B------:R-:W-:Y:S01]  /*7790*/  FMUL.FTZ R34, R22.reuse, R34 ;  /* 0x0000002216227220 */ /* 0x040fe20000410000 */
[----:B------:R-:W-:Y:S01]  /*77a0*/  FMUL.FTZ R31, R22, R31 ;  /* 0x0000001f161f7220 */ /* 0x000fe20000410000 */
[-C--:B------:R-:W-:Y:S01]  /*77b0*/  FFMA.FTZ R15, R144, -R81.reuse, R32 ;  /* 0x80000051900f7223 */ /* 0x080fe20000010020 */
[----:B------:R-:W-:Y:S01]  /*77c0*/  STG.E.U16 desc[UR14][R48.64+0x6], R21 ;  /* 0x0000061530007986 */ /* 0x000fe2000c10150e */
[-C--:B------:R-:W-:Y:S01]  /*77d0*/  FFMA.FTZ R29, R143, -R81.reuse, R29 ;  /* 0x800000518f1d7223 */ /* 0x080fe2000001001d */
[----:B------:R-:W-:Y:S01]  /*77e0*/  FFMA.FTZ R27, R141, -R81, R27 ;  /* 0x800000518d1b7223 */ /* 0x000fe2000001001b */
[----:B------:R-:W-:Y:S01]  /*77f0*/  F2FP.F16.F32.PACK_AB R56, R56, R57 ;  /* 0x000000393838723e */ /* 0x000fe200000000ff */
[----:B------:R2:W-:Y:S01]  /*7800*/  STG.E.U16 desc[UR14][R46.64+0x6], R2 ;  /* 0x000006022e007986 */ /* 0x0005e2000c10150e */
[----:B0-----:R-:W-:Y:S01]  /*7810*/  PRMT R13, R60, 0x7632, R13 ;  /* 0x000076323c0d7816 */ /* 0x001fe2000000000d */
[----:B------:R-:W-:Y:S01]  /*7820*/  FFMA.FTZ R141, R140, -R81, R28 ;  /* 0x800000518c8d7223 */ /* 0x000fe2000001001c */
[----:B------:R-:W-:Y:S01]  /*7830*/  F2FP.F16.F32.PACK_AB R16, R16, R39 ;  /* 0x000000271010723e */ /* 0x000fe200000000ff */
[----:B------:R-:W-:Y:S01]  /*7840*/  FFMA.FTZ R133, R133, -R81, R18 ;  /* 0x8000005185857223 */ /* 0x000fe20000010012 */
[----:B-1----:R-:W-:Y:S01]  /*7850*/  PRMT R14, R58, 0x7632, R14 ;  /* 0x000076323a0e7816 */ /* 0x002fe2000000000e */
[----:B------:R-:W-:Y:S01]  /*7860*/  STG.E.U16 desc[UR14][R46.64], R64 ;  /* 0x000000402e007986 */ /* 0x000fe2000c10150e */
[----:B------:R-:W-:Y:S01]  /*7870*/  F2FP.F16.F32.PACK_AB R37, R38, R37 ;  /* 0x000000252625723e */ /* 0x000fe200000000ff */
[C---:B------:R-:W-:Y:S01]  /*7880*/  FMUL.FTZ R15, R22.reuse, R15 ;  /* 0x0000000f160f7220 */ /* 0x040fe20000410000 */
[----:B------:R-:W-:Y:S01]  /*7890*/  F2FP.F16.F32.PACK_AB R10, R35, R10 ;  /* 0x0000000a230a723e */ /* 0x000fe200000000ff */
[----:B------:R0:W-:Y:S01]  /*78a0*/  STG.E.U16 desc[UR14][R46.64+0x2], R25 ;  /* 0x000002192e007986 */ /* 0x0001e2000c10150e */
[----:B------:R-:W-:Y:S01]  /*78b0*/  F2FP.F16.F32.PACK_AB R33, R33, R36 ;  /* 0x000000242121723e */ /* 0x000fe200000000ff */
[----:B------:R-:W-:Y:S01]  /*78c0*/  FMUL.FTZ R18, R22, R29 ;  /* 0x0000001d16127220 */ /* 0x000fe20000410000 */
[----:B--2---:R-:W-:Y:S01]  /*78d0*/  PRMT R2, R11, 0x7632, R2 ;  /* 0x000076320b027816 */ /* 0x004fe20000000002 */
[----:B------:R-:W-:Y:S01]  /*78e0*/  STG.E.U16 desc[UR14][R46.64+0x4], R62 ;  /* 0x0000043e2e007986 */ /* 0x000fe2000c10150e */
[----:B------:R-:W-:Y:S01]  /*78f0*/  PRMT R21, R56, 0x7632, R21 ;  /* 0x0000763238157816 */ /* 0x000fe20000000015 */
[--C-:B------:R-:W-:Y:S01]  /*7900*/  FFMA.FTZ R30, R0, R30, -R80.reuse ;  /* 0x0000001e001e7223 */ /* 0x100fe20000010850 */
[----:B------:R-:W-:Y:S01]  /*7910*/  F2FP.F16.F32.PACK_AB R31, R31, R34 ;  /* 0x000000221f1f723e */ /* 0x000fe200000000ff */
[----:B------:R1:W-:Y:S01]  /*7920*/  STG.E.U16 desc[UR14][R44.64+0x2], R13 ;  /* 0x0000020d2c007986 */ /* 0x0003e2000c10150e */
[----:B------:R-:W-:Y:S01]  /*7930*/  FMUL.FTZ R141, R22, R141 ;  /* 0x0000008d168d7220 */ /* 0x000fe20000410000 */
[----:B------:R-:W-:Y:S01]  /*7940*/  IADD3.X R51, R51, UR25, RZ, P6, !PT ;  /* 0x0000001933337c10 */ /* 0x000fe2000b7fe4ff */
[--C-:B------:R-:W-:Y:S01]  /*7950*/  FFMA.FTZ R24, R3, R24, -R80.reuse ;  /* 0x0000001803187223 */ /* 0x100fe20000010850 */
[----:B------:R2:W-:Y:S01]  /*7960*/  STG.E.U16 desc[UR14][R44.64+0x6], R14 ;  /* 0x0000060e2c007986 */ /* 0x0005e2000c10150e */
[----:B0-----:R-:W-:Y:S01]  /*7970*/  PRMT R25, R10, 0x7632, R25 ;  /* 0x000076320a197816 */ /* 0x001fe20000000019 */
[----:B------:R-:W-:Y:S01]  /*7980*/  FFMA.FTZ R20, R5, R20, -R80 ;  /* 0x0000001405147223 */ /* 0x000fe20000010850 */
[----:B------:R-:W-:Y:S01]  /*7990*/  IADD3.X R53, R53, UR25, RZ, P5, !PT ;  /* 0x0000001935357c10 */ /* 0x000fe2000affe4ff */
[----:B------:R-:W-:Y:S01]  /*79a0*/  STG.E.U16 desc[UR14][R44.64], R60 ;  /* 0x0000003c2c007986 */ /* 0x000fe2000c10150e */
[----:B------:R-:W-:Y:S01]  /*79b0*/  FFMA.FTZ R143, R142, -R81, R30 ;  /* 0x800000518e8f7223 */ /* 0x000fe2000001001e */
[----:B------:R-:W-:Y:S01]  /*79c0*/  F2FP.F16.F32.PACK_AB R15, R18, R15 ;  /* 0x0000000f120f723e */ /* 0x000fe200000000ff */
[-C--:B------:R-:W-:Y:S01]  /*79d0*/  FFMA.FTZ R137, R137, -R81.reuse, R24 ;  /* 0x8000005189897223 */ /* 0x080fe20000010018 */
[----:B------:R-:W-:Y:S01]  /*79e0*/  STG.E.U16 desc[UR14][R44.64+0x4], R58 ;  /* 0x0000043a2c007986 */ /* 0x000fe2000c10150e */
[----:B-1----:R-:W-:Y:S01]  /*79f0*/  PRMT R13, R16, 0x7632, R13 ;  /* 0x00007632100d7816 */ /* 0x002fe2000000000d */
[----:B------:R-:W-:Y:S01]  /*7a00*/  FFMA.FTZ R135, R135, -R81, R20 ;  /* 0x8000005187877223 */ /* 0x000fe20000010014 */
[----:B------:R-:W-:Y:S01]  /*7a10*/  F2FP.F16.F32.PACK_AB R26, R26, R141 ;  /* 0x0000008d1a1a723e */ /* 0x000fe200000000ff */
[----:B------:R0:W-:Y:S01]  /*7a20*/  STG.E.U16 desc[UR14][R42.64+0x6], R2 ;  /* 0x000006022a007986 */ /* 0x0001e2000c10150e */
[----:B--2---:R-:W-:Y:S01]  /*7a30*/  PRMT R14, R37, 0x7632, R14 ;  /* 0x00007632250e7816 */ /* 0x004fe2000000000e */
[C---:B------:R-:W-:Y:S01]  /*7a40*/  FMUL.FTZ R143, R22.reuse, R143 ;  /* 0x0000008f168f7220 */ /* 0x040fe20000410000 */
[----:B------:R-:W-:Y:S01]  /*7a50*/  IADD3.X R12, RZ, R158, RZ, P3, !PT ;  /* 0x0000009eff0c7210 */ /* 0x000fe20001ffe4ff */
[----:B------:R1:W-:Y:S01]  /*7a60*/  STG.E.U16 desc[UR14][R42.64+0x4], R11 ;  /* 0x0000040b2a007986 */ /* 0x0003e2000c10150e */
[C---:B------:R-:W-:Y:S01]  /*7a70*/  FMUL.FTZ R20, R22.reuse, R27 ;  /* 0x0000001b16147220 */ /* 0x040fe20000410000 */
[C---:B------:R-:W-:Y:S01]  /*7a80*/  FMUL.FTZ R139, R22.reuse, R139 ;  /* 0x0000008b168b7220 */ /* 0x040fe20000410000 */
[----:B------:R-:W-:Y:S01]  /*7a90*/  FMUL.FTZ R24, R22, R137 ;  /* 0x0000008916187220 */ /* 0x000fe20000410000 */
[----:B------:R-:W-:Y:S01]  /*7aa0*/  STG.E.U16 desc[UR14][R42.64], R56 ;  /* 0x000000382a007986 */ /* 0x000fe2000c10150e */
[----:B------:R-:W-:Y:S01]  /*7ab0*/  FFMA.FTZ R23, R4, R23, -R80 ;  /* 0x0000001704177223 */ /* 0x000fe20000010850 */
[----:B------:R-:W-:Y:S01]  /*7ac0*/  SHF.L.U64.HI R12, R156, 0x1, R12 ;  /* 0x000000019c0c7819 */ /* 0x000fe2000001020c */
[----:B------:R-:W-:Y:S01]  /*7ad0*/  FFMA.FTZ R19, R4, R19, -R80 ;  /* 0x0000001304137223 */ /* 0x000fe20000010850 */
[----:B0-----:R-:W-:Y:S01]  /*7ae0*/  PRMT R2, R33, 0x7632, R2 ;  /* 0x0000763221027816 */ /* 0x001fe20000000002 */
[----:B------:R-:W-:Y:S01]  /*7af0*/  STG.E.U16 desc[UR14][R42.64+0x2], R21 ;  /* 0x000002152a007986 */ /* 0x000fe2000c10150e */
[----:B------:R-:W-:Y:S01]  /*7b00*/  LOP3.LUT P6, RZ, R85, 0x8, RZ, 0xc0, !PT ;  /* 0x0000000855ff7812 */ /* 0x000fe200078cc0ff */
[----:B------:R-:W-:Y:S01]  /*7b10*/  FFMA.FTZ R23, R136, -R81, R23 ;  /* 0x8000005188177223 */ /* 0x000fe20000010017 */
[----:B-1----:R-:W-:Y:S01]  /*7b20*/  PRMT R11, R31, 0x7632, R11 ;  /* 0x000076321f0b7816 */ /* 0x002fe2000000000b */
[----:B------:R-:W-:Y:S01]  /*7b30*/  STG.E.U16 desc[UR14][R40.64], R16 ;  /* 0x0000001028007986 */ /* 0x000fe2000c10150e */
[----:B------:R-:W-:Y:S01]  /*7b40*/  F2FP.F16.F32.PACK_AB R20, R20, R143 ;  /* 0x0000008f1414723e */ /* 0x000fe200000000ff */
[----:B------:R-:W-:Y:S01]  /*7b50*/  FMUL.FTZ R23, R22, R23 ;  /* 0x0000001716177220 */ /* 0x000fe20000410000 */
[----:B------:R-:W-:Y:S01]  /*7b60*/  F2FP.F16.F32.PACK_AB R24, R24, R139 ;  /* 0x0000008b1818723e */ /* 0x000fe200000000ff */
[----:B------:R0:W-:Y:S01]  /*7b70*/  STG.E.U16 desc[UR14][R40.64+0x2], R13 ;  /* 0x0000020d28007986 */ /* 0x0001e2000c10150e */
[----:B------:R-:W-:Y:S01]  /*7b80*/  PRMT R27, R20, 0x7632, R27 ;  /* 0x00007632141b7816 */ /* 0x000fe2000000001b */
[----:B------:R-:W-:Y:S01]  /*7b90*/  FMUL.FTZ R28, R22, R135 ;  /* 0x00000087161c7220 */ /* 0x000fe20000410000 */
[--C-:B------:R-:W-:Y:S01]  /*7ba0*/  FFMA.FTZ R17, R0, R17, -R80.reuse ;  /* 0x0000001100117223 */ /* 0x100fe20000010850 */
[----:B------:R-:W-:Y:S01]  /*7bb0*/  STG.E.U16 desc[UR14][R40.64+0x4], R37 ;  /* 0x0000042528007986 */ /* 0x000fe2000c10150e */
[--C-:B------:R-:W-:Y:S01]  /*7bc0*/  FFMA.FTZ R79, R4, R79, -R80.reuse ;  /* 0x0000004f044f7223 */ /* 0x100fe20000010850 */
[--C-:B------:R-:W-:Y:S01]  /*7bd0*/  FFMA.FTZ R69, R5, R69, -R80.reuse ;  /* 0x0000004505457223 */ /* 0x100fe20000010850 */
[----:B------:R-:W-:Y:S01]  /*7be0*/  LOP3.LUT P4, RZ, R85, 0x4, RZ, 0xc0, !PT ;  /* 0x0000000455ff7812 */ /* 0x000fe2000788c0ff */
[----:B------:R-:W-:Y:S01]  /*7bf0*/  STG.E.U16 desc[UR14][R40.64+0x6], R14 ;  /* 0x0000060e28007986 */ /* 0x000fe2000c10150e */
[-C--:B------:R-:W-:Y:S01]  /*7c00*/  FFMA.FTZ R19, R132, -R81.reuse, R19 ;  /* 0x8000005184137223 */ /* 0x080fe20000010013 */
[-C--:B------:R-:W-:Y:S01]  /*7c10*/  FFMA.FTZ R17, R130, -R81.reuse, R17 ;  /* 0x8000005182117223 */ /* 0x080fe20000010011 */
[-C--:B------:R-:W-:Y:S01]  /*7c20*/  FFMA.FTZ R79, R128, -R81.reuse, R79 ;  /* 0x80000051804f7223 */ /* 0x080fe2000001004f */
[----:B------:R1:W-:Y:S01]  /*7c30*/  STG.E.U16 desc[UR14][R50.64], R10 ;  /* 0x0000000a32007986 */ /* 0x0003e2000c10150e */
[----:B0-----:R-:W-:Y:S01]  /*7c40*/  PRMT R13, R15, 0x7632, R13 ;  /* 0x000076320f0d7816 */ /* 0x001fe2000000000d */
[----:B------:R-:W-:Y:S01]  /*7c50*/  FFMA.FTZ R69, R127, -R81, R69 ;  /* 0x800000517f457223 */ /* 0x000fe20000010045 */
[----:B------:R-:W-:Y:S01]  /*7c60*/  F2FP.F16.F32.PACK_AB R23, R28, R23 ;  /* 0x000000171c17723e */ /* 0x000fe200000000ff */
[----:B------:R-:W-:Y:S01]  /*7c70*/  STG.E.U16 desc[UR14][R50.64+0x2], R25 ;  /* 0x0000021932007986 */ /* 0x000fe2000c10150e */
[--C-:B------:R-:W-:Y:S01]  /*7c80*/  FFMA.FTZ R99, R0, R99, -R80.reuse ;  /* 0x0000006300637223 */ /* 0x100fe20000010850 */
[----:B------:R-:W-:Y:S01]  /*7c90*/  FFMA.FTZ R82, R3, R82, -R80 ;  /* 0x0000005203527223 */ /* 0x000fe20000010850 */
[C---:B------:R-:W-:Y:S01]  /*7ca0*/  FMUL.FTZ R145, R22.reuse, R145 ;  /* 0x0000009116917220 */ /* 0x040fe20000410000 */
[----:B------:R-:W-:Y:S01]  /*7cb0*/  STG.E.U16 desc[UR14][R50.64+0x4], R33 ;  /* 0x0000042132007986 */ /* 0x000fe2000c10150e */
[C---:B------:R-:W-:Y:S01]  /*7cc0*/  FMUL.FTZ R32, R22.reuse, R133 ;  /* 0x0000008516207220 */ /* 0x040fe20000410000 */
[C---:B------:R-:W-:Y:S01]  /*7cd0*/  FMUL.FTZ R19, R22.reuse, R19 ;  /* 0x0000001316137220 */ /* 0x040fe20000410000 */
[----:B------:R-:W-:Y:S01]  /*7ce0*/  FMUL.FTZ R30, R22, R131 ;  /* 0x00000083161e7220 */ /* 0x000fe20000410000 */
[----:B------:R0:W-:Y:S01]  /*7cf0*/  STG.E.U16 desc[UR14][R50.64+0x6], R2 ;  /* 0x0000060232007986 */ /* 0x0001e2000c10150e */
[----:B-1----:R-:W-:Y:S01]  /*7d00*/  SHF.L.U32 R10, R156, 0x1, RZ ;  /* 0x000000019c0a7819 */ /* 0x002fe200000006ff */
[----:B------:R-:W-:Y:S01]  /*7d10*/  FMUL.FTZ R17, R22, R17 ;  /* 0x0000001116117220 */ /* 0x000fe20000410000 */
[----:B------:R-:W-:Y:S01]  /*7d20*/  SHF.L.U32 R14, R155, 0x1, RZ ;  /* 0x000000019b0e7819 */ /* 0x000fe200000006ff */
[----:B------:R1:W-:Y:S01]  /*7d30*/  STG.E.U16 desc[UR14][R52.64+0x2], R11 ;  /* 0x0000020b34007986 */ /* 0x0003e2000c10150e */
[----:B------:R-:W-:Y:S01]  /*7d40*/  IADD3 R10, P3, R10, UR24, RZ ;  /* 0x000000180a0a7c10 */ /* 0x000fe2000ff7e0ff */
[C---:B------:R-:W-:Y:S01]  /*7d50*/  FMUL.FTZ R79, R22.reuse, R79 ;  /* 0x0000004f164f7220 */ /* 0x040fe20000410000 */
[----:B------:R-:W-:Y:S01]  /*7d60*/  FMUL.FTZ R68, R22, R69 ;  /* 0x0000004516447220 */ /* 0x000fe20000410000 */
[----:B------:R-:W-:Y:S01]  /*7d70*/  STG.E.U16 desc[UR14][R52.64], R31 ;  /* 0x0000001f34007986 */ /* 0x000fe2000c10150e */
[-C--:B------:R-:W-:Y:S01]  /*7d80*/  FFMA.FTZ R99, R126, -R81.reuse, R99 ;  /* 0x800000517e637223 */ /* 0x080fe20000010063 */
[----:B------:R-:W-:Y:S01]  /*7d90*/  FFMA.FTZ R125, R125, -R81, R82 ;  /* 0x800000517d7d7223 */ /* 0x000fe20000010052 */
[--C-:B------:R-:W-:Y:S01]  /*7da0*/  FFMA.FTZ R100, R4, R100, -R80.reuse ;  /* 0x0000006404647223 */ /* 0x100fe20000010850 */
[----:B------:R2:W-:Y:S01]  /*7db0*/  STG.E.U16 desc[UR14][R52.64+0x4], R15 ;  /* 0x0000040f34007986 */ /* 0x0005e2000c10150e */
[----:B0-----:R-:W-:Y:S01]  /*7dc0*/  IADD3.X R2, RZ, R158, RZ, P6, !PT ;  /* 0x0000009eff027210 */ /* 0x001fe200037fe4ff */
[--C-:B------:R-:W-:Y:S01]  /*7dd0*/  FFMA.FTZ R101, R5, R101, -R80.reuse ;  /* 0x0000006505657223 */ /* 0x100fe20000010850 */
[----:B------:R-:W-:Y:S01]  /*7de0*/  LOP3.LUT P5, RZ, R85, 0x2, RZ, 0xc0, !PT ;  /* 0x0000000255ff7812 */ /* 0x000fe200078ac0ff */
[----:B------:R0:W-:Y:S01]  /*7df0*/  STG.E.U16 desc[UR14][R52.64+0x6], R13 ;  /* 0x0000060d34007986 */ /* 0x0001e2000c10150e */
[----:B-1----:R-:W-:Y:S01]  /*7e00*/  PRMT R11, R26, 0x7632, R11 ;  /* 0x000076321a0b7816 */ /* 0x002fe2000000000b */
[----:B------:R-:W-:Y:S01]  /*7e10*/  FFMA.FTZ R104, R0, R104, -R80 ;  /* 0x0000006800687223 */ /* 0x000fe20000010850 */
[----:B------:R-:W-:Y:S01]  /*7e20*/  SHF.L.U64.HI R2, R157, 0x1, R2 ;  /* 0x000000019d027819 */ /* 0x000fe20000010202 */
[----:B------:R-:W-:Y:S01]  /*7e30*/  STG.E.U16 desc[UR14][R54.64], R20 ;  /* 0x0000001436007986 */ /* 0x000fe2000c10150e */
[----:B------:R-:W-:Y:S01]  /*7e40*/  F2FP.F16.F32.PACK_AB R32, R32, R145 ;  /* 0x000000912020723e */ /* 0x000fe200000000ff */
[--C-:B------:R-:W-:Y:S01]  /*7e50*/  FFMA.FTZ R86, R3, R86, -R80.reuse ;  /* 0x0000005603567223 */ /* 0x100fe20000010850 */
[----:B------:R-:W-:Y:S01]  /*7e60*/  F2FP.F16.F32.PACK_AB R19, R30, R19 ;  /* 0x000000131e13723e */ /* 0x000fe200000000ff */
[----:B------:R1:W-:Y:S01]  /*7e70*/  STG.E.U16 desc[UR14][R54.64+0x6], R11 ;  /* 0x0000060b36007986 */ /* 0x0003e2000c10150e */
[----:B--2---:R-:W-:Y:S01]  /*7e80*/  PRMT R15, R23, 0x7632, R15 ;  /* 0x00007632170f7816 */ /* 0x004fe2000000000f */
[C-C-:B------:R-:W-:Y:S01]  /*7e90*/  FFMA.FTZ R107, R5.reuse, R107, -R80.reuse ;  /* 0x0000006b056b7223 */ /* 0x140fe20000010850 */
[--C-:B------:R-:W-:Y:S01]  /*7ea0*/  FFMA.FTZ R91, R5, R91, -R80.reuse ;  /* 0x0000005b055b7223 */ /* 0x100fe20000010850 */
[----:B0-----:R-:W-:Y:S01]  /*7eb0*/  PRMT R13, R24, 0x7632, R13 ;  /* 0x00007632180d7816 */ /* 0x001fe2000000000d */
[----:B------:R-:W-:Y:S01]  /*7ec0*/  STG.E.U16 desc[UR14][R54.64+0x2], R27 ;  /* 0x0000021b36007986 */ /* 0x000fe2000c10150e */
[C-C-:B------:R-:W-:Y:S01]  /*7ed0*/  FFMA.FTZ R87, R4.reuse, R87, -R80.reuse ;  /* 0x0000005704577223 */ /* 0x140fe20000010850 */
[C-C-:B------:R-:W-:Y:S01]  /*7ee0*/  FFMA.FTZ R111, R3.reuse, R111, -R80.reuse ;  /* 0x0000006f036f7223 */ /* 0x140fe20000010850 */
[C-C-:B------:R-:W-:Y:S01]  /*7ef0*/  FFMA.FTZ R90, R4.reuse, R90, -R80.reuse ;  /* 0x0000005a045a7223 */ /* 0x140fe20000010850 */
[----:B------:R-:W-:Y:S01]  /*7f00*/  STG.E.U16 desc[UR14][R54.64+0x4], R26 ;  /* 0x0000041a36007986 */ /* 0x000fe2000c10150e */
[--C-:B------:R-:W-:Y:S01]  /*7f10*/  FFMA.FTZ R114, R3, R114, -R80.reuse ;  /* 0x0000007203727223 */ /* 0x100fe20000010850 */
[--C-:B------:R-:W-:Y:S01]  /*7f20*/  FFMA.FTZ R94, R4, R94, -R80.reuse ;  /* 0x0000005e045e7223 */ /* 0x100fe20000010850 */
[----:B-1----:R-:W-:Y:S01]  /*7f30*/  IADD3.X R11, R12, UR25, RZ, P3, !PT ;  /* 0x000000190c0b7c10 */ /* 0x002fe20009ffe4ff */
[--C-:B------:R-:W-:Y:S01]  /*7f40*/  FFMA.FTZ R115, R5, R115, -R80.reuse ;  /* 0x0000007305737223 */ /* 0x100fe20000010850 */
[----:B------:R-:W-:Y:S01]  /*7f50*/  SHF.L.U32 R12, R157, 0x1, RZ ;  /* 0x000000019d0c7819 */ /* 0x000fe200000006ff */
[--C-:B------:R-:W-:Y:S01]  /*7f60*/  FFMA.FTZ R95, R0, R95, -R80.reuse ;  /* 0x0000005f005f7223 */ /* 0x100fe20000010850 */
[--C-:B------:R-:W-:Y:S01]  /*7f70*/  FFMA.FTZ R116, R3, R116, -R80.reuse ;  /* 0x0000007403747223 */ /* 0x100fe20000010850 */
[----:B------:R0:W-:Y:S01]  /*7f80*/  STG.E.U16 desc[UR14][R10.64+0x2], R13 ;  /* 0x0000020d0a007986 */ /* 0x0001e2000c10150e */
[----:B------:R-:W-:Y:S01]  /*7f90*/  IADD3 R12, P3, R12, UR24, RZ ;  /* 0x000000180c0c7c10 */ /* 0x000fe2000ff7e0ff */
[--C-:B------:R-:W-:Y:S01]  /*7fa0*/  FFMA.FTZ R117, R4, R117, -R80.reuse ;  /* 0x0000007504757223 */ /* 0x100fe20000010850 */
[----:B------:R-:W-:Y:S01]  /*7fb0*/  F2FP.F16.F32.PACK_AB R17, R78, R17 ;  /* 0x000000114e11723e */ /* 0x000fe200000000ff */
[----:B------:R1:W-:Y:S01]  /*7fc0*/  STG.E.U16 desc[UR14][R10.64+0x6], R15 ;  /* 0x0000060f0a007986 */ /* 0x0003e2000c10150e */
[----:B------:R-:W-:Y:S01]  /*7fd0*/  F2FP.F16.F32.PACK_AB R68, R68, R79 ;  /* 0x0000004f4444723e */ /* 0x000fe200000000ff */
[----:B------:R-:W-:Y:S01]  /*7fe0*/  FFMA.FTZ R80, R5, R118, -R80 ;  /* 0x0000007605507223 */ /* 0x000fe20000010850 */
[C---:B------:R-:W-:Y:S01]  /*7ff0*/  FMUL.FTZ R99, R22.reuse, R99 ;  /* 0x0000006316637220 */ /* 0x040fe20000410000 */
[----:B------:R-:W-:Y:S01]  /*8000*/  FMUL.FTZ R66, R22, R125 ;  /* 0x0000007d16427220 */ /* 0x000fe20000410000 */
[----:B------:R-:W-:Y:S01]  /*8010*/  STG.E.U16 desc[UR14][R10.64], R24 ;  /* 0x000000180a007986 */ /* 0x000fe2000c10150e */
[-C--:B------:R-:W-:Y:S01]  /*8020*/  FFMA.FTZ R127, R124, -R81.reuse, R100 ;  /* 0x800000517c7f7223 */ /* 0x080fe20000010064 */
[-C--:B------:R-:W-:Y:S01]  /*8030*/  FFMA.FTZ R101, R119, -R81.reuse, R101 ;  /* 0x8000005177657223 */ /* 0x080fe20000010065 */
[----:B0-----:R-:W-:Y:S01]  /*8040*/  IADD3.X R13, R2, UR25, RZ, P3, !PT ;  /* 0x00000019020d7c10 */ /* 0x001fe20009ffe4ff */
[----:B------:R0:W-:Y:S01]  /*8050*/  STG.E.U16 desc[UR14][R10.64+0x4], R23 ;  /* 0x000004170a007986 */ /* 0x0001e2000c10150e */
[-C--:B------:R-:W-:Y:S01]  /*8060*/  IADD3.X R2, RZ, R158.reuse, RZ, P4, !PT ;  /* 0x0000009eff027210 */ /* 0x080fe200027fe4ff */
[-C--:B------:R-:W-:Y:S01]  /*8070*/  FFMA.FTZ R119, R98, -R81.reuse, R104 ;  /* 0x8000005162777223 */ /* 0x080fe20000010068 */
[----:B------:R-:W-:Y:S01]  /*8080*/  IADD3 R14, P3, R14, UR24, RZ ;  /* 0x000000180e0e7c10 */ /* 0x000fe2000ff7e0ff */
[-C--:B------:R-:W-:Y:S01]  /*8090*/  FFMA.FTZ R97, R97, -R81.reuse, R86 ;  /* 0x8000005161617223 */ /* 0x080fe20000010056 */
[----:B------:R-:W-:Y:S01]  /*80a0*/  SHF.L.U64.HI R2, R155, 0x1, R2 ;  /* 0x000000019b027819 */ /* 0x000fe20000010202 */
[-C--:B------:R-:W-:Y:S01]  /*80b0*/  FFMA.FTZ R107, R83, -R81.reuse, R107 ;  /* 0x80000051536b7223 */ /* 0x080fe2000001006b */
[----:B------:R-:W-:Y:S01]  /*80c0*/  PRMT R16, R19, 0x7632, R16 ;  /* 0x0000763213107816 */ /* 0x000fe20000000010 */
[-C--:B------:R-:W-:Y:S01]  /*80d0*/  FFMA.FTZ R91, R105, -R81.reuse, R91 ;  /* 0x80000051695b7223 */ /* 0x080fe2000001005b */
[----:B-1----:R-:W-:Y:S01]  /*80e0*/  IADD3.X R15, R2, UR25, RZ, P3, !PT ;  /* 0x00000019020f7c10 */ /* 0x002fe20009ffe4ff */
[-C--:B------:R-:W-:Y:S01]  /*80f0*/  FFMA.FTZ R87, R96, -R81.reuse, R87 ;  /* 0x8000005160577223 */ /* 0x080fe20000010057 */
[-C--:B------:R-:W-:Y:S01]  /*8100*/  IADD3.X R2, RZ, R158.reuse, RZ, P5, !PT ;  /* 0x0000009eff027210 */ /* 0x080fe20002ffe4ff */
[-C--:B------:R-:W-:Y:S01]  /*8110*/  FFMA.FTZ R111, R102, -R81.reuse, R111 ;  /* 0x80000051666f7223 */ /* 0x080fe2000001006f */
[----:B0-----:R-:W-:Y:S01]  /*8120*/  PRMT R11, R32, 0x7632, R11 ;  /* 0x00007632200b7816 */ /* 0x001fe2000000000b */
[-C--:B------:R-:W-:Y:S01]  /*8130*/  FFMA.FTZ R83, R106, -R81.reuse, R90 ;  /* 0x800000516a537223 */ /* 0x080fe2000001005a */
[----:B------:R-:W-:Y:S01]  /*8140*/  SHF.L.U32 R10, R123, 0x1, RZ ;  /* 0x000000017b0a7819 */ /* 0x000fe200000006ff */
[-C--:B------:R-:W-:Y:S01]  /*8150*/  FFMA.FTZ R105, R88, -R81.reuse, R114 ;  /* 0x8000005158697223 */ /* 0x080fe20000010072 */
[-C--:B------:R-:W-:Y:S01]  /*8160*/  FFMA.FTZ R129, R110, -R81.reuse, R94 ;  /* 0x800000516e817223 */ /* 0x080fe2000001005e */
[-C--:B------:R-:W-:Y:S01]  /*8170*/  FFMA.FTZ R115, R109, -R81.reuse, R115 ;  /* 0x800000516d737223 */ /* 0x080fe20000010073 */
[-C--:B------:R-:W-:Y:S01]  /*8180*/  FFMA.FTZ R95, R92, -R81.reuse, R95 ;  /* 0x800000515c5f7223 */ /* 0x080fe2000001005f */
[-C--:B------:R-:W-:Y:S01]  /*8190*/  FFMA.FTZ R113, R113, -R81.reuse, R116 ;  /* 0x8000005171717223 */ /* 0x080fe20000010074 */
[-C--:B------:R-:W-:Y:S01]  /*81a0*/  FFMA.FTZ R117, R112, -R81.reuse, R117 ;  /* 0x8000005170757223 */ /* 0x080fe20000010075 */
[----:B------:R-:W-:Y:S01]  /*81b0*/  LOP3.LUT P6, RZ, R85, 0x1, RZ, 0xc0, !PT ;  /* 0x0000000155ff7812 */ /* 0x000fe200078cc0ff */
[----:B------:R-:W-:Y:S01]  /*81c0*/  FFMA.FTZ R81, R93, -R81, R80 ;  /* 0x800000515d517223 */ /* 0x000fe20000010050 */
[----:B------:R-:W-:Y:S01]  /*81d0*/  PRMT R18, R17, 0x7632, R18 ;  /* 0x0000763211127816 */ /* 0x000fe20000000012 */
[----:B------:R-:W-:Y:S01]  /*81e0*/  FMUL.FTZ R127, R22, R127 ;  /* 0x0000007f167f7220 */ /* 0x000fe20000410000 */
[----:B------:R-:W-:Y:S01]  /*81f0*/  PRMT R20, R68, 0x7632, R20 ;  /* 0x0000763244147816 */ /* 0x000fe20000000014 */
[C---:B------:R-:W-:Y:S01]  /*8200*/  FMUL.FTZ R80, R22.reuse, R101 ;  /* 0x0000006516507220 */ /* 0x040fe20000410000 */
[----:B------:R-:W-:Y:S01]  /*8210*/  SHF.L.U64.HI R2, R123, 0x1, R2 ;  /* 0x000000017b027819 */ /* 0x000fe20000010202 */
[----:B------:R-:W-:Y:S01]  /*8220*/  FMUL.FTZ R119, R22, R119 ;  /* 0x0000007716777220 */ /* 0x000fe20000410000 */
[----:B------:R-:W-:Y:S01]  /*8230*/  IADD3 R10, P3, R10, UR24, RZ ;  /* 0x000000180a0a7c10 */ /* 0x000fe2000ff7e0ff */
[----:B------:R-:W-:Y:S01]  /*8240*/  FMUL.FTZ R86, R22, R97 ;  /* 0x0000006116567220 */ /* 0x000fe20000410000 */
[----:B------:R-:W-:Y:S01]  /*8250*/  F2FP.F16.F32.PACK_AB R66, R66, R99 ;  /* 0x000000634242723e */ /* 0x000fe200000000ff */
[----:B------:R-:W-:Y:S01]  /*8260*/  STG.E.U16 desc[UR14][R12.64], R32 ;  /* 0x000000200c007986 */ /* 0x000fe2000c10150e */
[----:B------:R-:W-:Y:S01]  /*8270*/  F2FP.F16.F32.PACK_AB R80, R80, R127 ;  /* 0x0000007f5050723e */ /* 0x000fe200000000ff */
[C---:B------:R-:W-:Y:S01]  /*8280*/  FMUL.FTZ R87, R22.reuse, R87 ;  /* 0x0000005716577220 */ /* 0x040fe20000410000 */
[----:B------:R-:W-:Y:S01]  /*8290*/  FMUL.FTZ R82, R22, R107 ;  /* 0x0000006b16527220 */ /* 0x000fe20000410000 */
[----:B------:R0:W-:Y:S01]  /*82a0*/  STG.E.U16 desc[UR14][R12.64+0x2], R11 ;  /* 0x0000020b0c007986 */ /* 0x0001e2000c10150e */
[----:B------:R-:W-:Y:S01]  /*82b0*/  F2FP.F16.F32.PACK_AB R86, R86, R119 ;  /* 0x000000775656723e */ /* 0x000fe200000000ff */
[C---:B------:R-:W-:Y:S01]  /*82c0*/  FMUL.FTZ R89, R22.reuse, R89 ;  /* 0x0000005916597220 */ /* 0x040fe20000410000 */
[C---:B------:R-:W-:Y:S01]  /*82d0*/  FMUL.FTZ R90, R22.reuse, R111 ;  /* 0x0000006f165a7220 */ /* 0x040fe20000410000 */
[----:B------:R-:W-:Y:S01]  /*82e0*/  STG.E.U16 desc[UR14][R12.64+0x4], R19 ;  /* 0x000004130c007986 */ /* 0x000fe2000c10150e */
[C---:B------:R-:W-:Y:S01]  /*82f0*/  FMUL.FTZ R83, R22.reuse, R83 ;  /* 0x0000005316537220 */ /* 0x040fe20000410000 */
[----:B------:R-:W-:Y:S01]  /*8300*/  FMUL.FTZ R88, R22, R91 ;  /* 0x0000005b16587220 */ /* 0x000fe20000410000 */
[----:B------:R-:W-:Y:S01]  /*8310*/  F2FP.F16.F32.PACK_AB R82, R82, R87 ;  /* 0x000000575252723e */ /* 0x000fe200000000ff */
[----:B------:R1:W-:Y:S01]  /*8320*/  STG.E.U16 desc[UR14][R12.64+0x6], R16 ;  /* 0x000006100c007986 */ /* 0x0003e2000c10150e */
[----:B------:R-:W-:Y:S01]  /*8330*/  F2FP.F16.F32.PACK_AB R89, R90, R89 ;  /* 0x000000595a59723e */ /* 0x000fe200000000ff */
[----:B------:R-:W-:Y:S01]  /*8340*/  FMUL.FTZ R103, R22, R103 ;  /* 0x0000006716677220 */ /* 0x000fe20000410000 */
[----:B------:R-:W-:Y:S01]  /*8350*/  F2FP.F16.F32.PACK_AB R83, R88, R83 ;  /* 0x000000535853723e */ /* 0x000fe200000000ff */
[----:B------:R2:W-:Y:S01]  /*8360*/  STG.E.U16 desc[UR14][R14.64], R17 ;  /* 0x000000110e007986 */ /* 0x0005e2000c10150e */
[----:B0-----:R-:W-:Y:S01]  /*8370*/  IADD3.X R11, R2, UR25, RZ, P3, !PT ;  /* 0x00000019020b7c10 */ /* 0x001fe20009ffe4ff */
[C---:B------:R-:W-:Y:S01]  /*8380*/  FMUL.FTZ R94, R22.reuse, R105 ;  /* 0x00000069165e7220 */ /* 0x040fe20000410000 */
[-C--:B------:R-:W-:Y:S01]  /*8390*/  IADD3.X R2, RZ, R158.reuse, RZ, P2, !PT ;  /* 0x0000009eff027210 */ /* 0x080fe200017fe4ff */
[----:B------:R-:W-:Y:S01]  /*83a0*/  STG.E.U16 desc[UR14][R14.64+0x2], R18 ;  /* 0x000002120e007986 */ /* 0x000fe2000c10150e */
[C---:B------:R-:W-:Y:S01]  /*83b0*/  FMUL.FTZ R129, R22.reuse, R129 ;  /* 0x0000008116817220 */ /* 0x040fe20000410000 */
[C---:B------:R-:W-:Y:S01]  /*83c0*/  FMUL.FTZ R96, R22.reuse, R115 ;  /* 0x0000007316607220 */ /* 0x040fe20000410000 */
[----:B------:R-:W-:Y:S01]  /*83d0*/  SHF.L.U64.HI R2, R121, 0x1, R2 ;  /* 0x0000000179027819 */ /* 0x000fe20000010202 */
[----:B------:R-:W-:Y:S01]  /*83e0*/  STG.E.U16 desc[UR14][R14.64+0x4], R68 ;  /* 0x000004440e007986 */ /* 0x000fe2000c10150e */
[----:B-1----:R-:W-:Y:S01]  /*83f0*/  IADD3.X R13, RZ, R158, RZ, P6, !PT ;  /* 0x0000009eff0d7210 */ /* 0x002fe200037fe4ff */
[----:B------:R-:W-:Y:S01]  /*8400*/  FMUL.FTZ R95, R22, R95 ;  /* 0x0000005f165f7220 */ /* 0x000fe20000410000 */
[C---:B------:R-:W-:Y:S01]  /*8410*/  SHF.L.U32 R12, R154.reuse, 0x1, RZ ;  /* 0x000000019a0c7819 */ /* 0x040fe200000006ff */
[----:B------:R0:W-:Y:S01]  /*8420*/  STG.E.U16 desc[UR14][R14.64+0x6], R20 ;  /* 0x000006140e007986 */ /* 0x0001e2000c10150e */
[----:B------:R-:W-:Y:S01]  /*8430*/  SHF.L.U64.HI R13, R154, 0x1, R13 ;  /* 0x000000019a0d7819 */ /* 0x000fe2000001020d */
[----:B------:R-:W-:Y:S01]  /*8440*/  FMUL.FTZ R92, R22, R113 ;  /* 0x00000071165c7220 */ /* 0x000fe20000410000 */
[----:B------:R-:W-:Y:S01]  /*8450*/  IADD3 R12, P3, R12, UR24, RZ ;  /* 0x000000180c0c7c10 */ /* 0x000fe2000ff7e0ff */
[----:B------:R-:W-:Y:S01]  /*8460*/  STG.E.U16 desc[UR14][R10.64], R66 ;  /* 0x000000420a007986 */ /* 0x000fe2000c10150e */
[----:B------:R-:W-:Y:S01]  /*8470*/  PRMT R16, R80, 0x7632, R16 ;  /* 0x0000763250107816 */ /* 0x000fe20000000010 */
[----:B------:R-:W-:Y:S01]  /*8480*/  FMUL.FTZ R117, R22, R117 ;  /* 0x0000007516757220 */ /* 0x000fe20000410000 */
[----:B------:R-:W-:Y:S01]  /*8490*/  IADD3.X R13, R13, UR25, RZ, P3, !PT ;  /* 0x000000190d0d7c10 */ /* 0x000fe20009ffe4ff */
[----:B------:R-:W-:Y:S01]  /*84a0*/  STG.E.U16 desc[UR14][R10.64+0x4], R80 ;  /* 0x000004500a007986 */ /* 0x000fe2000c10150e */
[----:B--2---:R-:W-:Y:S01]  /*84b0*/  PRMT R17, R82, 0x7632, R17 ;  /* 0x0000763252117816 */ /* 0x004fe20000000011 */
[----:B------:R-:W-:Y:S01]  /*84c0*/  FMUL.FTZ R22, R22, R81 ;  /* 0x0000005116167220 */ /* 0x000fe20000410000 */
[----:B------:R-:W-:Y:S01]  /*84d0*/  F2FP.F16.F32.PACK_AB R94, R94, R103 ;  /* 0x000000675e5e723e */ /* 0x000fe200000000ff */
[----:B------:R1:W-:Y:S01]  /*84e0*/  STG.E.U16 desc[UR14][R10.64+0x6], R16 ;  /* 0x000006100a007986 */ /* 0x0003e2000c10150e */
[----:B0-----:R-:W-:Y:S01]  /*84f0*/  PRMT R15, R66, 0x7632, R15 ;  /* 0x00007632420f7816 */ /* 0x001fe2000000000f */
[----:B------:R-:W-:Y:S01]  /*8500*/  UMOV UR12, UR10 ;  /* 0x0000000a000c7c82 */ /* 0x000fe20008000000 */
[----:B------:R-:W-:Y:S01]  /*8510*/  SHF.L.U32 R14, R121, 0x1, RZ ;  /* 0x00000001790e7819 */ /* 0x000fe200000006ff */
[----:B------:R-:W-:Y:S01]  /*8520*/  UMOV UR5, UR11 ;  /* 0x0000000b00057c82 */ /* 0x000fe20008000000 */
[----:B------:R-:W-:Y:S01]  /*8530*/  F2FP.F16.F32.PACK_AB R96, R96, R129 ;  /* 0x000000816060723e */ /* 0x000fe200000000ff */
[----:B------:R0:W-:Y:S01]  /*8540*/  STG.E.U16 desc[UR14][R10.64+0x2], R15 ;  /* 0x0000020f0a007986 */ /* 0x0001e2000c10150e */
[----:B------:R-:W-:-:S02]  /*8550*/  IADD3 R14, P2, R14, UR24, RZ ;  /* 0x000000180e0e7c10 */ /* 0x000fc4000ff5e0ff */
[----:B------:R-:W-:Y:S01]  /*8560*/  F2FP.F16.F32.PACK_AB R92, R92, R95 ;  /* 0x0000005f5c5c723e */ /* 0x000fe200000000ff */
[----:B------:R-:W-:Y:S01]  /*8570*/  STG.E.U16 desc[UR14][R12.64], R86 ;  /* 0x000000560c007986 */ /* 0x000fe2000c10150e */
[----:B------:R-:W-:Y:S02]  /*8580*/  F2FP.F16.F32.PACK_AB R22, R22, R117 ;  /* 0x000000751616723e */ /* 0x000fe400000000ff */
[----:B-1----:R-:W-:Y:S01]  /*8590*/  PRMT R16, R83, 0x7632, R16 ;  /* 0x0000763253107816 */ /* 0x002fe20000000010 */
[----:B------:R-:W-:Y:S01]  /*85a0*/  STG.E.U16 desc[UR14][R12.64+0x4], R82 ;  /* 0x000004520c007986 */ /* 0x000fe2000c10150e */
[----:B0-----:R-:W-:-:S03]  /*85b0*/  PRMT R15, R86, 0x7632, R15 ;  /* 0x00007632560f7816 */ /* 0x001fc6000000000f */
[----:B------:R-:W-:Y:S01]  /*85c0*/  STG.E.U16 desc[UR14][R12.64+0x6], R17 ;  /* 0x000006110c007986 */ /* 0x000fe2000c10150e */
[----:B------:R-:W-:Y:S02]  /*85d0*/  IADD3.X R11, RZ, R158, RZ, P1, !PT ;  /* 0x0000009eff0b7210 */ /* 0x000fe40000ffe4ff */
[C---:B------:R-:W-:Y:S01]  /*85e0*/  SHF.L.U32 R10, R122.reuse, 0x1, RZ ;  /* 0x000000017a0a7819 */ /* 0x040fe200000006ff */
[----:B------:R0:W-:Y:S01]  /*85f0*/  STG.E.U16 desc[UR14][R12.64+0x2], R15 ;  /* 0x0000020f0c007986 */ /* 0x0001e2000c10150e */
[----:B------:R-:W-:Y:S02]  /*8600*/  SHF.L.U64.HI R11, R122, 0x1, R11 ;  /* 0x000000017a0b7819 */ /* 0x000fe4000001020b */
[----:B------:R-:W-:-:S04]  /*8610*/  IADD3 R10, P1, R10, UR24, RZ ;  /* 0x000000180a0a7c10 */ /* 0x000fc8000ff3e0ff */
[----:B------:R-:W-:Y:S02]  /*8620*/  IADD3.X R11, R11, UR25, RZ, P1, !PT ;  /* 0x000000190b0b7c10 */ /* 0x000fe40008ffe4ff */
[----:B0-----:R-:W-:Y:S02]  /*8630*/  IADD3.X R15, R2, UR25, RZ, P2, !PT ;  /* 0x00000019020f7c10 */ /* 0x001fe400097fe4ff */
[----:B------:R-:W-:Y:S02]  /*8640*/  PRMT R2, R89, 0x7632, R2 ;  /* 0x0000763259027816 */ /* 0x000fe40000000002 */
[----:B------:R-:W-:Y:S01]  /*8650*/  IADD3.X R13, RZ, R158, RZ, P0, !PT ;  /* 0x0000009eff0d7210 */ /* 0x000fe200007fe4ff */
[----:B------:R-:W-:Y:S01]  /*8660*/  STG.E.U16 desc[UR14][R14.64], R89 ;  /* 0x000000590e007986 */ /* 0x000fe2000c10150e */
[C---:B------:R-:W-:Y:S02]  /*8670*/  SHF.L.U32 R12, R120.reuse, 0x1, RZ ;  /* 0x00000001780c7819 */ /* 0x040fe400000006ff */
[----:B------:R-:W-:Y:S01]  /*8680*/  SHF.L.U64.HI R13, R120, 0x1, R13 ;  /* 0x00000001780d7819 */ /* 0x000fe2000001020d */
[----:B------:R0:W-:Y:S01]  /*8690*/  STG.E.U16 desc[UR14][R14.64+0x2], R2 ;  /* 0x000002020e007986 */ /* 0x0001e2000c10150e */
[----:B------:R-:W-:-:S03]  /*86a0*/  IADD3 R12, P0, R12, UR24, RZ ;  /* 0x000000180c0c7c10 */ /* 0x000fc6000ff1e0ff */
[----:B------:R-:W-:Y:S01]  /*86b0*/  STG.E.U16 desc[UR14][R14.64+0x4], R83 ;  /* 0x000004530e007986 */ /* 0x000fe2000c10150e */
[----:B------:R-:W-:Y:S02]  /*86c0*/  IADD3.X R13, R13, UR25, RZ, P0, !PT ;  /* 0x000000190d0d7c10 */ /* 0x000fe400087fe4ff */
[----:B------:R-:W-:Y:S01]  /*86d0*/  PLOP3.LUT P0, PT, PT, PT, UP0, 0x40, 0x0 ;  /* 0x000000000000781c */ /* 0x000fe20003f0e808 */
[----:B------:R1:W-:Y:S01]  /*86e0*/  STG.E.U16 desc[UR14][R14.64+0x6], R16 ;  /* 0x000006100e007986 */ /* 0x0003e2000c10150e */
[----:B0-----:R-:W-:-:S03]  /*86f0*/  PRMT R2, R96, 0x7632, R2 ;  /* 0x0000763260027816 */ /* 0x001fc60000000002 */
[----:B------:R-:W-:Y:S04]  /*8700*/  STG.E.U16 desc[UR14][R10.64], R94 ;  /* 0x0000005e0a007986 */ /* 0x000fe8000c10150e */
[----:B------:R-:W-:Y:S01]  /*8710*/  STG.E.U16 desc[UR14][R10.64+0x4], R96 ;  /* 0x000004600a007986 */ /* 0x000fe2000c10150e */
[----:B-1----:R-:W-:-:S03]  /*8720*/  PRMT R15, R94, 0x7632, R15 ;  /* 0x000076325e0f7816 */ /* 0x002fc6000000000f */
[----:B------:R-:W-:Y:S01]  /*8730*/  STG.E.U16 desc[UR14][R10.64+0x6], R2 ;  /* 0x000006020a007986 */ /* 0x000fe2000c10150e */
[----:B------:R-:W-:-:S03]  /*8740*/  PRMT R14, R22, 0x7632, R14 ;  /* 0x00007632160e7816 */ /* 0x000fc6000000000e */
[----:B------:R0:W-:Y:S04]  /*8750*/  STG.E.U16 desc[UR14][R10.64+0x2], R15 ;  /* 0x0000020f0a007986 */ /* 0x0001e8000c10150e */
[----:B------:R1:W-:Y:S04]  /*8760*/  STG.E.U16 desc[UR14][R12.64], R92 ;  /* 0x0000005c0c007986 */ /* 0x0003e8000c10150e */
[----:B------:R1:W-:Y:S01]  /*8770*/  STG.E.U16 desc[UR14][R12.64+0x4], R22 ;  /* 0x000004160c007986 */ /* 0x0003e2000c10150e */
[----:B0-----:R-:W-:-:S03]  /*8780*/  PRMT R11, R92, 0x7632, R11 ;  /* 0x000076325c0b7816 */ /* 0x001fc6000000000b */
[----:B------:R1:W-:Y:S04]  /*8790*/  STG.E.U16 desc[UR14][R12.64+0x6], R14 ;  /* 0x0000060e0c007986 */ /* 0x0003e8000c10150e */
[----:B------:R1:W-:Y:S01]  /*87a0*/  STG.E.U16 desc[UR14][R12.64+0x2], R11 ;  /* 0x0000020b0c007986 */ /* 0x0003e2000c10150e */
[----:B------:R-:W-:Y:S05]  /*87b0*/  @P0 BRA `(.L_x_2199) ;  /* 0xffffff80008c0947 */ /* 0x000fea000383ffff */
.L_x_2185:
        /* <DEDUP_REMOVED lines=73> */
.L_x_2216:
        /* <DEDUP_REMOVED lines=43> */
.L_x_2203:
[----:B------:R-:W-:Y:S05]  /*8f00*/  BSYNC B1 ;  /* 0x0000000000017941 */ /* 0x000fea0003800000 */
.L_x_2202:
        /* <DEDUP_REMOVED lines=20> */
.L_x_2206:
        /* <DEDUP_REMOVED lines=55> */
.L_x_2205:
[----:B------:R-:W-:Y:S05]  /*93c0*/  BSYNC B1 ;  /* 0x0000000000017941 */ /* 0x000fea0003800000 */
.L_x_2204:
        /* <DEDUP_REMOVED lines=35> */
.L_x_2208:
[----:B------:R-:W-:Y:S05]  /*9600*/  BSYNC B1 ;  /* 0x0000000000017941 */ /* 0x000fea0003800000 */
.L_x_2207:
        /* <DEDUP_REMOVED lines=15> */
.L_x_2201:
[----:B------:R-:W-:Y:S05]  /*9700*/  BSYNC B0 ;  /* 0x0000000000007941 */ /* 0x000fea0003800000 */
.L_x_2200:
        /* <DEDUP_REMOVED lines=39> */
.L_x_2225:
        /* <DEDUP_REMOVED lines=43> */
.L_x_2235:
        /* <DEDUP_REMOVED lines=38> */
.L_x_2245:
[----:B0-----:R-:W-:Y:S01]  /*9e90*/  FADD.FTZ R28, R23, R28 ;  /* 0x0000001c171c7221 */ /* 0x001fe20000010000 */
[----:B------:R-:W-:-:S04]  /*9ea0*/  @!P2 F2FP.F16.F32.PACK_AB R23, RZ, R33 ;  /* 0x00000021ff17a23e */ /* 0x000fc800000000ff */
[----:B------:R-:W-:Y:S02]  /*9eb0*/  PRMT R29, R23, 0x7610, R29 ;  /* 0x00007610171d7816 */ /* 0x000fe4000000001d */
[----:B------:R-:W-:Y:S02]  /*9ec0*/  @!P2 F2FP.F16.F32.PACK_AB R28, RZ, R28 ;  /* 0x0000001cff1ca23e */ /* 0x000fe400000000ff */
[----:B------:R-:W-:Y:S01]  /*9ed0*/  MOV R23, R16 ;  /* 0x0000001000177202 */ /* 0x000fe20000000f00 */
[----:B------:R3:W-:Y:S04]  /*9ee0*/  @!P2 STG.E.U16 desc[UR14][R24.64+0x50], R29 ;  /* 0x0000501d1800a986 */ /* 0x0007e8000c10150e */
[----:B------:R3:W-:Y:S02]  /*9ef0*/  @!P2 STG.E.U16 desc[UR14][R26.64+0x50], R28 ;  /* 0x0000501c1a00a986 */ /* 0x0007e4000c10150e */
.L_x_2211:
[----:B------:R-:W-:Y:S05]  /*9f00*/  BSYNC B0 ;  /* 0x0000000000007941 */ /* 0x000fea0003800000 */
.L_x_2210:
        /* <DEDUP_REMOVED lines=145> */
.L_x_2279:
[----:B-12---:R-:W-:Y:S01]  /*a820*/  FADD.FTZ R28, R44, R23 ;  /* 0x000000172c1c7221 */ /* 0x006fe20000010000 */
[----:B------:R-:W-:-:S04]  /*a830*/  @!P0 F2FP.F16.F32.PACK_AB R23, RZ, R32 ;  /* 0x00000020ff17823e */ /* 0x000fc800000000ff */
[----:B------:R-:W-:Y:S01]  /*a840*/  @!P0 F2FP.F16.F32.PACK_AB R28, RZ, R28 ;  /* 0x0000001cff1c823e */ /* 0x000fe200000000ff */
[----:B------:R4:W-:Y:S04]  /*a850*/  @!P0 STG.E.U16 desc[UR14][R24.64+0x78], R23 ;  /* 0x0000781718008986 */ /* 0x0009e8000c10150e */
[----:B------:R4:W-:Y:S02]  /*a860*/  @!P0 STG.E.U16 desc[UR14][R26.64+0x78], R28 ;  /* 0x0000781c1a008986 */ /* 0x0009e4000c10150e */
.L_x_2209:
[----:B------:R-:W-:Y:S05]  /*a870*/  WARPSYNC.ALL ;  /* 0x0000000000007948 */ /* 0x000fea0003800000 */
[----:B------:R-:W-:Y:S01]  /*a880*/  BAR.SYNC.DEFER_BLOCKING 0x0 ;  /* 0x0000000000007b1d */ /* 0x000fe20000010000 */
[C---:B------:R-:W-:Y:S02]  /*a890*/  ISETP.GE.AND P0, PT, R20.reuse, -0xec0, PT ;  /* 0xfffff1401400780c */ /* 0x040fe40003f06270 */
[----:B------:R-:W-:-:S11]  /*a8a0*/  IADD3 R20, R20, 0x1000, RZ ;  /* 0x0000100014147810 */ /* 0x000fd60007ffe0ff */
[----:B------:R-:W-:Y:S05]  /*a8b0*/  @!P0 BRA `(.L_x_2216) ;  /* 0xffffffe000e48947 */ /* 0x000fea000383ffff */
[----:B------:R-:W-:Y:S05]  /*a8c0*/  EXIT ;  /* 0x000000000000794d */ /* 0x000fea0003800000 */
.L_x_2212:
[----:B-1----:R-:W-:Y:S02]  /*a8d0*/  MOV R50, R23 ;  /* 0x0000001700327202 */ /* 0x002fe40000000f00 */
[----:B------:R-:W-:Y:S02]  /*a8e0*/  MOV R51, 0x8 ;  /* 0x0000000800337802 */ /* 0x000fe40000000f00 */
[----:B------:R-:W-:Y:S02]  /*a8f0*/  MOV R52, 0x101f ;  /* 0x0000101f00347802 */ /* 0x000fe40000000f00 */
[----:B------:R-:W-:-:S07]  /*a900*/  MOV R49, 0xffff ;  /* 0x0000ffff00317802 */ /* 0x000fce0000000f00 */
[----:B0-2---:R-:W-:Y:S05]  /*a910*/  WARPSYNC.COLLECTIVE R49, `(.L_x_2217) ;  /* 0x0000000031087348 */ /* 0x005fea0003c00000 */
[----:B------:R1:W3:Y:S02]  /*a920*/  SHFL.BFLY P3, R47, R50, R51, R52 ;  /* 0x0c000033322f7389 */ /* 0x0002e40000060034 */
[----:B0123--:R-:W-:Y:S01]  /*a930*/  ENDCOLLECTIVE ;  /* 0x000000000000791b */ /* 0x00ffe20003800000 */
.L_x_2217:
[----:B------:R-:W-:Y:S02]  /*a940*/  MOV R50, R24 ;  /* 0x0000001800327202 */ /* 0x000fe40000000f00 */
[----:B------:R-:W-:-:S07]  /*a950*/  MOV R26, R47 ;  /* 0x0000002f001a7202 */ /* 0x000fce0000000f00 */
[----:B------:R-:W-:Y:S05]  /*a960*/  WARPSYNC.COLLECTIVE R49, `(.L_x_2218) ;  /* 0x0000000031087348 */ /* 0x000fea0003c00000 */
[----:B------:R0:W1:Y:S02]  /*a970*/  SHFL.BFLY P3, R47, R50, R51, R52 ;  /* 0x0c000033322f7389 */ /* 0x0000640000060034 */
[----:B01----:R-:W-:Y:S01]  /*a980*/  ENDCOLLECTIVE ;  /* 0x000000000000791b */ /* 0x003fe20003800000 */
.L_x_2218:
[----:B------:R-:W-:-:S05]  /*a990*/  FADD.FTZ R26, R26, R23 ;  /* 0x000000171a1a7221 */ /* 0x000fca0000010000 */
[----:B------:R-:W-:Y:S02]  /*a9a0*/  MOV R50, R26 ;  /* 0x0000001a00327202 */ /* 0x000fe40000000f00 */
[----:B------:R-:W-:Y:S02]  /*a9b0*/  MOV R51, 0x4 ;  /* 0x0000000400337802 */ /* 0x000fe40000000f00 */
[----:B------:R-:W-:-:S07]  /*a9c0*/  MOV R25, R47 ;  /* 0x0000002f00197202 */ /* 0x000fce0000000f00 */
[----:B------:R-:W-:Y:S05]  /*a9d0*/  WARPSYNC.COLLECTIVE R49, `(.L_x_2219) ;  /* 0x0000000031087348 */ /* 0x000fea0003c00000 */
[----:B------:R0:W1:Y:S02]  /*a9e0*/  SHFL.BFLY P3, R47, R50, R51, R52 ;  /* 0x0c000033322f7389 */ /* 0x0000640000060034 */
[----:B01----:R-:W-:Y:S01]  /*a9f0*/  ENDCOLLECTIVE ;  /* 0x000000000000791b */ /* 0x003fe20003800000 */
.L_x_2219:
[----:B------:R-:W-:-:S05]  /*aa00*/  FADD.FTZ R25, R25, R24 ;  /* 0x0000001819197221 */ /* 0x000fca0000010000 */
[----:B------:R-:W-:Y:S02]  /*aa10*/  MOV R50, R25 ;  /* 0x0000001900327202 */ /* 0x000fe40000000f00 */
[----:B------:R-:W-:-:S07]  /*aa20*/  MOV R27, R47 ;  /* 0x0000002f001b7202 */ /* 0x000fce0000000f00 */
[----:B------:R-:W-:Y:S05]  /*aa30*/  WARPSYNC.COLLECTIVE R49, `(.L_x_2220) ;  /* 0x0000000031087348 */ /* 0x000fea0003c00000 */
[----:B------:R0:W1:Y:S02]  /*aa40*/  SHFL.BFLY P3, R47, R50, R51, R52 ;  /* 0x0c000033322f7389 */ /* 0x0000640000060034 */
[----:B01----:R-:W-:Y:S01]  /*aa50*/  ENDCOLLECTIVE ;  /* 0x000000000000791b */ /* 0x003fe20003800000 */
.L_x_2220:
[----:B------:R-:W-:-:S05]  /*aa60*/  FADD.FTZ R27, R26, R27 ;  /* 0x0000001b1a1b7221 */ /* 0x000fca0000010000 */
[----:B------:R-:W-:Y:S02]  /*aa70*/  MOV R50, R27 ;  /* 0x0000001b00327202 */ /* 0x000fe40000000f00 */
[----:B------:R-:W-:Y:S02]  /*aa80*/  MOV R51, 0x2 ;  /* 0x0000000200337802 */ /* 0x000fe40000000f00 */
[----:B------:R-:W-:-:S07]  /*aa90*/  MOV R28, R47 ;  /* 0x0000002f001c7202 */ /* 0x000fce0000000f00 */
[----:B------:R-:W-:Y:S05]  /*aaa0*/  WARPSYNC.COLLECTIVE R49, `(.L_x_2221) ;  /* 0x0000000031087348 */ /* 0x000fea0003c00000 */
[----:B------:R0:W1:Y:S02]  /*aab0*/  SHFL.BFLY P3, R47, R50, R51, R52 ;  /* 0x0c000033322f7389 */ /* 0x0000640000060034 */
[----:B01----:R-:W-:Y:S01]  /*aac0*/  ENDCOLLECTIVE ;  /* 0x000000000000791b */ /* 0x003fe20003800000 */
.L_x_2221:
[----:B------:R-:W-:-:S05]  /*aad0*/  FADD.FTZ R28, R25, R28 ;  /* 0x0000001c191c7221 */ /* 0x000fca0000010000 */
[----:B------:R-:W-:Y:S02]  /*aae0*/  MOV R50, R28 ;  /* 0x0000001c00327202 */ /* 0x000fe40000000f00 */
[----:B------:R-:W-:-:S07]  /*aaf0*/  MOV R30, R47 ;  /* 0x0000002f001e7202 */ /* 0x000fce0000000f00 */
[----:B------:R-:W-:Y:S05]  /*ab00*/  WARPSYNC.COLLECTIVE R49, `(.L_x_2222) ;  /* 0x0000000031087348 */ /* 0x000fea0003c00000 */
[----:B------:R0:W1:Y:S02]  /*ab10*/  SHFL.BFLY P3, R47, R50, R51, R52 ;  /* 0x0c000033322f7389 */ /* 0x0000640000060034 */
[----:B01----:R-:W-:Y:S01]  /*ab20*/  ENDCOLLECTIVE ;  /* 0x000000000000791b */ /* 0x003fe20003800000 */
.L_x_2222:
[----:B------:R-:W-:-:S05]  /*ab30*/  FADD.FTZ R30, R27, R30 ;  /* 0x0000001e1b1e7221 */ /* 0x000fca0000010000 */
[----:B------:R-:W-:Y:S02]  /*ab40*/  MOV R50, R30 ;  /* 0x0000001e00327202 */ /* 0x000fe40000000f00 */
[----:B------:R-:W-:Y:S02]  /*ab50*/  MOV R51, 0x1 ;  /* 0x0000000100337802 */ /* 0x000fe40000000f00 */
[----:B------:R-:W-:-:S07]  /*ab60*/  MOV R23, R47 ;  /* 0x0000002f00177202 */ /* 0x000fce0000000f00 */
[----:B------:R-:W-:Y:S05]  /*ab70*/  WARPSYNC.COLLECTIVE R49, `(.L_x_2223) ;  /* 0x0000000031087348 */ /* 0x000fea0003c00000 */
[----:B------:R0:W1:Y:S02]  /*ab80*/  SHFL.BFLY P3, R47, R50, R51, R52 ;  /* 0x0c000033322f7389 */ /* 0x0000640000060034 */
[----:B01----:R-:W-:Y:S01]  /*ab90*/  ENDCOLLECTIVE ;  /* 0x000000000000791b */ /* 0x003fe20003800000 */
.L_x_2223:
[----:B------:R-:W-:-:S05]  /*aba0*/  FADD.FTZ R23, R28, R23 ;  /* 0x000000171c177221 */ /* 0x000fca0000010000 */
[----:B------:R-:W-:Y:S02]  /*abb0*/  MOV R50, R23 ;  /* 0x0000001700327202 */ /* 0x000fe40000000f00 */
[----:B------:R-:W-:-:S07]  /*abc0*/  MOV R29, R47 ;  /* 0x0000002f001d7202 */ /* 0x000fce0000000f00 */
[----:B------:R-:W-:Y:S05]  /*abd0*/  WARPSYNC.COLLECTIVE R49, `(.L_x_2224) ;  /* 0x0000000031087348 */ /* 0x000fea0003c00000 */
[----:B------:R0:W1:Y:S02]  /*abe0*/  SHFL.BFLY P3, R47, R50, R51, R52 ;  /* 0x0c000033322f7389 */ /* 0x0000640000060034 */
[----:B01----:R-:W-:Y:S01]  /*abf0*/  ENDCOLLECTIVE ;  /* 0x000000000000791b */ /* 0x003fe20003800000 */
.L_x_2224:
[----:B------:R-:W-:Y:S01]  /*ac00*/  FADD.FTZ R29, R30, R29 ;  /* 0x0000001d1e1d7221 */ /* 0x000fe20000010000 */
[----:B------:R-:W-:Y:S01]  /*ac10*/  MOV R32, R47 ;  /* 0x0000002f00207202 */ /* 0x000fe20000000f00 */
[----:B------:R-:W-:Y:S06]  /*ac20*/  BRA `(.L_x_2225) ;  /* 0xffffffec00547947 */ /* 0x000fec000383ffff */
.L_x_2213:
        /* <DEDUP_REMOVED lines=8> */
.L_x_2227:
[----:B------:R-:W-:Y:S05]  /*acb0*/  BSYNC B1 ;  /* 0x0000000000017941 */ /* 0x000fea0003800000 */
.L_x_2226:
        /* <DEDUP_REMOVED lines=8> */
.L_x_2228:
[----:B------:R-:W-:Y:S01]  /*ad40*/  FADD.FTZ R30, R30, R23 ;  /* 0x000000171e1e7221 */ /* 0x000fe20000010000 */
[----:B------:R-:W-:-:S04]  /*ad50*/  HFMA2.MMA R51, -RZ, RZ, 0, 2.384185791015625e-07 ;  /* 0x00000004ff337435 */ /* 0x000fc800000001ff */
[----:B------:R-:W-:Y:S02]  /*ad60*/  MOV R50, R30 ;  /* 0x0000001e00327202 */ /* 0x000fe40000000f00 */
[----:B------:R-:W-:-:S07]  /*ad70*/  MOV R29, R47 ;  /* 0x0000002f001d7202 */ /* 0x000fce0000000f00 */
[----:B------:R-:W-:Y:S05]  /*ad80*/  WARPSYNC.COLLECTIVE R49, `(.L_x_2229) ;  /* 0x0000000031087348 */ /* 0x000fea0003c00000 */
[----:B------:R0:W1:Y:S02]  /*ad90*/  SHFL.BFLY P3, R47, R50, R51, R52 ;  /* 0x0c000033322f7389 */ /* 0x0000640000060034 */
[----:B01----:R-:W-:Y:S01]  /*ada0*/  ENDCOLLECTIVE ;  /* 0x000000000000791b */ /* 0x003fe20003800000 */
.L_x_2229:
[----:B------:R-:W-:-:S05]  /*adb0*/  FADD.FTZ R29, R29, R28 ;  /* 0x0000001c1d1d7221 */ /* 0x000fca0000010000 */
[----:B------:R-:W-:Y:S02]  /*adc0*/  MOV R50, R29 ;  /* 0x0000001d00327202 */ /* 0x000fe40000000f00 */
[----:B------:R-:W-:-:S07]  /*add0*/  MOV R31, R47 ;  /* 0x0000002f001f7202 */ /* 0x000fce0000000f00 */
[----:B------:R-:W-:Y:S05]  /*ade0*/  WARPSYNC.COLLECTIVE R49, `(.L_x_2230) ;  /* 0x0000000031087348 */ /* 0x000fea0003c00000 */
[----:B------:R0:W1:Y:S02]  /*adf0*/  SHFL.BFLY P3, R47, R50, R51, R52 ;  /* 0x0c000033322f7389 */ /* 0x0000640000060034 */
[----:B01----:R-:W-:Y:S01]  /*ae00*/  ENDCOLLECTIVE ;  /* 0x000000000000791b */ /* 0x003fe20003800000 */
.L_x_2230:
[----:B------:R-:W-:Y:S01]  /*ae10*/  FADD.FTZ R31, R30, R31 ;  /* 0x0000001f1e1f7221 */ /* 0x000fe20000010000 */
[----:B------:R-:W-:-:S04]  /*ae20*/  HFMA2.MMA R51, -RZ, RZ, 0, 1.1920928955078125e-07 ;  /* 0x00000002ff337435 */ /* 0x000fc800000001ff */
[----:B------:R-:W-:Y:S02]  /*ae30*/  MOV R50, R31 ;  /* 0x0000001f00327202 */ /* 0x000fe40000000f00 */
[----:B------:R-:W-:-:S07]  /*ae40*/  MOV R32, R47 ;  /* 0x0000002f00207202 */ /* 0x000fce0000000f00 */
[----:B------:R-:W-:Y:S05]  /*ae50*/  WARPSYNC.COLLECTIVE R49, `(.L_x_2231) ;  /* 0x0000000031087348 */ /* 0x000fea0003c00000 */
[----:B------:R0:W1:Y:S02]  /*ae60*/  SHFL.BFLY P3, R47, R50, R51, R52 ;  /* 0x0c000033322f7389 */ /* 0x0000640000060034 */
[----:B01----:R-:W-:Y:S01]  /*ae70*/  ENDCOLLECTIVE ;  /* 0x000000000000791b */ /* 0x003fe20003800000 */
.L_x_2231:
[----:B------:R-:W-:-:S05]  /*ae80*/  FADD.FTZ R32, R29, R32 ;  /* 0x000000201d207221 */ /* 0x000fca0000010000 */
[----:B------:R-:W-:Y:S02]  /*ae90*/  MOV R50, R32 ;  /* 0x0000002000327202 */ /* 0x000fe40000000f00 */
[----:B------:R-:W-:-:S07]  /*aea0*/  MOV R34, R47 ;  /* 0x0000002f00227202 */ /* 0x000fce0000000f00 */
[----:B------:R-:W-:Y:S05]  /*aeb0*/  WARPSYNC.COLLECTIVE R49, `(.L_x_2232) ;  /* 0x0000000031087348 */ /* 0x000fea0003c00000 */
[----:B------:R0:W1:Y:S02]  /*aec0*/  SHFL.BFLY P3, R47, R50, R51, R52 ;  /* 0x0c000033322f7389 */ /* 0x0000640000060034 */
[----:B01----:R-:W-:Y:S01]  /*aed0*/  ENDCOLLECTIVE ;  /* 0x000000000000791b */ /* 0x003fe20003800000 */
.L_x_2232:
[----:B------:R-:W-:Y:S01]  /*aee0*/  FADD.FTZ R34, R31, R34 ;  /* 0x000000221f227221 */ /* 0x000fe20000010000 */
[----:B------:R-:W-:-:S04]  /*aef0*/  HFMA2.MMA R51, -RZ, RZ, 0, 5.9604644775390625e-08 ;  /* 0x00000001ff337435 */ /* 0x000fc800000001ff */
[----:B------:R-:W-:Y:S02]  /*af00*/  MOV R50, R34 ;  /* 0x0000002200327202 */ /* 0x000fe40000000f00 */
[----:B------:R-:W-:-:S07]  /*af10*/  MOV R23, R47 ;  /* 0x0000002f00177202 */ /* 0x000fce0000000f00 */
[----:B------:R-:W-:Y:S05]  /*af20*/  WARPSYNC.COLLECTIVE R49, `(.L_x_2233) ;  /* 0x0000000031087348 */ /* 0x000fea0003c00000 */
[----:B------:R0:W1:Y:S02]  /*af30*/  SHFL.BFLY P3, R47, R50, R51, R52 ;  /* 0x0c000033322f7389 */ /* 0x0000640000060034 */
[----:B01----:R-:W-:Y:S01]  /*af40*/  ENDCOLLECTIVE ;  /* 0x000000000000791b */ /* 0x003fe20003800000 */
.L_x_2233:
[----:B------:R-:W-:-:S05]  /*af50*/  FADD.FTZ R23, R32, R23 ;  /* 0x0000001720177221 */ /* 0x000fca0000010000 */
[----:B------:R-:W-:Y:S02]  /*af60*/  MOV R50, R23 ;  /* 0x0000001700327202 */ /* 0x000fe40000000f00 */
[----:B------:R-:W-:-:S07]  /*af70*/  MOV R33, R47 ;  /* 0x0000002f00217202 */ /* 0x000fce0000000f00 */
[----:B------:R-:W-:Y:S05]  /*af80*/  WARPSYNC.COLLECTIVE R49, `(.L_x_2234) ;  /* 0x0000000031087348 */ /* 0x000fea0003c00000 */
[----:B------:R0:W1:Y:S02]  /*af90*/  SHFL.BFLY P3, R47, R50, R51, R52 ;  /* 0x0c000033322f7389 */ /* 0x0000640000060034 */
[----:B01----:R-:W-:Y:S01]  /*afa0*/  ENDCOLLECTIVE ;  /* 0x000000000000791b */ /* 0x003fe20003800000 */
.L_x_2234:
[----:B------:R-:W-:Y:S01]  /*afb0*/  FADD.FTZ R33, R34, R33 ;  /* 0x0000002122217221 */ /* 0x000fe20000010000 */
[----:B------:R-:W-:Y:S01]  /*afc0*/  MOV R28, R47 ;  /* 0x0000002f001c7202 */ /* 0x000fe20000000f00 */
[----:B------:R-:W-:Y:S06]  /*afd0*/  BRA `(.L_x_2235) ;  /* 0xffffffec00147947 */ /* 0x000fec000383ffff */
.L_x_2214:
        /* <DEDUP_REMOVED lines=8> */
.L_x_2237:
[----:B------:R-:W-:Y:S05]  /*b060*/  BSYNC B1 ;  /* 0x0000000000017941 */ /* 0x000fea0003800000 */
.L_x_2236:
        /* <DEDUP_REMOVED lines=8> */
.L_x_2238:
[----:B------:R-:W-:Y:S01]  /*b0f0*/  FADD.FTZ R30, R30, R23 ;  /* 0x000000171e1e7221 */ /* 0x000fe20000010000 */
[----:B------:R-:W-:-:S04]  /*b100*/  HFMA2.MMA R51, -RZ, RZ, 0, 2.384185791015625e-07 ;  /* 0x00000004ff337435 */ /* 0x000fc800000001ff */
[----:B------:R-:W-:Y:S02]  /*b110*/  MOV R50, R30 ;  /* 0x0000001e00327202 */ /* 0x000fe40000000f00 */
[----:B------:R-:W-:-:S07]  /*b120*/  MOV R29, R47 ;  /* 0x0000002f001d7202 */ /* 0x000fce0000000f00 */
[----:B------:R-:W-:Y:S05]  /*b130*/  WARPSYNC.COLLECTIVE R49, `(.L_x_2239) ;  /* 0x0000000031087348 */ /* 0x000fea0003c00000 */
[----:B------:R0:W1:Y:S02]  /*b140*/  SHFL.BFLY P3, R47, R50, R51, R52 ;  /* 0x0c000033322f7389 */ /* 0x0000640000060034 */
[----:B01----:R-:W-:Y:S01]  /*b150*/  ENDCOLLECTIVE ;  /* 0x000000000000791b */ /* 0x003fe20003800000 */
.L_x_2239:
[----:B------:R-:W-:-:S05]  /*b160*/  FADD.FTZ R29, R29, R28 ;  /* 0x0000001c1d1d7221 */ /* 0x000fca0000010000 */
[----:B------:R-:W-:Y:S02]  /*b170*/  MOV R50, R29 ;  /* 0x0000001d00327202 */ /* 0x000fe40000000f00 */
[----:B------:R-:W-:-:S07]  /*b180*/  MOV R31, R47 ;  /* 0x0000002f001f7202 */ /* 0x000fce0000000f00 */
[----:B------:R-:W-:Y:S05]  /*b190*/  WARPSYNC.COLLECTIVE R49, `(.L_x_2240) ;  /* 0x0000000031087348 */ /* 0x000fea0003c00000 */
[----:B------:R0:W1:Y:S02]  /*b1a0*/  SHFL.BFLY P3, R47, R50, R51, R52 ;  /* 0x0c000033322f7389 */ /* 0x0000640000060034 */
[----:B01----:R-:W-:Y:S01]  /*b1b0*/  ENDCOLLECTIVE ;  /* 0x000000000000791b */ /* 0x003fe20003800000 */
.L_x_2240:
[----:B------:R-:W-:Y:S01]  /*b1c0*/  FADD.FTZ R31, R30, R31 ;  /* 0x0000001f1e1f7221 */ /* 0x000fe20000010000 */
[----:B------:R-:W-:-:S04]  /*b1d0*/  HFMA2.MMA R51, -RZ, RZ, 0, 1.1920928955078125e-07 ;  /* 0x00000002ff337435 */ /* 0x000fc800000001ff */
[----:B------:R-:W-:Y:S02]  /*b1e0*/  MOV R50, R31 ;  /* 0x0000001f00327202 */ /* 0x000fe40000000f00 */
[----:B------:R-:W-:-:S07]  /*b1f0*/  MOV R32, R47 ;  /* 0x0000002f00207202 */ /* 0x000fce0000000f00 */
[----:B------:R-:W-:Y:S05]  /*b200*/  WARPSYNC.COLLECTIVE R49, `(.L_x_2241) ;  /* 0x0000000031087348 */ /* 0x000fea0003c00000 */
[----:B------:R0:W1:Y:S02]  /*b210*/  SHFL.BFLY P3, R47, R50, R51, R52 ;  /* 0x0c000033322f7389 */ /* 0x0000640000060034 */
[----:B01----:R-:W-:Y:S01]  /*b220*/  ENDCOLLECTIVE ;  /* 0x000000000000791b */ /* 0x003fe20003800000 */
.L_x_2241:
[----:B------:R-:W-:-:S05]  /*b230*/  FADD.FTZ R32, R29, R32 ;  /* 0x000000201d207221 */ /* 0x000fca0000010000 */
[----:B------:R-:W-:Y:S02]  /*b240*/  MOV R50, R32 ;  /* 0x0000002000327202 */ /* 0x000fe40000000f00 */
[----:B------:R-:W-:-:S07]  /*b250*/  MOV R34, R47 ;  /* 0x0000002f00227202 */ /* 0x000fce0000000f00 */
[----:B------:R-:W-:Y:S05]  /*b260*/  WARPSYNC.COLLECTIVE R49, `(.L_x_2242) ;  /* 0x0000000031087348 */ /* 0x000fea0003c00000 */
[----:B------:R0:W1:Y:S02]  /*b270*/  SHFL.BFLY P3, R47, R50, R51, R52 ;  /* 0x0c000033322f7389 */ /* 0x0000640000060034 */
[----:B01----:R-:W-:Y:S01]  /*b280*/  ENDCOLLECTIVE ;  /* 0x000000000000791b */ /* 0x003fe20003800000 */
.L_x_2242:
[----:B------:R-:W-:Y:S01]  /*b290*/  FADD.FTZ R34, R31, R34 ;  /* 0x000000221f227221 */ /* 0x000fe20000010000 */
[----:B------:R-:W-:-:S04]  /*b2a0*/  HFMA2.MMA R51, -RZ, RZ, 0, 5.9604644775390625e-08 ;  /* 0x00000001ff337435 */ /* 0x000fc800000001ff */
[----:B------:R-:W-:Y:S02]  /*b2b0*/  MOV R50, R34 ;  /* 0x0000002200327202 */ /* 0x000fe40000000f00 */
[----:B------:R-:W-:-:S07]  /*b2c0*/  MOV R23, R47 ;  /* 0x0000002f00177202 */ /* 0x000fce0000000f00 */
[----:B------:R-:W-:Y:S05]  /*b2d0*/  WARPSYNC.COLLECTIVE R49, `(.L_x_2243) ;  /* 0x0000000031087348 */ /* 0x000fea0003c00000 */
[----:B------:R0:W1:Y:S02]  /*b2e0*/  SHFL.BFLY P3, R47, R50, R51, R52 ;  /* 0x0c000033322f7389 */ /* 0x0000640000060034 */
[----:B01----:R-:W-:Y:S01]  /*b2f0*/  ENDCOLLECTIVE ;  /* 0x000000000000791b */ /* 0x003fe20003800000 */
.L_x_2243:
[----:B------:R-:W-:-:S05]  /*b300*/  FADD.FTZ R23, R32, R23 ;  /* 0x0000001720177221 */ /* 0x000fca0000010000 */
[----:B------:R-:W-:Y:S02]  /*b310*/  MOV R50, R23 ;  /* 0x0000001700327202 */ /* 0x000fe40000000f00 */
[----:B------:R-:W-:-:S07]  /*b320*/  MOV R33, R47 ;  /* 0x0000002f00217202 */ /* 0x000fce0000000f00 */
[----:B------:R-:W-:Y:S05]  /*b330*/  WARPSYNC.COLLECTIVE R49, `(.L_x_2244) ;  /* 0x0000000031087348 */ /* 0x000fea0003c00000 */
[----:B------:R0:W1:Y:S02]  /*b340*/  SHFL.BFLY P3, R47, R50, R51, R52 ;  /* 0x0c000033322f7389 */ /* 0x0000640000060034 */
[----:B01----:R-:W-:Y:S01]  /*b350*/  ENDCOLLECTIVE ;  /* 0x000000000000791b */ /* 0x003fe20003800000 */
.L_x_2244:
[----:B------:R-:W-:Y:S01]  /*b360*/  FADD.FTZ R33, R34, R33 ;  /* 0x0000002122217221 */ /* 0x000fe20000010000 */
[----:B------:R-:W-:Y:S01]  /*b370*/  MOV R28, R47 ;  /* 0x0000002f001c7202 */ /* 0x000fe20000000f00 */
[----:B------:R-:W-:Y:S06]  /*b380*/  BRA `(.L_x_2245) ;  /* 0xffffffe800c07947 */ /* 0x000fec000383ffff */
.L_x_2215:
        /* <DEDUP_REMOVED lines=8> */
.L_x_2247:
[----:B------:R-:W-:Y:S05]  /*b410*/  BSYNC B0 ;  /* 0x0000000000007941 */ /* 0x000fea0003800000 */
.L_x_2246:
        /* <DEDUP_REMOVED lines=11> */
.L_x_2248:
        /* <DEDUP_REMOVED lines=19> */
.L_x_2249:
        /* <DEDUP_REMOVED lines=8> */
.L_x_2250:
        /* <DEDUP_REMOVED lines=11> */
.L_x_2251:
[----:B------:R-:W-:-:S05]  /*b730*/  FADD.FTZ R25, R26, R25 ;  /* 0x000000191a197221 */ /* 0x000fca0000010000 */
[----:B------:R-:W-:Y:S02]  /*b740*/  MOV R50, R25 ;  /* 0x0000001900327202 */ /* 0x000fe40000000f00 */
[----:B------:R-:W-:-:S07]  /*b750*/  MOV R27, R47 ;  /* 0x0000002f001b7202 */ /* 0x000fce0000000f00 */
[----:B------:R-:W-:Y:S05]  /*b760*/  WARPSYNC.COLLECTIVE R49, `(.L_x_2252) ;  /* 0x0000000031087348 */ /* 0x000fea0003c00000 */
[----:B------:R0:W1:Y:S02]  /*b770*/  SHFL.BFLY P3, R47, R50, R51, R52 ;  /* 0x0c000033322f7389 */ /* 0x0000640000060034 */
[----:B01----:R-:W-:Y:S01]  /*b780*/  ENDCOLLECTIVE ;  /* 0x000000000000791b */ /* 0x003fe20003800000 */
.L_x_2252:
        /* <DEDUP_REMOVED lines=8> */
.L_x_2253:
        /* <DEDUP_REMOVED lines=13> */
.L_x_2254:
        /* <DEDUP_REMOVED lines=8> */
.L_x_2255:
        /* <DEDUP_REMOVED lines=10> */
.L_x_2256:
        /* <DEDUP_REMOVED lines=12> */
.L_x_2257:
[----:B------:R-:W-:-:S05]  /*bac0*/  FADD.FTZ R34, R34, R33 ;  /* 0x0000002122227221 */ /* 0x000fca0000010000 */
[----:B------:R-:W-:Y:S02]  /*bad0*/  MOV R50, R34 ;  /* 0x0000002200327202 */ /* 0x000fe40000000f00 */
[----:B------:R-:W-:-:S07]  /*bae0*/  MOV R32, R47 ;  /* 0x0000002f00207202 */ /* 0x000fce0000000f00 */
[----:B------:R-:W-:Y:S05]  /*baf0*/  WARPSYNC.COLLECTIVE R49, `(.L_x_2258) ;  /* 0x0000000031087348 */ /* 0x000fea0003c00000 */
[----:B------:R0:W1:Y:S02]  /*bb00*/  SHFL.BFLY P3, R47, R50, R51, R52 ;  /* 0x0c000033322f7389 */ /* 0x0000640000060034 */
[----:B01----:R-:W-:Y:S01]  /*bb10*/  ENDCOLLECTIVE ;  /* 0x000000000000791b */ /* 0x003fe20003800000 */
.L_x_2258:
[----:B------:R-:W-:Y:S01]  /*bb20*/  FADD.FTZ R32, R35, R32 ;  /* 0x0000002023207221 */ /* 0x000fe20000010000 */
[----:B------:R-:W-:-:S04]  /*bb30*/  HFMA2.MMA R51, -RZ, RZ, 0, 1.1920928955078125e-07 ;  /* 0x00000002ff337435 */ /* 0x000fc800000001ff */
[----:B------:R-:W-:Y:S02]  /*bb40*/  MOV R50, R32 ;  /* 0x0000002000327202 */ /* 0x000fe40000000f00 */
[----:B------:R-:W-:-:S07]  /*bb50*/  MOV R33, R47 ;  /* 0x0000002f00217202 */ /* 0x000fce0000000f00 */
[----:B------:R-:W-:Y:S05]  /*bb60*/  WARPSYNC.COLLECTIVE R49, `(.L_x_2259) ;  /* 0x0000000031087348 */ /* 0x000fea0003c00000 */
[----:B------:R0:W1:Y:S02]  /*bb70*/  SHFL.BFLY P3, R47, R50, R51, R52 ;  /* 0x0c000033322f7389 */ /* 0x0000640000060034 */
[----:B01----:R-:W-:Y:S01]  /*bb80*/  ENDCOLLECTIVE ;  /* 0x000000000000791b */ /* 0x003fe20003800000 */
.L_x_2259:
[----:B------:R-:W-:-:S05]  /*bb90*/  FADD.FTZ R33, R34, R33 ;  /* 0x0000002122217221 */ /* 0x000fca0000010000 */
[----:B------:R-:W-:Y:S02]  /*bba0*/  MOV R50, R33 ;  /* 0x0000002100327202 */ /* 0x000fe40000000f00 */
[----:B------:R-:W-:-:S07]  /*bbb0*/  MOV R35, R47 ;  /* 0x0000002f00237202 */ /* 0x000fce0000000f00 */
[----:B------:R-:W-:Y:S05]  /*bbc0*/  WARPSYNC.COLLECTIVE R49, `(.L_x_2260) ;  /* 0x0000000031087348 */ /* 0x000fea0003c00000 */
[----:B------:R0:W1:Y:S02]  /*bbd0*/  SHFL.BFLY P3, R47, R50, R51, R52 ;  /* 0x0c000033322f7389 */ /* 0x0000640000060034 */
[----:B01----:R-:W-:Y:S01]  /*bbe0*/  ENDCOLLECTIVE ;  /* 0x000000000000791b */ /* 0x003fe20003800000 */
.L_x_2260:
[----:B------:R-:W-:Y:S01]  /*bbf0*/  FADD.FTZ R35, R32, R35 ;  /* 0x0000002320237221 */ /* 0x000fe20000010000 */
[----:B------:R-:W-:-:S04]  /*bc00*/  HFMA2.MMA R51, -RZ, RZ, 0, 5.9604644775390625e-08 ;  /* 0x00000001ff337435 */ /* 0x000fc800000001ff */
[----:B------:R-:W-:Y:S02]  /*bc10*/  MOV R50, R35 ;  /* 0x0000002300327202 */ /* 0x000fe40000000f00 */
[----:B------:R-:W-:-:S07]  /*bc20*/  MOV R34, R47 ;  /* 0x0000002f00227202 */ /* 0x000fce0000000f00 */
[----:B------:R-:W-:Y:S05]  /*bc30*/  WARPSYNC.COLLECTIVE R49, `(.L_x_2261) ;  /* 0x0000000031087348 */ /* 0x000fea0003c00000 */
[----:B------:R0:W1:Y:S02]  /*bc40*/  SHFL.BFLY P3, R47, R50, R51, R52 ;  /* 0x0c000033322f7389 */ /* 0x0000640000060034 */
[----:B01----:R-:W-:Y:S01]  /*bc50*/  ENDCOLLECTIVE ;  /* 0x000000000000791b */ /* 0x003fe20003800000 */
.L_x_2261:
[----:B------:R-:W-:-:S05]  /*bc60*/  FADD.FTZ R34, R33, R34 ;  /* 0x0000002221227221 */ /* 0x000fca0000010000 */
[----:B------:R-:W-:Y:S02]  /*bc70*/  MOV R50, R34 ;  /* 0x0000002200327202 */ /* 0x000fe40000000f00 */
[----:B------:R-:W-:-:S07]  /*bc80*/  MOV R32, R47 ;  /* 0x0000002f00207202 */ /* 0x000fce0000000f00 */
[----:B------:R-:W-:Y:S05]  /*bc90*/  WARPSYNC.COLLECTIVE R49, `(.L_x_2262) ;  /* 0x0000000031087348 */ /* 0x000fea0003c00000 */
[----:B------:R0:W1:Y:S02]  /*bca0*/  SHFL.BFLY P3, R47, R50, R51, R52 ;  /* 0x0c000033322f7389 */ /* 0x0000640000060034 */
[----:B01----:R-:W-:Y:S01]  /*bcb0*/  ENDCOLLECTIVE ;  /* 0x000000000000791b */ /* 0x003fe20003800000 */
.L_x_2262:
        /* <DEDUP_REMOVED lines=8> */
.L_x_2263:
        /* <DEDUP_REMOVED lines=8> */
.L_x_2264:
[----:B------:R-:W-:Y:S01]  /*bdc0*/  FADD.FTZ R42, R42, R39 ;  /* 0x000000272a2a7221 */ /* 0x000fe20000010000 */
[----:B------:R-:W-:-:S04]  /*bdd0*/  HFMA2.MMA R51, -RZ, RZ, 0, 2.384185791015625e-07 ;  /* 0x00000004ff337435 */ /* 0x000fc800000001ff */
[----:B------:R-:W-:Y:S02]  /*bde0*/  MOV R50, R42 ;  /* 0x0000002a00327202 */ /* 0x000fe40000000f00 */
[----:B------:R-:W-:-:S07]  /*bdf0*/  MOV R41, R47 ;  /* 0x0000002f00297202 */ /* 0x000fce0000000f00 */
[----:B------:R-:W-:Y:S05]  /*be00*/  WARPSYNC.COLLECTIVE R49, `(.L_x_2265) ;  /* 0x0000000031087348 */ /* 0x000fea0003c00000 */
[----:B------:R0:W1:Y:S02]  /*be10*/  SHFL.BFLY P3, R47, R50, R51, R52 ;  /* 0x0c000033322f7389 */ /* 0x0000640000060034 */
[----:B01----:R-:W-:Y:S01]  /*be20*/  ENDCOLLECTIVE ;  /* 0x000000000000791b */ /* 0x003fe20003800000 */
.L_x_2265:
[----:B------:R-:W-:-:S05]  /*be30*/  FADD.FTZ R41, R41, R40 ;  /* 0x0000002829297221 */ /* 0x000fca0000010000 */
[----:B------:R-:W-:Y:S02]  /*be40*/  MOV R50, R41 ;  /* 0x0000002900327202 */ /* 0x000fe40000000f00 */
[----:B------:R-:W-:-:S07]  /*be50*/  MOV R39, R47 ;  /* 0x0000002f00277202 */ /* 0x000fce0000000f00 */
[----:B------:R-:W-:Y:S05]  /*be60*/  WARPSYNC.COLLECTIVE R49, `(.L_x_2266) ;  /* 0x0000000031087348 */ /* 0x000fea0003c00000 */
[----:B------:R0:W1:Y:S02]  /*be70*/  SHFL.BFLY P3, R47, R50, R51, R52 ;  /* 0x0c000033322f7389 */ /* 0x0000640000060034 */
[----:B01----:R-:W-:Y:S01]  /*be80*/  ENDCOLLECTIVE ;  /* 0x000000000000791b */ /* 0x003fe20003800000 */
.L_x_2266:
[----:B------:R-:W-:Y:S01]  /*be90*/  FADD.FTZ R39, R42, R39 ;  /* 0x000000272a277221 */ /* 0x000fe20000010000 */
[----:B------:R-:W-:-:S04]  /*bea0*/  HFMA2.MMA R51, -RZ, RZ, 0, 1.1920928955078125e-07 ;  /* 0x00000002ff337435 */ /* 0x000fc800000001ff */
[----:B------:R-:W-:Y:S02]  /*beb0*/  MOV R50, R39 ;  /* 0x0000002700327202 */ /* 0x000fe40000000f00 */
[----:B------:R-:W-:-:S07]  /*bec0*/  MOV R40, R47 ;  /* 0x0000002f00287202 */ /* 0x000fce0000000f00 */
[----:B------:R-:W-:Y:S05]  /*bed0*/  WARPSYNC.COLLECTIVE R49, `(.L_x_2267) ;  /* 0x0000000031087348 */ /* 0x000fea0003c00000 */
[----:B------:R0:W1:Y:S02]  /*bee0*/  SHFL.BFLY P3, R47, R50, R51, R52 ;  /* 0x0c000033322f7389 */ /* 0x0000640000060034 */
[----:B01----:R-:W-:Y:S01]  /*bef0*/  ENDCOLLECTIVE ;  /* 0x000000000000791b */ /* 0x003fe20003800000 */
.L_x_2267:
[----:B------:R-:W-:-:S05]  /*bf00*/  FADD.FTZ R40, R41, R40 ;  /* 0x0000002829287221 */ /* 0x000fca0000010000 */
[----:B------:R-:W-:Y:S02]  /*bf10*/  MOV R50, R40 ;  /* 0x0000002800327202 */ /* 0x000fe40000000f00 */
[----:B------:R-:W-:-:S07]  /*bf20*/  MOV R42, R47 ;  /* 0x0000002f002a7202 */ /* 0x000fce0000000f00 */
[----:B------:R-:W-:Y:S05]  /*bf30*/  WARPSYNC.COLLECTIVE R49, `(.L_x_2268) ;  /* 0x0000000031087348 */ /* 0x000fea0003c00000 */
[----:B------:R0:W1:Y:S02]  /*bf40*/  SHFL.BFLY P3, R47, R50, R51, R52 ;  /* 0x0c000033322f7389 */ /* 0x0000640000060034 */
[----:B01----:R-:W-:Y:S01]  /*bf50*/  ENDCOLLECTIVE ;  /* 0x000000000000791b */ /* 0x003fe20003800000 */
.L_x_2268:
[----:B------:R-:W-:Y:S01]  /*bf60*/  FADD.FTZ R42, R39, R42 ;  /* 0x0000002a272a7221 */ /* 0x000fe20000010000 */
[----:B------:R-:W-:-:S04]  /*bf70*/  HFMA2.MMA R51, -RZ, RZ, 0, 5.9604644775390625e-08 ;  /* 0x00000001ff337435 */ /* 0x000fc800000001ff */
[----:B------:R-:W-:Y:S02]  /*bf80*/  MOV R50, R42 ;  /* 0x0000002a00327202 */ /* 0x000fe40000000f00 */
[----:B------:R-:W-:-:S07]  /*bf90*/  MOV R41, R47 ;  /* 0x0000002f00297202 */ /* 0x000fce0000000f00 */
[----:B------:R-:W-:Y:S05]  /*bfa0*/  WARPSYNC.COLLECTIVE R49, `(.L_x_2269) ;  /* 0x0000000031087348 */ /* 0x000fea0003c00000 */
[----:B------:R0:W1:Y:S02]  /*bfb0*/  SHFL.BFLY P3, R47, R50, R51, R52 ;  /* 0x0c000033322f7389 */ /* 0x0000640000060034 */
[----:B01----:R-:W-:Y:S01]  /*bfc0*/  ENDCOLLECTIVE ;  /* 0x000000000000791b */ /* 0x003fe20003800000 */
.L_x_2269:
[----:B------:R-:W-:-:S05]  /*bfd0*/  FADD.FTZ R40, R40, R41 ;  /* 0x0000002928287221 */ /* 0x000fca0000010000 */
[----:B------:R-:W-:Y:S02]  /*bfe0*/  MOV R50, R40 ;  /* 0x0000002800327202 */ /* 0x000fe40000000f00 */
[----:B------:R-:W-:-:S07]  /*bff0*/  MOV R39, R47 ;  /* 0x0000002f00277202 */ /* 0x000fce0000000f00 */
[----:B------:R-:W-:Y:S05]  /*c000*/  WARPSYNC.COLLECTIVE R49, `(.L_x_2270) ;  /* 0x0000000031087348 */ /* 0x000fea0003c00000 */
[----:B------:R0:W1:Y:S02]  /*c010*/  SHFL.BFLY P3, R47, R50, R51, R52 ;  /* 0x0c000033322f7389 */ /* 0x0000640000060034 */
[----:B01----:R-:W-:Y:S01]  /*c020*/  ENDCOLLECTIVE ;  /* 0x000000000000791b */ /* 0x003fe20003800000 */
.L_x_2270:
[----:B------:R-:W-:Y:S01]  /*c030*/  HFMA2.MMA R51, -RZ, RZ, 0, 4.76837158203125e-07 ;  /* 0x00000008ff337435 */ /* 0x000fe200000001ff */
[----:B------:R-:W-:Y:S02]  /*c040*/  MOV R50, R43 ;  /* 0x0000002b00327202 */ /* 0x000fe40000000f00 */
[----:B------:R-:W-:-:S08]  /*c050*/  MOV R41, R47 ;  /* 0x0000002f00297202 */ /* 0x000fd00000000f00 */
[----:B------:R-:W-:Y:S05]  /*c060*/  WARPSYNC.COLLECTIVE R49, `(.L_x_2271) ;  /* 0x0000000031087348 */ /* 0x000fea0003c00000 */
[----:B------:R0:W1:Y:S02]  /*c070*/  SHFL.BFLY P3, R47, R50, R51, R52 ;  /* 0x0c000033322f7389 */ /* 0x0000640000060034 */
[----:B01----:R-:W-:Y:S01]  /*c080*/  ENDCOLLECTIVE ;  /* 0x000000000000791b */ /* 0x003fe20003800000 */
.L_x_2271:
[----:B------:R-:W-:-:S05]  /*c090*/  FADD.FTZ R30, R40, R41 ;  /* 0x00000029281e7221 */ /* 0x000fca0000010000 */
[----:B------:R-:W-:Y:S02]  /*c0a0*/  @!P0 F2FP.F16.F32.PACK_AB R30, RZ, R30 ;  /* 0x0000001eff1e823e */ /* 0x000fe400000000ff */
[----:B------:R-:W-:Y:S02]  /*c0b0*/  MOV R50, R44 ;  /* 0x0000002c00327202 */ /* 0x000fe40000000f00 */
[----:B------:R-:W-:-:S07]  /*c0c0*/  MOV R48, R47 ;  /* 0x0000002f00307202 */ /* 0x000fce0000000f00 */
[----:B------:R-:W-:Y:S05]  /*c0d0*/  WARPSYNC.COLLECTIVE R49, `(.L_x_2272) ;  /* 0x0000000031087348 */ /* 0x000fea0003c00000 */
[----:B------:R0:W1:Y:S02]  /*c0e0*/  SHFL.BFLY P3, R47, R50, R51, R52 ;  /* 0x0c000033322f7389 */ /* 0x0000640000060034 */
[----:B01----:R-:W-:Y:S01]  /*c0f0*/  ENDCOLLECTIVE ;  /* 0x000000000000791b */ /* 0x003fe20003800000 */
.L_x_2272:
[----:B------:R-:W-:Y:S01]  /*c100*/  FADD.FTZ R48, R48, R43 ;  /* 0x0000002b30307221 */ /* 0x000fe20000010000 */
[----:B------:R-:W-:-:S04]  /*c110*/  HFMA2.MMA R51, -RZ, RZ, 0, 2.384185791015625e-07 ;  /* 0x00000004ff337435 */ /* 0x000fc800000001ff */
[----:B------:R-:W-:Y:S02]  /*c120*/  MOV R50, R48 ;  /* 0x0000003000327202 */ /* 0x000fe40000000f00 */
[----:B------:R-:W-:-:S07]  /*c130*/  MOV R45, R47 ;  /* 0x0000002f002d7202 */ /* 0x000fce0000000f00 */
[----:B------:R-:W-:Y:S05]  /*c140*/  WARPSYNC.COLLECTIVE R49, `(.L_x_2273) ;  /* 0x0000000031087348 */ /* 0x000fea0003c00000 */
[----:B------:R0:W1:Y:S02]  /*c150*/  SHFL.BFLY P3, R47, R50, R51, R52 ;  /* 0x0c000033322f7389 */ /* 0x0000640000060034 */
[----:B01----:R-:W-:Y:S01]  /*c160*/  ENDCOLLECTIVE ;  /* 0x000000000000791b */ /* 0x003fe20003800000 */
.L_x_2273:
[----:B------:R-:W-:-:S05]  /*c170*/  FADD.FTZ R45, R45, R44 ;  /* 0x0000002c2d2d7221 */ /* 0x000fca0000010000 */
[----:B------:R-:W-:Y:S02]  /*c180*/  MOV R50, R45 ;  /* 0x0000002d00327202 */ /* 0x000fe40000000f00 */
[----:B------:R-:W-:-:S07]  /*c190*/  MOV R43, R47 ;  /* 0x0000002f002b7202 */ /* 0x000fce0000000f00 */
[----:B------:R-:W-:Y:S05]  /*c1a0*/  WARPSYNC.COLLECTIVE R49, `(.L_x_2274) ;  /* 0x0000000031087348 */ /* 0x000fea0003c00000 */
[----:B------:R0:W1:Y:S02]  /*c1b0*/  SHFL.BFLY P3, R47, R50, R51, R52 ;  /* 0x0c000033322f7389 */ /* 0x0000640000060034 */
[----:B01----:R-:W-:Y:S01]  /*c1c0*/  ENDCOLLECTIVE ;  /* 0x000000000000791b */ /* 0x003fe20003800000 */
.L_x_2274:
[----:B------:R-:W-:Y:S01]  /*c1d0*/  FADD.FTZ R43, R48, R43 ;  /* 0x0000002b302b7221 */ /* 0x000fe20000010000 */
[----:B------:R-:W-:-:S04]  /*c1e0*/  HFMA2.MMA R51, -RZ, RZ, 0, 1.1920928955078125e-07 ;  /* 0x00000002ff337435 */ /* 0x000fc800000001ff */
[----:B------:R-:W-:Y:S02]  /*c1f0*/  MOV R50, R43 ;  /* 0x0000002b00327202 */ /* 0x000fe40000000f00 */
[----:B------:R-:W-:-:S07]  /*c200*/  MOV R44, R47 ;  /* 0x0000002f002c7202 */ /* 0x000fce0000000f00 */
[----:B------:R-:W-:Y:S05]  /*c210*/  WARPSYNC.COLLECTIVE R49, `(.L_x_2275) ;  /* 0x0000000031087348 */ /* 0x000fea0003c00000 */
[----:B------:R0:W1:Y:S02]  /*c220*/  SHFL.BFLY P3, R47, R50, R51, R52 ;  /* 0x0c000033322f7389 */ /* 0x0000640000060034 */
[----:B01----:R-:W-:Y:S01]  /*c230*/  ENDCOLLECTIVE ;  /* 0x000000000000791b */ /* 0x003fe20003800000 */
.L_x_2275:
[----:B------:R-:W-:-:S05]  /*c240*/  FADD.FTZ R44, R45, R44 ;  /* 0x0000002c2d2c7221 */ /* 0x000fca0000010000 */
[----:B------:R-:W-:Y:S02]  /*c250*/  MOV R50, R44 ;  /* 0x0000002c00327202 */ /* 0x000fe40000000f00 */
[----:B------:R-:W-:-:S07]  /*c260*/  MOV R46, R47 ;  /* 0x0000002f002e7202 */ /* 0x000fce0000000f00 */
[----:B------:R-:W-:Y:S05]  /*c270*/  WARPSYNC.COLLECTIVE R49, `(.L_x_2276) ;  /* 0x0000000031087348 */ /* 0x000fea0003c00000 */
[----:B------:R0:W1:Y:S02]  /*c280*/  SHFL.BFLY P3, R47, R50, R51, R52 ;  /* 0x0c000033322f7389 */ /* 0x0000640000060034 */
[----:B01----:R-:W-:Y:S01]  /*c290*/  ENDCOLLECTIVE ;  /* 0x000000000000791b */ /* 0x003fe20003800000 */
.L_x_2276:
        /* <DEDUP_REMOVED lines=12> */
.L_x_2277:
        /* <DEDUP_REMOVED lines=9> */
.L_x_2278:
[----:B------:R-:W-:Y:S01]  /*c3f0*/  FADD.FTZ R32, R43, R32 ;  /* 0x000000202b207221 */ /* 0x000fe20000010000 */
[----:B------:R-:W-:Y:S01]  /*c400*/  MOV R23, R47 ;  /* 0x0000002f00177202 */ /* 0x000fe20000000f00 */
[----:B------:R-:W-:Y:S06]  /*c410*/  BRA `(.L_x_2279) ;  /* 0xffffffe400007947 */ /* 0x000fec000383ffff */
.L_x_2280:
        /* <DEDUP_REMOVED lines=14> */
.L_x_2788:


//--------------------- .text._ZN13group_norm_v218gn_bwd_cuda_kernelI6__halfLi320ELi2ELi16ELi20ELi4096ELb1ELb1ELi32ELi320ELi320ELi4ELb1ELi2ELb0ELb0ELNS_15WgradSyncMethodE3ENS_16CompileConditionILi900EEEEEvPT_S6_S6_PKS5_S8_S8_S8_PKfflPfPj --------------------------
	.section	.text._ZN13group_norm_v218gn_bwd_cuda_kernelI6__halfLi320ELi2ELi16ELi20ELi4096ELb1ELb1ELi32ELi320ELi320ELi4ELb1ELi2ELb0ELb0ELNS_15WgradSyncMethodE3ENS_16CompileConditionILi900EEEEEvPT_S6_S6_PKS5_S8_S8_S8_PKfflPfPj,"ax",@progbits
	.align	128
        .global         _ZN13group_norm_v218gn_bwd_cuda_kernelI6__halfLi320ELi2ELi16ELi20ELi4096ELb1ELb1ELi32ELi320ELi320ELi4ELb1ELi2ELb0ELb0ELNS_15WgradSyncMethodE3ENS_16CompileConditionILi900EEEEEvPT_S6_S6_PKS5_S8_S8_S8_PKfflPfPj
        .type           _ZN13group_norm_v218gn_bwd_cuda_kernelI6__halfLi320ELi2ELi16ELi20ELi4096ELb1ELb1ELi32ELi320ELi320ELi4ELb1ELi2ELb0ELb0ELNS_15WgradSyncMethodE3ENS_16CompileConditionILi900EEEEEvPT_S6_S6_PKS5_S8_S8_S8_PKfflPfPj,@function
        .size           _ZN13group_norm_v218gn_bwd_cuda_kernelI6__halfLi320ELi2ELi16ELi20ELi4096ELb1ELb1ELi32ELi320ELi320ELi4ELb1ELi2ELb0ELb0ELNS_15WgradSyncMethodE3ENS_16CompileConditionILi900EEEEEvPT_S6_S6_PKS5_S8_S8_S8_PKfflPfPj,(.L_x_2789 - _ZN13group_norm_v218gn_bwd_cuda_kernelI6__halfLi320ELi2ELi16ELi20ELi4096ELb1ELb1ELi32ELi320ELi320ELi4ELb1ELi2ELb0ELb0ELNS_15WgradSyncMethodE3ENS_16CompileConditionILi900EEEEEvPT_S6_S6_PKS5_S8_S8_S8_PKfflPfPj)
        .other          _ZN13group_norm_v218gn_bwd_cuda_kernelI6__halfLi320ELi2ELi16ELi20ELi4096ELb1ELb1ELi32ELi320ELi320ELi4ELb1ELi2ELb0ELb0ELNS_15WgradSyncMethodE3ENS_16CompileConditionILi900EEEEEvPT_S6_S6_PKS5_S8_S8_S8_PKfflPfPj,@"STO_CUDA_ENTRY STV_DEFAULT"
_ZN13group_norm_v218gn_bwd_cuda_kernelI6__halfLi320ELi2ELi16ELi20ELi4096ELb1ELb1ELi32ELi320ELi320ELi4ELb1ELi2ELb0ELb0ELNS_15WgradSyncMethodE3ENS_16CompileConditionILi900EEEEEvPT_S6_S6_PKS5_S8_S8_S8_PKfflPfPj:
.text._ZN13group_norm_v218gn_bwd_cuda_kernelI6__halfLi320ELi2ELi16ELi20ELi4096ELb1ELb1ELi32ELi320ELi320ELi4ELb1ELi2ELb0ELb0ELNS_15WgradSyncMethodE3ENS_16CompileConditionILi900EEEEEvPT_S6_S6_PKS5_S8_S8_S8_PKfflPfPj:
        /* <DEDUP_REMOVED lines=29> */
.L_x_2283:
[----:B------:R-:W2:Y:S04]  /*01d0*/  LD.E.STRONG.GPU R0, desc[UR12][R2.64] ;  /* 0x0000000c02007980 */ /* 0x000ea8000c10f900 */
[----:B--2---:R-:W-:Y:S01]  /*01e0*/  CCTL.IVALL ;  /* 0x00000000ff00798f */ /* 0x004fe20002000000 */
[----:B------:R-:W-:Y:S05]  /*01f0*/  YIELD ;  /* 0x0000000000007946 */ /* 0x000fea0003800000 */
[----:B-----5:R-:W-:-:S04]  /*0200*/  LOP3.LUT R0, R0, R5, RZ, 0x3c, !PT ;  /* 0x0000000500007212 */ /* 0x020fc800078e3cff */
[----:B------:R-:W-:-:S13]  /*0210*/  ISETP.GT.AND P0, PT, R0, -0x1, PT ;  /* 0xffffffff0000780c */ /* 0x000fda0003f04270 */
[----:B------:R-:W-:Y:S05]  /*0220*/  @P0 BRA `(.L_x_2283) ;  /* 0xfffffffc00e80947 */ /* 0x000fea000383ffff */
.L_x_2282:
[----:B------:R-:W-:Y:S05]  /*0230*/  WARPSYNC.ALL ;  /* 0x0000000000007948 */ /* 0x000fea0003800000 */
[----:B------:R-:W-:Y:S06]  /*0240*/  BAR.SYNC.DEFER_BLOCKING 0x0 ;  /* 0x0000000000007b1d */ /* 0x000fec0000010000 */
[----:B------:R-:W-:Y:S05]  /*0250*/  BRA `(.L_x_2284) ;  /* 0x0000004c00cc7947 */ /* 0x000fea0003800000 */
.L_x_2281:
        /* <DEDUP_REMOVED lines=30> */
[----:B-----5:R-:W-:-:S02]  /*0440*/  SHF.R.S32.HI R3, RZ, 0x1f, R12 ;  /* 0x0000001fff037819 */ /* 0x020fc4000001140c */
        /* <DEDUP_REMOVED lines=9> */
[C---:B------:R-:W-:Y:S02]  /*04e0*/  LOP3.LUT R3, R8.reuse, 0x3, R3, 0x78, !PT ;  /* 0x0000000308037812 */ /* 0x040fe400078e7803 */
[----:B------:R-:W-:Y:S02]  /*04f0*/  SHF.R.U32.HI R11, RZ, 0x2, R11 ;  /* 0x00000002ff0b7819 */ /* 0x000fe4000001160b */
[----:B-1----:R-:W-:Y:S01]  /*0500*/  SHF.R.U32.HI R7, RZ, 0x2, R12 ;  /* 0x00000002ff077819 */ /* 0x002fe2000001160c */
        /* <DEDUP_REMOVED lines=12> */
[----:B------:R-:W-:Y:S02]  /*05d0*/  HADD2.F32 R6, -RZ, R16.H1_H1 ;  /* 0x30000010ff067230 */ /* 0x000fe40000004100 */
[--C-:B------:R-:W-:Y:S02]  /*05e0*/  HADD2.F32 R7, -RZ, R17.reuse.H0_H0 ;  /* 0x20000011ff077230 */ /* 0x100fe40000004100 */
[----:B------:R-:W-:-:S07]  /*05f0*/  HADD2.F32 R8, -RZ, R17.H1_H1 ;  /* 0x30000011ff087230 */ /* 0x000fce0000004100 */
.L_x_2300:
[----:B-1----:R-:W2:Y:S01]  /*0600*/  LDL R15, [R1+0x10] ;  /* 0x00001000010f7983 */ /* 0x002ea20000100800 */
[----:B------:R-:W0:Y:S01]  /*0610*/  S2R R9, SR_TID.X ;  /* 0x0000000000097919 */ /* 0x000e220000002100 */
[----:B------:R-:W-:Y:S01]  /*0620*/  USHF.L.U32 UR8, UR18, 0x5, URZ ;  /* 0x0000000512087899 */ /* 0x000fe2000800063f */
[----:B------:R-:W-:Y:S01]  /*0630*/  HFMA2.MMA R13, -RZ, RZ, 0, 0 ;  /* 0x00000000ff0d7435 */ /* 0x000fe200000001ff */
[----:B------:R-:W-:Y:S01]  /*0640*/  MOV R14, UR5 ;  /* 0x00000005000e7c02 */ /* 0x000fe20008000f00 */
[----:B------:R-:W-:Y:S01]  /*0650*/  STL [R1+0x28], R38 ;  /* 0x0000282601007387 */ /* 0x000fe20000100800 */
[----:B------:R-:W-:Y:S01]  /*0660*/  ULDC.64 UR14, c[0x0][0x248] ;  /* 0x00009200000e7ab9 */ /* 0x000fe20000000a00 */
[----:B------:R-:W-:Y:S02]  /*0670*/  ULDC UR11, c[0x0][0x250] ;  /* 0x00009400000b7ab9 */ /* 0x000fe40000000800 */
[----:B------:R1:W-:Y:S01]  /*0680*/  STL [R1+0x24], R39 ;  /* 0x0000242701007387 */ /* 0x0003e20000100800 */
[----:B------:R-:W-:Y:S01]  /*0690*/  ULOP3.LUT UR8, UR8, 0xfe0, URZ, 0xc0, !UPT ;  /* 0x00000fe008087892 */ /* 0x000fe2000f8ec03f */
[----:B0-----:R-:W-:-:S05]  /*06a0*/  IMAD.WIDE.U32 R10, R9, -0x33333333, RZ ;  /* 0xcccccccd090a7825 */ /* 0x001fca00078e00ff */
[----:B-1----:R-:W-:-:S05]  /*06b0*/  SHF.R.U32.HI R39, RZ, 0x6, R11 ;  /* 0x00000006ff277819 */ /* 0x002fca000001160b */
[C---:B------:R-:W-:Y:S01]  /*06c0*/  IMAD R38, R39.reuse, -0x50, R9 ;  /* 0xffffffb027267824 */ /* 0x040fe200078e0209 */
[----:B------:R-:W-:Y:S02]  /*06d0*/  MOV R9, UR10 ;  /* 0x0000000a00097c02 */ /* 0x000fe40008000f00 */
[----:B------:R-:W-:Y:S02]  /*06e0*/  MOV R10, UR10 ;  /* 0x0000000a000a7c02 */ /* 0x000fe40008000f00 */
[----:B------:R-:W-:Y:S02]  /*06f0*/  SHF.L.U32 R12, R38, 0x2, RZ ;  /* 0x00000002260c7819 */ /* 0x000fe400000006ff */
[----:B------:R-:W-:Y:S01]  /*0700*/  IADD3 R36, R39, UR8, RZ ;  /* 0x0000000827247c10 */ /* 0x000fe2000fffe0ff */
[----:B------:R-:W-:Y:S01]  /*0710*/  UIMAD UR8, UR5, 0x140000, URZ ;  /* 0x00140000050878a4 */ /* 0x000fe2000f8e023f */
[----:B------:R-:W-:Y:S01]  /*0720*/  MOV R11, UR10 ;  /* 0x0000000a000b7c02 */ /* 0x000fe20008000f00 */
[----:B------:R-:W-:-:S04]  /*0730*/  IMAD.WIDE.U32 R12, R9, 0x140000, R12 ;  /* 0x00140000090c7825 */ /* 0x000fc800078e000c */
[----:B------:R-:W-:Y:S01]  /*0740*/  IMAD R36, R36, 0x140, RZ ;  /* 0x0000014024247824 */ /* 0x000fe200078e02ff */
[----:B------:R-:W-:Y:S01]  /*0750*/  IADD3 R32, R13, UR8, RZ ;  /* 0x000000080d207c10 */ /* 0x000fe2000fffe0ff */
[----:B------:R-:W-:-:S03]  /*0760*/  ULDC.64 UR8, c[0x0][0x230] ;  /* 0x00008c0000087ab9 */ /* 0x000fc60000000a00 */
[----:B------:R-:W-:-:S04]  /*0770*/  IADD3 R9, P1, R36, R12, RZ ;  /* 0x0000000c24097210 */ /* 0x000fc80007f3e0ff */
[----:B------:R-:W-:-:S05]  /*0780*/  SHF.L.U32 R18, R9, 0x1, RZ ;  /* 0x0000000109127819 */ /* 0x000fca00000006ff */
[----:B------:R-:W-:Y:S01]  /*0790*/  STL [R1+0x8], R18 ;  /* 0x0000081201007387 */ /* 0x000fe20000100800 */
[----:B--2---:R-:W-:-:S04]  /*07a0*/  LEA R10, P0, R10, R15, 0x4 ;  /* 0x0000000f0a0a7211 */ /* 0x004fc800078020ff */
[----:B------:R-:W-:Y:S02]  /*07b0*/  LEA.HI.X R11, R11, RZ, R14, 0x4, P0 ;  /* 0x000000ff0b0b7211 */ /* 0x000fe400000f240e */
[----:B------:R-:W-:-:S04]  /*07c0*/  LEA R34, P0, R10, UR14, 0x3 ;  /* 0x0000000e0a227c11 */ /* 0x000fc8000f8018ff */
[----:B------:R-:W-:Y:S01]  /*07d0*/  LEA.HI.X R35, R10, UR15, R11, 0x3, P0 ;  /* 0x0000000f0a237c11 */ /* 0x000fe200080f1c0b */
[----:B------:R-:W-:Y:S01]  /*07e0*/  ULDC.64 UR14, c[0x0][0x228] ;  /* 0x00008a00000e7ab9 */ /* 0x000fe20000000a00 */
[----:B------:R-:W-:Y:S02]  /*07f0*/  IADD3.X R10, RZ, R32, RZ, P1, !PT ;  /* 0x00000020ff0a7210 */ /* 0x000fe40000ffe4ff */
[----:B------:R-:W-:Y:S02]  /*0800*/  IADD3 R26, P0, R18, UR8, RZ ;  /* 0x00000008121a7c10 */ /* 0x000fe4000ff1e0ff */
[----:B------:R-:W-:Y:S01]  /*0810*/  SHF.L.U64.HI R16, R9, 0x1, R10 ;  /* 0x0000000109107819 */ /* 0x000fe2000001020a */
[----:B------:R-:W2:Y:S03]  /*0820*/  LDG.E.64.CONSTANT R34, desc[UR12][R34.64] ;  /* 0x0000000c22227981 */ /* 0x000ea6000c1e9b00 */
        /* <DEDUP_REMOVED lines=20> */
[----:B------:R-:W5:Y:S01]  /*0970*/  LDG.E.64.CONSTANT R24, desc[UR12][R24.64] ;  /* 0x0000000c18187981 */ /* 0x000f62000c1e9b00 */
        /* <DEDUP_REMOVED lines=8> */
[----:B------:R-:W-:-:S04]  /*0a00*/  IADD3 R9, R36, 0x1400, RZ ;  /* 0x0000140024097810 */ /* 0x000fc80007ffe0ff */
[----:B------:R-:W-:Y:S01]  /*0a10*/  IADD3 R9, P0, R9, R12, RZ ;  /* 0x0000000c09097210 */ /* 0x000fe20007f1e0ff */
[----:B------:R0:W-:Y:S03]  /*0a20*/  STL [R1+0xc], R16 ;  /* 0x00000c1001007387 */ /* 0x0001e60000100800 */
[C---:B------:R-:W-:Y:S02]  /*0a30*/  SHF.L.U32 R28, R9.reuse, 0x1, RZ ;  /* 0x00000001091c7819 */ /* 0x040fe400000006ff */
[----:B0-----:R-:W-:Y:S02]  /*0a40*/  IADD3.X R16, RZ, R32, RZ, P0, !PT ;  /* 0x00000020ff107210 */ /* 0x001fe400007fe4ff */
[----:B------:R-:W-:Y:S02]  /*0a50*/  IADD3 R18, P1, R28, UR8, RZ ;  /* 0x000000081c127c10 */ /* 0x000fe4000ff3e0ff */
[----:B------:R-:W-:-:S04]  /*0a60*/  SHF.L.U64.HI R29, R9, 0x1, R16 ;  /* 0x00000001091d7819 */ /* 0x000fc80000010210 */
[----:B------:R-:W-:-:S06]  /*0a70*/  IADD3.X R19, R29, UR9, RZ, P1, !PT ;  /* 0x000000091d137c10 */ /* 0x000fcc0008ffe4ff */
[----:B------:R-:W5:Y:S01]  /*0a80*/  LDG.E.64.CONSTANT R18, desc[UR12][R18.64] ;  /* 0x0000000c12127981 */ /* 0x000f62000c1e9b00 */
[----:B------:R-:W-:-:S03]  /*0a90*/  IADD3 R16, P0, R17, UR14, RZ ;  /* 0x0000000e11107c10 */ /* 0x000fc6000ff1e0ff */
[----:B------:R0:W-:Y:S02]  /*0aa0*/  STL [R1], R17 ;  /* 0x0000001101007387 */ /* 0x0001e40000100800 */
[----:B0-----:R-:W-:-:S06]  /*0ab0*/  IADD3.X R17, R20, UR15, RZ, P0, !PT ;  /* 0x0000000f14117c10 */ /* 0x001fcc00087fe4ff */
[----:B------:R-:W5:Y:S04]  /*0ac0*/  LDG.E.64.CONSTANT R16, desc[UR12][R16.64] ;  /* 0x0000000c10107981 */ /* 0x000f68000c1e9b00 */
[----:B------:R0:W-:Y:S02]  /*0ad0*/  STL [R1+0x4], R20 ;  /* 0x0000041401007387 */ /* 0x0001e40000100800 */
[----:B0-----:R-:W-:-:S04]  /*0ae0*/  IADD3 R20, P0, R92, UR14, RZ ;  /* 0x0000000e5c147c10 */ /* 0x001fc8000ff1e0ff */
[----:B------:R-:W-:-:S06]  /*0af0*/  IADD3.X R21, R93, UR15, RZ, P0, !PT ;  /* 0x0000000f5d157c10 */ /* 0x000fcc00087fe4ff */
[----:B------:R-:W5:Y:S01]  /*0b00*/  LDG.E.64.CONSTANT R20, desc[UR12][R20.64] ;  /* 0x0000000c14147981 */ /* 0x000f62000c1e9b00 */
[----:B------:R-:W-:-:S04]  /*0b10*/  IADD3 R9, R36, 0x1900, RZ ;  /* 0x0000190024097810 */ /* 0x000fc80007ffe0ff */
[----:B------:R-:W-:Y:S02]  /*0b20*/  IADD3 R47, P0, R9, R12, RZ ;  /* 0x0000000c092f7210 */ /* 0x000fe40007f1e0ff */
[----:B------:R-:W-:Y:S02]  /*0b30*/  IADD3 R13, R36, 0x1e00, RZ ;  /* 0x00001e00240d7810 */ /* 0x000fe40007ffe0ff */
[----:B------:R-:W-:Y:S02]  /*0b40*/  IADD3.X R30, RZ, R32, RZ, P0, !PT ;  /* 0x00000020ff1e7210 */ /* 0x000fe400007fe4ff */
[----:B------:R-:W-:Y:S02]  /*0b50*/  IADD3 R22, P0, R22, UR14, RZ ;  /* 0x0000000e16167c10 */ /* 0x000fe4000ff1e0ff */
[----:B------:R-:W-:Y:S02]  /*0b60*/  SHF.L.U64.HI R33, R47, 0x1, R30 ;  /* 0x000000012f217819 */ /* 0x000fe4000001021e */
[----:B------:R-:W-:-:S02]  /*0b70*/  IADD3 R51, P1, R13, R12, RZ ;  /* 0x0000000c0d337210 */ /* 0x000fc40007f3e0ff */
[----:B------:R-:W-:Y:S02]  /*0b80*/  SHF.L.U32 R47, R47, 0x1, RZ ;  /* 0x000000012f2f7819 */ /* 0x000fe400000006ff */
[----:B------:R-:W-:-:S06]  /*0b90*/  IADD3.X R23, R23, UR15, RZ, P0, !PT ;  /* 0x0000000f17177c10 */ /* 0x000fcc00087fe4ff */
[----:B------:R-:W5:Y:S01]  /*0ba0*/  LDG.E.64.CONSTANT R22, desc[UR12][R22.64] ;  /* 0x0000000c16167981 */ /* 0x000f62000c1e9b00 */
[----:B------:R-:W-:-:S04]  /*0bb0*/  IADD3.X R30, RZ, R32, RZ, P1, !PT ;  /* 0x00000020ff1e7210 */ /* 0x000fc80000ffe4ff */
[C---:B------:R-:W-:Y:S02]  /*0bc0*/  SHF.L.U64.HI R37, R51.reuse, 0x1, R30 ;  /* 0x0000000133257819 */ /* 0x040fe4000001021e */
[----:B------:R-:W-:Y:S01]  /*0bd0*/  SHF.L.U32 R51, R51, 0x1, RZ ;  /* 0x0000000133337819 */ /* 0x000fe200000006ff */
[----:B--2---:R-:W-:-:S04]  /*0be0*/  FADD.FTZ R35, R35, UR11 ;  /* 0x0000000b23237e21 */ /* 0x004fc80008010000 */
[----:B------:R0:W1:Y:S01]  /*0bf0*/  MUFU.RSQ R9, R35 ;  /* 0x0000002300097308 */ /* 0x0000620000001400 */
[--C-:B---3--:R-:W-:Y:S02]  /*0c00*/  HADD2.F32 R13, -RZ, R26.reuse.H0_H0 ;  /* 0x2000001aff0d7230 */ /* 0x108fe40000004100 */
[----:B------:R-:W-:Y:S01]  /*0c10*/  HADD2.F32 R31, -RZ, R26.H1_H1 ;  /* 0x3000001aff1f7230 */ /* 0x000fe20000004100 */
[----:B------:R-:W-:Y:S01]  /*0c20*/  IADD3 R26, P0, R47, UR8, RZ ;  /* 0x000000082f1a7c10 */ /* 0x000fe2000ff1e0ff */
[--C-:B0-----:R-:W-:Y:S02]  /*0c30*/  HADD2.F32 R35, -RZ, R27.reuse.H1_H1 ;  /* 0x3000001bff237230 */ /* 0x101fe40000004100 */
[----:B------:R-:W-:Y:S01]  /*0c40*/  FADD.FTZ R78, -R34, R13 ;  /* 0x0000000d224e7221 */ /* 0x000fe20000010100 */
[----:B------:R-:W-:Y:S01]  /*0c50*/  HADD2.F32 R13, -RZ, R27.H0_H0 ;  /* 0x2000001bff0d7230 */ /* 0x000fe20000004100 */
[----:B------:R-:W-:-:S06]  /*0c60*/  IADD3.X R27, R33, UR9, RZ, P0, !PT ;  /* 0x00000009211b7c10 */ /* 0x000fcc00087fe4ff */
[----:B------:R-:W2:Y:S01]  /*0c70*/  LDG.E.64.CONSTANT R26, desc[UR12][R26.64] ;  /* 0x0000000c1a1a7981 */ /* 0x000ea2000c1e9b00 */
[C---:B------:R-:W-:Y:S01]  /*0c80*/  FADD.FTZ R30, -R34.reuse, R31 ;  /* 0x0000001f221e7221 */ /* 0x040fe20000010100 */
[C---:B------:R-:W-:Y:S01]  /*0c90*/  FADD.FTZ R76, -R34.reuse, R13 ;  /* 0x0000000d224c7221 */ /* 0x040fe20000010100 */
[C---:B-1----:R-:W-:Y:S01]  /*0ca0*/  FMUL.FTZ R78, R9.reuse, R78 ;  /* 0x0000004e094e7220 */ /* 0x042fe20000410000 */
[----:B------:R-:W-:Y:S01]  /*0cb0*/  FADD.FTZ R46, -R34, R35 ;  /* 0x00000023222e7221 */ /* 0x000fe20000010100 */
[C---:B------:R-:W-:Y:S01]  /*0cc0*/  FMUL.FTZ R77, R9.reuse, R30 ;  /* 0x0000001e094d7220 */ /* 0x040fe20000410000 */
[C---:B------:R-:W-:Y:S01]  /*0cd0*/  FMUL.FTZ R76, R9.reuse, R76 ;  /* 0x0000004c094c7220 */ /* 0x040fe20000410000 */
[----:B------:R-:W-:Y:S01]  /*0ce0*/  FFMA.FTZ R52, R0, R78, R5 ;  /* 0x0000004e00347223 */ /* 0x000fe20000010005 */
[----:B------:R-:W-:Y:S01]  /*0cf0*/  FMUL.FTZ R75, R9, R46 ;  /* 0x0000002e094b7220 */ /* 0x000fe20000410000 */
[----:B------:R-:W-:Y:S01]  /*0d00*/  FFMA.FTZ R59, R2, R77, R6 ;  /* 0x0000004d023b7223 */ /* 0x000fe20000010006 */
[----:B------:R-:W-:Y:S01]  /*0d10*/  FFMA.FTZ R13, R3, R76, R7 ;  /* 0x0000004c030d7223 */ /* 0x000fe20000010007 */
[----:B----4-:R-:W-:Y:S01]  /*0d20*/  HADD2.F32 R31, -RZ, R48.H0_H0 ;  /* 0x20000030ff1f7230 */ /* 0x010fe20000004100 */
[----:B------:R-:W-:Y:S01]  /*0d30*/  IADD3 R30, P1, R51, UR8, RZ ;  /* 0x00000008331e7c10 */ /* 0x000fe2000ff3e0ff */
[----:B------:R-:W-:Y:S01]  /*0d40*/  FMUL.FTZ R65, R52, -1.4426950216293334961 ;  /* 0xbfb8aa3b34417820 */ /* 0x000fe20000410000 */
[----:B------:R-:W-:Y:S01]  /*0d50*/  FMUL.FTZ R63, R59, -1.4426950216293334961 ;  /* 0xbfb8aa3b3b3f7820 */ /* 0x000fe20000410000 */
[----:B------:R-:W-:Y:S01]  /*0d60*/  IADD3 R28, P0, R28, UR14, RZ ;  /* 0x0000000e1c1c7c10 */ /* 0x000fe2000ff1e0ff */
[----:B------:R-:W-:Y:S01]  /*0d70*/  FMUL.FTZ R55, R13, -1.4426950216293334961 ;  /* 0xbfb8aa3b0d377820 */ /* 0x000fe20000410000 */
[----:B------:R-:W-:Y:S01]  /*0d80*/  FFMA.FTZ R46, R4, R75, R8 ;  /* 0x0000004b042e7223 */ /* 0x000fe20000010008 */
[----:B------:R-:W-:Y:S01]  /*0d90*/  FADD.FTZ R74, -R34, R31 ;  /* 0x0000001f224a7221 */ /* 0x000fe20000010100 */
[----:B------:R-:W-:-:S02]  /*0da0*/  IADD3.X R31, R37, UR9, RZ, P1, !PT ;  /* 0x00000009251f7c10 */ /* 0x000fc40008ffe4ff */
[----:B------:R-:W-:Y:S01]  /*0db0*/  IADD3.X R29, R29, UR15, RZ, P0, !PT ;  /* 0x0000000f1d1d7c10 */ /* 0x000fe200087fe4ff */
[----:B------:R-:W-:Y:S01]  /*0dc0*/  FMUL.FTZ R54, R46, -1.4426950216293334961 ;  /* 0xbfb8aa3b2e367820 */ /* 0x000fe20000410000 */
[----:B------:R-:W0:Y:S02]  /*0dd0*/  MUFU.EX2 R65, R65 ;  /* 0x0000004100417308 */ /* 0x000e240000000800 */
[----:B------:R-:W3:Y:S04]  /*0de0*/  LDG.E.64.CONSTANT R30, desc[UR12][R30.64] ;  /* 0x0000000c1e1e7981 */ /* 0x000ee8000c1e9b00 */
[----:B------:R-:W4:Y:S02]  /*0df0*/  LDG.E.64.CONSTANT R28, desc[UR12][R28.64] ;  /* 0x0000000c1c1c7981 */ /* 0x000f24000c1e9b00 */
[----:B------:R-:W1:Y:S08]  /*0e00*/  MUFU.EX2 R63, R63 ;  /* 0x0000003f003f7308 */ /* 0x000e700000000800 */
[----:B------:R-:W5:Y:S08]  /*0e10*/  MUFU.EX2 R55, R55 ;  /* 0x0000003700377308 */ /* 0x000f700000000800 */
[----:B------:R-:W5:Y:S01]  /*0e20*/  MUFU.EX2 R54, R54 ;  /* 0x0000003600367308 */ /* 0x000f620000000800 */
[----:B------:R-:W-:-:S02]  /*0e30*/  HADD2.F32 R35, -RZ, R48.H1_H1 ;  /* 0x30000030ff237230 */ /* 0x000fc40000004100 */
[----:B0-----:R-:W-:Y:S01]  /*0e40*/  FADD.FTZ R65, R65, 1 ;  /* 0x3f80000041417421 */ /* 0x001fe20000010000 */
[----:B-1----:R-:W-:Y:S01]  /*0e50*/  FADD.FTZ R67, R63, 1 ;  /* 0x3f8000003f437421 */ /* 0x002fe20000010000 */
[----:B------:R-:W-:Y:S01]  /*0e60*/  FMUL.FTZ R74, R9, R74 ;  /* 0x0000004a094a7220 */ /* 0x000fe20000410000 */
[----:B------:R-:W-:Y:S01]  /*0e70*/  FADD.FTZ R48, -R34, R35 ;  /* 0x0000002322307221 */ /* 0x000fe20000010100 */
[----:B-----5:R-:W-:Y:S01]  /*0e80*/  FADD.FTZ R63, R55, 1 ;  /* 0x3f800000373f7421 */ /* 0x020fe20000010000 */
[----:B------:R-:W-:Y:S01]  /*0e90*/  HADD2.F32 R53, -RZ, R49.H0_H0 ;  /* 0x20000031ff357230 */ /* 0x000fe20000004100 */
[----:B------:R0:W1:Y:S01]  /*0ea0*/  MUFU.RCP R66, R65 ;  /* 0x0000004100427308 */ /* 0x0000620000001000 */
[--C-:B------:R-:W-:Y:S02]  /*0eb0*/  HADD2.F32 R79, -RZ, R25.reuse.H0_H0 ;  /* 0x20000019ff4f7230 */ /* 0x100fe40000004100 */
[----:B------:R-:W-:Y:S02]  /*0ec0*/  HADD2.F32 R55, -RZ, R25.H1_H1 ;  /* 0x30000019ff377230 */ /* 0x000fe40000004100 */
[----:B------:R-:W-:Y:S01]  /*0ed0*/  FFMA.FTZ R35, R0, R74, R5 ;  /* 0x0000004a00237223 */ /* 0x000fe20000010005 */
[----:B------:R-:W-:Y:S01]  /*0ee0*/  FMUL.FTZ R73, R9, R48 ;  /* 0x0000003009497220 */ /* 0x000fe20000410000 */
[----:B------:R-:W-:Y:S01]  /*0ef0*/  FADD.FTZ R25, R54, 1 ;  /* 0x3f80000036197421 */ /* 0x000fe20000010000 */
[----:B------:R-:W-:Y:S01]  /*0f00*/  HADD2.F32 R57, -RZ, R24.H1_H1 ;  /* 0x30000018ff397230 */ /* 0x000fe20000004100 */
[----:B------:R-:W5:Y:S01]  /*0f10*/  MUFU.RCP R67, R67 ;  /* 0x0000004300437308 */ /* 0x000f620000001000 */
[----:B------:R-:W-:-:S02]  /*0f20*/  HADD2.F32 R49, -RZ, R49.H1_H1 ;  /* 0x30000031ff317230 */ /* 0x000fc40000004100 */
[----:B------:R-:W-:Y:S01]  /*0f30*/  FADD.FTZ R72, -R34, R53 ;  /* 0x0000003522487221 */ /* 0x000fe20000010100 */
[----:B------:R-:W-:Y:S01]  /*0f40*/  FMUL.FTZ R62, R35, -1.4426950216293334961 ;  /* 0xbfb8aa3b233e7820 */ /* 0x000fe20000410000 */
[----:B------:R-:W-:Y:S01]  /*0f50*/  FFMA.FTZ R58, R2, R73, R6 ;  /* 0x00000049023a7223 */ /* 0x000fe20000010006 */
[----:B------:R-:W-:Y:S02]  /*0f60*/  HADD2.F32 R53, -RZ, R24.H0_H0 ;  /* 0x20000018ff357230 */ /* 0x000fe40000004100 */
[----:B------:R-:W5:Y:S01]  /*0f70*/  MUFU.RCP R63, R63 ;  /* 0x0000003f003f7308 */ /* 0x000f620000001000 */
[C---:B------:R-:W-:Y:S01]  /*0f80*/  FADD.FTZ R24, -R34.reuse, R57 ;  /* 0x0000003922187221 */ /* 0x040fe20000010100 */
[----:B------:R-:W-:Y:S01]  /*0f90*/  FADD.FTZ R48, -R34, R49 ;  /* 0x0000003122307221 */ /* 0x000fe20000010100 */
[----:B------:R-:W-:Y:S01]  /*0fa0*/  FMUL.FTZ R72, R9, R72 ;  /* 0x0000004809487220 */ /* 0x000fe20000410000 */
[----:B------:R-:W-:Y:S01]  /*0fb0*/  FMUL.FTZ R64, R58, -1.4426950216293334961 ;  /* 0xbfb8aa3b3a407820 */ /* 0x000fe20000410000 */
[----:B------:R-:W-:-:S03]  /*0fc0*/  HADD2.F32 R89, -RZ, R14.H0_H0 ;  /* 0x2000000eff597230 */ /* 0x000fc60000004100 */
[----:B------:R-:W5:Y:S01]  /*0fd0*/  MUFU.RCP R25, R25 ;  /* 0x0000001900197308 */ /* 0x000f620000001000 */
[C---:B------:R-:W-:Y:S01]  /*0fe0*/  FMUL.FTZ R69, R9.reuse, R24 ;  /* 0x0000001809457220 */ /* 0x040fe20000410000 */
[C---:B------:R-:W-:Y:S01]  /*0ff0*/  FADD.FTZ R24, -R34.reuse, R79 ;  /* 0x0000004f22187221 */ /* 0x040fe20000010100 */
[----:B------:R-:W-:Y:S01]  /*1000*/  FMUL.FTZ R71, R9, R48 ;  /* 0x0000003009477220 */ /* 0x000fe20000410000 */
[----:B------:R-:W-:Y:S01]  /*1010*/  FFMA.FTZ R60, R3, R72, R7 ;  /* 0x00000048033c7223 */ /* 0x000fe20000010007 */
[----:B------:R-:W-:-:S03]  /*1020*/  FADD.FTZ R89, -R34, R89 ;  /* 0x0000005922597221 */ /* 0x000fc60000010100 */
[----:B------:R-:W5:Y:S01]  /*1030*/  MUFU.EX2 R62, R62 ;  /* 0x0000003e003e7308 */ /* 0x000f620000000800 */
[----:B------:R-:W-:Y:S01]  /*1040*/  FADD.FTZ R70, -R34, R53 ;  /* 0x0000003522467221 */ /* 0x000fe20000010100 */
[C---:B------:R-:W-:Y:S01]  /*1050*/  FMUL.FTZ R91, R9.reuse, R24 ;  /* 0x00000018095b7220 */ /* 0x040fe20000410000 */
[----:B0-----:R-:W-:Y:S01]  /*1060*/  IADD3 R65, R36, 0x2300, RZ ;  /* 0x0000230024417810 */ /* 0x001fe20007ffe0ff */
[----:B------:R-:W-:Y:S01]  /*1070*/  FFMA.FTZ R53, R4, R71, R8 ;  /* 0x0000004704357223 */ /* 0x000fe20000010008 */
[----:B-1----:R-:W-:Y:S01]  /*1080*/  FADD.FTZ R24, -R66, 1 ;  /* 0x3f80000042187421 */ /* 0x002fe20000010100 */
[----:B------:R-:W-:Y:S02]  /*1090*/  FMUL.FTZ R49, R60, -1.4426950216293334961 ;  /* 0xbfb8aa3b3c317820 */ /* 0x000fe40000410000 */
[----:B------:R-:W0:Y:S01]  /*10a0*/  MUFU.EX2 R64, R64 ;  /* 0x0000004000407308 */ /* 0x000e220000000800 */
[----:B------:R-:W-:Y:S01]  /*10b0*/  FMUL.FTZ R89, R9, R89 ;  /* 0x0000005909597220 */ /* 0x000fe20000410000 */
[----:B-----5:R-:W-:Y:S01]  /*10c0*/  FADD.FTZ R68, -R67, 1 ;  /* 0x3f80000043447421 */ /* 0x020fe20000010100 */
[----:B------:R-:W-:Y:S01]  /*10d0*/  IADD3 R65, P0, R65, R12, RZ ;  /* 0x0000000c41417210 */ /* 0x000fe20007f1e0ff */
[----:B------:R-:W-:Y:S01]  /*10e0*/  FADD.FTZ R79, -R63, 1 ;  /* 0x3f8000003f4f7421 */ /* 0x000fe20000010100 */
[----:B------:R-:W-:Y:S01]  /*10f0*/  FMUL.FTZ R48, R53, -1.4426950216293334961 ;  /* 0xbfb8aa3b35307820 */ /* 0x000fe20000410000 */
[----:B------:R-:W-:Y:S01]  /*1100*/  FFMA.FTZ R12, R52, R24, 1 ;  /* 0x3f800000340c7423 */ /* 0x000fe20000010018 */
[----:B------:R-:W-:Y:S01]  /*1110*/  FFMA.FTZ R24, R0, R89, R5 ;  /* 0x0000005900187223 */ /* 0x000fe20000010005 */
[----:B------:R-:W-:Y:S01]  /*1120*/  FFMA.FTZ R68, R59, R68, 1 ;  /* 0x3f8000003b447423 */ /* 0x000fe20000010044 */
[----:B------:R-:W1:Y:S01]  /*1130*/  MUFU.EX2 R49, R49 ;  /* 0x0000003100317308 */ /* 0x000e620000000800 */
[----:B------:R-:W-:Y:S01]  /*1140*/  FADD.FTZ R80, -R25, 1 ;  /* 0x3f80000019507421 */ /* 0x000fe20000010100 */
[----:B------:R-:W-:Y:S01]  /*1150*/  FFMA.FTZ R79, R13, R79, 1 ;  /* 0x3f8000000d4f7423 */ /* 0x000fe2000001004f */
[----:B------:R-:W-:Y:S01]  /*1160*/  FMUL.FTZ R12, R66, R12 ;  /* 0x0000000c420c7220 */ /* 0x000fe20000410000 */
[----:B------:R-:W-:-:S02]  /*1170*/  HADD2.F32 R66, -RZ, R10.H1_H1 ;  /* 0x3000000aff427230 */ /* 0x000fc40000004100 */
[----:B------:R-:W-:Y:S01]  /*1180*/  FMUL.FTZ R13, R24, -1.4426950216293334961 ;  /* 0xbfb8aa3b180d7820 */ /* 0x000fe20000410000 */
[----:B------:R-:W-:Y:S01]  /*1190*/  FMUL.FTZ R68, R67, R68 ;  /* 0x0000004443447220 */ /* 0x000fe20000410000 */
[----:B------:R-:W-:Y:S01]  /*11a0*/  FFMA.FTZ R80, R46, R80, 1 ;  /* 0x3f8000002e507423 */ /* 0x000fe20000010050 */
[----:B------:R-:W5:Y:S01]  /*11b0*/  MUFU.EX2 R48, R48 ;  /* 0x0000003000307308 */ /* 0x000f620000000800 */
[----:B------:R-:W-:Y:S01]  /*11c0*/  FMUL.FTZ R79, R63, R79 ;  /* 0x0000004f3f4f7220 */ /* 0x000fe20000410000 */
[----:B------:R-:W-:Y:S01]  /*11d0*/  FADD.FTZ R63, R62, 1 ;  /* 0x3f8000003e3f7421 */ /* 0x000fe20000010000 */
[--C-:B------:R-:W-:Y:S02]  /*11e0*/  HADD2.F32 R59, -RZ, R11.reuse.H0_H0 ;  /* 0x2000000bff3b7230 */ /* 0x100fe40000004100 */
[----:B------:R-:W-:Y:S02]  /*11f0*/  HADD2.F32 R62, -RZ, R11.H1_H1 ;  /* 0x3000000bff3e7230 */ /* 0x000fe40000004100 */
[----:B------:R-:W-:Y:S01]  /*1200*/  FMUL.FTZ R11, R66, R68 ;  /* 0x00000044420b7220 */ /* 0x000fe20000410000 */
[----:B------:R-:W-:Y:S01]  /*1210*/  IADD3.X R66, RZ, R32, RZ, P0, !PT ;  /* 0x00000020ff427210 */ /* 0x000fe200007fe4ff */
[----:B------:R1:W-:Y:S01]  /*1220*/  MUFU.EX2 R46, R13 ;  /* 0x0000000d002e7308 */ /* 0x0003e20000000800 */
[----:B0-----:R-:W-:Y:S01]  /*1230*/  FADD.FTZ R64, R64, 1 ;  /* 0x3f80000040407421 */ /* 0x001fe20000010000 */
[----:B------:R-:W-:Y:S01]  /*1240*/  IADD3 R32, P0, R47, UR14, RZ ;  /* 0x0000000e2f207c10 */ /* 0x000fe2000ff1e0ff */
[----:B------:R-:W-:Y:S01]  /*1250*/  FMUL.FTZ R70, R9, R70 ;  /* 0x0000004609467220 */ /* 0x000fe20000410000 */
[----:B-1----:R-:W-:Y:S01]  /*1260*/  FMUL.FTZ R13, R25, R80 ;  /* 0x00000050190d7220 */ /* 0x002fe20000410000 */
[----:B------:R-:W-:Y:S01]  /*1270*/  HADD2.F32 R25, -RZ, R10.H0_H0 ;  /* 0x2000000aff197230 */ /* 0x000fe20000004100 */
[----:B------:R-:W-:-:S02]  /*1280*/  IADD3.X R33, R33, UR15, RZ, P0, !PT ;  /* 0x0000000f21217c10 */ /* 0x000fc400087fe4ff */
[----:B------:R-:W-:Y:S02]  /*1290*/  FMUL.FTZ R13, R62, R13 ;  /* 0x0000000d3e0d7220 */ /* 0x000fe40000410000 */
[----:B------:R-:W0:Y:S01]  /*12a0*/  MUFU.RCP R62, R64 ;  /* 0x00000040003e7308 */ /* 0x000e220000001000 */
[----:B------:R-:W-:Y:S01]  /*12b0*/  FMUL.FTZ R10, R25, R12 ;  /* 0x0000000c190a7220 */ /* 0x000fe20000410000 */
[----:B------:R-:W-:Y:S02]  /*12c0*/  HADD2.F32 R25, -RZ, R14.H1_H1 ;  /* 0x3000000eff197230 */ /* 0x000fe40000004100 */
[----:B------:R-:W-:Y:S01]  /*12d0*/  FFMA.FTZ R61, R0, R70, R5 ;  /* 0x00000046003d7223 */ /* 0x000fe20000010005 */
[----:B------:R-:W-:Y:S01]  /*12e0*/  FADD.FTZ R14, R49, 1 ;  /* 0x3f800000310e7421 */ /* 0x000fe20000010000 */
[----:B------:R-:W4:Y:S01]  /*12f0*/  LDG.E.64.CONSTANT R32, desc[UR12][R32.64] ;  /* 0x0000000c20207981 */ /* 0x000f22000c1e9b00 */
[----:B------:R-:W-:Y:S01]  /*1300*/  SHF.L.U64.HI R47, R65, 0x1, R66 ;  /* 0x00000001412f7819 */ /* 0x000fe20000010242 */
[----:B-----5:R-:W-:Y:S01]  /*1310*/  FADD.FTZ R48, R48, 1 ;  /* 0x3f80000030307421 */ /* 0x020fe20000010000 */
[----:B------:R-:W-:Y:S01]  /*1320*/  FMUL.FTZ R57, R61, -1.4426950216293334961 ;  /* 0xbfb8aa3b3d397820 */ /* 0x000fe20000410000 */
[----:B------:R-:W-:Y:S01]  /*1330*/  SHF.L.U32 R65, R65, 0x1, RZ ;  /* 0x0000000141417819 */ /* 0x000fe200000006ff */
[----:B------:R-:W-:Y:S01]  /*1340*/  FFMA.FTZ R56, R2, R69, R6 ;  /* 0x0000004502387223 */ /* 0x000fe20000010006 */
[----:B------:R-:W1:Y:S03]  /*1350*/  MUFU.RCP R63, R63 ;  /* 0x0000003f003f7308 */ /* 0x000e660000001000 */
[----:B------:R-:W-:-:S05]  /*1360*/  FMUL.FTZ R50, R56, -1.4426950216293334961 ;  /* 0xbfb8aa3b38327820 */ /* 0x000fca0000410000 */
[----:B------:R-:W5:Y:S01]  /*1370*/  MUFU.RCP R14, R14 ;  /* 0x0000000e000e7308 */ /* 0x000f620000001000 */
[----:B0-----:R-:W-:-:S07]  /*1380*/  FADD.FTZ R68, -R62, 1 ;  /* 0x3f8000003e447421 */ /* 0x001fce0000010100 */
[----:B------:R0:W-:Y:S01]  /*1390*/  MUFU.RCP R64, R48 ;  /* 0x0000003000407308 */ /* 0x0001e20000001000 */
[----:B------:R-:W-:Y:S01]  /*13a0*/  HADD2.F32 R87, -RZ, R15.H0_H0 ;  /* 0x2000000fff577230 */ /* 0x000fe20000004100 */
[----:B0-----:R-:W-:-:S06]  /*13b0*/  IADD3 R48, P0, R65, UR8, RZ ;  /* 0x0000000841307c10 */ /* 0x001fcc000ff1e0ff */
[----:B------:R-:W0:Y:S01]  /*13c0*/  MUFU.EX2 R57, R57 ;  /* 0x0000003900397308 */ /* 0x000e220000000800 */
[----:B------:R-:W-:Y:S01]  /*13d0*/  IADD3.X R49, R47, UR9, RZ, P0, !PT ;  /* 0x000000092f317c10 */ /* 0x000fe200087fe4ff */
[----:B------:R-:W-:Y:S02]  /*13e0*/  HADD2.F32 R86, -RZ, R15.H1_H1 ;  /* 0x3000000fff567230 */ /* 0x000fe40000004100 */
[----:B------:R-:W-:-:S04]  /*13f0*/  FFMA.FTZ R15, R58, R68, 1 ;  /* 0x3f8000003a0f7423 */ /* 0x000fc80000010044 */
[----:B------:R-:W0:Y:S01]  /*1400*/  MUFU.EX2 R50, R50 ;  /* 0x0000003200327308 */ /* 0x000e220000000800 */
[----:B------:R-:W4:Y:S01]  /*1410*/  LDG.E.64.CONSTANT R48, desc[UR12][R48.64] ;  /* 0x0000000c30307981 */ /* 0x000f22000c1e9b00 */
[----:B------:R-:W-:Y:S01]  /*1420*/  FMUL.FTZ R15, R62, R15 ;  /* 0x0000000f3e0f7220 */ /* 0x000fe20000410000 */
[----:B-1----:R-:W-:Y:S01]  /*1430*/  FADD.FTZ R66, -R63, 1 ;  /* 0x3f8000003f427421 */ /* 0x002fe20000010100 */
[----:B------:R-:W-:Y:S02]  /*1440*/  HADD2.F32 R62, -RZ, R18.H0_H0 ;  /* 0x20000012ff3e7230 */ /* 0x000fe40000004100 */
[----:B------:R-:W-:Y:S01]  /*1450*/  FFMA.FTZ R54, R3, R91, R7 ;  /* 0x0000005b03367223 */ /* 0x000fe20000010007 */
[----:B-----5:R-:W-:Y:S01]  /*1460*/  FADD.FTZ R67, -R14, 1 ;  /* 0x3f8000000e437421 */ /* 0x020fe20000010100 */
[----:B------:R-:W-:Y:S01]  /*1470*/  FADD.FTZ R86, -R34, R86 ;  /* 0x0000005622567221 */ /* 0x000fe20000010100 */
[----:B------:R-:W-:Y:S01]  /*1480*/  FFMA.FTZ R66, R35, R66, 1 ;  /* 0x3f80000023427423 */ /* 0x000fe20000010042 */
[----:B------:R-:W-:Y:S01]  /*1490*/  FMUL.FTZ R36, R54, -1.4426950216293334961 ;  /* 0xbfb8aa3b36247820 */ /* 0x000fe20000410000 */
[----:B------:R-:W-:Y:S01]  /*14a0*/  FFMA.FTZ R60, R60, R67, 1 ;  /* 0x3f8000003c3c7423 */ /* 0x000fe20000010043 */
[----:B0-----:R-:W-:Y:S01]  /*14b0*/  FADD.FTZ R68, R57, 1 ;  /* 0x3f80000039447421 */ /* 0x001fe20000010000 */
[----:B------:R-:W-:Y:S01]  /*14c0*/  FADD.FTZ R62, -R34, R62 ;  /* 0x0000003e223e7221 */ /* 0x000fe20000010100 */
[----:B------:R-:W-:Y:S01]  /*14d0*/  FADD.FTZ R67, -R64, 1 ;  /* 0x3f80000040437421 */ /* 0x000fe20000010100 */
[----:B------:R-:W-:Y:S01]  /*14e0*/  FADD.FTZ R90, -R34, R55 ;  /* 0x00000037225a7221 */ /* 0x000fe20000010100 */
[----:B------:R-:W-:Y:S01]  /*14f0*/  FMUL.FTZ R86, R9, R86 ;  /* 0x0000005609567220 */ /* 0x000fe20000410000 */
[----:B------:R-:W-:Y:S01]  /*1500*/  FMUL.FTZ R66, R63, R66 ;  /* 0x000000423f427220 */ /* 0x000fe20000410000 */
[----:B------:R-:W-:Y:S01]  /*1510*/  FMUL.FTZ R85, R9, R62 ;  /* 0x0000003e09557220 */ /* 0x000fe20000410000 */
[----:B------:R-:W0:Y:S01]  /*1520*/  MUFU.RCP R63, R68 ;  /* 0x00000044003f7308 */ /* 0x000e220000001000 */
[----:B------:R-:W-:Y:S01]  /*1530*/  FFMA.FTZ R57, R53, R67, 1 ;  /* 0x3f80000035397423 */ /* 0x000fe20000010043 */
[----:B------:R-:W-:Y:S01]  /*1540*/  FADD.FTZ R62, R50, 1 ;  /* 0x3f800000323e7421 */ /* 0x000fe20000010000 */
[----:B------:R-:W-:Y:S01]  /*1550*/  FMUL.FTZ R90, R9, R90 ;  /* 0x0000005a095a7220 */ /* 0x000fe20000410000 */
[----:B------:R-:W-:-:S04]  /*1560*/  FFMA.FTZ R53, R4, R86, R8 ;  /* 0x0000005604357223 */ /* 0x000fc80000010008 */
[----:B------:R-:W1:Y:S01]  /*1570*/  MUFU.EX2 R36, R36 ;  /* 0x0000002400247308 */ /* 0x000e620000000800 */
[----:B------:R-:W-:Y:S01]  /*1580*/  FFMA.FTZ R55, R4, R90, R8 ;  /* 0x0000005a04377223 */ /* 0x000fe20000010008 */
[----:B------:R-:W-:Y:S01]  /*1590*/  FMUL.FTZ R67, R53, -1.4426950216293334961 ;  /* 0xbfb8aa3b35437820 */ /* 0x000fe20000410000 */
[----:B------:R-:W-:Y:S01]  /*15a0*/  FMUL.FTZ R64, R64, R57 ;  /* 0x0000003940407220 */ /* 0x000fe20000410000 */
[----:B------:R-:W-:Y:S02]  /*15b0*/  HADD2.F32 R84, -RZ, R18.H1_H1 ;  /* 0x30000012ff547230 */ /* 0x000fe40000004100 */
[----:B------:R-:W-:Y:S02]  /*15c0*/  FMUL.FTZ R52, R55, -1.4426950216293334961 ;  /* 0xbfb8aa3b37347820 */ /* 0x000fe40000410000 */
[----:B------:R-:W5:Y:S01]  /*15d0*/  MUFU.RCP R62, R62 ;  /* 0x0000003e003e7308 */ /* 0x000f620000001000 */
[----:B------:R-:W-:Y:S01]  /*15e0*/  FMUL.FTZ R60, R14, R60 ;  /* 0x0000003c0e3c7220 */ /* 0x000fe20000410000 */
[----:B------:R-:W-:-:S02]  /*15f0*/  HADD2.F32 R14, -RZ, R16.H0_H0 ;  /* 0x20000010ff0e7230 */ /* 0x000fc40000004100 */
[----:B------:R-:W-:-:S04]  /*1600*/  FADD.FTZ R84, -R34, R84 ;  /* 0x0000005422547221 */ /* 0x000fc80000010100 */
[----:B------:R1:W-:Y:S01]  /*1610*/  MUFU.EX2 R57, R67 ;  /* 0x0000004300397308 */ /* 0x0003e20000000800 */
[----:B0-----:R-:W-:Y:S01]  /*1620*/  FADD.FTZ R18, -R63, 1 ;  /* 0x3f8000003f127421 */ /* 0x001fe20000010100 */
[----:B------:R-:W-:Y:S01]  /*1630*/  FMUL.FTZ R84, R9, R84 ;  /* 0x0000005409547220 */ /* 0x000fe20000410000 */
[----:B-1----:R-:W-:Y:S02]  /*1640*/  HADD2.F32 R67, -RZ, R16.H1_H1 ;  /* 0x30000010ff437230 */ /* 0x002fe40000004100 */
[--C-:B------:R-:W-:Y:S02]  /*1650*/  HADD2.F32 R16, -RZ, R17.reuse.H0_H0 ;  /* 0x20000011ff107230 */ /* 0x100fe40000004100 */
[----:B------:R-:W-:Y:S01]  /*1660*/  HADD2.F32 R17, -RZ, R17.H1_H1 ;  /* 0x30000011ff117230 */ /* 0x000fe20000004100 */
[----:B------:R-:W0:Y:S01]  /*1670*/  MUFU.EX2 R52, R52 ;  /* 0x0000003400347308 */ /* 0x000e220000000800 */
[----:B------:R-:W-:-:S03]  /*1680*/  FFMA.FTZ R18, R61, R18, 1 ;  /* 0x3f8000003d127423 */ /* 0x000fc60000010012 */
[----:B------:R-:W-:Y:S01]  /*1690*/  FMUL.FTZ R17, R17, R64 ;  /* 0x0000004011117220 */ /* 0x000fe20000410000 */
[----:B------:R-:W-:Y:S01]  /*16a0*/  FADD.FTZ R64, R36, 1 ;  /* 0x3f80000024407421 */ /* 0x000fe20000010000 */
[----:B------:R-:W-:Y:S01]  /*16b0*/  IADD3 R36, P0, R51, UR14, RZ ;  /* 0x0000000e33247c10 */ /* 0x000fe2000ff1e0ff */
[----:B------:R-:W-:Y:S01]  /*16c0*/  FFMA.FTZ R51, R2, R84, R6 ;  /* 0x0000005402337223 */ /* 0x000fe20000010006 */
[----:B-----5:R-:W-:Y:S01]  /*16d0*/  FADD.FTZ R61, -R62, 1 ;  /* 0x3f8000003e3d7421 */ /* 0x020fe20000010100 */
[----:B------:R-:W-:Y:S01]  /*16e0*/  FMUL.FTZ R18, R63, R18 ;  /* 0x000000123f127220 */ /* 0x000fe20000410000 */
[----:B------:R-:W-:Y:S01]  /*16f0*/  IADD3.X R37, R37, UR15, RZ, P0, !PT ;  /* 0x0000000f25257c10 */ /* 0x000fe200087fe4ff */
[----:B------:R-:W-:Y:S01]  /*1700*/  FMUL.FTZ R63, R51, -1.4426950216293334961 ;  /* 0xbfb8aa3b333f7820 */ /* 0x000fe20000410000 */
[----:B------:R-:W-:Y:S01]  /*1710*/  FFMA.FTZ R61, R56, R61, 1 ;  /* 0x3f800000383d7423 */ /* 0x000fe2000001003d */
[----:B------:R-:W-:Y:S01]  /*1720*/  FMUL.FTZ R14, R14, R66 ;  /* 0x000000420e0e7220 */ /* 0x000fe20000410000 */
[--C-:B------:R-:W-:Y:S01]  /*1730*/  HADD2.F32 R66, -RZ, R19.reuse.H0_H0 ;  /* 0x20000013ff427230 */ /* 0x100fe20000004100 */
[----:B------:R1:W-:Y:S01]  /*1740*/  MUFU.EX2 R56, R63 ;  /* 0x0000003f00387308 */ /* 0x0003e20000000800 */
[----:B------:R-:W5:Y:S01]  /*1750*/  LDG.E.64.CONSTANT R36, desc[UR12][R36.64] ;  /* 0x0000000c24247981 */ /* 0x000f62000c1e9b00 */
[----:B-1----:R-:W-:-:S02]  /*1760*/  HADD2.F32 R63, -RZ, R19.H1_H1 ;  /* 0x30000013ff3f7230 */ /* 0x002fc40000004100 */
[----:B------:R-:W-:Y:S01]  /*1770*/  FMUL.FTZ R19, R62, R61 ;  /* 0x0000003d3e137220 */ /* 0x000fe20000410000 */
[----:B0-----:R-:W-:Y:S02]  /*1780*/  FADD.FTZ R61, R52, 1 ;  /* 0x3f800000343d7421 */ /* 0x001fe40000010000 */
[C---:B------:R-:W-:Y:S02]  /*1790*/  FADD.FTZ R82, -R34.reuse, R63 ;  /* 0x0000003f22527221 */ /* 0x040fe40000010100 */
[----:B------:R-:W0:Y:S01]  /*17a0*/  MUFU.RCP R63, R61 ;  /* 0x0000003d003f7308 */ /* 0x000e220000001000 */
[----:B------:R-:W-:Y:S01]  /*17b0*/  FADD.FTZ R66, -R34, R66 ;  /* 0x0000004222427221 */ /* 0x000fe20000010100 */
[----:B------:R-:W-:-:S03]  /*17c0*/  FADD.FTZ R46, R46, 1 ;  /* 0x3f8000002e2e7421 */ /* 0x000fc60000010000 */
[----:B------:R-:W-:Y:S01]  /*17d0*/  FMUL.FTZ R83, R9, R66 ;  /* 0x0000004209537220 */ /* 0x000fe20000410000 */
[----:B0-----:R-:W-:-:S04]  /*17e0*/  FADD.FTZ R66, -R63, 1 ;  /* 0x3f8000003f427421 */ /* 0x001fc80000010100 */
[----:B------:R-:W-:Y:S02]  /*17f0*/  FFMA.FTZ R66, R55, R66, 1 ;  /* 0x3f80000037427423 */ /* 0x000fe40000010042 */
[----:B------:R0:W-:Y:S02]  /*1800*/  MUFU.RCP R55, R46 ;  /* 0x0000002e00377308 */ /* 0x0001e40000001000 */
[----:B0-----:R-:W-:-:S04]  /*1810*/  IADD3 R46, P0, R65, UR14, RZ ;  /* 0x0000000e412e7c10 */ /* 0x001fc8000ff1e0ff */
[----:B------:R-:W-:Y:S01]  /*1820*/  IADD3.X R47, R47, UR15, RZ, P0, !PT ;  /* 0x0000000f2f2f7c10 */ /* 0x000fe200087fe4ff */
[C---:B------:R-:W-:Y:S01]  /*1830*/  FADD.FTZ R88, -R34.reuse, R25 ;  /* 0x0000001922587221 */ /* 0x040fe20000010100 */
[----:B------:R-:W-:Y:S01]  /*1840*/  FMUL.FTZ R12, R59, R79 ;  /* 0x0000004f3b0c7220 */ /* 0x000fe20000410000 */
[----:B------:R-:W-:Y:S01]  /*1850*/  FADD.FTZ R87, -R34, R87 ;  /* 0x0000005722577221 */ /* 0x000fe20000010100 */
[----:B------:R-:W0:Y:S01]  /*1860*/  MUFU.RCP R64, R64 ;  /* 0x0000004000407308 */ /* 0x000e220000001000 */
[----:B------:R-:W-:Y:S01]  /*1870*/  FFMA.FTZ R50, R0, R85, R5 ;  /* 0x0000005500327223 */ /* 0x000fe20000010005 */
[----:B------:R-:W5:Y:S01]  /*1880*/  LDG.E.64.CONSTANT R46, desc[UR12][R46.64] ;  /* 0x0000000c2e2e7981 */ /* 0x000f62000c1e9b00 */
[----:B------:R-:W-:Y:S01]  /*1890*/  FMUL.FTZ R88, R9, R88 ;  /* 0x0000005809587220 */ /* 0x000fe20000410000 */
[----:B------:R-:W-:Y:S01]  /*18a0*/  FMUL.FTZ R16, R16, R60 ;  /* 0x0000003c10107220 */ /* 0x000fe20000410000 */
[----:B------:R-:W-:Y:S01]  /*18b0*/  FMUL.FTZ R15, R67, R15 ;  /* 0x0000000f430f7220 */ /* 0x000fe20000410000 */
[C---:B------:R-:W-:Y:S01]  /*18c0*/  FMUL.FTZ R82, R9.reuse, R82 ;  /* 0x0000005209527220 */ /* 0x040fe20000410000 */
[----:B------:R-:W-:Y:S01]  /*18d0*/  FFMA.FTZ R25, R2, R88, R6 ;  /* 0x0000005802197223 */ /* 0x000fe20000010006 */
[----:B------:R-:W-:Y:S01]  /*18e0*/  FMUL.FTZ R87, R9, R87 ;  /* 0x0000005709577220 */ /* 0x000fe20000410000 */
[----:B------:R-:W-:Y:S01]  /*18f0*/  FFMA.FTZ R52, R3, R83, R7 ;  /* 0x0000005303347223 */ /* 0x000fe20000010007 */
[----:B------:R-:W-:-:S02]  /*1900*/  HADD2.F32 R65, -RZ, R20.H0_H0 ;  /* 0x20000014ff417230 */ /* 0x000fc40000004100 */
[----:B------:R-:W-:Y:S01]  /*1910*/  FMUL.FTZ R59, R25, -1.4426950216293334961 ;  /* 0xbfb8aa3b193b7820 */ /* 0x000fe20000410000 */
[----:B------:R-:W-:Y:S01]  /*1920*/  FFMA.FTZ R35, R3, R87, R7 ;  /* 0x0000005703237223 */ /* 0x000fe20000010007 */
[----:B------:R-:W-:Y:S01]  /*1930*/  FADD.FTZ R57, R57, 1 ;  /* 0x3f80000039397421 */ /* 0x000fe20000010000 */
[----:B------:R-:W-:Y:S01]  /*1940*/  FMUL.FTZ R63, R63, R66 ;  /* 0x000000423f3f7220 */ /* 0x000fe20000410000 */
[----:B------:R-:W-:Y:S01]  /*1950*/  FADD.FTZ R56, R56, 1 ;  /* 0x3f80000038387421 */ /* 0x000fe20000010000 */
[----:B------:R-:W-:Y:S01]  /*1960*/  UIADD3 UR8, UP0, UR10, 0x2, URZ ;  /* 0x000000020a087890 */ /* 0x000fe2000ff1e03f */
[----:B------:R-:W1:Y:S01]  /*1970*/  MUFU.EX2 R59, R59 ;  /* 0x0000003b003b7308 */ /* 0x000e620000000800 */
[----:B------:R-:W-:Y:S01]  /*1980*/  FMUL.FTZ R58, R35, -1.4426950216293334961 ;  /* 0xbfb8aa3b233a7820 */ /* 0x000fe20000410000 */
[----:B------:R-:W-:Y:S01]  /*1990*/  FMUL.FTZ R60, R50, -1.4426950216293334961 ;  /* 0xbfb8aa3b323c7820 */ /* 0x000fe20000410000 */
[----:B------:R-:W-:Y:S01]  /*19a0*/  FFMA.FTZ R44, R78, R10, R44 ;  /* 0x0000000a4e2c7223 */ /* 0x000fe2000001002c */
[----:B------:R-:W-:Y:S01]  /*19b0*/  FADD.FTZ R45, R10, R45 ;  /* 0x0000002d0a2d7221 */ /* 0x000fe20000010000 */
[----:B------:R-:W-:Y:S01]  /*19c0*/  FFMA.FTZ R42, R77, R11, R42 ;  /* 0x0000000b4d2a7223 */ /* 0x000fe2000001002a */
[----:B------:R-:W-:Y:S01]  /*19d0*/  FADD.FTZ R43, R11, R43 ;  /* 0x0000002b0b2b7221 */ /* 0x000fe20000010000 */
[----:B------:R-:W-:Y:S01]  /*19e0*/  ULDC.64 UR14, c[0x0][0x258] ;  /* 0x00009600000e7ab9 */ /* 0x000fe20000000a00 */
[----:B------:R-:W2:Y:S01]  /*19f0*/  MUFU.EX2 R58, R58 ;  /* 0x0000003a003a7308 */ /* 0x000ea20000000800 */
[----:B0-----:R-:W-:Y:S01]  /*1a00*/  FADD.FTZ R67, -R64, 1 ;  /* 0x3f80000040437421 */ /* 0x001fe20000010100 */
[----:B------:R-:W-:-:S03]  /*1a10*/  FMUL.FTZ R61, R52, -1.4426950216293334961 ;  /* 0xbfb8aa3b343d7820 */ /* 0x000fc60000410000 */
[----:B------:R-:W-:Y:S01]  /*1a20*/  FFMA.FTZ R67, R54, R67, 1 ;  /* 0x3f80000036437423 */ /* 0x000fe20000010043 */
[----:B-1----:R-:W-:Y:S02]  /*1a30*/  FADD.FTZ R59, R59, 1 ;  /* 0x3f8000003b3b7421 */ /* 0x002fe40000010000 */
[----:B------:R-:W0:Y:S01]  /*1a40*/  MUFU.EX2 R60, R60 ;  /* 0x0000003c003c7308 */ /* 0x000e220000000800 */
[----:B------:R-:W-:Y:S01]  /*1a50*/  FFMA.FTZ R54, R4, R82, R8 ;  /* 0x0000005204367223 */ /* 0x000fe20000010008 */
[----:B------:R-:W-:Y:S01]  /*1a60*/  FMUL.FTZ R18, R65, R18 ;  /* 0x0000001241127220 */ /* 0x000fe20000410000 */
[----:B------:R-:W-:Y:S02]  /*1a70*/  HADD2.F32 R20, -RZ, R20.H1_H1 ;  /* 0x30000014ff147230 */ /* 0x000fe40000004100 */
[----:B------:R-:W-:-:S03]  /*1a80*/  FMUL.FTZ R62, R54, -1.4426950216293334961 ;  /* 0xbfb8aa3b363e7820 */ /* 0x000fc60000410000 */
[----:B------:R-:W1:Y:S01]  /*1a90*/  MUFU.RCP R59, R59 ;  /* 0x0000003b003b7308 */ /* 0x000e620000001000 */
[----:B--2---:R-:W-:Y:S01]  /*1aa0*/  FADD.FTZ R58, R58, 1 ;  /* 0x3f8000003a3a7421 */ /* 0x004fe20000010000 */
[----:B------:R-:W-:Y:S01]  /*1ab0*/  FMUL.FTZ R19, R20, R19 ;  /* 0x0000001314137220 */ /* 0x000fe20000410000 */
[----:B------:R-:W-:-:S05]  /*1ac0*/  HADD2.F32 R20, -RZ, R21.H0_H0 ;  /* 0x20000015ff147230 */ /* 0x000fca0000004100 */
[----:B------:R0:W-:Y:S01]  /*1ad0*/  MUFU.RCP R65, R57 ;  /* 0x0000003900417308 */ /* 0x0001e20000001000 */
[----:B------:R-:W-:-:S07]  /*1ae0*/  HADD2.F32 R21, -RZ, R21.H1_H1 ;  /* 0x30000015ff157230 */ /* 0x000fce0000004100 */
[----:B------:R-:W2:Y:S01]  /*1af0*/  MUFU.EX2 R61, R61 ;  /* 0x0000003d003d7308 */ /* 0x000ea20000000800 */
[----:B0-----:R-:W-:-:S07]  /*1b00*/  FADD.FTZ R57, R60, 1 ;  /* 0x3f8000003c397421 */ /* 0x001fce0000010000 */
[----:B------:R-:W0:Y:S01]  /*1b10*/  MUFU.EX2 R62, R62 ;  /* 0x0000003e003e7308 */ /* 0x000e220000000800 */
[----:B------:R-:W-:Y:S01]  /*1b20*/  FMUL.FTZ R21, R21, R63 ;  /* 0x0000003f15157220 */ /* 0x000fe20000410000 */
[----:B-1----:R-:W-:-:S06]  /*1b30*/  FADD.FTZ R60, -R59, 1 ;  /* 0x3f8000003b3c7421 */ /* 0x002fcc0000010100 */
[----:B------:R-:W1:Y:S01]  /*1b40*/  MUFU.RCP R58, R58 ;  /* 0x0000003a003a7308 */ /* 0x000e620000001000 */
[----:B------:R-:W-:Y:S01]  /*1b50*/  FADD.FTZ R63, -R55, 1 ;  /* 0x3f800000373f7421 */ /* 0x000fe20000010100 */
[----:B------:R-:W-:Y:S01]  /*1b60*/  FFMA.FTZ R60, R25, R60, 1 ;  /* 0x3f800000193c7423 */ /* 0x000fe2000001003c */
[----:B--2---:R-:W-:Y:S02]  /*1b70*/  FADD.FTZ R61, R61, 1 ;  /* 0x3f8000003d3d7421 */ /* 0x004fe40000010000 */
[----:B------:R-:W-:Y:S01]  /*1b80*/  FFMA.FTZ R63, R24, R63, 1 ;  /* 0x3f800000183f7423 */ /* 0x000fe2000001003f */
[----:B------:R-:W-:Y:S01]  /*1b90*/  FADD.FTZ R24, -R65, 1 ;  /* 0x3f80000041187421 */ /* 0x000fe20000010100 */
[----:B------:R-:W-:Y:S01]  /*1ba0*/  FMUL.FTZ R60, R59, R60 ;  /* 0x0000003c3b3c7220 */ /* 0x000fe20000410000 */
[----:B------:R-:W2:Y:S01]  /*1bb0*/  MUFU.RCP R56, R56 ;  /* 0x0000003800387308 */ /* 0x000ea20000001000 */
[----:B0-----:R-:W-:Y:S01]  /*1bc0*/  FADD.FTZ R59, R62, 1 ;  /* 0x3f8000003e3b7421 */ /* 0x001fe20000010000 */
[----:B------:R-:W-:-:S06]  /*1bd0*/  FFMA.FTZ R24, R53, R24, 1 ;  /* 0x3f80000035187423 */ /* 0x000fcc0000010018 */
[----:B------:R-:W0:Y:S01]  /*1be0*/  MUFU.RCP R53, R61 ;  /* 0x0000003d00357308 */ /* 0x000e220000001000 */
[----:B-1----:R-:W-:Y:S01]  /*1bf0*/  FADD.FTZ R25, -R58, 1 ;  /* 0x3f8000003a197421 */ /* 0x002fe20000010100 */
[----:B------:R-:W-:-:S03]  /*1c00*/  FMUL.FTZ R63, R55, R63 ;  /* 0x0000003f373f7220 */ /* 0x000fc60000410000 */
[----:B------:R-:W-:Y:S01]  /*1c10*/  FFMA.FTZ R25, R35, R25, 1 ;  /* 0x3f80000023197423 */ /* 0x000fe20000010019 */
[--C-:B------:R-:W-:Y:S02]  /*1c20*/  HADD2.F32 R35, -RZ, R22.reuse.H0_H0 ;  /* 0x20000016ff237230 */ /* 0x100fe40000004100 */
[----:B------:R-:W1:Y:S01]  /*1c30*/  MUFU.RCP R59, R59 ;  /* 0x0000003b003b7308 */ /* 0x000e620000001000 */
[----:B------:R-:W-:Y:S01]  /*1c40*/  FMUL.FTZ R25, R58, R25 ;  /* 0x000000193a197220 */ /* 0x000fe20000410000 */
[----:B------:R-:W-:Y:S01]  /*1c50*/  FMUL.FTZ R65, R65, R24 ;  /* 0x0000001841417220 */ /* 0x000fe20000410000 */
[----:B------:R-:W-:-:S05]  /*1c60*/  HADD2.F32 R24, -RZ, R22.H1_H1 ;  /* 0x30000016ff187230 */ /* 0x000fca0000004100 */
[----:B------:R-:W3:Y:S01]  /*1c70*/  MUFU.RCP R57, R57 ;  /* 0x0000003900397308 */ /* 0x000ee20000001000 */
[--C-:B------:R-:W-:Y:S02]  /*1c80*/  HADD2.F32 R58, -RZ, R26.reuse.H0_H0 ;  /* 0x2000001aff3a7230 */ /* 0x100fe40000004100 */
[----:B------:R-:W-:Y:S01]  /*1c90*/  FMUL.FTZ R22, R35, R63 ;  /* 0x0000003f23167220 */ /* 0x000fe20000410000 */
[--C-:B------:R-:W-:Y:S02]  /*1ca0*/  HADD2.F32 R55, -RZ, R23.reuse.H0_H0 ;  /* 0x20000017ff377230 */ /* 0x100fe40000004100 */
[----:B------:R-:W-:Y:S02]  /*1cb0*/  HADD2.F32 R35, -RZ, R23.H1_H1 ;  /* 0x30000017ff237230 */ /* 0x000fe40000004100 */
[----:B------:R-:W-:Y:S01]  /*1cc0*/  FMUL.FTZ R23, R24, R60 ;  /* 0x0000003c18177220 */ /* 0x000fe20000410000 */
[----:B------:R-:W-:Y:S01]  /*1cd0*/  FADD.FTZ R58, -R34, R58 ;  /* 0x0000003a223a7221 */ /* 0x000fe20000010100 */
[----:B------:R-:W-:Y:S01]  /*1ce0*/  FMUL.FTZ R24, R55, R25 ;  /* 0x0000001937187220 */ /* 0x000fe20000410000 */
[----:B--2---:R-:W-:Y:S01]  /*1cf0*/  FADD.FTZ R55, -R56, 1 ;  /* 0x3f80000038377421 */ /* 0x004fe20000010100 */
[----:B------:R-:W-:Y:S01]  /*1d00*/  FMUL.FTZ R25, R35, R65 ;  /* 0x0000004123197220 */ /* 0x000fe20000410000 */
[----:B0-----:R-:W-:Y:S01]  /*1d10*/  FADD.FTZ R35, -R53, 1 ;  /* 0x3f80000035237421 */ /* 0x001fe20000010100 */
[----:B------:R-:W-:-:S02]  /*1d20*/  HADD2.F32 R26, -RZ, R26.H1_H1 ;  /* 0x3000001aff1a7230 */ /* 0x000fc40000004100 */
[----:B------:R-:W-:Y:S01]  /*1d30*/  FMUL.FTZ R81, R9, R58 ;  /* 0x0000003a09517220 */ /* 0x000fe20000410000 */
[----:B------:R-:W-:Y:S01]  /*1d40*/  FFMA.FTZ R55, R51, R55, 1 ;  /* 0x3f80000033377423 */ /* 0x000fe20000010037 */
[----:B------:R-:W-:Y:S01]  /*1d50*/  FFMA.FTZ R52, R52, R35, 1 ;  /* 0x3f80000034347423 */ /* 0x000fe20000010023 */
[----:B-1----:R-:W-:Y:S01]  /*1d60*/  FADD.FTZ R51, -R59, 1 ;  /* 0x3f8000003b337421 */ /* 0x002fe20000010100 */
[----:B---3--:R-:W-:Y:S01]  /*1d70*/  FADD.FTZ R60, -R57, 1 ;  /* 0x3f800000393c7421 */ /* 0x008fe20000010100 */
[----:B------:R-:W-:Y:S01]  /*1d80*/  FFMA.FTZ R35, R0, R81, R5 ;  /* 0x0000005100237223 */ /* 0x000fe20000010005 */
[----:B------:R-:W-:Y:S01]  /*1d90*/  FADD.FTZ R26, -R34, R26 ;  /* 0x0000001a221a7221 */ /* 0x000fe20000010100 */
[--C-:B------:R-:W-:Y:S02]  /*1da0*/  HADD2.F32 R79, -RZ, R27.reuse.H0_H0 ;  /* 0x2000001bff4f7230 */ /* 0x100fe40000004100 */
[----:B------:R-:W-:Y:S01]  /*1db0*/  FFMA.FTZ R54, R54, R51, 1 ;  /* 0x3f80000036367423 */ /* 0x000fe20000010033 */
[----:B------:R-:W-:Y:S01]  /*1dc0*/  FFMA.FTZ R50, R50, R60, 1 ;  /* 0x3f80000032327423 */ /* 0x000fe2000001003c */
[----:B------:R-:W-:Y:S01]  /*1dd0*/  FMUL.FTZ R51, R35, -1.4426950216293334961 ;  /* 0xbfb8aa3b23337820 */ /* 0x000fe20000410000 */
[----:B------:R-:W-:Y:S01]  /*1de0*/  FMUL.FTZ R80, R9, R26 ;  /* 0x0000001a09507220 */ /* 0x000fe20000410000 */
[----:B------:R-:W-:Y:S01]  /*1df0*/  FADD.FTZ R79, -R34, R79 ;  /* 0x0000004f224f7221 */ /* 0x000fe20000010100 */
[----:B------:R-:W-:Y:S01]  /*1e00*/  FMUL.FTZ R26, R57, R50 ;  /* 0x00000032391a7220 */ /* 0x000fe20000410000 */
[----:B------:R-:W-:-:S02]  /*1e10*/  HADD2.F32 R57, -RZ, R27.H1_H1 ;  /* 0x3000001bff397230 */ /* 0x000fc40000004100 */
[----:B------:R-:W-:Y:S01]  /*1e20*/  FFMA.FTZ R50, R2, R80, R6 ;  /* 0x0000005002327223 */ /* 0x000fe20000010006 */
[----:B------:R-:W0:Y:S01]  /*1e30*/  MUFU.EX2 R51, R51 ;  /* 0x0000003300337308 */ /* 0x000e220000000800 */
[----:B------:R-:W-:Y:S01]  /*1e40*/  FMUL.FTZ R79, R9, R79 ;  /* 0x0000004f094f7220 */ /* 0x000fe20000410000 */
[----:B------:R-:W-:Y:S01]  /*1e50*/  FMUL.FTZ R27, R56, R55 ;  /* 0x00000037381b7220 */ /* 0x000fe20000410000 */
[----:B------:R-:W-:Y:S01]  /*1e60*/  FMUL.FTZ R58, R50, -1.4426950216293334961 ;  /* 0xbfb8aa3b323a7820 */ /* 0x000fe20000410000 */
[----:B------:R-:W-:Y:S01]  /*1e70*/  FADD.FTZ R57, -R34, R57 ;  /* 0x0000003922397221 */ /* 0x000fe20000010100 */
[----:B------:R-:W-:-:S03]  /*1e80*/  FFMA.FTZ R55, R3, R79, R7 ;  /* 0x0000004f03377223 */ /* 0x000fc60000010007 */
[----:B------:R-:W-:Y:S01]  /*1e90*/  FMUL.FTZ R68, R9, R57 ;  /* 0x0000003909447220 */ /* 0x000fe20000410000 */
[----:B------:R-:W1:Y:S01]  /*1ea0*/  MUFU.EX2 R58, R58 ;  /* 0x0000003a003a7308 */ /* 0x000e620000000800 */
[----:B------:R-:W-:Y:S01]  /*1eb0*/  FMUL.FTZ R57, R55, -1.4426950216293334961 ;  /* 0xbfb8aa3b37397820 */ /* 0x000fe20000410000 */
[----:B------:R-:W-:Y:S01]  /*1ec0*/  FMUL.FTZ R52, R53, R52 ;  /* 0x0000003435347220 */ /* 0x000fe20000410000 */
[----:B------:R-:W-:Y:S01]  /*1ed0*/  FMUL.FTZ R59, R59, R54 ;  /* 0x000000363b3b7220 */ /* 0x000fe20000410000 */
[----:B------:R-:W-:Y:S01]  /*1ee0*/  FMUL.FTZ R64, R64, R67 ;  /* 0x0000004340407220 */ /* 0x000fe20000410000 */
[----:B------:R-:W-:Y:S01]  /*1ef0*/  FFMA.FTZ R53, R4, R68, R8 ;  /* 0x0000004404357223 */ /* 0x000fe20000010008 */
[----:B------:R-:W-:Y:S02]  /*1f00*/  HADD2.F32 R67, -RZ, R30.H0_H0 ;  /* 0x2000001eff437230 */ /* 0x000fe40000004100 */
[----:B------:R2:W3:Y:S01]  /*1f10*/  MUFU.EX2 R54, R57 ;  /* 0x0000003900367308 */ /* 0x0004e20000000800 */
[----:B----4-:R-:W-:-:S02]  /*1f20*/  HADD2.F32 R56, -RZ, R28.H0_H0 ;  /* 0x2000001cff387230 */ /* 0x010fc40000004100 */
[----:B0-----:R-:W-:Y:S01]  /*1f30*/  FADD.FTZ R51, R51, 1 ;  /* 0x3f80000033337421 */ /* 0x001fe20000010000 */
[----:B------:R-:W-:Y:S02]  /*1f40*/  HADD2.F32 R30, -RZ, R30.H1_H1 ;  /* 0x3000001eff1e7230 */ /* 0x000fe40000004100 */
[----:B------:R-:W-:Y:S01]  /*1f50*/  FADD.FTZ R67, -R34, R67 ;  /* 0x0000004322437221 */ /* 0x000fe20000010100 */
[----:B------:R-:W-:Y:S01]  /*1f60*/  FMUL.FTZ R26, R56, R26 ;  /* 0x0000001a381a7220 */ /* 0x000fe20000410000 */
[----:B--2---:R-:W-:Y:S01]  /*1f70*/  FMUL.FTZ R57, R53, -1.4426950216293334961 ;  /* 0xbfb8aa3b35397820 */ /* 0x004fe20000410000 */
[----:B------:R-:W-:Y:S01]  /*1f80*/  HADD2.F32 R56, -RZ, R28.H1_H1 ;  /* 0x3000001cff387230 */ /* 0x000fe20000004100 */
[----:B------:R0:W2:Y:S01]  /*1f90*/  MUFU.RCP R60, R51 ;  /* 0x00000033003c7308 */ /* 0x0000a20000001000 */
[----:B------:R-:W-:Y:S01]  /*1fa0*/  FMUL.FTZ R67, R9, R67 ;  /* 0x0000004309437220 */ /* 0x000fe20000410000 */
[----:B------:R-:W-:Y:S01]  /*1fb0*/  FADD.FTZ R30, -R34, R30 ;  /* 0x0000001e221e7221 */ /* 0x000fe20000010100 */
[----:B------:R-:W-:-:S02]  /*1fc0*/  HADD2.F32 R65, -RZ, R31.H0_H0 ;  /* 0x2000001fff417230 */ /* 0x000fc40000004100 */
[----:B------:R-:W-:Y:S01]  /*1fd0*/  FMUL.FTZ R27, R56, R27 ;  /* 0x0000001b381b7220 */ /* 0x000fe20000410000 */
[--C-:B------:R-:W-:Y:S02]  /*1fe0*/  HADD2.F32 R28, -RZ, R29.reuse.H0_H0 ;  /* 0x2000001dff1c7230 */ /* 0x100fe40000004100 */
[----:B------:R-:W4:Y:S01]  /*1ff0*/  MUFU.EX2 R57, R57 ;  /* 0x0000003900397308 */ /* 0x000f220000000800 */
[----:B-1----:R-:W-:Y:S01]  /*2000*/  FADD.FTZ R58, R58, 1 ;  /* 0x3f8000003a3a7421 */ /* 0x002fe20000010000 */
[----:B------:R-:W-:Y:S01]  /*2010*/  FFMA.FTZ R56, R0, R67, R5 ;  /* 0x0000004300387223 */ /* 0x000fe20000010005 */
[C---:B------:R-:W-:Y:S01]  /*2020*/  FMUL.FTZ R66, R9.reuse, R30 ;  /* 0x0000001e09427220 */ /* 0x040fe20000410000 */
[----:B------:R-:W-:Y:S02]  /*2030*/  HADD2.F32 R29, -RZ, R29.H1_H1 ;  /* 0x3000001dff1d7230 */ /* 0x000fe40000004100 */
[----:B------:R-:W-:Y:S01]  /*2040*/  FADD.FTZ R65, -R34, R65 ;  /* 0x0000004122417221 */ /* 0x000fe20000010100 */
[----:B------:R-:W-:Y:S01]  /*2050*/  FMUL.FTZ R28, R28, R52 ;  /* 0x000000341c1c7220 */ /* 0x000fe20000410000 */
[----:B---3--:R-:W-:Y:S01]  /*2060*/  FADD.FTZ R54, R54, 1 ;  /* 0x3f80000036367421 */ /* 0x008fe20000010000 */
[----:B------:R-:W1:Y:S01]  /*2070*/  MUFU.RCP R61, R58 ;  /* 0x0000003a003d7308 */ /* 0x000e620000001000 */
[----:B------:R-:W-:Y:S01]  /*2080*/  FMUL.FTZ R52, R56, -1.4426950216293334961 ;  /* 0xbfb8aa3b38347820 */ /* 0x000fe20000410000 */
[----:B0-----:R-:W-:Y:S01]  /*2090*/  FFMA.FTZ R51, R2, R66, R6 ;  /* 0x0000004202337223 */ /* 0x001fe20000010006 */
[----:B------:R-:W-:Y:S01]  /*20a0*/  FMUL.FTZ R65, R9, R65 ;  /* 0x0000004109417220 */ /* 0x000fe20000410000 */
[----:B------:R-:W-:-:S02]  /*20b0*/  FMUL.FTZ R29, R29, R59 ;  /* 0x0000003b1d1d7220 */ /* 0x000fc40000410000 */
[----:B------:R-:W-:Y:S02]  /*20c0*/  FMUL.FTZ R30, R51, -1.4426950216293334961 ;  /* 0xbfb8aa3b331e7820 */ /* 0x000fe40000410000 */
[----:B------:R0:W3:Y:S01]  /*20d0*/  MUFU.EX2 R59, R52 ;  /* 0x00000034003b7308 */ /* 0x0000e20000000800 */
[----:B--2---:R-:W-:Y:S01]  /*20e0*/  FADD.FTZ R62, -R60, 1 ;  /* 0x3f8000003c3e7421 */ /* 0x004fe20000010100 */
[----:B------:R-:W-:Y:S01]  /*20f0*/  FMUL.FTZ R20, R20, R64 ;  /* 0x0000004014147220 */ /* 0x000fe20000410000 */
[----:B------:R-:W-:Y:S02]  /*2100*/  HADD2.F32 R64, -RZ, R31.H1_H1 ;  /* 0x3000001fff407230 */ /* 0x000fe40000004100 */
[----:B----4-:R-:W-:-:S03]  /*2110*/  FADD.FTZ R57, R57, 1 ;  /* 0x3f80000039397421 */ /* 0x010fc60000010000 */
[----:B------:R-:W2:Y:S01]  /*2120*/  MUFU.RCP R54, R54 ;  /* 0x0000003600367308 */ /* 0x000ea20000001000 */
[----:B0-----:R-:W-:Y:S01]  /*2130*/  FFMA.FTZ R52, R3, R65, R7 ;  /* 0x0000004103347223 */ /* 0x001fe20000010007 */
[----:B------:R-:W-:-:S03]  /*2140*/  FFMA.FTZ R62, R35, R62, 1 ;  /* 0x3f800000233e7423 */ /* 0x000fc6000001003e */
[----:B------:R-:W-:-:S03]  /*2150*/  FMUL.FTZ R31, R52, -1.4426950216293334961 ;  /* 0xbfb8aa3b341f7820 */ /* 0x000fc60000410000 */
[----:B------:R-:W0:Y:S01]  /*2160*/  MUFU.EX2 R30, R30 ;  /* 0x0000001e001e7308 */ /* 0x000e220000000800 */
[----:B------:R-:W-:Y:S01]  /*2170*/  FMUL.FTZ R62, R60, R62 ;  /* 0x0000003e3c3e7220 */ /* 0x000fe20000410000 */
[----:B-1----:R-:W-:Y:S01]  /*2180*/  FADD.FTZ R60, -R61, 1 ;  /* 0x3f8000003d3c7421 */ /* 0x002fe20000010100 */
[----:B------:R-:W-:-:S05]  /*2190*/  FADD.FTZ R64, -R34, R64 ;  /* 0x0000004022407221 */ /* 0x000fca0000010100 */
[----:B------:R-:W-:Y:S01]  /*21a0*/  MUFU.RCP R57, R57 ;  /* 0x0000003900397308 */ /* 0x000fe20000001000 */
[----:B------:R-:W-:Y:S01]  /*21b0*/  FFMA.FTZ R60, R50, R60, 1 ;  /* 0x3f800000323c7423 */ /* 0x000fe2000001003c */
[----:B---3--:R-:W-:-:S06]  /*21c0*/  FADD.FTZ R50, R59, 1 ;  /* 0x3f8000003b327421 */ /* 0x008fcc0000010000 */
[----:B------:R-:W1:Y:S01]  /*21d0*/  MUFU.EX2 R31, R31 ;  /* 0x0000001f001f7308 */ /* 0x000e620000000800 */
[----:B--2---:R-:W-:Y:S01]  /*21e0*/  FADD.FTZ R59, -R54, 1 ;  /* 0x3f800000363b7421 */ /* 0x004fe20000010100 */
[----:B------:R-:W-:Y:S01]  /*21f0*/  FMUL.FTZ R64, R9, R64 ;  /* 0x0000004009407220 */ /* 0x000fe20000410000 */
[----:B0-----:R-:W-:Y:S02]  /*2200*/  FADD.FTZ R30, R30, 1 ;  /* 0x3f8000001e1e7421 */ /* 0x001fe40000010000 */
[----:B------:R-:W-:Y:S01]  /*2210*/  FFMA.FTZ R55, R55, R59, 1 ;  /* 0x3f80000037377423 */ /* 0x000fe2000001003b */
[----:B------:R-:W-:Y:S02]  /*2220*/  FFMA.FTZ R35, R4, R64, R8 ;  /* 0x0000004004237223 */ /* 0x000fe40000010008 */
[----:B------:R-:W0:Y:S01]  /*2230*/  MUFU.RCP R50, R50 ;  /* 0x0000003200327308 */ /* 0x000e220000001000 */
[----:B------:R-:W-:Y:S01]  /*2240*/  FMUL.FTZ R55, R54, R55 ;  /* 0x0000003736377220 */ /* 0x000fe20000410000 */
[----:B------:R-:W-:-:S06]  /*2250*/  FMUL.FTZ R58, R35, -1.4426950216293334961 ;  /* 0xbfb8aa3b233a7820 */ /* 0x000fcc0000410000 */
[----:B------:R2:W-:Y:S01]  /*2260*/  MUFU.RCP R54, R30 ;  /* 0x0000001e00367308 */ /* 0x0005e20000001000 */
[----:B-1----:R-:W-:Y:S01]  /*2270*/  FADD.FTZ R31, R31, 1 ;  /* 0x3f8000001f1f7421 */ /* 0x002fe20000010000 */
[----:B--2---:R-:W-:-:S06]  /*2280*/  FADD.FTZ R30, -R57, 1 ;  /* 0x3f800000391e7421 */ /* 0x004fcc0000010100 */
[----:B------:R-:W1:Y:S01]  /*2290*/  MUFU.EX2 R58, R58 ;  /* 0x0000003a003a7308 */ /* 0x000e620000000800 */
[----:B------:R-:W-:-:S07]  /*22a0*/  FFMA.FTZ R30, R53, R30, 1 ;  /* 0x3f800000351e7423 */ /* 0x000fce000001001e */
[----:B------:R2:W3:Y:S01]  /*22b0*/  MUFU.RCP R53, R31 ;  /* 0x0000001f00357308 */ /* 0x0004e20000001000 */
[----:B------:R-:W-:Y:S01]  /*22c0*/  FMUL.FTZ R57, R57, R30 ;  /* 0x0000001e39397220 */ /* 0x000fe20000410000 */
[--C-:B------:R-:W-:Y:S02]  /*22d0*/  HADD2.F32 R30, -RZ, R32.reuse.H0_H0 ;  /* 0x20000020ff1e7230 */ /* 0x100fe40000004100 */
[----:B------:R-:W-:Y:S02]  /*22e0*/  HADD2.F32 R59, -RZ, R33.H0_H0 ;  /* 0x20000021ff3b7230 */ /* 0x000fe40000004100 */
[----:B--2---:R-:W-:Y:S02]  /*22f0*/  HADD2.F32 R31, -RZ, R32.H1_H1 ;  /* 0x30000020ff1f7230 */ /* 0x004fe40000004100 */
[----:B0-----:R-:W-:-:S04]  /*2300*/  FADD.FTZ R32, -R50, 1 ;  /* 0x3f80000032207421 */ /* 0x001fc80000010100 */
[----:B------:R-:W-:Y:S01]  /*2310*/  FFMA.FTZ R56, R56, R32, 1 ;  /* 0x3f80000038387423 */ /* 0x000fe20000010020 */
[----:B------:R-:W-:Y:S01]  /*2320*/  FMUL.FTZ R32, R59, R55 ;  /* 0x000000373b207220 */ /* 0x000fe20000410000 */
[----:B-1----:R-:W-:Y:S02]  /*2330*/  FADD.FTZ R58, R58, 1 ;  /* 0x3f8000003a3a7421 */ /* 0x002fe40000010000 */
[----:B------:R-:W-:Y:S01]  /*2340*/  FMUL.FTZ R50, R50, R56 ;  /* 0x0000003832327220 */ /* 0x000fe20000410000 */
[----:B---3--:R-:W-:Y:S01]  /*2350*/  FADD.FTZ R56, -R53, 1 ;  /* 0x3f80000035387421 */ /* 0x008fe20000010100 */
[----:B------:R-:W-:-:S03]  /*2360*/  FADD.FTZ R55, -R54, 1 ;  /* 0x3f80000036377421 */ /* 0x000fc60000010100 */
[----:B------:R-:W-:Y:S01]  /*2370*/  FFMA.FTZ R56, R52, R56, 1 ;  /* 0x3f80000034387423 */ /* 0x000fe20000010038 */
[----:B------:R-:W-:Y:S01]  /*2380*/  FFMA.FTZ R51, R51, R55, 1 ;  /* 0x3f80000033337423 */ /* 0x000fe20000010037 */
[----:B------:R-:W0:Y:S01]  /*2390*/  MUFU.RCP R52, R58 ;  /* 0x0000003a00347308 */ /* 0x000e220000001000 */
[--C-:B------:R-:W-:Y:S02]  /*23a0*/  HADD2.F32 R55, -RZ, R48.reuse.H0_H0 ;  /* 0x20000030ff377230 */ /* 0x100fe40000004100 */
[----:B------:R-:W-:Y:S01]  /*23b0*/  FMUL.FTZ R30, R30, R62 ;  /* 0x0000003e1e1e7220 */ /* 0x000fe20000410000 */
[----:B------:R-:W-:Y:S02]  /*23c0*/  HADD2.F32 R62, -RZ, R48.H1_H1 ;  /* 0x30000030ff3e7230 */ /* 0x000fe40000004100 */
[----:B------:R-:W-:Y:S01]  /*23d0*/  FMUL.FTZ R61, R61, R60 ;  /* 0x0000003c3d3d7220 */ /* 0x000fe20000410000 */
[----:B------:R-:W-:Y:S01]  /*23e0*/  FADD.FTZ R55, -R34, R55 ;  /* 0x0000003722377221 */ /* 0x000fe20000010100 */
[----:B------:R-:W-:-:S02]  /*23f0*/  HADD2.F32 R60, -RZ, R49.H1_H1 ;  /* 0x30000031ff3c7230 */ /* 0x000fc40000004100 */
[----:B------:R-:W-:Y:S01]  /*2400*/  FMUL.FTZ R31, R31, R61 ;  /* 0x0000003d1f1f7220 */ /* 0x000fe20000410000 */
[----:B------:R-:W-:Y:S01]  /*2410*/  FADD.FTZ R62, -R34, R62 ;  /* 0x0000003e223e7221 */ /* 0x000fe20000010100 */
[C---:B------:R-:W-:Y:S01]  /*2420*/  FMUL.FTZ R63, R9.reuse, R55 ;  /* 0x00000037093f7220 */ /* 0x040fe20000410000 */
[----:B------:R-:W-:Y:S02]  /*2430*/  HADD2.F32 R61, -RZ, R49.H0_H0 ;  /* 0x20000031ff3d7230 */ /* 0x000fe40000004100 */
[C---:B------:R-:W-:Y:S01]  /*2440*/  FMUL.FTZ R62, R9.reuse, R62 ;  /* 0x0000003e093e7220 */ /* 0x040fe20000410000 */
[----:B------:R-:W-:Y:S01]  /*2450*/  FFMA.FTZ R48, R0, R63, R5 ;  /* 0x0000003f00307223 */ /* 0x000fe20000010005 */
[C---:B------:R-:W-:Y:S01]  /*2460*/  FADD.FTZ R60, -R34.reuse, R60 ;  /* 0x0000003c223c7221 */ /* 0x040fe20000010100 */
[----:B------:R-:W-:Y:S01]  /*2470*/  FADD.FTZ R61, -R34, R61 ;  /* 0x0000003d223d7221 */ /* 0x000fe20000010100 */
[----:B0-----:R-:W-:Y:S01]  /*2480*/  FADD.FTZ R58, -R52, 1 ;  /* 0x3f800000343a7421 */ /* 0x001fe20000010100 */
[----:B------:R-:W-:Y:S01]  /*2490*/  FMUL.FTZ R34, R48, -1.4426950216293334961 ;  /* 0xbfb8aa3b30227820 */ /* 0x000fe20000410000 */
[----:B------:R-:W-:Y:S01]  /*24a0*/  FFMA.FTZ R55, R2, R62, R6 ;  /* 0x0000003e02377223 */ /* 0x000fe20000010006 */
[----:B------:R-:W-:Y:S01]  /*24b0*/  FMUL.FTZ R61, R9, R61 ;  /* 0x0000003d093d7220 */ /* 0x000fe20000410000 */
[----:B------:R-:W-:Y:S01]  /*24c0*/  FFMA.FTZ R58, R35, R58, 1 ;  /* 0x3f800000233a7423 */ /* 0x000fe2000001003a */
[----:B------:R-:W-:Y:S01]  /*24d0*/  HADD2.F32 R33, -RZ, R33.H1_H1 ;  /* 0x30000021ff217230 */ /* 0x000fe20000004100 */
[----:B------:R0:W1:Y:S01]  /*24e0*/  MUFU.EX2 R35, R34 ;  /* 0x0000002200237308 */ /* 0x0000620000000800 */
[----:B------:R-:W-:Y:S01]  /*24f0*/  FMUL.FTZ R54, R54, R51 ;  /* 0x0000003336367220 */ /* 0x000fe20000410000 */
[----:B------:R-:W-:Y:S01]  /*2500*/  FMUL.FTZ R51, R53, R56 ;  /* 0x0000003835337220 */ /* 0x000fe20000410000 */
[----:B------:R-:W-:Y:S01]  /*2510*/  FFMA.FTZ R56, R3, R61, R7 ;  /* 0x0000003d03387223 */ /* 0x000fe20000010007 */
[----:B------:R-:W-:Y:S01]  /*2520*/  FMUL.FTZ R33, R33, R57 ;  /* 0x0000003921217220 */ /* 0x000fe20000410000 */
[----:B0-----:R-:W-:-:S02]  /*2530*/  FMUL.FTZ R34, R55, -1.4426950216293334961 ;  /* 0xbfb8aa3b37227820 */ /* 0x001fc40000410000 */
[----:B------:R-:W-:-:S04]  /*2540*/  FMUL.FTZ R57, R56, -1.4426950216293334961 ;  /* 0xbfb8aa3b38397820 */ /* 0x000fc80000410000 */
[----:B------:R-:W0:Y:S01]  /*2550*/  MUFU.EX2 R34, R34 ;  /* 0x0000002200227308 */ /* 0x000e220000000800 */
[----:B-1----:R-:W-:-:S07]  /*2560*/  FADD.FTZ R35, R35, 1 ;  /* 0x3f80000023237421 */ /* 0x002fce0000010000 */
[----:B------:R-:W1:Y:S01]  /*2570*/  MUFU.EX2 R57, R57 ;  /* 0x0000003900397308 */ /* 0x000e620000000800 */
[----:B------:R-:W-:Y:S01]  /*2580*/  FMUL.FTZ R58, R52, R58 ;  /* 0x0000003a343a7220 */ /* 0x000fe20000410000 */
[--C-:B-----5:R-:W-:Y:S02]  /*2590*/  HADD2.F32 R59, -RZ, R36.reuse.H0_H0 ;  /* 0x20000024ff3b7230 */ /* 0x120fe40000004100 */
[----:B------:R-:W-:-:S04]  /*25a0*/  HADD2.F32 R36, -RZ, R36.H1_H1 ;  /* 0x30000024ff247230 */ /* 0x000fc80000004100 */
[----:B------:R0:W2:Y:S02]  /*25b0*/  MUFU.RCP R52, R35 ;  /* 0x0000002300347308 */ /* 0x0000a40000001000 */
[----:B0-----:R-:W-:Y:S01]  /*25c0*/  FADD.FTZ R35, R34, 1 ;  /* 0x3f80000022237421 */ /* 0x001fe20000010000 */
[----:B------:R-:W-:-:S05]  /*25d0*/  FMUL.FTZ R34, R59, R50 ;  /* 0x000000323b227220 */ /* 0x000fca0000410000 */
[----:B------:R0:W3:Y:S02]  /*25e0*/  MUFU.RCP R50, R35 ;  /* 0x0000002300327308 */ /* 0x0000e40000001000 */
[----:B0-----:R-:W-:Y:S01]  /*25f0*/  FMUL.FTZ R35, R36, R54 ;  /* 0x0000003624237220 */ /* 0x001fe20000410000 */
[----:B-1----:R-:W-:Y:S01]  /*2600*/  FADD.FTZ R54, R57, 1 ;  /* 0x3f80000039367421 */ /* 0x002fe20000010000 */
[----:B------:R-:W-:-:S05]  /*2610*/  HADD2.F32 R36, -RZ, R37.H0_H0 ;  /* 0x20000025ff247230 */ /* 0x000fca0000004100 */
[----:B------:R-:W0:Y:S01]  /*2620*/  MUFU.RCP R54, R54 ;  /* 0x0000003600367308 */ /* 0x000e220000001000 */
[----:B------:R-:W-:Y:S01]  /*2630*/  FMUL.FTZ R36, R36, R51 ;  /* 0x0000003324247220 */ /* 0x000fe20000410000 */
[----:B--2---:R-:W-:Y:S01]  /*2640*/  FADD.FTZ R51, -R52, 1 ;  /* 0x3f80000034337421 */ /* 0x004fe20000010100 */
[----:B------:R-:W-:-:S03]  /*2650*/  FMUL.FTZ R60, R9, R60 ;  /* 0x0000003c093c7220 */ /* 0x000fc60000410000 */
[----:B------:R-:W-:Y:S01]  /*2660*/  FFMA.FTZ R48, R48, R51, 1 ;  /* 0x3f80000030307423 */ /* 0x000fe20000010033 */
[----:B------:R-:W-:Y:S01]  /*2670*/  FFMA.FTZ R49, R4, R60, R8 ;  /* 0x0000003c04317223 */ /* 0x000fe20000010008 */
[----:B---3--:R-:W-:-:S03]  /*2680*/  FADD.FTZ R51, -R50, 1 ;  /* 0x3f80000032337421 */ /* 0x008fc60000010100 */
[----:B------:R-:W-:Y:S01]  /*2690*/  FMUL.FTZ R53, R49, -1.4426950216293334961 ;  /* 0xbfb8aa3b31357820 */ /* 0x000fe20000410000 */
[----:B------:R-:W-:Y:S01]  /*26a0*/  FFMA.FTZ R51, R55, R51, 1 ;  /* 0x3f80000037337423 */ /* 0x000fe20000010033 */
[----:B------:R-:W-:Y:S02]  /*26b0*/  HADD2.F32 R55, -RZ, R37.H1_H1 ;  /* 0x30000025ff377230 */ /* 0x000fe40000004100 */
[----:B0-----:R-:W-:Y:S02]  /*26c0*/  FADD.FTZ R37, -R54, 1 ;  /* 0x3f80000036257421 */ /* 0x001fe40000010100 */
[----:B------:R-:W0:Y:S02]  /*26d0*/  MUFU.EX2 R53, R53 ;  /* 0x0000003500357308 */ /* 0x000e240000000800 */
[----:B------:R-:W-:Y:S01]  /*26e0*/  FFMA.FTZ R56, R56, R37, 1 ;  /* 0x3f80000038387423 */ /* 0x000fe20000010025 */
[----:B------:R-:W-:Y:S01]  /*26f0*/  FMUL.FTZ R37, R55, R58 ;  /* 0x0000003a37257220 */ /* 0x000fe20000410000 */
[----:B------:R-:W-:-:S02]  /*2700*/  FMUL.FTZ R48, R52, R48 ;  /* 0x0000003034307220 */ /* 0x000fc40000410000 */
[----:B------:R-:W-:Y:S01]  /*2710*/  FMUL.FTZ R58, R54, R56 ;  /* 0x00000038363a7220 */ /* 0x000fe20000410000 */
[--C-:B------:R-:W-:Y:S02]  /*2720*/  HADD2.F32 R56, -RZ, R46.reuse.H0_H0 ;  /* 0x2000002eff387230 */ /* 0x100fe40000004100 */
[----:B------:R-:W-:Y:S02]  /*2730*/  HADD2.F32 R57, -RZ, R46.H1_H1 ;  /* 0x3000002eff397230 */ /* 0x000fe40000004100 */
[----:B------:R-:W-:Y:S01]  /*2740*/  FMUL.FTZ R46, R0, R10 ;  /* 0x0000000a002e7220 */ /* 0x000fe20000410000 */
[----:B------:R-:W-:Y:S01]  /*2750*/  FMUL.FTZ R56, R56, R48 ;  /* 0x0000003038387220 */ /* 0x000fe20000410000 */
[----:B------:R-:W-:Y:S02]  /*2760*/  FMUL.FTZ R48, R2, R11 ;  /* 0x0000000b02307220 */ /* 0x000fe40000410000 */
[----:B------:R-:W-:Y:S01]  /*2770*/  FFMA.FTZ R46, R78, R46, RZ ;  /* 0x0000002e4e2e7223 */ /* 0x000fe200000100ff */
[----:B0-----:R-:W-:-:S03]  /*2780*/  FADD.FTZ R53, R53, 1 ;  /* 0x3f80000035357421 */ /* 0x001fc60000010000 */
[----:B------:R-:W-:Y:S01]  /*2790*/  FFMA.FTZ R46, R77, R48, R46 ;  /* 0x000000304d2e7223 */ /* 0x000fe2000001002e */
[----:B------:R-:W-:-:S04]  /*27a0*/  FMUL.FTZ R48, R3, R12 ;  /* 0x0000000c03307220 */ /* 0x000fc80000410000 */
[----:B------:R-:W-:Y:S01]  /*27b0*/  FFMA.FTZ R46, R76, R48, R46 ;  /* 0x000000304c2e7223 */ /* 0x000fe2000001002e */
[----:B------:R-:W-:Y:S01]  /*27c0*/  FMUL.FTZ R48, R4, R13 ;  /* 0x0000000d04307220 */ /* 0x000fe20000410000 */
[----:B------:R-:W0:Y:S03]  /*27d0*/  MUFU.RCP R53, R53 ;  /* 0x0000003500357308 */ /* 0x000e260000001000 */
[----:B------:R-:W-:Y:S01]  /*27e0*/  FFMA.FTZ R46, R75, R48, R46 ;  /* 0x000000304b2e7223 */ /* 0x000fe2000001002e */
[----:B------:R-:W-:-:S04]  /*27f0*/  FMUL.FTZ R48, R0, R14 ;  /* 0x0000000e00307220 */ /* 0x000fc80000410000 */
[----:B------:R-:W-:Y:S01]  /*2800*/  FFMA.FTZ R46, R74, R48, R46 ;  /* 0x000000304a2e7223 */ /* 0x000fe2000001002e */
[----:B------:R-:W-:-:S04]  /*2810*/  FMUL.FTZ R48, R2, R15 ;  /* 0x0000000f02307220 */ /* 0x000fc80000410000 */
[----:B------:R-:W-:Y:S01]  /*2820*/  FFMA.FTZ R48, R73, R48, R46 ;  /* 0x0000003049307223 */ /* 0x000fe2000001002e */
[----:B------:R-:W-:Y:S01]  /*2830*/  FMUL.FTZ R46, R3, R16 ;  /* 0x00000010032e7220 */ /* 0x000fe20000410000 */
[----:B------:R-:W-:Y:S01]  /*2840*/  FMUL.FTZ R51, R50, R51 ;  /* 0x0000003332337220 */ /* 0x000fe20000410000 */
[----:B0-----:R-:W-:Y:S02]  /*2850*/  FADD.FTZ R50, -R53, 1 ;  /* 0x3f80000035327421 */ /* 0x001fe40000010100 */
[----:B------:R-:W-:Y:S01]  /*2860*/  FFMA.FTZ R48, R72, R46, R48 ;  /* 0x0000002e48307223 */ /* 0x000fe20000010030 */
[----:B------:R-:W-:Y:S02]  /*2870*/  HADD2.F32 R46, -RZ, R47.H0_H0 ;  /* 0x2000002fff2e7230 */ /* 0x000fe40000004100 */
[----:B------:R-:W-:-:S03]  /*2880*/  FFMA.FTZ R50, R49, R50, 1 ;  /* 0x3f80000031327423 */ /* 0x000fc60000010032 */
[----:B------:R-:W-:Y:S01]  /*2890*/  FMUL.FTZ R58, R46, R58 ;  /* 0x0000003a2e3a7220 */ /* 0x000fe20000410000 */
[----:B------:R-:W-:Y:S02]  /*28a0*/  HADD2.F32 R46, -RZ, R47.H1_H1 ;  /* 0x3000002fff2e7230 */ /* 0x000fe40000004100 */
[----:B------:R-:W-:Y:S01]  /*28b0*/  FMUL.FTZ R59, R53, R50 ;  /* 0x00000032353b7220 */ /* 0x000fe20000410000 */
[----:B------:R-:W-:Y:S01]  /*28c0*/  FMUL.FTZ R49, R4, R17 ;  /* 0x0000001104317220 */ /* 0x000fe20000410000 */
[----:B------:R-:W-:Y:S02]  /*28d0*/  FMUL.FTZ R47, R0, R18 ;  /* 0x00000012002f7220 */ /* 0x000fe40000410000 */
[----:B------:R-:W-:Y:S01]  /*28e0*/  FMUL.FTZ R59, R46, R59 ;  /* 0x0000003b2e3b7220 */ /* 0x000fe20000410000 */
[----:B------:R-:W-:Y:S01]  /*28f0*/  FFMA.FTZ R46, R0, R10, RZ ;  /* 0x0000000a002e7223 */ /* 0x000fe200000100ff */
[----:B------:R-:W-:-:S03]  /*2900*/  FFMA.FTZ R48, R71, R49, R48 ;  /* 0x0000003147307223 */ /* 0x000fc60000010030 */
        /* <DEDUP_REMOVED lines=60> */
[----:B------:R-:W-:Y:S01]  /*2cd0*/  FFMA.FTZ R47, R0, R34, R46 ;  /* 0x00000022002f7223 */ /* 0x000fe2000001002e */
[----:B------:R-:W-:-:S04]  /*2ce0*/  FMUL.FTZ R46, R4, R37 ;  /* 0x00000025042e7220 */ /* 0x000fc80000410000 */
[----:B------:R-:W-:Y:S01]  /*2cf0*/  FFMA.FTZ R46, R64, R46, R48 ;  /* 0x0000002e402e7223 */ /* 0x000fe20000010030 */
[----:B------:R-:W-:-:S04]  /*2d00*/  FMUL.FTZ R48, R0, R56 ;  /* 0x0000003800307220 */ /* 0x000fc80000410000 */
[----:B------:R-:W-:Y:S01]  /*2d10*/  FFMA.FTZ R46, R63, R48, R46 ;  /* 0x000000303f2e7223 */ /* 0x000fe2000001002e */
[----:B------:R-:W-:-:S05]  /*2d20*/  MOV R48, 0x28 ;  /* 0x0000002800307802 */ /* 0x000fca0000000f00 */
[----:B------:R-:W-:Y:S02]  /*2d30*/  IMAD R48, R38, R48, UR7 ;  /* 0x0000000726307e24 */ /* 0x000fe4000f8e0230 */
[----:B------:R-:W2:Y:S03]  /*2d40*/  LDL.LU R38, [R1+0x28] ;  /* 0x0000280001267983 */ /* 0x000ea60000300800 */
[----:B------:R-:W-:Y:S02]  /*2d50*/  LEA R48, R39, R48, 0x3 ;  /* 0x0000003027307211 */ /* 0x000fe400078e18ff */
[----:B------:R-:W3:Y:S01]  /*2d60*/  LDL.LU R39, [R1+0x24] ;  /* 0x0000240001277983 */ /* 0x000ee20000300800 */
[----:B------:R-:W-:Y:S01]  /*2d70*/  FFMA.FTZ R47, R2, R35, R47 ;  /* 0x00000023022f7223 */ /* 0x000fe2000001002f */
[----:B------:R-:W0:Y:S03]  /*2d80*/  S2R R55, SR_TID.X ;  /* 0x0000000000377919 */ /* 0x000e260000002100 */
[----:B------:R-:W-:Y:S01]  /*2d90*/  FFMA.FTZ R47, R3, R36, R47 ;  /* 0x00000024032f7223 */ /* 0x000fe2000001002f */
[----:B------:R-:W-:Y:S01]  /*2da0*/  FMUL.FTZ R57, R57, R51 ;  /* 0x0000003339397220 */ /* 0x000fe20000410000 */
[----:B------:R-:W-:Y:S01]  /*2db0*/  FFMA.FTZ R40, R76, R12, R40 ;  /* 0x0000000c4c287223 */ /* 0x000fe20000010028 */
[----:B------:R-:W-:Y:S01]  /*2dc0*/  FADD.FTZ R41, R12, R41 ;  /* 0x000000290c297221 */ /* 0x000fe20000010000 */
[----:B------:R-:W-:Y:S01]  /*2dd0*/  UIADD3.X UR9, URZ, UR5, URZ, UP0, !UPT ;  /* 0x000000053f097290 */ /* 0x000fe200087fe43f */
[----:B------:R-:W-:Y:S01]  /*2de0*/  FFMA.FTZ R47, R4, R37, R47 ;  /* 0x00000025042f7223 */ /* 0x000fe2000001002f */
[----:B------:R-:W-:Y:S01]  /*2df0*/  UISETP.GE.U32.AND UP0, UPT, UR8, UR14, UPT ;  /* 0x0000000e0800728c */ /* 0x000fe2000bf06070 */
        /* <DEDUP_REMOVED lines=8> */
[----:B------:R-:W-:Y:S01]  /*2e80*/  UISETP.GE.AND.EX UP0, UPT, UR9, UR15, UPT, UP0 ;  /* 0x0000000f0900728c */ /* 0x000fe2000bf06300 */
        /* <DEDUP_REMOVED lines=16> */
[----:B------:R-:W-:Y:S01]  /*2f90*/  PLOP3.LUT P0, PT, PT, PT, UP0, 0x80, 0x0 ;  /* 0x000000000000781c */ /* 0x000fe20003f0f008 */
        /* <DEDUP_REMOVED lines=31> */
[----:B------:R-:W-:Y:S01]  /*3190*/  BAR.SYNC.DEFER_BLOCKING 0x0 ;  /* 0x0000000000007b1d */ /* 0x000fe20000010000 */
[----:B--2---:R-:W-:Y:S01]  /*31a0*/  FFMA.FTZ R38, R75, R13, R38 ;  /* 0x0000000d4b267223 */ /* 0x004fe20000010026 */
[----:B---3--:R-:W-:-:S03]  /*31b0*/  FADD.FTZ R39, R13, R39 ;  /* 0x000000270d277221 */ /* 0x008fc60000010000 */
        /* <DEDUP_REMOVED lines=13> */
[----:B------:R-:W-:Y:S01]  /*3290*/  FADD.FTZ R39, R39, R59 ;  /* 0x0000003b27277221 */ /* 0x000fe20000010000 */
[----:B-1----:R-:W-:Y:S06]  /*32a0*/  @!P0 BRA `(.L_x_2285) ;  /* 0x0000000000cc8947 */ /* 0x002fec0003800000 */
        /* <DEDUP_REMOVED lines=51> */
.L_x_2285:
        /* <DEDUP_REMOVED lines=46> */
.L_x_2287:
[----:B------:R-:W-:Y:S05]  /*38c0*/  BSYNC B0 ;  /* 0x0000000000007941 */ /* 0x000fea0003800000 */
.L_x_2286:
        /* <DEDUP_REMOVED lines=23> */
.L_x_2289:
[----:B------:R-:W-:Y:S05]  /*3a40*/  BSYNC B0 ;  /* 0x0000000000007941 */ /* 0x000fea0003800000 */
.L_x_2288:
        /* <DEDUP_REMOVED lines=17> */
.L_x_2292:
[----:B------:R-:W2:Y:S04]  /*3b60*/  LD.E.STRONG.GPU R49, desc[UR12][R46.64] ;  /* 0x0000000c2e317980 */ /* 0x000ea8000c10f900 */
[----:B--2---:R-:W-:Y:S01]  /*3b70*/  CCTL.IVALL ;  /* 0x00000000ff00798f */ /* 0x004fe20002000000 */
[----:B------:R-:W-:Y:S05]  /*3b80*/  YIELD ;  /* 0x0000000000007946 */ /* 0x000fea0003800000 */
[----:B-----5:R-:W-:-:S04]  /*3b90*/  LOP3.LUT R49, R49, R48, RZ, 0x3c, !PT ;  /* 0x0000003031317212 */ /* 0x020fc800078e3cff */
[----:B------:R-:W-:-:S13]  /*3ba0*/  ISETP.GT.AND P1, PT, R49, -0x1, PT ;  /* 0xffffffff3100780c */ /* 0x000fda0003f24270 */
[----:B------:R-:W-:Y:S05]  /*3bb0*/  @P1 BRA `(.L_x_2292) ;  /* 0xfffffffc00e81947 */ /* 0x000fea000383ffff */
.L_x_2291:
[----:B------:R-:W-:Y:S05]  /*3bc0*/  WARPSYNC.ALL ;  /* 0x0000000000007948 */ /* 0x000fea0003800000 */
[----:B------:R-:W-:Y:S06]  /*3bd0*/  BAR.SYNC.DEFER_BLOCKING 0x0 ;  /* 0x0000000000007b1d */ /* 0x000fec0000010000 */
[----:B------:R-:W-:Y:S05]  /*3be0*/  BRA `(.L_x_2293) ;  /* 0x0000000000647947 */ /* 0x000fea0003800000 */
.L_x_2290:
        /* <DEDUP_REMOVED lines=17> */
.L_x_2295:
[----:B------:R-:W2:Y:S04]  /*3d00*/  LD.E.STRONG.GPU R49, desc[UR12][R46.64] ;  /* 0x0000000c2e317980 */ /* 0x000ea8000c10f900 */
[----:B--2---:R-:W-:Y:S01]  /*3d10*/  CCTL.IVALL ;  /* 0x00000000ff00798f */ /* 0x004fe20002000000 */
[----:B------:R-:W-:Y:S05]  /*3d20*/  YIELD ;  /* 0x0000000000007946 */ /* 0x000fea0003800000 */
[----:B-----5:R-:W-:-:S04]  /*3d30*/  LOP3.LUT R49, R49, R48, RZ, 0x3c, !PT ;  /* 0x0000003031317212 */ /* 0x020fc800078e3cff */
[----:B------:R-:W-:-:S13]  /*3d40*/  ISETP.GT.AND P1, PT, R49, -0x1, PT ;  /* 0xffffffff3100780c */ /* 0x000fda0003f24270 */
[----:B------:R-:W-:Y:S05]  /*3d50*/  @P1 BRA `(.L_x_2295) ;  /* 0xfffffffc00e81947 */ /* 0x000fea000383ffff */
.L_x_2294:
[----:B------:R-:W-:Y:S05]  /*3d60*/  WARPSYNC.ALL ;  /* 0x0000000000007948 */ /* 0x000fea0003800000 */
[----:B------:R-:W-:Y:S06]  /*3d70*/  BAR.SYNC.DEFER_BLOCKING 0x0 ;  /* 0x0000000000007b1d */ /* 0x000fec0000010000 */
.L_x_2293:
        /* <DEDUP_REMOVED lines=9> */
[----:B------:R-:W-:Y:S01]  /*3e10*/  LOP3.LUT R48, R48, 0xf, RZ, 0xc0, !PT ;  /* 0x0000000f30307812 */ /* 0x000fe200078ec0ff */
[----:B------:R1:W-:Y:S01]  /*3e20*/  STL [R1+0x24], R0 ;  /* 0x0000240001007387 */ /* 0x0003e20000100800 */
[----:B------:R-:W-:-:S03]  /*3e30*/  LOP3.LUT R47, R47, 0x7fffff80, RZ, 0xc0, !PT ;  /* 0x7fffff802f2f7812 */ /* 0x000fc600078ec0ff */
[----:B------:R-:W-:Y:S01]  /*3e40*/  MOV R46, UR5 ;  /* 0x00000005002e7c02 */ /* 0x000fe20008000f00 */
[----:B0-----:R-:W0:Y:S03]  /*3e50*/  LDC.64 R2, c[0x0][0x260] ;  /* 0x00009800ff027b82 */ /* 0x001e260000000a00 */
[----:B------:R-:W-:-:S04]  /*3e60*/  LEA R46, R46, R47, 0xb ;  /* 0x0000002f2e2e7211 */ /* 0x000fc800078e58ff */
[----:B------:R-:W-:-:S04]  /*3e70*/  IADD3 R46, R46, R48, RZ ;  /* 0x000000302e2e7210 */ /* 0x000fc80007ffe0ff */
[----:B------:R-:W-:-:S04]  /*3e80*/  SHF.L.U32 R54, R46, 0x1, RZ ;  /* 0x000000012e367819 */ /* 0x000fc800000006ff */
[C---:B------:R-:W-:Y:S02]  /*3e90*/  IADD3 R50, R54.reuse, 0x20, RZ ;  /* 0x0000002036327810 */ /* 0x040fe40007ffe0ff */
[C---:B------:R-:W-:Y:S02]  /*3ea0*/  IADD3 R52, R54.reuse, 0x40, RZ ;  /* 0x0000004036347810 */ /* 0x040fe40007ffe0ff */
[C---:B------:R-:W-:Y:S01]  /*3eb0*/  IADD3 R46, R54.reuse, 0x60, RZ ;  /* 0x00000060362e7810 */ /* 0x040fe20007ffe0ff */
[----:B0-----:R-:W-:-:S04]  /*3ec0*/  IMAD.WIDE.U32 R48, R54, 0x4, R2 ;  /* 0x0000000436307825 */ /* 0x001fc800078e0002 */
        /* <DEDUP_REMOVED lines=37> */
.L_x_2297:
[----:B------:R-:W-:Y:S05]  /*4120*/  BSYNC B0 ;  /* 0x0000000000007941 */ /* 0x000fea0003800000 */
.L_x_2296:
        /* <DEDUP_REMOVED lines=29> */
.L_x_2299:
[----:B------:R-:W-:Y:S05]  /*4300*/  BSYNC B0 ;  /* 0x0000000000007941 */ /* 0x000fea0003800000 */
.L_x_2298:
[----:B0-----:R-:W2:Y:S01]  /*4310*/  LDL R46, [R1+0x10] ;  /* 0x00001000012e7983 */ /* 0x001ea20000100800 */
[----:B------:R-:W0:Y:S01]  /*4320*/  S2UR UR16, SR_CgaCtaId ;  /* 0x00000000001079c3 */ /* 0x000e220000008800 */
[----:B------:R-:W-:Y:S02]  /*4330*/  UMOV UR5, 0x400 ;  /* 0x0000040000057882 */ /* 0x000fe40000000000 */
[----:B------:R-:W-:-:S04]  /*4340*/  UIADD3 UR5, UR5, 0x3480, URZ ;  /* 0x0000348005057890 */ /* 0x000fc8000fffe03f */
[----:B0-----:R-:W-:Y:S01]  /*4350*/  ULEA UR5, UR16, UR5, 0x18 ;  /* 0x0000000510057291 */ /* 0x001fe2000f8ec03f */
[----:B------:R-:W-:Y:S05]  /*4360*/  BAR.SYNC.DEFER_BLOCKING 0x0 ;  /* 0x0000000000007b1d */ /* 0x000fea0000010000 */
[----:B--2---:R-:W-:Y:S01]  /*4370*/  LEA R46, R46, UR5, 0x3 ;  /* 0x000000052e2e7c11 */ /* 0x004fe2000f8e18ff */
[----:B------:R-:W-:-:S04]  /*4380*/  USHF.L.U32 UR5, UR18, 0x5, URZ ;  /* 0x0000000512057899 */ /* 0x000fc8000800063f */
[----:B------:R-:W-:Y:S01]  /*4390*/  ULOP3.LUT UR5, UR5, 0xfe0, URZ, 0xc0, !UPT ;  /* 0x00000fe005057892 */ /* 0x000fe2000f8ec03f */
[----:B------:R-:W0:Y:S02]  /*43a0*/  LDS.64 R46, [R46] ;  /* 0x000000002e2e7984 */ /* 0x000e240000000a00 */
[--C-:B0----5:R-:W-:Y:S01]  /*43b0*/  FFMA.FTZ R10, R0, R10, -R46.reuse ;  /* 0x0000000a000a7223 */ /* 0x121fe2000001082e */
[----:B------:R-:W-:-:S03]  /*43c0*/  FFMA.FTZ R11, R2, R11, -R46 ;  /* 0x0000000b020b7223 */ /* 0x000fc6000001082e */
[-C--:B------:R-:W-:Y:S01]  /*43d0*/  FFMA.FTZ R10, R78, -R47.reuse, R10 ;  /* 0x8000002f4e0a7223 */ /* 0x080fe2000001000a */
[----:B------:R-:W-:-:S03]  /*43e0*/  FFMA.FTZ R11, R77, -R47, R11 ;  /* 0x8000002f4d0b7223 */ /* 0x000fc6000001000b */
[C---:B------:R-:W-:Y:S01]  /*43f0*/  FMUL.FTZ R48, R9.reuse, R10 ;  /* 0x0000000a09307220 */ /* 0x040fe20000410000 */
[----:B------:R-:W-:Y:S01]  /*4400*/  FMUL.FTZ R11, R9, R11 ;  /* 0x0000000b090b7220 */ /* 0x000fe20000410000 */
[C-C-:B------:R-:W-:Y:S01]  /*4410*/  FFMA.FTZ R21, R4.reuse, R21, -R46.reuse ;  /* 0x0000001504157223 */ /* 0x140fe2000001082e */
[----:B------:R-:W-:-:S03]  /*4420*/  FFMA.FTZ R10, R4, R13, -R46 ;  /* 0x0000000d040a7223 */ /* 0x000fc6000001082e */
[----:B------:R-:W-:Y:S01]  /*4430*/  F2FP.F16.F32.PACK_AB R48, R11, R48 ;  /* 0x000000300b30723e */ /* 0x000fe200000000ff */
[----:B------:R-:W-:Y:S01]  /*4440*/  FFMA.FTZ R11, R3, R12, -R46 ;  /* 0x0000000c030b7223 */ /* 0x000fe2000001082e */
[-C--:B------:R-:W-:Y:S01]  /*4450*/  FFMA.FTZ R90, R90, -R47.reuse, R21 ;  /* 0x8000002f5a5a7223 */ /* 0x080fe20000010015 */
[----:B------:R-:W-:Y:S01]  /*4460*/  FFMA.FTZ R75, R75, -R47, R10 ;  /* 0x8000002f4b4b7223 */ /* 0x000fe2000001000a */
[--C-:B------:R-:W-:Y:S01]  /*4470*/  FFMA.FTZ R10, R2, R15, -R46.reuse ;  /* 0x0000000f020a7223 */ /* 0x100fe2000001082e */
[----:B------:R-:W-:Y:S01]  /*4480*/  FFMA.FTZ R76, R76, -R47, R11 ;  /* 0x8000002f4c4c7223 */ /* 0x000fe2000001000b */
[--C-:B------:R-:W-:Y:S01]  /*4490*/  FFMA.FTZ R11, R0, R14, -R46.reuse ;  /* 0x0000000e000b7223 */ /* 0x100fe2000001082e */
[----:B------:R-:W-:Y:S01]  /*44a0*/  FFMA.FTZ R14, R2, R19, -R46 ;  /* 0x00000013020e7223 */ /* 0x000fe2000001082e */
[-C--:B------:R-:W-:Y:S01]  /*44b0*/  FFMA.FTZ R73, R73, -R47.reuse, R10 ;  /* 0x8000002f49497223 */ /* 0x080fe2000001000a */
[----:B------:R-:W-:Y:S01]  /*44c0*/  MOV R13, UR10 ;  /* 0x0000000a000d7c02 */ /* 0x000fe20008000f00 */
[----:B------:R-:W-:Y:S01]  /*44d0*/  FFMA.FTZ R74, R74, -R47, R11 ;  /* 0x8000002f4a4a7223 */ /* 0x000fe2000001000b */
[--C-:B------:R-:W-:Y:S01]  /*44e0*/  FFMA.FTZ R11, R3, R16, -R46.reuse ;  /* 0x00000010030b7223 */ /* 0x100fe2000001082e */
[----:B------:R-:W-:Y:S01]  /*44f0*/  UIMAD UR11, UR11, 0x140000, URZ ;  /* 0x001400000b0b78a4 */ /* 0x000fe2000f8e023f */
[--C-:B------:R-:W-:Y:S01]  /*4500*/  FFMA.FTZ R12, R4, R17, -R46.reuse ;  /* 0x00000011040c7223 */ /* 0x100fe2000001082e */
[--C-:B------:R-:W-:Y:S01]  /*4510*/  FFMA.FTZ R23, R2, R23, -R46.reuse ;  /* 0x0000001702177223 */ /* 0x100fe2000001082e */
[-C--:B------:R-:W-:Y:S01]  /*4520*/  FFMA.FTZ R72, R72, -R47.reuse, R11 ;  /* 0x8000002f48487223 */ /* 0x080fe2000001000b */
[----:B------:R-:W-:Y:S01]  /*4530*/  FFMA.FTZ R11, R0, R18, -R46 ;  /* 0x00000012000b7223 */ /* 0x000fe2000001082e */
[-C--:B------:R-:W-:Y:S01]  /*4540*/  FFMA.FTZ R12, R71, -R47.reuse, R12 ;  /* 0x8000002f470c7223 */ /* 0x080fe2000001000c */
[----:B------:R-:W2:Y:S01]  /*4550*/  LDL.LU R18, [R1+0x8] ;  /* 0x0000080001127983 */ /* 0x000ea20000300800 */
[--C-:B------:R-:W-:Y:S01]  /*4560*/  FFMA.FTZ R20, R3, R20, -R46.reuse ;  /* 0x0000001403147223 */ /* 0x100fe2000001082e */
[----:B------:R-:W-:Y:S01]  /*4570*/  FFMA.FTZ R70, R70, -R47, R11 ;  /* 0x8000002f46467223 */ /* 0x000fe2000001000b */
[----:B------:R-:W-:Y:S01]  /*4580*/  IMAD.WIDE.U32 R10, R49, -0x33333333, RZ ;  /* 0xcccccccd310a7825 */ /* 0x000fe200078e00ff */
[----:B------:R-:W3:Y:S03]  /*4590*/  LDL.LU R51, [R1+0xc] ;  /* 0x00000c0001337983 */ /* 0x000ee60000300800 */
[C---:B------:R-:W-:Y:S01]  /*45a0*/  FMUL.FTZ R76, R9.reuse, R76 ;  /* 0x0000004c094c7220 */ /* 0x040fe20000410000 */
[----:B------:R-:W-:Y:S01]  /*45b0*/  FMUL.FTZ R75, R9, R75 ;  /* 0x0000004b094b7220 */ /* 0x000fe20000410000 */
[----:B------:R-:W-:Y:S01]  /*45c0*/  FFMA.FTZ R29, R4, R29, -R46 ;  /* 0x0000001d041d7223 */ /* 0x000fe2000001082e */
[----:B------:R-:W4:Y:S01]  /*45d0*/  LDL.LU R21, [R1] ;  /* 0x0000000001157983 */ /* 0x000f220000300800 */
[----:B------:R-:W-:Y:S01]  /*45e0*/  SHF.R.U32.HI R10, RZ, 0x6, R11 ;  /* 0x00000006ff0a7819 */ /* 0x000fe2000001160b */
[----:B------:R-:W-:-:S02]  /*45f0*/  FFMA.FTZ R14, R69, -R47, R14 ;  /* 0x8000002f450e7223 */ /* 0x000fc4000001000e */
[----:B------:R-:W4:Y:S02]  /*4600*/  LDL.LU R52, [R1+0x4] ;  /* 0x0000040001347983 */ /* 0x000f240000300800 */
[C---:B------:R-:W-:Y:S01]  /*4610*/  IMAD R11, R10.reuse, -0x50, R49 ;  /* 0xffffffb00a0b7824 */ /* 0x040fe200078e0231 */
[----:B------:R-:W-:-:S04]  /*4620*/  IADD3 R19, R10, UR5, RZ ;  /* 0x000000050a137c10 */ /* 0x000fc8000fffe0ff */
[----:B------:R-:W-:Y:S01]  /*4630*/  SHF.L.U32 R10, R11, 0x2, RZ ;  /* 0x000000020b0a7819 */ /* 0x000fe200000006ff */
[----:B------:R-:W-:Y:S01]  /*4640*/  HFMA2.MMA R11, -RZ, RZ, 0, 0 ;  /* 0x00000000ff0b7435 */ /* 0x000fe200000001ff */
[----:B------:R-:W-:Y:S02]  /*4650*/  IMAD R19, R19, 0x140, RZ ;  /* 0x0000014013137824 */ /* 0x000fe400078e02ff */
[----:B------:R-:W-:-:S05]  /*4660*/  FFMA.FTZ R88, R88, -R47, R23 ;  /* 0x8000002f58587223 */ /* 0x000fca0000010017 */
[----:B------:R-:W-:Y:S01]  /*4670*/  IMAD.WIDE.U32 R10, R13, 0x140000, R10 ;  /* 0x001400000d0a7825 */ /* 0x000fe200078e000a */
[C---:B------:R-:W-:Y:S02]  /*4680*/  IADD3 R49, R19.reuse, 0xf00, RZ ;  /* 0x00000f0013317810 */ /* 0x040fe40007ffe0ff */
[----:B------:R-:W-:Y:S02]  /*4690*/  IADD3 R17, R19, 0x1400, RZ ;  /* 0x0000140013117810 */ /* 0x000fe40007ffe0ff */
[----:B------:R-:W-:Y:S01]  /*46a0*/  IADD3 R11, R11, UR11, RZ ;  /* 0x0000000b0b0b7c10 */ /* 0x000fe2000fffe0ff */
[----:B------:R-:W-:Y:S01]  /*46b0*/  ULDC.64 UR10, c[0x0][0x210] ;  /* 0x00008400000a7ab9 */ /* 0x000fe20000000a00 */
[C---:B------:R-:W-:Y:S02]  /*46c0*/  IADD3 R15, R19.reuse, 0x1e00, RZ ;  /* 0x00001e00130f7810 */ /* 0x040fe40007ffe0ff */
[C---:B------:R-:W-:Y:S02]  /*46d0*/  IADD3 R13, R19.reuse, 0x2300, RZ ;  /* 0x00002300130d7810 */ /* 0x040fe40007ffe0ff */
[----:B------:R-:W-:Y:S01]  /*46e0*/  IADD3 R19, R19, 0x1900, RZ ;  /* 0x0000190013137810 */ /* 0x000fe20007ffe0ff */
[----:B------:R-:W-:Y:S01]  /*46f0*/  FFMA.FTZ R20, R91, -R47, R20 ;  /* 0x8000002f5b147223 */ /* 0x000fe20000010014 */
[C---:B------:R-:W-:Y:S01]  /*4700*/  FMUL.FTZ R74, R9.reuse, R74 ;  /* 0x0000004a094a7220 */ /* 0x040fe20000410000 */
[C---:B------:R-:W-:Y:S01]  /*4710*/  FMUL.FTZ R73, R9.reuse, R73 ;  /* 0x0000004909497220 */ /* 0x040fe20000410000 */
[C---:B------:R-:W-:Y:S01]  /*4720*/  FMUL.FTZ R72, R9.reuse, R72 ;  /* 0x0000004809487220 */ /* 0x040fe20000410000 */
[----:B------:R-:W-:Y:S01]  /*4730*/  FMUL.FTZ R23, R9, R12 ;  /* 0x0000000c09177220 */ /* 0x000fe20000410000 */
[-C--:B------:R-:W-:Y:S01]  /*4740*/  IADD3 R16, P5, R49, R10.reuse, RZ ;  /* 0x0000000a31107210 */ /* 0x080fe20007fbe0ff */
[----:B------:R-:W-:Y:S01]  /*4750*/  FFMA.FTZ R27, R2, R27, -R46 ;  /* 0x0000001b021b7223 */ /* 0x000fe2000001082e */
[----:B------:R-:W-:-:S02]  /*4760*/  IADD3 R17, P4, R17, R10, RZ ;  /* 0x0000000a11117210 */ /* 0x000fc40007f9e0ff */
[-C--:B------:R-:W-:Y:S02]  /*4770*/  IADD3 R15, P2, R15, R10.reuse, RZ ;  /* 0x0000000a0f0f7210 */ /* 0x080fe40007f5e0ff */
[----:B------:R-:W-:Y:S02]  /*4780*/  IADD3 R13, P1, R13, R10, RZ ;  /* 0x0000000a0d0d7210 */ /* 0x000fe40007f3e0ff */
[----:B------:R-:W-:Y:S01]  /*4790*/  F2FP.F16.F32.PACK_AB R75, R75, R76 ;  /* 0x0000004c4b4b723e */ /* 0x000fe200000000ff */
[----:B------:R-:W-:Y:S01]  /*47a0*/  FFMA.FTZ R82, R82, -R47, R29 ;  /* 0x8000002f52527223 */ /* 0x000fe2000001001d */
[----:B------:R-:W-:Y:S01]  /*47b0*/  IADD3 R10, P3, R19, R10, RZ ;  /* 0x0000000a130a7210 */ /* 0x000fe20007f7e0ff */
[--C-:B------:R-:W-:Y:S01]  /*47c0*/  FFMA.FTZ R22, R0, R22, -R46.reuse ;  /* 0x0000001600167223 */ /* 0x100fe2000001082e */
[C-C-:B------:R-:W-:Y:S01]  /*47d0*/  FFMA.FTZ R24, R3.reuse, R24, -R46.reuse ;  /* 0x0000001803187223 */ /* 0x140fe2000001082e */
[--C-:B------:R-:W-:Y:S01]  /*47e0*/  FFMA.FTZ R25, R4, R25, -R46.reuse ;  /* 0x0000001904197223 */ /* 0x100fe2000001082e */
[C-C-:B------:R-:W-:Y:S01]  /*47f0*/  FFMA.FTZ R26, R0.reuse, R26, -R46.reuse ;  /* 0x0000001a001a7223 */ /* 0x140fe2000001082e */
[C-C-:B------:R-:W-:Y:S01]  /*4800*/  FFMA.FTZ R28, R3.reuse, R28, -R46.reuse ;  /* 0x0000001c031c7223 */ /* 0x140fe2000001082e */
[--C-:B------:R-:W-:Y:S01]  /*4810*/  FFMA.FTZ R30, R0, R30, -R46.reuse ;  /* 0x0000001e001e7223 */ /* 0x100fe2000001082e */
[--C-:B------:R-:W-:Y:S01]  /*4820*/  FFMA.FTZ R31, R2, R31, -R46.reuse ;  /* 0x0000001f021f7223 */ /* 0x100fe2000001082e */
        /* <DEDUP_REMOVED lines=9> */
[----:B------:R-:W-:Y:S01]  /*48c0*/  FFMA.FTZ R59, R4, R59, -R46 ;  /* 0x0000003b043b7223 */ /* 0x000fe2000001082e */
[C---:B------:R-:W-:Y:S01]  /*48d0*/  FMUL.FTZ R29, R9.reuse, R14 ;  /* 0x0000000e091d7220 */ /* 0x040fe20000410000 */
[----:B------:R-:W-:Y:S01]  /*48e0*/  FMUL.FTZ R12, R9, R20 ;  /* 0x00000014090c7220 */ /* 0x000fe20000410000 */
[----:B------:R-:W-:Y:S01]  /*48f0*/  FFMA.FTZ R84, R84, -R47, R27 ;  /* 0x8000002f54547223 */ /* 0x000fe2000001001b */
[----:B------:R-:W-:Y:S01]  /*4900*/  F2FP.F16.F32.PACK_AB R73, R73, R74 ;  /* 0x0000004a4949723e */ /* 0x000fe200000000ff */
[----:B------:R-:W-:Y:S01]  /*4910*/  FMUL.FTZ R27, R9, R90 ;  /* 0x0000005a091b7220 */ /* 0x000fe20000410000 */
[----:B------:R-:W-:-:S02]  /*4920*/  PRMT R14, R48, 0x7632, R14 ;  /* 0x00007632300e7816 */ /* 0x000fc4000000000e */
[----:B------:R-:W-:Y:S02]  /*4930*/  PRMT R46, R75, 0x7632, R46 ;  /* 0x000076324b2e7816 */ /* 0x000fe4000000002e */
[----:B------:R-:W-:Y:S01]  /*4940*/  F2FP.F16.F32.PACK_AB R23, R23, R72 ;  /* 0x000000481717723e */ /* 0x000fe200000000ff */
[-C--:B------:R-:W-:Y:S01]  /*4950*/  FFMA.FTZ R22, R89, -R47.reuse, R22 ;  /* 0x8000002f59167223 */ /* 0x080fe20000010016 */
[----:B------:R-:W-:Y:S02]  /*4960*/  F2FP.F16.F32.PACK_AB R12, R27, R12 ;  /* 0x0000000c1b0c723e */ /* 0x000fe400000000ff */
[----:B------:R-:W-:Y:S01]  /*4970*/  PRMT R50, R23, 0x7632, R50 ;  /* 0x0000763217327816 */ /* 0x000fe20000000032 */
[-C--:B------:R-:W-:Y:S01]  /*4980*/  FFMA.FTZ R86, R86, -R47.reuse, R25 ;  /* 0x8000002f56567223 */ /* 0x080fe20000010019 */
[C---:B------:R-:W-:Y:S01]  /*4990*/  FMUL.FTZ R70, R9.reuse, R70 ;  /* 0x0000004609467220 */ /* 0x040fe20000410000 */
[C---:B------:R-:W-:Y:S01]  /*49a0*/  FMUL.FTZ R22, R9.reuse, R22 ;  /* 0x0000001609167220 */ /* 0x040fe20000410000 */
[----:B------:R-:W-:Y:S01]  /*49b0*/  FMUL.FTZ R25, R9, R88 ;  /* 0x0000005809197220 */ /* 0x000fe20000410000 */
[----:B------:R-:W-:-:S02]  /*49c0*/  FFMA.FTZ R24, R87, -R47, R24 ;  /* 0x8000002f57187223 */ /* 0x000fc40000010018 */
[----:B------:R-:W-:Y:S02]  /*49d0*/  F2FP.F16.F32.PACK_AB R29, R29, R70 ;  /* 0x000000461d1d723e */ /* 0x000fe400000000ff */
[----:B------:R-:W-:Y:S01]  /*49e0*/  F2FP.F16.F32.PACK_AB R22, R25, R22 ;  /* 0x000000161916723e */ /* 0x000fe200000000ff */
[-C--:B------:R-:W-:Y:S01]  /*49f0*/  FFMA.FTZ R80, R80, -R47.reuse, R31 ;  /* 0x8000002f50507223 */ /* 0x080fe2000001001f */
[C---:B------:R-:W-:Y:S01]  /*4a00*/  FMUL.FTZ R24, R9.reuse, R24 ;  /* 0x0000001809187220 */ /* 0x040fe20000410000 */
[----:B------:R-:W-:Y:S01]  /*4a10*/  FMUL.FTZ R31, R9, R86 ;  /* 0x00000056091f7220 */ /* 0x000fe20000410000 */
[-C--:B------:R-:W-:Y:S01]  /*4a20*/  FFMA.FTZ R26, R85, -R47.reuse, R26 ;  /* 0x8000002f551a7223 */ /* 0x080fe2000001001a */
[----:B------:R-:W-:-:S03]  /*4a30*/  FFMA.FTZ R28, R83, -R47, R28 ;  /* 0x8000002f531c7223 */ /* 0x000fc6000001001c */
[----:B------:R-:W-:Y:S01]  /*4a40*/  F2FP.F16.F32.PACK_AB R24, R31, R24 ;  /* 0x000000181f18723e */ /* 0x000fe200000000ff */
[-C--:B------:R-:W-:Y:S01]  /*4a50*/  FFMA.FTZ R68, R68, -R47.reuse, R33 ;  /* 0x8000002f44447223 */ /* 0x080fe20000010021 */
[-C--:B------:R-:W-:Y:S01]  /*4a60*/  FFMA.FTZ R66, R66, -R47.reuse, R35 ;  /* 0x8000002f42427223 */ /* 0x080fe20000010023 */
[C---:B------:R-:W-:Y:S01]  /*4a70*/  FMUL.FTZ R26, R9.reuse, R26 ;  /* 0x0000001a091a7220 */ /* 0x040fe20000410000 */
[C---:B------:R-:W-:Y:S01]  /*4a80*/  FMUL.FTZ R35, R9.reuse, R84 ;  /* 0x0000005409237220 */ /* 0x040fe20000410000 */
[C---:B------:R-:W-:Y:S01]  /*4a90*/  FMUL.FTZ R28, R9.reuse, R28 ;  /* 0x0000001c091c7220 */ /* 0x040fe20000410000 */
[----:B------:R-:W-:Y:S01]  /*4aa0*/  FMUL.FTZ R33, R9, R82 ;  /* 0x0000005209217220 */ /* 0x000fe20000410000 */
[-C--:B------:R-:W-:Y:S01]  /*4ab0*/  FFMA.FTZ R30, R81, -R47.reuse, R30 ;  /* 0x8000002f511e7223 */ /* 0x080fe2000001001e */
[-C--:B------:R-:W-:Y:S01]  /*4ac0*/  FFMA.FTZ R32, R79, -R47.reuse, R32 ;  /* 0x8000002f4f207223 */ /* 0x080fe20000010020 */
[-C--:B------:R-:W-:Y:S01]  /*4ad0*/  FFMA.FTZ R34, R67, -R47.reuse, R34 ;  /* 0x8000002f43227223 */ /* 0x080fe20000010022 */
[-C--:B------:R-:W-:Y:S01]  /*4ae0*/  FFMA.FTZ R36, R65, -R47.reuse, R36 ;  /* 0x8000002f41247223 */ /* 0x080fe20000010024 */
[-C--:B------:R-:W-:Y:S01]  /*4af0*/  FFMA.FTZ R64, R64, -R47.reuse, R37 ;  /* 0x8000002f40407223 */ /* 0x080fe20000010025 */
[-C--:B------:R-:W-:Y:S01]  /*4b00*/  FFMA.FTZ R56, R63, -R47.reuse, R56 ;  /* 0x8000002f3f387223 */ /* 0x080fe20000010038 */
[-C--:B------:R-:W-:Y:S01]  /*4b10*/  FFMA.FTZ R62, R62, -R47.reuse, R57 ;  /* 0x8000002f3e3e7223 */ /* 0x080fe20000010039 */
[-C--:B------:R-:W-:Y:S01]  /*4b20*/  FFMA.FTZ R58, R61, -R47.reuse, R58 ;  /* 0x8000002f3d3a7223 */ /* 0x080fe2000001003a */
[----:B------:R-:W-:Y:S01]  /*4b30*/  FFMA.FTZ R60, R60, -R47, R59 ;  /* 0x8000002f3c3c7223 */ /* 0x000fe2000001003b */
[----:B------:R-:W-:Y:S01]  /*4b40*/  F2FP.F16.F32.PACK_AB R26, R35, R26 ;  /* 0x0000001a231a723e */ /* 0x000fe200000000ff */
[----:B------:R-:W-:Y:S01]  /*4b50*/  FMUL.FTZ R30, R9, R30 ;  /* 0x0000001e091e7220 */ /* 0x000fe20000410000 */
[----:B------:R-:W-:Y:S01]  /*4b60*/  F2FP.F16.F32.PACK_AB R28, R33, R28 ;  /* 0x0000001c211c723e */ /* 0x000fe200000000ff */
[C---:B------:R-:W-:Y:S01]  /*4b70*/  FMUL.FTZ R47, R9.reuse, R80 ;  /* 0x00000050092f7220 */ /* 0x040fe20000410000 */
[C---:B------:R-:W-:Y:S01]  /*4b80*/  FMUL.FTZ R32, R9.reuse, R32 ;  /* 0x0000002009207220 */ /* 0x040fe20000410000 */
[C---:B------:R-:W-:Y:S01]  /*4b90*/  FMUL.FTZ R37, R9.reuse, R68 ;  /* 0x0000004409257220 */ /* 0x040fe20000410000 */
[C---:B------:R-:W-:Y:S01]  /*4ba0*/  FMUL.FTZ R34, R9.reuse, R34 ;  /* 0x0000002209227220 */ /* 0x040fe20000410000 */
[C---:B------:R-:W-:Y:S01]  /*4bb0*/  FMUL.FTZ R36, R9.reuse, R36 ;  /* 0x0000002409247220 */ /* 0x040fe20000410000 */
[----:B------:R-:W-:Y:S01]  /*4bc0*/  FMUL.FTZ R53, R9, R64 ;  /* 0x0000004009357220 */ /* 0x000fe20000410000 */
[----:B------:R-:W-:Y:S01]  /*4bd0*/  F2FP.F16.F32.PACK_AB R30, R47, R30 ;  /* 0x0000001e2f1e723e */ /* 0x000fe200000000ff */
[----:B------:R-:W-:Y:S01]  /*4be0*/  FMUL.FTZ R56, R9, R56 ;  /* 0x0000003809387220 */ /* 0x000fe20000410000 */
[----:B------:R-:W-:Y:S01]  /*4bf0*/  F2FP.F16.F32.PACK_AB R32, R37, R32 ;  /* 0x000000202520723e */ /* 0x000fe200000000ff */
[C---:B------:R-:W-:Y:S01]  /*4c00*/  FMUL.FTZ R49, R9.reuse, R62 ;  /* 0x0000003e09317220 */ /* 0x040fe20000410000 */
[----:B------:R-:W-:Y:S01]  /*4c10*/  FMUL.FTZ R58, R9, R58 ;  /* 0x0000003a093a7220 */ /* 0x000fe20000410000 */
[----:B------:R-:W-:-:S03]  /*4c20*/  F2FP.F16.F32.PACK_AB R36, R53, R36 ;  /* 0x000000243524723e */ /* 0x000fc600000000ff */
[----:B------:R-:W-:Y:S01]  /*4c30*/  F2FP.F16.F32.PACK_AB R49, R49, R56 ;  /* 0x000000383131723e */ /* 0x000fe200000000ff */
[----:B------:R-:W-:Y:S01]  /*4c40*/  ULOP3.LUT UR4, UR4, 0x1, URZ, 0x3c, !UPT ;  /* 0x0000000104047892 */ /* 0x000fe2000f8e3c3f */
[----:B------:R-:W-:Y:S01]  /*4c50*/  UMOV UR5, UR9 ;  /* 0x0000000900057c82 */ /* 0x000fe20008000000 */
[----:B--2---:R-:W-:-:S04]  /*4c60*/  IADD3 R18, P6, R18, UR10, RZ ;  /* 0x0000000a12127c10 */ /* 0x004fc8000ffde0ff */
[----:B---3--:R-:W-:Y:S02]  /*4c70*/  IADD3.X R19, R51, UR11, RZ, P6, !PT ;  /* 0x0000000b33137c10 */ /* 0x008fe4000b7fe4ff */
[----:B----4-:R-:W-:-:S03]  /*4c80*/  IADD3 R20, P6, R21, UR10, RZ ;  /* 0x0000000a15147c10 */ /* 0x010fc6000ffde0ff */
[----:B------:R0:W-:Y:S01]  /*4c90*/  STG.E.U16 desc[UR12][R18.64], R48 ;  /* 0x0000003012007986 */ /* 0x0001e2000c10150c */
[----:B------:R-:W-:-:S03]  /*4ca0*/  IADD3.X R21, R52, UR11, RZ, P6, !PT ;  /* 0x0000000b34157c10 */ /* 0x000fc6000b7fe4ff */
[----:B------:R-:W-:Y:S01]  /*4cb0*/  STG.E.U16 desc[UR12][R18.64+0x2], R14 ;  /* 0x0000020e12007986 */ /* 0x000fe2000c10150c */
[----:B------:R-:W-:-:S03]  /*4cc0*/  IADD3 R92, P6, R92, UR10, RZ ;  /* 0x0000000a5c5c7c10 */ /* 0x000fc6000ffde0ff */
[----:B------:R-:W-:Y:S01]  /*4cd0*/  STG.E.U16 desc[UR12][R18.64+0x4], R75 ;  /* 0x0000044b12007986 */ /* 0x000fe2000c10150c */
[----:B0-----:R-:W-:-:S03]  /*4ce0*/  PRMT R48, R73, 0x7632, R48 ;  /* 0x0000763249307816 */ /* 0x001fc60000000030 */
[----:B------:R0:W-:Y:S01]  /*4cf0*/  STG.E.U16 desc[UR12][R18.64+0x6], R46 ;  /* 0x0000062e12007986 */ /* 0x0001e2000c10150c */
[----:B------:R-:W-:-:S03]  /*4d00*/  IADD3.X R93, R93, UR11, RZ, P6, !PT ;  /* 0x0000000b5d5d7c10 */ /* 0x000fc6000b7fe4ff */
[----:B------:R-:W-:Y:S04]  /*4d10*/  STG.E.U16 desc[UR12][R20.64], R73 ;  /* 0x0000004914007986 */ /* 0x000fe8000c10150c */
[----:B------:R-:W-:Y:S01]  /*4d20*/  STG.E.U16 desc[UR12][R20.64+0x2], R48 ;  /* 0x0000023014007986 */ /* 0x000fe2000c10150c */
[----:B0-----:R-:W-:-:S03]  /*4d30*/  IADD3.X R19, RZ, R11, RZ, P5, !PT ;  /* 0x0000000bff137210 */ /* 0x001fc60002ffe4ff */
[----:B------:R-:W-:Y:S01]  /*4d40*/  STG.E.U16 desc[UR12][R20.64+0x4], R23 ;  /* 0x0000041714007986 */ /* 0x000fe2000c10150c */
[----:B------:R-:W-:-:S03]  /*4d50*/  SHF.L.U64.HI R19, R16, 0x1, R19 ;  /* 0x0000000110137819 */ /* 0x000fc60000010213 */
[----:B------:R0:W-:Y:S01]  /*4d60*/  STG.E.U16 desc[UR12][R20.64+0x6], R50 ;  /* 0x0000063214007986 */ /* 0x0001e2000c10150c */
[----:B------:R-:W-:-:S04]  /*4d70*/  SHF.L.U32 R16, R16, 0x1, RZ ;  /* 0x0000000110107819 */ /* 0x000fc800000006ff */
[----:B------:R-:W-:Y:S02]  /*4d80*/  IADD3 R18, P5, R16, UR10, RZ ;  /* 0x0000000a10127c10 */ /* 0x000fe4000ffbe0ff */
[----:B0-----:R-:W-:Y:S02]  /*4d90*/  PRMT R21, R12, 0x7632, R21 ;  /* 0x000076320c157816 */ /* 0x001fe40000000015 */
[----:B------:R-:W-:-:S03]  /*4da0*/  PRMT R46, R29, 0x7632, R46 ;  /* 0x000076321d2e7816 */ /* 0x000fc6000000002e */
[----:B------:R0:W-:Y:S01]  /*4db0*/  STG.E.U16 desc[UR12][R92.64+0x6], R21 ;  /* 0x000006155c007986 */ /* 0x0001e2000c10150c */
[----:B------:R-:W-:Y:S02]  /*4dc0*/  PRMT R14, R12, 0x7610, R14 ;  /* 0x000076100c0e7816 */ /* 0x000fe4000000000e */
[----:B------:R-:W-:Y:S02]  /*4dd0*/  IADD3.X R19, R19, UR11, RZ, P5, !PT ;  /* 0x0000000b13137c10 */ /* 0x000fe4000affe4ff */
[----:B------:R-:W-:Y:S02]  /*4de0*/  PRMT R20, R22, 0x7632, R20 ;  /* 0x0000763216147816 */ /* 0x000fe40000000014 */
[----:B0-----:R-:W-:Y:S01]  /*4df0*/  IADD3.X R21, RZ, R11, RZ, P3, !PT ;  /* 0x0000000bff157210 */ /* 0x001fe20001ffe4ff */
[----:B------:R-:W-:Y:S03]  /*4e00*/  STG.E.U16 desc[UR12][R92.64], R29 ;  /* 0x0000001d5c007986 */ /* 0x000fe6000c10150c */
[----:B------:R-:W-:-:S02]  /*4e10*/  SHF.L.U64.HI R21, R10, 0x1, R21 ;  /* 0x000000010a157819 */ /* 0x000fc40000010215 */
[----:B------:R-:W-:Y:S01]  /*4e20*/  SHF.L.U32 R10, R10, 0x1, RZ ;  /* 0x000000010a0a7819 */ /* 0x000fe200000006ff */
[----:B------:R-:W-:Y:S01]  /*4e30*/  STG.E.U16 desc[UR12][R92.64+0x2], R46 ;  /* 0x0000022e5c007986 */ /* 0x000fe2000c10150c */
[----:B------:R-:W-:-:S03]  /*4e40*/  IADD3.X R12, RZ, R11, RZ, P4, !PT ;  /* 0x0000000bff0c7210 */ /* 0x000fc600027fe4ff */
[----:B------:R0:W-:Y:S04]  /*4e50*/  STG.E.U16 desc[UR12][R92.64+0x4], R14 ;  /* 0x0000040e5c007986 */ /* 0x0001e8000c10150c */
[----:B------:R1:W-:Y:S01]  /*4e60*/  STG.E.U16 desc[UR12][R18.64+0x2], R20 ;  /* 0x0000021412007986 */ /* 0x0003e2000c10150c */
[C---:B------:R-:W-:Y:S02]  /*4e70*/  SHF.L.U64.HI R12, R17.reuse, 0x1, R12 ;  /* 0x00000001110c7819 */ /* 0x040fe4000001020c */
[----:B------:R-:W-:Y:S02]  /*4e80*/  SHF.L.U32 R17, R17, 0x1, RZ ;  /* 0x0000000111117819 */ /* 0x000fe400000006ff */
[----:B0-----:R-:W-:Y:S02]  /*4e90*/  PRMT R14, R24, 0x7632, R14 ;  /* 0x00007632180e7816 */ /* 0x001fe4000000000e */
[----:B-1----:R-:W-:-:S02]  /*4ea0*/  IADD3 R20, P3, R10, UR10, RZ ;  /* 0x0000000a0a147c10 */ /* 0x002fc4000ff7e0ff */
[----:B------:R-:W-:-:S04]  /*4eb0*/  IADD3.X R10, RZ, R11, RZ, P2, !PT ;  /* 0x0000000bff0a7210 */ /* 0x000fc800017fe4ff */
[C---:B------:R-:W-:Y:S02]  /*4ec0*/  SHF.L.U64.HI R10, R15.reuse, 0x1, R10 ;  /* 0x000000010f0a7819 */ /* 0x040fe4000001020a */
[----:B------:R-:W-:Y:S01]  /*4ed0*/  SHF.L.U32 R15, R15, 0x1, RZ ;  /* 0x000000010f0f7819 */ /* 0x000fe200000006ff */
[----:B------:R0:W-:Y:S01]  /*4ee0*/  STG.E.U16 desc[UR12][R18.64+0x6], R14 ;  /* 0x0000060e12007986 */ /* 0x0001e2000c10150c */
[----:B------:R-:W-:Y:S01]  /*4ef0*/  IADD3 R16, P4, R17, UR10, RZ ;  /* 0x0000000a11107c10 */ /* 0x000fe2000ff9e0ff */
[----:B------:R-:W-:Y:S02]  /*4f00*/  FMUL.FTZ R51, R9, R66 ;  /* 0x0000004209337220 */ /* 0x000fe40000410000 */
[----:B------:R-:W-:Y:S01]  /*4f10*/  STG.E.U16 desc[UR12][R18.64], R22 ;  /* 0x0000001612007986 */ /* 0x000fe2000c10150c */
[----:B------:R-:W-:Y:S02]  /*4f20*/  IADD3.X R17, R12, UR11, RZ, P4, !PT ;  /* 0x0000000b0c117c10 */ /* 0x000fe4000a7fe4ff */
[----:B------:R-:W-:Y:S01]  /*4f30*/  PRMT R12, R26, 0x7632, R12 ;  /* 0x000076321a0c7816 */ /* 0x000fe2000000000c */
[----:B------:R1:W-:Y:S01]  /*4f40*/  STG.E.U16 desc[UR12][R18.64+0x4], R24 ;  /* 0x0000041812007986 */ /* 0x0003e2000c10150c */
[----:B0-----:R-:W-:-:S04]  /*4f50*/  IADD3 R14, P2, R15, UR10, RZ ;  /* 0x0000000a0f0e7c10 */ /* 0x001fc8000ff5e0ff */
[----:B------:R-:W-:Y:S02]  /*4f60*/  IADD3.X R15, R10, UR11, RZ, P2, !PT ;  /* 0x0000000b0a0f7c10 */ /* 0x000fe400097fe4ff */
[----:B------:R-:W-:Y:S02]  /*4f70*/  IADD3.X R10, RZ, R11, RZ, P1, !PT ;  /* 0x0000000bff0a7210 */ /* 0x000fe40000ffe4ff */
[----:B-1----:R-:W-:Y:S01]  /*4f80*/  PRMT R19, R28, 0x7632, R19 ;  /* 0x000076321c137816 */ /* 0x002fe20000000013 */
[----:B------:R-:W-:Y:S01]  /*4f90*/  FMUL.FTZ R9, R9, R60 ;  /* 0x0000003c09097220 */ /* 0x000fe20000410000 */
[----:B------:R-:W-:Y:S01]  /*4fa0*/  F2FP.F16.F32.PACK_AB R34, R51, R34 ;  /* 0x000000223322723e */ /* 0x000fe200000000ff */
[----:B------:R-:W-:Y:S01]  /*4fb0*/  STG.E.U16 desc[UR12][R16.64], R26 ;  /* 0x0000001a10007986 */ /* 0x000fe2000c10150c */
[C---:B------:R-:W-:Y:S02]  /*4fc0*/  SHF.L.U64.HI R11, R13.reuse, 0x1, R10 ;  /* 0x000000010d0b7819 */ /* 0x040fe4000001020a */
[----:B------:R-:W-:Y:S01]  /*4fd0*/  SHF.L.U32 R10, R13, 0x1, RZ ;  /* 0x000000010d0a7819 */ /* 0x000fe200000006ff */
[----:B------:R0:W-:Y:S01]  /*4fe0*/  STG.E.U16 desc[UR12][R16.64+0x2], R12 ;  /* 0x0000020c10007986 */ /* 0x0001e2000c10150c */
[----:B------:R-:W-:-:S03]  /*4ff0*/  IADD3.X R21, R21, UR11, RZ, P3, !PT ;  /* 0x0000000b15157c10 */ /* 0x000fc60009ffe4ff */
[----:B------:R-:W-:Y:S01]  /*5000*/  STG.E.U16 desc[UR12][R16.64+0x4], R28 ;  /* 0x0000041c10007986 */ /* 0x000fe2000c10150c */
[----:B------:R-:W-:-:S03]  /*5010*/  PRMT R13, R36, 0x7632, R13 ;  /* 0x00007632240d7816 */ /* 0x000fc6000000000d */
[----:B------:R1:W-:Y:S01]  /*5020*/  STG.E.U16 desc[UR12][R16.64+0x6], R19 ;  /* 0x0000061310007986 */ /* 0x0003e2000c10150c */
[----:B------:R-:W-:Y:S02]  /*5030*/  IADD3 R10, P1, R10, UR10, RZ ;  /* 0x0000000a0a0a7c10 */ /* 0x000fe4000ff3e0ff */
[----:B0-----:R-:W-:Y:S02]  /*5040*/  PRMT R12, R32, 0x7632, R12 ;  /* 0x00007632200c7816 */ /* 0x001fe4000000000c */
[----:B------:R-:W-:Y:S01]  /*5050*/  F2FP.F16.F32.PACK_AB R9, R9, R58 ;  /* 0x0000003a0909723e */ /* 0x000fe200000000ff */
[----:B------:R-:W-:Y:S01]  /*5060*/  STG.E.U16 desc[UR12][R20.64], R30 ;  /* 0x0000001e14007986 */ /* 0x000fe2000c10150c */
[----:B-1----:R-:W-:Y:S02]  /*5070*/  PRMT R17, R30, 0x7632, R17 ;  /* 0x000076321e117816 */ /* 0x002fe40000000011 */
[----:B------:R-:W-:Y:S01]  /*5080*/  PRMT R16, R34, 0x7632, R16 ;  /* 0x0000763222107816 */ /* 0x000fe20000000010 */
[----:B------:R-:W-:Y:S01]  /*5090*/  STG.E.U16 desc[UR12][R20.64+0x4], R32 ;  /* 0x0000042014007986 */ /* 0x000fe2000c10150c */
[----:B------:R-:W-:-:S03]  /*50a0*/  IADD3.X R11, R11, UR11, RZ, P1, !PT ;  /* 0x0000000b0b0b7c10 */ /* 0x000fc60008ffe4ff */
[----:B------:R-:W-:Y:S04]  /*50b0*/  STG.E.U16 desc[UR12][R20.64+0x2], R17 ;  /* 0x0000021114007986 */ /* 0x000fe8000c10150c */
[----:B------:R0:W-:Y:S04]  /*50c0*/  STG.E.U16 desc[UR12][R20.64+0x6], R12 ;  /* 0x0000060c14007986 */ /* 0x0001e8000c10150c */
[----:B------:R-:W-:Y:S04]  /*50d0*/  STG.E.U16 desc[UR12][R14.64], R34 ;  /* 0x000000220e007986 */ /* 0x000fe8000c10150c */
[----:B------:R-:W-:Y:S04]  /*50e0*/  STG.E.U16 desc[UR12][R14.64+0x2], R16 ;  /* 0x000002100e007986 */ /* 0x000fe8000c10150c */
[----:B------:R-:W-:Y:S01]  /*50f0*/  STG.E.U16 desc[UR12][R14.64+0x4], R36 ;  /* 0x000004240e007986 */ /* 0x000fe2000c10150c */
[----:B0-----:R-:W-:-:S03]  /*5100*/  PRMT R12, R49, 0x7632, R12 ;  /* 0x00007632310c7816 */ /* 0x001fc6000000000c */
[----:B------:R0:W-:Y:S04]  /*5110*/  STG.E.U16 desc[UR12][R14.64+0x6], R13 ;  /* 0x0000060d0e007986 */ /* 0x0001e8000c10150c */
[----:B------:R1:W-:Y:S01]  /*5120*/  STG.E.U16 desc[UR12][R10.64], R49 ;  /* 0x000000310a007986 */ /* 0x0003e2000c10150c */
[----:B0-----:R-:W-:-:S03]  /*5130*/  PRMT R15, R9, 0x7632, R15 ;  /* 0x00007632090f7816 */ /* 0x001fc6000000000f */
[----:B------:R1:W-:Y:S04]  /*5140*/  STG.E.U16 desc[UR12][R10.64+0x2], R12 ;  /* 0x0000020c0a007986 */ /* 0x0003e8000c10150c */
[----:B------:R1:W-:Y:S04]  /*5150*/  STG.E.U16 desc[UR12][R10.64+0x4], R9 ;  /* 0x000004090a007986 */ /* 0x0003e8000c10150c */
[----:B------:R1:W-:Y:S01]  /*5160*/  STG.E.U16 desc[UR12][R10.64+0x6], R15 ;  /* 0x0000060f0a007986 */ /* 0x0003e2000c10150c */
[----:B------:R-:W-:Y:S01]  /*5170*/  UMOV UR10, UR8 ;  /* 0x00000008000a7c82 */ /* 0x000fe20008000000 */
[----:B------:R-:W-:Y:S05]  /*5180*/  @!P0 BRA `(.L_x_2300) ;  /* 0xffffffb4001c8947 */ /* 0x000fea000383ffff */
.L_x_2284:
        /* <DEDUP_REMOVED lines=41> */
[----:B-1----:R-:W-:Y:S01]  /*5420*/  LOP3.LUT R9, RZ, R39, RZ, 0x33, !PT ;  /* 0x00000027ff097212 */ /* 0x002fe200078e33ff */
        /* <DEDUP_REMOVED lines=32> */
.L_x_2317:
        /* <DEDUP_REMOVED lines=42> */
.L_x_2304:
[----:B------:R-:W-:Y:S05]  /*58d0*/  BSYNC B1 ;  /* 0x0000000000017941 */ /* 0x000fea0003800000 */
.L_x_2303:
        /* <DEDUP_REMOVED lines=20> */
.L_x_2307:
        /* <DEDUP_REMOVED lines=55> */
.L_x_2306:
[----:B------:R-:W-:Y:S05]  /*5d90*/  BSYNC B1 ;  /* 0x0000000000017941 */ /* 0x000fea0003800000 */
.L_x_2305:
        /* <DEDUP_REMOVED lines=35> */
.L_x_2309:
[----:B------:R-:W-:Y:S05]  /*5fd0*/  BSYNC B1 ;  /* 0x0000000000017941 */ /* 0x000fea0003800000 */
.L_x_2308:
        /* <DEDUP_REMOVED lines=15> */
.L_x_2302:
[----:B------:R-:W-:Y:S05]  /*60d0*/  BSYNC B0 ;  /* 0x0000000000007941 */ /* 0x000fea0003800000 */
.L_x_2301:
        /* <DEDUP_REMOVED lines=37> */
.L_x_2326:
        /* <DEDUP_REMOVED lines=41> */
.L_x_2336:
        /* <DEDUP_REMOVED lines=35> */
.L_x_2346:
[----:B----4-:R-:W-:Y:S01]  /*67f0*/  FADD.FTZ R7, R19, R9 ;  /* 0x0000000913077221 */ /* 0x010fe20000010000 */
[----:B------:R-:W-:Y:S02]  /*6800*/  @!P2 F2FP.F16.F32.PACK_AB R6, RZ, R10 ;  /* 0x0000000aff06a23e */ /* 0x000fe400000000ff */
[----:B------:R-:W-:Y:S02]  /*6810*/  MOV R13, R52 ;  /* 0x00000034000d7202 */ /* 0x000fe40000000f00 */
[----:B------:R-:W-:Y:S01]  /*6820*/  @!P2 F2FP.F16.F32.PACK_AB R7, RZ, R7 ;  /* 0x00000007ff07a23e */ /* 0x000fe200000000ff */
[----:B------:R0:W-:Y:S04]  /*6830*/  @!P2 STG.E.U16 desc[UR12][R2.64+0x50], R6 ;  /* 0x000050060200a986 */ /* 0x0001e8000c10150c */
[----:B------:R0:W-:Y:S02]  /*6840*/  @!P2 STG.E.U16 desc[UR12][R4.64+0x50], R7 ;  /* 0x000050070400a986 */ /* 0x0001e4000c10150c */
.L_x_2312:
[----:B------:R-:W-:Y:S05]  /*6850*/  BSYNC B0 ;  /* 0x0000000000007941 */ /* 0x000fea0003800000 */
.L_x_2311:
        /* <DEDUP_REMOVED lines=149> */
.L_x_2380:
[----:B01----:R-:W-:Y:S01]  /*71b0*/  FADD.FTZ R7, R26, R9 ;  /* 0x000000091a077221 */ /* 0x003fe20000010000 */
[----:B------:R-:W-:-:S04]  /*71c0*/  @!P0 F2FP.F16.F32.PACK_AB R6, RZ, R13 ;  /* 0x0000000dff06823e */ /* 0x000fc800000000ff */
[----:B------:R-:W-:Y:S01]  /*71d0*/  @!P0 F2FP.F16.F32.PACK_AB R7, RZ, R7 ;  /* 0x00000007ff07823e */ /* 0x000fe200000000ff */
[----:B------:R0:W-:Y:S04]  /*71e0*/  @!P0 STG.E.U16 desc[UR12][R4.64+0x78], R6 ;  /* 0x0000780604008986 */ /* 0x0001e8000c10150c */
[----:B------:R0:W-:Y:S02]  /*71f0*/  @!P0 STG.E.U16 desc[UR12][R2.64+0x78], R7 ;  /* 0x0000780702008986 */ /* 0x0001e4000c10150c */
.L_x_2310:
[----:B------:R-:W-:Y:S05]  /*7200*/  WARPSYNC.ALL ;  /* 0x0000000000007948 */ /* 0x000fea0003800000 */
[----:B------:R-:W-:Y:S01]  /*7210*/  BAR.SYNC.DEFER_BLOCKING 0x0 ;  /* 0x0000000000007b1d */ /* 0x000fe20000010000 */
[C---:B------:R-:W-:Y:S02]  /*7220*/  ISETP.GE.AND P0, PT, R48.reuse, -0x1ec0, PT ;  /* 0xffffe1403000780c */ /* 0x040fe40003f06270 */
[----:B------:R-:W-:-:S11]  /*7230*/  IADD3 R48, R48, 0x2000, RZ ;  /* 0x0000200030307810 */ /* 0x000fd60007ffe0ff */
[----:B------:R-:W-:Y:S05]  /*7240*/  @!P0 BRA `(.L_x_2317) ;  /* 0xffffffe000f88947 */ /* 0x000fea000383ffff */
[----:B------:R-:W-:Y:S05]  /*7250*/  EXIT ;  /* 0x000000000000794d */ /* 0x000fea0003800000 */
.L_x_2313:
[----:B------:R-:W-:Y:S01]  /*7260*/  HFMA2.MMA R8, -RZ, RZ, 0, 4.76837158203125e-07 ;  /* 0x00000008ff087435 */ /* 0x000fe200000001ff */
[----:B--2---:R-:W-:Y:S02]  /*7270*/  MOV R11, R2 ;  /* 0x00000002000b7202 */ /* 0x004fe40000000f00 */
[----:B------:R-:W-:Y:S02]  /*7280*/  MOV R7, 0x101f ;  /* 0x0000101f00077802 */ /* 0x000fe40000000f00 */
[----:B------:R-:W-:-:S07]  /*7290*/  MOV R6, 0xffff ;  /* 0x0000ffff00067802 */ /* 0x000fce0000000f00 */
[----:B01-3--:R-:W-:Y:S05]  /*72a0*/  WARPSYNC.COLLECTIVE R6, `(.L_x_2318) ;  /* 0x0000000006087348 */ /* 0x00bfea0003c00000 */
[----:B------:R2:W4:Y:S02]  /*72b0*/  SHFL.BFLY P3, R9, R11, R8, R7 ;  /* 0x0c0000080b097389 */ /* 0x0005240000060007 */
[----:B01234-:R-:W-:Y:S01]  /*72c0*/  ENDCOLLECTIVE ;  /* 0x000000000000791b */ /* 0x01ffe20003800000 */
.L_x_2318:
[----:B------:R-:W-:Y:S02]  /*72d0*/  MOV R11, R3 ;  /* 0x00000003000b7202 */ /* 0x000fe40000000f00 */
[----:B------:R-:W-:-:S07]  /*72e0*/  MOV R5, R9 ;  /* 0x0000000900057202 */ /* 0x000fce0000000f00 */
[----:B------:R-:W-:Y:S05]  /*72f0*/  WARPSYNC.COLLECTIVE R6, `(.L_x_2319) ;  /* 0x0000000006087348 */ /* 0x000fea0003c00000 */
[----:B------:R0:W1:Y:S02]  /*7300*/  SHFL.BFLY P3, R9, R11, R8, R7 ;  /* 0x0c0000080b097389 */ /* 0x0000640000060007 */
[----:B01----:R-:W-:Y:S01]  /*7310*/  ENDCOLLECTIVE ;  /* 0x000000000000791b */ /* 0x003fe20003800000 */
.L_x_2319:
[----:B------:R-:W-:Y:S01]  /*7320*/  FADD.FTZ R5, R5, R2 ;  /* 0x0000000205057221 */ /* 0x000fe20000010000 */
[----:B------:R-:W-:-:S04]  /*7330*/  HFMA2.MMA R8, -RZ, RZ, 0, 2.384185791015625e-07 ;  /* 0x00000004ff087435 */ /* 0x000fc800000001ff */
[----:B------:R-:W-:Y:S02]  /*7340*/  MOV R11, R5 ;  /* 0x00000005000b7202 */ /* 0x000fe40000000f00 */
[----:B------:R-:W-:-:S07]  /*7350*/  MOV R4, R9 ;  /* 0x0000000900047202 */ /* 0x000fce0000000f00 */
[----:B------:R-:W-:Y:S05]  /*7360*/  WARPSYNC.COLLECTIVE R6, `(.L_x_2320) ;  /* 0x0000000006087348 */ /* 0x000fea0003c00000 */
[----:B------:R0:W1:Y:S02]  /*7370*/  SHFL.BFLY P3, R9, R11, R8, R7 ;  /* 0x0c0000080b097389 */ /* 0x0000640000060007 */
[----:B01----:R-:W-:Y:S01]  /*7380*/  ENDCOLLECTIVE ;  /* 0x000000000000791b */ /* 0x003fe20003800000 */
.L_x_2320:
[----:B------:R-:W-:-:S05]  /*7390*/  FADD.FTZ R4, R4, R3 ;  /* 0x0000000304047221 */ /* 0x000fca0000010000 */
[----:B------:R-:W-:Y:S02]  /*73a0*/  MOV R11, R4 ;  /* 0x00000004000b7202 */ /* 0x000fe40000000f00 */
[----:B------:R-:W-:-:S07]  /*73b0*/  MOV R10, R9 ;  /* 0x00000009000a7202 */ /* 0x000fce0000000f00 */
[----:B------:R-:W-:Y:S05]  /*73c0*/  WARPSYNC.COLLECTIVE R6, `(.L_x_2321) ;  /* 0x0000000006087348 */ /* 0x000fea0003c00000 */
[----:B------:R0:W1:Y:S02]  /*73d0*/  SHFL.BFLY P3, R9, R11, R8, R7 ;  /* 0x0c0000080b097389 */ /* 0x0000640000060007 */
[----:B01----:R-:W-:Y:S01]  /*73e0*/  ENDCOLLECTIVE ;  /* 0x000000000000791b */ /* 0x003fe20003800000 */
.L_x_2321:
[----:B------:R-:W-:Y:S01]  /*73f0*/  FADD.FTZ R10, R5, R10 ;  /* 0x0000000a050a7221 */ /* 0x000fe20000010000 */
[----:B------:R-:W-:-:S04]  /*7400*/  HFMA2.MMA R8, -RZ, RZ, 0, 1.1920928955078125e-07 ;  /* 0x00000002ff087435 */ /* 0x000fc800000001ff */
[----:B------:R-:W-:Y:S02]  /*7410*/  MOV R11, R10 ;  /* 0x0000000a000b7202 */ /* 0x000fe40000000f00 */
[----:B------:R-:W-:-:S07]  /*7420*/  MOV R13, R9 ;  /* 0x00000009000d7202 */ /* 0x000fce0000000f00 */
[----:B------:R-:W-:Y:S05]  /*7430*/  WARPSYNC.COLLECTIVE R6, `(.L_x_2322) ;  /* 0x0000000006087348 */ /* 0x000fea0003c00000 */
[----:B------:R0:W1:Y:S02]  /*7440*/  SHFL.BFLY P3, R9, R11, R8, R7 ;  /* 0x0c0000080b097389 */ /* 0x0000640000060007 */
[----:B01----:R-:W-:Y:S01]  /*7450*/  ENDCOLLECTIVE ;  /* 0x000000000000791b */ /* 0x003fe20003800000 */
.L_x_2322:
[----:B------:R-:W-:-:S05]  /*7460*/  FADD.FTZ R13, R4, R13 ;  /* 0x0000000d040d7221 */ /* 0x000fca0000010000 */
[----:B------:R-:W-:Y:S02]  /*7470*/  MOV R11, R13 ;  /* 0x0000000d000b7202 */ /* 0x000fe40000000f00 */
[----:B------:R-:W-:-:S07]  /*7480*/  MOV R15, R9 ;  /* 0x00000009000f7202 */ /* 0x000fce0000000f00 */
[----:B------:R-:W-:Y:S05]  /*7490*/  WARPSYNC.COLLECTIVE R6, `(.L_x_2323) ;  /* 0x0000000006087348 */ /* 0x000fea0003c00000 */
[----:B------:R0:W1:Y:S02]  /*74a0*/  SHFL.BFLY P3, R9, R11, R8, R7 ;  /* 0x0c0000080b097389 */ /* 0x0000640000060007 */
[----:B01----:R-:W-:Y:S01]  /*74b0*/  ENDCOLLECTIVE ;  /* 0x000000000000791b */ /* 0x003fe20003800000 */
.L_x_2323:
[----:B------:R-:W-:Y:S01]  /*74c0*/  FADD.FTZ R15, R10, R15 ;  /* 0x0000000f0a0f7221 */ /* 0x000fe20000010000 */
[----:B------:R-:W-:-:S04]  /*74d0*/  HFMA2.MMA R8, -RZ, RZ, 0, 5.9604644775390625e-08 ;  /* 0x00000001ff087435 */ /* 0x000fc800000001ff */
[----:B------:R-:W-:Y:S02]  /*74e0*/  MOV R11, R15 ;  /* 0x0000000f000b7202 */ /* 0x000fe40000000f00 */
[----:B------:R-:W-:-:S07]  /*74f0*/  MOV R2, R9 ;  /* 0x0000000900027202 */ /* 0x000fce0000000f00 */
[----:B------:R-:W-:Y:S05]  /*7500*/  WARPSYNC.COLLECTIVE R6, `(.L_x_2324) ;  /* 0x0000000006087348 */ /* 0x000fea0003c00000 */
[----:B------:R0:W1:Y:S02]  /*7510*/  SHFL.BFLY P3, R9, R11, R8, R7 ;  /* 0x0c0000080b097389 */ /* 0x0000640000060007 */
[----:B01----:R-:W-:Y:S01]  /*7520*/  ENDCOLLECTIVE ;  /* 0x000000000000791b */ /* 0x003fe20003800000 */
.L_x_2324:
[----:B------:R-:W-:-:S05]  /*7530*/  FADD.FTZ R12, R13, R2 ;  /* 0x000000020d0c7221 */ /* 0x000fca0000010000 */
[----:B------:R-:W-:Y:S02]  /*7540*/  MOV R11, R12 ;  /* 0x0000000c000b7202 */ /* 0x000fe40000000f00 */
[----:B------:R-:W-:-:S07]  /*7550*/  MOV R14, R9 ;  /* 0x00000009000e7202 */ /* 0x000fce0000000f00 */
[----:B------:R-:W-:Y:S05]  /*7560*/  WARPSYNC.COLLECTIVE R6, `(.L_x_2325) ;  /* 0x0000000006087348 */ /* 0x000fea0003c00000 */
[----:B------:R0:W1:Y:S02]  /*7570*/  SHFL.BFLY P3, R9, R11, R8, R7 ;  /* 0x0c0000080b097389 */ /* 0x0000640000060007 */
[----:B01----:R-:W-:Y:S01]  /*7580*/  ENDCOLLECTIVE ;  /* 0x000000000000791b */ /* 0x003fe20003800000 */
.L_x_2325:
[----:B------:R-:W-:Y:S01]  /*7590*/  FADD.FTZ R14, R15, R14 ;  /* 0x0000000e0f0e7221 */ /* 0x000fe20000010000 */
[----:B------:R-:W-:Y:S06]  /*75a0*/  BRA `(.L_x_2326) ;  /* 0xffffffec00607947 */ /* 0x000fec000383ffff */
.L_x_2314:
        /* <DEDUP_REMOVED lines=8> */
.L_x_2328:
[----:B------:R-:W-:Y:S05]  /*7630*/  BSYNC B1 ;  /* 0x0000000000017941 */ /* 0x000fea0003800000 */
.L_x_2327:
        /* <DEDUP_REMOVED lines=8> */
.L_x_2329:
[----:B------:R-:W-:Y:S01]  /*76c0*/  FADD.FTZ R13, R13, R10 ;  /* 0x0000000a0d0d7221 */ /* 0x000fe20000010000 */
[----:B------:R-:W-:-:S04]  /*76d0*/  HFMA2.MMA R8, -RZ, RZ, 0, 2.384185791015625e-07 ;  /* 0x00000004ff087435 */ /* 0x000fc800000001ff */
[----:B------:R-:W-:Y:S02]  /*76e0*/  MOV R11, R13 ;  /* 0x0000000d000b7202 */ /* 0x000fe40000000f00 */
[----:B------:R-:W-:-:S07]  /*76f0*/  MOV R15, R9 ;  /* 0x00000009000f7202 */ /* 0x000fce0000000f00 */
[----:B------:R-:W-:Y:S05]  /*7700*/  WARPSYNC.COLLECTIVE R6, `(.L_x_2330) ;  /* 0x0000000006087348 */ /* 0x000fea0003c00000 */
[----:B------:R0:W1:Y:S02]  /*7710*/  SHFL.BFLY P3, R9, R11, R8, R7 ;  /* 0x0c0000080b097389 */ /* 0x0000640000060007 */
[----:B01----:R-:W-:Y:S01]  /*7720*/  ENDCOLLECTIVE ;  /* 0x000000000000791b */ /* 0x003fe20003800000 */
.L_x_2330:
[----:B------:R-:W-:-:S05]  /*7730*/  FADD.FTZ R15, R15, R12 ;  /* 0x0000000c0f0f7221 */ /* 0x000fca0000010000 */
[----:B------:R-:W-:Y:S02]  /*7740*/  MOV R11, R15 ;  /* 0x0000000f000b7202 */ /* 0x000fe40000000f00 */
[----:B------:R-:W-:-:S07]  /*7750*/  MOV R14, R9 ;  /* 0x00000009000e7202 */ /* 0x000fce0000000f00 */
[----:B------:R-:W-:Y:S05]  /*7760*/  WARPSYNC.COLLECTIVE R6, `(.L_x_2331) ;  /* 0x0000000006087348 */ /* 0x000fea0003c00000 */
[----:B------:R0:W1:Y:S02]  /*7770*/  SHFL.BFLY P3, R9, R11, R8, R7 ;  /* 0x0c0000080b097389 */ /* 0x0000640000060007 */
[----:B01----:R-:W-:Y:S01]  /*7780*/  ENDCOLLECTIVE ;  /* 0x000000000000791b */ /* 0x003fe20003800000 */
.L_x_2331:
[----:B------:R-:W-:Y:S01]  /*7790*/  FADD.FTZ R14, R13, R14 ;  /* 0x0000000e0d0e7221 */ /* 0x000fe20000010000 */
[----:B------:R-:W-:-:S04]  /*77a0*/  HFMA2.MMA R8, -RZ, RZ, 0, 1.1920928955078125e-07 ;  /* 0x00000002ff087435 */ /* 0x000fc800000001ff */
[----:B------:R-:W-:Y:S02]  /*77b0*/  MOV R11, R14 ;  /* 0x0000000e000b7202 */ /* 0x000fe40000000f00 */
[----:B------:R-:W-:-:S07]  /*77c0*/  MOV R16, R9 ;  /* 0x0000000900107202 */ /* 0x000fce0000000f00 */
[----:B------:R-:W-:Y:S05]  /*77d0*/  WARPSYNC.COLLECTIVE R6, `(.L_x_2332) ;  /* 0x0000000006087348 */ /* 0x000fea0003c00000 */
[----:B------:R0:W1:Y:S02]  /*77e0*/  SHFL.BFLY P3, R9, R11, R8, R7 ;  /* 0x0c0000080b097389 */ /* 0x0000640000060007 */
[----:B01----:R-:W-:Y:S01]  /*77f0*/  ENDCOLLECTIVE ;  /* 0x000000000000791b */ /* 0x003fe20003800000 */
.L_x_2332:
[----:B------:R-:W-:-:S05]  /*7800*/  FADD.FTZ R16, R15, R16 ;  /* 0x000000100f107221 */ /* 0x000fca0000010000 */
[----:B------:R-:W-:Y:S02]  /*7810*/  MOV R11, R16 ;  /* 0x00000010000b7202 */ /* 0x000fe40000000f00 */
[----:B------:R-:W-:-:S07]  /*7820*/  MOV R17, R9 ;  /* 0x0000000900117202 */ /* 0x000fce0000000f00 */
[----:B------:R-:W-:Y:S05]  /*7830*/  WARPSYNC.COLLECTIVE R6, `(.L_x_2333) ;  /* 0x0000000006087348 */ /* 0x000fea0003c00000 */
[----:B------:R0:W1:Y:S02]  /*7840*/  SHFL.BFLY P3, R9, R11, R8, R7 ;  /* 0x0c0000080b097389 */ /* 0x0000640000060007 */
[----:B01----:R-:W-:Y:S01]  /*7850*/  ENDCOLLECTIVE ;  /* 0x000000000000791b */ /* 0x003fe20003800000 */
.L_x_2333:
[----:B------:R-:W-:Y:S01]  /*7860*/  FADD.FTZ R17, R14, R17 ;  /* 0x000000110e117221 */ /* 0x000fe20000010000 */
[----:B------:R-:W-:-:S04]  /*7870*/  HFMA2.MMA R8, -RZ, RZ, 0, 5.9604644775390625e-08 ;  /* 0x00000001ff087435 */ /* 0x000fc800000001ff */
[----:B------:R-:W-:Y:S02]  /*7880*/  MOV R11, R17 ;  /* 0x00000011000b7202 */ /* 0x000fe40000000f00 */
[----:B------:R-:W-:-:S07]  /*7890*/  MOV R19, R9 ;  /* 0x0000000900137202 */ /* 0x000fce0000000f00 */
[----:B------:R-:W-:Y:S05]  /*78a0*/  WARPSYNC.COLLECTIVE R6, `(.L_x_2334) ;  /* 0x0000000006087348 */ /* 0x000fea0003c00000 */
[----:B------:R0:W1:Y:S02]  /*78b0*/  SHFL.BFLY P3, R9, R11, R8, R7 ;  /* 0x0c0000080b097389 */ /* 0x0000640000060007 */
[----:B01----:R-:W-:Y:S01]  /*78c0*/  ENDCOLLECTIVE ;  /* 0x000000000000791b */ /* 0x003fe20003800000 */
.L_x_2334:
[----:B------:R-:W-:-:S05]  /*78d0*/  FADD.FTZ R19, R16, R19 ;  /* 0x0000001310137221 */ /* 0x000fca0000010000 */
[----:B------:R-:W-:Y:S02]  /*78e0*/  MOV R11, R19 ;  /* 0x00000013000b7202 */ /* 0x000fe40000000f00 */
[----:B------:R-:W-:-:S07]  /*78f0*/  MOV R10, R9 ;  /* 0x00000009000a7202 */ /* 0x000fce0000000f00 */
[----:B------:R-:W-:Y:S05]  /*7900*/  WARPSYNC.COLLECTIVE R6, `(.L_x_2335) ;  /* 0x0000000006087348 */ /* 0x000fea0003c00000 */
[----:B------:R0:W1:Y:S02]  /*7910*/  SHFL.BFLY P3, R9, R11, R8, R7 ;  /* 0x0c0000080b097389 */ /* 0x0000640000060007 */
[----:B01----:R-:W-:Y:S01]  /*7920*/  ENDCOLLECTIVE ;  /* 0x000000000000791b */ /* 0x003fe20003800000 */
.L_x_2335:
[----:B------:R-:W-:Y:S01]  /*7930*/  FADD.FTZ R10, R17, R10 ;  /* 0x0000000a110a7221 */ /* 0x000fe20000010000 */
[----:B------:R-:W-:Y:S06]  /*7940*/  BRA `(.L_x_2336) ;  /* 0xffffffec001c7947 */ /* 0x000fec000383ffff */
.L_x_2315:
        /* <DEDUP_REMOVED lines=8> */
.L_x_2338:
[----:B------:R-:W-:Y:S05]  /*79d0*/  BSYNC B1 ;  /* 0x0000000000017941 */ /* 0x000fea0003800000 */
.L_x_2337:
        /* <DEDUP_REMOVED lines=8> */
.L_x_2339:
[----:B------:R-:W-:Y:S01]  /*7a60*/  FADD.FTZ R13, R13, R10 ;  /* 0x0000000a0d0d7221 */ /* 0x000fe20000010000 */
[----:B------:R-:W-:-:S04]  /*7a70*/  HFMA2.MMA R8, -RZ, RZ, 0, 2.384185791015625e-07 ;  /* 0x00000004ff087435 */ /* 0x000fc800000001ff */
[----:B------:R-:W-:Y:S02]  /*7a80*/  MOV R11, R13 ;  /* 0x0000000d000b7202 */ /* 0x000fe40000000f00 */
[----:B------:R-:W-:-:S07]  /*7a90*/  MOV R15, R9 ;  /* 0x00000009000f7202 */ /* 0x000fce0000000f00 */
[----:B------:R-:W-:Y:S05]  /*7aa0*/  WARPSYNC.COLLECTIVE R6, `(.L_x_2340) ;  /* 0x0000000006087348 */ /* 0x000fea0003c00000 */
[----:B------:R0:W1:Y:S02]  /*7ab0*/  SHFL.BFLY P3, R9, R11, R8, R7 ;  /* 0x0c0000080b097389 */ /* 0x0000640000060007 */
[----:B01----:R-:W-:Y:S01]  /*7ac0*/  ENDCOLLECTIVE ;  /* 0x000000000000791b */ /* 0x003fe20003800000 */
.L_x_2340:
[----:B------:R-:W-:-:S05]  /*7ad0*/  FADD.FTZ R15, R15, R12 ;  /* 0x0000000c0f0f7221 */ /* 0x000fca0000010000 */
[----:B------:R-:W-:Y:S02]  /*7ae0*/  MOV R11, R15 ;  /* 0x0000000f000b7202 */ /* 0x000fe40000000f00 */
[----:B------:R-:W-:-:S07]  /*7af0*/  MOV R14, R9 ;  /* 0x00000009000e7202 */ /* 0x000fce0000000f00 */
[----:B------:R-:W-:Y:S05]  /*7b00*/  WARPSYNC.COLLECTIVE R6, `(.L_x_2341) ;  /* 0x0000000006087348 */ /* 0x000fea0003c00000 */
[----:B------:R0:W1:Y:S02]  /*7b10*/  SHFL.BFLY P3, R9, R11, R8, R7 ;  /* 0x0c0000080b097389 */ /* 0x0000640000060007 */
[----:B01----:R-:W-:Y:S01]  /*7b20*/  ENDCOLLECTIVE ;  /* 0x000000000000791b */ /* 0x003fe20003800000 */
.L_x_2341:
[----:B------:R-:W-:Y:S01]  /*7b30*/  FADD.FTZ R14, R13, R14 ;  /* 0x0000000e0d0e7221 */ /* 0x000fe20000010000 */
[----:B------:R-:W-:-:S04]  /*7b40*/  HFMA2.MMA R8, -RZ, RZ, 0, 1.1920928955078125e-07 ;  /* 0x00000002ff087435 */ /* 0x000fc800000001ff */
[----:B------:R-:W-:Y:S02]  /*7b50*/  MOV R11, R14 ;  /* 0x0000000e000b7202 */ /* 0x000fe40000000f00 */
[----:B------:R-:W-:-:S07]  /*7b60*/  MOV R16, R9 ;  /* 0x0000000900107202 */ /* 0x000fce0000000f00 */
[----:B------:R-:W-:Y:S05]  /*7b70*/  WARPSYNC.COLLECTIVE R6, `(.L_x_2342) ;  /* 0x0000000006087348 */ /* 0x000fea0003c00000 */
[----:B------:R0:W1:Y:S02]  /*7b80*/  SHFL.BFLY P3, R9, R11, R8, R7 ;  /* 0x0c0000080b097389 */ /* 0x0000640000060007 */
[----:B01----:R-:W-:Y:S01]  /*7b90*/  ENDCOLLECTIVE ;  /* 0x000000000000791b */ /* 0x003fe20003800000 */
.L_x_2342:
[----:B------:R-:W-:-:S05]  /*7ba0*/  FADD.FTZ R16, R15, R16 ;  /* 0x000000100f107221 */ /* 0x000fca0000010000 */
[----:B------:R-:W-:Y:S02]  /*7bb0*/  MOV R11, R16 ;  /* 0x00000010000b7202 */ /* 0x000fe40000000f00 */
[----:B------:R-:W-:-:S07]  /*7bc0*/  MOV R17, R9 ;  /* 0x0000000900117202 */ /* 0x000fce0000000f00 */
[----:B------:R-:W-:Y:S05]  /*7bd0*/  WARPSYNC.COLLECTIVE R6, `(.L_x_2343) ;  /* 0x0000000006087348 */ /* 0x000fea0003c00000 */
[----:B------:R0:W1:Y:S02]  /*7be0*/  SHFL.BFLY P3, R9, R11, R8, R7 ;  /* 0x0c0000080b097389 */ /* 0x0000640000060007 */
[----:B01----:R-:W-:Y:S01]  /*7bf0*/  ENDCOLLECTIVE ;  /* 0x000000000000791b */ /* 0x003fe20003800000 */
.L_x_2343:
[----:B------:R-:W-:Y:S01]  /*7c00*/  FADD.FTZ R17, R14, R17 ;  /* 0x000000110e117221 */ /* 0x000fe20000010000 */
[----:B------:R-:W-:-:S04]  /*7c10*/  HFMA2.MMA R8, -RZ, RZ, 0, 5.9604644775390625e-08 ;  /* 0x00000001ff087435 */ /* 0x000fc800000001ff */
[----:B------:R-:W-:Y:S02]  /*7c20*/  MOV R11, R17 ;  /* 0x00000011000b7202 */ /* 0x000fe40000000f00 */
[----:B------:R-:W-:-:S07]  /*7c30*/  MOV R19, R9 ;  /* 0x0000000900137202 */ /* 0x000fce0000000f00 */
[----:B------:R-:W-:Y:S05]  /*7c40*/  WARPSYNC.COLLECTIVE R6, `(.L_x_2344) ;  /* 0x0000000006087348 */ /* 0x000fea0003c00000 */
[----:B------:R0:W1:Y:S02]  /*7c50*/  SHFL.BFLY P3, R9, R11, R8, R7 ;  /* 0x0c0000080b097389 */ /* 0x0000640000060007 */
[----:B01----:R-:W-:Y:S01]  /*7c60*/  ENDCOLLECTIVE ;  /* 0x000000000000791b */ /* 0x003fe20003800000 */
.L_x_2344:
[----:B------:R-:W-:-:S05]  /*7c70*/  FADD.FTZ R19, R16, R19 ;  /* 0x0000001310137221 */ /* 0x000fca0000010000 */
[----:B------:R-:W-:Y:S02]  /*7c80*/  MOV R11, R19 ;  /* 0x00000013000b7202 */ /* 0x000fe40000000f00 */
[----:B------:R-:W-:-:S07]  /*7c90*/  MOV R10, R9 ;  /* 0x00000009000a7202 */ /* 0x000fce0000000f00 */
[----:B------:R-:W-:Y:S05]  /*7ca0*/  WARPSYNC.COLLECTIVE R6, `(.L_x_2345) ;  /* 0x0000000006087348 */ /* 0x000fea0003c00000 */
[----:B------:R0:W1:Y:S02]  /*7cb0*/  SHFL.BFLY P3, R9, R11, R8, R7 ;  /* 0x0c0000080b097389 */ /* 0x0000640000060007 */
[----:B01----:R-:W-:Y:S01]  /*7cc0*/  ENDCOLLECTIVE ;  /* 0x000000000000791b */ /* 0x003fe20003800000 */
.L_x_2345:
[----:B------:R-:W-:Y:S01]  /*7cd0*/  FADD.FTZ R10, R17, R10 ;  /* 0x0000000a110a7221 */ /* 0x000fe20000010000 */
[----:B------:R-:W-:Y:S06]  /*7ce0*/  BRA `(.L_x_2346) ;  /* 0xffffffe800c07947 */ /* 0x000fec000383ffff */
.L_x_2316:
        /* <DEDUP_REMOVED lines=8> */
.L_x_2348:
[----:B------:R-:W-:Y:S05]  /*7d70*/  BSYNC B0 ;  /* 0x0000000000007941 */ /* 0x000fea0003800000 */
.L_x_2347:
        /* <DEDUP_REMOVED lines=13> */
.L_x_2349:
        /* <DEDUP_REMOVED lines=14> */
.L_x_2350:
[----:B------:R-:W-:Y:S02]  /*7f30*/  MOV R11, R4 ;  /* 0x00000004000b7202 */ /* 0x000fe40000000f00 */
[----:B------:R-:W-:-:S07]  /*7f40*/  MOV R2, R9 ;  /* 0x0000000900027202 */ /* 0x000fce0000000f00 */
[----:B------:R-:W-:Y:S05]  /*7f50*/  WARPSYNC.COLLECTIVE R6, `(.L_x_2351) ;  /* 0x0000000006087348 */ /* 0x000fea0003c00000 */
[----:B------:R0:W1:Y:S02]  /*7f60*/  SHFL.BFLY P3, R9, R11, R8, R7 ;  /* 0x0c0000080b097389 */ /* 0x0000640000060007 */
[----:B01----:R-:W-:Y:S01]  /*7f70*/  ENDCOLLECTIVE ;  /* 0x000000000000791b */ /* 0x003fe20003800000 */
.L_x_2351:
        /* <DEDUP_REMOVED lines=10> */
.L_x_2352:
[----:B------:R-:W-:Y:S02]  /*8020*/  @!P0 LOP3.LUT R4, R4, R43, RZ, 0x3c, !PT ;  /* 0x0000002b04048212 */ /* 0x000fe400078e3cff */
[----:B------:R-:W-:Y:S02]  /*8030*/  MOV R11, R3 ;  /* 0x00000003000b7202 */ /* 0x000fe40000000f00 */
[----:B------:R-:W-:-:S07]  /*8040*/  MOV R5, R9 ;  /* 0x0000000900057202 */ /* 0x000fce0000000f00 */
[----:B------:R-:W-:Y:S05]  /*8050*/  WARPSYNC.COLLECTIVE R6, `(.L_x_2353) ;  /* 0x0000000006087348 */ /* 0x000fea0003c00000 */
[----:B------:R0:W1:Y:S02]  /*8060*/  SHFL.BFLY P3, R9, R11, R8, R7 ;  /* 0x0c0000080b097389 */ /* 0x0000640000060007 */
[----:B01----:R-:W-:Y:S01]  /*8070*/  ENDCOLLECTIVE ;  /* 0x000000000000791b */ /* 0x003fe20003800000 */
.L_x_2353:
        /* <DEDUP_REMOVED lines=11> */
.L_x_2354:
[----:B------:R-:W0:Y:S01]  /*8130*/  LDC.64 R2, c[0x0][0x220] ;  /* 0x00008800ff027b82 */ /* 0x000e220000000a00 */
[----:B------:R-:W-:Y:S02]  /*8140*/  MOV R11, R12 ;  /* 0x0000000c000b7202 */ /* 0x000fe40000000f00 */
[----:B------:R-:W-:-:S07]  /*8150*/  MOV R17, R9 ;  /* 0x0000000900117202 */ /* 0x000fce0000000f00 */
[----:B0-----:R-:W-:Y:S05]  /*8160*/  WARPSYNC.COLLECTIVE R6, `(.L_x_2355) ;  /* 0x0000000006087348 */ /* 0x001fea0003c00000 */
[----:B------:R1:W2:Y:S02]  /*8170*/  SHFL.BFLY P3, R9, R11, R8, R7 ;  /* 0x0c0000080b097389 */ /* 0x0002a40000060007 */
[----:B012---:R-:W-:Y:S01]  /*8180*/  ENDCOLLECTIVE ;  /* 0x000000000000791b */ /* 0x007fe20003800000 */
.L_x_2355:
        /* <DEDUP_REMOVED lines=10> */
.L_x_2356:
[----:B------:R-:W-:Y:S01]  /*8230*/  FADD.FTZ R12, R12, R15 ;  /* 0x0000000f0c0c7221 */ /* 0x000fe20000010000 */
[----:B------:R-:W-:Y:S02]  /*8240*/  MOV R11, R16 ;  /* 0x00000010000b7202 */ /* 0x000fe40000000f00 */
[----:B------:R-:W-:-:S07]  /*8250*/  MOV R19, R9 ;  /* 0x0000000900137202 */ /* 0x000fce0000000f00 */
[----:B------:R-:W-:Y:S05]  /*8260*/  WARPSYNC.COLLECTIVE R6, `(.L_x_2357) ;  /* 0x0000000006087348 */ /* 0x000fea0003c00000 */
[----:B------:R0:W1:Y:S02]  /*8270*/  SHFL.BFLY P3, R9, R11, R8, R7 ;  /* 0x0c0000080b097389 */ /* 0x0000640000060007 */
[----:B01----:R-:W-:Y:S01]  /*8280*/  ENDCOLLECTIVE ;  /* 0x000000000000791b */ /* 0x003fe20003800000 */
.L_x_2357:
[----:B------:R-:W-:Y:S01]  /*8290*/  FADD.FTZ R19, R19, R14 ;  /* 0x0000000e13137221 */ /* 0x000fe20000010000 */
[----:B------:R-:W-:-:S04]  /*82a0*/  HFMA2.MMA R8, -RZ, RZ, 0, 2.384185791015625e-07 ;  /* 0x00000004ff087435 */ /* 0x000fc800000001ff */
[----:B------:R-:W-:Y:S02]  /*82b0*/  MOV R11, R19 ;  /* 0x00000013000b7202 */ /* 0x000fe40000000f00 */
[----:B------:R-:W-:-:S07]  /*82c0*/  MOV R21, R9 ;  /* 0x0000000900157202 */ /* 0x000fce0000000f00 */
[----:B------:R-:W-:Y:S05]  /*82d0*/  WARPSYNC.COLLECTIVE R6, `(.L_x_2358) ;  /* 0x0000000006087348 */ /* 0x000fea0003c00000 */
[----:B------:R0:W1:Y:S02]  /*82e0*/  SHFL.BFLY P3, R9, R11, R8, R7 ;  /* 0x0c0000080b097389 */ /* 0x0000640000060007 */
[----:B01----:R-:W-:Y:S01]  /*82f0*/  ENDCOLLECTIVE ;  /* 0x000000000000791b */ /* 0x003fe20003800000 */
.L_x_2358:
[----:B------:R-:W-:-:S05]  /*8300*/  FADD.FTZ R21, R21, R16 ;  /* 0x0000001015157221 */ /* 0x000fca0000010000 */
[----:B------:R-:W-:Y:S02]  /*8310*/  MOV R11, R21 ;  /* 0x00000015000b7202 */ /* 0x000fe40000000f00 */
[----:B------:R-:W-:-:S07]  /*8320*/  MOV R14, R9 ;  /* 0x00000009000e7202 */ /* 0x000fce0000000f00 */
[----:B------:R-:W-:Y:S05]  /*8330*/  WARPSYNC.COLLECTIVE R6, `(.L_x_2359) ;  /* 0x0000000006087348 */ /* 0x000fea0003c00000 */
[----:B------:R0:W1:Y:S02]  /*8340*/  SHFL.BFLY P3, R9, R11, R8, R7 ;  /* 0x0c0000080b097389 */ /* 0x0000640000060007 */
[----:B01----:R-:W-:Y:S01]  /*8350*/  ENDCOLLECTIVE ;  /* 0x000000000000791b */ /* 0x003fe20003800000 */
.L_x_2359:
[----:B------:R-:W-:Y:S01]  /*8360*/  FADD.FTZ R16, R19, R14 ;  /* 0x0000000e13107221 */ /* 0x000fe20000010000 */
[----:B------:R-:W-:-:S04]  /*8370*/  HFMA2.MMA R8, -RZ, RZ, 0, 1.1920928955078125e-07 ;  /* 0x00000002ff087435 */ /* 0x000fc800000001ff */
[----:B------:R-:W-:Y:S02]  /*8380*/  MOV R11, R16 ;  /* 0x00000010000b7202 */ /* 0x000fe40000000f00 */
[----:B------:R-:W-:-:S07]  /*8390*/  MOV R18, R9 ;  /* 0x0000000900127202 */ /* 0x000fce0000000f00 */
[----:B------:R-:W-:Y:S05]  /*83a0*/  WARPSYNC.COLLECTIVE R6, `(.L_x_2360) ;  /* 0x0000000006087348 */ /* 0x000fea0003c00000 */
[----:B------:R0:W1:Y:S02]  /*83b0*/  SHFL.BFLY P3, R9, R11, R8, R7 ;  /* 0x0c0000080b097389 */ /* 0x0000640000060007 */
[----:B01----:R-:W-:Y:S01]  /*83c0*/  ENDCOLLECTIVE ;  /* 0x000000000000791b */ /* 0x003fe20003800000 */
.L_x_2360:
[----:B------:R-:W-:-:S05]  /*83d0*/  FADD.FTZ R18, R21, R18 ;  /* 0x0000001215127221 */ /* 0x000fca0000010000 */
[----:B------:R-:W-:Y:S02]  /*83e0*/  MOV R11, R18 ;  /* 0x00000012000b7202 */ /* 0x000fe40000000f00 */
[----:B------:R-:W-:-:S07]  /*83f0*/  MOV R19, R9 ;  /* 0x0000000900137202 */ /* 0x000fce0000000f00 */
[----:B------:R-:W-:Y:S05]  /*8400*/  WARPSYNC.COLLECTIVE R6, `(.L_x_2361) ;  /* 0x0000000006087348 */ /* 0x000fea0003c00000 */
[----:B------:R0:W1:Y:S02]  /*8410*/  SHFL.BFLY P3, R9, R11, R8, R7 ;  /* 0x0c0000080b097389 */ /* 0x0000640000060007 */
[----:B01----:R-:W-:Y:S01]  /*8420*/  ENDCOLLECTIVE ;  /* 0x000000000000791b */ /* 0x003fe20003800000 */
.L_x_2361:
[----:B------:R-:W-:Y:S01]  /*8430*/  FADD.FTZ R14, R16, R19 ;  /* 0x00000013100e7221 */ /* 0x000fe20000010000 */
[----:B------:R-:W-:-:S04]  /*8440*/  HFMA2.MMA R8, -RZ, RZ, 0, 5.9604644775390625e-08 ;  /* 0x00000001ff087435 */ /* 0x000fc800000001ff */
[----:B------:R-:W-:Y:S02]  /*8450*/  MOV R11, R14 ;  /* 0x0000000e000b7202 */ /* 0x000fe40000000f00 */
[----:B------:R-:W-:-:S07]  /*8460*/  MOV R21, R9 ;  /* 0x0000000900157202 */ /* 0x000fce0000000f00 */
[----:B------:R-:W-:Y:S05]  /*8470*/  WARPSYNC.COLLECTIVE R6, `(.L_x_2362) ;  /* 0x0000000006087348 */ /* 0x000fea0003c00000 */
[----:B------:R0:W1:Y:S02]  /*8480*/  SHFL.BFLY P3, R9, R11, R8, R7 ;  /* 0x0c0000080b097389 */ /* 0x0000640000060007 */
[----:B01----:R-:W-:Y:S01]  /*8490*/  ENDCOLLECTIVE ;  /* 0x000000000000791b */ /* 0x003fe20003800000 */
.L_x_2362:
        /* <DEDUP_REMOVED lines=11> */
.L_x_2363:
[----:B------:R-:W-:Y:S01]  /*8550*/  FADD.FTZ R14, R14, R21 ;  /* 0x000000150e0e7221 */ /* 0x000fe20000010000 */
[----:B------:R-:W-:Y:S01]  /*8560*/  HFMA2.MMA R8, -RZ, RZ, 0, 4.76837158203125e-07 ;  /* 0x00000008ff087435 */ /* 0x000fe200000001ff */
[----:B------:R-:W-:Y:S02]  /*8570*/  MOV R11, R20 ;  /* 0x00000014000b7202 */ /* 0x000fe40000000f00 */
[----:B------:R-:W-:-:S08]  /*8580*/  MOV R19, R9 ;  /* 0x0000000900137202 */ /* 0x000fd00000000f00 */
[----:B------:R-:W-:Y:S05]  /*8590*/  WARPSYNC.COLLECTIVE R6, `(.L_x_2364) ;  /* 0x0000000006087348 */ /* 0x000fea0003c00000 */
[----:B------:R0:W1:Y:S02]  /*85a0*/  SHFL.BFLY P3, R9, R11, R8, R7 ;  /* 0x0c0000080b097389 */ /* 0x0000640000060007 */
[----:B01----:R-:W-:Y:S01]  /*85b0*/  ENDCOLLECTIVE ;  /* 0x000000000000791b */ /* 0x003fe20003800000 */
.L_x_2364:
[----:B------:R-:W-:Y:S01]  /*85c0*/  FADD.FTZ R16, R16, R19 ;  /* 0x0000001310107221 */ /* 0x000fe20000010000 */
[----:B------:R-:W-:Y:S02]  /*85d0*/  MOV R11, R22 ;  /* 0x00000016000b7202 */ /* 0x000fe40000000f00 */
[----:B------:R-:W-:-:S07]  /*85e0*/  MOV R23, R9 ;  /* 0x0000000900177202 */ /* 0x000fce0000000f00 */
[----:B------:R-:W-:Y:S05]  /*85f0*/  WARPSYNC.COLLECTIVE R6, `(.L_x_2365) ;  /* 0x0000000006087348 */ /* 0x000fea0003c00000 */
[----:B------:R0:W1:Y:S02]  /*8600*/  SHFL.BFLY P3, R9, R11, R8, R7 ;  /* 0x0c0000080b097389 */ /* 0x0000640000060007 */
[----:B01----:R-:W-:Y:S01]  /*8610*/  ENDCOLLECTIVE ;  /* 0x000000000000791b */ /* 0x003fe20003800000 */
.L_x_2365:
[----:B------:R-:W-:Y:S01]  /*8620*/  FADD.FTZ R23, R23, R20 ;  /* 0x0000001417177221 */ /* 0x000fe20000010000 */
[----:B------:R-:W-:-:S04]  /*8630*/  HFMA2.MMA R8, -RZ, RZ, 0, 2.384185791015625e-07 ;  /* 0x00000004ff087435 */ /* 0x000fc800000001ff */
[----:B------:R-:W-:Y:S02]  /*8640*/  MOV R11, R23 ;  /* 0x00000017000b7202 */ /* 0x000fe40000000f00 */
[----:B------:R-:W-:-:S07]  /*8650*/  MOV R25, R9 ;  /* 0x0000000900197202 */ /* 0x000fce0000000f00 */
[----:B------:R-:W-:Y:S05]  /*8660*/  WARPSYNC.COLLECTIVE R6, `(.L_x_2366) ;  /* 0x0000000006087348 */ /* 0x000fea0003c00000 */
[----:B------:R0:W1:Y:S02]  /*8670*/  SHFL.BFLY P3, R9, R11, R8, R7 ;  /* 0x0c0000080b097389 */ /* 0x0000640000060007 */
[----:B01----:R-:W-:Y:S01]  /*8680*/  ENDCOLLECTIVE ;  /* 0x000000000000791b */ /* 0x003fe20003800000 */
.L_x_2366:
[----:B------:R-:W-:-:S05]  /*8690*/  FADD.FTZ R25, R25, R22 ;  /* 0x0000001619197221 */ /* 0x000fca0000010000 */
[----:B------:R-:W-:Y:S02]  /*86a0*/  MOV R11, R25 ;  /* 0x00000019000b7202 */ /* 0x000fe40000000f00 */
[----:B------:R-:W-:-:S07]  /*86b0*/  MOV R20, R9 ;  /* 0x0000000900147202 */ /* 0x000fce0000000f00 */
[----:B------:R-:W-:Y:S05]  /*86c0*/  WARPSYNC.COLLECTIVE R6, `(.L_x_2367) ;  /* 0x0000000006087348 */ /* 0x000fea0003c00000 */
[----:B------:R0:W1:Y:S02]  /*86d0*/  SHFL.BFLY P3, R9, R11, R8, R7 ;  /* 0x0c0000080b097389 */ /* 0x0000640000060007 */
[----:B01----:R-:W-:Y:S01]  /*86e0*/  ENDCOLLECTIVE ;  /* 0x000000000000791b */ /* 0x003fe20003800000 */
.L_x_2367:
        /* <DEDUP_REMOVED lines=10> */
.L_x_2368:
[----:B------:R0:W1:Y:S04]  /*8790*/  @!P0 LDS R27, [R18] ;  /* 0x00000000121b8984 */ /* 0x0000680000000800 */
[----:B------:R0:W2:Y:S01]  /*87a0*/  @!P0 LDS R28, [R18+0x500] ;  /* 0x00050000121c8984 */ /* 0x0000a20000000800 */
[----:B------:R-:W-:Y:S02]  /*87b0*/  MOV R11, R22 ;  /* 0x00000016000b7202 */ /* 0x000fe40000000f00 */
[----:B------:R-:W-:-:S07]  /*87c0*/  MOV R23, R9 ;  /* 0x0000000900177202 */ /* 0x000fce0000000f00 */
[----:B012---:R-:W-:Y:S05]  /*87d0*/  WARPSYNC.COLLECTIVE R6, `(.L_x_2369) ;  /* 0x0000000006087348 */ /* 0x007fea0003c00000 */
[----:B------:R3:W4:Y:S02]  /*87e0*/  SHFL.BFLY P3, R9, R11, R8, R7 ;  /* 0x0c0000080b097389 */ /* 0x0007240000060007 */
[----:B01234-:R-:W-:Y:S01]  /*87f0*/  ENDCOLLECTIVE ;  /* 0x000000000000791b */ /* 0x01ffe20003800000 */
.L_x_2369:
        /* <DEDUP_REMOVED lines=9> */
.L_x_2370:
[----:B------:R-:W-:Y:S01]  /*8890*/  ISETP.NE.AND P0, PT, R63, RZ, PT ;  /* 0x000000ff3f00720c */ /* 0x000fe20003f05270 */
[----:B------:R-:W-:-:S05]  /*88a0*/  FADD.FTZ R22, R22, R25 ;  /* 0x0000001916167221 */ /* 0x000fca0000010000 */
[----:B------:R-:W-:Y:S02]  /*88b0*/  MOV R11, R22 ;  /* 0x00000016000b7202 */ /* 0x000fe40000000f00 */
[----:B------:R-:W-:-:S07]  /*88c0*/  MOV R18, R9 ;  /* 0x0000000900127202 */ /* 0x000fce0000000f00 */
[----:B------:R-:W-:Y:S05]  /*88d0*/  WARPSYNC.COLLECTIVE R6, `(.L_x_2371) ;  /* 0x0000000006087348 */ /* 0x000fea0003c00000 */
[----:B------:R0:W1:Y:S02]  /*88e0*/  SHFL.BFLY P3, R9, R11, R8, R7 ;  /* 0x0c0000080b097389 */ /* 0x0000640000060007 */
[----:B01----:R-:W-:Y:S01]  /*88f0*/  ENDCOLLECTIVE ;  /* 0x000000000000791b */ /* 0x003fe20003800000 */
.L_x_2371:
[----:B------:R-:W-:Y:S01]  /*8900*/  HFMA2.MMA R8, -RZ, RZ, 0, 4.76837158203125e-07 ;  /* 0x00000008ff087435 */ /* 0x000fe200000001ff */
[----:B------:R-:W-:Y:S02]  /*8910*/  MOV R11, R24 ;  /* 0x00000018000b7202 */ /* 0x000fe40000000f00 */
[----:B------:R-:W-:-:S08]  /*8920*/  MOV R25, R9 ;  /* 0x0000000900197202 */ /* 0x000fd00000000f00 */
[----:B------:R-:W-:Y:S05]  /*8930*/  WARPSYNC.COLLECTIVE R6, `(.L_x_2372) ;  /* 0x0000000006087348 */ /* 0x000fea0003c00000 */
[----:B------:R0:W1:Y:S02]  /*8940*/  SHFL.BFLY P3, R9, R11, R8, R7 ;  /* 0x0c0000080b097389 */ /* 0x0000640000060007 */
[----:B01----:R-:W-:Y:S01]  /*8950*/  ENDCOLLECTIVE ;  /* 0x000000000000791b */ /* 0x003fe20003800000 */
.L_x_2372:
[----:B------:R-:W-:Y:S02]  /*8960*/  MOV R11, R26 ;  /* 0x0000001a000b7202 */ /* 0x000fe40000000f00 */
[----:B------:R-:W-:-:S07]  /*8970*/  MOV R27, R9 ;  /* 0x00000009001b7202 */ /* 0x000fce0000000f00 */
[----:B------:R-:W-:Y:S05]  /*8980*/  WARPSYNC.COLLECTIVE R6, `(.L_x_2373) ;  /* 0x0000000006087348 */ /* 0x000fea0003c00000 */
[----:B------:R0:W1:Y:S02]  /*8990*/  SHFL.BFLY P3, R9, R11, R8, R7 ;  /* 0x0c0000080b097389 */ /* 0x0000640000060007 */
[----:B01----:R-:W-:Y:S01]  /*89a0*/  ENDCOLLECTIVE ;  /* 0x000000000000791b */ /* 0x003fe20003800000 */
.L_x_2373:
[----:B------:R-:W-:Y:S01]  /*89b0*/  FADD.FTZ R27, R27, R24 ;  /* 0x000000181b1b7221 */ /* 0x000fe20000010000 */
[----:B------:R-:W-:-:S04]  /*89c0*/  HFMA2.MMA R8, -RZ, RZ, 0, 2.384185791015625e-07 ;  /* 0x00000004ff087435 */ /* 0x000fc800000001ff */
[----:B------:R-:W-:Y:S02]  /*89d0*/  MOV R11, R27 ;  /* 0x0000001b000b7202 */ /* 0x000fe40000000f00 */
[----:B------:R-:W-:-:S07]  /*89e0*/  MOV R29, R9 ;  /* 0x00000009001d7202 */ /* 0x000fce0000000f00 */
[----:B------:R-:W-:Y:S05]  /*89f0*/  WARPSYNC.COLLECTIVE R6, `(.L_x_2374) ;  /* 0x0000000006087348 */ /* 0x000fea0003c00000 */
[----:B------:R0:W1:Y:S02]  /*8a00*/  SHFL.BFLY P3, R9, R11, R8, R7 ;  /* 0x0c0000080b097389 */ /* 0x0000640000060007 */
[----:B01----:R-:W-:Y:S01]  /*8a10*/  ENDCOLLECTIVE ;  /* 0x000000000000791b */ /* 0x003fe20003800000 */
.L_x_2374:
[----:B------:R-:W-:-:S05]  /*8a20*/  FADD.FTZ R29, R29, R26 ;  /* 0x0000001a1d1d7221 */ /* 0x000fca0000010000 */
[----:B------:R-:W-:Y:S02]  /*8a30*/  MOV R11, R29 ;  /* 0x0000001d000b7202 */ /* 0x000fe40000000f00 */
[----:B------:R-:W-:-:S07]  /*8a40*/  MOV R24, R9 ;  /* 0x0000000900187202 */ /* 0x000fce0000000f00 */
[----:B------:R-:W-:Y:S05]  /*8a50*/  WARPSYNC.COLLECTIVE R6, `(.L_x_2375) ;  /* 0x0000000006087348 */ /* 0x000fea0003c00000 */
[----:B------:R0:W1:Y:S02]  /*8a60*/  SHFL.BFLY P3, R9, R11, R8, R7 ;  /* 0x0c0000080b097389 */ /* 0x0000640000060007 */
[----:B01----:R-:W-:Y:S01]  /*8a70*/  ENDCOLLECTIVE ;  /* 0x000000000000791b */ /* 0x003fe20003800000 */
.L_x_2375:
[----:B------:R-:W-:Y:S01]  /*8a80*/  FADD.FTZ R24, R27, R24 ;  /* 0x000000181b187221 */ /* 0x000fe20000010000 */
[----:B------:R-:W-:-:S04]  /*8a90*/  HFMA2.MMA R8, -RZ, RZ, 0, 1.1920928955078125e-07 ;  /* 0x00000002ff087435 */ /* 0x000fc800000001ff */
[----:B------:R-:W-:Y:S02]  /*8aa0*/  MOV R11, R24 ;  /* 0x00000018000b7202 */ /* 0x000fe40000000f00 */
[----:B------:R-:W-:-:S07]  /*8ab0*/  MOV R26, R9 ;  /* 0x00000009001a7202 */ /* 0x000fce0000000f00 */
[----:B------:R-:W-:Y:S05]  /*8ac0*/  WARPSYNC.COLLECTIVE R6, `(.L_x_2376) ;  /* 0x0000000006087348 */ /* 0x000fea0003c00000 */
[----:B------:R0:W1:Y:S02]  /*8ad0*/  SHFL.BFLY P3, R9, R11, R8, R7 ;  /* 0x0c0000080b097389 */ /* 0x0000640000060007 */
[----:B01----:R-:W-:Y:S01]  /*8ae0*/  ENDCOLLECTIVE ;  /* 0x000000000000791b */ /* 0x003fe20003800000 */
.L_x_2376:
[----:B------:R-:W-:-:S05]  /*8af0*/  FADD.FTZ R26, R29, R26 ;  /* 0x0000001a1d1a7221 */ /* 0x000fca0000010000 */
[----:B------:R-:W-:Y:S02]  /*8b00*/  MOV R11, R26 ;  /* 0x0000001a000b7202 */ /* 0x000fe40000000f00 */
[----:B------:R-:W-:-:S07]  /*8b10*/  MOV R27, R9 ;  /* 0x00000009001b7202 */ /* 0x000fce0000000f00 */
[----:B------:R-:W-:Y:S05]  /*8b20*/  WARPSYNC.COLLECTIVE R6, `(.L_x_2377) ;  /* 0x0000000006087348 */ /* 0x000fea0003c00000 */
[----:B------:R0:W1:Y:S02]  /*8b30*/  SHFL.BFLY P3, R9, R11, R8, R7 ;  /* 0x0c0000080b097389 */ /* 0x0000640000060007 */
[----:B01----:R-:W-:Y:S01]  /*8b40*/  ENDCOLLECTIVE ;  /* 0x000000000000791b */ /* 0x003fe20003800000 */
.L_x_2377:
        /* <DEDUP_REMOVED lines=20> */
.L_x_2378:
        /* <DEDUP_REMOVED lines=13> */
.L_x_2379:
[----:B------:R-:W-:Y:S01]  /*8d60*/  FADD.FTZ R13, R24, R13 ;  /* 0x0000000d180d7221 */ /* 0x000fe20000010000 */
[----:B------:R-:W-:Y:S06]  /*8d70*/  BRA `(.L_x_2380) ;  /* 0xffffffe4000c7947 */ /* 0x000fec000383ffff */
.L_x_2381:
        /* <DEDUP_REMOVED lines=16> */
.L_x_2789:


//--------------------- .text._ZN13group_norm_v218gn_bwd_cuda_kernelI6__halfLi320ELi3ELi16ELi20ELi4096ELb1ELb1ELi32ELi320ELi320ELi4ELb1ELi2ELb0ELb0ELNS_15WgradSyncMethodE3ENS_16CompileConditionILi900EEEEEvPT_S6_S6_PKS5_S8_S8_S8_PKfflPfPj --------------------------
	.section	.text._ZN13group_norm_v218gn_bwd_cuda_kernelI6__halfLi320ELi3ELi16ELi20ELi4096ELb1ELb1ELi32ELi320ELi320ELi4ELb1ELi2ELb0ELb0ELNS_15WgradSyncMethodE3ENS_16CompileConditionILi900EEEEEvPT_S6_S6_PKS5_S8_S8_S8_PKfflPfPj,"ax",@progbits
	.align	128
        .global         _ZN13group_norm_v218gn_bwd_cuda_kernelI6__halfLi320ELi3ELi16ELi20ELi4096ELb1ELb1ELi32ELi320ELi320ELi4ELb1ELi2ELb0ELb0ELNS_15WgradSyncMethodE3ENS_16CompileConditionILi900EEEEEvPT_S6_S6_PKS5_S8_S8_S8_PKfflPfPj
        .type           _ZN13group_norm_v218gn_bwd_cuda_kernelI6__halfLi320ELi3ELi16ELi20ELi4096ELb1ELb1ELi32ELi320ELi320ELi4ELb1ELi2ELb0ELb0ELNS_15WgradSyncMethodE3ENS_16CompileConditionILi900EEEEEvPT_S6_S6_PKS5_S8_S8_S8_PKfflPfPj,@function
        .size           _ZN13group_norm_v218gn_bwd_cuda_kernelI6__halfLi320ELi3ELi16ELi20ELi4096ELb1ELb1ELi32ELi320ELi320ELi4ELb1ELi2ELb0ELb0ELNS_15WgradSyncMethodE3ENS_16CompileConditionILi900EEEEEvPT_S6_S6_PKS5_S8_S8_S8_PKfflPfPj,(.L_x_2790 - _ZN13group_norm_v218gn_bwd_cuda_kernelI6__halfLi320ELi3ELi16ELi20ELi4096ELb1ELb1ELi32ELi320ELi320ELi4ELb1ELi2ELb0ELb0ELNS_15WgradSyncMethodE3ENS_16CompileConditionILi900EEEEEvPT_S6_S6_PKS5_S8_S8_S8_PKfflPfPj)
        .other          _ZN13group_norm_v218gn_bwd_cuda_kernelI6__halfLi320ELi3ELi16ELi20ELi4096ELb1ELb1ELi32ELi320ELi320ELi4ELb1ELi2ELb0ELb0ELNS_15WgradSyncMethodE3ENS_16CompileConditionILi900EEEEEvPT_S6_S6_PKS5_S8_S8_S8_PKfflPfPj,@"STO_CUDA_ENTRY STV_DEFAULT"
_ZN13group_norm_v218gn_bwd_cuda_kernelI6__halfLi320ELi3ELi16ELi20ELi4096ELb1ELb1ELi32ELi320ELi320ELi4ELb1ELi2ELb0ELb0ELNS_15WgradSyncMethodE3ENS_16CompileConditionILi900EEEEEvPT_S6_S6_PKS5_S8_S8_S8_PKfflPfPj:
.text._ZN13group_norm_v218gn_bwd_cuda_kernelI6__halfLi320ELi3ELi16ELi20ELi4096ELb1ELb1ELi32ELi320ELi320ELi4ELb1ELi2ELb0ELb0ELNS_15WgradSyncMethodE3ENS_16CompileConditionILi900EEEEEvPT_S6_S6_PKS5_S8_S8_S8_PKfflPfPj:
        /* <DEDUP_REMOVED lines=29> */
.L_x_2384:
[----:B------:R-:W2:Y:S04]  /*01d0*/  LD.E.STRONG.GPU R0, desc[UR10][R2.64] ;  /* 0x0000000a02007980 */ /* 0x000ea8000c10f900 */
[----:B--2---:R-:W-:Y:S01]  /*01e0*/  CCTL.IVALL ;  /* 0x00000000ff00798f */ /* 0x004fe20002000000 */
[----:B------:R-:W-:Y:S05]  /*01f0*/  YIELD ;  /* 0x0000000000007946 */ /* 0x000fea0003800000 */
[----:B-----5:R-:W-:-:S04]  /*0200*/  LOP3.LUT R0, R0, R5, RZ, 0x3c, !PT ;  /* 0x0000000500007212 */ /* 0x020fc800078e3cff */
[----:B------:R-:W-:-:S13]  /*0210*/  ISETP.GT.AND P0, PT, R0, -0x1, PT ;  /* 0xffffffff0000780c */ /* 0x000fda0003f04270 */
[----:B------:R-:W-:Y:S05]  /*0220*/  @P0 BRA `(.L_x_2384) ;  /* 0xfffffffc00e80947 */ /* 0x000fea000383ffff */
.L_x_2383:
[----:B------:R-:W-:Y:S05]  /*0230*/  WARPSYNC.ALL ;  /* 0x0000000000007948 */ /* 0x000fea0003800000 */
[----:B------:R-:W-:Y:S06]  /*0240*/  BAR.SYNC.DEFER_BLOCKING 0x0 ;  /* 0x0000000000007b1d */ /* 0x000fec0000010000 */
[----:B------:R-:W-:Y:S05]  /*0250*/  BRA `(.L_x_2385) ;  /* 0x00000058004c7947 */ /* 0x000fea0003800000 */
.L_x_2382:
        /* <DEDUP_REMOVED lines=25> */
[----:B------:R-:W-:Y:S02]  /*03f0*/  LOP3.LUT R6, R6, 0xfffffffc, RZ, 0xc0, !PT ;  /* 0xfffffffc06067812 */ /* 0x000fe400078ec0ff */
[----:B-1----:R-:W-:Y:S02]  /*0400*/  SHF.R.S32.HI R3, RZ, 0x1f, R12 ;  /* 0x0000001fff037819 */ /* 0x002fe4000001140c */
[----:B------:R-:W-:Y:S02]  /*0410*/  SHF.R.S32.HI R11, RZ, 0x1f, R10 ;  /* 0x0000001fff0b7819 */ /* 0x000fe4000001140a */
[----:B------:R-:W-:Y:S01]  /*0420*/  LEA.HI R12, R3, R12, RZ, 0x2 ;  /* 0x0000000c030c7211 */ /* 0x000fe200078f10ff */
[----:B0-----:R-:W-:Y:S01]  /*0430*/  ULEA UR6, UR6, UR4, 0x18 ;  /* 0x0000000406067291 */ /* 0x001fe2000f8ec03f */
[----:B------:R-:W-:Y:S02]  /*0440*/  LEA.HI R2, R2, R7, RZ, 0x2 ;  /* 0x0000000702027211 */ /* 0x000fe400078f10ff */
[----:B------:R-:W-:Y:S01]  /*0450*/  SHF.R.U32.HI R3, RZ, 0x4, R0 ;  /* 0x00000004ff037819 */ /* 0x000fe20000011600 */
[----:B------:R-:W-:Y:S01]  /*0460*/  UMOV UR4, URZ ;  /* 0x0000003f00047c82 */ /* 0x000fe20008000000 */
[----:B------:R-:W-:-:S02]  /*0470*/  IADD3 R6, -R6, R13, RZ ;  /* 0x0000000d06067210 */ /* 0x000fc40007ffe1ff */
[----:B------:R-:W-:Y:S02]  /*0480*/  LEA.HI R11, R11, R10, RZ, 0x2 ;  /* 0x0000000a0b0b7211 */ /* 0x000fe400078f10ff */
[----:B------:R-:W-:Y:S02]  /*0490*/  SHF.R.U32.HI R7, RZ, 0x2, R2 ;  /* 0x00000002ff077819 */ /* 0x000fe40000011602 */
[C---:B------:R-:W-:Y:S02]  /*04a0*/  LOP3.LUT R3, R6.reuse, 0x3, R3, 0x78, !PT ;  /* 0x0000000306037812 */ /* 0x040fe400078e7803 */
[----:B------:R-:W-:Y:S02]  /*04b0*/  SHF.R.U32.HI R11, RZ, 0x2, R11 ;  /* 0x00000002ff0b7819 */ /* 0x000fe4000001160b */
[----:B------:R-:W-:Y:S01]  /*04c0*/  SHF.R.U32.HI R13, RZ, 0x2, R12 ;  /* 0x00000002ff0d7819 */ /* 0x000fe2000001160c */
[----:B------:R0:W-:Y:S01]  /*04d0*/  STL [R1+0xcc], R3 ;  /* 0x0000cc0301007387 */ /* 0x0001e20000100800 */
[----:B------:R-:W-:-:S02]  /*04e0*/  LOP3.LUT R0, R6, 0x3, R7, 0x78, !PT ;  /* 0x0000000306007812 */ /* 0x000fc400078e7807 */
[----:B------:R-:W-:-:S03]  /*04f0*/  LOP3.LUT R2, R6, 0x3, R11, 0x78, !PT ;  /* 0x0000000306027812 */ /* 0x000fc600078e780b */
[----:B------:R2:W-:Y:S01]  /*0500*/  STL [R1+0xc8], R0 ;  /* 0x0000c80001007387 */ /* 0x0005e20000100800 */
[----:B0-----:R-:W-:-:S03]  /*0510*/  LOP3.LUT R3, R6, 0x3, R13, 0x78, !PT ;  /* 0x0000000306037812 */ /* 0x001fc600078e780d */
[----:B------:R0:W-:Y:S04]  /*0520*/  STL [R1+0xc4], R2 ;  /* 0x0000c40201007387 */ /* 0x0001e80000100800 */
[----:B------:R1:W-:Y:S04]  /*0530*/  STL [R1+0xc0], R3 ;  /* 0x0000c00301007387 */ /* 0x0003e80000100800 */
[----:B------:R4:W-:Y:S04]  /*0540*/  STL [R1+0x64], RZ ;  /* 0x000064ff01007387 */ /* 0x0009e80000100800 */
[----:B------:R4:W-:Y:S04]  /*0550*/  STL [R1+0x4c], RZ ;  /* 0x00004cff01007387 */ /* 0x0009e80000100800 */
[----:B------:R4:W-:Y:S04]  /*0560*/  STL [R1+0x3c], RZ ;  /* 0x00003cff01007387 */ /* 0x0009e80000100800 */
[----:B------:R4:W-:Y:S04]  /*0570*/  STL [R1+0x34], RZ ;  /* 0x000034ff01007387 */ /* 0x0009e80000100800 */
[----:B------:R4:W-:Y:S04]  /*0580*/  STL [R1+0x60], RZ ;  /* 0x000060ff01007387 */ /* 0x0009e80000100800 */
[----:B------:R4:W-:Y:S04]  /*0590*/  STL [R1+0x48], RZ ;  /* 0x000048ff01007387 */ /* 0x0009e80000100800 */
[----:B------:R4:W-:Y:S04]  /*05a0*/  STL [R1+0x38], RZ ;  /* 0x000038ff01007387 */ /* 0x0009e80000100800 */
[----:B------:R4:W-:Y:S01]  /*05b0*/  STL [R1+0x30], RZ ;  /* 0x000030ff01007387 */ /* 0x0009e20000100800 */
[----:B--2---:R-:W-:-:S02]  /*05c0*/  HADD2.F32 R0, -RZ, R4.H0_H0 ;  /* 0x20000004ff007230 */ /* 0x004fc40000004100 */
[----:B0-----:R-:W-:Y:S02]  /*05d0*/  HADD2.F32 R2, -RZ, R4.H1_H1 ;  /* 0x30000004ff027230 */ /* 0x001fe40000004100 */
[--C-:B-1----:R-:W-:Y:S02]  /*05e0*/  HADD2.F32 R3, -RZ, R5.reuse.H0_H0 ;  /* 0x20000005ff037230 */ /* 0x102fe40000004100 */
[----:B------:R-:W-:Y:S02]  /*05f0*/  HADD2.F32 R4, -RZ, R5.H1_H1 ;  /* 0x30000005ff047230 */ /* 0x000fe40000004100 */
[--C-:B---3--:R-:W-:Y:S02]  /*0600*/  HADD2.F32 R5, -RZ, R8.reuse.H0_H0 ;  /* 0x20000008ff057230 */ /* 0x108fe40000004100 */
[----:B------:R-:W-:Y:S02]  /*0610*/  HADD2.F32 R6, -RZ, R8.H1_H1 ;  /* 0x30000008ff067230 */ /* 0x000fe40000004100 */
[----:B------:R-:W-:-:S02]  /*0620*/  HADD2.F32 R7, -RZ, R9.H0_H0 ;  /* 0x20000009ff077230 */ /* 0x000fc40000004100 */
[----:B----4-:R-:W-:-:S07]  /*0630*/  HADD2.F32 R8, -RZ, R9.H1_H1 ;  /* 0x30000009ff087230 */ /* 0x010fce0000004100 */
.L_x_2401:
[----:B-1----:R-:W2:Y:S01]  /*0640*/  LDL R15, [R1+0xbc] ;  /* 0x0000bc00010f7983 */ /* 0x002ea20000100800 */
[----:B------:R-:W0:Y:S01]  /*0650*/  S2R R9, SR_TID.X ;  /* 0x0000000000097919 */ /* 0x000e220000002100 */
[----:B------:R-:W-:Y:S01]  /*0660*/  USHF.L.U32 UR7, UR16, 0x5, URZ ;  /* 0x0000000510077899 */ /* 0x000fe2000800063f */
[----:B------:R-:W-:Y:S01]  /*0670*/  MOV R12, UR9 ;  /* 0x00000009000c7c02 */ /* 0x000fe20008000f00 */
[----:B------:R-:W-:Y:S01]  /*0680*/  ULDC.64 UR12, c[0x0][0x248] ;  /* 0x00009200000c7ab9 */ /* 0x000fe20000000a00 */
[----:B------:R-:W-:Y:S01]  /*0690*/  MOV R13, UR9 ;  /* 0x00000009000d7c02 */ /* 0x000fe20008000f00 */
[----:B------:R-:W-:Y:S01]  /*06a0*/  ULOP3.LUT UR7, UR7, 0xfe0, URZ, 0xc0, !UPT ;  /* 0x00000fe007077892 */ /* 0x000fe2000f8ec03f */
[----:B------:R-:W-:Y:S01]  /*06b0*/  MOV R14, UR5 ;  /* 0x00000005000e7c02 */ /* 0x000fe20008000f00 */
[----:B------:R-:W-:Y:S01]  /*06c0*/  ULDC.64 UR14, c[0x0][0x228] ;  /* 0x00008a00000e7ab9 */ /* 0x000fe20000000a00 */
[----:B0-----:R-:W-:-:S05]  /*06d0*/  IMAD.WIDE.U32 R10, R9, -0x33333333, RZ ;  /* 0xcccccccd090a7825 */ /* 0x001fca00078e00ff */
[----:B------:R-:W-:Y:S01]  /*06e0*/  SHF.R.U32.HI R59, RZ, 0x6, R11 ;  /* 0x00000006ff3b7819 */ /* 0x000fe2000001160b */
[----:B------:R-:W-:-:S04]  /*06f0*/  HFMA2.MMA R11, -RZ, RZ, 0, 0 ;  /* 0x00000000ff0b7435 */ /* 0x000fc800000001ff */
[C---:B------:R-:W-:Y:S01]  /*0700*/  IMAD R61, R59.reuse, -0x50, R9 ;  /* 0xffffffb03b3d7824 */ /* 0x040fe200078e0209 */
[----:B------:R-:W-:Y:S02]  /*0710*/  MOV R9, UR9 ;  /* 0x0000000900097c02 */ /* 0x000fe40008000f00 */
[----:B------:R-:W-:Y:S02]  /*0720*/  IADD3 R30, R59, UR7, RZ ;  /* 0x000000073b1e7c10 */ /* 0x000fe4000fffe0ff */
[----:B------:R-:W-:Y:S01]  /*0730*/  SHF.L.U32 R10, R61, 0x2, RZ ;  /* 0x000000023d0a7819 */ /* 0x000fe200000006ff */
[----:B------:R-:W-:Y:S02]  /*0740*/  UIMAD UR7, UR5, 0x140000, URZ ;  /* 0x00140000050778a4 */ /* 0x000fe4000f8e023f */
[----:B------:R-:W-:Y:S02]  /*0750*/  IMAD R30, R30, 0x140, RZ ;  /* 0x000001401e1e7824 */ /* 0x000fe400078e02ff */
[----:B------:R-:W-:-:S05]  /*0760*/  IMAD.WIDE.U32 R10, R9, 0x140000, R10 ;  /* 0x00140000090a7825 */ /* 0x000fca00078e000a */
[----:B------:R-:W-:Y:S01]  /*0770*/  IADD3 R53, R11, UR7, RZ ;  /* 0x000000070b357c10 */ /* 0x000fe2000fffe0ff */
[----:B------:R-:W-:Y:S01]  /*0780*/  ULDC UR7, c[0x0][0x250] ;  /* 0x0000940000077ab9 */ /* 0x000fe20000000800 */
[----:B------:R-:W-:-:S04]  /*0790*/  IADD3 R9, P1, R30, R10, RZ ;  /* 0x0000000a1e097210 */ /* 0x000fc80007f3e0ff */
[----:B------:R-:W-:-:S05]  /*07a0*/  SHF.L.U32 R24, R9, 0x1, RZ ;  /* 0x0000000109187819 */ /* 0x000fca00000006ff */
[----:B------:R0:W-:Y:S01]  /*07b0*/  STL [R1+0x88], R24 ;  /* 0x0000881801007387 */ /* 0x0001e20000100800 */
        /* <DEDUP_REMOVED lines=8> */
[----:B------:R-:W2:Y:S01]  /*0840*/  LDG.E.64.CONSTANT R22, desc[UR10][R22.64] ;  /* 0x0000000a16167981 */ /* 0x000ea2000c1e9b00 */
[----:B------:R-:W-:Y:S02]  /*0850*/  IADD3 R9, R30, 0x500, RZ ;  /* 0x000005001e097810 */ /* 0x000fe40007ffe0ff */
[----:B------:R-:W-:-:S02]  /*0860*/  IADD3.X R17, R27, UR13, RZ, P0, !PT ;  /* 0x0000000d1b117c10 */ /* 0x000fc400087fe4ff */
[----:B------:R-:W-:-:S04]  /*0870*/  IADD3 R9, P0, R9, R10, RZ ;  /* 0x0000000a09097210 */ /* 0x000fc80007f1e0ff */
[----:B------:R-:W-:Y:S01]  /*0880*/  IADD3.X R12, RZ, R53, RZ, P0, !PT ;  /* 0x00000035ff0c7210 */ /* 0x000fe200007fe4ff */
[----:B------:R-:W-:Y:S01]  /*0890*/  STL [R1+0x90], R27 ;  /* 0x0000901b01007387 */ /* 0x000fe20000100800 */
[C---:B------:R-:W-:Y:S02]  /*08a0*/  SHF.L.U32 R26, R9.reuse, 0x1, RZ ;  /* 0x00000001091a7819 */ /* 0x040fe400000006ff */
[----:B------:R-:W-:Y:S01]  /*08b0*/  SHF.L.U64.HI R33, R9, 0x1, R12 ;  /* 0x0000000109217819 */ /* 0x000fe2000001020c */
[----:B------:R-:W3:Y:S01]  /*08c0*/  LDG.E.64.CONSTANT R16, desc[UR10][R16.64] ;  /* 0x0000000a10107981 */ /* 0x000ee2000c1e9b00 */
[----:B------:R-:W-:Y:S02]  /*08d0*/  IADD3 R18, P0, R26, UR12, RZ ;  /* 0x0000000c1a127c10 */ /* 0x000fe4000ff1e0ff */
[----:B------:R-:W-:Y:S02]  /*08e0*/  IADD3 R9, R30, 0xa00, RZ ;  /* 0x00000a001e097810 */ /* 0x000fe40007ffe0ff */
[----:B------:R-:W-:-:S02]  /*08f0*/  IADD3.X R19, R33, UR13, RZ, P0, !PT ;  /* 0x0000000d21137c10 */ /* 0x000fc400087fe4ff */
[----:B------:R-:W-:-:S04]  /*0900*/  IADD3 R9, P0, R9, R10, RZ ;  /* 0x0000000a09097210 */ /* 0x000fc80007f1e0ff */
[----:B------:R-:W-:Y:S01]  /*0910*/  IADD3.X R12, RZ, R53, RZ, P0, !PT ;  /* 0x00000035ff0c7210 */ /* 0x000fe200007fe4ff */
[----:B------:R1:W-:Y:S01]  /*0920*/  STL [R1+0x8c], R26 ;  /* 0x00008c1a01007387 */ /* 0x0003e20000100800 */
[C---:B------:R-:W-:Y:S02]  /*0930*/  SHF.L.U32 R32, R9.reuse, 0x1, RZ ;  /* 0x0000000109207819 */ /* 0x040fe400000006ff */
[----:B------:R-:W-:Y:S01]  /*0940*/  SHF.L.U64.HI R15, R9, 0x1, R12 ;  /* 0x00000001090f7819 */ /* 0x000fe2000001020c */
[----:B------:R-:W4:Y:S01]  /*0950*/  LDG.E.64.CONSTANT R18, desc[UR10][R18.64] ;  /* 0x0000000a12127981 */ /* 0x000f22000c1e9b00 */
[----:B------:R-:W-:Y:S02]  /*0960*/  IADD3 R28, P0, R32, UR12, RZ ;  /* 0x0000000c201c7c10 */ /* 0x000fe4000ff1e0ff */
[----:B------:R-:W-:Y:S02]  /*0970*/  IADD3 R9, R30, 0xf00, RZ ;  /* 0x00000f001e097810 */ /* 0x000fe40007ffe0ff */
[----:B------:R-:W-:-:S02]  /*0980*/  IADD3.X R29, R15, UR13, RZ, P0, !PT ;  /* 0x0000000d0f1d7c10 */ /* 0x000fc400087fe4ff */
[----:B------:R-:W-:-:S04]  /*0990*/  IADD3 R9, P0, R9, R10, RZ ;  /* 0x0000000a09097210 */ /* 0x000fc80007f1e0ff */
[----:B------:R-:W-:Y:S01]  /*09a0*/  IADD3.X R12, RZ, R53, RZ, P0, !PT ;  /* 0x00000035ff0c7210 */ /* 0x000fe200007fe4ff */
[----:B------:R-:W-:Y:S01]  /*09b0*/  STL [R1+0x9c], R33 ;  /* 0x00009c2101007387 */ /* 0x000fe20000100800 */
[C---:B------:R-:W-:Y:S02]  /*09c0*/  SHF.L.U32 R20, R9.reuse, 0x1, RZ ;  /* 0x0000000109147819 */ /* 0x040fe400000006ff */
[----:B------:R-:W-:Y:S01]  /*09d0*/  SHF.L.U64.HI R21, R9, 0x1, R12 ;  /* 0x0000000109157819 */ /* 0x000fe2000001020c */
[----:B------:R-:W4:Y:S01]  /*09e0*/  LDG.E.64.CONSTANT R28, desc[UR10][R28.64] ;  /* 0x0000000a1c1c7981 */ /* 0x000f22000c1e9b00 */
[----:B------:R-:W-:Y:S02]  /*09f0*/  IADD3 R36, P0, R20, UR12, RZ ;  /* 0x0000000c14247c10 */ /* 0x000fe4000ff1e0ff */
[----:B------:R-:W-:Y:S02]  /*0a00*/  IADD3 R9, R30, 0x1400, RZ ;  /* 0x000014001e097810 */ /* 0x000fe40007ffe0ff */
[----:B------:R-:W-:-:S02]  /*0a10*/  IADD3.X R37, R21, UR13, RZ, P0, !PT ;  /* 0x0000000d15257c10 */ /* 0x000fc400087fe4ff */
[----:B0-----:R-:W-:-:S04]  /*0a20*/  IADD3 R24, P0, R24, UR14, RZ ;  /* 0x0000000e18187c10 */ /* 0x001fc8000ff1e0ff */
[----:B------:R-:W-:Y:S01]  /*0a30*/  IADD3.X R25, R27, UR15, RZ, P0, !PT ;  /* 0x0000000f1b197c10 */ /* 0x000fe200087fe4ff */
[----:B------:R0:W-:Y:S01]  /*0a40*/  STL [R1+0x98], R32 ;  /* 0x0000982001007387 */ /* 0x0001e20000100800 */
[----:B------:R-:W-:-:S03]  /*0a50*/  IADD3 R9, P0, R9, R10, RZ ;  /* 0x0000000a09097210 */ /* 0x000fc60007f1e0ff */
[----:B------:R-:W4:Y:S01]  /*0a60*/  LDG.E.64.CONSTANT R36, desc[UR10][R36.64] ;  /* 0x0000000a24247981 */ /* 0x000f22000c1e9b00 */
[----:B------:R-:W-:Y:S02]  /*0a70*/  IADD3.X R12, RZ, R53, RZ, P0, !PT ;  /* 0x00000035ff0c7210 */ /* 0x000fe400007fe4ff */
[C---:B------:R-:W-:Y:S01]  /*0a80*/  SHF.L.U32 R38, R9.reuse, 0x1, RZ ;  /* 0x0000000109267819 */ /* 0x040fe200000006ff */
[----:B------:R-:W4:Y:S01]  /*0a90*/  LDG.E.64.CONSTANT R24, desc[UR10][R24.64] ;  /* 0x0000000a18187981 */ /* 0x000f22000c1e9b00 */
[----:B------:R-:W-:Y:S02]  /*0aa0*/  SHF.L.U64.HI R31, R9, 0x1, R12 ;  /* 0x00000001091f7819 */ /* 0x000fe4000001020c */
[----:B------:R-:W-:-:S04]  /*0ab0*/  IADD3 R34, P0, R38, UR12, RZ ;  /* 0x0000000c26227c10 */ /* 0x000fc8000ff1e0ff */
[----:B------:R-:W-:Y:S02]  /*0ac0*/  IADD3.X R35, R31, UR13, RZ, P0, !PT ;  /* 0x0000000d1f237c10 */ /* 0x000fe400087fe4ff */
[----:B-1----:R-:W-:-:S04]  /*0ad0*/  IADD3 R26, P0, R26, UR14, RZ ;  /* 0x0000000e1a1a7c10 */ /* 0x002fc8000ff1e0ff */
[----:B------:R-:W-:Y:S01]  /*0ae0*/  IADD3.X R27, R33, UR15, RZ, P0, !PT ;  /* 0x0000000f211b7c10 */ /* 0x000fe200087fe4ff */
[----:B------:R-:W4:Y:S01]  /*0af0*/  LDG.E.64.CONSTANT R34, desc[UR10][R34.64] ;  /* 0x0000000a22227981 */ /* 0x000f22000c1e9b00 */
[----:B0-----:R-:W-:-:S04]  /*0b00*/  IADD3 R32, P0, R32, UR14, RZ ;  /* 0x0000000e20207c10 */ /* 0x001fc8000ff1e0ff */
[----:B------:R-:W-:Y:S01]  /*0b10*/  IADD3.X R33, R15, UR15, RZ, P0, !PT ;  /* 0x0000000f0f217c10 */ /* 0x000fe200087fe4ff */
[----:B------:R-:W4:Y:S05]  /*0b20*/  LDG.E.64.CONSTANT R26, desc[UR10][R26.64] ;  /* 0x0000000a1a1a7981 */ /* 0x000f2a000c1e9b00 */
[----:B------:R-:W4:Y:S01]  /*0b30*/  LDG.E.64.CONSTANT R32, desc[UR10][R32.64] ;  /* 0x0000000a20207981 */ /* 0x000f22000c1e9b00 */
[----:B------:R-:W-:-:S04]  /*0b40*/  IADD3 R11, R30, 0x1900, RZ ;  /* 0x000019001e0b7810 */ /* 0x000fc80007ffe0ff */
[----:B------:R-:W-:Y:S01]  /*0b50*/  IADD3 R11, P0, R11, R10, RZ ;  /* 0x0000000a0b0b7210 */ /* 0x000fe20007f1e0ff */
[----:B------:R-:W-:Y:S03]  /*0b60*/  STL [R1+0xac], R15 ;  /* 0x0000ac0f01007387 */ /* 0x000fe60000100800 */
[----:B------:R-:W-:Y:S01]  /*0b70*/  IADD3.X R12, RZ, R53, RZ, P0, !PT ;  /* 0x00000035ff0c7210 */ /* 0x000fe200007fe4ff */
[----:B------:R3:W-:Y:S04]  /*0b80*/  STL [R1+0xa4], R20 ;  /* 0x0000a41401007387 */ /* 0x0007e80000100800 */
[----:B------:R0:W-:Y:S01]  /*0b90*/  STL [R1+0xb8], R21 ;  /* 0x0000b81501007387 */ /* 0x0001e20000100800 */
[----:B------:R-:W-:-:S03]  /*0ba0*/  SHF.L.U64.HI R58, R11, 0x1, R12 ;  /* 0x000000010b3a7819 */ /* 0x000fc6000001020c */
[----:B------:R-:W-:Y:S01]  /*0bb0*/  STL [R1+0xb0], R38 ;  /* 0x0000b02601007387 */ /* 0x000fe20000100800 */
[----:B------:R-:W-:-:S03]  /*0bc0*/  IADD3 R12, P0, R20, UR14, RZ ;  /* 0x0000000e140c7c10 */ /* 0x000fc6000ff1e0ff */
[----:B------:R-:W-:Y:S01]  /*0bd0*/  STL [R1+0xb4], R31 ;  /* 0x0000b41f01007387 */ /* 0x000fe20000100800 */
[----:B------:R-:W-:-:S06]  /*0be0*/  IADD3.X R13, R21, UR15, RZ, P0, !PT ;  /* 0x0000000f150d7c10 */ /* 0x000fcc00087fe4ff */
[----:B------:R-:W4:Y:S01]  /*0bf0*/  LDG.E.64.CONSTANT R12, desc[UR10][R12.64] ;  /* 0x0000000a0c0c7981 */ /* 0x000f22000c1e9b00 */
[----:B--2---:R-:W-:-:S06]  /*0c00*/  FADD.FTZ R9, R23, UR7 ;  /* 0x0000000717097e21 */ /* 0x004fcc0008010000 */
[----:B------:R-:W0:Y:S01]  /*0c10*/  MUFU.RSQ R9, R9 ;  /* 0x0000000900097308 */ /* 0x000e220000001400 */
[--C-:B---3--:R-:W-:Y:S02]  /*0c20*/  HADD2.F32 R20, -RZ, R16.reuse.H0_H0 ;  /* 0x20000010ff147230 */ /* 0x108fe40000004100 */
[----:B------:R-:W-:-:S03]  /*0c30*/  HADD2.F32 R23, -RZ, R16.H1_H1 ;  /* 0x30000010ff177230 */ /* 0x000fc60000004100 */
[----:B------:R-:W-:-:S04]  /*0c40*/  FADD.FTZ R20, -R22, R20 ;  /* 0x0000001416147221 */ /* 0x000fc80000010100 */
[----:B0-----:R-:W-:Y:S01]  /*0c50*/  FMUL.FTZ R21, R9, R20 ;  /* 0x0000001409157220 */ /* 0x001fe20000410000 */
[----:B------:R-:W-:Y:S02]  /*0c60*/  HADD2.F32 R20, -RZ, R17.H0_H0 ;  /* 0x20000011ff147230 */ /* 0x000fe40000004100 */
[----:B------:R-:W-:Y:S01]  /*0c70*/  FADD.FTZ R23, -R22, R23 ;  /* 0x0000001716177221 */ /* 0x000fe20000010100 */
[----:B-----5:R-:W-:-:S03]  /*0c80*/  FFMA.FTZ R48, R0, R21, R5 ;  /* 0x0000001500307223 */ /* 0x020fc60000010005 */
[----:B------:R-:W-:-:S04]  /*0c90*/  FMUL.FTZ R23, R9, R23 ;  /* 0x0000001709177220 */ /* 0x000fc80000410000 */
[----:B------:R-:W-:Y:S01]  /*0ca0*/  FFMA.FTZ R49, R2, R23, R6 ;  /* 0x0000001702317223 */ /* 0x000fe20000010006 */
[----:B----4-:R-:W-:Y:S04]  /*0cb0*/  STL [R1+0x130], R35 ;  /* 0x0001302301007387 */ /* 0x010fe80000100800 */
[----:B------:R-:W-:Y:S04]  /*0cc0*/  STL [R1+0x134], R27 ;  /* 0x0001341b01007387 */ /* 0x000fe80000100800 */
[----:B------:R0:W-:Y:S02]  /*0cd0*/  STL [R1+0x12c], R32 ;  /* 0x00012c2001007387 */ /* 0x0001e40000100800 */
[----:B0-----:R-:W-:-:S02]  /*0ce0*/  SHF.L.U32 R32, R11, 0x1, RZ ;  /* 0x000000010b207819 */ /* 0x001fc400000006ff */
[----:B------:R-:W-:Y:S02]  /*0cf0*/  IADD3 R11, R30, 0x1e00, RZ ;  /* 0x00001e001e0b7810 */ /* 0x000fe40007ffe0ff */
[----:B------:R-:W-:Y:S01]  /*0d00*/  IADD3 R14, P1, R32, UR12, RZ ;  /* 0x0000000c200e7c10 */ /* 0x000fe2000ff3e0ff */
[----:B------:R-:W-:Y:S03]  /*0d10*/  STL [R1+0x128], R33 ;  /* 0x0001282101007387 */ /* 0x000fe60000100800 */
[----:B------:R-:W-:Y:S02]  /*0d20*/  IADD3.X R15, R58, UR13, RZ, P1, !PT ;  /* 0x0000000d3a0f7c10 */ /* 0x000fe40008ffe4ff */
[----:B------:R-:W-:Y:S01]  /*0d30*/  IADD3 R11, P1, R11, R10, RZ ;  /* 0x0000000a0b0b7210 */ /* 0x000fe20007f3e0ff */
[----:B------:R-:W-:Y:S03]  /*0d40*/  STL [R1+0xa0], R32 ;  /* 0x0000a02001007387 */ /* 0x000fe60000100800 */
[----:B------:R-:W-:Y:S01]  /*0d50*/  IADD3.X R16, RZ, R53, RZ, P1, !PT ;  /* 0x00000035ff107210 */ /* 0x000fe20000ffe4ff */
[----:B------:R-:W-:Y:S04]  /*0d60*/  STL [R1+0xa8], R58 ;  /* 0x0000a83a01007387 */ /* 0x000fe80000100800 */
[----:B------:R0:W-:Y:S01]  /*0d70*/  STL [R1+0x24], R21 ;  /* 0x0000241501007387 */ /* 0x0001e20000100800 */
[----:B------:R-:W-:-:S02]  /*0d80*/  SHF.L.U64.HI R35, R11, 0x1, R16 ;  /* 0x000000010b237819 */ /* 0x000fc40000010210 */
[----:B------:R-:W-:Y:S01]  /*0d90*/  SHF.L.U32 R27, R11, 0x1, RZ ;  /* 0x000000010b1b7819 */ /* 0x000fe200000006ff */
[----:B------:R-:W-:Y:S01]  /*0da0*/  FMUL.FTZ R52, R49, -1.4426950216293334961 ;  /* 0xbfb8aa3b31347820 */ /* 0x000fe20000410000 */
[----:B------:R-:W-:Y:S01]  /*0db0*/  FMUL.FTZ R51, R48, -1.4426950216293334961 ;  /* 0xbfb8aa3b30337820 */ /* 0x000fe20000410000 */
[----:B------:R-:W2:Y:S01]  /*0dc0*/  LDG.E.64.CONSTANT R14, desc[UR10][R14.64] ;  /* 0x0000000a0e0e7981 */ /* 0x000ea2000c1e9b00 */
[----:B0-----:R-:W-:Y:S02]  /*0dd0*/  HADD2.F32 R21, -RZ, R17.H1_H1 ;  /* 0x30000011ff157230 */ /* 0x001fe40000004100 */
[----:B------:R-:W-:Y:S01]  /*0de0*/  FADD.FTZ R17, -R22, R20 ;  /* 0x0000001416117221 */ /* 0x000fe20000010100 */
[----:B------:R0:W-:Y:S03]  /*0df0*/  STL [R1+0x28], R23 ;  /* 0x0000281701007387 */ /* 0x0001e60000100800 */
[----:B------:R-:W-:Y:S01]  /*0e00*/  FMUL.FTZ R11, R9, R17 ;  /* 0x00000011090b7220 */ /* 0x000fe20000410000 */
[----:B------:R-:W-:Y:S01]  /*0e10*/  STL [R1+0x94], R35 ;  /* 0x0000942301007387 */ /* 0x000fe20000100800 */
[----:B------:R-:W-:Y:S01]  /*0e20*/  IADD3 R16, P0, R38, UR14, RZ ;  /* 0x0000000e26107c10 */ /* 0x000fe2000ff1e0ff */
[----:B------:R-:W-:Y:S01]  /*0e30*/  FADD.FTZ R21, -R22, R21 ;  /* 0x0000001516157221 */ /* 0x000fe20000010100 */
[----:B------:R-:W-:Y:S01]  /*0e40*/  FFMA.FTZ R38, R3, R11, R7 ;  /* 0x0000000b03267223 */ /* 0x000fe20000010007 */
[----:B------:R-:W-:Y:S04]  /*0e50*/  STL [R1+0x84], R27 ;  /* 0x0000841b01007387 */ /* 0x000fe80000100800 */
[----:B------:R1:W-:Y:S01]  /*0e60*/  STL [R1+0x70], R11 ;  /* 0x0000700b01007387 */ /* 0x0003e20000100800 */
[----:B0-----:R-:W-:Y:S01]  /*0e70*/  FMUL.FTZ R23, R9, R21 ;  /* 0x0000001509177220 */ /* 0x001fe20000410000 */
[----:B-1----:R-:W-:-:S04]  /*0e80*/  HADD2.F32 R11, -RZ, R18.H0_H0 ;  /* 0x20000012ff0b7230 */ /* 0x002fc80000004100 */
[----:B------:R0:W-:Y:S01]  /*0e90*/  STL [R1+0x78], R23 ;  /* 0x0000781701007387 */ /* 0x0001e20000100800 */
[----:B------:R-:W-:Y:S01]  /*0ea0*/  FFMA.FTZ R40, R4, R23, R8 ;  /* 0x0000001704287223 */ /* 0x000fe20000010008 */
[----:B------:R-:W-:-:S04]  /*0eb0*/  FADD.FTZ R11, -R22, R11 ;  /* 0x0000000b160b7221 */ /* 0x000fc80000010100 */
[----:B------:R-:W-:Y:S01]  /*0ec0*/  FMUL.FTZ R11, R9, R11 ;  /* 0x0000000b090b7220 */ /* 0x000fe20000410000 */
[----:B0-----:R-:W-:-:S03]  /*0ed0*/  HADD2.F32 R23, -RZ, R18.H1_H1 ;  /* 0x30000012ff177230 */ /* 0x001fc60000004100 */
[----:B------:R-:W-:Y:S01]  /*0ee0*/  FFMA.FTZ R18, R0, R11, R5 ;  /* 0x0000000b00127223 */ /* 0x000fe20000010005 */
[----:B------:R0:W-:Y:S01]  /*0ef0*/  STL [R1+0x74], R11 ;  /* 0x0000740b01007387 */ /* 0x0001e20000100800 */
[----:B------:R-:W-:-:S04]  /*0f00*/  FADD.FTZ R23, -R22, R23 ;  /* 0x0000001716177221 */ /* 0x000fc80000010100 */
[----:B------:R-:W-:Y:S01]  /*0f10*/  FMUL.FTZ R23, R9, R23 ;  /* 0x0000001709177220 */ /* 0x000fe20000410000 */
[----:B0-----:R-:W-:-:S04]  /*0f20*/  HADD2.F32 R11, -RZ, R19.H0_H0 ;  /* 0x20000013ff0b7230 */ /* 0x001fc80000004100 */
[----:B------:R0:W-:Y:S01]  /*0f30*/  STL [R1+0x6c], R23 ;  /* 0x00006c1701007387 */ /* 0x0001e20000100800 */
[----:B------:R-:W-:Y:S01]  /*0f40*/  FFMA.FTZ R39, R2, R23, R6 ;  /* 0x0000001702277223 */ /* 0x000fe20000010006 */
[----:B------:R-:W-:-:S04]  /*0f50*/  FADD.FTZ R11, -R22, R11 ;  /* 0x0000000b160b7221 */ /* 0x000fc80000010100 */
[----:B0-----:R-:W-:Y:S01]  /*0f60*/  FMUL.FTZ R23, R9, R11 ;  /* 0x0000000b09177220 */ /* 0x001fe20000410000 */
[--C-:B------:R-:W-:Y:S02]  /*0f70*/  HADD2.F32 R11, -RZ, R28.reuse.H0_H0 ;  /* 0x2000001cff0b7230 */ /* 0x100fe40000004100 */
[----:B------:R-:W-:Y:S01]  /*0f80*/  HADD2.F32 R28, -RZ, R28.H1_H1 ;  /* 0x3000001cff1c7230 */ /* 0x000fe20000004100 */
[----:B------:R-:W-:Y:S02]  /*0f90*/  IADD3.X R17, R31, UR15, RZ, P0, !PT ;  /* 0x0000000f1f117c10 */ /* 0x000fe400087fe4ff */
[C---:B------:R-:W-:Y:S01]  /*0fa0*/  FADD.FTZ R11, -R22.reuse, R11 ;  /* 0x0000000b160b7221 */ /* 0x040fe20000010100 */
[----:B------:R-:W-:Y:S02]  /*0fb0*/  HADD2.F32 R19, -RZ, R19.H1_H1 ;  /* 0x30000013ff137230 */ /* 0x000fe40000004100 */
[----:B------:R-:W-:Y:S01]  /*0fc0*/  FADD.FTZ R28, -R22, R28 ;  /* 0x0000001c161c7221 */ /* 0x000fe20000010100 */
[----:B------:R-:W-:Y:S01]  /*0fd0*/  FMUL.FTZ R31, R38, -1.4426950216293334961 ;  /* 0xbfb8aa3b261f7820 */ /* 0x000fe20000410000 */
[----:B------:R0:W-:Y:S01]  /*0fe0*/  STL [R1+0x68], R23 ;  /* 0x0000681701007387 */ /* 0x0001e20000100800 */
[----:B------:R-:W-:Y:S01]  /*0ff0*/  FFMA.FTZ R45, R3, R23, R7 ;  /* 0x00000017032d7223 */ /* 0x000fe20000010007 */
[----:B------:R-:W1:Y:S01]  /*1000*/  MUFU.EX2 R52, R52 ;  /* 0x0000003400347308 */ /* 0x000e620000000800 */
[----:B------:R-:W-:Y:S01]  /*1010*/  FMUL.FTZ R33, R9, R28 ;  /* 0x0000001c09217220 */ /* 0x000fe20000410000 */
[----:B------:R-:W-:-:S02]  /*1020*/  HADD2.F32 R28, -RZ, R29.H1_H1 ;  /* 0x3000001dff1c7230 */ /* 0x000fc40000004100 */
[----:B------:R-:W-:Y:S01]  /*1030*/  FADD.FTZ R19, -R22, R19 ;  /* 0x0000001316137221 */ /* 0x000fe20000010100 */
[----:B------:R-:W-:-:S03]  /*1040*/  FMUL.FTZ R54, R40, -1.4426950216293334961 ;  /* 0xbfb8aa3b28367820 */ /* 0x000fc60000410000 */
[----:B------:R-:W3:Y:S01]  /*1050*/  MUFU.EX2 R51, R51 ;  /* 0x0000003300337308 */ /* 0x000ee20000000800 */
[C---:B0-----:R-:W-:Y:S01]  /*1060*/  FMUL.FTZ R23, R9.reuse, R11 ;  /* 0x0000000b09177220 */ /* 0x041fe20000410000 */
[----:B------:R-:W-:Y:S02]  /*1070*/  HADD2.F32 R11, -RZ, R29.H0_H0 ;  /* 0x2000001dff0b7230 */ /* 0x000fe40000004100 */
[----:B------:R-:W-:Y:S01]  /*1080*/  FMUL.FTZ R19, R9, R19 ;  /* 0x0000001309137220 */ /* 0x000fe20000410000 */
[----:B------:R-:W-:Y:S01]  /*1090*/  FADD.FTZ R28, -R22, R28 ;  /* 0x0000001c161c7221 */ /* 0x000fe20000010100 */
[----:B------:R-:W-:Y:S01]  /*10a0*/  IADD3 R20, P1, R27, UR12, RZ ;  /* 0x0000000c1b147c10 */ /* 0x000fe2000ff3e0ff */
[----:B------:R-:W-:Y:S01]  /*10b0*/  FMUL.FTZ R50, R18, -1.4426950216293334961 ;  /* 0xbfb8aa3b12327820 */ /* 0x000fe20000410000 */
[----:B------:R-:W-:Y:S01]  /*10c0*/  FADD.FTZ R11, -R22, R11 ;  /* 0x0000000b160b7221 */ /* 0x000fe20000010100 */
[----:B------:R-:W0:Y:S01]  /*10d0*/  MUFU.EX2 R31, R31 ;  /* 0x0000001f001f7308 */ /* 0x000e220000000800 */
[----:B------:R-:W-:Y:S01]  /*10e0*/  FMUL.FTZ R28, R9, R28 ;  /* 0x0000001c091c7220 */ /* 0x000fe20000410000 */
[----:B------:R-:W-:Y:S01]  /*10f0*/  FMUL.FTZ R41, R39, -1.4426950216293334961 ;  /* 0xbfb8aa3b27297820 */ /* 0x000fe20000410000 */
[----:B------:R-:W-:Y:S01]  /*1100*/  FMUL.FTZ R29, R9, R11 ;  /* 0x0000000b091d7220 */ /* 0x000fe20000410000 */
[----:B------:R-:W-:Y:S04]  /*1110*/  STL [R1+0x5c], R19 ;  /* 0x00005c1301007387 */ /* 0x000fe80000100800 */
[----:B------:R-:W4:Y:S01]  /*1120*/  MUFU.EX2 R54, R54 ;  /* 0x0000003600367308 */ /* 0x000f220000000800 */
[----:B------:R-:W-:Y:S01]  /*1130*/  STL [R1+0x58], R23 ;  /* 0x0000581701007387 */ /* 0x000fe20000100800 */
[----:B------:R-:W-:-:S02]  /*1140*/  HADD2.F32 R11, -RZ, R36.H0_H0 ;  /* 0x20000024ff0b7230 */ /* 0x000fc40000004100 */
[----:B------:R-:W-:Y:S01]  /*1150*/  FFMA.FTZ R42, R4, R28, R8 ;  /* 0x0000001c042a7223 */ /* 0x000fe20000010008 */
[----:B------:R-:W-:Y:S01]  /*1160*/  STL [R1+0x54], R33 ;  /* 0x0000542101007387 */ /* 0x000fe20000100800 */
[----:B-1----:R-:W-:-:S03]  /*1170*/  FADD.FTZ R52, R52, 1 ;  /* 0x3f80000034347421 */ /* 0x002fc60000010000 */
[----:B------:R-:W-:Y:S01]  /*1180*/  STL [R1+0x50], R29 ;  /* 0x0000501d01007387 */ /* 0x000fe20000100800 */
[----:B------:R-:W-:-:S03]  /*1190*/  HADD2.F32 R36, -RZ, R36.H1_H1 ;  /* 0x30000024ff247230 */ /* 0x000fc60000004100 */
[----:B------:R1:W-:Y:S01]  /*11a0*/  STL [R1+0x44], R28 ;  /* 0x0000441c01007387 */ /* 0x0003e20000100800 */
[----:B---3--:R-:W-:Y:S01]  /*11b0*/  FADD.FTZ R51, R51, 1 ;  /* 0x3f80000033337421 */ /* 0x008fe20000010000 */
[----:B------:R-:W-:Y:S01]  /*11c0*/  IADD3.X R21, R35, UR13, RZ, P1, !PT ;  /* 0x0000000d23157c10 */ /* 0x000fe20008ffe4ff */
[----:B------:R-:W-:Y:S01]  /*11d0*/  FADD.FTZ R11, -R22, R11 ;  /* 0x0000000b160b7221 */ /* 0x000fe20000010100 */
[----:B------:R-:W-:Y:S01]  /*11e0*/  FFMA.FTZ R44, R3, R29, R7 ;  /* 0x0000001d032c7223 */ /* 0x000fe20000010007 */
[----:B------:R-:W3:Y:S01]  /*11f0*/  LDG.E.64.CONSTANT R16, desc[UR10][R16.64] ;  /* 0x0000000a10107981 */ /* 0x000ee2000c1e9b00 */
[----:B-1----:R-:W-:Y:S01]  /*1200*/  IADD3 R28, R30, 0x2300, RZ ;  /* 0x000023001e1c7810 */ /* 0x002fe20007ffe0ff */
[----:B------:R-:W-:Y:S01]  /*1210*/  MUFU.RCP R52, R52 ;  /* 0x0000003400347308 */ /* 0x000fe20000001000 */
[----:B------:R-:W-:Y:S01]  /*1220*/  FADD.FTZ R36, -R22, R36 ;  /* 0x0000002416247221 */ /* 0x000fe20000010100 */
[----:B------:R-:W-:Y:S01]  /*1230*/  FFMA.FTZ R43, R2, R33, R6 ;  /* 0x00000021022b7223 */ /* 0x000fe20000010006 */
[----:B------:R-:W-:Y:S01]  /*1240*/  IADD3 R28, P1, R28, R10, RZ ;  /* 0x0000000a1c1c7210 */ /* 0x000fe20007f3e0ff */
[----:B0-----:R-:W-:Y:S01]  /*1250*/  FADD.FTZ R10, R31, 1 ;  /* 0x3f8000001f0a7421 */ /* 0x001fe20000010000 */
[----:B------:R-:W-:Y:S01]  /*1260*/  MOV R29, 0x28 ;  /* 0x00000028001d7802 */ /* 0x000fe20000000f00 */
[----:B------:R-:W-:Y:S01]  /*1270*/  FMUL.FTZ R11, R9, R11 ;  /* 0x0000000b090b7220 */ /* 0x000fe20000410000 */
[----:B------:R-:W-:Y:S01]  /*1280*/  IADD3 R30, P0, R32, UR14, RZ ;  /* 0x0000000e201e7c10 */ /* 0x000fe2000ff1e0ff */
[----:B------:R-:W0:Y:S01]  /*1290*/  MUFU.RCP R51, R51 ;  /* 0x0000003300337308 */ /* 0x000e220000001000 */
[----:B------:R-:W-:Y:S01]  /*12a0*/  SHF.L.U32 R32, R28, 0x1, RZ ;  /* 0x000000011c207819 */ /* 0x000fe200000006ff */
[----:B------:R-:W-:Y:S01]  /*12b0*/  FMUL.FTZ R46, R45, -1.4426950216293334961 ;  /* 0xbfb8aa3b2d2e7820 */ /* 0x000fe20000410000 */
[----:B------:R-:W-:Y:S01]  /*12c0*/  FMUL.FTZ R33, R9, R36 ;  /* 0x0000002409217220 */ /* 0x000fe20000410000 */
[----:B----4-:R-:W-:Y:S01]  /*12d0*/  FADD.FTZ R54, R54, 1 ;  /* 0x3f80000036367421 */ /* 0x010fe20000010000 */
[----:B------:R-:W-:-:S03]  /*12e0*/  FFMA.FTZ R19, R4, R19, R8 ;  /* 0x0000001304137223 */ /* 0x000fc60000010008 */
[----:B------:R-:W1:Y:S01]  /*12f0*/  MUFU.EX2 R50, R50 ;  /* 0x0000003200327308 */ /* 0x000e620000000800 */
[----:B------:R-:W-:Y:S01]  /*1300*/  IADD3.X R53, RZ, R53, RZ, P1, !PT ;  /* 0x00000035ff357210 */ /* 0x000fe20000ffe4ff */
[----:B------:R-:W-:Y:S01]  /*1310*/  IMAD R29, R61, R29, UR6 ;  /* 0x000000063d1d7e24 */ /* 0x000fe2000f8e021d */
[----:B------:R-:W-:Y:S01]  /*1320*/  STL [R1+0x40], R11 ;  /* 0x0000400b01007387 */ /* 0x000fe20000100800 */
[----:B------:R-:W-:-:S04]  /*1330*/  IADD3.X R31, R58, UR15, RZ, P0, !PT ;  /* 0x0000000f3a1f7c10 */ /* 0x000fc800087fe4ff */
[----:B------:R-:W-:Y:S01]  /*1340*/  MUFU.EX2 R41, R41 ;  /* 0x0000002900297308 */ /* 0x000fe20000000800 */
[----:B------:R-:W-:Y:S01]  /*1350*/  STL [R1+0x80], R32 ;  /* 0x0000802001007387 */ /* 0x000fe20000100800 */
[----:B------:R-:W-:Y:S01]  /*1360*/  FMUL.FTZ R47, R19, -1.4426950216293334961 ;  /* 0xbfb8aa3b132f7820 */ /* 0x000fe20000410000 */
[----:B------:R-:W-:Y:S01]  /*1370*/  FFMA.FTZ R36, R2, R33, R6 ;  /* 0x0000002102247223 */ /* 0x000fe20000010006 */
[----:B------:R-:W-:Y:S01]  /*1380*/  FFMA.FTZ R23, R0, R23, R5 ;  /* 0x0000001700177223 */ /* 0x000fe20000010005 */
[----:B------:R-:W4:Y:S03]  /*1390*/  LDG.E.64.CONSTANT R20, desc[UR10][R20.64] ;  /* 0x0000000a14147981 */ /* 0x000f26000c1e9b00 */
[----:B------:R-:W1:Y:S01]  /*13a0*/  MUFU.RCP R10, R10 ;  /* 0x0000000a000a7308 */ /* 0x000e620000001000 */
[----:B------:R0:W-:Y:S07]  /*13b0*/  STL [R1+0x2c], R33 ;  /* 0x00002c2101007387 */ /* 0x0001ee0000100800 */
[----:B------:R-:W1:Y:S01]  /*13c0*/  MUFU.EX2 R46, R46 ;  /* 0x0000002e002e7308 */ /* 0x000e620000000800 */
[----:B0-----:R-:W-:Y:S01]  /*13d0*/  FADD.FTZ R61, -R51, 1 ;  /* 0x3f800000333d7421 */ /* 0x001fe20000010100 */
[----:B------:R-:W-:Y:S01]  /*13e0*/  FMUL.FTZ R56, R43, -1.4426950216293334961 ;  /* 0xbfb8aa3b2b387820 */ /* 0x000fe20000410000 */
[----:B------:R-:W-:Y:S01]  /*13f0*/  SHF.L.U64.HI R33, R28, 0x1, R53 ;  /* 0x000000011c217819 */ /* 0x000fe20000010235 */
[----:B------:R-:W-:Y:S01]  /*1400*/  FMUL.FTZ R57, R44, -1.4426950216293334961 ;  /* 0xbfb8aa3b2c397820 */ /* 0x000fe20000410000 */
[----:B------:R-:W3:Y:S03]  /*1410*/  LDG.E.64.CONSTANT R30, desc[UR10][R30.64] ;  /* 0x0000000a1e1e7981 */ /* 0x000ee6000c1e9b00 */
[----:B------:R0:W1:Y:S01]  /*1420*/  MUFU.RCP R58, R54 ;  /* 0x00000036003a7308 */ /* 0x0000620000001000 */
[----:B------:R-:W-:Y:S01]  /*1430*/  STL [R1+0x7c], R33 ;  /* 0x00007c2101007387 */ /* 0x000fe20000100800 */
[----:B0-----:R-:W-:-:S06]  /*1440*/  LEA R54, R59, R29, 0x3 ;  /* 0x0000001d3b367211 */ /* 0x001fcc00078e18ff */
[----:B------:R-:W0:Y:S01]  /*1450*/  MUFU.EX2 R47, R47 ;  /* 0x0000002f002f7308 */ /* 0x000e220000000800 */
[----:B------:R0:W-:Y:S01]  /*1460*/  STL [R1+0x10], R54 ;  /* 0x0000103601007387 */ /* 0x0001e20000100800 */
[----:B-1----:R-:W-:Y:S01]  /*1470*/  FADD.FTZ R59, R50, 1 ;  /* 0x3f800000323b7421 */ /* 0x002fe20000010000 */
[----:B------:R-:W-:Y:S01]  /*1480*/  FFMA.FTZ R50, R48, R61, 1 ;  /* 0x3f80000030327423 */ /* 0x000fe2000001003d */
[----:B0-----:R-:W-:-:S04]  /*1490*/  FADD.FTZ R54, -R52, 1 ;  /* 0x3f80000034367421 */ /* 0x001fc80000010100 */
[----:B------:R0:W-:Y:S01]  /*14a0*/  MUFU.RCP R48, R59 ;  /* 0x0000003b00307308 */ /* 0x0001e20000001000 */
[----:B------:R-:W-:Y:S01]  /*14b0*/  FFMA.FTZ R49, R49, R54, 1 ;  /* 0x3f80000031317423 */ /* 0x000fe20000010036 */
[----:B------:R-:W-:Y:S01]  /*14c0*/  FADD.FTZ R54, -R10, 1 ;  /* 0x3f8000000a367421 */ /* 0x000fe20000010100 */
[----:B------:R-:W-:-:S03]  /*14d0*/  FADD.FTZ R46, R46, 1 ;  /* 0x3f8000002e2e7421 */ /* 0x000fc60000010000 */
[----:B------:R-:W-:Y:S01]  /*14e0*/  FFMA.FTZ R38, R38, R54, 1 ;  /* 0x3f80000026267423 */ /* 0x000fe20000010036 */
[----:B0-----:R-:W-:Y:S01]  /*14f0*/  FADD.FTZ R59, -R58, 1 ;  /* 0x3f8000003a3b7421 */ /* 0x001fe20000010100 */
[----:B------:R-:W-:Y:S02]  /*1500*/  FMUL.FTZ R51, R51, R50 ;  /* 0x0000003233337220 */ /* 0x000fe40000410000 */
[----:B------:R-:W-:Y:S01]  /*1510*/  FMUL.FTZ R50, R10, R38 ;  /* 0x000000260a327220 */ /* 0x000fe20000410000 */
[----:B------:R-:W-:Y:S01]  /*1520*/  FFMA.FTZ R59, R40, R59, 1 ;  /* 0x3f800000283b7423 */ /* 0x000fe2000001003b */
[----:B------:R-:W-:Y:S02]  /*1530*/  HADD2.F32 R40, -RZ, R37.H0_H0 ;  /* 0x20000025ff287230 */ /* 0x000fe40000004100 */
[--C-:B------:R-:W-:Y:S02]  /*1540*/  HADD2.F32 R10, -RZ, R24.reuse.H0_H0 ;  /* 0x20000018ff0a7230 */ /* 0x100fe40000004100 */
[----:B------:R-:W-:-:S02]  /*1550*/  HADD2.F32 R38, -RZ, R24.H1_H1 ;  /* 0x30000018ff267230 */ /* 0x000fc40000004100 */
[----:B------:R-:W-:Y:S01]  /*1560*/  FADD.FTZ R24, R47, 1 ;  /* 0x3f8000002f187421 */ /* 0x000fe20000010000 */
[----:B------:R-:W0:Y:S01]  /*1570*/  MUFU.RCP R46, R46 ;  /* 0x0000002e002e7308 */ /* 0x000e220000001000 */
[----:B------:R-:W-:Y:S01]  /*1580*/  FADD.FTZ R40, -R22, R40 ;  /* 0x0000002816287221 */ /* 0x000fe20000010100 */
[----:B------:R-:W-:-:S03]  /*1590*/  HADD2.F32 R37, -RZ, R37.H1_H1 ;  /* 0x30000025ff257230 */ /* 0x000fc60000004100 */
[----:B------:R-:W-:-:S03]  /*15a0*/  FMUL.FTZ R61, R9, R40 ;  /* 0x00000028093d7220 */ /* 0x000fc60000410000 */
[----:B------:R-:W1:Y:S01]  /*15b0*/  MUFU.RCP R24, R24 ;  /* 0x0000001800187308 */ /* 0x000e620000001000 */
[----:B------:R-:W-:Y:S01]  /*15c0*/  FADD.FTZ R40, -R22, R37 ;  /* 0x0000002516287221 */ /* 0x000fe20000010100 */
[----:B------:R-:W-:-:S03]  /*15d0*/  FMUL.FTZ R49, R52, R49 ;  /* 0x0000003134317220 */ /* 0x000fc60000410000 */
[----:B------:R-:W-:Y:S01]  /*15e0*/  FMUL.FTZ R52, R9, R40 ;  /* 0x0000002809347220 */ /* 0x000fe20000410000 */
[----:B------:R-:W-:Y:S01]  /*15f0*/  FMUL.FTZ R10, R10, R51 ;  /* 0x000000330a0a7220 */ /* 0x000fe20000410000 */
[----:B------:R-:W-:Y:S01]  /*1600*/  STL [R1+0x20], R61 ;  /* 0x0000203d01007387 */ /* 0x000fe20000100800 */
[----:B------:R-:W-:Y:S01]  /*1610*/  FMUL.FTZ R51, R38, R49 ;  /* 0x0000003126337220 */ /* 0x000fe20000410000 */
[----:B------:R-:W-:Y:S02]  /*1620*/  FFMA.FTZ R38, R4, R52, R8 ;  /* 0x0000003404267223 */ /* 0x000fe40000010008 */
[----:B------:R0:W-:Y:S01]  /*1630*/  STL [R1+0x1c], R52 ;  /* 0x00001c3401007387 */ /* 0x0001e20000100800 */
[----:B------:R-:W-:Y:S01]  /*1640*/  FADD.FTZ R41, R41, 1 ;  /* 0x3f80000029297421 */ /* 0x000fe20000010000 */
[----:B------:R-:W-:-:S03]  /*1650*/  HADD2.F32 R47, -RZ, R34.H0_H0 ;  /* 0x20000022ff2f7230 */ /* 0x000fc60000004100 */
[----:B------:R1:W1:Y:S01]  /*1660*/  MUFU.RCP R54, R41 ;  /* 0x0000002900367308 */ /* 0x0002620000001000 */
[----:B0-----:R-:W-:-:S04]  /*1670*/  FADD.FTZ R52, -R46, 1 ;  /* 0x3f8000002e347421 */ /* 0x001fc80000010100 */
[----:B------:R-:W-:Y:S01]  /*1680*/  FFMA.FTZ R45, R45, R52, 1 ;  /* 0x3f8000002d2d7423 */ /* 0x000fe20000010034 */
[----:B-1----:R-:W-:Y:S01]  /*1690*/  FADD.FTZ R52, -R24, 1 ;  /* 0x3f80000018347421 */ /* 0x002fe20000010100 */
[--C-:B------:R-:W-:Y:S02]  /*16a0*/  HADD2.F32 R41, -RZ, R25.reuse.H0_H0 ;  /* 0x20000019ff297230 */ /* 0x100fe40000004100 */
[----:B------:R-:W-:Y:S01]  /*16b0*/  FADD.FTZ R47, -R22, R47 ;  /* 0x0000002f162f7221 */ /* 0x000fe20000010100 */
[----:B------:R-:W-:Y:S01]  /*16c0*/  HADD2.F32 R49, -RZ, R25.H1_H1 ;  /* 0x30000019ff317230 */ /* 0x000fe20000004100 */
[----:B------:R-:W-:Y:S01]  /*16d0*/  IADD3 R28, P0, R32, UR12, RZ ;  /* 0x0000000c201c7c10 */ /* 0x000fe2000ff1e0ff */
[----:B------:R-:W-:Y:S01]  /*16e0*/  FADD.FTZ R25, -R48, 1 ;  /* 0x3f80000030197421 */ /* 0x000fe20000010100 */
[----:B------:R-:W-:Y:S01]  /*16f0*/  FFMA.FTZ R19, R19, R52, 1 ;  /* 0x3f80000013137423 */ /* 0x000fe20000010034 */
[----:B------:R-:W-:Y:S01]  /*1700*/  FMUL.FTZ R59, R58, R59 ;  /* 0x0000003b3a3b7220 */ /* 0x000fe20000410000 */
[----:B------:R-:W-:Y:S01]  /*1710*/  FMUL.FTZ R50, R41, R50 ;  /* 0x0000003229327220 */ /* 0x000fe20000410000 */
[----:B------:R-:W-:Y:S01]  /*1720*/  FMUL.FTZ R58, R9, R47 ;  /* 0x0000002f093a7220 */ /* 0x000fe20000410000 */
[----:B------:R-:W-:Y:S01]  /*1730*/  FMUL.FTZ R46, R46, R45 ;  /* 0x0000002d2e2e7220 */ /* 0x000fe20000410000 */
[----:B------:R-:W-:Y:S01]  /*1740*/  IADD3.X R29, R33, UR13, RZ, P0, !PT ;  /* 0x0000000d211d7c10 */ /* 0x000fe200087fe4ff */
[----:B------:R-:W-:Y:S01]  /*1750*/  FFMA.FTZ R25, R18, R25, 1 ;  /* 0x3f80000012197423 */ /* 0x000fe20000010019 */
[----:B------:R-:W-:Y:S01]  /*1760*/  FMUL.FTZ R45, R24, R19 ;  /* 0x00000013182d7220 */ /* 0x000fe20000410000 */
[----:B------:R-:W-:Y:S01]  /*1770*/  IADD3 R24, P0, R27, UR14, RZ ;  /* 0x0000000e1b187c10 */ /* 0x000fe2000ff1e0ff */
[----:B------:R0:W-:Y:S01]  /*1780*/  STL [R1+0x124], R50 ;  /* 0x0001243201007387 */ /* 0x0001e20000100800 */
[----:B------:R-:W-:Y:S01]  /*1790*/  FMUL.FTZ R48, R48, R25 ;  /* 0x0000001930307220 */ /* 0x000fe20000410000 */
[----:B------:R-:W-:Y:S01]  /*17a0*/  FMUL.FTZ R55, R23, -1.4426950216293334961 ;  /* 0xbfb8aa3b17377820 */ /* 0x000fe20000410000 */
[----:B------:R-:W-:Y:S01]  /*17b0*/  IADD3.X R25, R35, UR15, RZ, P0, !PT ;  /* 0x0000000f23197c10 */ /* 0x000fe200087fe4ff */
[----:B------:R-:W-:Y:S01]  /*17c0*/  STL [R1+0x18], R58 ;  /* 0x0000183a01007387 */ /* 0x000fe20000100800 */
[----:B------:R-:W1:Y:S01]  /*17d0*/  MUFU.EX2 R56, R56 ;  /* 0x0000003800387308 */ /* 0x000e620000000800 */
[----:B------:R-:W-:-:S07]  /*17e0*/  FADD.FTZ R47, -R54, 1 ;  /* 0x3f800000362f7421 */ /* 0x000fce0000010100 */
[----:B------:R-:W-:Y:S01]  /*17f0*/  MUFU.EX2 R57, R57 ;  /* 0x0000003900397308 */ /* 0x000fe20000000800 */
[----:B------:R-:W2:Y:S01]  /*1800*/  LDL.LU R27, [R1+0x134] ;  /* 0x00013400011b7983 */ /* 0x000ea20000300800 */
[----:B------:R-:W-:Y:S02]  /*1810*/  HADD2.F32 R34, -RZ, R34.H1_H1 ;  /* 0x30000022ff227230 */ /* 0x000fe40000004100 */
[----:B------:R-:W-:Y:S01]  /*1820*/  FMUL.FTZ R60, R42, -1.4426950216293334961 ;  /* 0xbfb8aa3b2a3c7820 */ /* 0x000fe20000410000 */
[----:B------:R-:W-:Y:S01]  /*1830*/  FFMA.FTZ R11, R0, R11, R5 ;  /* 0x0000000b000b7223 */ /* 0x000fe20000010005 */
[----:B------:R-:W4:Y:S01]  /*1840*/  LDL.LU R35, [R1+0x130] ;  /* 0x0001300001237983 */ /* 0x000f220000300800 */
[----:B------:R-:W-:Y:S01]  /*1850*/  FFMA.FTZ R37, R3, R61, R7 ;  /* 0x0000003d03257223 */ /* 0x000fe20000010007 */
[----:B------:R-:W-:Y:S01]  /*1860*/  FMUL.FTZ R53, R36, -1.4426950216293334961 ;  /* 0xbfb8aa3b24357820 */ /* 0x000fe20000410000 */
[----:B------:R-:W0:Y:S01]  /*1870*/  MUFU.EX2 R55, R55 ;  /* 0x0000003700377308 */ /* 0x000e220000000800 */
[----:B------:R-:W-:Y:S01]  /*1880*/  FFMA.FTZ R47, R39, R47, 1 ;  /* 0x3f800000272f7423 */ /* 0x000fe2000001002f */
[----:B-1----:R-:W-:Y:S01]  /*1890*/  FADD.FTZ R56, R56, 1 ;  /* 0x3f80000038387421 */ /* 0x002fe20000010000 */
[--C-:B------:R-:W-:Y:S01]  /*18a0*/  HADD2.F32 R19, -RZ, R26.reuse.H0_H0 ;  /* 0x2000001aff137230 */ /* 0x100fe20000004100 */
[----:B------:R-:W3:Y:S01]  /*18b0*/  LDG.E.64.CONSTANT R28, desc[UR10][R28.64] ;  /* 0x0000000a1c1c7981 */ /* 0x000ee2000c1e9b00 */
[----:B------:R-:W-:Y:S01]  /*18c0*/  FMUL.FTZ R47, R54, R47 ;  /* 0x0000002f362f7220 */ /* 0x000fe20000410000 */
[----:B------:R-:W-:-:S02]  /*18d0*/  HADD2.F32 R54, -RZ, R26.H1_H1 ;  /* 0x3000001aff367230 */ /* 0x000fc40000004100 */
[----:B------:R-:W-:Y:S01]  /*18e0*/  FMUL.FTZ R41, R38, -1.4426950216293334961 ;  /* 0xbfb8aa3b26297820 */ /* 0x000fe20000410000 */
[----:B------:R-:W1:Y:S01]  /*18f0*/  MUFU.RCP R26, R56 ;  /* 0x00000038001a7308 */ /* 0x000e620000001000 */
[----:B------:R-:W-:Y:S01]  /*1900*/  FFMA.FTZ R18, R0, R58, R5 ;  /* 0x0000003a00127223 */ /* 0x000fe20000010005 */
[----:B------:R-:W3:Y:S01]  /*1910*/  LDG.E.64.CONSTANT R24, desc[UR10][R24.64] ;  /* 0x0000000a18187981 */ /* 0x000ee2000c1e9b00 */
[----:B------:R-:W-:Y:S01]  /*1920*/  FMUL.FTZ R49, R49, R59 ;  /* 0x0000003b31317220 */ /* 0x000fe20000410000 */
[----:B------:R-:W-:Y:S01]  /*1930*/  UIADD3 UR7, UP0, UR9, 0x2, URZ ;  /* 0x0000000209077890 */ /* 0x000fe2000ff1e03f */
[----:B------:R-:W-:Y:S01]  /*1940*/  ULDC.64 UR12, c[0x0][0x258] ;  /* 0x00009600000c7ab9 */ /* 0x000fe20000000a00 */
[----:B0-----:R-:W-:Y:S01]  /*1950*/  FADD.FTZ R52, R55, 1 ;  /* 0x3f80000037347421 */ /* 0x001fe20000010000 */
[----:B------:R-:W-:-:S05]  /*1960*/  FADD.FTZ R55, R57, 1 ;  /* 0x3f80000039377421 */ /* 0x000fca0000010000 */
[----:B------:R-:W0:Y:S01]  /*1970*/  MUFU.RCP R52, R52 ;  /* 0x0000003400347308 */ /* 0x000e220000001000 */
[----:B------:R-:W-:Y:S01]  /*1980*/  FMUL.FTZ R47, R54, R47 ;  /* 0x0000002f362f7220 */ /* 0x000fe20000410000 */
[----:B------:R-:W-:-:S06]  /*1990*/  FADD.FTZ R34, -R22, R34 ;  /* 0x0000002216227221 */ /* 0x000fcc0000010100 */
[----:B------:R-:W0:Y:S01]  /*19a0*/  MUFU.RCP R55, R55 ;  /* 0x0000003700377308 */ /* 0x000e220000001000 */
[----:B------:R-:W-:Y:S01]  /*19b0*/  FMUL.FTZ R50, R9, R34 ;  /* 0x0000002209327220 */ /* 0x000fe20000410000 */
[----:B-1----:R-:W-:Y:S01]  /*19c0*/  FADD.FTZ R57, -R26, 1 ;  /* 0x3f8000001a397421 */ /* 0x002fe20000010100 */
[----:B------:R-:W-:Y:S02]  /*19d0*/  FMUL.FTZ R48, R19, R48 ;  /* 0x0000003013307220 */ /* 0x000fe40000410000 */
[----:B------:R-:W-:Y:S01]  /*19e0*/  FFMA.FTZ R19, R2, R50, R6 ;  /* 0x0000003202137223 */ /* 0x000fe20000010006 */
[----:B------:R1:W-:Y:S01]  /*19f0*/  STL [R1+0x14], R50 ;  /* 0x0000143201007387 */ /* 0x0003e20000100800 */
[----:B------:R-:W-:-:S04]  /*1a00*/  FFMA.FTZ R57, R43, R57, 1 ;  /* 0x3f8000002b397423 */ /* 0x000fc80000010039 */
[----:B------:R-:W-:Y:S01]  /*1a10*/  FMUL.FTZ R57, R26, R57 ;  /* 0x000000391a397220 */ /* 0x000fe20000410000 */
[----:B------:R-:W-:Y:S01]  /*1a20*/  IADD3 R26, P0, R32, UR14, RZ ;  /* 0x0000000e201a7c10 */ /* 0x000fe2000ff1e0ff */
[--C-:B--2---:R-:W-:Y:S02]  /*1a30*/  HADD2.F32 R54, -RZ, R27.reuse.H0_H0 ;  /* 0x2000001bff367230 */ /* 0x104fe40000004100 */
[----:B------:R-:W-:Y:S02]  /*1a40*/  HADD2.F32 R56, -RZ, R27.H1_H1 ;  /* 0x3000001bff387230 */ /* 0x000fe40000004100 */
[----:B----4-:R-:W-:Y:S02]  /*1a50*/  HADD2.F32 R27, -RZ, R35.H0_H0 ;  /* 0x20000023ff1b7230 */ /* 0x010fe40000004100 */
[----:B------:R-:W-:-:S03]  /*1a60*/  FMUL.FTZ R46, R54, R46 ;  /* 0x0000002e362e7220 */ /* 0x000fc60000410000 */
[----:B------:R-:W-:Y:S01]  /*1a70*/  FADD.FTZ R54, -R22, R27 ;  /* 0x0000001b16367221 */ /* 0x000fe20000010100 */
[----:B0-----:R-:W-:-:S03]  /*1a80*/  FADD.FTZ R27, -R52, 1 ;  /* 0x3f800000341b7421 */ /* 0x001fc60000010100 */
[----:B-1----:R-:W-:Y:S01]  /*1a90*/  FMUL.FTZ R50, R9, R54 ;  /* 0x0000003609327220 */ /* 0x002fe20000410000 */
[----:B------:R-:W-:-:S04]  /*1aa0*/  FFMA.FTZ R27, R23, R27, 1 ;  /* 0x3f800000171b7423 */ /* 0x000fc8000001001b */
[----:B------:R0:W-:Y:S01]  /*1ab0*/  STL [R1+0xc], R50 ;  /* 0x00000c3201007387 */ /* 0x0001e20000100800 */
[----:B------:R-:W-:Y:S01]  /*1ac0*/  FMUL.FTZ R43, R52, R27 ;  /* 0x0000001b342b7220 */ /* 0x000fe20000410000 */
[----:B------:R-:W-:Y:S02]  /*1ad0*/  FADD.FTZ R27, -R55, 1 ;  /* 0x3f800000371b7421 */ /* 0x000fe40000010100 */
[----:B------:R-:W2:Y:S02]  /*1ae0*/  LDL.LU R32, [R1+0x12c] ;  /* 0x00012c0001207983 */ /* 0x000ea40000300800 */
[----:B------:R-:W-:Y:S01]  /*1af0*/  FFMA.FTZ R44, R44, R27, 1 ;  /* 0x3f8000002c2c7423 */ /* 0x000fe2000001001b */
[----:B------:R-:W-:Y:S02]  /*1b00*/  IADD3.X R27, R33, UR15, RZ, P0, !PT ;  /* 0x0000000f211b7c10 */ /* 0x000fe400087fe4ff */
[----:B------:R-:W4:Y:S01]  /*1b10*/  LDL.LU R33, [R1+0x128] ;  /* 0x0001280001217983 */ /* 0x000f220000300800 */
[----:B------:R-:W1:Y:S01]  /*1b20*/  MUFU.EX2 R60, R60 ;  /* 0x0000003c003c7308 */ /* 0x000e620000000800 */
[----:B------:R-:W-:Y:S01]  /*1b30*/  FMUL.FTZ R40, R37, -1.4426950216293334961 ;  /* 0xbfb8aa3b25287820 */ /* 0x000fe20000410000 */
[----:B------:R-:W-:Y:S01]  /*1b40*/  FMUL.FTZ R61, R11, -1.4426950216293334961 ;  /* 0xbfb8aa3b0b3d7820 */ /* 0x000fe20000410000 */
[----:B------:R-:W-:-:S05]  /*1b50*/  FMUL.FTZ R45, R56, R45 ;  /* 0x0000002d382d7220 */ /* 0x000fca0000410000 */
[----:B------:R-:W3:Y:S08]  /*1b60*/  MUFU.EX2 R53, R53 ;  /* 0x0000003500357308 */ /* 0x000ef00000000800 */
[----:B------:R-:W-:Y:S01]  /*1b70*/  MUFU.EX2 R41, R41 ;  /* 0x0000002900297308 */ /* 0x000fe20000000800 */
[----:B-1----:R-:W-:Y:S01]  /*1b80*/  FADD.FTZ R56, R60, 1 ;  /* 0x3f8000003c387421 */ /* 0x002fe20000010000 */
[----:B------:R-:W-:Y:S01]  /*1b90*/  FMUL.FTZ R39, R18, -1.4426950216293334961 ;  /* 0xbfb8aa3b12277820 */ /* 0x000fe20000410000 */
[----:B------:R-:W-:-:S02]  /*1ba0*/  HADD2.F32 R35, -RZ, R35.H1_H1 ;  /* 0x30000023ff237230 */ /* 0x000fc40000004100 */
[----:B------:R-:W-:Y:S01]  /*1bb0*/  FMUL.FTZ R55, R55, R44 ;  /* 0x0000002c37377220 */ /* 0x000fe20000410000 */
[----:B------:R-:W-:Y:S01]  /*1bc0*/  FFMA.FTZ R23, R3, R50, R7 ;  /* 0x0000003203177223 */ /* 0x000fe20000010007 */
[----:B------:R-:W4:Y:S01]  /*1bd0*/  LDG.E.64.CONSTANT R26, desc[UR10][R26.64] ;  /* 0x0000000a1a1a7981 */ /* 0x000f22000c1e9b00 */
[----:B------:R-:W1:Y:S08]  /*1be0*/  MUFU.EX2 R40, R40 ;  /* 0x0000002800287308 */ /* 0x000e700000000800 */
[----:B------:R-:W0:Y:S08]  /*1bf0*/  MUFU.EX2 R61, R61 ;  /* 0x0000003d003d7308 */ /* 0x000e300000000800 */
[----:B------:R-:W0:Y:S01]  /*1c00*/  MUFU.RCP R56, R56 ;  /* 0x0000003800387308 */ /* 0x000e220000001000 */
[----:B---3--:R-:W-:Y:S01]  /*1c10*/  FADD.FTZ R53, R53, 1 ;  /* 0x3f80000035357421 */ /* 0x008fe20000010000 */
[----:B-1----:R-:W-:Y:S01]  /*1c20*/  FADD.FTZ R40, R40, 1 ;  /* 0x3f80000028287421 */ /* 0x002fe20000010000 */
[----:B------:R-:W-:Y:S01]  /*1c30*/  FADD.FTZ R58, -R22, R35 ;  /* 0x00000023163a7221 */ /* 0x000fe20000010100 */
[----:B0-----:R-:W-:-:S04]  /*1c40*/  FADD.FTZ R54, R61, 1 ;  /* 0x3f8000003d367421 */ /* 0x001fc80000010000 */
[----:B------:R-:W-:Y:S01]  /*1c50*/  MUFU.EX2 R39, R39 ;  /* 0x0000002700277308 */ /* 0x000fe20000000800 */
[----:B------:R-:W-:Y:S01]  /*1c60*/  FMUL.FTZ R52, R23, -1.4426950216293334961 ;  /* 0xbfb8aa3b17347820 */ /* 0x000fe20000410000 */
[----:B------:R-:W-:-:S06]  /*1c70*/  FADD.FTZ R44, -R56, 1 ;  /* 0x3f800000382c7421 */ /* 0x000fcc0000010100 */
[----:B------:R0:W-:Y:S01]  /*1c80*/  MUFU.RCP R35, R40 ;  /* 0x0000002800237308 */ /* 0x0001e20000001000 */
[----:B------:R-:W-:-:S07]  /*1c90*/  FFMA.FTZ R42, R42, R44, 1 ;  /* 0x3f8000002a2a7423 */ /* 0x000fce000001002c */
[----:B------:R-:W-:Y:S01]  /*1ca0*/  MUFU.RCP R53, R53 ;  /* 0x0000003500357308 */ /* 0x000fe20000001000 */
[----:B0-----:R-:W-:Y:S01]  /*1cb0*/  FADD.FTZ R40, R41, 1 ;  /* 0x3f80000029287421 */ /* 0x001fe20000010000 */
[----:B------:R-:W-:-:S06]  /*1cc0*/  FMUL.FTZ R56, R56, R42 ;  /* 0x0000002a38387220 */ /* 0x000fcc0000410000 */
[----:B------:R-:W-:Y:S08]  /*1cd0*/  MUFU.RCP R54, R54 ;  /* 0x0000003600367308 */ /* 0x000ff00000001000 */
[----:B------:R-:W-:Y:S08]  /*1ce0*/  MUFU.RCP R40, R40 ;  /* 0x0000002800287308 */ /* 0x000ff00000001000 */
[----:B------:R-:W-:Y:S01]  /*1cf0*/  MUFU.EX2 R52, R52 ;  /* 0x0000003400347308 */ /* 0x000fe20000000800 */
[----:B------:R-:W-:Y:S01]  /*1d00*/  FMUL.FTZ R50, R9, R58 ;  /* 0x0000003a09327220 */ /* 0x000fe20000410000 */
[----:B------:R-:W-:-:S06]  /*1d10*/  FMUL.FTZ R34, R19, -1.4426950216293334961 ;  /* 0xbfb8aa3b13227820 */ /* 0x000fcc0000410000 */
[----:B------:R-:W0:Y:S02]  /*1d20*/  MUFU.EX2 R34, R34 ;  /* 0x0000002200227308 */ /* 0x000e240000000800 */
[----:B0-----:R-:W-:-:S06]  /*1d30*/  FADD.FTZ R34, R34, 1 ;  /* 0x3f80000022227421 */ /* 0x001fcc0000010000 */
[----:B------:R-:W-:Y:S01]  /*1d40*/  MUFU.RCP R34, R34 ;  /* 0x0000002200227308 */ /* 0x000fe20000001000 */
[----:B------:R-:W-:Y:S02]  /*1d50*/  HADD2.F32 R59, -RZ, R20.H0_H0 ;  /* 0x20000014ff3b7230 */ /* 0x000fe40000004100 */
[--C-:B--2---:R-:W-:Y:S02]  /*1d60*/  HADD2.F32 R44, -RZ, R32.reuse.H0_H0 ;  /* 0x20000020ff2c7230 */ /* 0x104fe40000004100 */
[----:B------:R-:W-:-:S03]  /*1d70*/  HADD2.F32 R42, -RZ, R32.H1_H1 ;  /* 0x30000020ff2a7230 */ /* 0x000fc60000004100 */
[----:B------:R-:W-:Y:S02]  /*1d80*/  FMUL.FTZ R44, R44, R43 ;  /* 0x0000002b2c2c7220 */ /* 0x000fe40000410000 */
[----:B------:R-:W-:Y:S01]  /*1d90*/  FMUL.FTZ R43, R42, R57 ;  /* 0x000000392a2b7220 */ /* 0x000fe20000410000 */
[--C-:B----4-:R-:W-:Y:S02]  /*1da0*/  HADD2.F32 R42, -RZ, R33.reuse.H0_H0 ;  /* 0x20000021ff2a7230 */ /* 0x110fe40000004100 */
[----:B------:R-:W-:Y:S02]  /*1db0*/  HADD2.F32 R41, -RZ, R33.H1_H1 ;  /* 0x30000021ff297230 */ /* 0x000fe40000004100 */
[----:B------:R-:W-:Y:S01]  /*1dc0*/  FADD.FTZ R33, R39, 1 ;  /* 0x3f80000027217421 */ /* 0x000fe20000010000 */
[----:B------:R-:W-:Y:S01]  /*1dd0*/  FADD.FTZ R39, -R53, 1 ;  /* 0x3f80000035277421 */ /* 0x000fe20000010100 */
[----:B------:R-:W-:Y:S01]  /*1de0*/  FMUL.FTZ R42, R42, R55 ;  /* 0x000000372a2a7220 */ /* 0x000fe20000410000 */
[----:B------:R-:W-:-:S02]  /*1df0*/  FADD.FTZ R55, -R54, 1 ;  /* 0x3f80000036377421 */ /* 0x000fc40000010100 */
[----:B------:R-:W-:Y:S01]  /*1e00*/  FFMA.FTZ R36, R36, R39, 1 ;  /* 0x3f80000024247423 */ /* 0x000fe20000010027 */
[----:B------:R-:W-:Y:S01]  /*1e10*/  FADD.FTZ R39, -R40, 1 ;  /* 0x3f80000028277421 */ /* 0x000fe20000010100 */
[----:B------:R-:W-:Y:S01]  /*1e20*/  FFMA.FTZ R11, R11, R55, 1 ;  /* 0x3f8000000b0b7423 */ /* 0x000fe20000010037 */
[----:B------:R-:W-:Y:S01]  /*1e30*/  FADD.FTZ R55, -R35, 1 ;  /* 0x3f80000023377421 */ /* 0x000fe20000010100 */
[----:B------:R-:W-:Y:S01]  /*1e40*/  FMUL.FTZ R53, R53, R36 ;  /* 0x0000002435357220 */ /* 0x000fe20000410000 */
[----:B------:R-:W-:Y:S01]  /*1e50*/  FADD.FTZ R36, R52, 1 ;  /* 0x3f80000034247421 */ /* 0x000fe20000010000 */
[----:B------:R-:W-:Y:S01]  /*1e60*/  FFMA.FTZ R39, R38, R39, 1 ;  /* 0x3f80000026277423 */ /* 0x000fe20000010027 */
[----:B------:R-:W-:Y:S01]  /*1e70*/  FFMA.FTZ R37, R37, R55, 1 ;  /* 0x3f80000025257423 */ /* 0x000fe20000010037 */
[--C-:B------:R-:W-:Y:S02]  /*1e80*/  HADD2.F32 R52, -RZ, R14.reuse.H0_H0 ;  /* 0x2000000eff347230 */ /* 0x100fe40000004100 */
[----:B------:R-:W-:-:S02]  /*1e90*/  HADD2.F32 R14, -RZ, R14.H1_H1 ;  /* 0x3000000eff0e7230 */ /* 0x000fc40000004100 */
[----:B------:R-:W-:Y:S01]  /*1ea0*/  FMUL.FTZ R41, R41, R56 ;  /* 0x0000003829297220 */ /* 0x000fe20000410000 */
[----:B------:R-:W-:Y:S01]  /*1eb0*/  FMUL.FTZ R38, R35, R37 ;  /* 0x0000002523267220 */ /* 0x000fe20000410000 */
[----:B------:R-:W-:Y:S01]  /*1ec0*/  FMUL.FTZ R39, R40, R39 ;  /* 0x0000002728277220 */ /* 0x000fe20000410000 */
[C---:B------:R-:W-:Y:S01]  /*1ed0*/  FADD.FTZ R52, -R22.reuse, R52 ;  /* 0x0000003416347221 */ /* 0x040fe20000010100 */
[--C-:B------:R-:W-:Y:S01]  /*1ee0*/  HADD2.F32 R40, -RZ, R12.reuse.H0_H0 ;  /* 0x2000000cff287230 */ /* 0x100fe20000004100 */
[----:B------:R0:W-:Y:S01]  /*1ef0*/  STL [R1+0x120], R44 ;  /* 0x0001202c01007387 */ /* 0x0001e20000100800 */
[----:B------:R-:W-:Y:S02]  /*1f00*/  HADD2.F32 R35, -RZ, R12.H1_H1 ;  /* 0x3000000cff237230 */ /* 0x000fe40000004100 */
[----:B------:R-:W-:Y:S01]  /*1f10*/  FADD.FTZ R12, -R22, R14 ;  /* 0x0000000e160c7221 */ /* 0x000fe20000010100 */
[----:B------:R-:W-:Y:S01]  /*1f20*/  STL [R1+0x8], R50 ;  /* 0x0000083201007387 */ /* 0x000fe20000100800 */
[----:B------:R-:W-:-:S03]  /*1f30*/  FMUL.FTZ R11, R54, R11 ;  /* 0x0000000b360b7220 */ /* 0x000fc60000410000 */
[----:B------:R-:W-:Y:S01]  /*1f40*/  STL [R1+0x11c], R42 ;  /* 0x00011c2a01007387 */ /* 0x000fe20000100800 */
[----:B0-----:R-:W-:-:S03]  /*1f50*/  FMUL.FTZ R44, R9, R52 ;  /* 0x00000034092c7220 */ /* 0x001fc60000410000 */
[----:B------:R0:W-:Y:S01]  /*1f60*/  STL [R1+0x118], R41 ;  /* 0x0001182901007387 */ /* 0x0001e20000100800 */
[----:B------:R-:W-:Y:S01]  /*1f70*/  FMUL.FTZ R40, R40, R11 ;  /* 0x0000000b28287220 */ /* 0x000fe20000410000 */
[----:B------:R-:W-:Y:S02]  /*1f80*/  FMUL.FTZ R11, R35, R53 ;  /* 0x00000035230b7220 */ /* 0x000fe40000410000 */
[----:B------:R-:W-:Y:S01]  /*1f90*/  STL [R1+0x4], R44 ;  /* 0x0000042c01007387 */ /* 0x000fe20000100800 */
[----:B0-----:R-:W-:-:S04]  /*1fa0*/  FMUL.FTZ R41, R9, R12 ;  /* 0x0000000c09297220 */ /* 0x001fc80000410000 */
[----:B------:R-:W-:Y:S01]  /*1fb0*/  FFMA.FTZ R35, R2, R41, R6 ;  /* 0x0000002902237223 */ /* 0x000fe20000010006 */
[----:B------:R0:W-:Y:S01]  /*1fc0*/  STL [R1], R41 ;  /* 0x0000002901007387 */ /* 0x0001e20000100800 */
[----:B------:R-:W-:-:S03]  /*1fd0*/  FFMA.FTZ R32, R4, R50, R8 ;  /* 0x0000003204207223 */ /* 0x000fc60000010008 */
[----:B------:R-:W2:Y:S01]  /*1fe0*/  LDL R50, [R1+0x28] ;  /* 0x0000280001327983 */ /* 0x000ea20000100800 */
[----:B------:R-:W1:Y:S01]  /*1ff0*/  MUFU.RCP R33, R33 ;  /* 0x0000002100217308 */ /* 0x000e620000001000 */
[----:B------:R-:W-:Y:S01]  /*2000*/  FFMA.FTZ R37, R0, R44, R5 ;  /* 0x0000002c00257223 */ /* 0x000fe20000010005 */
[----:B------:R-:W-:Y:S02]  /*2010*/  HADD2.F32 R12, -RZ, R13.H0_H0 ;  /* 0x2000000dff0c7230 */ /* 0x000fe40000004100 */
[----:B------:R-:W-:Y:S01]  /*2020*/  FADD.FTZ R59, -R22, R59 ;  /* 0x0000003b163b7221 */ /* 0x000fe20000010100 */
[----:B------:R-:W3:Y:S04]  /*2030*/  LDL R42, [R1+0x54] ;  /* 0x00005400012a7983 */ /* 0x000ee80000100800 */
[----:B0-----:R-:W4:Y:S01]  /*2040*/  LDL R41, [R1+0x24] ;  /* 0x0000240001297983 */ /* 0x001f220000100800 */
[----:B------:R-:W-:Y:S01]  /*2050*/  FMUL.FTZ R57, R32, -1.4426950216293334961 ;  /* 0xbfb8aa3b20397820 */ /* 0x000fe20000410000 */
[----:B------:R-:W-:Y:S02]  /*2060*/  MUFU.RCP R36, R36 ;  /* 0x0000002400247308 */ /* 0x000fe40000001000 */
[----:B------:R-:W3:Y:S06]  /*2070*/  LDL R44, [R1+0x5c] ;  /* 0x00005c00012c7983 */ /* 0x000eec0000100800 */
[----:B------:R-:W0:Y:S01]  /*2080*/  MUFU.EX2 R57, R57 ;  /* 0x0000003900397308 */ /* 0x000e220000000800 */
[----:B------:R-:W-:Y:S01]  /*2090*/  FMUL.FTZ R52, R37, -1.4426950216293334961 ;  /* 0xbfb8aa3b25347820 */ /* 0x000fe20000410000 */
[----:B-1----:R-:W-:Y:S01]  /*20a0*/  FADD.FTZ R53, -R33, 1 ;  /* 0x3f80000021357421 */ /* 0x002fe20000010100 */
[----:B------:R-:W-:Y:S01]  /*20b0*/  FMUL.FTZ R12, R12, R38 ;  /* 0x000000260c0c7220 */ /* 0x000fe20000410000 */
[----:B------:R-:W-:-:S02]  /*20c0*/  FMUL.FTZ R38, R35, -1.4426950216293334961 ;  /* 0xbfb8aa3b23267820 */ /* 0x000fc40000410000 */
[----:B------:R-:W-:Y:S01]  /*20d0*/  FFMA.FTZ R53, R18, R53, 1 ;  /* 0x3f80000012357423 */ /* 0x000fe20000010035 */
[----:B0-----:R-:W-:-:S04]  /*20e0*/  FADD.FTZ R57, R57, 1 ;  /* 0x3f80000039397421 */ /* 0x001fc80000010000 */
[----:B------:R-:W0:Y:S01]  /*20f0*/  MUFU.RCP R14, R57 ;  /* 0x00000039000e7308 */ /* 0x000e220000001000 */
[----:B------:R-:W-:Y:S01]  /*2100*/  FADD.FTZ R18, -R34, 1 ;  /* 0x3f80000022127421 */ /* 0x000fe20000010100 */
[----:B------:R-:W-:-:S06]  /*2110*/  HADD2.F32 R13, -RZ, R13.H1_H1 ;  /* 0x3000000dff0d7230 */ /* 0x000fcc0000004100 */
[----:B------:R-:W1:Y:S01]  /*2120*/  MUFU.EX2 R52, R52 ;  /* 0x0000003400347308 */ /* 0x000e620000000800 */
[----:B------:R-:W-:Y:S01]  /*2130*/  FFMA.FTZ R18, R19, R18, 1 ;  /* 0x3f80000013127423 */ /* 0x000fe20000010012 */
[----:B------:R-:W-:-:S03]  /*2140*/  FMUL.FTZ R13, R13, R39 ;  /* 0x000000270d0d7220 */ /* 0x000fc60000410000 */
[----:B------:R-:W-:-:S03]  /*2150*/  FMUL.FTZ R19, R34, R18 ;  /* 0x0000001222137220 */ /* 0x000fc60000410000 */
[----:B------:R-:W1:Y:S01]  /*2160*/  MUFU.EX2 R38, R38 ;  /* 0x0000002600267308 */ /* 0x000e620000000800 */
[----:B------:R-:W-:Y:S02]  /*2170*/  HADD2.F32 R18, -RZ, R15.H0_H0 ;  /* 0x2000000fff127230 */ /* 0x000fe40000004100 */
[----:B0-----:R-:W-:Y:S01]  /*2180*/  FADD.FTZ R54, -R14, 1 ;  /* 0x3f8000000e367421 */ /* 0x001fe20000010100 */
[----:B------:R-:W-:-:S03]  /*2190*/  FADD.FTZ R39, -R36, 1 ;  /* 0x3f80000024277421 */ /* 0x000fc60000010100 */
[----:B------:R-:W-:Y:S01]  /*21a0*/  FFMA.FTZ R54, R32, R54, 1 ;  /* 0x3f80000020367423 */ /* 0x000fe20000010036 */
[----:B------:R-:W-:Y:S01]  /*21b0*/  FADD.FTZ R61, -R22, R18 ;  /* 0x00000012163d7221 */ /* 0x000fe20000010100 */
[----:B------:R-:W-:Y:S01]  /*21c0*/  FFMA.FTZ R39, R23, R39, 1 ;  /* 0x3f80000017277423 */ /* 0x000fe20000010027 */
[----:B------:R-:W-:Y:S02]  /*21d0*/  HADD2.F32 R23, -RZ, R15.H1_H1 ;  /* 0x3000000fff177230 */ /* 0x000fe40000004100 */
[----:B------:R-:W-:Y:S01]  /*21e0*/  FMUL.FTZ R53, R33, R53 ;  /* 0x0000003521357220 */ /* 0x000fe20000410000 */
[----:B-1----:R-:W-:Y:S01]  /*21f0*/  FADD.FTZ R52, R52, 1 ;  /* 0x3f80000034347421 */ /* 0x002fe20000010000 */
[----:B------:R-:W-:Y:S01]  /*2200*/  FMUL.FTZ R33, R14, R54 ;  /* 0x000000360e217220 */ /* 0x000fe20000410000 */
[----:B------:R-:W-:Y:S01]  /*2210*/  FMUL.FTZ R61, R9, R61 ;  /* 0x0000003d093d7220 */ /* 0x000fe20000410000 */
[--C-:B------:R-:W-:Y:S01]  /*2220*/  HADD2.F32 R14, -RZ, R16.reuse.H0_H0 ;  /* 0x20000010ff0e7230 */ /* 0x100fe20000004100 */
[----:B------:R-:W0:Y:S01]  /*2230*/  MUFU.RCP R18, R52 ;  /* 0x0000003400127308 */ /* 0x000e220000001000 */
[----:B------:R-:W-:-:S02]  /*2240*/  HADD2.F32 R16, -RZ, R16.H1_H1 ;  /* 0x30000010ff107230 */ /* 0x000fc40000004100 */
[----:B------:R-:W-:Y:S01]  /*2250*/  FADD.FTZ R60, -R22, R23 ;  /* 0x00000017163c7221 */ /* 0x000fe20000010100 */
[----:B------:R-:W-:Y:S01]  /*2260*/  FADD.FTZ R38, R38, 1 ;  /* 0x3f80000026267421 */ /* 0x000fe20000010000 */
[----:B------:R-:W-:Y:S01]  /*2270*/  FFMA.FTZ R23, R3, R61, R7 ;  /* 0x0000003d03177223 */ /* 0x000fe20000010007 */
[----:B------:R-:W-:Y:S01]  /*2280*/  FMUL.FTZ R15, R16, R19 ;  /* 0x00000013100f7220 */ /* 0x000fe20000410000 */
[----:B------:R-:W-:Y:S01]  /*2290*/  FMUL.FTZ R60, R9, R60 ;  /* 0x0000003c093c7220 */ /* 0x000fe20000410000 */
[----:B------:R1:W0:Y:S01]  /*22a0*/  MUFU.RCP R19, R38 ;  /* 0x0000002600137308 */ /* 0x0002220000001000 */
[----:B------:R-:W-:Y:S01]  /*22b0*/  FMUL.FTZ R32, R23, -1.4426950216293334961 ;  /* 0xbfb8aa3b17207820 */ /* 0x000fe20000410000 */
[----:B------:R-:W-:Y:S01]  /*22c0*/  FMUL.FTZ R34, R36, R39 ;  /* 0x0000002724227220 */ /* 0x000fe20000410000 */
[--C-:B------:R-:W-:Y:S02]  /*22d0*/  HADD2.F32 R16, -RZ, R17.reuse.H0_H0 ;  /* 0x20000011ff107230 */ /* 0x100fe40000004100 */
[----:B------:R-:W-:Y:S01]  /*22e0*/  FFMA.FTZ R36, R4, R60, R8 ;  /* 0x0000003c04247223 */ /* 0x000fe20000010008 */
[----:B------:R-:W-:-:S02]  /*22f0*/  HADD2.F32 R17, -RZ, R17.H1_H1 ;  /* 0x30000011ff117230 */ /* 0x000fc40000004100 */
[----:B------:R-:W0:Y:S01]  /*2300*/  MUFU.EX2 R32, R32 ;  /* 0x0000002000207308 */ /* 0x000e220000000800 */
[----:B-1----:R-:W-:Y:S02]  /*2310*/  HADD2.F32 R38, -RZ, R20.H1_H1 ;  /* 0x30000014ff267230 */ /* 0x002fe40000004100 */
[----:B------:R-:W-:Y:S01]  /*2320*/  FMUL.FTZ R20, R36, -1.4426950216293334961 ;  /* 0xbfb8aa3b24147820 */ /* 0x000fe20000410000 */
[----:B------:R-:W-:Y:S01]  /*2330*/  FMUL.FTZ R17, R17, R33 ;  /* 0x0000002111117220 */ /* 0x000fe20000410000 */
[----:B0-----:R-:W-:Y:S01]  /*2340*/  FADD.FTZ R33, -R18, 1 ;  /* 0x3f80000012217421 */ /* 0x001fe20000010100 */
[----:B------:R-:W-:-:S03]  /*2350*/  FADD.FTZ R38, -R22, R38 ;  /* 0x0000002616267221 */ /* 0x000fc60000010100 */
[----:B------:R-:W0:Y:S01]  /*2360*/  MUFU.EX2 R20, R20 ;  /* 0x0000001400147308 */ /* 0x000e220000000800 */
[----:B------:R-:W-:Y:S01]  /*2370*/  FFMA.FTZ R33, R37, R33, 1 ;  /* 0x3f80000025217423 */ /* 0x000fe20000010021 */
[----:B------:R-:W-:Y:S01]  /*2380*/  FADD.FTZ R37, -R19, 1 ;  /* 0x3f80000013257421 */ /* 0x000fe20000010100 */
[----:B------:R-:W-:Y:S01]  /*2390*/  FMUL.FTZ R58, R9, R38 ;  /* 0x00000026093a7220 */ /* 0x000fe20000410000 */
[----:B------:R-:W-:Y:S02]  /*23a0*/  HADD2.F32 R57, -RZ, R21.H0_H0 ;  /* 0x20000015ff397230 */ /* 0x000fe40000004100 */
[----:B------:R-:W-:Y:S01]  /*23b0*/  FFMA.FTZ R35, R35, R37, 1 ;  /* 0x3f80000023237423 */ /* 0x000fe20000010025 */
[----:B------:R-:W-:Y:S01]  /*23c0*/  FMUL.FTZ R59, R9, R59 ;  /* 0x0000003b093b7220 */ /* 0x000fe20000410000 */
[----:B------:R-:W-:Y:S01]  /*23d0*/  FMUL.FTZ R18, R18, R33 ;  /* 0x0000002112127220 */ /* 0x000fe20000410000 */
[----:B------:R-:W-:Y:S01]  /*23e0*/  FADD.FTZ R32, R32, 1 ;  /* 0x3f80000020207421 */ /* 0x000fe20000010000 */
[----:B------:R-:W-:Y:S01]  /*23f0*/  FFMA.FTZ R33, R2, R58, R6 ;  /* 0x0000003a02217223 */ /* 0x000fe20000010006 */
[----:B------:R-:W-:Y:S01]  /*2400*/  FMUL.FTZ R19, R19, R35 ;  /* 0x0000002313137220 */ /* 0x000fe20000410000 */
[----:B------:R-:W-:Y:S01]  /*2410*/  FMUL.FTZ R16, R16, R34 ;  /* 0x0000002210107220 */ /* 0x000fe20000410000 */
[----:B------:R1:W1:Y:S01]  /*2420*/  MUFU.RCP R35, R32 ;  /* 0x0000002000237308 */ /* 0x0002620000001000 */
[----:B------:R-:W-:Y:S01]  /*2430*/  FFMA.FTZ R34, R0, R59, R5 ;  /* 0x0000003b00227223 */ /* 0x000fe20000010005 */
[----:B------:R-:W-:Y:S01]  /*2440*/  FADD.FTZ R57, -R22, R57 ;  /* 0x0000003916397221 */ /* 0x000fe20000010100 */
[----:B------:R-:W-:Y:S01]  /*2450*/  FMUL.FTZ R38, R33, -1.4426950216293334961 ;  /* 0xbfb8aa3b21267820 */ /* 0x000fe20000410000 */
[----:B0-----:R-:W-:Y:S01]  /*2460*/  FADD.FTZ R20, R20, 1 ;  /* 0x3f80000014147421 */ /* 0x001fe20000010000 */
[----:B------:R-:W-:Y:S01]  /*2470*/  FMUL.FTZ R39, R34, -1.4426950216293334961 ;  /* 0xbfb8aa3b22277820 */ /* 0x000fe20000410000 */
[----:B------:R-:W-:-:S02]  /*2480*/  FMUL.FTZ R57, R9, R57 ;  /* 0x0000003909397220 */ /* 0x000fc40000410000 */
[----:B------:R0:W-:Y:S02]  /*2490*/  MUFU.RCP R37, R20 ;  /* 0x0000001400257308 */ /* 0x0001e40000001000 */
[----:B-1----:R-:W-:-:S06]  /*24a0*/  FFMA.FTZ R32, R3, R57, R7 ;  /* 0x0000003903207223 */ /* 0x002fcc0000010007 */
[----:B------:R-:W1:Y:S01]  /*24b0*/  MUFU.EX2 R38, R38 ;  /* 0x0000002600267308 */ /* 0x000e620000000800 */
[----:B0-----:R-:W-:Y:S01]  /*24c0*/  FMUL.FTZ R20, R32, -1.4426950216293334961 ;  /* 0xbfb8aa3b20147820 */ /* 0x001fe20000410000 */
[----:B------:R-:W-:-:S06]  /*24d0*/  FADD.FTZ R52, -R35, 1 ;  /* 0x3f80000023347421 */ /* 0x000fcc0000010100 */
[----:B------:R-:W0:Y:S01]  /*24e0*/  MUFU.EX2 R39, R39 ;  /* 0x0000002700277308 */ /* 0x000e220000000800 */
[----:B------:R-:W-:-:S07]  /*24f0*/  FFMA.FTZ R52, R23, R52, 1 ;  /* 0x3f80000017347423 */ /* 0x000fce0000010034 */
[----:B------:R-:W0:Y:S01]  /*2500*/  MUFU.EX2 R20, R20 ;  /* 0x0000001400147308 */ /* 0x000e220000000800 */
[----:B------:R-:W-:Y:S01]  /*2510*/  FMUL.FTZ R35, R35, R52 ;  /* 0x0000003423237220 */ /* 0x000fe20000410000 */
[----:B-1----:R-:W-:Y:S01]  /*2520*/  FADD.FTZ R38, R38, 1 ;  /* 0x3f80000026267421 */ /* 0x002fe20000010000 */
[----:B------:R-:W-:-:S04]  /*2530*/  FADD.FTZ R52, -R37, 1 ;  /* 0x3f80000025347421 */ /* 0x000fc80000010100 */
[----:B------:R-:W-:Y:S01]  /*2540*/  FFMA.FTZ R52, R36, R52, 1 ;  /* 0x3f80000024347423 */ /* 0x000fe20000010034 */
[----:B0-----:R-:W-:Y:S01]  /*2550*/  FADD.FTZ R23, R39, 1 ;  /* 0x3f80000027177421 */ /* 0x001fe20000010000 */
[--C-:B------:R-:W-:Y:S01]  /*2560*/  HADD2.F32 R39, -RZ, R30.reuse.H1_H1 ;  /* 0x3000001eff277230 */ /* 0x100fe20000004100 */
[----:B------:R-:W0:Y:S01]  /*2570*/  MUFU.RCP R38, R38 ;  /* 0x0000002600267308 */ /* 0x000e220000001000 */
[----:B------:R-:W-:-:S03]  /*2580*/  HADD2.F32 R36, -RZ, R30.H0_H0 ;  /* 0x2000001eff247230 */ /* 0x000fc60000004100 */
[----:B------:R-:W-:Y:S02]  /*2590*/  FMUL.FTZ R19, R39, R19 ;  /* 0x0000001327137220 */ /* 0x000fe40000410000 */
[----:B------:R-:W-:Y:S02]  /*25a0*/  FMUL.FTZ R18, R36, R18 ;  /* 0x0000001224127220 */ /* 0x000fe40000410000 */
[----:B------:R-:W1:Y:S01]  /*25b0*/  MUFU.RCP R23, R23 ;  /* 0x0000001700177308 */ /* 0x000e620000001000 */
[----:B------:R-:W-:Y:S01]  /*25c0*/  FADD.FTZ R39, R20, 1 ;  /* 0x3f80000014277421 */ /* 0x000fe20000010000 */
[--C-:B------:R-:W-:Y:S02]  /*25d0*/  HADD2.F32 R36, -RZ, R31.reuse.H0_H0 ;  /* 0x2000001fff247230 */ /* 0x100fe40000004100 */
[----:B------:R-:W-:Y:S01]  /*25e0*/  FMUL.FTZ R30, R37, R52 ;  /* 0x00000034251e7220 */ /* 0x000fe20000410000 */
[----:B------:R-:W-:Y:S02]  /*25f0*/  HADD2.F32 R31, -RZ, R31.H1_H1 ;  /* 0x3000001fff1f7230 */ /* 0x000fe40000004100 */
[----:B------:R-:W-:Y:S01]  /*2600*/  FMUL.FTZ R20, R36, R35 ;  /* 0x0000002324147220 */ /* 0x000fe20000410000 */
[----:B------:R-:W1:Y:S01]  /*2610*/  MUFU.RCP R39, R39 ;  /* 0x0000002700277308 */ /* 0x000e620000001000 */
[----:B------:R-:W-:-:S02]  /*2620*/  HADD2.F32 R35, -RZ, R21.H1_H1 ;  /* 0x30000015ff237230 */ /* 0x000fc40000004100 */
[----:B------:R-:W-:Y:S01]  /*2630*/  FMUL.FTZ R21, R31, R30 ;  /* 0x0000001e1f157220 */ /* 0x000fe20000410000 */
[----:B0-----:R-:W-:Y:S02]  /*2640*/  FADD.FTZ R30, -R38, 1 ;  /* 0x3f800000261e7421 */ /* 0x001fe40000010100 */
[----:B------:R-:W-:Y:S02]  /*2650*/  FADD.FTZ R35, -R22, R35 ;  /* 0x0000002316237221 */ /* 0x000fe40000010100 */
[----:B------:R-:W-:Y:S01]  /*2660*/  FFMA.FTZ R33, R33, R30, 1 ;  /* 0x3f80000021217423 */ /* 0x000fe2000001001e */
[----:B-1----:R-:W-:Y:S01]  /*2670*/  FADD.FTZ R31, -R23, 1 ;  /* 0x3f800000171f7421 */ /* 0x002fe20000010100 */
[----:B------:R-:W-:Y:S01]  /*2680*/  FMUL.FTZ R56, R9, R35 ;  /* 0x0000002309387220 */ /* 0x000fe20000410000 */
[--C-:B------:R-:W-:Y:S02]  /*2690*/  HADD2.F32 R30, -RZ, R28.reuse.H0_H0 ;  /* 0x2000001cff1e7230 */ /* 0x100fe40000004100 */
[----:B------:R-:W-:Y:S01]  /*26a0*/  FFMA.FTZ R34, R34, R31, 1 ;  /* 0x3f80000022227423 */ /* 0x000fe2000001001f */
[----:B------:R-:W-:Y:S01]  /*26b0*/  FFMA.FTZ R31, R4, R56, R8 ;  /* 0x00000038041f7223 */ /* 0x000fe20000010008 */
[----:B------:R-:W-:Y:S01]  /*26c0*/  FMUL.FTZ R38, R38, R33 ;  /* 0x0000002126267220 */ /* 0x000fe20000410000 */
[----:B------:R-:W-:Y:S01]  /*26d0*/  FADD.FTZ R55, -R22, R30 ;  /* 0x0000001e16377221 */ /* 0x000fe20000010100 */
[----:B------:R-:W-:-:S02]  /*26e0*/  HADD2.F32 R30, -RZ, R28.H1_H1 ;  /* 0x3000001cff1e7230 */ /* 0x000fc40000004100 */
[----:B------:R-:W-:Y:S01]  /*26f0*/  FADD.FTZ R33, -R39, 1 ;  /* 0x3f80000027217421 */ /* 0x000fe20000010100 */
[----:B------:R-:W-:-:S03]  /*2700*/  FMUL.FTZ R28, R31, -1.4426950216293334961 ;  /* 0xbfb8aa3b1f1c7820 */ /* 0x000fc60000410000 */
[----:B------:R-:W-:Y:S02]  /*2710*/  FFMA.FTZ R33, R32, R33, 1 ;  /* 0x3f80000020217423 */ /* 0x000fe40000010021 */
[----:B------:R0:W1:Y:S01]  /*2720*/  MUFU.EX2 R32, R28 ;  /* 0x0000001c00207308 */ /* 0x0000620000000800 */
[----:B------:R-:W-:Y:S01]  /*2730*/  FMUL.FTZ R14, R14, R53 ;  /* 0x000000350e0e7220 */ /* 0x000fe20000410000 */
[--C-:B------:R-:W-:Y:S02]  /*2740*/  HADD2.F32 R53, -RZ, R29.reuse.H0_H0 ;  /* 0x2000001dff357230 */ /* 0x100fe40000004100 */
[----:B------:R-:W-:Y:S02]  /*2750*/  HADD2.F32 R52, -RZ, R29.H1_H1 ;  /* 0x3000001dff347230 */ /* 0x000fe40000004100 */
[C---:B------:R-:W-:Y:S01]  /*2760*/  FMUL.FTZ R55, R9.reuse, R55 ;  /* 0x0000003709377220 */ /* 0x040fe20000410000 */
[C---:B------:R-:W-:Y:S01]  /*2770*/  FADD.FTZ R30, -R22.reuse, R30 ;  /* 0x0000001e161e7221 */ /* 0x040fe20000010100 */
[C---:B------:R-:W-:Y:S01]  /*2780*/  FADD.FTZ R53, -R22.reuse, R53 ;  /* 0x0000003516357221 */ /* 0x040fe20000010100 */
[----:B------:R-:W-:Y:S01]  /*2790*/  FADD.FTZ R52, -R22, R52 ;  /* 0x0000003416347221 */ /* 0x000fe20000010100 */
[----:B0-----:R-:W-:Y:S01]  /*27a0*/  FFMA.FTZ R28, R0, R55, R5 ;  /* 0x00000037001c7223 */ /* 0x001fe20000010005 */
[----:B------:R-:W-:Y:S01]  /*27b0*/  FMUL.FTZ R54, R9, R30 ;  /* 0x0000001e09367220 */ /* 0x000fe20000410000 */
[----:B------:R-:W-:Y:S01]  /*27c0*/  FMUL.FTZ R23, R23, R34 ;  /* 0x0000002217177220 */ /* 0x000fe20000410000 */
[----:B-1----:R-:W-:Y:S01]  /*27d0*/  FADD.FTZ R22, R32, 1 ;  /* 0x3f80000020167421 */ /* 0x002fe20000010000 */
[----:B------:R-:W-:Y:S01]  /*27e0*/  FMUL.FTZ R34, R28, -1.4426950216293334961 ;  /* 0xbfb8aa3b1c227820 */ /* 0x000fe20000410000 */
[----:B------:R-:W-:-:S04]  /*27f0*/  FFMA.FTZ R30, R2, R54, R6 ;  /* 0x00000036021e7223 */ /* 0x000fc80000010006 */
[----:B------:R-:W0:Y:S01]  /*2800*/  MUFU.RCP R22, R22 ;  /* 0x0000001600167308 */ /* 0x000e220000001000 */
[----:B------:R-:W-:Y:S01]  /*2810*/  FMUL.FTZ R36, R30, -1.4426950216293334961 ;  /* 0xbfb8aa3b1e247820 */ /* 0x000fe20000410000 */
[----:B------:R-:W-:-:S06]  /*2820*/  FMUL.FTZ R53, R9, R53 ;  /* 0x0000003509357220 */ /* 0x000fcc0000410000 */
[----:B------:R-:W1:Y:S01]  /*2830*/  MUFU.EX2 R34, R34 ;  /* 0x0000002200227308 */ /* 0x000e620000000800 */
[----:B------:R-:W-:Y:S01]  /*2840*/  FFMA.FTZ R32, R3, R53, R7 ;  /* 0x0000003503207223 */ /* 0x000fe20000010007 */
[----:B------:R-:W-:-:S03]  /*2850*/  FMUL.FTZ R52, R9, R52 ;  /* 0x0000003409347220 */ /* 0x000fc60000410000 */
[----:B------:R-:W-:-:S03]  /*2860*/  FMUL.FTZ R35, R32, -1.4426950216293334961 ;  /* 0xbfb8aa3b20237820 */ /* 0x000fc60000410000 */
[----:B------:R-:W1:Y:S01]  /*2870*/  MUFU.EX2 R36, R36 ;  /* 0x0000002400247308 */ /* 0x000e620000000800 */
[----:B------:R-:W-:Y:S01]  /*2880*/  FFMA.FTZ R29, R4, R52, R8 ;  /* 0x00000034041d7223 */ /* 0x000fe20000010008 */
[----:B0-----:R-:W-:Y:S01]  /*2890*/  FADD.FTZ R37, -R22, 1 ;  /* 0x3f80000016257421 */ /* 0x001fe20000010100 */
[----:B------:R-:W-:Y:S02]  /*28a0*/  FMUL.FTZ R39, R39, R33 ;  /* 0x0000002127277220 */ /* 0x000fe40000410000 */
[----:B------:R-:W-:Y:S01]  /*28b0*/  FMUL.FTZ R33, R29, -1.4426950216293334961 ;  /* 0xbfb8aa3b1d217820 */ /* 0x000fe20000410000 */
[----:B------:R-:W-:Y:S02]  /*28c0*/  FFMA.FTZ R37, R31, R37, 1 ;  /* 0x3f8000001f257423 */ /* 0x000fe40000010025 */
[----:B------:R-:W0:Y:S01]  /*28d0*/  MUFU.EX2 R35, R35 ;  /* 0x0000002300237308 */ /* 0x000e220000000800 */
[----:B-1----:R-:W-:-:S07]  /*28e0*/  FADD.FTZ R31, R34, 1 ;  /* 0x3f800000221f7421 */ /* 0x002fce0000010000 */
[----:B------:R-:W1:Y:S01]  /*28f0*/  MUFU.EX2 R33, R33 ;  /* 0x0000002100217308 */ /* 0x000e620000000800 */
[----:B------:R-:W-:-:S07]  /*2900*/  FADD.FTZ R36, R36, 1 ;  /* 0x3f80000024247421 */ /* 0x000fce0000010000 */
[----:B------:R-:W1:Y:S01]  /*2910*/  MUFU.RCP R31, R31 ;  /* 0x0000001f001f7308 */ /* 0x000e620000001000 */
[----:B0-----:R-:W-:-:S07]  /*2920*/  FADD.FTZ R35, R35, 1 ;  /* 0x3f80000023237421 */ /* 0x001fce0000010000 */
[----:B------:R-:W0:Y:S01]  /*2930*/  MUFU.RCP R36, R36 ;  /* 0x0000002400247308 */ /* 0x000e220000001000 */
[----:B-1----:R-:W-:Y:S01]  /*2940*/  FADD.FTZ R33, R33, 1 ;  /* 0x3f80000021217421 */ /* 0x002fe20000010000 */
[----:B------:R-:W-:-:S06]  /*2950*/  FMUL.FTZ R34, R22, R37 ;  /* 0x0000002516227220 */ /* 0x000fcc0000410000 */
[----:B------:R-:W1:Y:S01]  /*2960*/  MUFU.RCP R35, R35 ;  /* 0x0000002300237308 */ /* 0x000e620000001000 */
[----:B------:R-:W-:Y:S01]  /*2970*/  FADD.FTZ R37, -R31, 1 ;  /* 0x3f8000001f257421 */ /* 0x000fe20000010100 */
[----:B------:R-:W-:-:S03]  /*2980*/  HADD2.F32 R22, -RZ, R24.H0_H0 ;  /* 0x20000018ff167230 */ /* 0x000fc60000004100 */
[----:B------:R-:W-:-:S03]  /*2990*/  FFMA.FTZ R28, R28, R37, 1 ;  /* 0x3f8000001c1c7423 */ /* 0x000fc60000010025 */
[----:B------:R-:W2:Y:S01]  /*29a0*/  MUFU.RCP R33, R33 ;  /* 0x0000002100217308 */ /* 0x000ea20000001000 */
[----:B0-----:R-:W-:Y:S01]  /*29b0*/  FADD.FTZ R37, -R36, 1 ;  /* 0x3f80000024257421 */ /* 0x001fe20000010100 */
[----:B------:R-:W-:Y:S02]  /*29c0*/  HADD2.F32 R24, -RZ, R24.H1_H1 ;  /* 0x30000018ff187230 */ /* 0x000fe40000004100 */
[----:B------:R-:W-:Y:S01]  /*29d0*/  FMUL.FTZ R22, R22, R23 ;  /* 0x0000001716167220 */ /* 0x000fe20000410000 */
[----:B------:R-:W-:Y:S01]  /*29e0*/  FFMA.FTZ R37, R30, R37, 1 ;  /* 0x3f8000001e257423 */ /* 0x000fe20000010025 */
[--C-:B------:R-:W-:Y:S02]  /*29f0*/  HADD2.F32 R30, -RZ, R25.reuse.H1_H1 ;  /* 0x30000019ff1e7230 */ /* 0x100fe40000004100 */
[----:B------:R-:W-:Y:S01]  /*2a00*/  FMUL.FTZ R23, R24, R38 ;  /* 0x0000002618177220 */ /* 0x000fe20000410000 */
[----:B------:R-:W-:Y:S02]  /*2a10*/  HADD2.F32 R24, -RZ, R25.H0_H0 ;  /* 0x20000019ff187230 */ /* 0x000fe40000004100 */
[----:B------:R-:W-:Y:S01]  /*2a20*/  FMUL.FTZ R37, R36, R37 ;  /* 0x0000002524257220 */ /* 0x000fe20000410000 */
[----:B-1----:R-:W-:Y:S01]  /*2a30*/  FADD.FTZ R25, -R35, 1 ;  /* 0x3f80000023197421 */ /* 0x002fe20000010100 */
[----:B------:R-:W-:-:S02]  /*2a40*/  HADD2.F32 R36, -RZ, R26.H0_H0 ;  /* 0x2000001aff247230 */ /* 0x000fc40000004100 */
[----:B------:R-:W-:Y:S01]  /*2a50*/  FMUL.FTZ R28, R31, R28 ;  /* 0x0000001c1f1c7220 */ /* 0x000fe20000410000 */
[----:B------:R-:W-:Y:S01]  /*2a60*/  FFMA.FTZ R32, R32, R25, 1 ;  /* 0x3f80000020207423 */ /* 0x000fe20000010019 */
[----:B------:R-:W-:Y:S02]  /*2a70*/  FMUL.FTZ R25, R30, R34 ;  /* 0x000000221e197220 */ /* 0x000fe40000410000 */
[----:B------:R-:W-:Y:S01]  /*2a80*/  FMUL.FTZ R36, R36, R28 ;  /* 0x0000001c24247220 */ /* 0x000fe20000410000 */
[----:B--2---:R-:W-:Y:S01]  /*2a90*/  FADD.FTZ R30, -R33, 1 ;  /* 0x3f800000211e7421 */ /* 0x004fe20000010100 */
[----:B------:R-:W-:Y:S01]  /*2aa0*/  HADD2.F32 R28, -RZ, R26.H1_H1 ;  /* 0x3000001aff1c7230 */ /* 0x000fe20000004100 */
[----:B------:R0:W-:Y:S01]  /*2ab0*/  STL [R1+0xd0], R5 ;  /* 0x0000d00501007387 */ /* 0x0001e20000100800 */
[----:B------:R-:W-:Y:S01]  /*2ac0*/  FMUL.FTZ R26, R0, R10 ;  /* 0x0000000a001a7220 */ /* 0x000fe20000410000 */
[----:B------:R-:W-:Y:S02]  /*2ad0*/  FFMA.FTZ R30, R29, R30, 1 ;  /* 0x3f8000001d1e7423 */ /* 0x000fe4000001001e */
[----:B------:R-:W-:Y:S01]  /*2ae0*/  FMUL.FTZ R37, R28, R37 ;  /* 0x000000251c257220 */ /* 0x000fe20000410000 */
[----:B------:R-:W-:Y:S01]  /*2af0*/  FMUL.FTZ R28, R2, R51 ;  /* 0x00000033021c7220 */ /* 0x000fe20000410000 */
[----:B0-----:R-:W2:Y:S04]  /*2b00*/  LDL R5, [R1+0x4] ;  /* 0x0000040001057983 */ /* 0x001ea80000100800 */
[----:B------:R0:W-:Y:S01]  /*2b10*/  STL [R1+0xd4], R6 ;  /* 0x0000d40601007387 */ /* 0x0001e20000100800 */
[----:B----4-:R-:W-:Y:S01]  /*2b20*/  FFMA.FTZ R26, R41, R26, RZ ;  /* 0x0000001a291a7223 */ /* 0x010fe200000100ff */
[----:B------:R-:W-:Y:S01]  /*2b30*/  FMUL.FTZ R24, R24, R39 ;  /* 0x0000002718187220 */ /* 0x000fe20000410000 */
[----:B------:R-:W-:Y:S01]  /*2b40*/  FMUL.FTZ R32, R35, R32 ;  /* 0x0000002023207220 */ /* 0x000fe20000410000 */
[----:B------:R-:W-:Y:S01]  /*2b50*/  FMUL.FTZ R39, R33, R30 ;  /* 0x0000001e21277220 */ /* 0x000fe20000410000 */
[----:B0-----:R-:W4:Y:S04]  /*2b60*/  LDL R6, [R1+0x8] ;  /* 0x0000080001067983 */ /* 0x001f280000100800 */
[----:B------:R0:W-:Y:S01]  /*2b70*/  STL [R1+0xd8], R7 ;  /* 0x0000d80701007387 */ /* 0x0001e20000100800 */
[----:B------:R-:W-:-:S03]  /*2b80*/  FFMA.FTZ R26, R50, R28, R26 ;  /* 0x0000001c321a7223 */ /* 0x000fc6000001001a */
[----:B0-----:R-:W2:Y:S04]  /*2b90*/  LDL R7, [R1+0xc] ;  /* 0x00000c0001077983 */ /* 0x001ea80000100800 */
[----:B------:R0:W-:Y:S04]  /*2ba0*/  STL [R1+0xdc], R9 ;  /* 0x0000dc0901007387 */ /* 0x0001e80000100800 */
[----:B0-----:R-:W4:Y:S04]  /*2bb0*/  LDL R9, [R1+0x14] ;  /* 0x0000140001097983 */ /* 0x001f280000100800 */
[----:B------:R0:W-:Y:S04]  /*2bc0*/  STL [R1+0xe0], R8 ;  /* 0x0000e00801007387 */ /* 0x0001e80000100800 */
[----:B------:R-:W3:Y:S04]  /*2bd0*/  LDL R38, [R1+0x68] ;  /* 0x0000680001267983 */ /* 0x000ee80000100800 */
[----:B------:R-:W2:Y:S04]  /*2be0*/  LDL R34, [R1+0x70] ;  /* 0x0000700001227983 */ /* 0x000ea80000100800 */
[----:B0-----:R-:W4:Y:S04]  /*2bf0*/  LDL R8, [R1+0x18] ;  /* 0x0000180001087983 */ /* 0x001f280000100800 */
[----:B------:R-:W4:Y:S04]  /*2c00*/  LDL R31, [R1+0x58] ;  /* 0x00005800011f7983 */ /* 0x000f280000100800 */
[----:B------:R-:W4:Y:S04]  /*2c10*/  LDL R35, [R1] ;  /* 0x0000000001237983 */ /* 0x000f280000100800 */
[----:B------:R-:W3:Y:S04]  /*2c20*/  LDL R29, [R1+0x6c] ;  /* 0x00006c00011d7983 */ /* 0x000ee80000100800 */
[----:B------:R-:W4:Y:S04]  /*2c30*/  LDL R33, [R1+0x78] ;  /* 0x0000780001217983 */ /* 0x000f280000100800 */
[----:B------:R-:W3:Y:S04]  /*2c40*/  LDL R30, [R1+0x74] ;  /* 0x00007400011e7983 */ /* 0x000ee80000100800 */
[----:B------:R-:W3:Y:S04]  /*2c50*/  LDL R41, [R1+0x50] ;  /* 0x0000500001297983 */ /* 0x000ee80000100800 */
[----:B------:R-:W2:Y:S02]  /*2c60*/  LDL.LU R50, [R1+0x124] ;  /* 0x0001240001327983 */ /* 0x000ea40000300800 */
[----:B--2---:R-:W-:-:S04]  /*2c70*/  FMUL.FTZ R28, R3, R50 ;  /* 0x00000032031c7220 */ /* 0x004fc80000410000 */
[----:B------:R-:W-:Y:S01]  /*2c80*/  FFMA.FTZ R26, R34, R28, R26 ;  /* 0x0000001c221a7223 */ /* 0x000fe2000001001a */
[----:B------:R-:W-:-:S04]  /*2c90*/  FMUL.FTZ R28, R4, R49 ;  /* 0x00000031041c7220 */ /* 0x000fc80000410000 */
[----:B----4-:R-:W-:Y:S01]  /*2ca0*/  FFMA.FTZ R26, R33, R28, R26 ;  /* 0x0000001c211a7223 */ /* 0x010fe2000001001a */
[----:B------:R-:W-:Y:S01]  /*2cb0*/  FMUL.FTZ R28, R0, R48 ;  /* 0x00000030001c7220 */ /* 0x000fe20000410000 */
[----:B------:R-:W2:Y:S03]  /*2cc0*/  LDL R33, [R1+0x40] ;  /* 0x0000400001217983 */ /* 0x000ea60000100800 */
[----:B---3--:R-:W-:Y:S01]  /*2cd0*/  FFMA.FTZ R26, R30, R28, R26 ;  /* 0x0000001c1e1a7223 */ /* 0x008fe2000001001a */
[----:B------:R-:W-:Y:S01]  /*2ce0*/  FMUL.FTZ R28, R2, R47 ;  /* 0x0000002f021c7220 */ /* 0x000fe20000410000 */
[----:B------:R-:W3:Y:S03]  /*2cf0*/  LDL R30, [R1+0x2c] ;  /* 0x00002c00011e7983 */ /* 0x000ee60000100800 */
[----:B------:R-:W-:Y:S01]  /*2d00*/  FFMA.FTZ R26, R29, R28, R26 ;  /* 0x0000001c1d1a7223 */ /* 0x000fe2000001001a */
[----:B------:R-:W-:Y:S01]  /*2d10*/  FMUL.FTZ R28, R3, R46 ;  /* 0x0000002e031c7220 */ /* 0x000fe20000410000 */
[----:B------:R-:W4:Y:S03]  /*2d20*/  LDL R29, [R1+0x20] ;  /* 0x00002000011d7983 */ /* 0x000f260000100800 */
[----:B------:R-:W-:Y:S01]  /*2d30*/  FFMA.FTZ R26, R38, R28, R26 ;  /* 0x0000001c261a7223 */ /* 0x000fe2000001001a */
[----:B------:R-:W-:-:S04]  /*2d40*/  FMUL.FTZ R28, R4, R45 ;  /* 0x0000002d041c7220 */ /* 0x000fc80000410000 */
[----:B------:R-:W-:Y:S02]  /*2d50*/  FFMA.FTZ R26, R44, R28, R26 ;  /* 0x0000001c2c1a7223 */ /* 0x000fe4000001001a */
[----:B------:R-:W2:Y:S01]  /*2d60*/  LDL.LU R44, [R1+0x120] ;  /* 0x00012000012c7983 */ /* 0x000ea20000300800 */
[--C-:B------:R-:W-:Y:S02]  /*2d70*/  HADD2.F32 R28, -RZ, R27.reuse.H1_H1 ;  /* 0x3000001bff1c7230 */ /* 0x100fe40000004100 */
[----:B------:R-:W-:-:S03]  /*2d80*/  HADD2.F32 R38, -RZ, R27.H0_H0 ;  /* 0x2000001bff267230 */ /* 0x000fc60000004100 */
[----:B------:R-:W-:Y:S01]  /*2d90*/  FMUL.FTZ R39, R28, R39 ;  /* 0x000000271c277220 */ /* 0x000fe20000410000 */
[----:B------:R-:W-:Y:S01]  /*2da0*/  FMUL.FTZ R28, R2, R43 ;  /* 0x0000002b021c7220 */ /* 0x000fe20000410000 */
[----:B------:R-:W-:Y:S02]  /*2db0*/  FMUL.FTZ R38, R38, R32 ;  /* 0x0000002026267220 */ /* 0x000fe40000410000 */
[----:B------:R-:W3:Y:S01]  /*2dc0*/  LDL R32, [R1+0x44] ;  /* 0x0000440001207983 */ /* 0x000ee20000100800 */
[----:B--2---:R-:W-:-:S04]  /*2dd0*/  FMUL.FTZ R27, R0, R44 ;  /* 0x0000002c001b7220 */ /* 0x004fc80000410000 */
[----:B------:R-:W-:Y:S02]  /*2de0*/  FFMA.FTZ R27, R31, R27, R26 ;  /* 0x0000001b1f1b7223 */ /* 0x000fe4000001001a */
[----:B------:R-:W2:Y:S02]  /*2df0*/  LDL R31, [R1+0x1c] ;  /* 0x00001c00011f7983 */ /* 0x000ea40000100800 */
[----:B------:R-:W-:Y:S02]  /*2e00*/  FFMA.FTZ R27, R42, R28, R27 ;  /* 0x0000001c2a1b7223 */ /* 0x000fe4000001001b */
[----:B------:R-:W4:Y:S02]  /*2e10*/  LDL.LU R42, [R1+0x11c] ;  /* 0x00011c00012a7983 */ /* 0x000f240000300800 */
[----:B----4-:R-:W-:-:S04]  /*2e20*/  FMUL.FTZ R28, R3, R42 ;  /* 0x0000002a031c7220 */ /* 0x010fc80000410000 */
[----:B------:R-:W-:Y:S02]  /*2e30*/  FFMA.FTZ R28, R41, R28, R27 ;  /* 0x0000001c291c7223 */ /* 0x000fe4000001001b */
[----:B------:R-:W4:Y:S01]  /*2e40*/  LDL.LU R41, [R1+0x118] ;  /* 0x0001180001297983 */ /* 0x000f220000300800 */
[----:B------:R-:W-:-:S04]  /*2e50*/  FFMA.FTZ R26, R0, R10, RZ ;  /* 0x0000000a001a7223 */ /* 0x000fc800000100ff */
[----:B------:R-:W-:-:S04]  /*2e60*/  FFMA.FTZ R26, R2, R51, R26 ;  /* 0x00000033021a7223 */ /* 0x000fc8000001001a */
[----:B------:R-:W-:-:S04]  /*2e70*/  FFMA.FTZ R26, R3, R50, R26 ;  /* 0x00000032031a7223 */ /* 0x000fc8000001001a */
[----:B------:R-:W-:-:S04]  /*2e80*/  FFMA.FTZ R26, R4, R49, R26 ;  /* 0x00000031041a7223 */ /* 0x000fc8000001001a */
[----:B------:R-:W-:-:S04]  /*2e90*/  FFMA.FTZ R26, R0, R48, R26 ;  /* 0x00000030001a7223 */ /* 0x000fc8000001001a */
[----:B------:R-:W-:-:S04]  /*2ea0*/  FFMA.FTZ R26, R2, R47, R26 ;  /* 0x0000002f021a7223 */ /* 0x000fc8000001001a */
[----:B------:R-:W-:Y:S01]  /*2eb0*/  FFMA.FTZ R26, R3, R46, R26 ;  /* 0x0000002e031a7223 */ /* 0x000fe2000001001a */
[----:B------:R0:W-:Y:S03]  /*2ec0*/  STL [R1+0x114], R48 ;  /* 0x0001143001007387 */ /* 0x0001e60000100800 */
[----:B------:R-:W-:Y:S01]  /*2ed0*/  FFMA.FTZ R26, R4, R45, R26 ;  /* 0x0000002d041a7223 */ /* 0x000fe2000001001a */
[----:B------:R1:W-:Y:S03]  /*2ee0*/  STL [R1+0x110], R47 ;  /* 0x0001102f01007387 */ /* 0x0003e60000100800 */
[----:B------:R-:W-:Y:S01]  /*2ef0*/  FFMA.FTZ R26, R0, R44, R26 ;  /* 0x0000002c001a7223 */ /* 0x000fe2000001001a */
[----:B------:R1:W-:Y:S04]  /*2f00*/  STL [R1+0x10c], R46 ;  /* 0x00010c2e01007387 */ /* 0x0003e80000100800 */
[----:B------:R1:W-:Y:S01]  /*2f10*/  STL [R1+0x108], R45 ;  /* 0x0001082d01007387 */ /* 0x0003e20000100800 */
[----:B------:R-:W-:-:S03]  /*2f20*/  FFMA.FTZ R26, R2, R43, R26 ;  /* 0x0000002b021a7223 */ /* 0x000fc6000001001a */
[----:B------:R1:W-:Y:S04]  /*2f30*/  STL [R1+0x104], R44 ;  /* 0x0001042c01007387 */ /* 0x0003e80000100800 */
[----:B------:R1:W-:Y:S01]  /*2f40*/  STL [R1+0x100], R43 ;  /* 0x0001002b01007387 */ /* 0x0003e20000100800 */
[----:B------:R-:W-:Y:S01]  /*2f50*/  FFMA.FTZ R26, R3, R42, R26 ;  /* 0x0000002a031a7223 */ /* 0x000fe2000001001a */
[----:B----4-:R-:W-:-:S04]  /*2f60*/  FMUL.FTZ R27, R4, R41 ;  /* 0x00000029041b7220 */ /* 0x010fc80000410000 */
[----:B---3--:R-:W-:Y:S01]  /*2f70*/  FFMA.FTZ R27, R32, R27, R28 ;  /* 0x0000001b201b7223 */ /* 0x008fe2000001001c */
[----:B------:R-:W-:-:S04]  /*2f80*/  FMUL.FTZ R28, R0, R40 ;  /* 0x00000028001c7220 */ /* 0x000fc80000410000 */
[----:B------:R-:W-:Y:S01]  /*2f90*/  FFMA.FTZ R27, R33, R28, R27 ;  /* 0x0000001c211b7223 */ /* 0x000fe2000001001b */
[----:B------:R-:W-:-:S04]  /*2fa0*/  FMUL.FTZ R28, R2, R11 ;  /* 0x0000000b021c7220 */ /* 0x000fc80000410000 */
[----:B------:R-:W-:Y:S01]  /*2fb0*/  FFMA.FTZ R28, R30, R28, R27 ;  /* 0x0000001c1e1c7223 */ /* 0x000fe2000001001b */
[----:B------:R-:W-:-:S04]  /*2fc0*/  FMUL.FTZ R27, R3, R12 ;  /* 0x0000000c031b7220 */ /* 0x000fc80000410000 */
[----:B------:R-:W-:Y:S01]  /*2fd0*/  FFMA.FTZ R27, R29, R27, R28 ;  /* 0x0000001b1d1b7223 */ /* 0x000fe2000001001c */
[----:B------:R-:W-:Y:S01]  /*2fe0*/  FMUL.FTZ R28, R4, R13 ;  /* 0x0000000d041c7220 */ /* 0x000fe20000410000 */
[----:B------:R-:W3:Y:S03]  /*2ff0*/  LDL.LU R29, [R1+0x4c] ;  /* 0x00004c00011d7983 */ /* 0x000ee60000300800 */
[----:B--2---:R-:W-:Y:S01]  /*3000*/  FFMA.FTZ R27, R31, R28, R27 ;  /* 0x0000001c1f1b7223 */ /* 0x004fe2000001001b */
[----:B------:R-:W-:Y:S01]  /*3010*/  FMUL.FTZ R28, R0, R14 ;  /* 0x0000000e001c7220 */ /* 0x000fe20000410000 */
[----:B------:R-:W2:Y:S03]  /*3020*/  LDL.LU R30, [R1+0x38] ;  /* 0x00003800011e7983 */ /* 0x000ea60000300800 */
[----:B------:R-:W-:Y:S01]  /*3030*/  FFMA.FTZ R28, R8, R28, R27 ;  /* 0x0000001c081c7223 */ /* 0x000fe2000001001b */
[----:B------:R-:W-:Y:S01]  /*3040*/  FMUL.FTZ R27, R2, R15 ;  /* 0x0000000f021b7220 */ /* 0x000fe20000410000 */
[----:B------:R-:W4:Y:S03]  /*3050*/  LDL.LU R31, [R1+0x3c] ;  /* 0x00003c00011f7983 */ /* 0x000f260000300800 */
[----:B------:R-:W-:Y:S01]  /*3060*/  FFMA.FTZ R27, R9, R27, R28 ;  /* 0x0000001b091b7223 */ /* 0x000fe2000001001c */
[----:B------:R-:W-:Y:S01]  /*3070*/  FMUL.FTZ R28, R3, R16 ;  /* 0x00000010031c7220 */ /* 0x000fe20000410000 */
[----:B0-----:R-:W3:Y:S03]  /*3080*/  LDL.LU R48, [R1+0x30] ;  /* 0x0000300001307983 */ /* 0x001ee60000300800 */
[----:B------:R-:W-:Y:S01]  /*3090*/  FFMA.FTZ R27, R7, R28, R27 ;  /* 0x0000001c071b7223 */ /* 0x000fe2000001001b */
[----:B------:R-:W-:Y:S01]  /*30a0*/  FMUL.FTZ R28, R4, R17 ;  /* 0x00000011041c7220 */ /* 0x000fe20000410000 */
[----:B------:R-:W3:Y:S03]  /*30b0*/  LDL R32, [R1+0x78] ;  /* 0x0000780001207983 */ /* 0x000ee60000100800 */
[----:B------:R-:W-:Y:S01]  /*30c0*/  FFMA.FTZ R28, R6, R28, R27 ;  /* 0x0000001c061c7223 */ /* 0x000fe2000001001b */
[----:B------:R-:W-:Y:S01]  /*30d0*/  FMUL.FTZ R27, R0, R18 ;  /* 0x00000012001b7220 */ /* 0x000fe20000410000 */
[----:B------:R-:W4:Y:S03]  /*30e0*/  LDL.LU R33, [R1+0x34] ;  /* 0x0000340001217983 */ /* 0x000f260000300800 */
[----:B------:R-:W-:Y:S01]  /*30f0*/  FFMA.FTZ R27, R5, R27, R28 ;  /* 0x0000001b051b7223 */ /* 0x000fe2000001001c */
[----:B------:R-:W-:Y:S01]  /*3100*/  FMUL.FTZ R28, R2, R19 ;  /* 0x00000013021c7220 */ /* 0x000fe20000410000 */
[----:B-1----:R-:W4:Y:S03]  /*3110*/  LDL R47, [R1+0x74] ;  /* 0x00007400012f7983 */ /* 0x002f260000100800 */
[----:B------:R-:W-:Y:S01]  /*3120*/  FFMA.FTZ R27, R35, R28, R27 ;  /* 0x0000001c231b7223 */ /* 0x000fe2000001001b */
[----:B------:R-:W-:Y:S01]  /*3130*/  FMUL.FTZ R28, R3, R20 ;  /* 0x00000014031c7220 */ /* 0x000fe20000410000 */
[----:B------:R-:W4:Y:S03]  /*3140*/  LDL R46, [R1+0x6c] ;  /* 0x00006c00012e7983 */ /* 0x000f260000100800 */
        /* <DEDUP_REMOVED lines=10> */
[----:B------:R-:W-:-:S04]  /*31f0*/  FMUL.FTZ R27, R3, R24 ;  /* 0x00000018031b7220 */ /* 0x000fc80000410000 */
[----:B------:R-:W-:Y:S01]  /*3200*/  FFMA.FTZ R27, R57, R27, R28 ;  /* 0x0000001b391b7223 */ /* 0x000fe2000001001c */
[----:B------:R-:W-:-:S04]  /*3210*/  FMUL.FTZ R28, R4, R25 ;  /* 0x00000019041c7220 */ /* 0x000fc80000410000 */
[----:B------:R-:W-:Y:S01]  /*3220*/  FFMA.FTZ R27, R56, R28, R27 ;  /* 0x0000001c381b7223 */ /* 0x000fe2000001001b */
[----:B------:R-:W-:Y:S01]  /*3230*/  FMUL.FTZ R28, R0, R36 ;  /* 0x00000024001c7220 */ /* 0x000fe20000410000 */
[----:B------:R0:W-:Y:S03]  /*3240*/  STL [R1+0xfc], R42 ;  /* 0x0000fc2a01007387 */ /* 0x0001e60000100800 */
[----:B------:R-:W-:Y:S01]  /*3250*/  FFMA.FTZ R28, R55, R28, R27 ;  /* 0x0000001c371c7223 */ /* 0x000fe2000001001b */
[----:B------:R-:W-:Y:S01]  /*3260*/  FMUL.FTZ R27, R2, R37 ;  /* 0x00000025021b7220 */ /* 0x000fe20000410000 */
[----:B------:R-:W-:-:S03]  /*3270*/  FFMA.FTZ R26, R4, R41, R26 ;  /* 0x00000029041a7223 */ /* 0x000fc6000001001a */
[----:B------:R-:W-:Y:S01]  /*3280*/  FFMA.FTZ R27, R54, R27, R28 ;  /* 0x0000001b361b7223 */ /* 0x000fe2000001001c */
[----:B0-----:R-:W4:Y:S01]  /*3290*/  LDL R42, [R1+0x54] ;  /* 0x00005400012a7983 */ /* 0x001f220000100800 */
[----:B------:R-:W-:-:S03]  /*32a0*/  FMUL.FTZ R28, R3, R38 ;  /* 0x00000026031c7220 */ /* 0x000fc60000410000 */
[----:B------:R0:W-:Y:S01]  /*32b0*/  STL [R1+0xe4], R8 ;  /* 0x0000e40801007387 */ /* 0x0001e20000100800 */
[----:B------:R-:W-:Y:S01]  /*32c0*/  FFMA.FTZ R26, R0, R40, R26 ;  /* 0x00000028001a7223 */ /* 0x000fe2000001001a */
[----:B------:R-:W-:Y:S01]  /*32d0*/  FFMA.FTZ R27, R53, R28, R27 ;  /* 0x0000001c351b7223 */ /* 0x000fe2000001001b */
[----:B------:R-:W-:Y:S01]  /*32e0*/  FMUL.FTZ R28, R4, R39 ;  /* 0x00000027041c7220 */ /* 0x000fe20000410000 */
[----:B0-----:R-:W2:Y:S04]  /*32f0*/  LDL R8, [R1+0x28] ;  /* 0x0000280001087983 */ /* 0x001ea80000100800 */
[----:B------:R0:W-:Y:S01]  /*3300*/  STL [R1+0xf8], R41 ;  /* 0x0000f82901007387 */ /* 0x0001e20000100800 */
[----:B------:R-:W-:Y:S01]  /*3310*/  FFMA.FTZ R26, R2, R11, R26 ;  /* 0x0000000b021a7223 */ /* 0x000fe2000001001a */
[----:B------:R-:W-:-:S02]  /*3320*/  FFMA.FTZ R27, R52, R28, R27 ;  /* 0x0000001c341b7223 */ /* 0x000fc4000001001b */
[----:B0-----:R-:W4:Y:S04]  /*3330*/  LDL R41, [R1+0x50] ;  /* 0x0000500001297983 */ /* 0x001f280000100800 */
[----:B------:R0:W-:Y:S04]  /*3340*/  STL [R1+0xe8], R9 ;  /* 0x0000e80901007387 */ /* 0x0001e80000100800 */
[----:B0-----:R-:W2:Y:S04]  /*3350*/  LDL.LU R9, [R1+0x48] ;  /* 0x0000480001097983 */ /* 0x001ea80000300800 */
[----:B------:R0:W-:Y:S04]  /*3360*/  STL [R1+0xf4], R40 ;  /* 0x0000f42801007387 */ /* 0x0001e80000100800 */
[----:B0-----:R-:W4:Y:S04]  /*3370*/  LDL.LU R40, [R1+0x10] ;  /* 0x0000100001287983 */ /* 0x001f280000300800 */
[----:B------:R0:W-:Y:S04]  /*3380*/  STL [R1+0xf0], R11 ;  /* 0x0000f00b01007387 */ /* 0x0001e80000100800 */
[----:B0-----:R-:W2:Y:S04]  /*3390*/  LDL R11, [R1+0x24] ;  /* 0x00002400010b7983 */ /* 0x001ea80000100800 */
[----:B------:R0:W-:Y:S04]  /*33a0*/  STL [R1+0xec], R7 ;  /* 0x0000ec0701007387 */ /* 0x0001e80000100800 */
[----:B0-----:R-:W2:Y:S04]  /*33b0*/  LDL.LU R7, [R1+0x64] ;  /* 0x0000640001077983 */ /* 0x001ea80000300800 */
[----:B------:R-:W2:Y:S01]  /*33c0*/  LDL.LU R28, [R1+0x60] ;  /* 0x00006000011c7983 */ /* 0x000ea20000300800 */
        /* <DEDUP_REMOVED lines=18> */
[----:B---3--:R-:W-:-:S04]  /*34f0*/  FFMA.FTZ R32, R32, R49, R48 ;  /* 0x0000003120207223 */ /* 0x008fc80000010030 */
[----:B----4-:R0:W-:Y:S04]  /*3500*/  STS.64 [R40], R26 ;  /* 0x0000001a28007388 */ /* 0x0101e80000000a00 */
[----:B0-----:R-:W3:Y:S01]  /*3510*/  LDL R40, [R1+0x44] ;  /* 0x0000440001287983 */ /* 0x001ee20000100800 */
[----:B--2---:R-:W-:-:S03]  /*3520*/  FADD.FTZ R27, R10, R7 ;  /* 0x000000070a1b7221 */ /* 0x004fc60000010000 */
[----:B------:R-:W2:Y:S01]  /*3530*/  LDL R7, [R1+0x2c] ;  /* 0x00002c0001077983 */ /* 0x000ea20000100800 */
[----:B------:R-:W-:Y:S01]  /*3540*/  FFMA.FTZ R26, R11, R10, R28 ;  /* 0x0000000a0b1a7223 */ /* 0x000fe2000001001c */
[----:B------:R-:W-:Y:S02]  /*3550*/  FFMA.FTZ R28, R8, R51, R9 ;  /* 0x00000033081c7223 */ /* 0x000fe40000010009 */
[----:B------:R-:W4:Y:S04]  /*3560*/  LDL R11, [R1+0x40] ;  /* 0x00004000010b7983 */ /* 0x000f280000100800 */
[----:B------:R-:W2:Y:S04]  /*3570*/  LDL R9, [R1+0x20] ;  /* 0x0000200001097983 */ /* 0x000ea80000100800 */
[----:B------:R-:W2:Y:S04]  /*3580*/  LDL R8, [R1+0x1c] ;  /* 0x00001c0001087983 */ /* 0x000ea80000100800 */
[----:B------:R-:W3:Y:S01]  /*3590*/  LDL.LU R48, [R1+0x114] ;  /* 0x0001140001307983 */ /* 0x000ee20000300800 */
[----:B------:R-:W-:Y:S01]  /*35a0*/  FFMA.FTZ R30, R34, R50, R30 ;  /* 0x00000032221e7223 */ /* 0x000fe2000001001e */
[----:B------:R-:W-:Y:S01]  /*35b0*/  FADD.FTZ R29, R51, R29 ;  /* 0x0000001d331d7221 */ /* 0x000fe20000010000 */
[----:B------:R-:W-:Y:S01]  /*35c0*/  FADD.FTZ R31, R50, R31 ;  /* 0x0000001f321f7221 */ /* 0x000fe20000010000 */
[----:B------:R-:W-:Y:S01]  /*35d0*/  FADD.FTZ R33, R49, R33 ;  /* 0x0000002131217221 */ /* 0x000fe20000010000 */
[----:B------:R-:W-:Y:S01]  /*35e0*/  UIADD3.X UR9, URZ, UR5, URZ, UP0, !UPT ;  /* 0x000000053f097290 */ /* 0x000fe200087fe43f */
[----:B------:R-:W-:Y:S01]  /*35f0*/  BAR.SYNC.DEFER_BLOCKING 0x0 ;  /* 0x0000000000007b1d */ /* 0x000fe20000010000 */
[----:B---3--:R-:W-:-:S05]  /*3600*/  FFMA.FTZ R26, R47, R48, R26 ;  /* 0x000000302f1a7223 */ /* 0x008fca000001001a */
[----:B------:R-:W3:Y:S02]  /*3610*/  LDL.LU R47, [R1+0x110] ;  /* 0x00011000012f7983 */ /* 0x000ee40000300800 */
[----:B---3--:R-:W-:Y:S02]  /*3620*/  FFMA.FTZ R28, R46, R47, R28 ;  /* 0x0000002f2e1c7223 */ /* 0x008fe4000001001c */
[----:B------:R-:W3:Y:S02]  /*3630*/  LDL.LU R46, [R1+0x10c] ;  /* 0x00010c00012e7983 */ /* 0x000ee40000300800 */
[----:B---3--:R-:W-:Y:S02]  /*3640*/  FFMA.FTZ R30, R45, R46, R30 ;  /* 0x0000002e2d1e7223 */ /* 0x008fe4000001001e */
[----:B------:R-:W3:Y:S02]  /*3650*/  LDL.LU R45, [R1+0x108] ;  /* 0x00010800012d7983 */ /* 0x000ee40000300800 */
[----:B---3--:R-:W-:-:S02]  /*3660*/  FFMA.FTZ R32, R44, R45, R32 ;  /* 0x0000002d2c207223 */ /* 0x008fc40000010020 */
        /* <DEDUP_REMOVED lines=8> */
[----:B------:R-:W4:Y:S02]  /*36f0*/  LDL.LU R40, [R1+0xf4] ;  /* 0x0000f40001287983 */ /* 0x000f240000300800 */
[----:B----4-:R-:W-:Y:S02]  /*3700*/  FFMA.FTZ R26, R11, R40, R26 ;  /* 0x000000280b1a7223 */ /* 0x010fe4000001001a */
[----:B------:R-:W3:Y:S01]  /*3710*/  LDL.LU R11, [R1+0xf0] ;  /* 0x0000f000010b7983 */ /* 0x000ee20000300800 */
[----:B--2---:R-:W-:Y:S01]  /*3720*/  FFMA.FTZ R30, R9, R12, R30 ;  /* 0x0000000c091e7223 */ /* 0x004fe2000001001e */
[----:B------:R-:W-:Y:S01]  /*3730*/  FFMA.FTZ R32, R8, R13, R32 ;  /* 0x0000000d08207223 */ /* 0x000fe20000010020 */
[----:B------:R-:W-:Y:S01]  /*3740*/  FADD.FTZ R27, R27, R48 ;  /* 0x000000301b1b7221 */ /* 0x000fe20000010000 */
[----:B------:R-:W-:Y:S01]  /*3750*/  FADD.FTZ R29, R29, R47 ;  /* 0x0000002f1d1d7221 */ /* 0x000fe20000010000 */
[----:B---3--:R-:W-:-:S02]  /*3760*/  FFMA.FTZ R28, R7, R11, R28 ;  /* 0x0000000b071c7223 */ /* 0x008fc4000001001c */
[----:B------:R-:W2:Y:S04]  /*3770*/  LDL.LU R7, [R1+0xec] ;  /* 0x0000ec0001077983 */ /* 0x000ea80000300800 */
[----:B------:R-:W3:Y:S04]  /*3780*/  LDL.LU R9, [R1+0xe8] ;  /* 0x0000e80001097983 */ /* 0x000ee80000300800 */
[----:B------:R-:W4:Y:S01]  /*3790*/  LDL.LU R8, [R1+0xe4] ;  /* 0x0000e40001087983 */ /* 0x000f220000300800 */
        /* <DEDUP_REMOVED lines=14> */
[----:B------:R-:W-:Y:S01]  /*3880*/  FFMA.FTZ R32, R6, R17, R32 ;  /* 0x0000001106207223 */ /* 0x000fe20000010020 */
[----:B------:R-:W-:Y:S01]  /*3890*/  FADD.FTZ R33, R33, R17 ;  /* 0x0000001121217221 */ /* 0x000fe20000010000 */
[----:B------:R-:W-:Y:S01]  /*38a0*/  FADD.FTZ R29, R29, R19 ;  /* 0x000000131d1d7221 */ /* 0x000fe20000010000 */
[----:B------:R-:W-:Y:S01]  /*38b0*/  FADD.FTZ R31, R31, R20 ;  /* 0x000000141f1f7221 */ /* 0x000fe20000010000 */
[----:B------:R-:W-:Y:S01]  /*38c0*/  FADD.FTZ R27, R27, R22 ;  /* 0x000000161b1b7221 */ /* 0x000fe20000010000 */
[----:B------:R-:W-:Y:S01]  /*38d0*/  FFMA.FTZ R32, R60, R21, R32 ;  /* 0x000000153c207223 */ /* 0x000fe20000010020 */
[----:B------:R-:W-:Y:S01]  /*38e0*/  FADD.FTZ R33, R33, R21 ;  /* 0x0000001521217221 */ /* 0x000fe20000010000 */
[----:B------:R-:W-:Y:S01]  /*38f0*/  FADD.FTZ R29, R29, R23 ;  /* 0x000000171d1d7221 */ /* 0x000fe20000010000 */
[----:B------:R-:W0:Y:S01]  /*3900*/  S2R R34, SR_TID.X ;  /* 0x0000000000227919 */ /* 0x000e220000002100 */
[----:B------:R-:W-:Y:S01]  /*3910*/  FADD.FTZ R31, R31, R24 ;  /* 0x000000181f1f7221 */ /* 0x000fe20000010000 */
[----:B------:R-:W-:Y:S01]  /*3920*/  FADD.FTZ R27, R27, R36 ;  /* 0x000000241b1b7221 */ /* 0x000fe20000010000 */
[----:B------:R-:W-:Y:S01]  /*3930*/  FFMA.FTZ R32, R56, R25, R32 ;  /* 0x0000001938207223 */ /* 0x000fe20000010020 */
[----:B------:R-:W-:Y:S01]  /*3940*/  FADD.FTZ R33, R33, R25 ;  /* 0x0000001921217221 */ /* 0x000fe20000010000 */
[----:B------:R-:W-:Y:S01]  /*3950*/  FADD.FTZ R29, R29, R37 ;  /* 0x000000251d1d7221 */ /* 0x000fe20000010000 */
[----:B------:R-:W-:Y:S01]  /*3960*/  FADD.FTZ R31, R31, R38 ;  /* 0x000000261f1f7221 */ /* 0x000fe20000010000 */
[----:B------:R-:W-:-:S04]  /*3970*/  UISETP.GE.U32.AND UP0, UPT, UR7, UR12, UPT ;  /* 0x0000000c0700728c */ /* 0x000fc8000bf06070 */
[----:B------:R-:W-:-:S06]  /*3980*/  UISETP.GE.AND.EX UP0, UPT, UR9, UR13, UPT, UP0 ;  /* 0x0000000d0900728c */ /* 0x000fcc000bf06300 */
[----:B------:R-:W-:Y:S02]  /*3990*/  PLOP3.LUT P0, PT, PT, PT, UP0, 0x80, 0x0 ;  /* 0x000000000000781c */ /* 0x000fe40003f0f008 */
[----:B0-----:R-:W-:Y:S01]  /*39a0*/  ISETP.GT.U32.AND P1, PT, R34, 0x3f, PT ;  /* 0x0000003f2200780c */ /* 0x001fe20003f24070 */
[----:B--2---:R-:W-:Y:S01]  /*39b0*/  FFMA.FTZ R30, R7, R16, R30 ;  /* 0x00000010071e7223 */ /* 0x004fe2000001001e */
[----:B---3--:R-:W-:Y:S01]  /*39c0*/  FFMA.FTZ R28, R9, R15, R28 ;  /* 0x0000000f091c7223 */ /* 0x008fe2000001001c */
[----:B----4-:R-:W-:-:S03]  /*39d0*/  FFMA.FTZ R26, R8, R14, R26 ;  /* 0x0000000e081a7223 */ /* 0x010fc6000001001a */
[----:B------:R-:W-:Y:S01]  /*39e0*/  FFMA.FTZ R28, R35, R19, R28 ;  /* 0x00000013231c7223 */ /* 0x000fe2000001001c */
[----:B------:R-:W-:Y:S01]  /*39f0*/  FFMA.FTZ R30, R61, R20, R30 ;  /* 0x000000143d1e7223 */ /* 0x000fe2000001001e */
[----:B------:R0:W5:Y:S01]  /*3a00*/  LDL.LU R8, [R1+0xe0] ;  /* 0x0000e00001087983 */ /* 0x0001620000300800 */
[----:B------:R-:W-:Y:S01]  /*3a10*/  FFMA.FTZ R26, R5, R18, R26 ;  /* 0x00000012051a7223 */ /* 0x000fe2000001001a */
[----:B------:R-:W-:Y:S01]  /*3a20*/  FFMA.FTZ R28, R58, R23, R28 ;  /* 0x000000173a1c7223 */ /* 0x000fe2000001001c */
[----:B------:R-:W-:Y:S01]  /*3a30*/  FFMA.FTZ R30, R57, R24, R30 ;  /* 0x00000018391e7223 */ /* 0x000fe2000001001e */
[----:B------:R0:W5:Y:S01]  /*3a40*/  LDL.LU R9, [R1+0xdc] ;  /* 0x0000dc0001097983 */ /* 0x0001620000300800 */
[----:B------:R-:W-:Y:S01]  /*3a50*/  FFMA.FTZ R26, R59, R22, R26 ;  /* 0x000000163b1a7223 */ /* 0x000fe2000001001a */
[----:B------:R-:W-:Y:S02]  /*3a60*/  FFMA.FTZ R28, R54, R37, R28 ;  /* 0x00000025361c7223 */ /* 0x000fe4000001001c */
[----:B------:R0:W5:Y:S01]  /*3a70*/  LDL.LU R7, [R1+0xd8] ;  /* 0x0000d80001077983 */ /* 0x0001620000300800 */
[----:B------:R-:W-:Y:S01]  /*3a80*/  FFMA.FTZ R26, R55, R36, R26 ;  /* 0x00000024371a7223 */ /* 0x000fe2000001001a */
[----:B------:R-:W-:-:S02]  /*3a90*/  FFMA.FTZ R30, R53, R38, R30 ;  /* 0x00000026351e7223 */ /* 0x000fc4000001001e */
[----:B------:R0:W5:Y:S01]  /*3aa0*/  LDL.LU R6, [R1+0xd4] ;  /* 0x0000d40001067983 */ /* 0x0001620000300800 */
[----:B------:R-:W-:-:S03]  /*3ab0*/  FADD.FTZ R35, R33, R39 ;  /* 0x0000002721237221 */ /* 0x000fc60000010000 */
[----:B------:R0:W5:Y:S04]  /*3ac0*/  LDL.LU R5, [R1+0xd0] ;  /* 0x0000d00001057983 */ /* 0x0001680000300800 */
[----:B------:R1:W-:Y:S04]  /*3ad0*/  STL [R1+0x60], R26 ;  /* 0x0000601a01007387 */ /* 0x0003e80000100800 */
[----:B------:R0:W-:Y:S04]  /*3ae0*/  STL [R1+0x64], R27 ;  /* 0x0000641b01007387 */ /* 0x0001e80000100800 */
[----:B------:R0:W-:Y:S01]  /*3af0*/  STL [R1+0x48], R28 ;  /* 0x0000481c01007387 */ /* 0x0001e20000100800 */
[----:B-1----:R-:W-:-:S03]  /*3b00*/  FFMA.FTZ R26, R52, R39, R32 ;  /* 0x00000027341a7223 */ /* 0x002fc60000010020 */
[----:B------:R0:W-:Y:S04]  /*3b10*/  STL [R1+0x4c], R29 ;  /* 0x00004c1d01007387 */ /* 0x0001e80000100800 */
[----:B------:R0:W-:Y:S04]  /*3b20*/  STL [R1+0x38], R30 ;  /* 0x0000381e01007387 */ /* 0x0001e80000100800 */
[----:B------:R0:W-:Y:S04]  /*3b30*/  STL [R1+0x3c], R31 ;  /* 0x00003c1f01007387 */ /* 0x0001e80000100800 */
[----:B------:R0:W-:Y:S04]  /*3b40*/  STL [R1+0x30], R26 ;  /* 0x0000301a01007387 */ /* 0x0001e80000100800 */
[----:B------:R0:W-:Y:S01]  /*3b50*/  STL [R1+0x34], R35 ;  /* 0x0000342301007387 */ /* 0x0001e20000100800 */
[----:B------:R-:W-:Y:S05]  /*3b60*/  @!P0 BRA `(.L_x_2386) ;  /* 0x0000000000f48947 */ /* 0x000fea0003800000 */
[----:B-----5:R1:W-:Y:S04]  /*3b70*/  STL.64 [R1+0xd8], R4 ;  /* 0x0000d80401007387 */ /* 0x0203e80000100a00 */
[----:B-1----:R-:W2:Y:S01]  /*3b80*/  LDL R4, [R1+0x60] ;  /* 0x0000600001047983 */ /* 0x002ea20000100800 */
[----:B------:R-:W-:Y:S01]  /*3b90*/  MOV R33, R29 ;  /* 0x0000001d00217202 */ /* 0x000fe20000000f00 */
[----:B------:R-:W1:Y:S01]  /*3ba0*/  S2UR UR14, SR_CgaCtaId ;  /* 0x00000000000e79c3 */ /* 0x000e620000008800 */
[----:B------:R-:W-:Y:S01]  /*3bb0*/  UMOV UR5, 0x400 ;  /* 0x0000040000057882 */ /* 0x000fe20000000000 */
[----:B------:R3:W-:Y:S01]  /*3bc0*/  STL.64 [R1+0xd0], R2 ;  /* 0x0000d00201007387 */ /* 0x0007e20000100a00 */
[----:B------:R-:W-:Y:S02]  /*3bd0*/  MOV R5, R27 ;  /* 0x0000001b00057202 */ /* 0x000fe40000000f00 */
[----:B------:R-:W-:Y:S01]  /*3be0*/  MOV R32, R28 ;  /* 0x0000001c00207202 */ /* 0x000fe20000000f00 */
[----:B0-----:R-:W4:Y:S01]  /*3bf0*/  LDL R29, [R1+0xcc] ;  /* 0x0000cc00011d7983 */ /* 0x001f220000100800 */
[----:B---3--:R-:W-:-:S03]  /*3c00*/  MOV R3, R35 ;  /* 0x0000002300037202 */ /* 0x008fc60000000f00 */
[----:B------:R-:W3:Y:S01]  /*3c10*/  LDL R35, [R1+0xc8] ;  /* 0x0000c80001237983 */ /* 0x000ee20000100800 */
[----:B------:R-:W-:Y:S02]  /*3c20*/  SHF.L.U32 R27, R34, 0x1, RZ ;  /* 0x00000001221b7819 */ /* 0x000fe400000006ff */
[----:B------:R-:W-:Y:S01]  /*3c30*/  MOV R2, R26 ;  /* 0x0000001a00027202 */ /* 0x000fe20000000f00 */
[----:B-1----:R-:W-:Y:S01]  /*3c40*/  ULEA UR5, UR14, UR5, 0x18 ;  /* 0x000000050e057291 */ /* 0x002fe2000f8ec03f */
[----:B------:R-:W-:-:S05]  /*3c50*/  LOP3.LUT R27, R27, 0x18, RZ, 0xc0, !PT ;  /* 0x000000181b1b7812 */ /* 0x000fca00078ec0ff */
[----:B------:R-:W-:-:S04]  /*3c60*/  LEA R26, R34, UR5, 0x5 ;  /* 0x00000005221a7c11 */ /* 0x000fc8000f8e28ff */
[----:B------:R-:W-:-:S05]  /*3c70*/  IADD3 R28, R26, R27, RZ ;  /* 0x0000001b1a1c7210 */ /* 0x000fca0007ffe0ff */
[----:B--2---:R0:W-:Y:S02]  /*3c80*/  STS.64 [R28], R4 ;  /* 0x000000041c007388 */ /* 0x0041e40000000a00 */
[----:B0-----:R-:W-:Y:S02]  /*3c90*/  LOP3.LUT R28, R27, 0x8, RZ, 0x3c, !PT ;  /* 0x000000081b1c7812 */ /* 0x001fe400078e3cff */
[----:B------:R1:W5:Y:S02]  /*3ca0*/  LDL.LU.64 R4, [R1+0xd8] ;  /* 0x0000d80001047983 */ /* 0x0003640000300a00 */
[----:B------:R-:W-:-:S05]  /*3cb0*/  IADD3 R28, R26, R28, RZ ;  /* 0x0000001c1a1c7210 */ /* 0x000fca0007ffe0ff */
[----:B------:R0:W-:Y:S04]  /*3cc0*/  STS.64 [R28], R32 ;  /* 0x000000201c007388 */ /* 0x0001e80000000a00 */
[----:B0-----:R-:W2:Y:S01]  /*3cd0*/  LDL R32, [R1+0xc4] ;  /* 0x0000c40001207983 */ /* 0x001ea20000100800 */
[----:B------:R-:W-:-:S04]  /*3ce0*/  LOP3.LUT R28, R27, 0x10, RZ, 0x3c, !PT ;  /* 0x000000101b1c7812 */ /* 0x000fc800078e3cff */
[----:B------:R-:W-:-:S05]  /*3cf0*/  IADD3 R28, R26, R28, RZ ;  /* 0x0000001c1a1c7210 */ /* 0x000fca0007ffe0ff */
[----:B------:R0:W-:Y:S04]  /*3d00*/  STS.64 [R28], R30 ;  /* 0x0000001e1c007388 */ /* 0x0001e80000000a00 */
[----:B0-----:R-:W2:Y:S01]  /*3d10*/  LDL R31, [R1+0xc0] ;  /* 0x0000c000011f7983 */ /* 0x001ea20000100800 */
[----:B------:R-:W-:-:S04]  /*3d20*/  LOP3.LUT R27, R27, 0x18, RZ, 0x3c, !PT ;  /* 0x000000181b1b7812 */ /* 0x000fc800078e3cff */
[----:B------:R-:W-:-:S05]  /*3d30*/  IADD3 R27, R26, R27, RZ ;  /* 0x0000001b1a1b7210 */ /* 0x000fca0007ffe0ff */
[----:B------:R0:W-:Y:S04]  /*3d40*/  STS.64 [R27], R2 ;  /* 0x000000021b007388 */ /* 0x0001e80000000a00 */
[----:B0-----:R1:W5:Y:S01]  /*3d50*/  LDL.LU.64 R2, [R1+0xd0] ;  /* 0x0000d00001027983 */ /* 0x0013620000300a00 */
[----:B------:R-:W0:Y:S02]  /*3d60*/  S2R R33, SR_TID.X ;  /* 0x0000000000217919 */ /* 0x000e240000002100 */
[----:B0-----:R-:W-:-:S04]  /*3d70*/  SHF.R.S32.HI R30, RZ, 0x1f, R33 ;  /* 0x0000001fff1e7819 */ /* 0x001fc80000011421 */
[----:B------:R-:W-:-:S04]  /*3d80*/  LEA.HI R30, R30, R33, RZ, 0x2 ;  /* 0x000000211e1e7211 */ /* 0x000fc800078f10ff */
[----:B------:R-:W-:-:S04]  /*3d90*/  SHF.R.S32.HI R30, RZ, 0x2, R30 ;  /* 0x00000002ff1e7819 */ /* 0x000fc8000001141e */
[----:B------:R-:W-:-:S04]  /*3da0*/  LEA R30, R30, UR5, 0x5 ;  /* 0x000000051e1e7c11 */ /* 0x000fc8000f8e28ff */
[-C--:B----4-:R-:W-:Y:S01]  /*3db0*/  LEA R26, R29, R30.reuse, 0x3 ;  /* 0x0000001e1d1a7211 */ /* 0x090fe200078e18ff */
[----:B------:R-:W-:Y:S01]  /*3dc0*/  BAR.SYNC.DEFER_BLOCKING 0x0 ;  /* 0x0000000000007b1d */ /* 0x000fe20000010000 */
[----:B---3--:R-:W-:-:S05]  /*3dd0*/  LEA R28, R35, R30, 0x3 ;  /* 0x0000001e231c7211 */ /* 0x008fca00078e18ff */
[----:B------:R-:W0:Y:S04]  /*3de0*/  LDS.64 R26, [R26] ;  /* 0x000000001a1a7984 */ /* 0x000e280000000a00 */
[----:B------:R-:W3:Y:S01]  /*3df0*/  LDS.64 R28, [R28+0xa00] ;  /* 0x000a00001c1c7984 */ /* 0x000ee20000000a00 */
[----:B0-----:R-:W-:Y:S01]  /*3e00*/  FADD.FTZ R26, RZ, R26 ;  /* 0x0000001aff1a7221 */ /* 0x001fe20000010000 */
[----:B------:R-:W-:-:S03]  /*3e10*/  FADD.FTZ R27, RZ, R27 ;  /* 0x0000001bff1b7221 */ /* 0x000fc60000010000 */
[----:B---3--:R-:W-:Y:S01]  /*3e20*/  FADD.FTZ R28, R26, R28 ;  /* 0x0000001c1a1c7221 */ /* 0x008fe20000010000 */
[----:B------:R-:W-:Y:S01]  /*3e30*/  FADD.FTZ R29, R27, R29 ;  /* 0x0000001d1b1d7221 */ /* 0x000fe20000010000 */
[----:B------:R-:W-:-:S04]  /*3e40*/  USHF.L.U32 UR5, UR8, 0x7, URZ ;  /* 0x0000000708057899 */ /* 0x000fc8000800063f */
[----:B------:R-:W-:Y:S01]  /*3e50*/  ULOP3.LUT UR5, UR5, 0xffffff80, UR16, 0xe2, !UPT ;  /* 0xffffff8005057892 */ /* 0x000fe2000f8ee210 */
[----:B--2---:R-:W-:-:S06]  /*3e60*/  LEA R26, R32, R30, 0x3 ;  /* 0x0000001e201a7211 */ /* 0x004fcc00078e18ff */
[----:B------:R-:W0:Y:S02]  /*3e70*/  LDS.64 R26, [R26+0x1400] ;  /* 0x001400001a1a7984 */ /* 0x000e240000000a00 */
[----:B0-----:R-:W-:Y:S01]  /*3e80*/  FADD.FTZ R28, R28, R26 ;  /* 0x0000001a1c1c7221 */ /* 0x001fe20000010000 */
[----:B------:R-:W-:Y:S01]  /*3e90*/  LEA R26, R31, R30, 0x3 ;  /* 0x0000001e1f1a7211 */ /* 0x000fe200078e18ff */
[----:B------:R-:W-:Y:S01]  /*3ea0*/  FADD.FTZ R29, R29, R27 ;  /* 0x0000001b1d1d7221 */ /* 0x000fe20000010000 */
[----:B------:R-:W0:Y:S04]  /*3eb0*/  LDC.64 R30, c[0x0][0x260] ;  /* 0x00009800ff1e7b82 */ /* 0x000e280000000a00 */
[----:B------:R-:W2:Y:S02]  /*3ec0*/  LDS.64 R26, [R26+0x1e00] ;  /* 0x001e00001a1a7984 */ /* 0x000ea40000000a00 */
[----:B--2---:R-:W-:Y:S01]  /*3ed0*/  FADD.FTZ R26, R28, R26 ;  /* 0x0000001a1c1a7221 */ /* 0x004fe20000010000 */
[----:B------:R-:W-:-:S05]  /*3ee0*/  MOV R28, UR5 ;  /* 0x00000005001c7c02 */ /* 0x000fca0008000f00 */
[----:B------:R-:W-:Y:S02]  /*3ef0*/  IMAD R28, R28, 0x140, R34 ;  /* 0x000001401c1c7824 */ /* 0x000fe400078e0222 */
[----:B------:R-:W-:-:S03]  /*3f00*/  FADD.FTZ R27, R29, R27 ;  /* 0x0000001b1d1b7221 */ /* 0x000fc60000010000 */
[----:B------:R-:W-:-:S05]  /*3f10*/  SHF.L.U32 R28, R28, 0x1, RZ ;  /* 0x000000011c1c7819 */ /* 0x000fca00000006ff */
[----:B0-----:R-:W-:-:S05]  /*3f20*/  IMAD.WIDE.U32 R28, R28, 0x4, R30 ;  /* 0x000000041c1c7825 */ /* 0x001fca00078e001e */
[----:B------:R1:W-:Y:S02]  /*3f30*/  STG.E.64 desc[UR10][R28.64+0x10000], R26 ;  /* 0x0100001a1c007986 */ /* 0x0003e4000c101b0a */
.L_x_2386:
[----:B------:R-:W-:Y:S01]  /*3f40*/  BSSY B0, `(.L_x_2387) ;  /* 0x000002e000007945 */ /* 0x000fe20003800000 */
[----:B01----:R-:W-:-:S03]  /*3f50*/  CS2R R26, SRZ ;  /* 0x00000000001a7805 */ /* 0x003fc6000001ff00 */
        /* <DEDUP_REMOVED lines=44> */
.L_x_2388:
[----:B------:R-:W-:Y:S05]  /*4220*/  BSYNC B0 ;  /* 0x0000000000007941 */ /* 0x000fea0003800000 */
.L_x_2387:
        /* <DEDUP_REMOVED lines=23> */
.L_x_2390:
[----:B------:R-:W-:Y:S05]  /*43a0*/  BSYNC B0 ;  /* 0x0000000000007941 */ /* 0x000fea0003800000 */
.L_x_2389:
        /* <DEDUP_REMOVED lines=17> */
.L_x_2393:
[----:B------:R-:W2:Y:S04]  /*44c0*/  LD.E.STRONG.GPU R29, desc[UR10][R26.64] ;  /* 0x0000000a1a1d7980 */ /* 0x000ea8000c10f900 */
[----:B--2---:R-:W-:Y:S01]  /*44d0*/  CCTL.IVALL ;  /* 0x00000000ff00798f */ /* 0x004fe20002000000 */
[----:B------:R-:W-:Y:S05]  /*44e0*/  YIELD ;  /* 0x0000000000007946 */ /* 0x000fea0003800000 */
[----:B-----5:R-:W-:-:S04]  /*44f0*/  LOP3.LUT R29, R29, R28, RZ, 0x3c, !PT ;  /* 0x0000001c1d1d7212 */ /* 0x020fc800078e3cff */
[----:B------:R-:W-:-:S13]  /*4500*/  ISETP.GT.AND P1, PT, R29, -0x1, PT ;  /* 0xffffffff1d00780c */ /* 0x000fda0003f24270 */
[----:B------:R-:W-:Y:S05]  /*4510*/  @P1 BRA `(.L_x_2393) ;  /* 0xfffffffc00e81947 */ /* 0x000fea000383ffff */
.L_x_2392:
[----:B------:R-:W-:Y:S05]  /*4520*/  WARPSYNC.ALL ;  /* 0x0000000000007948 */ /* 0x000fea0003800000 */
[----:B------:R-:W-:Y:S06]  /*4530*/  BAR.SYNC.DEFER_BLOCKING 0x0 ;  /* 0x0000000000007b1d */ /* 0x000fec0000010000 */
[----:B------:R-:W-:Y:S05]  /*4540*/  BRA `(.L_x_2394) ;  /* 0x0000000000647947 */ /* 0x000fea0003800000 */
.L_x_2391:
        /* <DEDUP_REMOVED lines=17> */
.L_x_2396:
[----:B------:R-:W2:Y:S04]  /*4660*/  LD.E.STRONG.GPU R29, desc[UR10][R26.64] ;  /* 0x0000000a1a1d7980 */ /* 0x000ea8000c10f900 */
[----:B--2---:R-:W-:Y:S01]  /*4670*/  CCTL.IVALL ;  /* 0x00000000ff00798f */ /* 0x004fe20002000000 */
[----:B------:R-:W-:Y:S05]  /*4680*/  YIELD ;  /* 0x0000000000007946 */ /* 0x000fea0003800000 */
[----:B-----5:R-:W-:-:S04]  /*4690*/  LOP3.LUT R29, R29, R28, RZ, 0x3c, !PT ;  /* 0x0000001c1d1d7212 */ /* 0x020fc800078e3cff */
[----:B------:R-:W-:-:S13]  /*46a0*/  ISETP.GT.AND P1, PT, R29, -0x1, PT ;  /* 0xffffffff1d00780c */ /* 0x000fda0003f24270 */
[----:B------:R-:W-:Y:S05]  /*46b0*/  @P1 BRA `(.L_x_2396) ;  /* 0xfffffffc00e81947 */ /* 0x000fea000383ffff */
.L_x_2395:
[----:B------:R-:W-:Y:S05]  /*46c0*/  WARPSYNC.ALL ;  /* 0x0000000000007948 */ /* 0x000fea0003800000 */
[----:B------:R-:W-:Y:S06]  /*46d0*/  BAR.SYNC.DEFER_BLOCKING 0x0 ;  /* 0x0000000000007b1d */ /* 0x000fec0000010000 */
.L_x_2394:
[----:B0-----:R-:W0:Y:S01]  /*46e0*/  S2R R29, SR_TID.X ;  /* 0x00000000001d7919 */ /* 0x001e220000002100 */
[----:B------:R-:W-:Y:S01]  /*46f0*/  BSSY B0, `(.L_x_2397) ;  /* 0x000003a000007945 */ /* 0x000fe20003800000 */
[----:B------:R-:W-:Y:S01]  /*4700*/  HFMA2.MMA R27, -RZ, RZ, 0, 0 ;  /* 0x00000000ff1b7435 */ /* 0x000fe200000001ff */
[----:B------:R-:W-:Y:S02]  /*4710*/  MOV R28, RZ ;  /* 0x000000ff001c7202 */ /* 0x000fe40000000f00 */
[----:B0-----:R-:W-:-:S13]  /*4720*/  ISETP.GT.U32.AND P1, PT, R29, 0xff, PT ;  /* 0x000000ff1d00780c */ /* 0x001fda0003f24070 */
[----:B------:R-:W-:Y:S05]  /*4730*/  @P1 BRA `(.L_x_2398) ;  /* 0x0000000000d41947 */ /* 0x000fea0003800000 */
[----:B------:R-:W-:Y:S01]  /*4740*/  ULDC UR5, c[0x0][0x10] ;  /* 0x0000040000057ab9 */ /* 0x000fe20000000800 */
[----:B-----5:R0:W-:Y:S01]  /*4750*/  STL.64 [R1+0xd8], R2 ;  /* 0x0000d80201007387 */ /* 0x0201e20000100a00 */
        /* <DEDUP_REMOVED lines=29> */
[----:B-1----:R-:W-:Y:S01]  /*4930*/  FADD.FTZ R0, R33, R31 ;  /* 0x0000001f21007221 */ /* 0x002fe20000010000 */
        /* <DEDUP_REMOVED lines=10> */
[----:B------:R-:W3:Y:S04]  /*49e0*/  LDG.E.64 R34, desc[UR10][R34.64] ;  /* 0x0000000a22227981 */ /* 0x000ee8000c1e1b00 */
[----:B------:R0:W5:Y:S04]  /*49f0*/  LDL.LU.64 R2, [R1+0xd8] ;  /* 0x0000d80001027983 */ /* 0x0001680000300a00 */
[----:B------:R0:W5:Y:S01]  /*4a00*/  LDL.LU R0, [R1+0xd0] ;  /* 0x0000d00001007983 */ /* 0x0001620000300800 */
[----:B--2---:R-:W-:Y:S01]  /*4a10*/  FADD.FTZ R28, R28, R26 ;  /* 0x0000001a1c1c7221 */ /* 0x004fe20000010000 */
[----:B------:R-:W-:-:S03]  /*4a20*/  FADD.FTZ R27, R29, R27 ;  /* 0x0000001b1d1b7221 */ /* 0x000fc60000010000 */
[----:B----4-:R-:W-:Y:S01]  /*4a30*/  FADD.FTZ R28, R30, R28 ;  /* 0x0000001c1e1c7221 */ /* 0x010fe20000010000 */
[----:B------:R-:W-:-:S03]  /*4a40*/  FADD.FTZ R27, R31, R27 ;  /* 0x0000001b1f1b7221 */ /* 0x000fc60000010000 */
[----:B---3--:R-:W-:Y:S01]  /*4a50*/  FADD.FTZ R28, R32, R28 ;  /* 0x0000001c201c7221 */ /* 0x008fe20000010000 */
[----:B------:R-:W-:-:S03]  /*4a60*/  FADD.FTZ R27, R33, R27 ;  /* 0x0000001b211b7221 */ /* 0x000fc60000010000 */
[----:B------:R-:W-:Y:S01]  /*4a70*/  FADD.FTZ R28, R34, R28 ;  /* 0x0000001c221c7221 */ /* 0x000fe20000010000 */
[----:B0-----:R-:W-:-:S07]  /*4a80*/  FADD.FTZ R27, R35, R27 ;  /* 0x0000001b231b7221 */ /* 0x001fce0000010000 */
.L_x_2398:
[----:B------:R-:W-:Y:S05]  /*4a90*/  BSYNC B0 ;  /* 0x0000000000007941 */ /* 0x000fea0003800000 */
.L_x_2397:
        /* <DEDUP_REMOVED lines=29> */
.L_x_2400:
[----:B------:R-:W-:Y:S05]  /*4c70*/  BSYNC B0 ;  /* 0x0000000000007941 */ /* 0x000fea0003800000 */
.L_x_2399:
[----:B0-----:R-:W2:Y:S04]  /*4c80*/  LDL R26, [R1+0xbc] ;  /* 0x0000bc00011a7983 */ /* 0x001ea80000100800 */
[----:B------:R-:W3:Y:S04]  /*4c90*/  LDL.LU R29, [R1+0x24] ;  /* 0x00002400011d7983 */ /* 0x000ee80000300800 */
[----:B------:R-:W4:Y:S01]  /*4ca0*/  LDL.LU R28, [R1+0x28] ;  /* 0x00002800011c7983 */ /* 0x000f220000300800 */
[----:B------:R-:W0:Y:S01]  /*4cb0*/  S2UR UR14, SR_CgaCtaId ;  /* 0x00000000000e79c3 */ /* 0x000e220000008800 */
[----:B------:R-:W-:-:S02]  /*4cc0*/  UMOV UR5, 0x400 ;  /* 0x0000040000057882 */ /* 0x000fc40000000000 */
[----:B------:R-:W-:Y:S01]  /*4cd0*/  STL [R1+0xe8], R52 ;  /* 0x0000e83401007387 */ /* 0x000fe20000100800 */
[----:B------:R-:W-:-:S03]  /*4ce0*/  UIADD3 UR5, UR5, 0x3480, URZ ;  /* 0x0000348005057890 */ /* 0x000fc6000fffe03f */
[----:B------:R-:W-:Y:S04]  /*4cf0*/  STL [R1+0xe4], R31 ;  /* 0x0000e41f01007387 */ /* 0x000fe80000100800 */
[----:B------:R-:W-:Y:S04]  /*4d00*/  STL [R1+0xe0], R32 ;  /* 0x0000e02001007387 */ /* 0x000fe80000100800 */
[----:B-----5:R-:W-:Y:S04]  /*4d10*/  STL [R1+0xdc], R8 ;  /* 0x0000dc0801007387 */ /* 0x020fe80000100800 */
[----:B------:R1:W-:Y:S04]  /*4d20*/  STL [R1+0xd8], R7 ;  /* 0x0000d80701007387 */ /* 0x0003e80000100800 */
[----:B------:R1:W-:Y:S01]  /*4d30*/  STL [R1+0xd4], R6 ;  /* 0x0000d40601007387 */ /* 0x0003e20000100800 */
[----:B0-----:R-:W-:-:S03]  /*4d40*/  ULEA UR5, UR14, UR5, 0x18 ;  /* 0x000000050e057291 */ /* 0x001fc6000f8ec03f */
[----:B------:R0:W-:Y:S01]  /*4d50*/  STL [R1+0xd0], R5 ;  /* 0x0000d00501007387 */ /* 0x0001e20000100800 */
[----:B------:R-:W-:-:S03]  /*4d60*/  ULDC.64 UR14, c[0x0][0x210] ;  /* 0x00008400000e7ab9 */ /* 0x000fc60000000a00 */
[----:B-1----:R-:W4:Y:S04]  /*4d70*/  LDL.LU R7, [R1+0x70] ;  /* 0x0000700001077983 */ /* 0x002f280000300800 */
[----:B------:R-:W4:Y:S04]  /*4d80*/  LDL.LU R6, [R1+0x78] ;  /* 0x0000780001067983 */ /* 0x000f280000300800 */
[----:B0-----:R-:W4:Y:S01]  /*4d90*/  LDL.LU R5, [R1+0x74] ;  /* 0x0000740001057983 */ /* 0x001f220000300800 */
[----:B------:R-:W-:Y:S01]  /*4da0*/  BAR.SYNC.DEFER_BLOCKING 0x0 ;  /* 0x0000000000007b1d */ /* 0x000fe20000010000 */
[----:B--2---:R-:W-:-:S06]  /*4db0*/  LEA R26, R26, UR5, 0x3 ;  /* 0x000000051a1a7c11 */ /* 0x004fcc000f8e18ff */
[----:B------:R-:W0:Y:S02]  /*4dc0*/  LDS.64 R26, [R26] ;  /* 0x000000001a1a7984 */ /* 0x000e240000000a00 */
[--C-:B0-----:R-:W-:Y:S01]  /*4dd0*/  FFMA.FTZ R10, R0, R10, -R26.reuse ;  /* 0x0000000a000a7223 */ /* 0x101fe2000001081a */
[----:B------:R-:W-:-:S03]  /*4de0*/  FFMA.FTZ R51, R2, R51, -R26 ;  /* 0x0000003302337223 */ /* 0x000fc6000001081a */
[-C--:B---3--:R-:W-:Y:S01]  /*4df0*/  FFMA.FTZ R10, R29, -R27.reuse, R10 ;  /* 0x8000001b1d0a7223 */ /* 0x088fe2000001000a */
[----:B----4-:R-:W-:Y:S01]  /*4e00*/  FFMA.FTZ R51, R28, -R27, R51 ;  /* 0x8000001b1c337223 */ /* 0x010fe20000010033 */
[----:B------:R-:W2:Y:S01]  /*4e10*/  LDL.LU R29, [R1+0x6c] ;  /* 0x00006c00011d7983 */ /* 0x000ea20000300800 */
[--C-:B------:R-:W-:Y:S01]  /*4e20*/  FFMA.FTZ R50, R3, R50, -R26.reuse ;  /* 0x0000003203327223 */ /* 0x100fe2000001081a */
[--C-:B------:R-:W-:Y:S02]  /*4e30*/  FFMA.FTZ R49, R4, R49, -R26.reuse ;  /* 0x0000003104317223 */ /* 0x100fe4000001081a */
[----:B------:R-:W3:Y:S01]  /*4e40*/  LDL.LU R28, [R1+0x68] ;  /* 0x00006800011c7983 */ /* 0x000ee20000300800 */
[C---:B------:R-:W-:Y:S01]  /*4e50*/  FMUL.FTZ R10, R9.reuse, R10 ;  /* 0x0000000a090a7220 */ /* 0x040fe20000410000 */
[----:B------:R-:W-:Y:S01]  /*4e60*/  FMUL.FTZ R51, R9, R51 ;  /* 0x0000003309337220 */ /* 0x000fe20000410000 */
[----:B------:R-:W-:Y:S01]  /*4e70*/  FFMA.FTZ R48, R0, R48, -R26 ;  /* 0x0000003000307223 */ /* 0x000fe2000001081a */
[----:B------:R-:W4:Y:S01]  /*4e80*/  LDL.LU R52, [R1+0x5c] ;  /* 0x00005c0001347983 */ /* 0x000f220000300800 */
[----:B------:R-:W-:-:S03]  /*4e90*/  FFMA.FTZ R50, R7, -R27, R50 ;  /* 0x8000001b07327223 */ /* 0x000fc60000010032 */
[----:B------:R-:W4:Y:S01]  /*4ea0*/  LDL.LU R31, [R1+0x58] ;  /* 0x00005800011f7983 */ /* 0x000f220000300800 */
[----:B------:R-:W-:-:S03]  /*4eb0*/  FFMA.FTZ R49, R6, -R27, R49 ;  /* 0x8000001b06317223 */ /* 0x000fc60000010031 */
[----:B------:R-:W4:Y:S01]  /*4ec0*/  LDL.LU R32, [R1+0x54] ;  /* 0x0000540001207983 */ /* 0x000f220000300800 */
[----:B------:R-:W-:-:S03]  /*4ed0*/  FFMA.FTZ R48, R5, -R27, R48 ;  /* 0x8000001b05307223 */ /* 0x000fc60000010030 */
[----:B------:R-:W4:Y:S01]  /*4ee0*/  LDL.LU R8, [R1+0x50] ;  /* 0x0000500001087983 */ /* 0x000f220000300800 */
[----:B------:R-:W-:Y:S01]  /*4ef0*/  F2FP.F16.F32.PACK_AB R10, R51, R10 ;  /* 0x0000000a330a723e */ /* 0x000fe200000000ff */
[--C-:B------:R-:W-:Y:S02]  /*4f00*/  FFMA.FTZ R47, R2, R47, -R26.reuse ;  /* 0x0000002f022f7223 */ /* 0x100fe4000001081a */
[----:B------:R-:W4:Y:S01]  /*4f10*/  LDL.LU R7, [R1+0x44] ;  /* 0x0000440001077983 */ /* 0x000f220000300800 */
[C-C-:B------:R-:W-:Y:S01]  /*4f20*/  FFMA.FTZ R46, R3.reuse, R46, -R26.reuse ;  /* 0x0000002e032e7223 */ /* 0x140fe2000001081a */
[--C-:B------:R-:W-:Y:S01]  /*4f30*/  FFMA.FTZ R45, R4, R45, -R26.reuse ;  /* 0x0000002d042d7223 */ /* 0x100fe2000001081a */
[--C-:B------:R-:W-:Y:S01]  /*4f40*/  FFMA.FTZ R44, R0, R44, -R26.reuse ;  /* 0x0000002c002c7223 */ /* 0x100fe2000001081a */
[----:B------:R-:W4:Y:S01]  /*4f50*/  LDL.LU R6, [R1+0x40] ;  /* 0x0000400001067983 */ /* 0x000f220000300800 */
        /* <DEDUP_REMOVED lines=22> */
[----:B------:R-:W4:Y:S01]  /*50c0*/  LDL.LU R5, [R1+0x2c] ;  /* 0x00002c0001057983 */ /* 0x000f220000300800 */
[----:B------:R-:W-:-:S03]  /*50d0*/  FFMA.FTZ R26, R4, R39, -R26 ;  /* 0x00000027041a7223 */ /* 0x000fc6000001081a */
[----:B------:R-:W4:Y:S04]  /*50e0*/  LDL.LU R51, [R1+0x20] ;  /* 0x0000200001337983 */ /* 0x000f280000300800 */
[----:B------:R-:W4:Y:S04]  /*50f0*/  LDL.LU R39, [R1+0x1c] ;  /* 0x00001c0001277983 */ /* 0x000f280000300800 */
[----:B------:R-:W4:Y:S04]  /*5100*/  LDL.LU R33, [R1+0x18] ;  /* 0x0000180001217983 */ /* 0x000f280000300800 */
[----:B------:R-:W4:Y:S01]  /*5110*/  LDL.LU R30, [R1+0x14] ;  /* 0x00001400011e7983 */ /* 0x000f220000300800 */
[-C--:B--2---:R-:W-:Y:S01]  /*5120*/  FFMA.FTZ R47, R29, -R27.reuse, R47 ;  /* 0x8000001b1d2f7223 */ /* 0x084fe2000001002f */
[----:B---3--:R-:W-:-:S02]  /*5130*/  FFMA.FTZ R46, R28, -R27, R46 ;  /* 0x8000001b1c2e7223 */ /* 0x008fc4000001002e */
[----:B------:R-:W2:Y:S01]  /*5140*/  LDL.LU R28, [R1+0xc] ;  /* 0x00000c00011c7983 */ /* 0x000ea20000300800 */
[----:B----4-:R-:W-:-:S03]  /*5150*/  FFMA.FTZ R45, R52, -R27, R45 ;  /* 0x8000001b342d7223 */ /* 0x010fc6000001002d */
[----:B------:R-:W3:Y:S01]  /*5160*/  LDL.LU R29, [R1+0x8] ;  /* 0x00000800011d7983 */ /* 0x000ee20000300800 */
[----:B------:R-:W-:-:S03]  /*5170*/  FFMA.FTZ R44, R31, -R27, R44 ;  /* 0x8000001b1f2c7223 */ /* 0x000fc6000001002c */
[----:B------:R-:W4:Y:S01]  /*5180*/  LDL.LU R35, [R1+0x4] ;  /* 0x0000040001237983 */ /* 0x000f220000300800 */
[----:B------:R-:W-:-:S03]  /*5190*/  FFMA.FTZ R43, R32, -R27, R43 ;  /* 0x8000001b202b7223 */ /* 0x000fc6000001002b */
[----:B------:R-:W3:Y:S01]  /*51a0*/  LDL.LU R34, [R1] ;  /* 0x0000000001227983 */ /* 0x000ee20000300800 */
[----:B------:R-:W-:-:S03]  /*51b0*/  FFMA.FTZ R42, R8, -R27, R42 ;  /* 0x8000001b082a7223 */ /* 0x000fc6000001002a */
[----:B------:R-:W3:Y:S01]  /*51c0*/  LDL.LU R52, [R1+0xe8] ;  /* 0x0000e80001347983 */ /* 0x000ee20000300800 */
[----:B------:R-:W-:-:S03]  /*51d0*/  FFMA.FTZ R41, R7, -R27, R41 ;  /* 0x8000001b07297223 */ /* 0x000fc60000010029 */
[----:B------:R-:W3:Y:S01]  /*51e0*/  LDL.LU R31, [R1+0xe4] ;  /* 0x0000e400011f7983 */ /* 0x000ee20000300800 */
[----:B------:R-:W-:-:S03]  /*51f0*/  FFMA.FTZ R40, R6, -R27, R40 ;  /* 0x8000001b06287223 */ /* 0x000fc60000010028 */
[----:B------:R-:W3:Y:S04]  /*5200*/  LDL.LU R32, [R1+0xe0] ;  /* 0x0000e00001207983 */ /* 0x000ee80000300800 */
[----:B------:R1:W5:Y:S04]  /*5210*/  LDL.LU R8, [R1+0xdc] ;  /* 0x0000dc0001087983 */ /* 0x0003680000300800 */
[----:B------:R1:W5:Y:S04]  /*5220*/  LDL.LU R7, [R1+0xd8] ;  /* 0x0000d80001077983 */ /* 0x0003680000300800 */
[----:B------:R1:W5:Y:S01]  /*5230*/  LDL.LU R6, [R1+0xd4] ;  /* 0x0000d40001067983 */ /* 0x0003620000300800 */
[----:B------:R-:W-:-:S03]  /*5240*/  FFMA.FTZ R11, R5, -R27, R11 ;  /* 0x8000001b050b7223 */ /* 0x000fc6000001000b */
[----:B------:R1:W5:Y:S01]  /*5250*/  LDL.LU R5, [R1+0xd0] ;  /* 0x0000d00001057983 */ /* 0x0003620000300800 */
[----:B------:R-:W-:-:S03]  /*5260*/  FFMA.FTZ R14, R33, -R27, R14 ;  /* 0x8000001b210e7223 */ /* 0x000fc6000001000e */
[----:B------:R-:W3:Y:S01]  /*5270*/  LDL.LU R33, [R1+0x88] ;  /* 0x0000880001217983 */ /* 0x000ee20000300800 */
[C---:B------:R-:W-:Y:S01]  /*5280*/  FMUL.FTZ R50, R9.reuse, R50 ;  /* 0x0000003209327220 */ /* 0x040fe20000410000 */
[----:B------:R-:W-:Y:S01]  /*5290*/  FFMA.FTZ R15, R30, -R27, R15 ;  /* 0x8000001b1e0f7223 */ /* 0x000fe2000001000f */
[----:B------:R-:W-:Y:S01]  /*52a0*/  FMUL.FTZ R49, R9, R49 ;  /* 0x0000003109317220 */ /* 0x000fe20000410000 */
[----:B------:R-:W3:Y:S04]  /*52b0*/  LDL.LU R30, [R1+0x90] ;  /* 0x00009000011e7983 */ /* 0x000ee80000300800 */
[----:B------:R-:W-:Y:S02]  /*52c0*/  F2FP.F16.F32.PACK_AB R49, R49, R50 ;  /* 0x000000323131723e */ /* 0x000fe400000000ff */
[----:B------:R-:W3:Y:S01]  /*52d0*/  LDL.LU R50, [R1+0x8c] ;  /* 0x00008c0001327983 */ /* 0x000ee20000300800 */
[----:B------:R-:W-:-:S03]  /*52e0*/  FFMA.FTZ R13, R39, -R27, R13 ;  /* 0x8000001b270d7223 */ /* 0x000fc6000001000d */
[----:B------:R-:W3:Y:S01]  /*52f0*/  LDL.LU R39, [R1+0x9c] ;  /* 0x00009c0001277983 */ /* 0x000ee20000300800 */
[-C--:B--2---:R-:W-:Y:S01]  /*5300*/  FFMA.FTZ R28, R28, -R27.reuse, R16 ;  /* 0x8000001b1c1c7223 */ /* 0x084fe20000010010 */
[-C--:B----4-:R-:W-:Y:S02]  /*5310*/  FFMA.FTZ R18, R35, -R27.reuse, R18 ;  /* 0x8000001b23127223 */ /* 0x090fe40000010012 */
[----:B------:R-:W2:Y:S01]  /*5320*/  LDL.LU R35, [R1+0x98] ;  /* 0x0000980001237983 */ /* 0x000ea20000300800 */
[----:B---3--:R-:W-:-:S03]  /*5330*/  FFMA.FTZ R19, R34, -R27, R19 ;  /* 0x8000001b22137223 */ /* 0x008fc60000010013 */
[----:B------:R-:W3:Y:S01]  /*5340*/  LDL.LU R34, [R1+0xac] ;  /* 0x0000ac0001227983 */ /* 0x000ee20000300800 */
[----:B------:R-:W-:-:S03]  /*5350*/  IADD3 R16, P1, R33, UR14, RZ ;  /* 0x0000000e21107c10 */ /* 0x000fc6000ff3e0ff */
[----:B------:R-:W4:Y:S01]  /*5360*/  LDL.LU R33, [R1+0xa4] ;  /* 0x0000a40001217983 */ /* 0x000f220000300800 */
        /* <DEDUP_REMOVED lines=12> */
[----:B------:R-:W-:Y:S01]  /*5430*/  FMUL.FTZ R27, R9, R14 ;  /* 0x0000000e091b7220 */ /* 0x000fe20000410000 */
[----:B------:R-:W-:-:S02]  /*5440*/  IADD3.X R17, R30, UR15, RZ, P1, !PT ;  /* 0x0000000f1e117c10 */ /* 0x000fc40008ffe4ff */
        /* <DEDUP_REMOVED lines=28> */
[----:B------:R0:W-:Y:S01]  /*5610*/  STG.E.U16 desc[UR10][R16.64+0x2], R14 ;  /* 0x0000020e10007986 */ /* 0x0001e2000c10150a */
[----:B------:R-:W-:-:S02]  /*5620*/  PRMT R9, R49, 0x7632, R9 ;  /* 0x0000763231097816 */ /* 0x000fc40000000009 */
[----:B------:R-:W-:Y:S01]  /*5630*/  F2FP.F16.F32.PACK_AB R47, R47, R48 ;  /* 0x000000302f2f723e */ /* 0x000fe200000000ff */
[----:B------:R1:W-:Y:S01]  /*5640*/  STG.E.U16 desc[UR10][R16.64], R10 ;  /* 0x0000000a10007986 */ /* 0x0003e2000c10150a */
[----:B------:R-:W-:Y:S02]  /*5650*/  F2FP.F16.F32.PACK_AB R45, R45, R46 ;  /* 0x0000002e2d2d723e */ /* 0x000fe400000000ff */
[----:B------:R-:W-:Y:S01]  /*5660*/  F2FP.F16.F32.PACK_AB R43, R43, R44 ;  /* 0x0000002c2b2b723e */ /* 0x000fe200000000ff */
[----:B------:R-:W-:Y:S01]  /*5670*/  STG.E.U16 desc[UR10][R16.64+0x4], R49 ;  /* 0x0000043110007986 */ /* 0x000fe2000c10150a */
[----:B0-----:R-:W-:-:S03]  /*5680*/  IADD3 R14, P1, R50, UR14, RZ ;  /* 0x0000000e320e7c10 */ /* 0x001fc6000ff3e0ff */
[----:B------:R0:W-:Y:S01]  /*5690*/  STG.E.U16 desc[UR10][R16.64+0x6], R9 ;  /* 0x0000060910007986 */ /* 0x0001e2000c10150a */
[----:B------:R-:W-:-:S03]  /*56a0*/  IADD3.X R15, R39, UR15, RZ, P1, !PT ;  /* 0x0000000f270f7c10 */ /* 0x000fc60008ffe4ff */
[----:B------:R-:W4:Y:S01]  /*56b0*/  LDL.LU R50, [R1+0xb8] ;  /* 0x0000b80001327983 */ /* 0x000f220000300800 */
[----:B-1----:R-:W-:-:S03]  /*56c0*/  PRMT R10, R47, 0x7632, R10 ;  /* 0x000076322f0a7816 */ /* 0x002fc6000000000a */
[----:B------:R-:W4:Y:S01]  /*56d0*/  LDL.LU R39, [R1+0xb0] ;  /* 0x0000b00001277983 */ /* 0x000f220000300800 */
[----:B------:R-:W-:Y:S02]  /*56e0*/  PRMT R31, R45, 0x7632, R31 ;  /* 0x000076322d1f7816 */ /* 0x000fe4000000001f */
[----:B------:R-:W-:Y:S01]  /*56f0*/  PRMT R32, R43, 0x7632, R32 ;  /* 0x000076322b207816 */ /* 0x000fe20000000020 */
[----:B------:R4:W-:Y:S01]  /*5700*/  STG.E.U16 desc[UR10][R14.64+0x2], R10 ;  /* 0x0000020a0e007986 */ /* 0x0009e2000c10150a */
[----:B------:R-:W-:-:S03]  /*5710*/  F2FP.F16.F32.PACK_AB R41, R41, R42 ;  /* 0x0000002a2929723e */ /* 0x000fc600000000ff */
[----:B------:R-:W-:Y:S04]  /*5720*/  STG.E.U16 desc[UR10][R14.64], R47 ;  /* 0x0000002f0e007986 */ /* 0x000fe8000c10150a */
[----:B------:R-:W-:Y:S04]  /*5730*/  STG.E.U16 desc[UR10][R14.64+0x4], R45 ;  /* 0x0000042d0e007986 */ /* 0x000fe8000c10150a */
[----:B------:R-:W-:Y:S01]  /*5740*/  STG.E.U16 desc[UR10][R14.64+0x6], R31 ;  /* 0x0000061f0e007986 */ /* 0x000fe2000c10150a */
[----:B0-----:R-:W-:Y:S02]  /*5750*/  PRMT R9, R41, 0x7632, R9 ;  /* 0x0000763229097816 */ /* 0x001fe40000000009 */
[----:B------:R-:W-:-:S02]  /*5760*/  F2FP.F16.F32.PACK_AB R27, R30, R27 ;  /* 0x0000001b1e1b723e */ /* 0x000fc400000000ff */
[----:B--2---:R-:W-:Y:S02]  /*5770*/  IADD3 R16, P1, R35, UR14, RZ ;  /* 0x0000000e23107c10 */ /* 0x004fe4000ff3e0ff */
[----:B------:R-:W2:Y:S02]  /*5780*/  LDL.LU R35, [R1+0xb4] ;  /* 0x0000b40001237983 */ /* 0x000ea40000300800 */
[----:B---3--:R-:W-:Y:S02]  /*5790*/  IADD3.X R17, R34, UR15, RZ, P1, !PT ;  /* 0x0000000f22117c10 */ /* 0x008fe40008ffe4ff */
[----:B------:R-:W3:Y:S04]  /*57a0*/  LDL.LU R34, [R1+0xa0] ;  /* 0x0000a00001227983 */ /* 0x000ee80000300800 */
[----:B------:R0:W-:Y:S04]  /*57b0*/  STG.E.U16 desc[UR10][R16.64+0x2], R32 ;  /* 0x0000022010007986 */ /* 0x0001e8000c10150a */
[----:B------:R-:W-:Y:S04]  /*57c0*/  STG.E.U16 desc[UR10][R16.64], R43 ;  /* 0x0000002b10007986 */ /* 0x000fe8000c10150a */
[----:B------:R-:W-:Y:S04]  /*57d0*/  STG.E.U16 desc[UR10][R16.64+0x4], R41 ;  /* 0x0000042910007986 */ /* 0x000fe8000c10150a */
[----:B------:R1:W-:Y:S01]  /*57e0*/  STG.E.U16 desc[UR10][R16.64+0x6], R9 ;  /* 0x0000060910007986 */ /* 0x0003e2000c10150a */
[----:B----4-:R-:W-:-:S03]  /*57f0*/  IADD3 R10, P1, R33, UR14, RZ ;  /* 0x0000000e210a7c10 */ /* 0x010fc6000ff3e0ff */
[----:B------:R-:W4:Y:S04]  /*5800*/  LDL.LU R33, [R1+0xa8] ;  /* 0x0000a80001217983 */ /* 0x000f280000300800 */
[----:B0-----:R-:W4:Y:S04]  /*5810*/  LDL.LU R32, [R1+0x84] ;  /* 0x0000840001207983 */ /* 0x001f280000300800 */
[----:B------:R-:W4:Y:S04]  /*5820*/  LDL.LU R31, [R1+0x94] ;  /* 0x00009400011f7983 */ /* 0x000f280000300800 */
[----:B------:R-:W4:Y:S04]  /*5830*/  LDL.LU R30, [R1+0x80] ;  /* 0x00008000011e7983 */ /* 0x000f280000300800 */
[----:B-1----:R-:W4:Y:S01]  /*5840*/  LDL.LU R17, [R1+0x7c] ;  /* 0x00007c0001117983 */ /* 0x002f220000300800 */
[----:B------:R-:W-:-:S02]  /*5850*/  F2FP.F16.F32.PACK_AB R40, R11, R40 ;  /* 0x000000280b28723e */ /* 0x000fc400000000ff */
[----:B------:R-:W-:Y:S02]  /*5860*/  F2FP.F16.F32.PACK_AB R13, R13, R12 ;  /* 0x0000000c0d0d723e */ /* 0x000fe400000000ff */
[----:B------:R-:W-:Y:S02]  /*5870*/  PRMT R15, R40, 0x7632, R15 ;  /* 0x00007632280f7816 */ /* 0x000fe4000000000f */
[----:B------:R-:W-:Y:S02]  /*5880*/  PRMT R14, R13, 0x7632, R14 ;  /* 0x000076320d0e7816 */ /* 0x000fe4000000000e */
[----:B------:R-:W-:Y:S02]  /*5890*/  F2FP.F16.F32.PACK_AB R28, R29, R28 ;  /* 0x0000001c1d1c723e */ /* 0x000fe400000000ff */
[----:B------:R-:W-:Y:S02]  /*58a0*/  PRMT R9, R27, 0x7632, R9 ;  /* 0x000076321b097816 */ /* 0x000fe40000000009 */
[----:B------:R-:W-:-:S02]  /*58b0*/  F2FP.F16.F32.PACK_AB R18, R19, R18 ;  /* 0x000000121312723e */ /* 0x000fc400000000ff */
[----:B------:R-:W-:Y:S02]  /*58c0*/  F2FP.F16.F32.PACK_AB R20, R21, R20 ;  /* 0x000000141514723e */ /* 0x000fe400000000ff */
[----:B------:R-:W-:Y:S02]  /*58d0*/  F2FP.F16.F32.PACK_AB R24, R25, R24 ;  /* 0x000000181918723e */ /* 0x000fe400000000ff */
[----:B------:R-:W-:Y:S02]  /*58e0*/  PRMT R16, R18, 0x7632, R16 ;  /* 0x0000763212107816 */ /* 0x000fe40000000010 */
[----:B------:R-:W-:Y:S02]  /*58f0*/  F2FP.F16.F32.PACK_AB R22, R23, R22 ;  /* 0x000000161716723e */ /* 0x000fe400000000ff */
[----:B------:R-:W-:Y:S02]  /*5900*/  F2FP.F16.F32.PACK_AB R36, R37, R36 ;  /* 0x000000242524723e */ /* 0x000fe400000000ff */
[----:B------:R-:W-:-:S02]  /*5910*/  F2FP.F16.F32.PACK_AB R26, R26, R38 ;  /* 0x000000261a1a723e */ /* 0x000fc400000000ff */
[----:B------:R-:W-:Y:S02]  /*5920*/  IADD3.X R11, R50, UR15, RZ, P1, !PT ;  /* 0x0000000f320b7c10 */ /* 0x000fe40008ffe4ff */
[----:B------:R-:W-:-:S03]  /*5930*/  IADD3 R12, P1, R39, UR14, RZ ;  /* 0x0000000e270c7c10 */ /* 0x000fc6000ff3e0ff */
[----:B------:R-:W-:Y:S04]  /*5940*/  STG.E.U16 desc[UR10][R10.64+0x4], R13 ;  /* 0x0000040d0a007986 */ /* 0x000fe8000c10150a */
[----:B------:R-:W-:Y:S04]  /*5950*/  STG.E.U16 desc[UR10][R10.64], R40 ;  /* 0x000000280a007986 */ /* 0x000fe8000c10150a */
[----:B------:R0:W-:Y:S04]  /*5960*/  STG.E.U16 desc[UR10][R10.64+0x2], R15 ;  /* 0x0000020f0a007986 */ /* 0x0001e8000c10150a */
[----:B------:R3:W-:Y:S01]  /*5970*/  STG.E.U16 desc[UR10][R10.64+0x6], R14 ;  /* 0x0000060e0a007986 */ /* 0x0007e2000c10150a */
[----:B0-----:R-:W-:Y:S01]  /*5980*/  PRMT R15, R28, 0x7632, R15 ;  /* 0x000076321c0f7816 */ /* 0x001fe2000000000f */
[----:B------:R-:W-:Y:S01]  /*5990*/  UMOV UR5, UR9 ;  /* 0x0000000900057c82 */ /* 0x000fe20008000000 */
[----:B------:R-:W-:Y:S01]  /*59a0*/  ULOP3.LUT UR4, UR4, 0x1, URZ, 0x3c, !UPT ;  /* 0x0000000104047892 */ /* 0x000fe2000f8e3c3f */
[----:B------:R-:W-:Y:S01]  /*59b0*/  UMOV UR9, UR7 ;  /* 0x0000000700097c82 */ /* 0x000fe20008000000 */
[----:B--2---:R-:W-:-:S02]  /*59c0*/  IADD3.X R13, R35, UR15, RZ, P1, !PT ;  /* 0x0000000f230d7c10 */ /* 0x004fc40008ffe4ff */
[----:B---3--:R-:W-:-:S03]  /*59d0*/  IADD3 R10, P1, R34, UR14, RZ ;  /* 0x0000000e220a7c10 */ /* 0x008fc6000ff3e0ff */
[----:B------:R0:W-:Y:S04]  /*59e0*/  STG.E.U16 desc[UR10][R12.64+0x2], R9 ;  /* 0x000002090c007986 */ /* 0x0001e8000c10150a */
[----:B------:R-:W-:Y:S04]  /*59f0*/  STG.E.U16 desc[UR10][R12.64], R27 ;  /* 0x0000001b0c007986 */ /* 0x000fe8000c10150a */
[----:B------:R-:W-:Y:S04]  /*5a00*/  STG.E.U16 desc[UR10][R12.64+0x4], R28 ;  /* 0x0000041c0c007986 */ /* 0x000fe8000c10150a */
[----:B------:R1:W-:Y:S01]  /*5a10*/  STG.E.U16 desc[UR10][R12.64+0x6], R15 ;  /* 0x0000060f0c007986 */ /* 0x0003e2000c10150a */
[----:B0-----:R-:W-:-:S02]  /*5a20*/  PRMT R9, R20, 0x7632, R9 ;  /* 0x0000763214097816 */ /* 0x001fc40000000009 */
[----:B-1----:R-:W-:Y:S02]  /*5a30*/  PRMT R13, R24, 0x7632, R13 ;  /* 0x00007632180d7816 */ /* 0x002fe4000000000d */
[----:B----4-:R-:W-:Y:S02]  /*5a40*/  IADD3.X R11, R33, UR15, RZ, P1, !PT ;  /* 0x0000000f210b7c10 */ /* 0x010fe40008ffe4ff */
[----:B------:R-:W-:-:S04]  /*5a50*/  IADD3 R14, P1, R32, UR14, RZ ;  /* 0x0000000e200e7c10 */ /* 0x000fc8000ff3e0ff */
[----:B------:R-:W-:Y:S01]  /*5a60*/  IADD3.X R15, R31, UR15, RZ, P1, !PT ;  /* 0x0000000f1f0f7c10 */ /* 0x000fe20008ffe4ff */
[----:B------:R-:W-:Y:S01]  /*5a70*/  STG.E.U16 desc[UR10][R10.64], R18 ;  /* 0x000000120a007986 */ /* 0x000fe2000c10150a */
[----:B------:R-:W-:-:S03]  /*5a80*/  IADD3 R12, P1, R30, UR14, RZ ;  /* 0x0000000e1e0c7c10 */ /* 0x000fc6000ff3e0ff */
        /* <DEDUP_REMOVED lines=16> */
.L_x_2385:
        /* <DEDUP_REMOVED lines=27> */
[----:B-----5:R-:W-:Y:S02]  /*5d40*/  SHF.L.U32 R6, R49, 0x1, RZ ;  /* 0x0000000131067819 */ /* 0x020fe400000006ff */
[----:B------:R-:W-:-:S02]  /*5d50*/  IADD3.X R2, ~R2, -0x1, R3, P0, P1 ;  /* 0xffffffff02027810 */ /* 0x000fc400007e2503 */
[----:B------:R-:W-:Y:S02]  /*5d60*/  IADD3 R51, R50, 0x14, RZ ;  /* 0x0000001432337810 */ /* 0x000fe40007ffe0ff */
[----:B------:R-:W-:Y:S01]  /*5d70*/  LOP3.LUT R3, R6, 0x1f, R57, 0x78, !PT ;  /* 0x0000001f06037812 */ /* 0x000fe200078e7839 */
[----:B------:R-:W-:Y:S01]  /*5d80*/  IMAD.WIDE.U32 R4, R2, -0x33333333, RZ ;  /* 0xcccccccd02047825 */ /* 0x000fe200078e00ff */
[----:B------:R-:W-:Y:S02]  /*5d90*/  LEA R8, R49, UR8, 0x7 ;  /* 0x0000000831087c11 */ /* 0x000fe4000f8e38ff */
[----:B-1----:R-:W-:Y:S02]  /*5da0*/  LOP3.LUT R10, RZ, R50, RZ, 0x33, !PT ;  /* 0x00000032ff0a7212 */ /* 0x002fe400078e33ff */
        /* <DEDUP_REMOVED lines=40> */
.L_x_2418:
        /* <DEDUP_REMOVED lines=41> */
.L_x_2405:
[----:B------:R-:W-:Y:S05]  /*62c0*/  BSYNC B1 ;  /* 0x0000000000017941 */ /* 0x000fea0003800000 */
.L_x_2404:
        /* <DEDUP_REMOVED lines=20> */
.L_x_2408:
        /* <DEDUP_REMOVED lines=55> */
.L_x_2407:
[----:B------:R-:W-:Y:S05]  /*6780*/  BSYNC B1 ;  /* 0x0000000000017941 */ /* 0x000fea0003800000 */
.L_x_2406:
        /* <DEDUP_REMOVED lines=35> */
.L_x_2410:
[----:B------:R-:W-:Y:S05]  /*69c0*/  BSYNC B1 ;  /* 0x0000000000017941 */ /* 0x000fea0003800000 */
.L_x_2409:
        /* <DEDUP_REMOVED lines=15> */
.L_x_2403:
[----:B------:R-:W-:Y:S05]  /*6ac0*/  BSYNC B0 ;  /* 0x0000000000007941 */ /* 0x000fea0003800000 */
.L_x_2402:
        /* <DEDUP_REMOVED lines=38> */
.L_x_2427:
        /* <DEDUP_REMOVED lines=42> */
.L_x_2437:
        /* <DEDUP_REMOVED lines=36> */
.L_x_2447:
[----:B0-----:R-:W-:Y:S01]  /*7210*/  FADD.FTZ R23, R22, R38 ;  /* 0x0000002616177221 */ /* 0x001fe20000010000 */
[----:B------:R-:W-:Y:S02]  /*7220*/  @!P1 F2FP.F16.F32.PACK_AB R22, RZ, R28 ;  /* 0x0000001cff16923e */ /* 0x000fe400000000ff */
[----:B------:R-:W-:Y:S02]  /*7230*/  MOV R29, R55 ;  /* 0x00000037001d7202 */ /* 0x000fe40000000f00 */
[----:B------:R-:W-:Y:S01]  /*7240*/  @!P1 F2FP.F16.F32.PACK_AB R23, RZ, R23 ;  /* 0x00000017ff17923e */ /* 0x000fe200000000ff */
[----:B------:R4:W-:Y:S04]  /*7250*/  @!P1 STG.E.U16 desc[UR10][R18.64+0x50], R22 ;  /* 0x0000501612009986 */ /* 0x0009e8000c10150a */
[----:B------:R4:W-:Y:S02]  /*7260*/  @!P1 STG.E.U16 desc[UR10][R20.64+0x50], R23 ;  /* 0x0000501714009986 */ /* 0x0009e4000c10150a */
.L_x_2413:
[----:B------:R-:W-:Y:S05]  /*7270*/  BSYNC B0 ;  /* 0x0000000000007941 */ /* 0x000fea0003800000 */
.L_x_2412:
        /* <DEDUP_REMOVED lines=127> */
[----:B------:R-:W-:Y:S01]  /*7a70*/  @!P0 F2FP.F16.F32.PACK_AB R34, RZ, R36 ;  /* 0x00000024ff22823e */ /* 0x000fe200000000ff */
[----:B-1----:R-:W-:-:S04]  /*7a80*/  IMAD.WIDE R18, R29, 0x2, R18 ;  /* 0x000000021d127825 */ /* 0x002fc800078e0212 */
[----:B------:R-:W-:Y:S01]  /*7a90*/  FADD.FTZ R31, R22, R31 ;  /* 0x0000001f161f7221 */ /* 0x000fe20000010000 */
[----:B------:R-:W-:Y:S02]  /*7aa0*/  @!P0 F2FP.F16.F32.PACK_AB R22, RZ, R25 ;  /* 0x00000019ff16823e */ /* 0x000fe400000000ff */
[----:B------:R-:W-:Y:S01]  /*7ab0*/  @!P0 F2FP.F16.F32.PACK_AB R36, RZ, R37 ;  /* 0x00000025ff24823e */ /* 0x000fe200000000ff */
[----:B0-----:R-:W-:Y:S01]  /*7ac0*/  FADD.FTZ R28, R23, R28 ;  /* 0x0000001c171c7221 */ /* 0x001fe20000010000 */
[----:B------:R-:W-:Y:S01]  /*7ad0*/  @!P0 F2FP.F16.F32.PACK_AB R23, RZ, R24 ;  /* 0x00000018ff17823e */ /* 0x000fe200000000ff */
[----:B------:R-:W-:Y:S01]  /*7ae0*/  @!P0 STG.E.U16 desc[UR10][R18.64], R34 ;  /* 0x0000002212008986 */ /* 0x000fe2000c10150a */
[----:B--2---:R-:W-:-:S04]  /*7af0*/  IMAD.WIDE R20, R29, 0x2, R20 ;  /* 0x000000021d147825 */ /* 0x004fc800078e0214 */
[----:B------:R-:W-:Y:S01]  /*7b00*/  FADD.FTZ R42, R43, R42 ;  /* 0x0000002a2b2a7221 */ /* 0x000fe20000010000 */
[----:B------:R-:W-:Y:S02]  /*7b10*/  @!P0 F2FP.F16.F32.PACK_AB R24, RZ, R28 ;  /* 0x0000001cff18823e */ /* 0x000fe400000000ff */
[----:B------:R-:W-:Y:S01]  /*7b20*/  PRMT R26, R22, 0x7610, R26 ;  /* 0x00007610161a7816 */ /* 0x000fe2000000001a */
[----:B---3--:R-:W-:Y:S01]  /*7b30*/  FADD.FTZ R40, R41, R40 ;  /* 0x0000002829287221 */ /* 0x008fe20000010000 */
[----:B------:R-:W-:Y:S01]  /*7b40*/  PRMT R28, R23, 0x7610, R28 ;  /* 0x00007610171c7816 */ /* 0x000fe2000000001c */
[----:B------:R-:W-:Y:S01]  /*7b50*/  @!P0 STG.E.U16 desc[UR10][R20.64], R36 ;  /* 0x0000002414008986 */ /* 0x000fe2000c10150a */
[----:B------:R-:W-:Y:S02]  /*7b60*/  @!P0 F2FP.F16.F32.PACK_AB R25, RZ, R31 ;  /* 0x0000001fff19823e */ /* 0x000fe400000000ff */
        /* <DEDUP_REMOVED lines=8> */
.L_x_2481:
[----:B--2---:R-:W-:Y:S01]  /*7bf0*/  FADD.FTZ R23, R40, R38 ;  /* 0x0000002628177221 */ /* 0x004fe20000010000 */
[----:B------:R-:W-:-:S04]  /*7c00*/  @!P0 F2FP.F16.F32.PACK_AB R22, RZ, R22 ;  /* 0x00000016ff16823e */ /* 0x000fc800000000ff */
[----:B------:R-:W-:Y:S01]  /*7c10*/  @!P0 F2FP.F16.F32.PACK_AB R23, RZ, R23 ;  /* 0x00000017ff17823e */ /* 0x000fe200000000ff */
[----:B------:R0:W-:Y:S04]  /*7c20*/  @!P0 STG.E.U16 desc[UR10][R18.64+0x78], R22 ;  /* 0x0000781612008986 */ /* 0x0001e8000c10150a */
[----:B------:R0:W-:Y:S02]  /*7c30*/  @!P0 STG.E.U16 desc[UR10][R20.64+0x78], R23 ;  /* 0x0000781714008986 */ /* 0x0001e4000c10150a */
.L_x_2411:
[----:B------:R-:W-:Y:S05]  /*7c40*/  WARPSYNC.ALL ;  /* 0x0000000000007948 */ /* 0x000fea0003800000 */
[----:B------:R-:W-:Y:S01]  /*7c50*/  BAR.SYNC.DEFER_BLOCKING 0x0 ;  /* 0x0000000000007b1d */ /* 0x000fe20000010000 */
[C---:B------:R-:W-:Y:S02]  /*7c60*/  ISETP.GE.AND P0, PT, R8.reuse, -0x1ec0, PT ;  /* 0xffffe1400800780c */ /* 0x040fe40003f06270 */
[----:B------:R-:W-:-:S11]  /*7c70*/  IADD3 R8, R8, 0x2000, RZ ;  /* 0x0000200008087810 */ /* 0x000fd60007ffe0ff */
[----:B------:R-:W-:Y:S05]  /*7c80*/  @!P0 BRA `(.L_x_2418) ;  /* 0xffffffe000e88947 */ /* 0x000fea000383ffff */
[----:B------:R-:W-:Y:S05]  /*7c90*/  EXIT ;  /* 0x000000000000794d */ /* 0x000fea0003800000 */
.L_x_2414:
[----:B------:R-:W-:Y:S01]  /*7ca0*/  HFMA2.MMA R32, -RZ, RZ, 0, 4.76837158203125e-07 ;  /* 0x00000008ff207435 */ /* 0x000fe200000001ff */
[----:B--2---:R-:W-:Y:S02]  /*7cb0*/  MOV R35, R18 ;  /* 0x0000001200237202 */ /* 0x004fe40000000f00 */
[----:B------:R-:W-:Y:S02]  /*7cc0*/  MOV R33, 0x101f ;  /* 0x0000101f00217802 */ /* 0x000fe40000000f00 */
[----:B------:R-:W-:-:S07]  /*7cd0*/  MOV R30, 0xffff ;  /* 0x0000ffff001e7802 */ /* 0x000fce0000000f00 */
[----:B01-3--:R-:W-:Y:S05]  /*7ce0*/  WARPSYNC.COLLECTIVE R30, `(.L_x_2419) ;  /* 0x000000001e087348 */ /* 0x00bfea0003c00000 */
[----:B------:R2:W4:Y:S02]  /*7cf0*/  SHFL.BFLY P2, R38, R35, R32, R33 ;  /* 0x0c00002023267389 */ /* 0x0005240000040021 */
[----:B01234-:R-:W-:Y:S01]  /*7d00*/  ENDCOLLECTIVE ;  /* 0x000000000000791b */ /* 0x01ffe20003800000 */
.L_x_2419:
[----:B------:R-:W-:Y:S02]  /*7d10*/  MOV R35, R19 ;  /* 0x0000001300237202 */ /* 0x000fe40000000f00 */
[----:B------:R-:W-:-:S07]  /*7d20*/  MOV R21, R38 ;  /* 0x0000002600157202 */ /* 0x000fce0000000f00 */
[----:B------:R-:W-:Y:S05]  /*7d30*/  WARPSYNC.COLLECTIVE R30, `(.L_x_2420) ;  /* 0x000000001e087348 */ /* 0x000fea0003c00000 */
[----:B------:R0:W1:Y:S02]  /*7d40*/  SHFL.BFLY P2, R38, R35, R32, R33 ;  /* 0x0c00002023267389 */ /* 0x0000640000040021 */
[----:B01----:R-:W-:Y:S01]  /*7d50*/  ENDCOLLECTIVE ;  /* 0x000000000000791b */ /* 0x003fe20003800000 */
.L_x_2420:
[----:B------:R-:W-:Y:S01]  /*7d60*/  FADD.FTZ R21, R21, R18 ;  /* 0x0000001215157221 */ /* 0x000fe20000010000 */
[----:B------:R-:W-:-:S04]  /*7d70*/  HFMA2.MMA R32, -RZ, RZ, 0, 2.384185791015625e-07 ;  /* 0x00000004ff207435 */ /* 0x000fc800000001ff */
[----:B------:R-:W-:Y:S02]  /*7d80*/  MOV R35, R21 ;  /* 0x0000001500237202 */ /* 0x000fe40000000f00 */
[----:B------:R-:W-:-:S07]  /*7d90*/  MOV R20, R38 ;  /* 0x0000002600147202 */ /* 0x000fce0000000f00 */
[----:B------:R-:W-:Y:S05]  /*7da0*/  WARPSYNC.COLLECTIVE R30, `(.L_x_2421) ;  /* 0x000000001e087348 */ /* 0x000fea0003c00000 */
[----:B------:R0:W1:Y:S02]  /*7db0*/  SHFL.BFLY P2, R38, R35, R32, R33 ;  /* 0x0c00002023267389 */ /* 0x0000640000040021 */
[----:B01----:R-:W-:Y:S01]  /*7dc0*/  ENDCOLLECTIVE ;  /* 0x000000000000791b */ /* 0x003fe20003800000 */
.L_x_2421:
[----:B------:R-:W-:-:S05]  /*7dd0*/  FADD.FTZ R20, R20, R19 ;  /* 0x0000001314147221 */ /* 0x000fca0000010000 */
[----:B------:R-:W-:Y:S02]  /*7de0*/  MOV R35, R20 ;  /* 0x0000001400237202 */ /* 0x000fe40000000f00 */
[----:B------:R-:W-:-:S07]  /*7df0*/  MOV R22, R38 ;  /* 0x0000002600167202 */ /* 0x000fce0000000f00 */
[----:B------:R-:W-:Y:S05]  /*7e00*/  WARPSYNC.COLLECTIVE R30, `(.L_x_2422) ;  /* 0x000000001e087348 */ /* 0x000fea0003c00000 */
[----:B------:R0:W1:Y:S02]  /*7e10*/  SHFL.BFLY P2, R38, R35, R32, R33 ;  /* 0x0c00002023267389 */ /* 0x0000640000040021 */
[----:B01----:R-:W-:Y:S01]  /*7e20*/  ENDCOLLECTIVE ;  /* 0x000000000000791b */ /* 0x003fe20003800000 */
.L_x_2422:
[----:B------:R-:W-:Y:S01]  /*7e30*/  FADD.FTZ R22, R21, R22 ;  /* 0x0000001615167221 */ /* 0x000fe20000010000 */
[----:B------:R-:W-:-:S04]  /*7e40*/  HFMA2.MMA R32, -RZ, RZ, 0, 1.1920928955078125e-07 ;  /* 0x00000002ff207435 */ /* 0x000fc800000001ff */
[----:B------:R-:W-:Y:S02]  /*7e50*/  MOV R35, R22 ;  /* 0x0000001600237202 */ /* 0x000fe40000000f00 */
[----:B------:R-:W-:-:S07]  /*7e60*/  MOV R23, R38 ;  /* 0x0000002600177202 */ /* 0x000fce0000000f00 */
[----:B------:R-:W-:Y:S05]  /*7e70*/  WARPSYNC.COLLECTIVE R30, `(.L_x_2423) ;  /* 0x000000001e087348 */ /* 0x000fea0003c00000 */
[----:B------:R0:W1:Y:S02]  /*7e80*/  SHFL.BFLY P2, R38, R35, R32, R33 ;  /* 0x0c00002023267389 */ /* 0x0000640000040021 */
[----:B01----:R-:W-:Y:S01]  /*7e90*/  ENDCOLLECTIVE ;  /* 0x000000000000791b */ /* 0x003fe20003800000 */
.L_x_2423:
[----:B------:R-:W-:-:S05]  /*7ea0*/  FADD.FTZ R23, R20, R23 ;  /* 0x0000001714177221 */ /* 0x000fca0000010000 */
[----:B------:R-:W-:Y:S02]  /*7eb0*/  MOV R35, R23 ;  /* 0x0000001700237202 */ /* 0x000fe40000000f00 */
[----:B------:R-:W-:-:S07]  /*7ec0*/  MOV R25, R38 ;  /* 0x0000002600197202 */ /* 0x000fce0000000f00 */
[----:B------:R-:W-:Y:S05]  /*7ed0*/  WARPSYNC.COLLECTIVE R30, `(.L_x_2424) ;  /* 0x000000001e087348 */ /* 0x000fea0003c00000 */
[----:B------:R0:W1:Y:S02]  /*7ee0*/  SHFL.BFLY P2, R38, R35, R32, R33 ;  /* 0x0c00002023267389 */ /* 0x0000640000040021 */
[----:B01----:R-:W-:Y:S01]  /*7ef0*/  ENDCOLLECTIVE ;  /* 0x000000000000791b */ /* 0x003fe20003800000 */
.L_x_2424:
[----:B------:R-:W-:Y:S01]  /*7f00*/  FADD.FTZ R25, R22, R25 ;  /* 0x0000001916197221 */ /* 0x000fe20000010000 */
[----:B------:R-:W-:-:S04]  /*7f10*/  HFMA2.MMA R32, -RZ, RZ, 0, 5.9604644775390625e-08 ;  /* 0x00000001ff207435 */ /* 0x000fc800000001ff */
[----:B------:R-:W-:Y:S02]  /*7f20*/  MOV R35, R25 ;  /* 0x0000001900237202 */ /* 0x000fe40000000f00 */
[----:B------:R-:W-:-:S07]  /*7f30*/  MOV R18, R38 ;  /* 0x0000002600127202 */ /* 0x000fce0000000f00 */
[----:B------:R-:W-:Y:S05]  /*7f40*/  WARPSYNC.COLLECTIVE R30, `(.L_x_2425) ;  /* 0x000000001e087348 */ /* 0x000fea0003c00000 */
[----:B------:R0:W1:Y:S02]  /*7f50*/  SHFL.BFLY P2, R38, R35, R32, R33 ;  /* 0x0c00002023267389 */ /* 0x0000640000040021 */
[----:B01----:R-:W-:Y:S01]  /*7f60*/  ENDCOLLECTIVE ;  /* 0x000000000000791b */ /* 0x003fe20003800000 */
.L_x_2425:
[----:B------:R-:W-:-:S05]  /*7f70*/  FADD.FTZ R24, R23, R18 ;  /* 0x0000001217187221 */ /* 0x000fca0000010000 */
[----:B------:R-:W-:Y:S02]  /*7f80*/  MOV R35, R24 ;  /* 0x0000001800237202 */ /* 0x000fe40000000f00 */
[----:B------:R-:W-:-:S07]  /*7f90*/  MOV R26, R38 ;  /* 0x00000026001a7202 */ /* 0x000fce0000000f00 */
[----:B------:R-:W-:Y:S05]  /*7fa0*/  WARPSYNC.COLLECTIVE R30, `(.L_x_2426) ;  /* 0x000000001e087348 */ /* 0x000fea0003c00000 */
[----:B------:R0:W1:Y:S02]  /*7fb0*/  SHFL.BFLY P2, R38, R35, R32, R33 ;  /* 0x0c00002023267389 */ /* 0x0000640000040021 */
[----:B01----:R-:W-:Y:S01]  /*7fc0*/  ENDCOLLECTIVE ;  /* 0x000000000000791b */ /* 0x003fe20003800000 */
.L_x_2426:
[----:B------:R-:W-:Y:S01]  /*7fd0*/  FADD.FTZ R26, R25, R26 ;  /* 0x0000001a191a7221 */ /* 0x000fe20000010000 */
[----:B------:R-:W-:Y:S06]  /*7fe0*/  BRA `(.L_x_2427) ;  /* 0xffffffec00507947 */ /* 0x000fec000383ffff */
.L_x_2415:
        /* <DEDUP_REMOVED lines=8> */
.L_x_2429:
[----:B------:R-:W-:Y:S05]  /*8070*/  BSYNC B1 ;  /* 0x0000000000017941 */ /* 0x000fea0003800000 */
.L_x_2428:
        /* <DEDUP_REMOVED lines=8> */
.L_x_2430:
[----:B------:R-:W-:Y:S01]  /*8100*/  FADD.FTZ R25, R25, R22 ;  /* 0x0000001619197221 */ /* 0x000fe20000010000 */
[----:B------:R-:W-:-:S04]  /*8110*/  HFMA2.MMA R32, -RZ, RZ, 0, 2.384185791015625e-07 ;  /* 0x00000004ff207435 */ /* 0x000fc800000001ff */
[----:B------:R-:W-:Y:S02]  /*8120*/  MOV R35, R25 ;  /* 0x0000001900237202 */ /* 0x000fe40000000f00 */
[----:B------:R-:W-:-:S07]  /*8130*/  MOV R24, R38 ;  /* 0x0000002600187202 */ /* 0x000fce0000000f00 */
[----:B------:R-:W-:Y:S05]  /*8140*/  WARPSYNC.COLLECTIVE R30, `(.L_x_2431) ;  /* 0x000000001e087348 */ /* 0x000fea0003c00000 */
[----:B------:R0:W1:Y:S02]  /*8150*/  SHFL.BFLY P2, R38, R35, R32, R33 ;  /* 0x0c00002023267389 */ /* 0x0000640000040021 */
[----:B01----:R-:W-:Y:S01]  /*8160*/  ENDCOLLECTIVE ;  /* 0x000000000000791b */ /* 0x003fe20003800000 */
.L_x_2431:
[----:B------:R-:W-:-:S05]  /*8170*/  FADD.FTZ R24, R24, R23 ;  /* 0x0000001718187221 */ /* 0x000fca0000010000 */
[----:B------:R-:W-:Y:S02]  /*8180*/  MOV R35, R24 ;  /* 0x0000001800237202 */ /* 0x000fe40000000f00 */
[----:B------:R-:W-:-:S07]  /*8190*/  MOV R26, R38 ;  /* 0x00000026001a7202 */ /* 0x000fce0000000f00 */
[----:B------:R-:W-:Y:S05]  /*81a0*/  WARPSYNC.COLLECTIVE R30, `(.L_x_2432) ;  /* 0x000000001e087348 */ /* 0x000fea0003c00000 */
[----:B------:R0:W1:Y:S02]  /*81b0*/  SHFL.BFLY P2, R38, R35, R32, R33 ;  /* 0x0c00002023267389 */ /* 0x0000640000040021 */
[----:B01----:R-:W-:Y:S01]  /*81c0*/  ENDCOLLECTIVE ;  /* 0x000000000000791b */ /* 0x003fe20003800000 */
.L_x_2432:
[----:B------:R-:W-:Y:S01]  /*81d0*/  FADD.FTZ R26, R25, R26 ;  /* 0x0000001a191a7221 */ /* 0x000fe20000010000 */
[----:B------:R-:W-:-:S04]  /*81e0*/  HFMA2.MMA R32, -RZ, RZ, 0, 1.1920928955078125e-07 ;  /* 0x00000002ff207435 */ /* 0x000fc800000001ff */
[----:B------:R-:W-:Y:S02]  /*81f0*/  MOV R35, R26 ;  /* 0x0000001a00237202 */ /* 0x000fe40000000f00 */
[----:B------:R-:W-:-:S07]  /*8200*/  MOV R27, R38 ;  /* 0x00000026001b7202 */ /* 0x000fce0000000f00 */
[----:B------:R-:W-:Y:S05]  /*8210*/  WARPSYNC.COLLECTIVE R30, `(.L_x_2433) ;  /* 0x000000001e087348 */ /* 0x000fea0003c00000 */
[----:B------:R0:W1:Y:S02]  /*8220*/  SHFL.BFLY P2, R38, R35, R32, R33 ;  /* 0x0c00002023267389 */ /* 0x0000640000040021 */
[----:B01----:R-:W-:Y:S01]  /*8230*/  ENDCOLLECTIVE ;  /* 0x000000000000791b */ /* 0x003fe20003800000 */
.L_x_2433:
[----:B------:R-:W-:-:S05]  /*8240*/  FADD.FTZ R27, R24, R27 ;  /* 0x0000001b181b7221 */ /* 0x000fca0000010000 */
[----:B------:R-:W-:Y:S02]  /*8250*/  MOV R35, R27 ;  /* 0x0000001b00237202 */ /* 0x000fe40000000f00 */
[----:B------:R-:W-:-:S07]  /*8260*/  MOV R29, R38 ;  /* 0x00000026001d7202 */ /* 0x000fce0000000f00 */
[----:B------:R-:W-:Y:S05]  /*8270*/  WARPSYNC.COLLECTIVE R30, `(.L_x_2434) ;  /* 0x000000001e087348 */ /* 0x000fea0003c00000 */
[----:B------:R0:W1:Y:S02]  /*8280*/  SHFL.BFLY P2, R38, R35, R32, R33 ;  /* 0x0c00002023267389 */ /* 0x0000640000040021 */
[----:B01----:R-:W-:Y:S01]  /*8290*/  ENDCOLLECTIVE ;  /* 0x000000000000791b */ /* 0x003fe20003800000 */
.L_x_2434:
[----:B------:R-:W-:Y:S01]  /*82a0*/  FADD.FTZ R29, R26, R29 ;  /* 0x0000001d1a1d7221 */ /* 0x000fe20000010000 */
[----:B------:R-:W-:-:S04]  /*82b0*/  HFMA2.MMA R32, -RZ, RZ, 0, 5.9604644775390625e-08 ;  /* 0x00000001ff207435 */ /* 0x000fc800000001ff */
[----:B------:R-:W-:Y:S02]  /*82c0*/  MOV R35, R29 ;  /* 0x0000001d00237202 */ /* 0x000fe40000000f00 */
[----:B------:R-:W-:-:S07]  /*82d0*/  MOV R22, R38 ;  /* 0x0000002600167202 */ /* 0x000fce0000000f00 */
[----:B------:R-:W-:Y:S05]  /*82e0*/  WARPSYNC.COLLECTIVE R30, `(.L_x_2435) ;  /* 0x000000001e087348 */ /* 0x000fea0003c00000 */
[----:B------:R0:W1:Y:S02]  /*82f0*/  SHFL.BFLY P2, R38, R35, R32, R33 ;  /* 0x0c00002023267389 */ /* 0x0000640000040021 */
[----:B01----:R-:W-:Y:S01]  /*8300*/  ENDCOLLECTIVE ;  /* 0x000000000000791b */ /* 0x003fe20003800000 */
.L_x_2435:
[----:B------:R-:W-:-:S05]  /*8310*/  FADD.FTZ R22, R27, R22 ;  /* 0x000000161b167221 */ /* 0x000fca0000010000 */
[----:B------:R-:W-:Y:S02]  /*8320*/  MOV R35, R22 ;  /* 0x0000001600237202 */ /* 0x000fe40000000f00 */
[----:B------:R-:W-:-:S07]  /*8330*/  MOV R28, R38 ;  /* 0x00000026001c7202 */ /* 0x000fce0000000f00 */
[----:B------:R-:W-:Y:S05]  /*8340*/  WARPSYNC.COLLECTIVE R30, `(.L_x_2436) ;  /* 0x000000001e087348 */ /* 0x000fea0003c00000 */
[----:B------:R0:W1:Y:S02]  /*8350*/  SHFL.BFLY P2, R38, R35, R32, R33 ;  /* 0x0c00002023267389 */ /* 0x0000640000040021 */
[----:B01----:R-:W-:Y:S01]  /*8360*/  ENDCOLLECTIVE ;  /* 0x000000000000791b */ /* 0x003fe20003800000 */
.L_x_2436:
[----:B------:R-:W-:Y:S01]  /*8370*/  FADD.FTZ R28, R29, R28 ;  /* 0x0000001c1d1c7221 */ /* 0x000fe20000010000 */
[----:B------:R-:W-:Y:S06]  /*8380*/  BRA `(.L_x_2437) ;  /* 0xffffffec00107947 */ /* 0x000fec000383ffff */
.L_x_2416:
        /* <DEDUP_REMOVED lines=8> */
.L_x_2439:
[----:B------:R-:W-:Y:S05]  /*8410*/  BSYNC B1 ;  /* 0x0000000000017941 */ /* 0x000fea0003800000 */
.L_x_2438:
        /* <DEDUP_REMOVED lines=8> */
.L_x_2440:
[----:B------:R-:W-:Y:S01]  /*84a0*/  FADD.FTZ R25, R25, R22 ;  /* 0x0000001619197221 */ /* 0x000fe20000010000 */
[----:B------:R-:W-:-:S04]  /*84b0*/  HFMA2.MMA R32, -RZ, RZ, 0, 2.384185791015625e-07 ;  /* 0x00000004ff207435 */ /* 0x000fc800000001ff */
[----:B------:R-:W-:Y:S02]  /*84c0*/  MOV R35, R25 ;  /* 0x0000001900237202 */ /* 0x000fe40000000f00 */
[----:B------:R-:W-:-:S07]  /*84d0*/  MOV R24, R38 ;  /* 0x0000002600187202 */ /* 0x000fce0000000f00 */
[----:B------:R-:W-:Y:S05]  /*84e0*/  WARPSYNC.COLLECTIVE R30, `(.L_x_2441) ;  /* 0x000000001e087348 */ /* 0x000fea0003c00000 */
[----:B------:R0:W1:Y:S02]  /*84f0*/  SHFL.BFLY P2, R38, R35, R32, R33 ;  /* 0x0c00002023267389 */ /* 0x0000640000040021 */
[----:B01----:R-:W-:Y:S01]  /*8500*/  ENDCOLLECTIVE ;  /* 0x000000000000791b */ /* 0x003fe20003800000 */
.L_x_2441:
[----:B------:R-:W-:-:S05]  /*8510*/  FADD.FTZ R24, R24, R23 ;  /* 0x0000001718187221 */ /* 0x000fca0000010000 */
[----:B------:R-:W-:Y:S02]  /*8520*/  MOV R35, R24 ;  /* 0x0000001800237202 */ /* 0x000fe40000000f00 */
[----:B------:R-:W-:-:S07]  /*8530*/  MOV R26, R38 ;  /* 0x00000026001a7202 */ /* 0x000fce0000000f00 */
[----:B------:R-:W-:Y:S05]  /*8540*/  WARPSYNC.COLLECTIVE R30, `(.L_x_2442) ;  /* 0x000000001e087348 */ /* 0x000fea0003c00000 */
[----:B------:R0:W1:Y:S02]  /*8550*/  SHFL.BFLY P2, R38, R35, R32, R33 ;  /* 0x0c00002023267389 */ /* 0x0000640000040021 */
[----:B01----:R-:W-:Y:S01]  /*8560*/  ENDCOLLECTIVE ;  /* 0x000000000000791b */ /* 0x003fe20003800000 */
.L_x_2442:
[----:B------:R-:W-:Y:S01]  /*8570*/  FADD.FTZ R26, R25, R26 ;  /* 0x0000001a191a7221 */ /* 0x000fe20000010000 */
[----:B------:R-:W-:-:S04]  /*8580*/  HFMA2.MMA R32, -RZ, RZ, 0, 1.1920928955078125e-07 ;  /* 0x00000002ff207435 */ /* 0x000fc800000001ff */
[----:B------:R-:W-:Y:S02]  /*8590*/  MOV R35, R26 ;  /* 0x0000001a00237202 */ /* 0x000fe40000000f00 */
[----:B------:R-:W-:-:S07]  /*85a0*/  MOV R27, R38 ;  /* 0x00000026001b7202 */ /* 0x000fce0000000f00 */
[----:B------:R-:W-:Y:S05]  /*85b0*/  WARPSYNC.COLLECTIVE R30, `(.L_x_2443) ;  /* 0x000000001e087348 */ /* 0x000fea0003c00000 */
[----:B------:R0:W1:Y:S02]  /*85c0*/  SHFL.BFLY P2, R38, R35, R32, R33 ;  /* 0x0c00002023267389 */ /* 0x0000640000040021 */
[----:B01----:R-:W-:Y:S01]  /*85d0*/  ENDCOLLECTIVE ;  /* 0x000000000000791b */ /* 0x003fe20003800000 */
.L_x_2443:
[----:B------:R-:W-:-:S05]  /*85e0*/  FADD.FTZ R27, R24, R27 ;  /* 0x0000001b181b7221 */ /* 0x000fca0000010000 */
[----:B------:R-:W-:Y:S02]  /*85f0*/  MOV R35, R27 ;  /* 0x0000001b00237202 */ /* 0x000fe40000000f00 */
[----:B------:R-:W-:-:S07]  /*8600*/  MOV R29, R38 ;  /* 0x00000026001d7202 */ /* 0x000fce0000000f00 */
[----:B------:R-:W-:Y:S05]  /*8610*/  WARPSYNC.COLLECTIVE R30, `(.L_x_2444) ;  /* 0x000000001e087348 */ /* 0x000fea0003c00000 */
[----:B------:R0:W1:Y:S02]  /*8620*/  SHFL.BFLY P2, R38, R35, R32, R33 ;  /* 0x0c00002023267389 */ /* 0x0000640000040021 */
[----:B01----:R-:W-:Y:S01]  /*8630*/  ENDCOLLECTIVE ;  /* 0x000000000000791b */ /* 0x003fe20003800000 */
.L_x_2444:
[----:B------:R-:W-:Y:S01]  /*8640*/  FADD.FTZ R29, R26, R29 ;  /* 0x0000001d1a1d7221 */ /* 0x000fe20000010000 */
[----:B------:R-:W-:-:S04]  /*8650*/  HFMA2.MMA R32, -RZ, RZ, 0, 5.9604644775390625e-08 ;  /* 0x00000001ff207435 */ /* 0x000fc800000001ff */
[----:B------:R-:W-:Y:S02]  /*8660*/  MOV R35, R29 ;  /* 0x0000001d00237202 */ /* 0x000fe40000000f00 */
[----:B------:R-:W-:-:S07]  /*8670*/  MOV R22, R38 ;  /* 0x0000002600167202 */ /* 0x000fce0000000f00 */
[----:B------:R-:W-:Y:S05]  /*8680*/  WARPSYNC.COLLECTIVE R30, `(.L_x_2445) ;  /* 0x000000001e087348 */ /* 0x000fea0003c00000 */
[----:B------:R0:W1:Y:S02]  /*8690*/  SHFL.BFLY P2, R38, R35, R32, R33 ;  /* 0x0c00002023267389 */ /* 0x0000640000040021 */
[----:B01----:R-:W-:Y:S01]  /*86a0*/  ENDCOLLECTIVE ;  /* 0x000000000000791b */ /* 0x003fe20003800000 */
.L_x_2445:
[----:B------:R-:W-:-:S05]  /*86b0*/  FADD.FTZ R22, R27, R22 ;  /* 0x000000161b167221 */ /* 0x000fca0000010000 */
[----:B------:R-:W-:Y:S02]  /*86c0*/  MOV R35, R22 ;  /* 0x0000001600237202 */ /* 0x000fe40000000f00 */
[----:B------:R-:W-:-:S07]  /*86d0*/  MOV R28, R38 ;  /* 0x00000026001c7202 */ /* 0x000fce0000000f00 */
[----:B------:R-:W-:Y:S05]  /*86e0*/  WARPSYNC.COLLECTIVE R30, `(.L_x_2446) ;  /* 0x000000001e087348 */ /* 0x000fea0003c00000 */
[----:B------:R0:W1:Y:S02]  /*86f0*/  SHFL.BFLY P2, R38, R35, R32, R33 ;  /* 0x0c00002023267389 */ /* 0x0000640000040021 */
[----:B01----:R-:W-:Y:S01]  /*8700*/  ENDCOLLECTIVE ;  /* 0x000000000000791b */ /* 0x003fe20003800000 */
.L_x_2446:
[----:B------:R-:W-:Y:S01]  /*8710*/  FADD.FTZ R28, R29, R28 ;  /* 0x0000001c1d1c7221 */ /* 0x000fe20000010000 */
[----:B------:R-:W-:Y:S06]  /*8720*/  BRA `(.L_x_2447) ;  /* 0xffffffe800b87947 */ /* 0x000fec000383ffff */
.L_x_2417:
        /* <DEDUP_REMOVED lines=8> */
.L_x_2449:
[----:B------:R-:W-:Y:S05]  /*87b0*/  BSYNC B0 ;  /* 0x0000000000007941 */ /* 0x000fea0003800000 */
.L_x_2448:
        /* <DEDUP_REMOVED lines=10> */
.L_x_2450:
        /* <DEDUP_REMOVED lines=15> */
.L_x_2451:
[----:B------:R-:W-:Y:S02]  /*8950*/  MOV R35, R34 ;  /* 0x0000002200237202 */ /* 0x000fe40000000f00 */
[----:B------:R-:W-:-:S07]  /*8960*/  MOV R23, R38 ;  /* 0x0000002600177202 */ /* 0x000fce0000000f00 */
[----:B------:R-:W-:Y:S05]  /*8970*/  WARPSYNC.COLLECTIVE R30, `(.L_x_2452) ;  /* 0x000000001e087348 */ /* 0x000fea0003c00000 */
[----:B------:R0:W1:Y:S02]  /*8980*/  SHFL.BFLY P2, R38, R35, R32, R33 ;  /* 0x0c00002023267389 */ /* 0x0000640000040021 */
[----:B01----:R-:W-:Y:S01]  /*8990*/  ENDCOLLECTIVE ;  /* 0x000000000000791b */ /* 0x003fe20003800000 */
.L_x_2452:
        /* <DEDUP_REMOVED lines=10> */
.L_x_2453:
[----:B------:R-:W-:-:S05]  /*8a40*/  FADD.FTZ R23, R34, R37 ;  /* 0x0000002522177221 */ /* 0x000fca0000010000 */
[----:B------:R-:W-:Y:S02]  /*8a50*/  MOV R35, R23 ;  /* 0x0000001700237202 */ /* 0x000fe40000000f00 */
[----:B------:R-:W-:-:S07]  /*8a60*/  MOV R39, R38 ;  /* 0x0000002600277202 */ /* 0x000fce0000000f00 */
[----:B------:R-:W-:Y:S05]  /*8a70*/  WARPSYNC.COLLECTIVE R30, `(.L_x_2454) ;  /* 0x000000001e087348 */ /* 0x000fea0003c00000 */
[----:B------:R0:W1:Y:S02]  /*8a80*/  SHFL.BFLY P2, R38, R35, R32, R33 ;  /* 0x0c00002023267389 */ /* 0x0000640000040021 */
[----:B01----:R-:W-:Y:S01]  /*8a90*/  ENDCOLLECTIVE ;  /* 0x000000000000791b */ /* 0x003fe20003800000 */
.L_x_2454:
        /* <DEDUP_REMOVED lines=8> */
.L_x_2455:
        /* <DEDUP_REMOVED lines=10> */
.L_x_2456:
[----:B------:R-:W-:Y:S01]  /*8bc0*/  FADD.FTZ R36, R39, R36 ;  /* 0x0000002427247221 */ /* 0x000fe20000010000 */
[----:B------:R-:W-:Y:S01]  /*8bd0*/  HFMA2.MMA R32, -RZ, RZ, 0, 4.76837158203125e-07 ;  /* 0x00000008ff207435 */ /* 0x000fe200000001ff */
[----:B------:R-:W-:Y:S02]  /*8be0*/  MOV R35, R31 ;  /* 0x0000001f00237202 */ /* 0x000fe40000000f00 */
[----:B------:R-:W-:-:S08]  /*8bf0*/  MOV R34, R38 ;  /* 0x0000002600227202 */ /* 0x000fd00000000f00 */
[----:B------:R-:W-:Y:S05]  /*8c00*/  WARPSYNC.COLLECTIVE R30, `(.L_x_2457) ;  /* 0x000000001e087348 */ /* 0x000fea0003c00000 */
[----:B------:R0:W1:Y:S02]  /*8c10*/  SHFL.BFLY P2, R38, R35, R32, R33 ;  /* 0x0c00002023267389 */ /* 0x0000640000040021 */
[----:B01----:R-:W-:Y:S01]  /*8c20*/  ENDCOLLECTIVE ;  /* 0x000000000000791b */ /* 0x003fe20003800000 */
.L_x_2457:
        /* <DEDUP_REMOVED lines=8> */
.L_x_2458:
[----:B------:R-:W-:Y:S01]  /*8cb0*/  FADD.FTZ R26, R26, R31 ;  /* 0x0000001f1a1a7221 */ /* 0x000fe20000010000 */
[----:B------:R-:W-:-:S04]  /*8cc0*/  HFMA2.MMA R32, -RZ, RZ, 0, 2.384185791015625e-07 ;  /* 0x00000004ff207435 */ /* 0x000fc800000001ff */
[----:B------:R-:W-:Y:S02]  /*8cd0*/  MOV R35, R26 ;  /* 0x0000001a00237202 */ /* 0x000fe40000000f00 */
[----:B------:R-:W-:-:S07]  /*8ce0*/  MOV R27, R38 ;  /* 0x00000026001b7202 */ /* 0x000fce0000000f00 */
[----:B------:R-:W-:Y:S05]  /*8cf0*/  WARPSYNC.COLLECTIVE R30, `(.L_x_2459) ;  /* 0x000000001e087348 */ /* 0x000fea0003c00000 */
[----:B------:R0:W1:Y:S02]  /*8d00*/  SHFL.BFLY P2, R38, R35, R32, R33 ;  /* 0x0c00002023267389 */ /* 0x0000640000040021 */
[----:B01----:R-:W-:Y:S01]  /*8d10*/  ENDCOLLECTIVE ;  /* 0x000000000000791b */ /* 0x003fe20003800000 */
.L_x_2459:
[----:B------:R-:W-:-:S05]  /*8d20*/  FADD.FTZ R27, R27, R40 ;  /* 0x000000281b1b7221 */ /* 0x000fca0000010000 */
[----:B------:R-:W-:Y:S02]  /*8d30*/  MOV R35, R27 ;  /* 0x0000001b00237202 */ /* 0x000fe40000000f00 */
[----:B------:R-:W-:-:S07]  /*8d40*/  MOV R25, R38 ;  /* 0x0000002600197202 */ /* 0x000fce0000000f00 */
[----:B------:R-:W-:Y:S05]  /*8d50*/  WARPSYNC.COLLECTIVE R30, `(.L_x_2460) ;  /* 0x000000001e087348 */ /* 0x000fea0003c00000 */
[----:B------:R0:W1:Y:S02]  /*8d60*/  SHFL.BFLY P2, R38, R35, R32, R33 ;  /* 0x0c00002023267389 */ /* 0x0000640000040021 */
[----:B01----:R-:W-:Y:S01]  /*8d70*/  ENDCOLLECTIVE ;  /* 0x000000000000791b */ /* 0x003fe20003800000 */
.L_x_2460:
[----:B------:R-:W-:Y:S01]  /*8d80*/  FADD.FTZ R25, R26, R25 ;  /* 0x000000191a197221 */ /* 0x000fe20000010000 */
[----:B------:R-:W-:-:S04]  /*8d90*/  HFMA2.MMA R32, -RZ, RZ, 0, 1.1920928955078125e-07 ;  /* 0x00000002ff207435 */ /* 0x000fc800000001ff */
[----:B------:R-:W-:Y:S02]  /*8da0*/  MOV R35, R25 ;  /* 0x0000001900237202 */ /* 0x000fe40000000f00 */
[----:B------:R-:W-:-:S07]  /*8db0*/  MOV R40, R38 ;  /* 0x0000002600287202 */ /* 0x000fce0000000f00 */
[----:B------:R-:W-:Y:S05]  /*8dc0*/  WARPSYNC.COLLECTIVE R30, `(.L_x_2461) ;  /* 0x000000001e087348 */ /* 0x000fea0003c00000 */
[----:B------:R0:W1:Y:S02]  /*8dd0*/  SHFL.BFLY P2, R38, R35, R32, R33 ;  /* 0x0c00002023267389 */ /* 0x0000640000040021 */
[----:B01----:R-:W-:Y:S01]  /*8de0*/  ENDCOLLECTIVE ;  /* 0x000000000000791b */ /* 0x003fe20003800000 */
.L_x_2461:
[----:B------:R-:W-:-:S05]  /*8df0*/  FADD.FTZ R24, R27, R40 ;  /* 0x000000281b187221 */ /* 0x000fca0000010000 */
[----:B------:R-:W-:Y:S02]  /*8e00*/  MOV R35, R24 ;  /* 0x0000001800237202 */ /* 0x000fe40000000f00 */
[----:B------:R-:W-:-:S07]  /*8e10*/  MOV R26, R38 ;  /* 0x00000026001a7202 */ /* 0x000fce0000000f00 */
[----:B------:R-:W-:Y:S05]  /*8e20*/  WARPSYNC.COLLECTIVE R30, `(.L_x_2462) ;  /* 0x000000001e087348 */ /* 0x000fea0003c00000 */
[----:B------:R0:W1:Y:S02]  /*8e30*/  SHFL.BFLY P2, R38, R35, R32, R33 ;  /* 0x0c00002023267389 */ /* 0x0000640000040021 */
[----:B01----:R-:W-:Y:S01]  /*8e40*/  ENDCOLLECTIVE ;  /* 0x000000000000791b */ /* 0x003fe20003800000 */
.L_x_2462:
[----:B------:R-:W-:Y:S01]  /*8e50*/  FADD.FTZ R26, R25, R26 ;  /* 0x0000001a191a7221 */ /* 0x000fe20000010000 */
[----:B------:R-:W-:-:S04]  /*8e60*/  HFMA2.MMA R32, -RZ, RZ, 0, 5.9604644775390625e-08 ;  /* 0x00000001ff207435 */ /* 0x000fc800000001ff */
[----:B------:R-:W-:Y:S02]  /*8e70*/  MOV R35, R26 ;  /* 0x0000001a00237202 */ /* 0x000fe40000000f00 */
[----:B------:R-:W-:-:S07]  /*8e80*/  MOV R27, R38 ;  /* 0x00000026001b7202 */ /* 0x000fce0000000f00 */
[----:B------:R-:W-:Y:S05]  /*8e90*/  WARPSYNC.COLLECTIVE R30, `(.L_x_2463) ;  /* 0x000000001e087348 */ /* 0x000fea0003c00000 */
[----:B------:R0:W1:Y:S02]  /*8ea0*/  SHFL.BFLY P2, R38, R35, R32, R33 ;  /* 0x0c00002023267389 */ /* 0x0000640000040021 */
[----:B01----:R-:W-:Y:S01]  /*8eb0*/  ENDCOLLECTIVE ;  /* 0x000000000000791b */ /* 0x003fe20003800000 */
.L_x_2463:
[----:B------:R-:W-:-:S05]  /*8ec0*/  FADD.FTZ R27, R24, R27 ;  /* 0x0000001b181b7221 */ /* 0x000fca0000010000 */
[----:B------:R-:W-:Y:S02]  /*8ed0*/  MOV R35, R27 ;  /* 0x0000001b00237202 */ /* 0x000fe40000000f00 */
[----:B------:R-:W-:-:S07]  /*8ee0*/  MOV R25, R38 ;  /* 0x0000002600197202 */ /* 0x000fce0000000f00 */
[----:B------:R-:W-:Y:S05]  /*8ef0*/  WARPSYNC.COLLECTIVE R30, `(.L_x_2464) ;  /* 0x000000001e087348 */ /* 0x000fea0003c00000 */
[----:B------:R0:W1:Y:S02]  /*8f00*/  SHFL.BFLY P2, R38, R35, R32, R33 ;  /* 0x0c00002023267389 */ /* 0x0000640000040021 */
[----:B01----:R-:W-:Y:S01]  /*8f10*/  ENDCOLLECTIVE ;  /* 0x000000000000791b */ /* 0x003fe20003800000 */
.L_x_2464:
[----:B------:R-:W-:Y:S01]  /*8f20*/  FADD.FTZ R25, R26, R25 ;  /* 0x000000191a197221 */ /* 0x000fe20000010000 */
[----:B------:R-:W-:Y:S01]  /*8f30*/  HFMA2.MMA R32, -RZ, RZ, 0, 4.76837158203125e-07 ;  /* 0x00000008ff207435 */ /* 0x000fe200000001ff */
[----:B------:R-:W-:Y:S02]  /*8f40*/  MOV R35, R23 ;  /* 0x0000001700237202 */ /* 0x000fe40000000f00 */
[----:B------:R-:W-:-:S08]  /*8f50*/  MOV R24, R38 ;  /* 0x0000002600187202 */ /* 0x000fd00000000f00 */
[----:B------:R-:W-:Y:S05]  /*8f60*/  WARPSYNC.COLLECTIVE R30, `(.L_x_2465) ;  /* 0x000000001e087348 */ /* 0x000fea0003c00000 */
[----:B------:R0:W1:Y:S02]  /*8f70*/  SHFL.BFLY P2, R38, R35, R32, R33 ;  /* 0x0c00002023267389 */ /* 0x0000640000040021 */
[----:B01----:R-:W-:Y:S01]  /*8f80*/  ENDCOLLECTIVE ;  /* 0x000000000000791b */ /* 0x003fe20003800000 */
.L_x_2465:
[----:B------:R-:W-:Y:S01]  /*8f90*/  FADD.FTZ R24, R27, R24 ;  /* 0x000000181b187221 */ /* 0x000fe20000010000 */
[----:B------:R-:W-:Y:S02]  /*8fa0*/  MOV R35, R22 ;  /* 0x0000001600237202 */ /* 0x000fe40000000f00 */
[----:B------:R-:W-:-:S07]  /*8fb0*/  MOV R28, R38 ;  /* 0x00000026001c7202 */ /* 0x000fce0000000f00 */
[----:B------:R-:W-:Y:S05]  /*8fc0*/  WARPSYNC.COLLECTIVE R30, `(.L_x_2466) ;  /* 0x000000001e087348 */ /* 0x000fea0003c00000 */
[----:B------:R0:W1:Y:S02]  /*8fd0*/  SHFL.BFLY P2, R38, R35, R32, R33 ;  /* 0x0c00002023267389 */ /* 0x0000640000040021 */
[----:B01----:R-:W-:Y:S01]  /*8fe0*/  ENDCOLLECTIVE ;  /* 0x000000000000791b */ /* 0x003fe20003800000 */
.L_x_2466:
        /* <DEDUP_REMOVED lines=13> */
.L_x_2467:
[----:B------:R-:W-:-:S05]  /*90c0*/  FADD.FTZ R31, R41, R22 ;  /* 0x00000016291f7221 */ /* 0x000fca0000010000 */
[----:B------:R-:W-:Y:S02]  /*90d0*/  MOV R35, R31 ;  /* 0x0000001f00237202 */ /* 0x000fe40000000f00 */
[----:B------:R-:W-:-:S07]  /*90e0*/  MOV R41, R38 ;  /* 0x0000002600297202 */ /* 0x000fce0000000f00 */
[----:B------:R-:W-:Y:S05]  /*90f0*/  WARPSYNC.COLLECTIVE R30, `(.L_x_2468) ;  /* 0x000000001e087348 */ /* 0x000fea0003c00000 */
[----:B------:R0:W1:Y:S02]  /*9100*/  SHFL.BFLY P2, R38, R35, R32, R33 ;  /* 0x0c00002023267389 */ /* 0x0000640000040021 */
[----:B01----:R-:W-:Y:S01]  /*9110*/  ENDCOLLECTIVE ;  /* 0x000000000000791b */ /* 0x003fe20003800000 */
.L_x_2468:
        /* <DEDUP_REMOVED lines=8> */
.L_x_2469:
[----:B------:R-:W-:Y:S02]  /*91a0*/  MOV R35, R43 ;  /* 0x0000002b00237202 */ /* 0x000fe40000000f00 */
[----:B------:R-:W-:-:S07]  /*91b0*/  MOV R19, R38 ;  /* 0x0000002600137202 */ /* 0x000fce0000000f00 */
[----:B------:R-:W-:Y:S05]  /*91c0*/  WARPSYNC.COLLECTIVE R30, `(.L_x_2470) ;  /* 0x000000001e087348 */ /* 0x000fea0003c00000 */
[----:B------:R0:W1:Y:S02]  /*91d0*/  SHFL.BFLY P2, R38, R35, R32, R33 ;  /* 0x0c00002023267389 */ /* 0x0000640000040021 */
[----:B01----:R-:W-:Y:S01]  /*91e0*/  ENDCOLLECTIVE ;  /* 0x000000000000791b */ /* 0x003fe20003800000 */
.L_x_2470:
        /* <DEDUP_REMOVED lines=10> */
.L_x_2471:
        /* <DEDUP_REMOVED lines=8> */
.L_x_2472:
        /* <DEDUP_REMOVED lines=9> */
.L_x_2473:
        /* <DEDUP_REMOVED lines=9> */
.L_x_2474:
[----:B------:R-:W-:Y:S01]  /*9430*/  FADD.FTZ R21, R21, R18 ;  /* 0x0000001215157221 */ /* 0x000fe20000010000 */
[----:B------:R-:W-:-:S04]  /*9440*/  HFMA2.MMA R32, -RZ, RZ, 0, 2.384185791015625e-07 ;  /* 0x00000004ff207435 */ /* 0x000fc800000001ff */
[----:B------:R-:W-:Y:S02]  /*9450*/  MOV R35, R21 ;  /* 0x0000001500237202 */ /* 0x000fe40000000f00 */
[----:B------:R-:W-:-:S07]  /*9460*/  MOV R20, R38 ;  /* 0x0000002600147202 */ /* 0x000fce0000000f00 */
[----:B------:R-:W-:Y:S05]  /*9470*/  WARPSYNC.COLLECTIVE R30, `(.L_x_2475) ;  /* 0x000000001e087348 */ /* 0x000fea0003c00000 */
[----:B------:R0:W1:Y:S02]  /*9480*/  SHFL.BFLY P2, R38, R35, R32, R33 ;  /* 0x0c00002023267389 */ /* 0x0000640000040021 */
[----:B01----:R-:W-:Y:S01]  /*9490*/  ENDCOLLECTIVE ;  /* 0x000000000000791b */ /* 0x003fe20003800000 */
.L_x_2475:
[----:B------:R-:W-:-:S05]  /*94a0*/  FADD.FTZ R40, R20, R19 ;  /* 0x0000001314287221 */ /* 0x000fca0000010000 */
[----:B------:R-:W-:Y:S02]  /*94b0*/  MOV R35, R40 ;  /* 0x0000002800237202 */ /* 0x000fe40000000f00 */
[----:B------:R-:W-:-:S07]  /*94c0*/  MOV R18, R38 ;  /* 0x0000002600127202 */ /* 0x000fce0000000f00 */
[----:B------:R-:W-:Y:S05]  /*94d0*/  WARPSYNC.COLLECTIVE R30, `(.L_x_2476) ;  /* 0x000000001e087348 */ /* 0x000fea0003c00000 */
[----:B------:R0:W1:Y:S02]  /*94e0*/  SHFL.BFLY P2, R38, R35, R32, R33 ;  /* 0x0c00002023267389 */ /* 0x0000640000040021 */
[----:B01----:R-:W-:Y:S01]  /*94f0*/  ENDCOLLECTIVE ;  /* 0x000000000000791b */ /* 0x003fe20003800000 */
.L_x_2476:
        /* <DEDUP_REMOVED lines=9> */
.L_x_2477:
        /* <DEDUP_REMOVED lines=12> */
.L_x_2478:
        /* <DEDUP_REMOVED lines=9> */
.L_x_2479:
[----:B------:R-:W-:-:S05]  /*96e0*/  FADD.FTZ R40, R41, R40 ;  /* 0x0000002829287221 */ /* 0x000fca0000010000 */
[----:B------:R-:W-:Y:S02]  /*96f0*/  MOV R35, R40 ;  /* 0x0000002800237202 */ /* 0x000fe40000000f00 */
[----:B------:R-:W-:-:S07]  /*9700*/  MOV R27, R38 ;  /* 0x00000026001b7202 */ /* 0x000fce0000000f00 */
[----:B------:R-:W-:Y:S05]  /*9710*/  WARPSYNC.COLLECTIVE R30, `(.L_x_2480) ;  /* 0x000000001e087348 */ /* 0x000fea0003c00000 */
[----:B------:R0:W1:Y:S02]  /*9720*/  SHFL.BFLY P2, R38, R35, R32, R33 ;  /* 0x0c00002023267389 */ /* 0x0000640000040021 */
[----:B01----:R-:W-:Y:S01]  /*9730*/  ENDCOLLECTIVE ;  /* 0x000000000000791b */ /* 0x003fe20003800000 */
.L_x_2480:
[----:B------:R-:W-:Y:S01]  /*9740*/  FADD.FTZ R22, R42, R27 ;  /* 0x0000001b2a167221 */ /* 0x000fe20000010000 */
[----:B------:R-:W-:Y:S06]  /*9750*/  BRA `(.L_x_2481) ;  /* 0xffffffe400247947 */ /* 0x000fec000383ffff */
.L_x_2482:
        /* <DEDUP_REMOVED lines=10> */
.L_x_2790:


//--------------------- .text._ZN13group_norm_v218gn_bwd_cuda_kernelI6__halfLi320ELi3ELi16ELi20ELi4096ELb1ELb1ELi32ELi320ELi320ELi4ELb1ELi3ELb0ELb0ELNS_15WgradSyncMethodE3ENS_16CompileConditionILi900EEEEEvPT_S6_S6_PKS5_S8_S8_S8_PKfflPfPj --------------------------
	.section	.text._ZN13group_norm_v218gn_bwd_cuda_kernelI6__halfLi320ELi3ELi16ELi20ELi4096ELb1ELb1ELi32ELi320ELi320ELi4ELb1ELi3ELb0ELb0ELNS_15WgradSyncMethodE3ENS_16CompileConditionILi900EEEEEvPT_S6_S6_PKS5_S8_S8_S8_PKfflPfPj,"ax",@progbits
	.align	128
        .global         _ZN13group_norm_v218gn_bwd_cuda_kernelI6__halfLi320ELi3ELi16ELi20ELi4096ELb1ELb1ELi32ELi320ELi320ELi4ELb1ELi3ELb0ELb0ELNS_15WgradSyncMethodE3ENS_16CompileConditionILi900EEEEEvPT_S6_S6_PKS5_S8_S8_S8_PKfflPfPj
        .type           _ZN13group_norm_v218gn_bwd_cuda_kernelI6__halfLi320ELi3ELi16ELi20ELi4096ELb1ELb1ELi32ELi320ELi320ELi4ELb1ELi3ELb0ELb0ELNS_15WgradSyncMethodE3ENS_16CompileConditionILi900EEEEEvPT_S6_S6_PKS5_S8_S8_S8_PKfflPfPj,@function
        .size           _ZN13group_norm_v218gn_bwd_cuda_kernelI6__halfLi320ELi3ELi16ELi20ELi4096ELb1ELb1ELi32ELi320ELi320ELi4ELb1ELi3ELb0ELb0ELNS_15WgradSyncMethodE3ENS_16CompileConditionILi900EEEEEvPT_S6_S6_PKS5_S8_S8_S8_PKfflPfPj,(.L_x_2791 - _ZN13group_norm_v218gn_bwd_cuda_kernelI6__halfLi320ELi3ELi16ELi20ELi4096ELb1ELb1ELi32ELi320ELi320ELi4ELb1ELi3ELb0ELb0ELNS_15WgradSyncMethodE3ENS_16CompileConditionILi900EEEEEvPT_S6_S6_PKS5_S8_S8_S8_PKfflPfPj)
        .other          _ZN13group_norm_v218gn_bwd_cuda_kernelI6__halfLi320ELi3ELi16ELi20ELi4096ELb1ELb1ELi32ELi320ELi320ELi4ELb1ELi3ELb0ELb0ELNS_15WgradSyncMethodE3ENS_16CompileConditionILi900EEEEEvPT_S6_S6_PKS5_S8_S8_S8_PKfflPfPj,@"STO_CUDA_ENTRY STV_DEFAULT"
_ZN13group_norm_v218gn_bwd_cuda_kernelI6__halfLi320ELi3ELi16ELi20ELi4096ELb1ELb1ELi32ELi320ELi320ELi4ELb1ELi3ELb0ELb0ELNS_15WgradSyncMethodE3ENS_16CompileConditionILi900EEEEEvPT_S6_S6_PKS5_S8_S8_S8_PKfflPfPj:
.text._ZN13group_norm_v218gn_bwd_cuda_kernelI6__halfLi320ELi3ELi16ELi20ELi4096ELb1ELb1ELi32ELi320ELi320ELi4ELb1ELi3ELb0ELb0ELNS_15WgradSyncMethodE3ENS_16CompileConditionILi900EEEEEvPT_S6_S6_PKS5_S8_S8_S8_PKfflPfPj:
        /* <DEDUP_REMOVED lines=29> */
.L_x_2485:
[----:B------:R-:W2:Y:S04]  /*01d0*/  LD.E.STRONG.GPU R0, desc[UR10][R2.64] ;  /* 0x0000000a02007980 */ /* 0x000ea8000c10f900 */
[----:B--2---:R-:W-:Y:S01]  /*01e0*/  CCTL.IVALL ;  /* 0x00000000ff00798f */ /* 0x004fe20002000000 */
[----:B------:R-:W-:Y:S05]  /*01f0*/  YIELD ;  /* 0x0000000000007946 */ /* 0x000fea0003800000 */
[----:B-----5:R-:W-:-:S04]  /*0200*/  LOP3.LUT R0, R0, R5, RZ, 0x3c, !PT ;  /* 0x0000000500007212 */ /* 0x020fc800078e3cff */
[----:B------:R-:W-:-:S13]  /*0210*/  ISETP.GT.AND P0, PT, R0, -0x1, PT ;  /* 0xffffffff0000780c */ /* 0x000fda0003f04270 */
[----:B------:R-:W-:Y:S05]  /*0220*/  @P0 BRA `(.L_x_2485) ;  /* 0xfffffffc00e80947 */ /* 0x000fea000383ffff */
.L_x_2484:
[----:B------:R-:W-:Y:S05]  /*0230*/  WARPSYNC.ALL ;  /* 0x0000000000007948 */ /* 0x000fea0003800000 */
[----:B------:R-:W-:Y:S06]  /*0240*/  BAR.SYNC.DEFER_BLOCKING 0x0 ;  /* 0x0000000000007b1d */ /* 0x000fec0000010000 */
[----:B------:R-:W-:Y:S05]  /*0250*/  BRA `(.L_x_2486) ;  /* 0x00000058004c7947 */ /* 0x000fea0003800000 */
.L_x_2483:
        /* <DEDUP_REMOVED lines=62> */
.L_x_2502:
        /* <DEDUP_REMOVED lines=912> */
.L_x_2487:
        /* <DEDUP_REMOVED lines=46> */
.L_x_2489:
[----:B------:R-:W-:Y:S05]  /*4220*/  BSYNC B0 ;  /* 0x0000000000007941 */ /* 0x000fea0003800000 */
.L_x_2488:
        /* <DEDUP_REMOVED lines=23> */
.L_x_2491:
[----:B------:R-:W-:Y:S05]  /*43a0*/  BSYNC B0 ;  /* 0x0000000000007941 */ /* 0x000fea0003800000 */
.L_x_2490:
        /* <DEDUP_REMOVED lines=17> */
.L_x_2494:
[----:B------:R-:W2:Y:S04]  /*44c0*/  LD.E.STRONG.GPU R29, desc[UR10][R26.64] ;  /* 0x0000000a1a1d7980 */ /* 0x000ea8000c10f900 */
[----:B--2---:R-:W-:Y:S01]  /*44d0*/  CCTL.IVALL ;  /* 0x00000000ff00798f */ /* 0x004fe20002000000 */
[----:B------:R-:W-:Y:S05]  /*44e0*/  YIELD ;  /* 0x0000000000007946 */ /* 0x000fea0003800000 */
[----:B-----5:R-:W-:-:S04]  /*44f0*/  LOP3.LUT R29, R29, R28, RZ, 0x3c, !PT ;  /* 0x0000001c1d1d7212 */ /* 0x020fc800078e3cff */
[----:B------:R-:W-:-:S13]  /*4500*/  ISETP.GT.AND P1, PT, R29, -0x1, PT ;  /* 0xffffffff1d00780c */ /* 0x000fda0003f24270 */
[----:B------:R-:W-:Y:S05]  /*4510*/  @P1 BRA `(.L_x_2494) ;  /* 0xfffffffc00e81947 */ /* 0x000fea000383ffff */
.L_x_2493:
[----:B------:R-:W-:Y:S05]  /*4520*/  WARPSYNC.ALL ;  /* 0x0000000000007948 */ /* 0x000fea0003800000 */
[----:B------:R-:W-:Y:S06]  /*4530*/  BAR.SYNC.DEFER_BLOCKING 0x0 ;  /* 0x0000000000007b1d */ /* 0x000fec0000010000 */
[----:B------:R-:W-:Y:S05]  /*4540*/  BRA `(.L_x_2495) ;  /* 0x0000000000647947 */ /* 0x000fea0003800000 */
.L_x_2492:
        /* <DEDUP_REMOVED lines=17> */
.L_x_2497:
[----:B------:R-:W2:Y:S04]  /*4660*/  LD.E.STRONG.GPU R29, desc[UR10][R26.64] ;  /* 0x0000000a1a1d7980 */ /* 0x000ea8000c10f900 */
[----:B--2---:R-:W-:Y:S01]  /*4670*/  CCTL.IVALL ;  /* 0x00000000ff00798f */ /* 0x004fe20002000000 */
[----:B------:R-:W-:Y:S05]  /*4680*/  YIELD ;  /* 0x0000000000007946 */ /* 0x000fea0003800000 */
[----:B-----5:R-:W-:-:S04]  /*4690*/  LOP3.LUT R29, R29, R28, RZ, 0x3c, !PT ;  /* 0x0000001c1d1d7212 */ /* 0x020fc800078e3cff */
[----:B------:R-:W-:-:S13]  /*46a0*/  ISETP.GT.AND P1, PT, R29, -0x1, PT ;  /* 0xffffffff1d00780c */ /* 0x000fda0003f24270 */
[----:B------:R-:W-:Y:S05]  /*46b0*/  @P1 BRA `(.L_x_2497) ;  /* 0xfffffffc00e81947 */ /* 0x000fea000383ffff */
.L_x_2496:
[----:B------:R-:W-:Y:S05]  /*46c0*/  WARPSYNC.ALL ;  /* 0x0000000000007948 */ /* 0x000fea0003800000 */
[----:B------:R-:W-:Y:S06]  /*46d0*/  BAR.SYNC.DEFER_BLOCKING 0x0 ;  /* 0x0000000000007b1d */ /* 0x000fec0000010000 */
.L_x_2495:
        /* <DEDUP_REMOVED lines=59> */
.L_x_2499:
[----:B------:R-:W-:Y:S05]  /*4a90*/  BSYNC B0 ;  /* 0x0000000000007941 */ /* 0x000fea0003800000 */
.L_x_2498:
        /* <DEDUP_REMOVED lines=29> */
.L_x_2501:
[----:B------:R-:W-:Y:S05]  /*4c70*/  BSYNC B0 ;  /* 0x0000000000007941 */ /* 0x000fea0003800000 */
.L_x_2500:
        /* <DEDUP_REMOVED lines=241> */
.L_x_2486:
        /* <DEDUP_REMOVED lines=30> */
[----:B-----5:R-:W-:Y:S01]  /*5d70*/  LEA R8, R49, UR8, 0x7 ;  /* 0x0000000831087c11 */ /* 0x020fe2000f8e38ff */
[----:B------:R-:W-:Y:S01]  /*5d80*/  IMAD.WIDE.U32 R4, R2, -0x33333333, RZ ;  /* 0xcccccccd02047825 */ /* 0x000fe200078e00ff */
[----:B------:R-:W-:Y:S02]  /*5d90*/  LOP3.LUT R3, R3, 0x1f, R56, 0x78, !PT ;  /* 0x0000001f03037812 */ /* 0x000fe400078e7838 */
        /* <DEDUP_REMOVED lines=41> */
.L_x_2519:
        /* <DEDUP_REMOVED lines=42> */
.L_x_2506:
[----:B------:R-:W-:Y:S05]  /*62d0*/  BSYNC B1 ;  /* 0x0000000000017941 */ /* 0x000fea0003800000 */
.L_x_2505:
        /* <DEDUP_REMOVED lines=20> */
.L_x_2509:
        /* <DEDUP_REMOVED lines=55> */
.L_x_2508:
[----:B------:R-:W-:Y:S05]  /*6790*/  BSYNC B1 ;  /* 0x0000000000017941 */ /* 0x000fea0003800000 */
.L_x_2507:
        /* <DEDUP_REMOVED lines=35> */
.L_x_2511:
[----:B------:R-:W-:Y:S05]  /*69d0*/  BSYNC B1 ;  /* 0x0000000000017941 */ /* 0x000fea0003800000 */
.L_x_2510:
        /* <DEDUP_REMOVED lines=15> */
.L_x_2504:
[----:B------:R-:W-:Y:S05]  /*6ad0*/  BSYNC B0 ;  /* 0x0000000000007941 */ /* 0x000fea0003800000 */
.L_x_2503:
        /* <DEDUP_REMOVED lines=38> */
.L_x_2528:
        /* <DEDUP_REMOVED lines=42> */
.L_x_2538:
        /* <DEDUP_REMOVED lines=36> */
.L_x_2548:
[----:B0-----:R-:W-:Y:S01]  /*7220*/  FADD.FTZ R23, R22, R38 ;  /* 0x0000002616177221 */ /* 0x001fe20000010000 */
[----:B------:R-:W-:Y:S02]  /*7230*/  @!P1 F2FP.F16.F32.PACK_AB R22, RZ, R28 ;  /* 0x0000001cff16923e */ /* 0x000fe400000000ff */
[----:B------:R-:W-:Y:S02]  /*7240*/  MOV R29, R55 ;  /* 0x00000037001d7202 */ /* 0x000fe40000000f00 */
[----:B------:R-:W-:Y:S01]  /*7250*/  @!P1 F2FP.F16.F32.PACK_AB R23, RZ, R23 ;  /* 0x00000017ff17923e */ /* 0x000fe200000000ff */
[----:B------:R4:W-:Y:S04]  /*7260*/  @!P1 STG.E.U16 desc[UR10][R18.64+0x50], R22 ;  /* 0x0000501612009986 */ /* 0x0009e8000c10150a */
[----:B------:R4:W-:Y:S02]  /*7270*/  @!P1 STG.E.U16 desc[UR10][R20.64+0x50], R23 ;  /* 0x0000501714009986 */ /* 0x0009e4000c10150a */
.L_x_2514:
[----:B------:R-:W-:Y:S05]  /*7280*/  BSYNC B0 ;  /* 0x0000000000007941 */ /* 0x000fea0003800000 */
.L_x_2513:
        /* <DEDUP_REMOVED lines=151> */
.L_x_2582:
[----:B--2---:R-:W-:Y:S01]  /*7c00*/  FADD.FTZ R23, R40, R38 ;  /* 0x0000002628177221 */ /* 0x004fe20000010000 */
[----:B------:R-:W-:-:S04]  /*7c10*/  @!P0 F2FP.F16.F32.PACK_AB R22, RZ, R22 ;  /* 0x00000016ff16823e */ /* 0x000fc800000000ff */
[----:B------:R-:W-:Y:S01]  /*7c20*/  @!P0 F2FP.F16.F32.PACK_AB R23, RZ, R23 ;  /* 0x00000017ff17823e */ /* 0x000fe200000000ff */
[----:B------:R0:W-:Y:S04]  /*7c30*/  @!P0 STG.E.U16 desc[UR10][R18.64+0x78], R22 ;  /* 0x0000781612008986 */ /* 0x0001e8000c10150a */
[----:B------:R0:W-:Y:S02]  /*7c40*/  @!P0 STG.E.U16 desc[UR10][R20.64+0x78], R23 ;  /* 0x0000781714008986 */ /* 0x0001e4000c10150a */
.L_x_2512:
[----:B------:R-:W-:Y:S05]  /*7c50*/  WARPSYNC.ALL ;  /* 0x0000000000007948 */ /* 0x000fea0003800000 */
[----:B------:R-:W-:Y:S01]  /*7c60*/  BAR.SYNC.DEFER_BLOCKING 0x0 ;  /* 0x0000000000007b1d */ /* 0x000fe20000010000 */
[C---:B------:R-:W-:Y:S02]  /*7c70*/  ISETP.GE.AND P0, PT, R8.reuse, -0x2ec0, PT ;  /* 0xffffd1400800780c */ /* 0x040fe40003f06270 */
[----:B------:R-:W-:-:S11]  /*7c80*/  IADD3 R8, R8, 0x3000, RZ ;  /* 0x0000300008087810 */ /* 0x000fd60007ffe0ff */
[----:B------:R-:W-:Y:S05]  /*7c90*/  @!P0 BRA `(.L_x_2519) ;  /* 0xffffffe000e48947 */ /* 0x000fea000383ffff */
[----:B------:R-:W-:Y:S05]  /*7ca0*/  EXIT ;  /* 0x000000000000794d */ /* 0x000fea0003800000 */
.L_x_2515:
[----:B------:R-:W-:Y:S01]  /*7cb0*/  HFMA2.MMA R32, -RZ, RZ, 0, 4.76837158203125e-07 ;  /* 0x00000008ff207435 */ /* 0x000fe200000001ff */
[----:B--2---:R-:W-:Y:S02]  /*7cc0*/  MOV R35, R18 ;  /* 0x0000001200237202 */ /* 0x004fe40000000f00 */
[----:B------:R-:W-:Y:S02]  /*7cd0*/  MOV R33, 0x101f ;  /* 0x0000101f00217802 */ /* 0x000fe40000000f00 */
[----:B------:R-:W-:-:S07]  /*7ce0*/  MOV R30, 0xffff ;  /* 0x0000ffff001e7802 */ /* 0x000fce0000000f00 */
[----:B01-3--:R-:W-:Y:S05]  /*7cf0*/  WARPSYNC.COLLECTIVE R30, `(.L_x_2520) ;  /* 0x000000001e087348 */ /* 0x00bfea0003c00000 */
[----:B------:R2:W4:Y:S02]  /*7d00*/  SHFL.BFLY P2, R38, R35, R32, R33 ;  /* 0x0c00002023267389 */ /* 0x0005240000040021 */
[----:B01234-:R-:W-:Y:S01]  /*7d10*/  ENDCOLLECTIVE ;  /* 0x000000000000791b */ /* 0x01ffe20003800000 */
.L_x_2520:
[----:B------:R-:W-:Y:S02]  /*7d20*/  MOV R35, R19 ;  /* 0x0000001300237202 */ /* 0x000fe40000000f00 */
[----:B------:R-:W-:-:S07]  /*7d30*/  MOV R21, R38 ;  /* 0x0000002600157202 */ /* 0x000fce0000000f00 */
[----:B------:R-:W-:Y:S05]  /*7d40*/  WARPSYNC.COLLECTIVE R30, `(.L_x_2521) ;  /* 0x000000001e087348 */ /* 0x000fea0003c00000 */
[----:B------:R0:W1:Y:S02]  /*7d50*/  SHFL.BFLY P2, R38, R35, R32, R33 ;  /* 0x0c00002023267389 */ /* 0x0000640000040021 */
[----:B01----:R-:W-:Y:S01]  /*7d60*/  ENDCOLLECTIVE ;  /* 0x000000000000791b */ /* 0x003fe20003800000 */
.L_x_2521:
[----:B------:R-:W-:Y:S01]  /*7d70*/  FADD.FTZ R21, R21, R18 ;  /* 0x0000001215157221 */ /* 0x000fe20000010000 */
[----:B------:R-:W-:-:S04]  /*7d80*/  HFMA2.MMA R32, -RZ, RZ, 0, 2.384185791015625e-07 ;  /* 0x00000004ff207435 */ /* 0x000fc800000001ff */
[----:B------:R-:W-:Y:S02]  /*7d90*/  MOV R35, R21 ;  /* 0x0000001500237202 */ /* 0x000fe40000000f00 */
[----:B------:R-:W-:-:S07]  /*7da0*/  MOV R20, R38 ;  /* 0x0000002600147202 */ /* 0x000fce0000000f00 */
[----:B------:R-:W-:Y:S05]  /*7db0*/  WARPSYNC.COLLECTIVE R30, `(.L_x_2522) ;  /* 0x000000001e087348 */ /* 0x000fea0003c00000 */
[----:B------:R0:W1:Y:S02]  /*7dc0*/  SHFL.BFLY P2, R38, R35, R32, R33 ;  /* 0x0c00002023267389 */ /* 0x0000640000040021 */
[----:B01----:R-:W-:Y:S01]  /*7dd0*/  ENDCOLLECTIVE ;  /* 0x000000000000791b */ /* 0x003fe20003800000 */
.L_x_2522:
[----:B------:R-:W-:-:S05]  /*7de0*/  FADD.FTZ R20, R20, R19 ;  /* 0x0000001314147221 */ /* 0x000fca0000010000 */
[----:B------:R-:W-:Y:S02]  /*7df0*/  MOV R35, R20 ;  /* 0x0000001400237202 */ /* 0x000fe40000000f00 */
[----:B------:R-:W-:-:S07]  /*7e00*/  MOV R22, R38 ;  /* 0x0000002600167202 */ /* 0x000fce0000000f00 */
[----:B------:R-:W-:Y:S05]  /*7e10*/  WARPSYNC.COLLECTIVE R30, `(.L_x_2523) ;  /* 0x000000001e087348 */ /* 0x000fea0003c00000 */
[----:B------:R0:W1:Y:S02]  /*7e20*/  SHFL.BFLY P2, R38, R35, R32, R33 ;  /* 0x0c00002023267389 */ /* 0x0000640000040021 */
[----:B01----:R-:W-:Y:S01]  /*7e30*/  ENDCOLLECTIVE ;  /* 0x000000000000791b */ /* 0x003fe20003800000 */
.L_x_2523:
[----:B------:R-:W-:Y:S01]  /*7e40*/  FADD.FTZ R22, R21, R22 ;  /* 0x0000001615167221 */ /* 0x000fe20000010000 */
[----:B------:R-:W-:-:S04]  /*7e50*/  HFMA2.MMA R32, -RZ, RZ, 0, 1.1920928955078125e-07 ;  /* 0x00000002ff207435 */ /* 0x000fc800000001ff */
[----:B------:R-:W-:Y:S02]  /*7e60*/  MOV R35, R22 ;  /* 0x0000001600237202 */ /* 0x000fe40000000f00 */
[----:B------:R-:W-:-:S07]  /*7e70*/  MOV R23, R38 ;  /* 0x0000002600177202 */ /* 0x000fce0000000f00 */
[----:B------:R-:W-:Y:S05]  /*7e80*/  WARPSYNC.COLLECTIVE R30, `(.L_x_2524) ;  /* 0x000000001e087348 */ /* 0x000fea0003c00000 */
[----:B------:R0:W1:Y:S02]  /*7e90*/  SHFL.BFLY P2, R38, R35, R32, R33 ;  /* 0x0c00002023267389 */ /* 0x0000640000040021 */
[----:B01----:R-:W-:Y:S01]  /*7ea0*/  ENDCOLLECTIVE ;  /* 0x000000000000791b */ /* 0x003fe20003800000 */
.L_x_2524:
[----:B------:R-:W-:-:S05]  /*7eb0*/  FADD.FTZ R23, R20, R23 ;  /* 0x0000001714177221 */ /* 0x000fca0000010000 */
[----:B------:R-:W-:Y:S02]  /*7ec0*/  MOV R35, R23 ;  /* 0x0000001700237202 */ /* 0x000fe40000000f00 */
[----:B------:R-:W-:-:S07]  /*7ed0*/  MOV R25, R38 ;  /* 0x0000002600197202 */ /* 0x000fce0000000f00 */
[----:B------:R-:W-:Y:S05]  /*7ee0*/  WARPSYNC.COLLECTIVE R30, `(.L_x_2525) ;  /* 0x000000001e087348 */ /* 0x000fea0003c00000 */
[----:B------:R0:W1:Y:S02]  /*7ef0*/  SHFL.BFLY P2, R38, R35, R32, R33 ;  /* 0x0c00002023267389 */ /* 0x0000640000040021 */
[----:B01----:R-:W-:Y:S01]  /*7f00*/  ENDCOLLECTIVE ;  /* 0x000000000000791b */ /* 0x003fe20003800000 */
.L_x_2525:
[----:B------:R-:W-:Y:S01]  /*7f10*/  FADD.FTZ R25, R22, R25 ;  /* 0x0000001916197221 */ /* 0x000fe20000010000 */
[----:B------:R-:W-:-:S04]  /*7f20*/  HFMA2.MMA R32, -RZ, RZ, 0, 5.9604644775390625e-08 ;  /* 0x00000001ff207435 */ /* 0x000fc800000001ff */
[----:B------:R-:W-:Y:S02]  /*7f30*/  MOV R35, R25 ;  /* 0x0000001900237202 */ /* 0x000fe40000000f00 */
[----:B------:R-:W-:-:S07]  /*7f40*/  MOV R18, R38 ;  /* 0x0000002600127202 */ /* 0x000fce0000000f00 */
[----:B------:R-:W-:Y:S05]  /*7f50*/  WARPSYNC.COLLECTIVE R30, `(.L_x_2526) ;  /* 0x000000001e087348 */ /* 0x000fea0003c00000 */
[----:B------:R0:W1:Y:S02]  /*7f60*/  SHFL.BFLY P2, R38, R35, R32, R33 ;  /* 0x0c00002023267389 */ /* 0x0000640000040021 */
[----:B01----:R-:W-:Y:S01]  /*7f70*/  ENDCOLLECTIVE ;  /* 0x000000000000791b */ /* 0x003fe20003800000 */
.L_x_2526:
[----:B------:R-:W-:-:S05]  /*7f80*/  FADD.FTZ R24, R23, R18 ;  /* 0x0000001217187221 */ /* 0x000fca0000010000 */
[----:B------:R-:W-:Y:S02]  /*7f90*/  MOV R35, R24 ;  /* 0x0000001800237202 */ /* 0x000fe40000000f00 */
[----:B------:R-:W-:-:S07]  /*7fa0*/  MOV R26, R38 ;  /* 0x00000026001a7202 */ /* 0x000fce0000000f00 */
[----:B------:R-:W-:Y:S05]  /*7fb0*/  WARPSYNC.COLLECTIVE R30, `(.L_x_2527) ;  /* 0x000000001e087348 */ /* 0x000fea0003c00000 */
[----:B------:R0:W1:Y:S02]  /*7fc0*/  SHFL.BFLY P2, R38, R35, R32, R33 ;  /* 0x0c00002023267389 */ /* 0x0000640000040021 */
[----:B01----:R-:W-:Y:S01]  /*7fd0*/  ENDCOLLECTIVE ;  /* 0x000000000000791b */ /* 0x003fe20003800000 */
.L_x_2527:
[----:B------:R-:W-:Y:S01]  /*7fe0*/  FADD.FTZ R26, R25, R26 ;  /* 0x0000001a191a7221 */ /* 0x000fe20000010000 */
[----:B------:R-:W-:Y:S06]  /*7ff0*/  BRA `(.L_x_2528) ;  /* 0xffffffec00507947 */ /* 0x000fec000383ffff */
.L_x_2516:
        /* <DEDUP_REMOVED lines=8> */
.L_x_2530:
[----:B------:R-:W-:Y:S05]  /*8080*/  BSYNC B1 ;  /* 0x0000000000017941 */ /* 0x000fea0003800000 */
.L_x_2529:
        /* <DEDUP_REMOVED lines=8> */
.L_x_2531:
[----:B------:R-:W-:Y:S01]  /*8110*/  FADD.FTZ R25, R25, R22 ;  /* 0x0000001619197221 */ /* 0x000fe20000010000 */
[----:B------:R-:W-:-:S04]  /*8120*/  HFMA2.MMA R32, -RZ, RZ, 0, 2.384185791015625e-07 ;  /* 0x00000004ff207435 */ /* 0x000fc800000001ff */
[----:B------:R-:W-:Y:S02]  /*8130*/  MOV R35, R25 ;  /* 0x0000001900237202 */ /* 0x000fe40000000f00 */
[----:B------:R-:W-:-:S07]  /*8140*/  MOV R24, R38 ;  /* 0x0000002600187202 */ /* 0x000fce0000000f00 */
[----:B------:R-:W-:Y:S05]  /*8150*/  WARPSYNC.COLLECTIVE R30, `(.L_x_2532) ;  /* 0x000000001e087348 */ /* 0x000fea0003c00000 */
[----:B------:R0:W1:Y:S02]  /*8160*/  SHFL.BFLY P2, R38, R35, R32, R33 ;  /* 0x0c00002023267389 */ /* 0x0000640000040021 */
[----:B01----:R-:W-:Y:S01]  /*8170*/  ENDCOLLECTIVE ;  /* 0x000000000000791b */ /* 0x003fe20003800000 */
.L_x_2532:
[----:B------:R-:W-:-:S05]  /*8180*/  FADD.FTZ R24, R24, R23 ;  /* 0x0000001718187221 */ /* 0x000fca0000010000 */
[----:B------:R-:W-:Y:S02]  /*8190*/  MOV R35, R24 ;  /* 0x0000001800237202 */ /* 0x000fe40000000f00 */
[----:B------:R-:W-:-:S07]  /*81a0*/  MOV R26, R38 ;  /* 0x00000026001a7202 */ /* 0x000fce0000000f00 */
[----:B------:R-:W-:Y:S05]  /*81b0*/  WARPSYNC.COLLECTIVE R30, `(.L_x_2533) ;  /* 0x000000001e087348 */ /* 0x000fea0003c00000 */
[----:B------:R0:W1:Y:S02]  /*81c0*/  SHFL.BFLY P2, R38, R35, R32, R33 ;  /* 0x0c00002023267389 */ /* 0x0000640000040021 */
[----:B01----:R-:W-:Y:S01]  /*81d0*/  ENDCOLLECTIVE ;  /* 0x000000000000791b */ /* 0x003fe20003800000 */
.L_x_2533:
[----:B------:R-:W-:Y:S01]  /*81e0*/  FADD.FTZ R26, R25, R26 ;  /* 0x0000001a191a7221 */ /* 0x000fe20000010000 */
[----:B------:R-:W-:-:S04]  /*81f0*/  HFMA2.MMA R32, -RZ, RZ, 0, 1.1920928955078125e-07 ;  /* 0x00000002ff207435 */ /* 0x000fc800000001ff */
[----:B------:R-:W-:Y:S02]  /*8200*/  MOV R35, R26 ;  /* 0x0000001a00237202 */ /* 0x000fe40000000f00 */
[----:B------:R-:W-:-:S07]  /*8210*/  MOV R27, R38 ;  /* 0x00000026001b7202 */ /* 0x000fce0000000f00 */
[----:B------:R-:W-:Y:S05]  /*8220*/  WARPSYNC.COLLECTIVE R30, `(.L_x_2534) ;  /* 0x000000001e087348 */ /* 0x000fea0003c00000 */
[----:B------:R0:W1:Y:S02]  /*8230*/  SHFL.BFLY P2, R38, R35, R32, R33 ;  /* 0x0c00002023267389 */ /* 0x0000640000040021 */
[----:B01----:R-:W-:Y:S01]  /*8240*/  ENDCOLLECTIVE ;  /* 0x000000000000791b */ /* 0x003fe20003800000 */
.L_x_2534:
[----:B------:R-:W-:-:S05]  /*8250*/  FADD.FTZ R27, R24, R27 ;  /* 0x0000001b181b7221 */ /* 0x000fca0000010000 */
[----:B------:R-:W-:Y:S02]  /*8260*/  MOV R35, R27 ;  /* 0x0000001b00237202 */ /* 0x000fe40000000f00 */
[----:B------:R-:W-:-:S07]  /*8270*/  MOV R29, R38 ;  /* 0x00000026001d7202 */ /* 0x000fce0000000f00 */
[----:B------:R-:W-:Y:S05]  /*8280*/  WARPSYNC.COLLECTIVE R30, `(.L_x_2535) ;  /* 0x000000001e087348 */ /* 0x000fea0003c00000 */
[----:B------:R0:W1:Y:S02]  /*8290*/  SHFL.BFLY P2, R38, R35, R32, R33 ;  /* 0x0c00002023267389 */ /* 0x0000640000040021 */
[----:B01----:R-:W-:Y:S01]  /*82a0*/  ENDCOLLECTIVE ;  /* 0x000000000000791b */ /* 0x003fe20003800000 */
.L_x_2535:
[----:B------:R-:W-:Y:S01]  /*82b0*/  FADD.FTZ R29, R26, R29 ;  /* 0x0000001d1a1d7221 */ /* 0x000fe20000010000 */
[----:B------:R-:W-:-:S04]  /*82c0*/  HFMA2.MMA R32, -RZ, RZ, 0, 5.9604644775390625e-08 ;  /* 0x00000001ff207435 */ /* 0x000fc800000001ff */
[----:B------:R-:W-:Y:S02]  /*82d0*/  MOV R35, R29 ;  /* 0x0000001d00237202 */ /* 0x000fe40000000f00 */
[----:B------:R-:W-:-:S07]  /*82e0*/  MOV R22, R38 ;  /* 0x0000002600167202 */ /* 0x000fce0000000f00 */
[----:B------:R-:W-:Y:S05]  /*82f0*/  WARPSYNC.COLLECTIVE R30, `(.L_x_2536) ;  /* 0x000000001e087348 */ /* 0x000fea0003c00000 */
[----:B------:R0:W1:Y:S02]  /*8300*/  SHFL.BFLY P2, R38, R35, R32, R33 ;  /* 0x0c00002023267389 */ /* 0x0000640000040021 */
[----:B01----:R-:W-:Y:S01]  /*8310*/  ENDCOLLECTIVE ;  /* 0x000000000000791b */ /* 0x003fe20003800000 */
.L_x_2536:
[----:B------:R-:W-:-:S05]  /*8320*/  FADD.FTZ R22, R27, R22 ;  /* 0x000000161b167221 */ /* 0x000fca0000010000 */
[----:B------:R-:W-:Y:S02]  /*8330*/  MOV R35, R22 ;  /* 0x0000001600237202 */ /* 0x000fe40000000f00 */
[----:B------:R-:W-:-:S07]  /*8340*/  MOV R28, R38 ;  /* 0x00000026001c7202 */ /* 0x000fce0000000f00 */
[----:B------:R-:W-:Y:S05]  /*8350*/  WARPSYNC.COLLECTIVE R30, `(.L_x_2537) ;  /* 0x000000001e087348 */ /* 0x000fea0003c00000 */
[----:B------:R0:W1:Y:S02]  /*8360*/  SHFL.BFLY P2, R38, R35, R32, R33 ;  /* 0x0c00002023267389 */ /* 0x0000640000040021 */
[----:B01----:R-:W-:Y:S01]  /*8370*/  ENDCOLLECTIVE ;  /* 0x000000000000791b */ /* 0x003fe20003800000 */
.L_x_2537:
[----:B------:R-:W-:Y:S01]  /*8380*/  FADD.FTZ R28, R29, R28 ;  /* 0x0000001c1d1c7221 */ /* 0x000fe20000010000 */
[----:B------:R-:W-:Y:S06]  /*8390*/  BRA `(.L_x_2538) ;  /* 0xffffffec00107947 */ /* 0x000fec000383ffff */
.L_x_2517:
        /* <DEDUP_REMOVED lines=8> */
.L_x_2540:
[----:B------:R-:W-:Y:S05]  /*8420*/  BSYNC B1 ;  /* 0x0000000000017941 */ /* 0x000fea0003800000 */
.L_x_2539:
        /* <DEDUP_REMOVED lines=8> */
.L_x_2541:
[----:B------:R-:W-:Y:S01]  /*84b0*/  FADD.FTZ R25, R25, R22 ;  /* 0x0000001619197221 */ /* 0x000fe20000010000 */
[----:B------:R-:W-:-:S04]  /*84c0*/  HFMA2.MMA R32, -RZ, RZ, 0, 2.384185791015625e-07 ;  /* 0x00000004ff207435 */ /* 0x000fc800000001ff */
[----:B------:R-:W-:Y:S02]  /*84d0*/  MOV R35, R25 ;  /* 0x0000001900237202 */ /* 0x000fe40000000f00 */
[----:B------:R-:W-:-:S07]  /*84e0*/  MOV R24, R38 ;  /* 0x0000002600187202 */ /* 0x000fce0000000f00 */
[----:B------:R-:W-:Y:S05]  /*84f0*/  WARPSYNC.COLLECTIVE R30, `(.L_x_2542) ;  /* 0x000000001e087348 */ /* 0x000fea0003c00000 */
[----:B------:R0:W1:Y:S02]  /*8500*/  SHFL.BFLY P2, R38, R35, R32, R33 ;  /* 0x0c00002023267389 */ /* 0x0000640000040021 */
[----:B01----:R-:W-:Y:S01]  /*8510*/  ENDCOLLECTIVE ;  /* 0x000000000000791b */ /* 0x003fe20003800000 */
.L_x_2542:
[----:B------:R-:W-:-:S05]  /*8520*/  FADD.FTZ R24, R24, R23 ;  /* 0x0000001718187221 */ /* 0x000fca0000010000 */
[----:B------:R-:W-:Y:S02]  /*8530*/  MOV R35, R24 ;  /* 0x0000001800237202 */ /* 0x000fe40000000f00 */
[----:B------:R-:W-:-:S07]  /*8540*/  MOV R26, R38 ;  /* 0x00000026001a7202 */ /* 0x000fce0000000f00 */
[----:B------:R-:W-:Y:S05]  /*8550*/  WARPSYNC.COLLECTIVE R30, `(.L_x_2543) ;  /* 0x000000001e087348 */ /* 0x000fea0003c00000 */
[----:B------:R0:W1:Y:S02]  /*8560*/  SHFL.BFLY P2, R38, R35, R32, R33 ;  /* 0x0c00002023267389 */ /* 0x0000640000040021 */
[----:B01----:R-:W-:Y:S01]  /*8570*/  ENDCOLLECTIVE ;  /* 0x000000000000791b */ /* 0x003fe20003800000 */
.L_x_2543:
[----:B------:R-:W-:Y:S01]  /*8580*/  FADD.FTZ R26, R25, R26 ;  /* 0x0000001a191a7221 */ /* 0x000fe20000010000 */
[----:B------:R-:W-:-:S04]  /*8590*/  HFMA2.MMA R32, -RZ, RZ, 0, 1.1920928955078125e-07 ;  /* 0x00000002ff207435 */ /* 0x000fc800000001ff */
[----:B------:R-:W-:Y:S02]  /*85a0*/  MOV R35, R26 ;  /* 0x0000001a00237202 */ /* 0x000fe40000000f00 */
[----:B------:R-:W-:-:S07]  /*85b0*/  MOV R27, R38 ;  /* 0x00000026001b7202 */ /* 0x000fce0000000f00 */
[----:B------:R-:W-:Y:S05]  /*85c0*/  WARPSYNC.COLLECTIVE R30, `(.L_x_2544) ;  /* 0x000000001e087348 */ /* 0x000fea0003c00000 */
[----:B------:R0:W1:Y:S02]  /*85d0*/  SHFL.BFLY P2, R38, R35, R32, R33 ;  /* 0x0c00002023267389 */ /* 0x0000640000040021 */
[----:B01----:R-:W-:Y:S01]  /*85e0*/  ENDCOLLECTIVE ;  /* 0x000000000000791b */ /* 0x003fe20003800000 */
.L_x_2544:
[----:B------:R-:W-:-:S05]  /*85f0*/  FADD.FTZ R27, R24, R27 ;  /* 0x0000001b181b7221 */ /* 0x000fca0000010000 */
[----:B------:R-:W-:Y:S02]  /*8600*/  MOV R35, R27 ;  /* 0x0000001b00237202 */ /* 0x000fe40000000f00 */
[----:B------:R-:W-:-:S07]  /*8610*/  MOV R29, R38 ;  /* 0x00000026001d7202 */ /* 0x000fce0000000f00 */
[----:B------:R-:W-:Y:S05]  /*8620*/  WARPSYNC.COLLECTIVE R30, `(.L_x_2545) ;  /* 0x000000001e087348 */ /* 0x000fea0003c00000 */
[----:B------:R0:W1:Y:S02]  /*8630*/  SHFL.BFLY P2, R38, R35, R32, R33 ;  /* 0x0c00002023267389 */ /* 0x0000640000040021 */
[----:B01----:R-:W-:Y:S01]  /*8640*/  ENDCOLLECTIVE ;  /* 0x000000000000791b */ /* 0x003fe20003800000 */
.L_x_2545:
[----:B------:R-:W-:Y:S01]  /*8650*/  FADD.FTZ R29, R26, R29 ;  /* 0x0000001d1a1d7221 */ /* 0x000fe20000010000 */
[----:B------:R-:W-:-:S04]  /*8660*/  HFMA2.MMA R32, -RZ, RZ, 0, 5.9604644775390625e-08 ;  /* 0x00000001ff207435 */ /* 0x000fc800000001ff */
[----:B------:R-:W-:Y:S02]  /*8670*/  MOV R35, R29 ;  /* 0x0000001d00237202 */ /* 0x000fe40000000f00 */
[----:B------:R-:W-:-:S07]  /*8680*/  MOV R22, R38 ;  /* 0x0000002600167202 */ /* 0x000fce0000000f00 */
[----:B------:R-:W-:Y:S05]  /*8690*/  WARPSYNC.COLLECTIVE R30, `(.L_x_2546) ;  /* 0x000000001e087348 */ /* 0x000fea0003c00000 */
[----:B------:R0:W1:Y:S02]  /*86a0*/  SHFL.BFLY P2, R38, R35, R32, R33 ;  /* 0x0c00002023267389 */ /* 0x0000640000040021 */
[----:B01----:R-:W-:Y:S01]  /*86b0*/  ENDCOLLECTIVE ;  /* 0x000000000000791b */ /* 0x003fe20003800000 */
.L_x_2546:
[----:B------:R-:W-:-:S05]  /*86c0*/  FADD.FTZ R22, R27, R22 ;  /* 0x000000161b167221 */ /* 0x000fca0000010000 */
[----:B------:R-:W-:Y:S02]  /*86d0*/  MOV R35, R22 ;  /* 0x0000001600237202 */ /* 0x000fe40000000f00 */
[----:B------:R-:W-:-:S07]  /*86e0*/  MOV R28, R38 ;  /* 0x00000026001c7202 */ /* 0x000fce0000000f00 */
[----:B------:R-:W-:Y:S05]  /*86f0*/  WARPSYNC.COLLECTIVE R30, `(.L_x_2547) ;  /* 0x000000001e087348 */ /* 0x000fea0003c00000 */
[----:B------:R0:W1:Y:S02]  /*8700*/  SHFL.BFLY P2, R38, R35, R32, R33 ;  /* 0x0c00002023267389 */ /* 0x0000640000040021 */
[----:B01----:R-:W-:Y:S01]  /*8710*/  ENDCOLLECTIVE ;  /* 0x000000000000791b */ /* 0x003fe20003800000 */
.L_x_2547:
[----:B------:R-:W-:Y:S01]  /*8720*/  FADD.FTZ R28, R29, R28 ;  /* 0x0000001c1d1c7221 */ /* 0x000fe20000010000 */
[----:B------:R-:W-:Y:S06]  /*8730*/  BRA `(.L_x_2548) ;  /* 0xffffffe800b87947 */ /* 0x000fec000383ffff */
.L_x_2518:
        /* <DEDUP_REMOVED lines=8> */
.L_x_2550:
[----:B------:R-:W-:Y:S05]  /*87c0*/  BSYNC B0 ;  /* 0x0000000000007941 */ /* 0x000fea0003800000 */
.L_x_2549:
        /* <DEDUP_REMOVED lines=10> */
.L_x_2551:
        /* <DEDUP_REMOVED lines=15> */
.L_x_2552:
[----:B------:R-:W-:Y:S02]  /*8960*/  MOV R35, R34 ;  /* 0x0000002200237202 */ /* 0x000fe40000000f00 */
[----:B------:R-:W-:-:S07]  /*8970*/  MOV R23, R38 ;  /* 0x0000002600177202 */ /* 0x000fce0000000f00 */
[----:B------:R-:W-:Y:S05]  /*8980*/  WARPSYNC.COLLECTIVE R30, `(.L_x_2553) ;  /* 0x000000001e087348 */ /* 0x000fea0003c00000 */
[----:B------:R0:W1:Y:S02]  /*8990*/  SHFL.BFLY P2, R38, R35, R32, R33 ;  /* 0x0c00002023267389 */ /* 0x0000640000040021 */
[----:B01----:R-:W-:Y:S01]  /*89a0*/  ENDCOLLECTIVE ;  /* 0x000000000000791b */ /* 0x003fe20003800000 */
.L_x_2553:
        /* <DEDUP_REMOVED lines=10> */
.L_x_2554:
[----:B------:R-:W-:-:S05]  /*8a50*/  FADD.FTZ R23, R34, R37 ;  /* 0x0000002522177221 */ /* 0x000fca0000010000 */
[----:B------:R-:W-:Y:S02]  /*8a60*/  MOV R35, R23 ;  /* 0x0000001700237202 */ /* 0x000fe40000000f00 */
[----:B------:R-:W-:-:S07]  /*8a70*/  MOV R39, R38 ;  /* 0x0000002600277202 */ /* 0x000fce0000000f00 */
[----:B------:R-:W-:Y:S05]  /*8a80*/  WARPSYNC.COLLECTIVE R30, `(.L_x_2555) ;  /* 0x000000001e087348 */ /* 0x000fea0003c00000 */
[----:B------:R0:W1:Y:S02]  /*8a90*/  SHFL.BFLY P2, R38, R35, R32, R33 ;  /* 0x0c00002023267389 */ /* 0x0000640000040021 */
[----:B01----:R-:W-:Y:S01]  /*8aa0*/  ENDCOLLECTIVE ;  /* 0x000000000000791b */ /* 0x003fe20003800000 */
.L_x_2555:
        /* <DEDUP_REMOVED lines=8> */
.L_x_2556:
        /* <DEDUP_REMOVED lines=10> */
.L_x_2557:
[----:B------:R-:W-:Y:S01]  /*8bd0*/  FADD.FTZ R36, R39, R36 ;  /* 0x0000002427247221 */ /* 0x000fe20000010000 */
[----:B------:R-:W-:Y:S01]  /*8be0*/  HFMA2.MMA R32, -RZ, RZ, 0, 4.76837158203125e-07 ;  /* 0x00000008ff207435 */ /* 0x000fe200000001ff */
[----:B------:R-:W-:Y:S02]  /*8bf0*/  MOV R35, R31 ;  /* 0x0000001f00237202 */ /* 0x000fe40000000f00 */
[----:B------:R-:W-:-:S08]  /*8c00*/  MOV R34, R38 ;  /* 0x0000002600227202 */ /* 0x000fd00000000f00 */
[----:B------:R-:W-:Y:S05]  /*8c10*/  WARPSYNC.COLLECTIVE R30, `(.L_x_2558) ;  /* 0x000000001e087348 */ /* 0x000fea0003c00000 */
[----:B------:R0:W1:Y:S02]  /*8c20*/  SHFL.BFLY P2, R38, R35, R32, R33 ;  /* 0x0c00002023267389 */ /* 0x0000640000040021 */
[----:B01----:R-:W-:Y:S01]  /*8c30*/  ENDCOLLECTIVE ;  /* 0x000000000000791b */ /* 0x003fe20003800000 */
.L_x_2558:
        /* <DEDUP_REMOVED lines=8> */
.L_x_2559:
[----:B------:R-:W-:Y:S01]  /*8cc0*/  FADD.FTZ R26, R26, R31 ;  /* 0x0000001f1a1a7221 */ /* 0x000fe20000010000 */
[----:B------:R-:W-:-:S04]  /*8cd0*/  HFMA2.MMA R32, -RZ, RZ, 0, 2.384185791015625e-07 ;  /* 0x00000004ff207435 */ /* 0x000fc800000001ff */
[----:B------:R-:W-:Y:S02]  /*8ce0*/  MOV R35, R26 ;  /* 0x0000001a00237202 */ /* 0x000fe40000000f00 */
[----:B------:R-:W-:-:S07]  /*8cf0*/  MOV R27, R38 ;  /* 0x00000026001b7202 */ /* 0x000fce0000000f00 */
[----:B------:R-:W-:Y:S05]  /*8d00*/  WARPSYNC.COLLECTIVE R30, `(.L_x_2560) ;  /* 0x000000001e087348 */ /* 0x000fea0003c00000 */
[----:B------:R0:W1:Y:S02]  /*8d10*/  SHFL.BFLY P2, R38, R35, R32, R33 ;  /* 0x0c00002023267389 */ /* 0x0000640000040021 */
[----:B01----:R-:W-:Y:S01]  /*8d20*/  ENDCOLLECTIVE ;  /* 0x000000000000791b */ /* 0x003fe20003800000 */
.L_x_2560:
[----:B------:R-:W-:-:S05]  /*8d30*/  FADD.FTZ R27, R27, R40 ;  /* 0x000000281b1b7221 */ /* 0x000fca0000010000 */
[----:B------:R-:W-:Y:S02]  /*8d40*/  MOV R35, R27 ;  /* 0x0000001b00237202 */ /* 0x000fe40000000f00 */
[----:B------:R-:W-:-:S07]  /*8d50*/  MOV R25, R38 ;  /* 0x0000002600197202 */ /* 0x000fce0000000f00 */
[----:B------:R-:W-:Y:S05]  /*8d60*/  WARPSYNC.COLLECTIVE R30, `(.L_x_2561) ;  /* 0x000000001e087348 */ /* 0x000fea0003c00000 */
[----:B------:R0:W1:Y:S02]  /*8d70*/  SHFL.BFLY P2, R38, R35, R32, R33 ;  /* 0x0c00002023267389 */ /* 0x0000640000040021 */
[----:B01----:R-:W-:Y:S01]  /*8d80*/  ENDCOLLECTIVE ;  /* 0x000000000000791b */ /* 0x003fe20003800000 */
.L_x_2561:
[----:B------:R-:W-:Y:S01]  /*8d90*/  FADD.FTZ R25, R26, R25 ;  /* 0x000000191a197221 */ /* 0x000fe20000010000 */
[----:B------:R-:W-:-:S04]  /*8da0*/  HFMA2.MMA R32, -RZ, RZ, 0, 1.1920928955078125e-07 ;  /* 0x00000002ff207435 */ /* 0x000fc800000001ff */
[----:B------:R-:W-:Y:S02]  /*8db0*/  MOV R35, R25 ;  /* 0x0000001900237202 */ /* 0x000fe40000000f00 */
[----:B------:R-:W-:-:S07]  /*8dc0*/  MOV R40, R38 ;  /* 0x0000002600287202 */ /* 0x000fce0000000f00 */
[----:B------:R-:W-:Y:S05]  /*8dd0*/  WARPSYNC.COLLECTIVE R30, `(.L_x_2562) ;  /* 0x000000001e087348 */ /* 0x000fea0003c00000 */
[----:B------:R0:W1:Y:S02]  /*8de0*/  SHFL.BFLY P2, R38, R35, R32, R33 ;  /* 0x0c00002023267389 */ /* 0x0000640000040021 */
[----:B01----:R-:W-:Y:S01]  /*8df0*/  ENDCOLLECTIVE ;  /* 0x000000000000791b */ /* 0x003fe20003800000 */
.L_x_2562:
[----:B------:R-:W-:-:S05]  /*8e00*/  FADD.FTZ R24, R27, R40 ;  /* 0x000000281b187221 */ /* 0x000fca0000010000 */
[----:B------:R-:W-:Y:S02]  /*8e10*/  MOV R35, R24 ;  /* 0x0000001800237202 */ /* 0x000fe40000000f00 */
[----:B------:R-:W-:-:S07]  /*8e20*/  MOV R26, R38 ;  /* 0x00000026001a7202 */ /* 0x000fce0000000f00 */
[----:B------:R-:W-:Y:S05]  /*8e30*/  WARPSYNC.COLLECTIVE R30, `(.L_x_2563) ;  /* 0x000000001e087348 */ /* 0x000fea0003c00000 */
[----:B------:R0:W1:Y:S02]  /*8e40*/  SHFL.BFLY P2, R38, R35, R32, R33 ;  /* 0x0c00002023267389 */ /* 0x0000640000040021 */
[----:B01----:R-:W-:Y:S01]  /*8e50*/  ENDCOLLECTIVE ;  /* 0x000000000000791b */ /* 0x003fe20003800000 */
.L_x_2563:
[----:B------:R-:W-:Y:S01]  /*8e60*/  FADD.FTZ R26, R25, R26 ;  /* 0x0000001a191a7221 */ /* 0x000fe20000010000 */
[----:B------:R-:W-:-:S04]  /*8e70*/  HFMA2.MMA R32, -RZ, RZ, 0, 5.9604644775390625e-08 ;  /* 0x00000001ff207435 */ /* 0x000fc800000001ff */
[----:B------:R-:W-:Y:S02]  /*8e80*/  MOV R35, R26 ;  /* 0x0000001a00237202 */ /* 0x000fe40000000f00 */
[----:B------:R-:W-:-:S07]  /*8e90*/  MOV R27, R38 ;  /* 0x00000026001b7202 */ /* 0x000fce0000000f00 */
[----:B------:R-:W-:Y:S05]  /*8ea0*/  WARPSYNC.COLLECTIVE R30, `(.L_x_2564) ;  /* 0x000000001e087348 */ /* 0x000fea0003c00000 */
[----:B------:R0:W1:Y:S02]  /*8eb0*/  SHFL.BFLY P2, R38, R35, R32, R33 ;  /* 0x0c00002023267389 */ /* 0x0000640000040021 */
[----:B01----:R-:W-:Y:S01]  /*8ec0*/  ENDCOLLECTIVE ;  /* 0x000000000000791b */ /* 0x003fe20003800000 */
.L_x_2564:
[----:B------:R-:W-:-:S05]  /*8ed0*/  FADD.FTZ R27, R24, R27 ;  /* 0x0000001b181b7221 */ /* 0x000fca0000010000 */
[----:B------:R-:W-:Y:S02]  /*8ee0*/  MOV R35, R27 ;  /* 0x0000001b00237202 */ /* 0x000fe40000000f00 */
[----:B------:R-:W-:-:S07]  /*8ef0*/  MOV R25, R38 ;  /* 0x0000002600197202 */ /* 0x000fce0000000f00 */
[----:B------:R-:W-:Y:S05]  /*8f00*/  WARPSYNC.COLLECTIVE R30, `(.L_x_2565) ;  /* 0x000000001e087348 */ /* 0x000fea0003c00000 */
[----:B------:R0:W1:Y:S02]  /*8f10*/  SHFL.BFLY P2, R38, R35, R32, R33 ;  /* 0x0c00002023267389 */ /* 0x0000640000040021 */
[----:B01----:R-:W-:Y:S01]  /*8f20*/  ENDCOLLECTIVE ;  /* 0x000000000000791b */ /* 0x003fe20003800000 */
.L_x_2565:
[----:B------:R-:W-:Y:S01]  /*8f30*/  FADD.FTZ R25, R26, R25 ;  /* 0x000000191a197221 */ /* 0x000fe20000010000 */
[----:B------:R-:W-:Y:S01]  /*8f40*/  HFMA2.MMA R32, -RZ, RZ, 0, 4.76837158203125e-07 ;  /* 0x00000008ff207435 */ /* 0x000fe200000001ff */
[----:B------:R-:W-:Y:S02]  /*8f50*/  MOV R35, R23 ;  /* 0x0000001700237202 */ /* 0x000fe40000000f00 */
[----:B------:R-:W-:-:S08]  /*8f60*/  MOV R24, R38 ;  /* 0x0000002600187202 */ /* 0x000fd00000000f00 */
[----:B------:R-:W-:Y:S05]  /*8f70*/  WARPSYNC.COLLECTIVE R30, `(.L_x_2566) ;  /* 0x000000001e087348 */ /* 0x000fea0003c00000 */
[----:B------:R0:W1:Y:S02]  /*8f80*/  SHFL.BFLY P2, R38, R35, R32, R33 ;  /* 0x0c00002023267389 */ /* 0x0000640000040021 */
[----:B01----:R-:W-:Y:S01]  /*8f90*/  ENDCOLLECTIVE ;  /* 0x000000000000791b */ /* 0x003fe20003800000 */
.L_x_2566:
[----:B------:R-:W-:Y:S01]  /*8fa0*/  FADD.FTZ R24, R27, R24 ;  /* 0x000000181b187221 */ /* 0x000fe20000010000 */
[----:B------:R-:W-:Y:S02]  /*8fb0*/  MOV R35, R22 ;  /* 0x0000001600237202 */ /* 0x000fe40000000f00 */
[----:B------:R-:W-:-:S07]  /*8fc0*/  MOV R28, R38 ;  /* 0x00000026001c7202 */ /* 0x000fce0000000f00 */
[----:B------:R-:W-:Y:S05]  /*8fd0*/  WARPSYNC.COLLECTIVE R30, `(.L_x_2567) ;  /* 0x000000001e087348 */ /* 0x000fea0003c00000 */
[----:B------:R0:W1:Y:S02]  /*8fe0*/  SHFL.BFLY P2, R38, R35, R32, R33 ;  /* 0x0c00002023267389 */ /* 0x0000640000040021 */
[----:B01----:R-:W-:Y:S01]  /*8ff0*/  ENDCOLLECTIVE ;  /* 0x000000000000791b */ /* 0x003fe20003800000 */
.L_x_2567:
        /* <DEDUP_REMOVED lines=13> */
.L_x_2568:
[----:B------:R-:W-:-:S05]  /*90d0*/  FADD.FTZ R31, R41, R22 ;  /* 0x00000016291f7221 */ /* 0x000fca0000010000 */
[----:B------:R-:W-:Y:S02]  /*90e0*/  MOV R35, R31 ;  /* 0x0000001f00237202 */ /* 0x000fe40000000f00 */
[----:B------:R-:W-:-:S07]  /*90f0*/  MOV R41, R38 ;  /* 0x0000002600297202 */ /* 0x000fce0000000f00 */
[----:B------:R-:W-:Y:S05]  /*9100*/  WARPSYNC.COLLECTIVE R30, `(.L_x_2569) ;  /* 0x000000001e087348 */ /* 0x000fea0003c00000 */
[----:B------:R0:W1:Y:S02]  /*9110*/  SHFL.BFLY P2, R38, R35, R32, R33 ;  /* 0x0c00002023267389 */ /* 0x0000640000040021 */
[----:B01----:R-:W-:Y:S01]  /*9120*/  ENDCOLLECTIVE ;  /* 0x000000000000791b */ /* 0x003fe20003800000 */
.L_x_2569:
        /* <DEDUP_REMOVED lines=8> */
.L_x_2570:
[----:B------:R-:W-:Y:S02]  /*91b0*/  MOV R35, R43 ;  /* 0x0000002b00237202 */ /* 0x000fe40000000f00 */
[----:B------:R-:W-:-:S07]  /*91c0*/  MOV R19, R38 ;  /* 0x0000002600137202 */ /* 0x000fce0000000f00 */
[----:B------:R-:W-:Y:S05]  /*91d0*/  WARPSYNC.COLLECTIVE R30, `(.L_x_2571) ;  /* 0x000000001e087348 */ /* 0x000fea0003c00000 */
[----:B------:R0:W1:Y:S02]  /*91e0*/  SHFL.BFLY P2, R38, R35, R32, R33 ;  /* 0x0c00002023267389 */ /* 0x0000640000040021 */
[----:B01----:R-:W-:Y:S01]  /*91f0*/  ENDCOLLECTIVE ;  /* 0x000000000000791b */ /* 0x003fe20003800000 */
.L_x_2571:
        /* <DEDUP_REMOVED lines=10> */
.L_x_2572:
        /* <DEDUP_REMOVED lines=8> */
.L_x_2573:
        /* <DEDUP_REMOVED lines=9> */
.L_x_2574:
        /* <DEDUP_REMOVED lines=9> */
.L_x_2575:
[----:B------:R-:W-:Y:S01]  /*9440*/  FADD.FTZ R21, R21, R18 ;  /* 0x0000001215157221 */ /* 0x000fe20000010000 */
[----:B------:R-:W-:-:S04]  /*9450*/  HFMA2.MMA R32, -RZ, RZ, 0, 2.384185791015625e-07 ;  /* 0x00000004ff207435 */ /* 0x000fc800000001ff */
[----:B------:R-:W-:Y:S02]  /*9460*/  MOV R35, R21 ;  /* 0x0000001500237202 */ /* 0x000fe40000000f00 */
[----:B------:R-:W-:-:S07]  /*9470*/  MOV R20, R38 ;  /* 0x0000002600147202 */ /* 0x000fce0000000f00 */
[----:B------:R-:W-:Y:S05]  /*9480*/  WARPSYNC.COLLECTIVE R30, `(.L_x_2576) ;  /* 0x000000001e087348 */ /* 0x000fea0003c00000 */
[----:B------:R0:W1:Y:S02]  /*9490*/  SHFL.BFLY P2, R38, R35, R32, R33 ;  /* 0x0c00002023267389 */ /* 0x0000640000040021 */
[----:B01----:R-:W-:Y:S01]  /*94a0*/  ENDCOLLECTIVE ;  /* 0x000000000000791b */ /* 0x003fe20003800000 */
.L_x_2576:
[----:B------:R-:W-:-:S05]  /*94b0*/  FADD.FTZ R40, R20, R19 ;  /* 0x0000001314287221 */ /* 0x000fca0000010000 */
[----:B------:R-:W-:Y:S02]  /*94c0*/  MOV R35, R40 ;  /* 0x0000002800237202 */ /* 0x000fe40000000f00 */
[----:B------:R-:W-:-:S07]  /*94d0*/  MOV R18, R38 ;  /* 0x0000002600127202 */ /* 0x000fce0000000f00 */
[----:B------:R-:W-:Y:S05]  /*94e0*/  WARPSYNC.COLLECTIVE R30, `(.L_x_2577) ;  /* 0x000000001e087348 */ /* 0x000fea0003c00000 */
[----:B------:R0:W1:Y:S02]  /*94f0*/  SHFL.BFLY P2, R38, R35, R32, R33 ;  /* 0x0c00002023267389 */ /* 0x0000640000040021 */
[----:B01----:R-:W-:Y:S01]  /*9500*/  ENDCOLLECTIVE ;  /* 0x000000000000791b */ /* 0x003fe20003800000 */
.L_x_2577:
        /* <DEDUP_REMOVED lines=9> */
.L_x_2578:
        /* <DEDUP_REMOVED lines=12> */
.L_x_2579:
        /* <DEDUP_REMOVED lines=9> */
.L_x_2580:
[----:B------:R-:W-:-:S05]  /*96f0*/  FADD.FTZ R40, R41, R40 ;  /* 0x0000002829287221 */ /* 0x000fca0000010000 */
[----:B------:R-:W-:Y:S02]  /*9700*/  MOV R35, R40 ;  /* 0x0000002800237202 */ /* 0x000fe40000000f00 */
[----:B------:R-:W-:-:S07]  /*9710*/  MOV R27, R38 ;  /* 0x00000026001b7202 */ /* 0x000fce0000000f00 */
[----:B------:R-:W-:Y:S05]  /*9720*/  WARPSYNC.COLLECTIVE R30, `(.L_x_2581) ;  /* 0x000000001e087348 */ /* 0x000fea0003c00000 */
[----:B------:R0:W1:Y:S02]  /*9730*/  SHFL.BFLY P2, R38, R35, R32, R33 ;  /* 0x0c00002023267389 */ /* 0x0000640000040021 */
[----:B01----:R-:W-:Y:S01]  /*9740*/  ENDCOLLECTIVE ;  /* 0x000000000000791b */ /* 0x003fe20003800000 */
.L_x_2581:
[----:B------:R-:W-:Y:S01]  /*9750*/  FADD.FTZ R22, R42, R27 ;  /* 0x0000001b2a167221 */ /* 0x000fe20000010000 */
[----:B------:R-:W-:Y:S06]  /*9760*/  BRA `(.L_x_2582) ;  /* 0xffffffe400247947 */ /* 0x000fec000383ffff */
.L_x_2583:
        /* <DEDUP_REMOVED lines=9> */
.L_x_2791:


//--------------------- .text._ZN13group_norm_v214gn_cuda_kernelI6__halfLi320ELi3ELi32ELi10ELi4096ELb0ELi16ELi320ELi320ELi4ELb1ELi1ELb0ELb0ENS_16CompileConditionILi900EEEEEvPT_PKS4_S7_S7_flPfS8_Pj --------------------------
	.section	.text._ZN13group_norm_v214gn_cuda_kernelI6__halfLi320ELi3ELi32ELi10ELi4096ELb0ELi16ELi320ELi320ELi4ELb1ELi1ELb0ELb0ENS_16CompileConditionILi900EEEEEvPT_PKS4_S7_S7_flPfS8_Pj,"ax",@progbits
	.align	128
        .global         _ZN13group_norm_v214gn_cuda_kernelI6__halfLi320ELi3ELi32ELi10ELi4096ELb0ELi16ELi320ELi320ELi4ELb1ELi1ELb0ELb0ENS_16CompileConditionILi900EEEEEvPT_PKS4_S7_S7_flPfS8_Pj
        .type           _ZN13group_norm_v214gn_cuda_kernelI6__halfLi320ELi3ELi32ELi10ELi4096ELb0ELi16ELi320ELi320ELi4ELb1ELi1ELb0ELb0ENS_16CompileConditionILi900EEEEEvPT_PKS4_S7_S7_flPfS8_Pj,@function
        .size           _ZN13group_norm_v214gn_cuda_kernelI6__halfLi320ELi3ELi32ELi10ELi4096ELb0ELi16ELi320ELi320ELi4ELb1ELi1ELb0ELb0ENS_16CompileConditionILi900EEEEEvPT_PKS4_S7_S7_flPfS8_Pj,(.L_x_2792 - _ZN13group_norm_v214gn_cuda_kernelI6__halfLi320ELi3ELi32ELi10ELi4096ELb0ELi16ELi320ELi320ELi4ELb1ELi1ELb0ELb0ENS_16CompileConditionILi900EEEEEvPT_PKS4_S7_S7_flPfS8_Pj)
        .other          _ZN13group_norm_v214gn_cuda_kernelI6__halfLi320ELi3ELi32ELi10ELi4096ELb0ELi16ELi320ELi320ELi4ELb1ELi1ELb0ELb0ENS_16CompileConditionILi900EEEEEvPT_PKS4_S7_S7_flPfS8_Pj,@"STO_CUDA_ENTRY STV_DEFAULT"
_ZN13group_norm_v214gn_cuda_kernelI6__halfLi320ELi3ELi32ELi10ELi4096ELb0ELi16ELi320ELi320ELi4ELb1ELi1ELb0ELb0ENS_16CompileConditionILi900EEEEEvPT_PKS4_S7_S7_flPfS8_Pj:
.text._ZN13group_norm_v214gn_cuda_kernelI6__halfLi320ELi3ELi32ELi10ELi4096ELb0ELi16ELi320ELi320ELi4ELb1ELi1ELb0ELb0ENS_16CompileConditionILi900EEEEEvPT_PKS4_S7_S7_flPfS8_Pj:
        /* <DEDUP_REMOVED lines=20> */
.L_x_2594:
[----:B0-----:R-:W-:Y:S01]  /*0140*/  IMAD.WIDE.U32 R6, R2, -0x33333333, RZ ;  /* 0xcccccccd02067825 */ /* 0x001fe200078e00ff */
[----:B------:R-:W-:Y:S01]  /*0150*/  SHF.L.U32 R6, R3, 0x4, RZ ;  /* 0x0000000403067819 */ /* 0x000fe200000006ff */
[----:B------:R-:W-:Y:S01]  /*0160*/  ULDC.64 UR6, c[0x0][0x218] ;  /* 0x0000860000067ab9 */ /* 0x000fe20000000a00 */
[----:B------:R-:W-:Y:S01]  /*0170*/  MOV R19, RZ ;  /* 0x000000ff00137202 */ /* 0x000fe20000000f00 */
[----:B------:R-:W-:Y:S01]  /*0180*/  IMAD R15, R5, 0x140000, RZ ;  /* 0x00140000050f7824 */ /* 0x000fe200078e02ff */
[----:B------:R-:W-:Y:S01]  /*0190*/  SHF.R.U32.HI R7, RZ, 0x6, R7 ;  /* 0x00000006ff077819 */ /* 0x000fe20000011607 */
[----:B------:R-:W-:Y:S01]  /*01a0*/  ULDC.64 UR10, c[0x0][0x228] ;  /* 0x00008a00000a7ab9 */ /* 0x000fe20000000a00 */
[----:B------:R-:W-:-:S03]  /*01b0*/  LOP3.LUT R6, R6, 0xff0, RZ, 0xc0, !PT ;  /* 0x00000ff006067812 */ /* 0x000fc600078ec0ff */
[----:B------:R-:W-:Y:S01]  /*01c0*/  IMAD R18, R7, -0x50, R2 ;  /* 0xffffffb007127824 */ /* 0x000fe200078e0202 */
[----:B------:R-:W-:-:S04]  /*01d0*/  IADD3 R6, R6, R7, RZ ;  /* 0x0000000706067210 */ /* 0x000fc80007ffe0ff */
[----:B------:R-:W-:Y:S01]  /*01e0*/  SHF.L.U32 R18, R18, 0x2, RZ ;  /* 0x0000000212127819 */ /* 0x000fe200000006ff */
[----:B------:R-:W-:-:S04]  /*01f0*/  IMAD R7, R6, 0x140, RZ ;  /* 0x0000014006077824 */ /* 0x000fc800078e02ff */
[----:B------:R-:W-:Y:S01]  /*0200*/  IMAD.WIDE.U32 R10, R4, 0x140000, R18 ;  /* 0x00140000040a7825 */ /* 0x000fe200078e0012 */
[C---:B------:R-:W-:Y:S02]  /*0210*/  IADD3 R9, R7.reuse, 0x500, RZ ;  /* 0x0000050007097810 */ /* 0x040fe40007ffe0ff */
[----:B------:R-:W-:Y:S02]  /*0220*/  IADD3 R13, R7, 0xa00, RZ ;  /* 0x00000a00070d7810 */ /* 0x000fe40007ffe0ff */
[----:B------:R-:W-:Y:S02]  /*0230*/  IADD3 R12, R11, R15, RZ ;  /* 0x0000000f0b0c7210 */ /* 0x000fe40007ffe0ff */
[CC--:B------:R-:W-:Y:S02]  /*0240*/  IADD3 R15, P0, R7.reuse, R10.reuse, RZ ;  /* 0x0000000a070f7210 */ /* 0x0c0fe40007f1e0ff */
[----:B------:R-:W-:Y:S02]  /*0250*/  IADD3 R11, R7, 0xf00, RZ ;  /* 0x00000f00070b7810 */ /* 0x000fe40007ffe0ff */
[----:B------:R-:W-:-:S02]  /*0260*/  IADD3 R6, P3, R9, R10, RZ ;  /* 0x0000000a09067210 */ /* 0x000fc40007f7e0ff */
[----:B------:R-:W-:Y:S02]  /*0270*/  IADD3 R7, P1, R13, R10, RZ ;  /* 0x0000000a0d077210 */ /* 0x000fe40007f3e0ff */
[----:B------:R-:W-:Y:S02]  /*0280*/  IADD3.X R8, RZ, R12, RZ, P0, !PT ;  /* 0x0000000cff087210 */ /* 0x000fe400007fe4ff */
[----:B------:R-:W-:Y:S02]  /*0290*/  LEA R20, P2, R15, UR6, 0x1 ;  /* 0x000000060f147c11 */ /* 0x000fe4000f8408ff */
[----:B------:R-:W-:Y:S02]  /*02a0*/  IADD3 R9, P0, R11, R10, RZ ;  /* 0x0000000a0b097210 */ /* 0x000fe40007f1e0ff */
[-C--:B------:R-:W-:Y:S02]  /*02b0*/  IADD3.X R10, RZ, R12.reuse, RZ, P3, !PT ;  /* 0x0000000cff0a7210 */ /* 0x080fe40001ffe4ff */
[----:B------:R-:W-:-:S02]  /*02c0*/  IADD3.X R11, RZ, R12, RZ, P1, !PT ;  /* 0x0000000cff0b7210 */ /* 0x000fc40000ffe4ff */
[----:B------:R-:W-:Y:S02]  /*02d0*/  LEA.HI.X R21, R15, UR7, R8, 0x1, P2 ;  /* 0x000000070f157c11 */ /* 0x000fe400090f0c08 */
[----:B------:R-:W-:Y:S02]  /*02e0*/  IADD3.X R12, RZ, R12, RZ, P0, !PT ;  /* 0x0000000cff0c7210 */ /* 0x000fe400007fe4ff */
[----:B------:R-:W-:Y:S01]  /*02f0*/  LEA R22, P1, R9, UR6, 0x1 ;  /* 0x0000000609167c11 */ /* 0x000fe2000f8208ff */
[----:B------:R0:W2:Y:S01]  /*0300*/  LDG.E.64.CONSTANT R26, desc[UR8][R20.64] ;  /* 0x00000008141a7981 */ /* 0x0000a2000c1e9b00 */
[----:B------:R-:W-:Y:S02]  /*0310*/  LEA R14, P3, R6, UR6, 0x1 ;  /* 0x00000006060e7c11 */ /* 0x000fe4000f8608ff */
[----:B------:R-:W-:Y:S02]  /*0320*/  LEA R16, P0, R7, UR6, 0x1 ;  /* 0x0000000607107c11 */ /* 0x000fe4000f8008ff */
[----:B------:R-:W-:-:S02]  /*0330*/  LEA.HI.X R23, R9, UR7, R12, 0x1, P1 ;  /* 0x0000000709177c11 */ /* 0x000fc400088f0c0c */
[----:B------:R-:W-:Y:S02]  /*0340*/  LEA.HI.X R15, R6, UR7, R10, 0x1, P3 ;  /* 0x00000007060f7c11 */ /* 0x000fe400098f0c0a */
[----:B------:R-:W-:Y:S01]  /*0350*/  LEA.HI.X R17, R7, UR7, R11, 0x1, P0 ;  /* 0x0000000707117c11 */ /* 0x000fe200080f0c0b */
[----:B------:R-:W-:Y:S01]  /*0360*/  ULDC.64 UR6, c[0x0][0x220] ;  /* 0x0000880000067ab9 */ /* 0x000fe20000000a00 */
[----:B------:R-:W3:Y:S04]  /*0370*/  LDG.E.64.CONSTANT R22, desc[UR8][R22.64] ;  /* 0x0000000816167981 */ /* 0x000ee8000c1e9b00 */
[----:B------:R-:W4:Y:S04]  /*0380*/  LDG.E.64.CONSTANT R14, desc[UR8][R14.64] ;  /* 0x000000080e0e7981 */ /* 0x000f28000c1e9b00 */
[----:B------:R-:W4:Y:S01]  /*0390*/  LDG.E.64.CONSTANT R16, desc[UR8][R16.64] ;  /* 0x0000000810107981 */ /* 0x000f22000c1e9b00 */
[----:B------:R-:W-:-:S02]  /*03a0*/  SHF.L.U32 R13, R18, 0x1, RZ ;  /* 0x00000001120d7819 */ /* 0x000fc400000006ff */
[----:B------:R-:W-:Y:S02]  /*03b0*/  SHF.R.U32.HI R24, RZ, 0x1f, R18 ;  /* 0x0000001fff187819 */ /* 0x000fe40000011612 */
[C---:B------:R-:W-:Y:S02]  /*03c0*/  IADD3 R18, P0, R13.reuse, UR6, RZ ;  /* 0x000000060d127c10 */ /* 0x040fe4000ff1e0ff */
[----:B0-----:R-:W-:Y:S02]  /*03d0*/  IADD3 R20, P1, R13, UR10, RZ ;  /* 0x0000000a0d147c10 */ /* 0x001fe4000ff3e0ff */
[C---:B------:R-:W-:Y:S02]  /*03e0*/  IADD3.X R19, R24.reuse, UR7, RZ, P0, !PT ;  /* 0x0000000718137c10 */ /* 0x040fe400087fe4ff */
[----:B------:R-:W-:-:S04]  /*03f0*/  IADD3.X R21, R24, UR11, RZ, P1, !PT ;  /* 0x0000000b18157c10 */ /* 0x000fc80008ffe4ff */
[----:B------:R-:W5:Y:S04]  /*0400*/  LDG.E.64.CONSTANT R18, desc[UR8][R18.64] ;  /* 0x0000000812127981 */ /* 0x000f68000c1e9b00 */
[----:B------:R-:W5:Y:S01]  /*0410*/  LDG.E.64.CONSTANT R20, desc[UR8][R20.64] ;  /* 0x0000000814147981 */ /* 0x000f62000c1e9b00 */
[----:B------:R-:W-:Y:S01]  /*0420*/  ISETP.GT.U32.AND P0, PT, R2, 0x7f, PT ;  /* 0x0000007f0200780c */ /* 0x000fe20003f04070 */
[----:B------:R-:W-:Y:S01]  /*0430*/  BSSY B0, `(.L_x_2584) ;  /* 0x000006e000007945 */ /* 0x000fe20003800000 */
[----:B------:R-:W-:Y:S01]  /*0440*/  CS2R R30, SRZ ;  /* 0x00000000001e7805 */ /* 0x000fe2000001ff00 */
[----:B--2---:R-:W-:Y:S02]  /*0450*/  HADD2.F32 R52, -RZ, R26.H0_H0 ;  /* 0x2000001aff347230 */ /* 0x004fe40000004100 */
[----:B------:R-:W-:-:S02]  /*0460*/  HADD2.F32 R45, -RZ, R27.H0_H0 ;  /* 0x2000001bff2d7230 */ /* 0x000fc40000004100 */
[----:B------:R-:W-:Y:S02]  /*0470*/  HADD2.F32 R51, -RZ, R26.H1_H1 ;  /* 0x3000001aff337230 */ /* 0x000fe40000004100 */
[----:B------:R-:W-:Y:S01]  /*0480*/  FFMA.FTZ R24, R52, R52, RZ ;  /* 0x0000003434187223 */ /* 0x000fe200000100ff */
[----:B------:R-:W-:Y:S02]  /*0490*/  HADD2.F32 R44, -RZ, R27.H1_H1 ;  /* 0x3000001bff2c7230 */ /* 0x000fe40000004100 */
[----:B------:R-:W-:Y:S01]  /*04a0*/  FFMA.FTZ R29, R45, R45, RZ ;  /* 0x0000002d2d1d7223 */ /* 0x000fe200000100ff */
[----:B------:R-:W-:Y:S01]  /*04b0*/  FADD.FTZ R27, RZ, R45 ;  /* 0x0000002dff1b7221 */ /* 0x000fe20000010000 */
[--C-:B---3--:R-:W-:Y:S02]  /*04c0*/  HADD2.F32 R46, -RZ, R22.reuse.H0_H0 ;  /* 0x20000016ff2e7230 */ /* 0x108fe40000004100 */
[----:B------:R-:W-:Y:S02]  /*04d0*/  HADD2.F32 R54, -RZ, R22.H1_H1 ;  /* 0x30000016ff367230 */ /* 0x000fe40000004100 */
[----:B------:R-:W-:Y:S01]  /*04e0*/  FADD.FTZ R22, RZ, R52 ;  /* 0x00000034ff167221 */ /* 0x000fe20000010000 */
[----:B----4-:R-:W-:-:S02]  /*04f0*/  HADD2.F32 R50, -RZ, R14.H0_H0 ;  /* 0x2000000eff327230 */ /* 0x010fc40000004100 */
[----:B------:R-:W-:Y:S02]  /*0500*/  HADD2.F32 R49, -RZ, R14.H1_H1 ;  /* 0x3000000eff317230 */ /* 0x000fe40000004100 */
[--C-:B------:R-:W-:Y:S02]  /*0510*/  HADD2.F32 R13, -RZ, R15.reuse.H0_H0 ;  /* 0x2000000fff0d7230 */ /* 0x100fe40000004100 */
[----:B------:R-:W-:Y:S02]  /*0520*/  HADD2.F32 R14, -RZ, R15.H1_H1 ;  /* 0x3000000fff0e7230 */ /* 0x000fe40000004100 */
[--C-:B------:R-:W-:Y:S02]  /*0530*/  HADD2.F32 R48, -RZ, R16.reuse.H0_H0 ;  /* 0x20000010ff307230 */ /* 0x100fe40000004100 */
[----:B------:R-:W-:Y:S02]  /*0540*/  HADD2.F32 R47, -RZ, R16.H1_H1 ;  /* 0x30000010ff2f7230 */ /* 0x000fe40000004100 */
[----:B------:R-:W-:Y:S01]  /*0550*/  FFMA.FTZ R25, R51, R51, R24 ;  /* 0x0000003333197223 */ /* 0x000fe20000010018 */
[----:B------:R-:W-:-:S02]  /*0560*/  HADD2.F32 R15, -RZ, R17.H0_H0 ;  /* 0x20000011ff0f7230 */ /* 0x000fc40000004100 */
[----:B------:R-:W-:Y:S02]  /*0570*/  HADD2.F32 R16, -RZ, R17.H1_H1 ;  /* 0x30000011ff107230 */ /* 0x000fe40000004100 */
[----:B------:R-:W-:Y:S01]  /*0580*/  FFMA.FTZ R28, R44, R44, R29 ;  /* 0x0000002c2c1c7223 */ /* 0x000fe2000001001d */
[--C-:B------:R-:W-:Y:S02]  /*0590*/  HADD2.F32 R17, -RZ, R23.reuse.H0_H0 ;  /* 0x20000017ff117230 */ /* 0x100fe40000004100 */
[----:B------:R-:W-:Y:S02]  /*05a0*/  HADD2.F32 R55, -RZ, R23.H1_H1 ;  /* 0x30000017ff377230 */ /* 0x000fe40000004100 */
        /* <DEDUP_REMOVED lines=22> */
[----:B------:R-:W-:-:S02]  /*0710*/  FFMA.FTZ R23, R54, R54, R27 ;  /* 0x0000003636177223 */ /* 0x000fc4000001001b */
[----:B------:R-:W-:Y:S01]  /*0720*/  FADD.FTZ R22, R25, R54 ;  /* 0x0000003619167221 */ /* 0x000fe20000010000 */
[----:B------:R-:W-:Y:S01]  /*0730*/  FFMA.FTZ R25, R55, R55, R26 ;  /* 0x0000003737197223 */ /* 0x000fe2000001001a */
[----:B------:R-:W-:-:S03]  /*0740*/  FADD.FTZ R24, R24, R55 ;  /* 0x0000003718187221 */ /* 0x000fc60000010000 */
[----:B------:R0:W-:Y:S04]  /*0750*/  STS.64 [R53], R22 ;  /* 0x0000001635007388 */ /* 0x0001e80000000a00 */
[----:B------:R0:W-:Y:S01]  /*0760*/  STS.64 [R53+0xc80], R24 ;  /* 0x000c801835007388 */ /* 0x0001e20000000a00 */
        /* <DEDUP_REMOVED lines=58> */
.L_x_2585:
[----:B------:R-:W-:Y:S05]  /*0b10*/  BSYNC B0 ;  /* 0x0000000000007941 */ /* 0x000fea0003800000 */
.L_x_2584:
        /* <DEDUP_REMOVED lines=23> */
.L_x_2587:
[----:B------:R-:W-:Y:S05]  /*0c90*/  BSYNC B0 ;  /* 0x0000000000007941 */ /* 0x000fea0003800000 */
.L_x_2586:
        /* <DEDUP_REMOVED lines=12> */
.L_x_2589:
[----:B------:R-:W2:Y:S04]  /*0d60*/  LD.E.STRONG.GPU R24, desc[UR8][R22.64] ;  /* 0x0000000816187980 */ /* 0x000ea8000c10f900 */
[----:B--2---:R-:W-:Y:S01]  /*0d70*/  CCTL.IVALL ;  /* 0x00000000ff00798f */ /* 0x004fe20002000000 */
[----:B------:R-:W-:Y:S05]  /*0d80*/  YIELD ;  /* 0x0000000000007946 */ /* 0x000fea0003800000 */
[----:B-----5:R-:W-:-:S04]  /*0d90*/  LOP3.LUT R24, R24, R25, RZ, 0x3c, !PT ;  /* 0x0000001918187212 */ /* 0x020fc800078e3cff */
[----:B------:R-:W-:-:S13]  /*0da0*/  ISETP.GT.AND P1, PT, R24, -0x1, PT ;  /* 0xffffffff1800780c */ /* 0x000fda0003f24270 */
[----:B------:R-:W-:Y:S05]  /*0db0*/  @P1 BRA `(.L_x_2589) ;  /* 0xfffffffc00e81947 */ /* 0x000fea000383ffff */
.L_x_2588:
        /* <DEDUP_REMOVED lines=172> */
.L_x_2591:
[----:B------:R-:W-:Y:S05]  /*1880*/  BSYNC B0 ;  /* 0x0000000000007941 */ /* 0x000fea0003800000 */
.L_x_2590:
[----:B0-----:R-:W0:Y:S01]  /*1890*/  SHFL.BFLY PT, R23, R42, 0x4, 0x1f ;  /* 0x0c801f002a177f89 */ /* 0x001e2200000e0000 */
[----:B------:R-:W1:Y:S01]  /*18a0*/  S2UR UR6, SR_CgaCtaId ;  /* 0x00000000000679c3 */ /* 0x000e620000008800 */
[----:B------:R-:W-:Y:S01]  /*18b0*/  LOP3.LUT P0, RZ, R2, 0xffffff07, RZ, 0xc0, !PT ;  /* 0xffffff0702ff7812 */ /* 0x000fe2000780c0ff */
[----:B------:R-:W-:Y:S01]  /*18c0*/  UMOV UR5, 0x400 ;  /* 0x0000040000057882 */ /* 0x000fe20000000000 */
[----:B------:R-:W2:Y:S01]  /*18d0*/  SHFL.BFLY PT, R22, R43, 0x4, 0x1f ;  /* 0x0c801f002b167f89 */ /* 0x000ea200000e0000 */
[----:B------:R-:W-:Y:S01]  /*18e0*/  UIADD3 UR5, UR5, 0x1900, URZ ;  /* 0x0000190005057890 */ /* 0x000fe2000fffe03f */
[----:B------:R-:W-:Y:S01]  /*18f0*/  BSSY B0, `(.L_x_2592) ;  /* 0x0000021000007945 */ /* 0x000fe20003800000 */
[----:B0-----:R-:W-:Y:S02]  /*1900*/  FADD.FTZ R23, R23, R42 ;  /* 0x0000002a17177221 */ /* 0x001fe40000010000 */
[----:B-1----:R-:W-:Y:S01]  /*1910*/  ULEA UR5, UR6, UR5, 0x18 ;  /* 0x0000000506057291 */ /* 0x002fe2000f8ec03f */
[----:B--2---:R-:W-:-:S02]  /*1920*/  FADD.FTZ R24, R22, R43 ;  /* 0x0000002b16187221 */ /* 0x004fc40000010000 */
[----:B------:R-:W0:Y:S01]  /*1930*/  SHFL.BFLY PT, R26, R23, 0x2, 0x1f ;  /* 0x0c401f00171a7f89 */ /* 0x000e2200000e0000 */
[----:B------:R-:W-:Y:S02]  /*1940*/  ULDC.64 UR6, c[0x0][0x240] ;  /* 0x0000900000067ab9 */ /* 0x000fe40000000a00 */
[----:B------:R-:W-:Y:S01]  /*1950*/  ISETP.EQ.U32.AND P1, PT, RZ, UR6, PT ;  /* 0x00000006ff007c0c */ /* 0x000fe2000bf22070 */
[----:B------:R-:W1:Y:S01]  /*1960*/  SHFL.BFLY PT, R25, R24, 0x2, 0x1f ;  /* 0x0c401f0018197f89 */ /* 0x000e6200000e0000 */
[----:B0-----:R-:W-:Y:S01]  /*1970*/  FADD.FTZ R26, R23, R26 ;  /* 0x0000001a171a7221 */ /* 0x001fe20000010000 */
[----:B-1----:R-:W-:-:S04]  /*1980*/  FADD.FTZ R25, R24, R25 ;  /* 0x0000001918197221 */ /* 0x002fc80000010000 */
[----:B------:R-:W0:Y:S01]  /*1990*/  SHFL.BFLY PT, R27, R26, 0x1, 0x1f ;  /* 0x0c201f001a1b7f89 */ /* 0x000e2200000e0000 */
[----:B------:R-:W-:-:S03]  /*19a0*/  @!P0 LOP3.LUT R24, R2, 0xfffffff8, RZ, 0xc0, !PT ;  /* 0xfffffff802188812 */ /* 0x000fc600078ec0ff */
[----:B------:R-:W1:Y:S01]  /*19b0*/  SHFL.BFLY PT, R28, R25, 0x1, 0x1f ;  /* 0x0c201f00191c7f89 */ /* 0x000e6200000e0000 */
[----:B0-----:R-:W-:-:S04]  /*19c0*/  FADD.FTZ R22, R26, R27 ;  /* 0x0000001b1a167221 */ /* 0x001fc80000010000 */
[----:B------:R-:W-:Y:S01]  /*19d0*/  @!P0 FMUL.FTZ R22, R22, 2.4414062863797880709e-05 ;  /* 0x37cccccd16168820 */ /* 0x000fe20000410000 */
[----:B-1----:R-:W-:-:S03]  /*19e0*/  FADD.FTZ R28, R25, R28 ;  /* 0x0000001c191c7221 */ /* 0x002fc60000010000 */
[----:B------:R-:W-:-:S04]  /*19f0*/  @!P0 FMUL.FTZ R23, R22, R22 ;  /* 0x0000001616178220 */ /* 0x000fc80000410000 */
[----:B------:R-:W-:-:S05]  /*1a00*/  @!P0 FFMA.FTZ R23, R28, 2.4414062863797880709e-05, -R23 ;  /* 0x37cccccd1c178823 */ /* 0x000fca0000010817 */
[----:B------:R-:W-:-:S05]  /*1a10*/  @!P0 FMNMX.FTZ R23, RZ, R23, !PT ;  /* 0x00000017ff178209 */ /* 0x000fca0007810000 */
[----:B------:R0:W-:Y:S01]  /*1a20*/  @!P0 STS.64 [R24+UR5], R22 ;  /* 0x0000001618008988 */ /* 0x0001e20008000a05 */
[----:B------:R-:W-:Y:S01]  /*1a30*/  BAR.SYNC.DEFER_BLOCKING 0x0 ;  /* 0x0000000000007b1d */ /* 0x000fe20000010000 */
[----:B------:R-:W-:-:S04]  /*1a40*/  LOP3.LUT P0, RZ, R3, 0xff, RZ, 0xc0, !PT ;  /* 0x000000ff03ff7812 */ /* 0x000fc8000780c0ff */
[----:B------:R-:W-:-:S04]  /*1a50*/  ISETP.GT.U32.OR P0, PT, R2, 0x1f, P0 ;  /* 0x0000001f0200780c */ /* 0x000fc80000704470 */
[----:B------:R-:W-:-:S13]  /*1a60*/  ISETP.EQ.OR.EX P0, PT, RZ, UR7, P0, P1 ;  /* 0x00000007ff007c0c */ /* 0x000fda0008702710 */
[----:B0-----:R-:W-:Y:S05]  /*1a70*/  @P0 BRA `(.L_x_2593) ;  /* 0x0000000000200947 */ /* 0x001fea0003800000 */
        /* <DEDUP_REMOVED lines=8> */
.L_x_2593:
[----:B------:R-:W-:Y:S05]  /*1b00*/  BSYNC B0 ;  /* 0x0000000000007941 */ /* 0x000fea0003800000 */
.L_x_2592:
[C---:B0-----:R-:W-:Y:S01]  /*1b10*/  IMAD.WIDE.U32 R22, R2.reuse, -0x33333333, RZ ;  /* 0xcccccccd02167825 */ /* 0x041fe200078e00ff */
[----:B------:R-:W-:Y:S01]  /*1b20*/  SHF.L.U32 R28, R3, 0x4, RZ ;  /* 0x00000004031c7819 */ /* 0x000fe200000006ff */
[----:B------:R-:W-:Y:S01]  /*1b30*/  ULDC.64 UR6, c[0x0][0x210] ;  /* 0x0000840000067ab9 */ /* 0x000fe20000000a00 */
[----:B------:R-:W-:Y:S01]  /*1b40*/  ULOP3.LUT UR4, UR4, 0x1, URZ, 0x3c, !UPT ;  /* 0x0000000104047892 */ /* 0x000fe2000f8e3c3f */
[----:B------:R-:W-:Y:S01]  /*1b50*/  IMAD.WIDE.U32 R24, R2, -0x33333333, RZ ;  /* 0xcccccccd02187825 */ /* 0x000fe200078e00ff */
[----:B------:R-:W-:Y:S02]  /*1b60*/  SHF.R.U32.HI R23, RZ, 0x6, R23 ;  /* 0x00000006ff177819 */ /* 0x000fe40000011617 */
[----:B------:R-:W-:Y:S01]  /*1b70*/  LOP3.LUT R28, R28, 0xff0, RZ, 0xc0, !PT ;  /* 0x00000ff01c1c7812 */ /* 0x000fe200078ec0ff */
[----:B-----5:R-:W-:Y:S01]  /*1b80*/  HADD2.F32 R35, -RZ, R18.H1_H1 ;  /* 0x30000012ff237230 */ /* 0x020fe20000004100 */
[----:B------:R-:W-:Y:S01]  /*1b90*/  SHF.R.U32.HI R27, RZ, 0x6, R25 ;  /* 0x00000006ff1b7819 */ /* 0x000fe20000011619 */
[----:B------:R-:W-:Y:S01]  /*1ba0*/  IMAD R23, R23, -0x50, R2 ;  /* 0xffffffb017177824 */ /* 0x000fe200078e0202 */
[----:B------:R-:W-:-:S02]  /*1bb0*/  LEA R30, P1, R6, UR6, 0x1 ;  /* 0x00000006061e7c11 */ /* 0x000fc4000f8208ff */
[----:B------:R-:W-:Y:S02]  /*1bc0*/  IADD3 R28, R28, R27, RZ ;  /* 0x0000001b1c1c7210 */ /* 0x000fe40007ffe0ff */
[----:B------:R-:W-:Y:S02]  /*1bd0*/  SHF.L.U32 R26, R23, 0x2, RZ ;  /* 0x00000002171a7819 */ /* 0x000fe400000006ff */
[----:B------:R-:W-:Y:S01]  /*1be0*/  LEA.HI.X R31, R6, UR7, R10, 0x1, P1 ;  /* 0x00000007061f7c11 */ /* 0x000fe200088f0c0a */
[----:B------:R-:W-:Y:S01]  /*1bf0*/  IMAD R28, R28, 0x140, RZ ;  /* 0x000001401c1c7824 */ /* 0x000fe200078e02ff */
[C---:B------:R-:W-:Y:S01]  /*1c00*/  IADD3 R24, R26.reuse, 0x2, RZ ;  /* 0x000000021a187810 */ /* 0x040fe20007ffe0ff */
[----:B------:R-:W-:-:S04]  /*1c10*/  IMAD.WIDE.U32 R22, R26, -0x33333333, RZ ;  /* 0xcccccccd1a167825 */ /* 0x000fc800078e00ff */
[----:B------:R-:W-:Y:S01]  /*1c20*/  IMAD.WIDE.U32 R24, R24, -0x33333333, RZ ;  /* 0xcccccccd18187825 */ /* 0x000fe200078e00ff */
[----:B------:R-:W-:-:S03]  /*1c30*/  LOP3.LUT R22, R23, 0x1f8, RZ, 0xc0, !PT ;  /* 0x000001f817167812 */ /* 0x000fc600078ec0ff */
[----:B------:R-:W-:Y:S01]  /*1c40*/  IMAD R26, R27, -0x50, R2 ;  /* 0xffffffb01b1a7824 */ /* 0x000fe200078e0202 */
[----:B------:R-:W-:Y:S01]  /*1c50*/  LOP3.LUT R24, R25, 0xfffffff8, RZ, 0xc0, !PT ;  /* 0xfffffff819187812 */ /* 0x000fe200078ec0ff */
[--C-:B------:R-:W-:Y:S01]  /*1c60*/  HADD2.F32 R10, -RZ, R20.reuse.H0_H0 ;  /* 0x20000014ff0a7230 */ /* 0x100fe20000004100 */
[----:B------:R-:W0:Y:S01]  /*1c70*/  LDS.64 R22, [R22+UR5] ;  /* 0x0000000516167984 */ /* 0x000e220008000a00 */
[----:B------:R-:W-:Y:S01]  /*1c80*/  HADD2.F32 R20, -RZ, R20.H1_H1 ;  /* 0x30000014ff147230 */ /* 0x000fe20000004100 */
[----:B------:R-:W-:Y:S02]  /*1c90*/  SHF.L.U32 R27, R26, 0x2, RZ ;  /* 0x000000021a1b7819 */ /* 0x000fe400000006ff */
[----:B------:R-:W1:Y:S01]  /*1ca0*/  LDS.64 R24, [R24+UR5] ;  /* 0x0000000518187984 */ /* 0x000e620008000a00 */
[----:B------:R-:W-:Y:S01]  /*1cb0*/  ULDC UR5, c[0x0][0x230] ;  /* 0x00008c0000057ab9 */ /* 0x000fe20000000800 */
[----:B------:R-:W-:Y:S01]  /*1cc0*/  LEA R26, P3, R9, UR6, 0x1 ;  /* 0x00000006091a7c11 */ /* 0x000fe2000f8608ff */
[----:B------:R-:W-:-:S05]  /*1cd0*/  IMAD R27, R4, 0x140000, R27 ;  /* 0x00140000041b7824 */ /* 0x000fca00078e021b */
[----:B------:R-:W-:Y:S02]  /*1ce0*/  IADD3 R33, R28, R27, RZ ;  /* 0x0000001b1c217210 */ /* 0x000fe40007ffe0ff */
[----:B------:R-:W-:Y:S02]  /*1cf0*/  LEA.HI.X R27, R9, UR7, R12, 0x1, P3 ;  /* 0x00000007091b7c11 */ /* 0x000fe400098f0c0c */
[----:B------:R-:W-:Y:S02]  /*1d00*/  LEA R28, P2, R7, UR6, 0x1 ;  /* 0x00000006071c7c11 */ /* 0x000fe4000f8408ff */
[----:B------:R-:W-:Y:S02]  /*1d10*/  LEA R32, P0, R33, UR6, 0x1 ;  /* 0x0000000621207c11 */ /* 0x000fe4000f8008ff */
[----:B------:R-:W-:Y:S01]  /*1d20*/  LEA.HI.X R29, R7, UR7, R11, 0x1, P2 ;  /* 0x00000007071d7c11 */ /* 0x000fe200090f0c0b */
[----:B------:R-:W-:Y:S01]  /*1d30*/  HADD2.F32 R7, -RZ, R18.H0_H0 ;  /* 0x20000012ff077230 */ /* 0x000fe20000004100 */
[----:B------:R-:W-:Y:S01]  /*1d40*/  LEA.HI.X R33, R33, UR7, R8, 0x1, P0 ;  /* 0x0000000721217c11 */ /* 0x000fe200080f0c08 */
[----:B------:R-:W-:Y:S01]  /*1d50*/  ULDC.64 UR6, c[0x0][0x238] ;  /* 0x00008e0000067ab9 */ /* 0x000fe20000000a00 */
[----:B------:R-:W-:-:S04]  /*1d60*/  IADD3 R4, P0, R4, 0x1, RZ ;  /* 0x0000000104047810 */ /* 0x000fc80007f1e0ff */
[----:B------:R-:W-:Y:S02]  /*1d70*/  IADD3.X R5, RZ, R5, RZ, P0, !PT ;  /* 0x00000005ff057210 */ /* 0x000fe400007fe4ff */
[----:B------:R-:W-:-:S04]  /*1d80*/  ISETP.GE.U32.AND P0, PT, R4, UR6, PT ;  /* 0x0000000604007c0c */ /* 0x000fc8000bf06070 */
[----:B------:R-:W-:Y:S01]  /*1d90*/  ISETP.GE.AND.EX P0, PT, R5, UR7, PT, P0 ;  /* 0x0000000705007c0c */ /* 0x000fe2000bf06300 */
[----:B0-----:R-:W-:Y:S01]  /*1da0*/  FADD.FTZ R23, R23, UR5 ;  /* 0x0000000517177e21 */ /* 0x001fe20008010000 */
[--C-:B------:R-:W-:Y:S01]  /*1db0*/  FADD.FTZ R12, R49, -R22.reuse ;  /* 0x80000016310c7221 */ /* 0x100fe20000010000 */
[--C-:B------:R-:W-:Y:S01]  /*1dc0*/  FADD.FTZ R52, R52, -R22.reuse ;  /* 0x8000001634347221 */ /* 0x100fe20000010000 */
[--C-:B------:R-:W-:Y:S01]  /*1dd0*/  FADD.FTZ R6, R51, -R22.reuse ;  /* 0x8000001633067221 */ /* 0x100fe20000010000 */
[----:B-1----:R-:W-:Y:S01]  /*1de0*/  FADD.FTZ R25, R25, UR5 ;  /* 0x0000000519197e21 */ /* 0x002fe20008010000 */
[--C-:B------:R-:W-:Y:S01]  /*1df0*/  FADD.FTZ R50, R50, -R22.reuse ;  /* 0x8000001632327221 */ /* 0x100fe20000010000 */
[----:B------:R-:W0:Y:S01]  /*1e00*/  MUFU.RSQ R23, R23 ;  /* 0x0000001700177308 */ /* 0x000e220000001400 */
[--C-:B------:R-:W-:Y:S01]  /*1e10*/  FADD.FTZ R48, R48, -R22.reuse ;  /* 0x8000001630307221 */ /* 0x100fe20000010000 */
[--C-:B------:R-:W-:Y:S01]  /*1e20*/  FADD.FTZ R34, R47, -R22.reuse ;  /* 0x800000162f227221 */ /* 0x100fe20000010000 */
[--C-:B------:R-:W-:Y:S01]  /*1e30*/  FADD.FTZ R46, R46, -R22.reuse ;  /* 0x800000162e2e7221 */ /* 0x100fe20000010000 */
[----:B------:R-:W-:Y:S01]  /*1e40*/  FADD.FTZ R22, R54, -R22 ;  /* 0x8000001636167221 */ /* 0x000fe20000010000 */
[--C-:B------:R-:W-:Y:S01]  /*1e50*/  FADD.FTZ R45, R45, -R24.reuse ;  /* 0x800000182d2d7221 */ /* 0x100fe20000010000 */
[--C-:B------:R-:W-:Y:S01]  /*1e60*/  FADD.FTZ R15, R15, -R24.reuse ;  /* 0x800000180f0f7221 */ /* 0x100fe20000010000 */
[--C-:B------:R-:W-:Y:S01]  /*1e70*/  FADD.FTZ R17, R17, -R24.reuse ;  /* 0x8000001811117221 */ /* 0x100fe20000010000 */
[----:B------:R-:W-:Y:S01]  /*1e80*/  FADD.FTZ R55, R55, -R24 ;  /* 0x8000001837377221 */ /* 0x000fe20000010000 */
[C---:B0-----:R-:W-:Y:S01]  /*1e90*/  FMUL.FTZ R11, R23.reuse, R12 ;  /* 0x0000000c170b7220 */ /* 0x041fe20000410000 */
[----:B------:R-:W-:Y:S01]  /*1ea0*/  FMUL.FTZ R52, R52, R23 ;  /* 0x0000001734347220 */ /* 0x000fe20000410000 */
[----:B------:R0:W1:Y:S01]  /*1eb0*/  MUFU.RSQ R12, R25 ;  /* 0x00000019000c7308 */ /* 0x0000620000001400 */
[C---:B------:R-:W-:Y:S01]  /*1ec0*/  FMUL.FTZ R6, R23.reuse, R6 ;  /* 0x0000000617067220 */ /* 0x040fe20000410000 */
[C---:B------:R-:W-:Y:S01]  /*1ed0*/  FMUL.FTZ R8, R23.reuse, R50 ;  /* 0x0000003217087220 */ /* 0x040fe20000410000 */
[----:B------:R-:W-:Y:S01]  /*1ee0*/  FFMA.FTZ R52, R52, R7, R10 ;  /* 0x0000000734347223 */ /* 0x000fe2000001000a */
[C---:B------:R-:W-:Y:S01]  /*1ef0*/  FMUL.FTZ R37, R23.reuse, R48 ;  /* 0x0000003017257220 */ /* 0x040fe20000410000 */
[----:B------:R-:W-:Y:S01]  /*1f00*/  FFMA.FTZ R9, R6, R35, R20 ;  /* 0x0000002306097223 */ /* 0x000fe20000010014 */
[C---:B------:R-:W-:Y:S01]  /*1f10*/  FMUL.FTZ R39, R23.reuse, R34 ;  /* 0x0000002217277220 */ /* 0x040fe20000410000 */
[C---:B------:R-:W-:Y:S01]  /*1f20*/  FMUL.FTZ R41, R23.reuse, R46 ;  /* 0x0000002e17297220 */ /* 0x040fe20000410000 */
[----:B------:R-:W-:Y:S01]  /*1f30*/  FMUL.FTZ R23, R23, R22 ;  /* 0x0000001617177220 */ /* 0x000fe20000410000 */
[C-C-:B------:R-:W-:Y:S01]  /*1f40*/  FFMA.FTZ R8, R7.reuse, R8, R10.reuse ;  /* 0x0000000807087223 */ /* 0x140fe2000001000a */
[--C-:B------:R-:W-:Y:S01]  /*1f50*/  FFMA.FTZ R6, R7, R37, R10.reuse ;  /* 0x0000002507067223 */ /* 0x100fe2000001000a */
[----:B------:R-:W-:Y:S01]  /*1f60*/  F2FP.F16.F32.PACK_AB R52, R9, R52 ;  /* 0x000000340934723e */ /* 0x000fe200000000ff */
[----:B------:R-:W-:Y:S01]  /*1f70*/  FFMA.FTZ R7, R7, R41, R10 ;  /* 0x0000002907077223 */ /* 0x000fe2000001000a */
[C-C-:B------:R-:W-:Y:S01]  /*1f80*/  FFMA.FTZ R10, R35.reuse, R23, R20.reuse ;  /* 0x00000017230a7223 */ /* 0x140fe20000010014 */
[C-C-:B------:R-:W-:Y:S01]  /*1f90*/  FFMA.FTZ R11, R35.reuse, R11, R20.reuse ;  /* 0x0000000b230b7223 */ /* 0x140fe20000010014 */
[----:B------:R-:W-:Y:S01]  /*1fa0*/  FFMA.FTZ R9, R35, R39, R20 ;  /* 0x0000002723097223 */ /* 0x000fe20000010014 */
[--C-:B------:R-:W-:Y:S01]  /*1fb0*/  FADD.FTZ R23, R44, -R24.reuse ;  /* 0x800000182c177221 */ /* 0x100fe20000010000 */
[----:B------:R-:W-:Y:S01]  /*1fc0*/  FADD.FTZ R35, R13, -R24 ;  /* 0x800000180d237221 */ /* 0x000fe20000010000 */
[----:B------:R-:W-:Y:S01]  /*1fd0*/  PRMT R18, R52, 0x7632, R18 ;  /* 0x0000763234127816 */ /* 0x000fe20000000012 */
[--C-:B0-----:R-:W-:Y:S01]  /*1fe0*/  FADD.FTZ R25, R14, -R24.reuse ;  /* 0x800000180e197221 */ /* 0x101fe20000010000 */
[----:B------:R-:W-:Y:S01]  /*1ff0*/  FADD.FTZ R37, R16, -R24 ;  /* 0x8000001810257221 */ /* 0x000fe20000010000 */
[----:B------:R-:W-:-:S02]  /*2000*/  HADD2.F32 R13, -RZ, R21.H0_H0 ;  /* 0x20000015ff0d7230 */ /* 0x000fc40000004100 */
[----:B-1----:R-:W-:Y:S01]  /*2010*/  FMUL.FTZ R45, R45, R12 ;  /* 0x0000000c2d2d7220 */ /* 0x002fe20000410000 */
[--C-:B------:R-:W-:Y:S02]  /*2020*/  HADD2.F32 R14, -RZ, R19.reuse.H0_H0 ;  /* 0x20000013ff0e7230 */ /* 0x100fe40000004100 */
[C---:B------:R-:W-:Y:S01]  /*2030*/  FMUL.FTZ R23, R12.reuse, R23 ;  /* 0x000000170c177220 */ /* 0x040fe20000410000 */
[----:B------:R-:W-:Y:S02]  /*2040*/  HADD2.F32 R16, -RZ, R19.H1_H1 ;  /* 0x30000013ff107230 */ /* 0x000fe40000004100 */
[C---:B------:R-:W-:Y:S01]  /*2050*/  FMUL.FTZ R35, R12.reuse, R35 ;  /* 0x000000230c237220 */ /* 0x040fe20000410000 */
[----:B------:R-:W-:Y:S02]  /*2060*/  HADD2.F32 R21, -RZ, R21.H1_H1 ;  /* 0x30000015ff157230 */ /* 0x000fe40000004100 */
[C---:B------:R-:W-:Y:S01]  /*2070*/  FMUL.FTZ R25, R12.reuse, R25 ;  /* 0x000000190c197220 */ /* 0x040fe20000410000 */
[----:B------:R0:W-:Y:S01]  /*2080*/  STG.E.U16 desc[UR8][R32.64+0x2], R18 ;  /* 0x0000021220007986 */ /* 0x0001e2000c101508 */
[--C-:B------:R-:W-:Y:S01]  /*2090*/  FFMA.FTZ R45, R45, R14, R13.reuse ;  /* 0x0000000e2d2d7223 */ /* 0x100fe2000001000d */
[C---:B------:R-:W-:Y:S01]  /*20a0*/  FMUL.FTZ R20, R12.reuse, R15 ;  /* 0x0000000f0c147220 */ /* 0x040fe20000410000 */
[C---:B------:R-:W-:Y:S01]  /*20b0*/  FMUL.FTZ R22, R12.reuse, R37 ;  /* 0x000000250c167220 */ /* 0x040fe20000410000 */
[C---:B------:R-:W-:Y:S01]  /*20c0*/  FMUL.FTZ R24, R12.reuse, R17 ;  /* 0x000000110c187220 */ /* 0x040fe20000410000 */
[----:B------:R-:W-:Y:S01]  /*20d0*/  FMUL.FTZ R34, R12, R55 ;  /* 0x000000370c227220 */ /* 0x000fe20000410000 */
[----:B------:R-:W-:Y:S01]  /*20e0*/  FFMA.FTZ R35, R14, R35, R13 ;  /* 0x000000230e237223 */ /* 0x000fe2000001000d */
[----:B------:R-:W-:Y:S01]  /*20f0*/  FFMA.FTZ R12, R16, R25, R21 ;  /* 0x00000019100c7223 */ /* 0x000fe20000010015 */
[----:B------:R-:W-:Y:S01]  /*2100*/  F2FP.F16.F32.PACK_AB R8, R11, R8 ;  /* 0x000000080b08723e */ /* 0x000fe200000000ff */
[----:B------:R-:W-:Y:S01]  /*2110*/  FFMA.FTZ R20, R14, R20, R13 ;  /* 0x000000140e147223 */ /* 0x000fe2000001000d */
[----:B------:R-:W-:Y:S01]  /*2120*/  FFMA.FTZ R11, R16, R22, R21 ;  /* 0x00000016100b7223 */ /* 0x000fe20000010015 */
[----:B------:R-:W-:Y:S01]  /*2130*/  FFMA.FTZ R24, R14, R24, R13 ;  /* 0x000000180e187223 */ /* 0x000fe2000001000d */
[--C-:B0-----:R-:W-:Y:S01]  /*2140*/  FFMA.FTZ R18, R23, R16, R21.reuse ;  /* 0x0000001017127223 */ /* 0x101fe20000010015 */
[----:B------:R-:W-:Y:S01]  /*2150*/  F2FP.F16.F32.PACK_AB R35, R12, R35 ;  /* 0x000000230c23723e */ /* 0x000fe200000000ff */
[----:B------:R-:W-:Y:S01]  /*2160*/  FFMA.FTZ R21, R16, R34, R21 ;  /* 0x0000002210157223 */ /* 0x000fe20000010015 */
[----:B------:R-:W-:Y:S01]  /*2170*/  F2FP.F16.F32.PACK_AB R6, R9, R6 ;  /* 0x000000060906723e */ /* 0x000fe200000000ff */
[----:B------:R-:W-:Y:S01]  /*2180*/  STG.E.U16 desc[UR8][R32.64], R52 ;  /* 0x0000003420007986 */ /* 0x000fe2000c101508 */
[----:B------:R-:W-:-:S02]  /*2190*/  F2FP.F16.F32.PACK_AB R45, R18, R45 ;  /* 0x0000002d122d723e */ /* 0x000fc400000000ff */
[----:B------:R-:W-:Y:S02]  /*21a0*/  PRMT R9, R35, 0x7632, R9 ;  /* 0x0000763223097816 */ /* 0x000fe40000000009 */
[----:B------:R-:W-:Y:S01]  /*21b0*/  PRMT R13, R45, 0x7632, R13 ;  /* 0x000076322d0d7816 */ /* 0x000fe2000000000d */
[----:B------:R-:W-:Y:S01]  /*21c0*/  STG.E.U16 desc[UR8][R32.64+0x4], R45 ;  /* 0x0000042d20007986 */ /* 0x000fe2000c101508 */
[----:B------:R-:W-:Y:S02]  /*21d0*/  F2FP.F16.F32.PACK_AB R20, R11, R20 ;  /* 0x000000140b14723e */ /* 0x000fe400000000ff */
[----:B------:R-:W-:Y:S01]  /*21e0*/  F2FP.F16.F32.PACK_AB R7, R10, R7 ;  /* 0x000000070a07723e */ /* 0x000fe200000000ff */
[----:B------:R0:W-:Y:S01]  /*21f0*/  STG.E.U16 desc[UR8][R32.64+0x6], R13 ;  /* 0x0000060d20007986 */ /* 0x0001e2000c101508 */
[----:B------:R-:W-:Y:S02]  /*2200*/  F2FP.F16.F32.PACK_AB R24, R21, R24 ;  /* 0x000000181518723e */ /* 0x000fe400000000ff */
[----:B------:R-:W-:Y:S01]  /*2210*/  PRMT R15, R8, 0x7632, R15 ;  /* 0x00007632080f7816 */ /* 0x000fe2000000000f */
[----:B------:R1:W-:Y:S01]  /*2220*/  STG.E.U16 desc[UR8][R30.64], R8 ;  /* 0x000000081e007986 */ /* 0x0003e2000c101508 */
[----:B------:R-:W-:-:S03]  /*2230*/  PRMT R14, R6, 0x7632, R14 ;  /* 0x00007632060e7816 */ /* 0x000fc6000000000e */
        /* <DEDUP_REMOVED lines=16> */
.L_x_2595:
        /* <DEDUP_REMOVED lines=12> */
.L_x_2792:


//--------------------- .text._ZN13group_norm_v214gn_cuda_kernelI6__halfLi320ELi1ELi32ELi10ELi4096ELb0ELi32ELi320ELi320ELi4ELb1ELi1ELb0ELb0ENS_16CompileConditionILi900EEEEEvPT_PKS4_S7_S7_flPfS8_Pj --------------------------
	.section	.text._ZN13group_norm_v214gn_cuda_kernelI6__halfLi320ELi1ELi32ELi10ELi4096ELb0ELi32ELi320ELi320ELi4ELb1ELi1ELb0ELb0ENS_16CompileConditionILi900EEEEEvPT_PKS4_S7_S7_flPfS8_Pj,"ax",@progbits
	.align	128
        .global         _ZN13group_norm_v214gn_cuda_kernelI6__halfLi320ELi1ELi32ELi10ELi4096ELb0ELi32ELi320ELi320ELi4ELb1ELi1ELb0ELb0ENS_16CompileConditionILi900EEEEEvPT_PKS4_S7_S7_flPfS8_Pj
        .type           _ZN13group_norm_v214gn_cuda_kernelI6__halfLi320ELi1ELi32ELi10ELi4096ELb0ELi32ELi320ELi320ELi4ELb1ELi1ELb0ELb0ENS_16CompileConditionILi900EEEEEvPT_PKS4_S7_S7_flPfS8_Pj,@function
        .size           _ZN13group_norm_v214gn_cuda_kernelI6__halfLi320ELi1ELi32ELi10ELi4096ELb0ELi32ELi320ELi320ELi4ELb1ELi1ELb0ELb0ENS_16CompileConditionILi900EEEEEvPT_PKS4_S7_S7_flPfS8_Pj,(.L_x_2793 - _ZN13group_norm_v214gn_cuda_kernelI6__halfLi320ELi1ELi32ELi10ELi4096ELb0ELi32ELi320ELi320ELi4ELb1ELi1ELb0ELb0ENS_16CompileConditionILi900EEEEEvPT_PKS4_S7_S7_flPfS8_Pj)
        .other          _ZN13group_norm_v214gn_cuda_kernelI6__halfLi320ELi1ELi32ELi10ELi4096ELb0ELi32ELi320ELi320ELi4ELb1ELi1ELb0ELb0ENS_16CompileConditionILi900EEEEEvPT_PKS4_S7_S7_flPfS8_Pj,@"STO_CUDA_ENTRY STV_DEFAULT"
_ZN13group_norm_v214gn_cuda_kernelI6__halfLi320ELi1ELi32ELi10ELi4096ELb0ELi32ELi320ELi320ELi4ELb1ELi1ELb0ELb0ENS_16CompileConditionILi900EEEEEvPT_PKS4_S7_S7_flPfS8_Pj:
.text._ZN13group_norm_v214gn_cuda_kernelI6__halfLi320ELi1ELi32ELi10ELi4096ELb0ELi32ELi320ELi320ELi4ELb1ELi1ELb0ELb0ENS_16CompileConditionILi900EEEEEvPT_PKS4_S7_S7_flPfS8_Pj:
        /* <DEDUP_REMOVED lines=9> */
[----:B------:R-:W-:Y:S01]  /*0090*/  HFMA2.MMA R30, -RZ, RZ, 0, 0 ;  /* 0x00000000ff1e7435 */ /* 0x000fe200000001ff */
[----:B------:R-:W2:Y:S01]  /*00a0*/  S2R R6, SR_CTAID.X ;  /* 0x0000000000067919 */ /* 0x000ea20000002500 */
[----:B------:R-:W-:Y:S02]  /*00b0*/  MOV R115, UR8 ;  /* 0x0000000800737c02 */ /* 0x000fe40008000f00 */
[----:B------:R-:W-:Y:S02]  /*00c0*/  MOV R18, RZ ;  /* 0x000000ff00127202 */ /* 0x000fe40000000f00 */
[----:B------:R-:W3:Y:S01]  /*00d0*/  LDC.64 R72, c[0x0][0x250] ;  /* 0x00009400ff487b82 */ /* 0x000ee20000000a00 */
[----:B-1----:R-:W-:-:S02]  /*00e0*/  ULEA UR6, UR5, UR4, 0x18 ;  /* 0x0000000405067291 */ /* 0x002fc4000f8ec03f */
[----:B------:R-:W-:-:S04]  /*00f0*/  UIADD3 UR4, UR4, 0x1900, URZ ;  /* 0x0000190004047890 */ /* 0x000fc8000fffe03f */
[----:B------:R-:W-:Y:S01]  /*0100*/  MOV R20, UR6 ;  /* 0x0000000600147c02 */ /* 0x000fe20008000f00 */
[----:B0-----:R-:W-:Y:S01]  /*0110*/  IMAD.WIDE.U32 R2, R40, -0x33333333, RZ ;  /* 0xcccccccd28027825 */ /* 0x001fe200078e00ff */
[--C-:B------:R-:W-:Y:S01]  /*0120*/  SHF.R.U32.HI R2, RZ, 0x2, R40.reuse ;  /* 0x00000002ff027819 */ /* 0x100fe20000011628 */
[----:B------:R-:W-:Y:S01]  /*0130*/  ULDC.64 UR6, c[0x0][0x240] ;  /* 0x0000900000067ab9 */ /* 0x000fe20000000a00 */
[--C-:B------:R-:W-:Y:S01]  /*0140*/  SHF.R.S32.HI R16, RZ, 0x1f, R40.reuse ;  /* 0x0000001fff107819 */ /* 0x100fe20000011428 */
[----:B------:R-:W-:Y:S01]  /*0150*/  ULEA UR4, UR5, UR4, 0x18 ;  /* 0x0000000405047291 */ /* 0x000fe2000f8ec03f */
[----:B------:R-:W-:Y:S01]  /*0160*/  SHF.R.U32.HI R7, RZ, 0x6, R3 ;  /* 0x00000006ff077819 */ /* 0x000fe20000011603 */
[----:B------:R-:W-:Y:S01]  /*0170*/  IMAD R3, R2, 0xa, RZ ;  /* 0x0000000a02037824 */ /* 0x000fe200078e02ff */
[----:B--2---:R-:W-:Y:S02]  /*0180*/  LOP3.LUT R38, R6, 0x7f, RZ, 0xc0, !PT ;  /* 0x0000007f06267812 */ /* 0x004fe400078ec0ff */
[----:B------:R-:W-:Y:S01]  /*0190*/  SHF.L.U32 R9, R2, 0x7, RZ ;  /* 0x0000000702097819 */ /* 0x000fe200000006ff */
[----:B------:R-:W-:Y:S01]  /*01a0*/  IMAD R0, R7, -0x50, R40 ;  /* 0xffffffb007007824 */ /* 0x000fe200078e0228 */
[----:B------:R-:W-:-:S02]  /*01b0*/  SHF.R.U32.HI R4, RZ, 0x1, R3 ;  /* 0x00000001ff047819 */ /* 0x000fc40000011603 */
[----:B------:R-:W-:Y:S01]  /*01c0*/  SHF.R.U32.HI R5, RZ, 0x2, R3 ;  /* 0x00000002ff057819 */ /* 0x000fe20000011603 */
[----:B------:R-:W-:Y:S01]  /*01d0*/  IMAD R36, R0, 0x28, R20 ;  /* 0x0000002800247824 */ /* 0x000fe200078e0214 */
[----:B------:R-:W-:Y:S02]  /*01e0*/  LOP3.LUT R4, R4, 0x1, RZ, 0xc0, !PT ;  /* 0x0000000104047812 */ /* 0x000fe400078ec0ff */
[----:B------:R-:W-:Y:S02]  /*01f0*/  LOP3.LUT R38, R9, 0xffffff80, R38, 0xe2, !PT ;  /* 0xffffff8009267812 */ /* 0x000fe400078ee226 */
[----:B------:R-:W-:Y:S01]  /*0200*/  LEA R36, R7, R36, 0x3 ;  /* 0x0000002407247211 */ /* 0x000fe200078e18ff */
[----:B------:R-:W-:Y:S01]  /*0210*/  IMAD R4, R4, 0x50, R5 ;  /* 0x0000005004047824 */ /* 0x000fe200078e0205 */
[C---:B------:R-:W-:Y:S02]  /*0220*/  IADD3 R2, R3.reuse, 0x2, RZ ;  /* 0x0000000203027810 */ /* 0x040fe40007ffe0ff */
[C---:B------:R-:W-:Y:S01]  /*0230*/  IADD3 R5, R3.reuse, 0x4, RZ ;  /* 0x0000000403057810 */ /* 0x040fe20007ffe0ff */
[----:B------:R-:W-:Y:S01]  /*0240*/  IMAD R4, R4, 0x28, R20 ;  /* 0x0000002804047824 */ /* 0x000fe200078e0214 */
[----:B------:R-:W-:-:S02]  /*0250*/  IADD3 R7, R3, 0x6, RZ ;  /* 0x0000000603077810 */ /* 0x000fc40007ffe0ff */
[----:B------:R-:W-:Y:S02]  /*0260*/  IADD3 R9, R3, 0x8, RZ ;  /* 0x0000000803097810 */ /* 0x000fe40007ffe0ff */
[----:B------:R-:W-:Y:S02]  /*0270*/  LOP3.LUT P0, RZ, R6, 0x7f, RZ, 0xc0, !PT ;  /* 0x0000007f06ff7812 */ /* 0x000fe4000780c0ff */
[----:B------:R-:W-:Y:S02]  /*0280*/  SHF.R.U32.HI R3, RZ, 0x1, R2 ;  /* 0x00000001ff037819 */ /* 0x000fe40000011602 */
[----:B------:R-:W-:Y:S02]  /*0290*/  SHF.R.U32.HI R6, RZ, 0x1, R5 ;  /* 0x00000001ff067819 */ /* 0x000fe40000011605 */
[----:B------:R-:W-:Y:S02]  /*02a0*/  SHF.R.U32.HI R8, RZ, 0x1, R7 ;  /* 0x00000001ff087819 */ /* 0x000fe40000011607 */
[----:B------:R-:W-:-:S02]  /*02b0*/  SHF.R.U32.HI R10, RZ, 0x1, R9 ;  /* 0x00000001ff0a7819 */ /* 0x000fc40000011609 */
[----:B------:R-:W-:Y:S02]  /*02c0*/  SHF.R.U32.HI R2, RZ, 0x2, R2 ;  /* 0x00000002ff027819 */ /* 0x000fe40000011602 */
[----:B------:R-:W-:Y:S02]  /*02d0*/  SHF.R.U32.HI R5, RZ, 0x2, R5 ;  /* 0x00000002ff057819 */ /* 0x000fe40000011605 */
[----:B------:R-:W-:Y:S02]  /*02e0*/  SHF.R.U32.HI R7, RZ, 0x2, R7 ;  /* 0x00000002ff077819 */ /* 0x000fe40000011607 */
[----:B------:R-:W-:Y:S02]  /*02f0*/  LOP3.LUT R3, R3, 0x1, RZ, 0xc0, !PT ;  /* 0x0000000103037812 */ /* 0x000fe400078ec0ff */
[----:B------:R-:W-:Y:S02]  /*0300*/  LOP3.LUT R6, R6, 0x1, RZ, 0xc0, !PT ;  /* 0x0000000106067812 */ /* 0x000fe400078ec0ff */
[----:B------:R-:W-:Y:S01]  /*0310*/  LOP3.LUT R8, R8, 0x1, RZ, 0xc0, !PT ;  /* 0x0000000108087812 */ /* 0x000fe200078ec0ff */
[----:B------:R-:W-:Y:S01]  /*0320*/  IMAD R2, R3, 0x50, R2 ;  /* 0x0000005003027824 */ /* 0x000fe200078e0202 */
[----:B------:R-:W-:Y:S01]  /*0330*/  SHF.L.U32 R0, R0, 0x2, RZ ;  /* 0x0000000200007819 */ /* 0x000fe200000006ff */
[----:B------:R-:W-:Y:S01]  /*0340*/  IMAD R5, R6, 0x50, R5 ;  /* 0x0000005006057824 */ /* 0x000fe200078e0205 */
[----:B------:R-:W-:Y:S01]  /*0350*/  SHF.R.U32.HI R9, RZ, 0x2, R9 ;  /* 0x00000002ff097819 */ /* 0x000fe20000011609 */
[----:B------:R-:W-:Y:S01]  /*0360*/  IMAD R7, R8, 0x50, R7 ;  /* 0x0000005008077824 */ /* 0x000fe200078e0207 */
[----:B------:R-:W-:Y:S01]  /*0370*/  LOP3.LUT R10, R10, 0x1, RZ, 0xc0, !PT ;  /* 0x000000010a0a7812 */ /* 0x000fe200078ec0ff */
[C---:B------:R-:W-:Y:S01]  /*0380*/  IMAD.WIDE.U32 R34, R0.reuse, -0x33333333, RZ ;  /* 0xcccccccd00227825 */ /* 0x040fe200078e00ff */
[----:B------:R-:W-:-:S02]  /*0390*/  IADD3 R32, R0, 0x2, RZ ;  /* 0x0000000200207810 */ /* 0x000fc40007ffe0ff */
[----:B------:R-:W-:Y:S01]  /*03a0*/  ISETP.EQ.U32.AND P1, PT, RZ, UR6, PT ;  /* 0x00000006ff007c0c */ /* 0x000fe2000bf22070 */
[----:B------:R-:W-:Y:S01]  /*03b0*/  IMAD R9, R10, 0x50, R9 ;  /* 0x000000500a097824 */ /* 0x000fe200078e0209 */
[----:B------:R-:W-:Y:S01]  /*03c0*/  ISETP.GT.U32.OR P0, PT, R40, 0x1f, P0 ;  /* 0x0000001f2800780c */ /* 0x000fe20000704470 */
[--C-:B------:R-:W-:Y:S01]  /*03d0*/  IMAD R2, R2, 0x28, R20.reuse ;  /* 0x0000002802027824 */ /* 0x100fe200078e0214 */
[----:B------:R-:W-:Y:S01]  /*03e0*/  SHF.L.U32 R0, R40, 0x3, RZ ;  /* 0x0000000328007819 */ /* 0x000fe200000006ff */
[--C-:B------:R-:W-:Y:S01]  /*03f0*/  IMAD R24, R5, 0x28, R20.reuse ;  /* 0x0000002805187824 */ /* 0x100fe200078e0214 */
[----:B------:R-:W-:Y:S01]  /*0400*/  ISETP.EQ.OR.EX P0, PT, RZ, UR7, P0, P1 ;  /* 0x00000007ff007c0c */ /* 0x000fe20008702710 */
[--C-:B------:R-:W-:Y:S01]  /*0410*/  IMAD R22, R7, 0x28, R20.reuse ;  /* 0x0000002807167824 */ /* 0x100fe200078e0214 */
[----:B------:R-:W-:Y:S01]  /*0420*/  LOP3.LUT R3, R0, 0x18, RZ, 0xc0, !PT ;  /* 0x0000001800037812 */ /* 0x000fe200078ec0ff */
[----:B------:R-:W-:Y:S01]  /*0430*/  IMAD.WIDE.U32 R32, R32, -0x33333333, RZ ;  /* 0xcccccccd20207825 */ /* 0x000fe200078e00ff */
[----:B---3--:R-:W-:Y:S01]  /*0440*/  LEA R72, P1, R115, R72, 0x2 ;  /* 0x0000004873487211 */ /* 0x008fe200078210ff */
[----:B------:R-:W-:Y:S01]  /*0450*/  ULDC.64 UR6, c[0x0][0x208] ;  /* 0x0000820000067ab9 */ /* 0x000fe20000000a00 */
[----:B------:R-:W-:Y:S01]  /*0460*/  LOP3.LUT R34, R35, 0x1f8, RZ, 0xc0, !PT ;  /* 0x000001f823227812 */ /* 0x000fe200078ec0ff */
[----:B------:R-:W-:Y:S01]  /*0470*/  IMAD R20, R9, 0x28, R20 ;  /* 0x0000002809147824 */ /* 0x000fe200078e0214 */
[----:B------:R-:W-:-:S02]  /*0480*/  LOP3.LUT R32, R33, 0xfffffff8, RZ, 0xc0, !PT ;  /* 0xfffffff821207812 */ /* 0x000fc400078ec0ff */
[----:B------:R-:W-:Y:S02]  /*0490*/  IADD3 R28, R4, R3, RZ ;  /* 0x00000003041c7210 */ /* 0x000fe40007ffe0ff */
[C---:B------:R-:W-:Y:S02]  /*04a0*/  IADD3 R26, R3.reuse, R2, RZ ;  /* 0x00000002031a7210 */ /* 0x040fe40007ffe0ff */
[C---:B------:R-:W-:Y:S02]  /*04b0*/  IADD3 R24, R3.reuse, R24, RZ ;  /* 0x0000001803187210 */ /* 0x040fe40007ffe0ff */
[C---:B------:R-:W-:Y:S02]  /*04c0*/  IADD3 R22, R3.reuse, R22, RZ ;  /* 0x0000001603167210 */ /* 0x040fe40007ffe0ff */
[----:B------:R-:W-:Y:S02]  /*04d0*/  IADD3 R20, R3, R20, RZ ;  /* 0x0000001403147210 */ /* 0x000fe40007ffe0ff */
[----:B------:R-:W-:-:S07]  /*04e0*/  LEA.HI.X R73, R115, R73, R30, 0x2, P1 ;  /* 0x0000004973497211 */ /* 0x000fce00008f141e */
.L_x_2602:
[----:B------:R-:W0:Y:S01]  /*04f0*/  S2UR UR14, SR_CTAID.X ;  /* 0x00000000000e79c3 */ /* 0x000e220000002500 */
[----:B--2---:R-:W-:Y:S01]  /*0500*/  IMAD.WIDE.U32 R2, R40, -0x33333333, RZ ;  /* 0xcccccccd28027825 */ /* 0x004fe200078e00ff */
[----:B------:R-:W-:Y:S01]  /*0510*/  MOV R43, RZ ;  /* 0x000000ff002b7202 */ /* 0x000fe20000000f00 */
[----:B------:R-:W-:Y:S01]  /*0520*/  ULDC.64 UR10, c[0x0][0x218] ;  /* 0x00008600000a7ab9 */ /* 0x000fe20000000a00 */
[----:B------:R-:W-:Y:S01]  /*0530*/  ULDC.64 UR12, c[0x0][0x228] ;  /* 0x00008a00000c7ab9 */ /* 0x000fe20000000a00 */
[----:B------:R-:W-:Y:S01]  /*0540*/  IMAD R5, R30, 0x140000, RZ ;  /* 0x001400001e057824 */ /* 0x000fe200078e02ff */
[----:B------:R-:W-:-:S05]  /*0550*/  SHF.R.U32.HI R3, RZ, 0x6, R3 ;  /* 0x00000006ff037819 */ /* 0x000fca0000011603 */
[----:B------:R-:W-:-:S05]  /*0560*/  IMAD R42, R3, -0x50, R40 ;  /* 0xffffffb0032a7824 */ /* 0x000fca00078e0228 */
[----:B------:R-:W-:Y:S01]  /*0570*/  SHF.L.U32 R42, R42, 0x2, RZ ;  /* 0x000000022a2a7819 */ /* 0x000fe200000006ff */
[----:B0-----:R-:W-:-:S04]  /*0580*/  USHF.L.U32 UR5, UR14, 0x5, URZ ;  /* 0x000000050e057899 */ /* 0x001fc8000800063f */
[----:B------:R-:W-:-:S06]  /*0590*/  ULOP3.LUT UR5, UR5, 0xfe0, URZ, 0xc0, !UPT ;  /* 0x00000fe005057892 */ /* 0x000fcc000f8ec03f */
[----:B------:R-:W-:Y:S01]  /*05a0*/  IADD3 R0, R3, UR5, RZ ;  /* 0x0000000503007c10 */ /* 0x000fe2000fffe0ff */
[----:B------:R-:W-:-:S04]  /*05b0*/  IMAD.WIDE.U32 R2, R115, 0x140000, R42 ;  /* 0x0014000073027825 */ /* 0x000fc800078e002a */
[----:B------:R-:W-:Y:S01]  /*05c0*/  IMAD R65, R0, 0x140, RZ ;  /* 0x0000014000417824 */ /* 0x000fe200078e02ff */
[----:B------:R-:W-:-:S04]  /*05d0*/  IADD3 R0, R3, R5, RZ ;  /* 0x0000000503007210 */ /* 0x000fc80007ffe0ff */
[C---:B------:R-:W-:Y:S02]  /*05e0*/  IADD3 R71, R65.reuse, 0xf00, RZ ;  /* 0x00000f0041477810 */ /* 0x040fe40007ffe0ff */
[C---:B------:R-:W-:Y:S02]  /*05f0*/  IADD3 R113, R65.reuse, 0x500, RZ ;  /* 0x0000050041717810 */ /* 0x040fe40007ffe0ff */
[C---:B------:R-:W-:Y:S02]  /*0600*/  IADD3 R111, R65.reuse, 0xa00, RZ ;  /* 0x00000a00416f7810 */ /* 0x040fe40007ffe0ff */
[C---:B------:R-:W-:Y:S02]  /*0610*/  IADD3 R69, R65.reuse, 0x1400, RZ ;  /* 0x0000140041457810 */ /* 0x040fe40007ffe0ff */
[C---:B------:R-:W-:Y:S02]  /*0620*/  IADD3 R67, R65.reuse, 0x1900, RZ ;  /* 0x0000190041437810 */ /* 0x040fe40007ffe0ff */
[----:B------:R-:W-:-:S02]  /*0630*/  IADD3 R63, R65, 0x1e00, RZ ;  /* 0x00001e00413f7810 */ /* 0x000fc40007ffe0ff */
[----:B------:R-:W-:Y:S02]  /*0640*/  IADD3 R61, R65, 0x2300, RZ ;  /* 0x00002300413d7810 */ /* 0x000fe40007ffe0ff */
[-C--:B------:R-:W-:Y:S02]  /*0650*/  IADD3 R71, P1, R71, R2.reuse, RZ ;  /* 0x0000000247477210 */ /* 0x080fe40007f3e0ff */
[-C--:B------:R-:W-:Y:S02]  /*0660*/  IADD3 R65, P4, R65, R2.reuse, RZ ;  /* 0x0000000241417210 */ /* 0x080fe40007f9e0ff */
[----:B------:R-:W-:Y:S02]  /*0670*/  IADD3 R69, P2, R69, R2, RZ ;  /* 0x0000000245457210 */ /* 0x000fe40007f5e0ff */
[----:B------:R-:W-:Y:S02]  /*0680*/  IADD3.X R10, RZ, R0, RZ, P1, !PT ;  /* 0x00000000ff0a7210 */ /* 0x000fe40000ffe4ff */
[----:B------:R-:W-:-:S02]  /*0690*/  IADD3 R113, P5, R113, R2, RZ ;  /* 0x0000000271717210 */ /* 0x000fc40007fbe0ff */
[-C--:B------:R-:W-:Y:S02]  /*06a0*/  IADD3.X R8, RZ, R0.reuse, RZ, P4, !PT ;  /* 0x00000000ff087210 */ /* 0x080fe400027fe4ff */
[----:B------:R-:W-:Y:S02]  /*06b0*/  LEA R44, P1, R65, UR10, 0x1 ;  /* 0x0000000a412c7c11 */ /* 0x000fe4000f8208ff */
[-C--:B------:R-:W-:Y:S02]  /*06c0*/  IADD3.X R6, RZ, R0.reuse, RZ, P2, !PT ;  /* 0x00000000ff067210 */ /* 0x080fe400017fe4ff */
[----:B------:R-:W-:Y:S02]  /*06d0*/  IADD3.X R14, RZ, R0, RZ, P5, !PT ;  /* 0x00000000ff0e7210 */ /* 0x000fe40002ffe4ff */
[----:B------:R-:W-:Y:S02]  /*06e0*/  LEA R46, P2, R113, UR10, 0x1 ;  /* 0x0000000a712e7c11 */ /* 0x000fe4000f8408ff */
[----:B------:R-:W-:-:S02]  /*06f0*/  LEA.HI.X R45, R65, UR11, R8, 0x1, P1 ;  /* 0x0000000b412d7c11 */ /* 0x000fc400088f0c08 */
[----:B------:R-:W-:Y:S02]  /*0700*/  LEA.HI.X R47, R113, UR11, R14, 0x1, P2 ;  /* 0x0000000b712f7c11 */ /* 0x000fe400090f0c0e */
[-C--:B------:R-:W-:Y:S02]  /*0710*/  IADD3 R111, P6, R111, R2.reuse, RZ ;  /* 0x000000026f6f7210 */ /* 0x080fe40007fde0ff */
[----:B------:R-:W2:Y:S01]  /*0720*/  LDG.E.64.CONSTANT R44, desc[UR6][R44.64] ;  /* 0x000000062c2c7981 */ /* 0x000ea2000c1e9b00 */
[----:B------:R-:W-:Y:S02]  /*0730*/  IADD3 R67, P3, R67, R2, RZ ;  /* 0x0000000243437210 */ /* 0x000fe40007f7e0ff */
[----:B------:R-:W-:Y:S01]  /*0740*/  IADD3.X R12, RZ, R0, RZ, P6, !PT ;  /* 0x00000000ff0c7210 */ /* 0x000fe200037fe4ff */
[----:B------:R-:W3:Y:S01]  /*0750*/  LDG.E.64.CONSTANT R46, desc[UR6][R46.64] ;  /* 0x000000062e2e7981 */ /* 0x000ee2000c1e9b00 */
[----:B------:R-:W-:Y:S02]  /*0760*/  LEA R48, P1, R111, UR10, 0x1 ;  /* 0x0000000a6f307c11 */ /* 0x000fe4000f8208ff */
[----:B------:R-:W-:-:S02]  /*0770*/  LEA R86, P2, R71, UR10, 0x1 ;  /* 0x0000000a47567c11 */ /* 0x000fc4000f8408ff */
[----:B------:R-:W-:Y:S02]  /*0780*/  LEA.HI.X R49, R111, UR11, R12, 0x1, P1 ;  /* 0x0000000b6f317c11 */ /* 0x000fe400088f0c0c */
[----:B------:R-:W-:Y:S02]  /*0790*/  LEA.HI.X R87, R71, UR11, R10, 0x1, P2 ;  /* 0x0000000b47577c11 */ /* 0x000fe400090f0c0a */
[----:B------:R-:W-:Y:S01]  /*07a0*/  IADD3.X R4, RZ, R0, RZ, P3, !PT ;  /* 0x00000000ff047210 */ /* 0x000fe20001ffe4ff */
[----:B------:R0:W4:Y:S01]  /*07b0*/  LDG.E.64.CONSTANT R88, desc[UR6][R48.64] ;  /* 0x0000000630587981 */ /* 0x000122000c1e9b00 */
[----:B------:R-:W-:Y:S02]  /*07c0*/  LEA R84, P1, R69, UR10, 0x1 ;  /* 0x0000000a45547c11 */ /* 0x000fe4000f8208ff */
[----:B------:R-:W-:Y:S01]  /*07d0*/  IADD3 R63, P5, R63, R2, RZ ;  /* 0x000000023f3f7210 */ /* 0x000fe20007fbe0ff */
[----:B------:R-:W4:Y:S01]  /*07e0*/  LDG.E.64.CONSTANT R86, desc[UR6][R86.64] ;  /* 0x0000000656567981 */ /* 0x000f22000c1e9b00 */
[----:B------:R-:W-:-:S02]  /*07f0*/  LEA.HI.X R85, R69, UR11, R6, 0x1, P1 ;  /* 0x0000000b45557c11 */ /* 0x000fc400088f0c06 */
[----:B------:R-:W-:Y:S02]  /*0800*/  LEA R82, P2, R67, UR10, 0x1 ;  /* 0x0000000a43527c11 */ /* 0x000fe4000f8408ff */
[----:B------:R-:W-:Y:S02]  /*0810*/  IADD3 R61, P6, R61, R2, RZ ;  /* 0x000000023d3d7210 */ /* 0x000fe40007fde0ff */
[----:B------:R-:W4:Y:S01]  /*0820*/  LDG.E.64.CONSTANT R84, desc[UR6][R84.64] ;  /* 0x0000000654547981 */ /* 0x000f22000c1e9b00 */
[----:B------:R-:W-:Y:S02]  /*0830*/  LEA.HI.X R83, R67, UR11, R4, 0x1, P2 ;  /* 0x0000000b43537c11 */ /* 0x000fe400090f0c04 */
[-C--:B------:R-:W-:Y:S02]  /*0840*/  IADD3.X R2, RZ, R0.reuse, RZ, P5, !PT ;  /* 0x00000000ff027210 */ /* 0x080fe40002ffe4ff */
[----:B------:R-:W-:Y:S02]  /*0850*/  LEA R80, P1, R63, UR10, 0x1 ;  /* 0x0000000a3f507c11 */ /* 0x000fe4000f8208ff */
[----:B------:R-:W4:Y:S01]  /*0860*/  LDG.E.64.CONSTANT R82, desc[UR6][R82.64] ;  /* 0x0000000652527981 */ /* 0x000f22000c1e9b00 */
[----:B------:R-:W-:-:S02]  /*0870*/  IADD3.X R0, RZ, R0, RZ, P6, !PT ;  /* 0x00000000ff007210 */ /* 0x000fc400037fe4ff */
[----:B------:R-:W-:Y:S02]  /*0880*/  LEA.HI.X R81, R63, UR11, R2, 0x1, P1 ;  /* 0x0000000b3f517c11 */ /* 0x000fe400088f0c02 */
[----:B------:R-:W-:-:S04]  /*0890*/  LEA R78, P2, R61, UR10, 0x1 ;  /* 0x0000000a3d4e7c11 */ /* 0x000fc8000f8408ff */
[----:B------:R-:W4:Y:S01]  /*08a0*/  LDG.E.64.CONSTANT R80, desc[UR6][R80.64] ;  /* 0x0000000650507981 */ /* 0x000f22000c1e9b00 */
        /* <DEDUP_REMOVED lines=12> */
[C---:B------:R-:W-:Y:S02]  /*0970*/  ISETP.NE.AND P2, PT, R40.reuse, RZ, PT ;  /* 0x000000ff2800720c */ /* 0x040fe40003f45270 */
[----:B------:R-:W-:Y:S02]  /*0980*/  CS2R R108, SRZ ;  /* 0x00000000006c7805 */ /* 0x000fe4000001ff00 */
[----:B------:R-:W-:Y:S01]  /*0990*/  ISETP.GT.U32.AND P3, PT, R40, 0xff, PT ;  /* 0x000000ff2800780c */ /* 0x000fe20003f64070 */
[----:B--2---:R-:W-:-:S02]  /*09a0*/  HADD2.F32 R5, -RZ, R44.H0_H0 ;  /* 0x2000002cff057230 */ /* 0x004fc40000004100 */
[--C-:B------:R-:W-:Y:S02]  /*09b0*/  HADD2.F32 R3, -RZ, R45.reuse.H0_H0 ;  /* 0x2000002dff037230 */ /* 0x100fe40000004100 */
[----:B------:R-:W-:Y:S02]  /*09c0*/  HADD2.F32 R59, -RZ, R44.H1_H1 ;  /* 0x3000002cff3b7230 */ /* 0x000fe40000004100 */
[----:B------:R-:W-:Y:S01]  /*09d0*/  FFMA.FTZ R44, R5, R5, RZ ;  /* 0x00000005052c7223 */ /* 0x000fe200000100ff */
[----:B------:R-:W-:Y:S02]  /*09e0*/  HADD2.F32 R57, -RZ, R45.H1_H1 ;  /* 0x3000002dff397230 */ /* 0x000fe40000004100 */
[----:B------:R-:W-:Y:S01]  /*09f0*/  FADD.FTZ R42, RZ, R5 ;  /* 0x00000005ff2a7221 */ /* 0x000fe20000010000 */
[--C-:B---3--:R-:W-:Y:S02]  /*0a00*/  HADD2.F32 R55, -RZ, R46.reuse.H0_H0 ;  /* 0x2000002eff377230 */ /* 0x108fe40000004100 */
[----:B0-----:R-:W-:Y:S01]  /*0a10*/  FFMA.FTZ R48, R3, R3, RZ ;  /* 0x0000000303307223 */ /* 0x001fe200000100ff */
[----:B------:R-:W-:-:S02]  /*0a20*/  HADD2.F32 R53, -RZ, R46.H1_H1 ;  /* 0x3000002eff357230 */ /* 0x000fc40000004100 */
[----:B------:R-:W-:Y:S01]  /*0a30*/  FADD.FTZ R46, RZ, R3 ;  /* 0x00000003ff2e7221 */ /* 0x000fe20000010000 */
[--C-:B------:R-:W-:Y:S02]  /*0a40*/  HADD2.F32 R51, -RZ, R47.reuse.H0_H0 ;  /* 0x2000002fff337230 */ /* 0x100fe40000004100 */
[----:B------:R-:W-:Y:S01]  /*0a50*/  FFMA.FTZ R44, R59, R59, R44 ;  /* 0x0000003b3b2c7223 */ /* 0x000fe2000001002c */
[----:B------:R-:W-:Y:S01]  /*0a60*/  FADD.FTZ R42, R42, R59 ;  /* 0x0000003b2a2a7221 */ /* 0x000fe20000010000 */
[----:B------:R-:W-:Y:S01]  /*0a70*/  FFMA.FTZ R48, R57, R57, R48 ;  /* 0x0000003939307223 */ /* 0x000fe20000010030 */
[----:B------:R-:W-:Y:S01]  /*0a80*/  FADD.FTZ R46, R46, R57 ;  /* 0x000000392e2e7221 */ /* 0x000fe20000010000 */
[----:B------:R-:W-:Y:S02]  /*0a90*/  HADD2.F32 R49, -RZ, R47.H1_H1 ;  /* 0x3000002fff317230 */ /* 0x000fe40000004100 */
[----:B------:R-:W-:Y:S01]  /*0aa0*/  FFMA.FTZ R44, R55, R55, R44 ;  /* 0x00000037372c7223 */ /* 0x000fe2000001002c */
[----:B------:R-:W-:Y:S01]  /*0ab0*/  FADD.FTZ R42, R42, R55 ;  /* 0x000000372a2a7221 */ /* 0x000fe20000010000 */
[----:B------:R-:W-:Y:S01]  /*0ac0*/  FFMA.FTZ R48, R51, R51, R48 ;  /* 0x0000003333307223 */ /* 0x000fe20000010030 */
[----:B------:R-:W-:Y:S01]  /*0ad0*/  FADD.FTZ R46, R46, R51 ;  /* 0x000000332e2e7221 */ /* 0x000fe20000010000 */
[----:B----4-:R-:W-:-:S02]  /*0ae0*/  HADD2.F32 R47, -RZ, R88.H0_H0 ;  /* 0x20000058ff2f7230 */ /* 0x010fc40000004100 */
[----:B------:R-:W-:Y:S01]  /*0af0*/  FFMA.FTZ R44, R53, R53, R44 ;  /* 0x00000035352c7223 */ /* 0x000fe2000001002c */
[--C-:B------:R-:W-:Y:S02]  /*0b00*/  HADD2.F32 R43, -RZ, R89.reuse.H0_H0 ;  /* 0x20000059ff2b7230 */ /* 0x100fe40000004100 */
[----:B------:R-:W-:Y:S01]  /*0b10*/  FADD.FTZ R42, R42, R53 ;  /* 0x000000352a2a7221 */ /* 0x000fe20000010000 */
[----:B------:R-:W-:Y:S01]  /*0b20*/  FFMA.FTZ R48, R49, R49, R48 ;  /* 0x0000003131307223 */ /* 0x000fe20000010030 */
[----:B------:R-:W-:Y:S01]  /*0b30*/  FADD.FTZ R46, R46, R49 ;  /* 0x000000312e2e7221 */ /* 0x000fe20000010000 */
[----:B------:R-:W-:Y:S02]  /*0b40*/  HADD2.F32 R45, -RZ, R88.H1_H1 ;  /* 0x30000058ff2d7230 */ /* 0x000fe40000004100 */
[----:B------:R-:W-:Y:S01]  /*0b50*/  FFMA.FTZ R44, R47, R47, R44 ;  /* 0x0000002f2f2c7223 */ /* 0x000fe2000001002c */
[----:B------:R-:W-:Y:S02]  /*0b60*/  HADD2.F32 R41, -RZ, R89.H1_H1 ;  /* 0x30000059ff297230 */ /* 0x000fe40000004100 */
[----:B------:R-:W-:Y:S01]  /*0b70*/  FADD.FTZ R42, R42, R47 ;  /* 0x0000002f2a2a7221 */ /* 0x000fe20000010000 */
[----:B------:R-:W-:Y:S01]  /*0b80*/  FFMA.FTZ R48, R43, R43, R48 ;  /* 0x0000002b2b307223 */ /* 0x000fe20000010030 */
[----:B------:R-:W-:Y:S01]  /*0b90*/  FADD.FTZ R46, R46, R43 ;  /* 0x0000002b2e2e7221 */ /* 0x000fe20000010000 */
[----:B------:R-:W-:-:S02]  /*0ba0*/  HADD2.F32 R39, -RZ, R86.H0_H0 ;  /* 0x20000056ff277230 */ /* 0x000fc40000004100 */
        /* <DEDUP_REMOVED lines=82> */
[----:B------:R-:W-:Y:S01]  /*10d0*/  @!P1 FADD.FTZ R44, R46, R87 ;  /* 0x000000572e2c9221 */ /* 0x000fe20000010000 */
[----:B------:R-:W-:-:S03]  /*10e0*/  LOP3.LUT P1, RZ, R40, 0xffffff83, RZ, 0xc0, !PT ;  /* 0xffffff8328ff7812 */ /* 0x000fc6000782c0ff */
[----:B------:R-:W0:Y:S04]  /*10f0*/  SHFL.BFLY PT, R79, R42, 0x2, 0x1f ;  /* 0x0c401f002a4f7f89 */ /* 0x000e2800000e0000 */
[----:B------:R-:W1:Y:S06]  /*1100*/  SHFL.BFLY PT, R81, R44, 0x2, 0x1f ;  /* 0x0c401f002c517f89 */ /* 0x000e6c00000e0000 */
[----:B------:R-:W2:Y:S01]  /*1110*/  @!P1 LDC R85, c[0x0][0x10] ;  /* 0x00000400ff559b82 */ /* 0x000ea20000000800 */
[----:B0-----:R-:W-:Y:S01]  /*1120*/  FADD.FTZ R46, R79, R42 ;  /* 0x0000002a4f2e7221 */ /* 0x001fe20000010000 */
[----:B-1----:R-:W-:-:S04]  /*1130*/  FADD.FTZ R48, R81, R44 ;  /* 0x0000002c51307221 */ /* 0x002fc80000010000 */
[----:B------:R-:W0:Y:S02]  /*1140*/  SHFL.BFLY PT, R79, R46, 0x1, 0x1f ;  /* 0x0c201f002e4f7f89 */ /* 0x000e2400000e0000 */
[----:B------:R-:W1:Y:S02]  /*1150*/  @!P1 LDC.64 R80, c[0x0][0x248] ;  /* 0x00009200ff509b82 */ /* 0x000e640000000a00 */
[----:B------:R-:W3:Y:S01]  /*1160*/  SHFL.BFLY PT, R83, R48, 0x1, 0x1f ;  /* 0x0c201f0030537f89 */ /* 0x000ee200000e0000 */
[----:B--2---:R-:W-:-:S05]  /*1170*/  @!P1 IMAD R85, R85, R18, UR8 ;  /* 0x0000000855559e24 */ /* 0x004fca000f8e0212 */
[----:B------:R-:W-:-:S04]  /*1180*/  @!P1 LEA R85, R85, R38, 0xc ;  /* 0x0000002655559211 */ /* 0x000fc800078e60ff */
[----:B------:R-:W-:Y:S01]  /*1190*/  @!P1 SHF.L.U32 R85, R85, 0x1, RZ ;  /* 0x0000000155559819 */ /* 0x000fe200000006ff */
[----:B0-----:R-:W-:-:S04]  /*11a0*/  FADD.FTZ R78, R46, R79 ;  /* 0x0000004f2e4e7221 */ /* 0x001fc80000010000 */
[----:B-1----:R-:W-:-:S04]  /*11b0*/  @!P1 IMAD.WIDE.U32 R80, R85, 0x4, R80 ;  /* 0x0000000455509825 */ /* 0x002fc800078e0050 */
[----:B---3--:R-:W-:-:S05]  /*11c0*/  FADD.FTZ R79, R48, R83 ;  /* 0x00000053304f7221 */ /* 0x008fca0000010000 */
        /* <DEDUP_REMOVED lines=21> */
.L_x_2597:
[----:B------:R-:W2:Y:S04]  /*1320*/  LD.E.STRONG.GPU R42, desc[UR6][R72.64] ;  /* 0x00000006482a7980 */ /* 0x000ea8000c10f900 */
[----:B--2---:R-:W-:Y:S01]  /*1330*/  CCTL.IVALL ;  /* 0x00000000ff00798f */ /* 0x004fe20002000000 */
[----:B------:R-:W-:Y:S05]  /*1340*/  YIELD ;  /* 0x0000000000007946 */ /* 0x000fea0003800000 */
[----:B------:R-:W-:-:S04]  /*1350*/  LOP3.LUT R42, R42, R81, RZ, 0x3c, !PT ;  /* 0x000000512a2a7212 */ /* 0x000fc800078e3cff */
[----:B------:R-:W-:-:S13]  /*1360*/  ISETP.GT.AND P1, PT, R42, -0x1, PT ;  /* 0xffffffff2a00780c */ /* 0x000fda0003f24270 */
[----:B------:R-:W-:Y:S05]  /*1370*/  @P1 BRA `(.L_x_2597) ;  /* 0xfffffffc00e81947 */ /* 0x000fea000383ffff */
.L_x_2596:
[----:B------:R-:W-:Y:S05]  /*1380*/  WARPSYNC.ALL ;  /* 0x0000000000007948 */ /* 0x000fea0003800000 */
[----:B------:R-:W-:Y:S06]  /*1390*/  BAR.SYNC.DEFER_BLOCKING 0x0 ;  /* 0x0000000000007b1d */ /* 0x000fec0000010000 */
[----:B------:R-:W-:Y:S04]  /*13a0*/  BSSY B0, `(.L_x_2598) ;  /* 0x000005a000007945 */ /* 0x000fe80003800000 */
[----:B------:R-:W-:Y:S05]  /*13b0*/  @P3 BRA `(.L_x_2599) ;  /* 0x0000000400603947 */ /* 0x000fea0003800000 */
[----:B0-----:R-:W0:Y:S01]  /*13c0*/  LDC R79, c[0x0][0x10] ;  /* 0x00000400ff4f7b82 */ /* 0x001e220000000800 */
[C---:B------:R-:W-:Y:S02]  /*13d0*/  SHF.L.U32 R44, R40.reuse, 0x4, RZ ;  /* 0x00000004282c7819 */ /* 0x040fe400000006ff */
[----:B------:R-:W-:-:S05]  /*13e0*/  LOP3.LUT R81, R40, 0x7, RZ, 0xc0, !PT ;  /* 0x0000000728517812 */ /* 0x000fca00078ec0ff */
[----:B------:R-:W1:Y:S01]  /*13f0*/  LDC.64 R108, c[0x0][0x248] ;  /* 0x00009200ff6c7b82 */ /* 0x000e620000000a00 */
[----:B0-----:R-:W-:Y:S01]  /*1400*/  IMAD R42, R79, R18, UR8 ;  /* 0x000000084f2a7e24 */ /* 0x001fe2000f8e0212 */
        /* <DEDUP_REMOVED lines=8> */
[----:B------:R-:W-:Y:S01]  /*1490*/  IADD3 R101, R79, 0x30, RZ ;  /* 0x000000304f657810 */ /* 0x000fe20007ffe0ff */
        /* <DEDUP_REMOVED lines=74> */
.L_x_2599:
[----:B------:R-:W-:Y:S05]  /*1940*/  BSYNC B0 ;  /* 0x0000000000007941 */ /* 0x000fea0003800000 */
.L_x_2598:
        /* <DEDUP_REMOVED lines=20> */
[----:B------:R-:W-:Y:S06]  /*1a90*/  BAR.SYNC.DEFER_BLOCKING 0x0 ;  /* 0x0000000000007b1d */ /* 0x000fec0000010000 */
[----:B------:R-:W-:Y:S05]  /*1aa0*/  @P0 BRA `(.L_x_2601) ;  /* 0x0000000000200947 */ /* 0x000fea0003800000 */
[----:B0-----:R-:W-:Y:S01]  /*1ab0*/  LEA R78, R40, UR4, 0x3 ;  /* 0x00000004284e7c11 */ /* 0x001fe2000f8e18ff */
[----:B------:R-:W-:Y:S01]  /*1ac0*/  ULDC.64 UR10, c[0x0][0x240] ;  /* 0x00009000000a7ab9 */ /* 0x000fe20000000a00 */
[----:B------:R-:W-:-:S04]  /*1ad0*/  LEA R42, P1, R115, R40, 0x5 ;  /* 0x00000028732a7211 */ /* 0x000fc800078228ff */
[----:B------:R-:W0:Y:S01]  /*1ae0*/  LDS.64 R78, [R78] ;  /* 0x000000004e4e7984 */ /* 0x000e220000000a00 */
[----:B------:R-:W-:Y:S02]  /*1af0*/  LEA.HI.X R81, R115, R16, R30, 0x5, P1 ;  /* 0x0000001073517211 */ /* 0x000fe400008f2c1e */
[----:B------:R-:W-:-:S04]  /*1b00*/  LEA R80, P1, R42, UR10, 0x3 ;  /* 0x0000000a2a507c11 */ /* 0x000fc8000f8218ff */
[----:B------:R-:W-:-:S05]  /*1b10*/  LEA.HI.X R81, R42, UR11, R81, 0x3, P1 ;  /* 0x0000000b2a517c11 */ /* 0x000fca00088f1c51 */
[----:B0-----:R1:W-:Y:S04]  /*1b20*/  STG.E.64 desc[UR6][R80.64], R78 ;  /* 0x0000004e50007986 */ /* 0x0013e8000c101b06 */
.L_x_2601:
[----:B------:R-:W-:Y:S05]  /*1b30*/  BSYNC B0 ;  /* 0x0000000000007941 */ /* 0x000fea0003800000 */
.L_x_2600:
[----:B01----:R-:W0:Y:S01]  /*1b40*/  LDS.64 R78, [R34+UR4] ;  /* 0x00000004224e7984 */ /* 0x003e220008000a00 */
[----:B------:R-:W-:Y:S01]  /*1b50*/  ULDC.64 UR10, c[0x0][0x210] ;  /* 0x00008400000a7ab9 */ /* 0x000fe20000000a00 */
[----:B------:R-:W-:Y:S01]  /*1b60*/  ULDC UR5, c[0x0][0x230] ;  /* 0x00008c0000057ab9 */ /* 0x000fe20000000800 */
[----:B------:R-:W-:Y:S02]  /*1b70*/  LEA R84, P1, R65, UR10, 0x1 ;  /* 0x0000000a41547c11 */ /* 0x000fe4000f8208ff */
[----:B------:R-:W-:Y:S02]  /*1b80*/  LEA R64, P4, R71, UR10, 0x1 ;  /* 0x0000000a47407c11 */ /* 0x000fe4000f8808ff */
[----:B------:R-:W-:Y:S02]  /*1b90*/  LEA R82, P2, R113, UR10, 0x1 ;  /* 0x0000000a71527c11 */ /* 0x000fe4000f8408ff */
[----:B------:R-:W-:Y:S02]  /*1ba0*/  LEA.HI.X R85, R65, UR11, R8, 0x1, P1 ;  /* 0x0000000b41557c11 */ /* 0x000fe400088f0c08 */
[----:B------:R-:W-:-:S02]  /*1bb0*/  LEA.HI.X R65, R71, UR11, R10, 0x1, P4 ;  /* 0x0000000b47417c11 */ /* 0x000fc4000a0f0c0a */
[----:B------:R-:W-:Y:S02]  /*1bc0*/  LEA.HI.X R83, R113, UR11, R14, 0x1, P2 ;  /* 0x0000000b71537c11 */ /* 0x000fe400090f0c0e */
[----:B------:R-:W-:Y:S02]  /*1bd0*/  LEA R60, P4, R61, UR10, 0x1 ;  /* 0x0000000a3d3c7c11 */ /* 0x000fe4000f8808ff */
[----:B------:R-:W-:Y:S02]  /*1be0*/  LEA R66, P2, R67, UR10, 0x1 ;  /* 0x0000000a43427c11 */ /* 0x000fe4000f8408ff */
[----:B------:R-:W-:Y:S02]  /*1bf0*/  LEA.HI.X R61, R61, UR11, R0, 0x1, P4 ;  /* 0x0000000b3d3d7c11 */ /* 0x000fe4000a0f0c00 */
[----:B------:R-:W-:Y:S02]  /*1c00*/  LEA.HI.X R67, R67, UR11, R4, 0x1, P2 ;  /* 0x0000000b43437c11 */ /* 0x000fe400090f0c04 */
[----:B------:R-:W-:-:S02]  /*1c10*/  LEA R80, P3, R111, UR10, 0x1 ;  /* 0x0000000a6f507c11 */ /* 0x000fc4000f8608ff */
[----:B------:R-:W-:Y:S02]  /*1c20*/  LEA R68, P1, R69, UR10, 0x1 ;  /* 0x0000000a45447c11 */ /* 0x000fe4000f8208ff */
[----:B------:R-:W-:Y:S02]  /*1c30*/  LEA.HI.X R81, R111, UR11, R12, 0x1, P3 ;  /* 0x0000000b6f517c11 */ /* 0x000fe400098f0c0c */
[----:B------:R-:W-:Y:S02]  /*1c40*/  LEA R62, P3, R63, UR10, 0x1 ;  /* 0x0000000a3f3e7c11 */ /* 0x000fe4000f8608ff */
[----:B------:R-:W-:Y:S01]  /*1c50*/  LEA.HI.X R69, R69, UR11, R6, 0x1, P1 ;  /* 0x0000000b45457c11 */ /* 0x000fe200088f0c06 */
[--C-:B-----5:R-:W-:Y:S01]  /*1c60*/  HADD2.F32 R6, -RZ, R76.reuse.H0_H0 ;  /* 0x2000004cff067230 */ /* 0x120fe20000004100 */
[----:B------:R-:W-:Y:S01]  /*1c70*/  LEA.HI.X R63, R63, UR11, R2, 0x1, P3 ;  /* 0x0000000b3f3f7c11 */ /* 0x000fe200098f0c02 */
[----:B------:R-:W-:Y:S01]  /*1c80*/  HADD2.F32 R76, -RZ, R76.H1_H1 ;  /* 0x3000004cff4c7230 */ /* 0x000fe20000004100 */
[----:B------:R-:W-:Y:S01]  /*1c90*/  IADD3 R115, P1, R115, 0x1, RZ ;  /* 0x0000000173737810 */ /* 0x000fe20007f3e0ff */
[----:B------:R-:W-:Y:S01]  /*1ca0*/  ULDC.64 UR10, c[0x0][0x238] ;  /* 0x00008e00000a7ab9 */ /* 0x000fe20000000a00 */
[----:B------:R-:W-:-:S02]  /*1cb0*/  LOP3.LUT R18, R18, 0x1, RZ, 0x3c, !PT ;  /* 0x0000000112127812 */ /* 0x000fc400078e3cff */
[----:B------:R-:W-:Y:S01]  /*1cc0*/  IADD3.X R30, RZ, R30, RZ, P1, !PT ;  /* 0x0000001eff1e7210 */ /* 0x000fe20000ffe4ff */
[--C-:B0-----:R-:W-:Y:S01]  /*1cd0*/  FADD.FTZ R0, R5, -R78.reuse ;  /* 0x8000004e05007221 */ /* 0x101fe20000010000 */
[----:B------:R-:W-:Y:S01]  /*1ce0*/  FADD.FTZ R79, R79, UR5 ;  /* 0x000000054f4f7e21 */ /* 0x000fe20008010000 */
[----:B------:R-:W0:Y:S01]  /*1cf0*/  LDS.64 R4, [R32+UR4] ;  /* 0x0000000420047984 */ /* 0x000e220008000a00 */
[--C-:B------:R-:W-:Y:S01]  /*1d00*/  FADD.FTZ R2, R59, -R78.reuse ;  /* 0x8000004e3b027221 */ /* 0x100fe20000010000 */
[--C-:B------:R-:W-:Y:S01]  /*1d10*/  FADD.FTZ R42, R39, -R78.reuse ;  /* 0x8000004e272a7221 */ /* 0x100fe20000010000 */
[--C-:B------:R-:W-:Y:S01]  /*1d20*/  FADD.FTZ R8, R55, -R78.reuse ;  /* 0x8000004e37087221 */ /* 0x100fe20000010000 */
[--C-:B------:R-:W-:Y:S01]  /*1d30*/  FADD.FTZ R12, R47, -R78.reuse ;  /* 0x8000004e2f0c7221 */ /* 0x100fe20000010000 */
[----:B------:R-:W1:Y:S01]  /*1d40*/  MUFU.RSQ R79, R79 ;  /* 0x0000004f004f7308 */ /* 0x000e620000001400 */
[--C-:B------:R-:W-:Y:S01]  /*1d50*/  FADD.FTZ R46, R31, -R78.reuse ;  /* 0x8000004e1f2e7221 */ /* 0x100fe20000010000 */
[--C-:B------:R-:W-:Y:S01]  /*1d60*/  FADD.FTZ R56, R13, -R78.reuse ;  /* 0x8000004e0d387221 */ /* 0x100fe20000010000 */
[--C-:B------:R-:W-:Y:S01]  /*1d70*/  FADD.FTZ R14, R45, -R78.reuse ;  /* 0x8000004e2d0e7221 */ /* 0x100fe20000010000 */
[--C-:B------:R-:W-:Y:S01]  /*1d80*/  FADD.FTZ R50, R23, -R78.reuse ;  /* 0x8000004e17327221 */ /* 0x100fe20000010000 */
[----:B------:R-:W-:Y:S01]  /*1d90*/  FADD.FTZ R54, R15, -R78 ;  /* 0x8000004e0f367221 */ /* 0x000fe20000010000 */
[----:B------:R-:W-:-:S02]  /*1da0*/  HADD2.F32 R13, -RZ, R74.H0_H0 ;  /* 0x2000004aff0d7230 */ /* 0x000fc40000004100 */
[--C-:B------:R-:W-:Y:S01]  /*1db0*/  FADD.FTZ R58, R7, -R78.reuse ;  /* 0x8000004e073a7221 */ /* 0x100fe20000010000 */
[----:B------:R-:W-:Y:S02]  /*1dc0*/  HADD2.F32 R31, -RZ, R74.H1_H1 ;  /* 0x3000004aff1f7230 */ /* 0x000fe40000004100 */
[--C-:B------:R-:W-:Y:S01]  /*1dd0*/  FADD.FTZ R10, R53, -R78.reuse ;  /* 0x8000004e350a7221 */ /* 0x100fe20000010000 */
[--C-:B------:R-:W-:Y:S01]  /*1de0*/  FADD.FTZ R44, R37, -R78.reuse ;  /* 0x8000004e252c7221 */ /* 0x100fe20000010000 */
[--C-:B------:R-:W-:Y:S01]  /*1df0*/  FADD.FTZ R48, R29, -R78.reuse ;  /* 0x8000004e1d307221 */ /* 0x100fe20000010000 */
[--C-:B------:R-:W-:Y:S01]  /*1e00*/  FADD.FTZ R52, R21, -R78.reuse ;  /* 0x8000004e15347221 */ /* 0x100fe20000010000 */
[----:B------:R-:W-:Y:S01]  /*1e10*/  FADD.FTZ R78, R117, -R78 ;  /* 0x8000004e754e7221 */ /* 0x000fe20000010000 */
[----:B------:R-:W-:Y:S01]  /*1e20*/  ISETP.GE.U32.AND P1, PT, R115, UR10, PT ;  /* 0x0000000a73007c0c */ /* 0x000fe2000bf26070 */
[----:B-1----:R-:W-:Y:S01]  /*1e30*/  FMUL.FTZ R0, R0, R79 ;  /* 0x0000004f00007220 */ /* 0x002fe20000410000 */
        /* <DEDUP_REMOVED lines=9> */
[----:B------:R-:W-:Y:S01]  /*1ed0*/  FFMA.FTZ R14, R0, R13, R6 ;  /* 0x0000000d000e7223 */ /* 0x000fe20000010006 */
[----:B------:R-:W-:Y:S01]  /*1ee0*/  FFMA.FTZ R15, R2, R31, R76 ;  /* 0x0000001f020f7223 */ /* 0x000fe2000001004c */
[----:B------:R-:W-:Y:S01]  /*1ef0*/  FMUL.FTZ R21, R79, R10 ;  /* 0x0000000a4f157220 */ /* 0x000fe20000410000 */
[C-C-:B------:R-:W-:Y:S01]  /*1f00*/  FFMA.FTZ R12, R13.reuse, R8, R6.reuse ;  /* 0x000000080d0c7223 */ /* 0x140fe20000010006 */
[C-C-:B------:R-:W-:Y:S01]  /*1f10*/  FFMA.FTZ R10, R13.reuse, R7, R6.reuse ;  /* 0x000000070d0a7223 */ /* 0x140fe20000010006 */
[C-C-:B------:R-:W-:Y:S01]  /*1f20*/  FFMA.FTZ R8, R13.reuse, R23, R6.reuse ;  /* 0x000000170d087223 */ /* 0x140fe20000010006 */
[C-C-:B------:R-:W-:Y:S01]  /*1f30*/  FFMA.FTZ R7, R13.reuse, R37, R6.reuse ;  /* 0x000000250d077223 */ /* 0x140fe20000010006 */
[--C-:B------:R-:W-:Y:S01]  /*1f40*/  FFMA.FTZ R2, R13, R47, R6.reuse ;  /* 0x0000002f0d027223 */ /* 0x100fe20000010006 */
[----:B0-----:R-:W-:Y:S01]  /*1f50*/  FADD.FTZ R5, R5, UR5 ;  /* 0x0000000505057e21 */ /* 0x001fe20008010000 */
[C-C-:B------:R-:W-:Y:S01]  /*1f60*/  FFMA.FTZ R0, R13.reuse, R55, R6.reuse ;  /* 0x000000370d007223 */ /* 0x140fe20000010006 */
[----:B------:R-:W-:Y:S01]  /*1f70*/  FFMA.FTZ R6, R13, R71, R6 ;  /* 0x000000470d067223 */ /* 0x000fe20000010006 */
[----:B------:R-:W-:Y:S01]  /*1f80*/  F2FP.F16.F32.PACK_AB R13, R15, R14 ;  /* 0x0000000e0f0d723e */ /* 0x000fe200000000ff */
[----:B------:R0:W1:Y:S01]  /*1f90*/  MUFU.RSQ R42, R5 ;  /* 0x00000005002a7308 */ /* 0x0000620000001400 */
[----:B------:R-:W-:Y:S01]  /*1fa0*/  FMUL.FTZ R39, R79, R44 ;  /* 0x0000002c4f277220 */ /* 0x000fe20000410000 */
[----:B------:R-:W-:Y:S01]  /*1fb0*/  FADD.FTZ R3, R3, -R4 ;  /* 0x8000000403037221 */ /* 0x000fe20000010000 */
[----:B------:R-:W-:Y:S01]  /*1fc0*/  PRMT R44, R13, 0x7632, R44 ;  /* 0x000076320d2c7816 */ /* 0x000fe2000000002c */
        /* <DEDUP_REMOVED lines=12> */
[----:B------:R-:W-:Y:S01]  /*2090*/  FMUL.FTZ R79, R79, R78 ;  /* 0x0000004e4f4f7220 */ /* 0x000fe20000410000 */
[----:B------:R2:W-:Y:S01]  /*20a0*/  STG.E.U16 desc[UR6][R84.64+0x2], R44 ;  /* 0x0000022c54007986 */ /* 0x0005e2000c101506 */
[--C-:B------:R-:W-:Y:S01]  /*20b0*/  FADD.FTZ R41, R41, -R4.reuse ;  /* 0x8000000429297221 */ /* 0x100fe20000010000 */
[--C-:B------:R-:W-:Y:S01]  /*20c0*/  FADD.FTZ R33, R33, -R4.reuse ;  /* 0x8000000421217221 */ /* 0x100fe20000010000 */
[--C-:B------:R-:W-:Y:S01]  /*20d0*/  FADD.FTZ R25, R25, -R4.reuse ;  /* 0x8000000419197221 */ /* 0x100fe20000010000 */
[--C-:B------:R-:W-:Y:S01]  /*20e0*/  FADD.FTZ R17, R17, -R4.reuse ;  /* 0x8000000411117221 */ /* 0x100fe20000010000 */
[--C-:B------:R-:W-:Y:S01]  /*20f0*/  FADD.FTZ R9, R9, -R4.reuse ;  /* 0x8000000409097221 */ /* 0x100fe20000010000 */
[----:B------:R-:W-:Y:S01]  /*2100*/  FADD.FTZ R121, R121, -R4 ;  /* 0x8000000479797221 */ /* 0x000fe20000010000 */
[----:B0-----:R-:W-:-:S02]  /*2110*/  HADD2.F32 R5, -RZ, R77.H0_H0 ;  /* 0x2000004dff057230 */ /* 0x001fc40000004100 */
[--C-:B------:R-:W-:Y:S01]  /*2120*/  FFMA.FTZ R23, R31, R39, R76.reuse ;  /* 0x000000271f177223 */ /* 0x100fe2000001004c */
[----:B------:R-:W-:Y:S02]  /*2130*/  HADD2.F32 R4, -RZ, R75.H0_H0 ;  /* 0x2000004bff047230 */ /* 0x000fe40000004100 */
[----:B-1----:R-:W-:Y:S01]  /*2140*/  FMUL.FTZ R3, R3, R42 ;  /* 0x0000002a03037220 */ /* 0x002fe20000410000 */
[----:B------:R-:W-:Y:S02]  /*2150*/  HADD2.F32 R77, -RZ, R77.H1_H1 ;  /* 0x3000004dff4d7230 */ /* 0x000fe40000004100 */
[C---:B------:R-:W-:Y:S01]  /*2160*/  FMUL.FTZ R57, R42.reuse, R57 ;  /* 0x000000392a397220 */ /* 0x040fe20000410000 */
[----:B--2---:R-:W-:Y:S02]  /*2170*/  HADD2.F32 R44, -RZ, R75.H1_H1 ;  /* 0x3000004bff2c7230 */ /* 0x004fe40000004100 */
[C---:B------:R-:W-:Y:S01]  /*2180*/  FMUL.FTZ R51, R42.reuse, R51 ;  /* 0x000000332a337220 */ /* 0x040fe20000410000 */
[C---:B------:R-:W-:Y:S01]  /*2190*/  FMUL.FTZ R46, R42.reuse, R43 ;  /* 0x0000002b2a2e7220 */ /* 0x040fe20000410000 */
[C---:B------:R-:W-:Y:S01]  /*21a0*/  FMUL.FTZ R50, R42.reuse, R35 ;  /* 0x000000232a327220 */ /* 0x040fe20000410000 */
[C---:B------:R-:W-:Y:S01]  /*21b0*/  FMUL.FTZ R54, R42.reuse, R27 ;  /* 0x0000001b2a367220 */ /* 0x040fe20000410000 */
[C---:B------:R-:W-:Y:S01]  /*21c0*/  FMUL.FTZ R58, R42.reuse, R19 ;  /* 0x000000132a3a7220 */ /* 0x040fe20000410000 */
[C---:B------:R-:W-:Y:S01]  /*21d0*/  FMUL.FTZ R74, R42.reuse, R11 ;  /* 0x0000000b2a4a7220 */ /* 0x040fe20000410000 */
[C---:B------:R-:W-:Y:S01]  /*21e0*/  FMUL.FTZ R78, R42.reuse, R119 ;  /* 0x000000772a4e7220 */ /* 0x040fe20000410000 */
[--C-:B------:R-:W-:Y:S01]  /*21f0*/  FFMA.FTZ R37, R31, R21, R76.reuse ;  /* 0x000000151f257223 */ /* 0x100fe2000001004c */
[----:B------:R-:W-:Y:S01]  /*2200*/  PRMT R39, R13, 0x7610, R39 ;  /* 0x000076100d277816 */ /* 0x000fe20000000027 */
[C---:B------:R-:W-:Y:S01]  /*2210*/  FMUL.FTZ R49, R42.reuse, R49 ;  /* 0x000000312a317220 */ /* 0x040fe20000410000 */
[C-C-:B------:R-:W-:Y:S01]  /*2220*/  FFMA.FTZ R29, R31.reuse, R29, R76.reuse ;  /* 0x0000001d1f1d7223 */ /* 0x140fe2000001004c */
[C-C-:B------:R-:W-:Y:S01]  /*2230*/  FFMA.FTZ R14, R31.reuse, R45, R76.reuse ;  /* 0x0000002d1f0e7223 */ /* 0x140fe2000001004c */
[C-C-:B------:R-:W-:Y:S01]  /*2240*/  FFMA.FTZ R21, R31.reuse, R53, R76.reuse ;  /* 0x000000351f157223 */ /* 0x140fe2000001004c */
[C-C-:B------:R-:W-:Y:S01]  /*2250*/  FFMA.FTZ R15, R31.reuse, R59, R76.reuse ;  /* 0x0000003b1f0f7223 */ /* 0x140fe2000001004c */
[----:B------:R-:W-:Y:S01]  /*2260*/  FFMA.FTZ R13, R31, R79, R76 ;  /* 0x0000004f1f0d7223 */ /* 0x000fe2000001004c */
[C---:B------:R-:W-:Y:S01]  /*2270*/  FMUL.FTZ R48, R42.reuse, R41 ;  /* 0x000000292a307220 */ /* 0x040fe20000410000 */
[C---:B------:R-:W-:Y:S01]  /*2280*/  FMUL.FTZ R52, R42.reuse, R33 ;  /* 0x000000212a347220 */ /* 0x040fe20000410000 */
[C---:B------:R-:W-:Y:S01]  /*2290*/  FMUL.FTZ R56, R42.reuse, R25 ;  /* 0x000000192a387220 */ /* 0x040fe20000410000 */
[C---:B------:R-:W-:Y:S01]  /*22a0*/  FMUL.FTZ R70, R42.reuse, R17 ;  /* 0x000000112a467220 */ /* 0x040fe20000410000 */
[C---:B------:R-:W-:Y:S01]  /*22b0*/  FMUL.FTZ R76, R42.reuse, R9 ;  /* 0x000000092a4c7220 */ /* 0x040fe20000410000 */
[----:B------:R-:W-:Y:S01]  /*22c0*/  FMUL.FTZ R86, R42, R121 ;  /* 0x000000792a567220 */ /* 0x000fe20000410000 */
[----:B------:R-:W-:Y:S01]  /*22d0*/  FFMA.FTZ R3, R3, R4, R5 ;  /* 0x0000000403037223 */ /* 0x000fe20000010005 */
        /* <DEDUP_REMOVED lines=8> */
[--C-:B------:R-:W-:Y:S01]  /*2360*/  FFMA.FTZ R4, R44, R49, R77.reuse ;  /* 0x000000312c047223 */ /* 0x100fe2000001004d */
[----:B------:R-:W-:Y:S01]  /*2370*/  F2FP.F16.F32.PACK_AB R3, R42, R3 ;  /* 0x000000032a03723e */ /* 0x000fe200000000ff */
[C-C-:B------:R-:W-:Y:S01]  /*2380*/  FFMA.FTZ R5, R44.reuse, R48, R77.reuse ;  /* 0x000000302c057223 */ /* 0x140fe2000001004d */
[----:B------:R-:W-:Y:S01]  /*2390*/  F2FP.F16.F32.PACK_AB R12, R37, R12 ;  /* 0x0000000c250c723e */ /* 0x000fe200000000ff */
[--C-:B------:R-:W-:Y:S01]  /*23a0*/  FFMA.FTZ R9, R44, R52, R77.reuse ;  /* 0x000000342c097223 */ /* 0x100fe2000001004d */
[----:B------:R-:W-:Y:S01]  /*23b0*/  F2FP.F16.F32.PACK_AB R51, R4, R51 ;  /* 0x000000330433723e */ /* 0x000fe200000000ff */
[C-C-:B------:R-:W-:Y:S01]  /*23c0*/  FFMA.FTZ R11, R44.reuse, R56, R77.reuse ;  /* 0x000000382c0b7223 */ /* 0x140fe2000001004d */
[----:B------:R-:W-:Y:S01]  /*23d0*/  PRMT R42, R3, 0x7632, R42 ;  /* 0x00007632032a7816 */ /* 0x000fe2000000002a */
[C-C-:B------:R-:W-:Y:S01]  /*23e0*/  FFMA.FTZ R17, R44.reuse, R70, R77.reuse ;  /* 0x000000462c117223 */ /* 0x140fe2000001004d */
[----:B------:R-:W-:Y:S01]  /*23f0*/  F2FP.F16.F32.PACK_AB R10, R29, R10 ;  /* 0x0000000a1d0a723e */ /* 0x000fe200000000ff */
[----:B------:R0:W-:Y:S01]  /*2400*/  STG.E.U16 desc[UR6][R84.64+0x4], R3 ;  /* 0x0000040354007986 */ /* 0x0001e2000c101506 */
[----:B------:R-:W-:Y:S01]  /*2410*/  PRMT R4, R51, 0x7632, R4 ;  /* 0x0000763233047816 */ /* 0x000fe20000000004 */
[C-C-:B------:R-:W-:Y:S01]  /*2420*/  FFMA.FTZ R19, R44.reuse, R76, R77.reuse ;  /* 0x0000004c2c137223 */ /* 0x140fe2000001004d */
[----:B------:R-:W-:Y:S01]  /*2430*/  F2FP.F16.F32.PACK_AB R46, R5, R46 ;  /* 0x0000002e052e723e */ /* 0x000fe200000000ff */
[----:B------:R-:W-:Y:S01]  /*2440*/  STG.E.U16 desc[UR6][R84.64], R39 ;  /* 0x0000002754007986 */ /* 0x000fe2000c101506 */
[----:B------:R-:W-:Y:S01]  /*2450*/  F2FP.F16.F32.PACK_AB R8, R23, R8 ;  /* 0x000000081708723e */ /* 0x000fe200000000ff */
[----:B------:R-:W-:Y:S01]  /*2460*/  FFMA.FTZ R77, R44, R86, R77 ;  /* 0x000000562c4d7223 */ /* 0x000fe2000001004d */
[----:B------:R-:W-:Y:S01]  /*2470*/  PRMT R41, R12, 0x7632, R41 ;  /* 0x000076320c297816 */ /* 0x000fe20000000029 */
[----:B------:R-:W-:Y:S01]  /*2480*/  STG.E.U16 desc[UR6][R84.64+0x6], R42 ;  /* 0x0000062a54007986 */ /* 0x000fe2000c101506 */
[----:B------:R-:W-:-:S02]  /*2490*/  PRMT R5, R46, 0x7632, R5 ;  /* 0x000076322e057816 */ /* 0x000fc40000000005 */
[----:B------:R-:W-:Y:S01]  /*24a0*/  F2FP.F16.F32.PACK_AB R50, R9, R50 ;  /* 0x000000320932723e */ /* 0x000fe200000000ff */
[----:B------:R1:W-:Y:S01]  /*24b0*/  STG.E.U16 desc[UR6][R82.64+0x6], R4 ;  /* 0x0000060452007986 */ /* 0x0003e2000c101506 */
[----:B0-----:R-:W-:Y:S02]  /*24c0*/  PRMT R3, R10, 0x7632, R3 ;  /* 0x000076320a037816 */ /* 0x001fe40000000003 */
[----:B------:R-:W-:Y:S01]  /*24d0*/  F2FP.F16.F32.PACK_AB R7, R14, R7 ;  /* 0x000000070e07723e */ /* 0x000fe200000000ff */
[----:B------:R-:W-:Y:S01]  /*24e0*/  STG.E.U16 desc[UR6][R82.64], R12 ;  /* 0x0000000c52007986 */ /* 0x000fe2000c101506 */
[----:B------:R-:W-:Y:S02]  /*24f0*/  F2FP.F16.F32.PACK_AB R54, R11, R54 ;  /* 0x000000360b36723e */ /* 0x000fe400000000ff */
[----:B------:R-:W-:Y:S01]  /*2500*/  F2FP.F16.F32.PACK_AB R58, R17, R58 ;  /* 0x0000003a113a723e */ /* 0x000fe200000000ff */
[----:B------:R-:W-:Y:S01]  /*2510*/  STG.E.U16 desc[UR6][R82.64+0x2], R41 ;  /* 0x0000022952007986 */ /* 0x000fe2000c101506 */
[----:B------:R-:W-:-:S02]  /*2520*/  PRMT R9, R50, 0x7632, R9 ;  /* 0x0000763232097816 */ /* 0x000fc40000000009 */
[----:B------:R-:W-:Y:S01]  /*2530*/  F2FP.F16.F32.PACK_AB R2, R21, R2 ;  /* 0x000000021502723e */ /* 0x000fe200000000ff */
[----:B------:R-:W-:Y:S01]  /*2540*/  STG.E.U16 desc[UR6][R82.64+0x4], R51 ;  /* 0x0000043352007986 */ /* 0x000fe2000c101506 */
[----:B-1----:R-:W-:Y:S02]  /*2550*/  PRMT R4, R8, 0x7632, R4 ;  /* 0x0000763208047816 */ /* 0x002fe40000000004 */
[----:B------:R-:W-:Y:S01]  /*2560*/  F2FP.F16.F32.PACK_AB R0, R15, R0 ;  /* 0x000000000f00723e */ /* 0x000fe200000000ff */
[----:B------:R0:W-:Y:S01]  /*2570*/  STG.E.U16 desc[UR6][R80.64+0x2], R3 ;  /* 0x0000020350007986 */ /* 0x0001e2000c101506 */
[----:B------:R-:W-:Y:S02]  /*2580*/  F2FP.F16.F32.PACK_AB R74, R19, R74 ;  /* 0x0000004a134a723e */ /* 0x000fe400000000ff */
[----:B------:R-:W-:Y:S01]  /*2590*/  F2FP.F16.F32.PACK_AB R6, R13, R6 ;  /* 0x000000060d06723e */ /* 0x000fe200000000ff */
[----:B------:R1:W-:Y:S01]  /*25a0*/  STG.E.U16 desc[UR6][R80.64+0x6], R5 ;  /* 0x0000060550007986 */ /* 0x0003e2000c101506 */
[----:B------:R-:W-:-:S02]  /*25b0*/  F2FP.F16.F32.PACK_AB R78, R77, R78 ;  /* 0x0000004e4d4e723e */ /* 0x000fc400000000ff */
[----:B------:R-:W-:Y:S01]  /*25c0*/  PRMT R33, R2, 0x7632, R33 ;  /* 0x0000763202217816 */ /* 0x000fe20000000021 */
[----:B------:R-:W-:Y:S01]  /*25d0*/  STG.E.U16 desc[UR6][R80.64], R10 ;  /* 0x0000000a50007986 */ /* 0x000fe2000c101506 */
[----:B------:R-:W-:Y:S02]  /*25e0*/  PRMT R31, R0, 0x7632, R31 ;  /* 0x00007632001f7816 */ /* 0x000fe4000000001f */
[----:B------:R-:W-:Y:S01]  /*25f0*/  ISETP.GE.AND.EX P1, PT, R30, UR11, PT, P1 ;  /* 0x0000000b1e007c0c */ /* 0x000fe2000bf26310 */
[----:B------:R-:W-:Y:S01]  /*2600*/  STG.E.U16 desc[UR6][R80.64+0x4], R46 ;  /* 0x0000042e50007986 */ /* 0x000fe2000c101506 */
[----:B0-----:R-:W-:Y:S02]  /*2610*/  PRMT R3, R7, 0x7632, R3 ;  /* 0x0000763207037816 */ /* 0x001fe40000000003 */
[----:B-1----:R-:W-:Y:S01]  /*2620*/  PRMT R5, R54, 0x7632, R5 ;  /* 0x0000763236057816 */ /* 0x002fe20000000005 */
[----:B------:R0:W-:Y:S04]  /*2630*/  STG.E.U16 desc[UR6][R64.64+0x2], R4 ;  /* 0x0000020440007986 */ /* 0x0001e8000c101506 */
[----:B------:R-:W-:Y:S04]  /*2640*/  STG.E.U16 desc[UR6][R64.64], R8 ;  /* 0x0000000840007986 */ /* 0x000fe8000c101506 */
[----:B------:R-:W-:Y:S01]  /*2650*/  STG.E.U16 desc[UR6][R64.64+0x4], R50 ;  /* 0x0000043240007986 */ /* 0x000fe2000c101506 */
[----:B0-----:R-:W-:-:S03]  /*2660*/  PRMT R4, R58, 0x7632, R4 ;  /* 0x000076323a047816 */ /* 0x001fc60000000004 */
[----:B------:R-:W-:Y:S04]  /*2670*/  STG.E.U16 desc[UR6][R64.64+0x6], R9 ;  /* 0x0000060940007986 */ /* 0x000fe8000c101506 */
[----:B------:R-:W-:Y:S04]  /*2680*/  STG.E.U16 desc[UR6][R68.64], R7 ;  /* 0x0000000744007986 */ /* 0x000fe8000c101506 */
[----:B------:R0:W-:Y:S04]  /*2690*/  STG.E.U16 desc[UR6][R68.64+0x2], R3 ;  /* 0x0000020344007986 */ /* 0x0001e8000c101506 */
[----:B------:R-:W-:Y:S04]  /*26a0*/  STG.E.U16 desc[UR6][R68.64+0x4], R54 ;  /* 0x0000043644007986 */ /* 0x000fe8000c101506 */
[----:B------:R-:W-:Y:S04]  /*26b0*/  STG.E.U16 desc[UR6][R68.64+0x6], R5 ;  /* 0x0000060544007986 */ /* 0x000fe8000c101506 */
[----:B------:R1:W-:Y:S01]  /*26c0*/  STG.E.U16 desc[UR6][R66.64], R2 ;  /* 0x0000000242007986 */ /* 0x0003e2000c101506 */
[----:B0-----:R-:W-:-:S03]  /*26d0*/  PRMT R3, R6, 0x7632, R3 ;  /* 0x0000763206037816 */ /* 0x001fc60000000003 */
[----:B------:R0:W-:Y:S04]  /*26e0*/  STG.E.U16 desc[UR6][R66.64+0x6], R4 ;  /* 0x0000060442007986 */ /* 0x0001e8000c101506 */
[----:B------:R2:W-:Y:S01]  /*26f0*/  STG.E.U16 desc[UR6][R66.64+0x2], R33 ;  /* 0x0000022142007986 */ /* 0x0005e2000c101506 */
[----:B-1----:R-:W-:-:S03]  /*2700*/  PRMT R2, R74, 0x7632, R2 ;  /* 0x000076324a027816 */ /* 0x002fc60000000002 */
[----:B------:R2:W-:Y:S01]  /*2710*/  STG.E.U16 desc[UR6][R66.64+0x4], R58 ;  /* 0x0000043a42007986 */ /* 0x0005e2000c101506 */
[----:B0-----:R-:W-:-:S03]  /*2720*/  PRMT R4, R78, 0x7632, R4 ;  /* 0x000076324e047816 */ /* 0x001fc60000000004 */
        /* <DEDUP_REMOVED lines=10> */
.L_x_2603:
        /* <DEDUP_REMOVED lines=11> */
.L_x_2793:


//--------------------- .text._ZN13group_norm_v214gn_cuda_kernelI6__halfLi320ELi3ELi32ELi10ELi4096ELb0ELi32ELi320ELi320ELi4ELb1ELi2ELb0ELb0ENS_16CompileConditionILi900EEEEEvPT_PKS4_S7_S7_flPfS8_Pj --------------------------
	.section	.text._ZN13group_norm_v214gn_cuda_kernelI6__halfLi320ELi3ELi32ELi10ELi4096ELb0ELi32ELi320ELi320ELi4ELb1ELi2ELb0ELb0ENS_16CompileConditionILi900EEEEEvPT_PKS4_S7_S7_flPfS8_Pj,"ax",@progbits
	.align	128
        .global         _ZN13group_norm_v214gn_cuda_kernelI6__halfLi320ELi3ELi32ELi10ELi4096ELb0ELi32ELi320ELi320ELi4ELb1ELi2ELb0ELb0ENS_16CompileConditionILi900EEEEEvPT_PKS4_S7_S7_flPfS8_Pj
        .type           _ZN13group_norm_v214gn_cuda_kernelI6__halfLi320ELi3ELi32ELi10ELi4096ELb0ELi32ELi320ELi320ELi4ELb1ELi2ELb0ELb0ENS_16CompileConditionILi900EEEEEvPT_PKS4_S7_S7_flPfS8_Pj,@function
        .size           _ZN13group_norm_v214gn_cuda_kernelI6__halfLi320ELi3ELi32ELi10ELi4096ELb0ELi32ELi320ELi320ELi4ELb1ELi2ELb0ELb0ENS_16CompileConditionILi900EEEEEvPT_PKS4_S7_S7_flPfS8_Pj,(.L_x_2794 - _ZN13group_norm_v214gn_cuda_kernelI6__halfLi320ELi3ELi32ELi10ELi4096ELb0ELi32ELi320ELi320ELi4ELb1ELi2ELb0ELb0ENS_16CompileConditionILi900EEEEEvPT_PKS4_S7_S7_flPfS8_Pj)
        .other          _ZN13group_norm_v214gn_cuda_kernelI6__halfLi320ELi3ELi32ELi10ELi4096ELb0ELi32ELi320ELi320ELi4ELb1ELi2ELb0ELb0ENS_16CompileConditionILi900EEEEEvPT_PKS4_S7_S7_flPfS8_Pj,@"STO_CUDA_ENTRY STV_DEFAULT"
_ZN13group_norm_v214gn_cuda_kernelI6__halfLi320ELi3ELi32ELi10ELi4096ELb0ELi32ELi320ELi320ELi4ELb1ELi2ELb0ELb0ENS_16CompileConditionILi900EEEEEvPT_PKS4_S7_S7_flPfS8_Pj:
.text._ZN13group_norm_v214gn_cuda_kernelI6__halfLi320ELi3ELi32ELi10ELi4096ELb0ELi32ELi320ELi320ELi4ELb1ELi2ELb0ELb0ENS_16CompileConditionILi900EEEEEvPT_PKS4_S7_S7_flPfS8_Pj:
[----:B------:R-:W0:Y:S08]  /*0000*/  LDC R1, c[0x0][0x28] ;  /* 0x00000a00ff017b82 */ /* 0x000e300000000800 */
[----:B------:R-:W1:Y:S01]  /*0010*/  S2UR UR8, SR_CTAID.Y ;  /* 0x00000000000879c3 */ /* 0x000e620000002600 */
[----:B------:R-:W-:Y:S01]  /*0020*/  ULDC.64 UR4, c[0x0][0x238] ;  /* 0x00008e0000047ab9 */ /* 0x000fe20000000a00 */
[----:B0-----:R-:W-:Y:S01]  /*0030*/  IADD3 R1, R1, -0x28, RZ ;  /* 0xffffffd801017810 */ /* 0x001fe20007ffe0ff */
[----:B-1----:R-:W-:-:S04]  /*0040*/  UISETP.GE.U32.AND UP0, UPT, UR8, UR4, UPT ;  /* 0x000000040800728c */ /* 0x002fc8000bf06070 */
[----:B------:R-:W-:-:S06]  /*0050*/  UISETP.GE.AND.EX UP0, UPT, URZ, UR5, UPT, UP0 ;  /* 0x000000053f00728c */ /* 0x000fcc000bf06300 */
[----:B------:R-:W-:-:S13]  /*0060*/  PLOP3.LUT P0, PT, PT, PT, UP0, 0x80, 0x0 ;  /* 0x000000000000781c */ /* 0x000fda0003f0f008 */
[----:B------:R-:W-:Y:S05]  /*0070*/  @P0 EXIT ;  /* 0x000000000000094d */ /* 0x000fea0003800000 */
[----:B------:R-:W0:Y:S01]  /*0080*/  S2R R0, SR_TID.X ;  /* 0x0000000000007919 */ /* 0x000e220000002100 */
[----:B------:R-:W1:Y:S01]  /*0090*/  S2UR UR6, SR_CgaCtaId ;  /* 0x00000000000679c3 */ /* 0x000e620000008800 */
[----:B------:R-:W-:Y:S01]  /*00a0*/  UMOV UR4, 0x400 ;  /* 0x0000040000047882 */ /* 0x000fe20000000000 */
[----:B------:R-:W-:Y:S01]  /*00b0*/  ULDC.64 UR10, c[0x0][0x208] ;  /* 0x00008200000a7ab9 */ /* 0x000fe20000000a00 */
[----:B------:R-:W-:Y:S01]  /*00c0*/  UMOV UR9, UR8 ;  /* 0x0000000800097c82 */ /* 0x000fe20008000000 */
[----:B-1----:R-:W-:Y:S02]  /*00d0*/  ULEA UR5, UR6, UR4, 0x18 ;  /* 0x0000000406057291 */ /* 0x002fe4000f8ec03f */
[----:B------:R-:W-:-:S04]  /*00e0*/  UIADD3 UR4, UR4, 0x1900, URZ ;  /* 0x0000190004047890 */ /* 0x000fc8000fffe03f */
[----:B------:R-:W-:Y:S01]  /*00f0*/  ULEA UR6, UR6, UR4, 0x18 ;  /* 0x0000000406067291 */ /* 0x000fe2000f8ec03f */
[----:B0-----:R-:W-:Y:S02]  /*0100*/  IMAD.WIDE.U32 R2, R0, -0x33333333, RZ ;  /* 0xcccccccd00027825 */ /* 0x001fe400078e00ff */
[----:B------:R-:W-:-:S03]  /*0110*/  UMOV UR4, URZ ;  /* 0x0000003f00047c82 */ /* 0x000fc60008000000 */
[----:B------:R-:W-:Y:S02]  /*0120*/  SHF.R.U32.HI R7, RZ, 0x6, R3 ;  /* 0x00000006ff077819 */ /* 0x000fe40000011603 */
[----:B------:R-:W-:Y:S01]  /*0130*/  MOV R3, UR5 ;  /* 0x0000000500037c02 */ /* 0x000fe20008000f00 */
[----:B------:R-:W-:Y:S02]  /*0140*/  UMOV UR5, URZ ;  /* 0x0000003f00057c82 */ /* 0x000fe40008000000 */
        /* <DEDUP_REMOVED lines=8> */
[----:B------:R0:W-:Y:S03]  /*01d0*/  STL [R1+0x10], R6 ;  /* 0x0000100601007387 */ /* 0x0001e60000100800 */
[----:B------:R-:W-:Y:S01]  /*01e0*/  LOP3.LUT R0, R5, 0xfffffff8, RZ, 0xc0, !PT ;  /* 0xfffffff805007812 */ /* 0x000fe200078ec0ff */
[----:B------:R0:W-:Y:S04]  /*01f0*/  STL [R1+0x18], R2 ;  /* 0x0000180201007387 */ /* 0x0001e80000100800 */
[----:B------:R0:W-:Y:S02]  /*0200*/  STL [R1+0x14], R0 ;  /* 0x0000140001007387 */ /* 0x0001e40000100800 */
.L_x_2614:
[----:B-1----:R-:W0:Y:S01]  /*0210*/  S2R R37, SR_TID.X ;  /* 0x0000000000257919 */ /* 0x002e220000002100 */
[----:B------:R-:W-:Y:S01]  /*0220*/  MOV R11, UR9 ;  /* 0x00000009000b7c02 */ /* 0x000fe20008000f00 */
[----:B------:R-:W-:Y:S01]  /*0230*/  UIMAD UR7, UR5, 0x140000, URZ ;  /* 0x00140000050778a4 */ /* 0x000fe2000f8e023f */
[----:B------:R-:W1:Y:S01]  /*0240*/  S2R R36, SR_CTAID.X ;  /* 0x0000000000247919 */ /* 0x000e620000002500 */
[----:B------:R-:W-:Y:S01]  /*0250*/  ULDC.64 UR12, c[0x0][0x218] ;  /* 0x00008600000c7ab9 */ /* 0x000fe20000000a00 */
[----:B------:R-:W-:Y:S01]  /*0260*/  ULDC.64 UR14, c[0x0][0x228] ;  /* 0x00008a00000e7ab9 */ /* 0x000fe20000000a00 */
[----:B0-----:R-:W-:Y:S01]  /*0270*/  IMAD.WIDE.U32 R2, R37, -0x33333333, RZ ;  /* 0xcccccccd25027825 */ /* 0x001fe200078e00ff */
[----:B-1----:R-:W-:-:S04]  /*0280*/  SHF.L.U32 R0, R36, 0x5, RZ ;  /* 0x0000000524007819 */ /* 0x002fc800000006ff */
[----:B------:R-:W-:Y:S02]  /*0290*/  SHF.R.U32.HI R3, RZ, 0x6, R3 ;  /* 0x00000006ff037819 */ /* 0x000fe40000011603 */
[----:B------:R-:W-:-:S03]  /*02a0*/  LOP3.LUT R0, R0, 0xfe0, RZ, 0xc0, !PT ;  /* 0x00000fe000007812 */ /* 0x000fc600078ec0ff */
[----:B------:R-:W-:Y:S01]  /*02b0*/  IMAD R2, R3, -0x50, R37 ;  /* 0xffffffb003027824 */ /* 0x000fe200078e0225 */
[----:B------:R-:W-:Y:S01]  /*02c0*/  IADD3 R0, R0, R3, RZ ;  /* 0x0000000300007210 */ /* 0x000fe20007ffe0ff */
[----:B------:R-:W-:-:S03]  /*02d0*/  HFMA2.MMA R3, -RZ, RZ, 0, 0 ;  /* 0x00000000ff037435 */ /* 0x000fc600000001ff */
[----:B------:R-:W-:Y:S01]  /*02e0*/  SHF.L.U32 R2, R2, 0x2, RZ ;  /* 0x0000000202027819 */ /* 0x000fe200000006ff */
[----:B------:R-:W-:-:S05]  /*02f0*/  IMAD R9, R0, 0x140, RZ ;  /* 0x0000014000097824 */ /* 0x000fca00078e02ff */
[----:B------:R-:W-:Y:S01]  /*0300*/  IADD3 R5, R9, 0x500, RZ ;  /* 0x0000050009057810 */ /* 0x000fe20007ffe0ff */
[----:B------:R-:W-:-:S05]  /*0310*/  IMAD.WIDE.U32 R10, R11, 0x140000, R2 ;  /* 0x001400000b0a7825 */ /* 0x000fca00078e0002 */
[----:B------:R-:W-:Y:S02]  /*0320*/  IADD3 R0, R11, UR7, RZ ;  /* 0x000000070b007c10 */ /* 0x000fe4000fffe0ff */
[-C--:B------:R-:W-:Y:S02]  /*0330*/  IADD3 R3, P0, R9, R10.reuse, RZ ;  /* 0x0000000a09037210 */ /* 0x080fe40007f1e0ff */
[----:B------:R-:W-:Y:S02]  /*0340*/  IADD3 R4, P1, R5, R10, RZ ;  /* 0x0000000a05047210 */ /* 0x000fe40007f3e0ff */
[----:B------:R-:W-:Y:S02]  /*0350*/  IADD3.X R58, RZ, R0, RZ, P0, !PT ;  /* 0x00000000ff3a7210 */ /* 0x000fe400007fe4ff */
[----:B------:R-:W-:Y:S02]  /*0360*/  LEA R30, P0, R3, UR12, 0x1 ;  /* 0x0000000c031e7c11 */ /* 0x000fe4000f8008ff */
[----:B------:R-:W-:-:S02]  /*0370*/  IADD3 R5, R9, 0xa00, RZ ;  /* 0x00000a0009057810 */ /* 0x000fc40007ffe0ff */
[----:B------:R-:W-:Y:S02]  /*0380*/  LEA.HI.X R31, R3, UR13, R58, 0x1, P0 ;  /* 0x0000000d031f7c11 */ /* 0x000fe400080f0c3a */
[----:B------:R-:W-:Y:S02]  /*0390*/  IADD3.X R59, RZ, R0, RZ, P1, !PT ;  /* 0x00000000ff3b7210 */ /* 0x000fe40000ffe4ff */
[C---:B------:R-:W-:Y:S02]  /*03a0*/  LEA R28, P0, R4.reuse, UR12, 0x1 ;  /* 0x0000000c041c7c11 */ /* 0x040fe4000f8008ff */
[----:B------:R-:W2:Y:S01]  /*03b0*/  LDG.E.64.CONSTANT R30, desc[UR10][R30.64] ;  /* 0x0000000a1e1e7981 */ /* 0x000ea2000c1e9b00 */
[----:B------:R-:W-:Y:S02]  /*03c0*/  IADD3 R5, P1, R5, R10, RZ ;  /* 0x0000000a05057210 */ /* 0x000fe40007f3e0ff */
[----:B------:R-:W-:Y:S02]  /*03d0*/  LEA.HI.X R29, R4, UR13, R59, 0x1, P0 ;  /* 0x0000000d041d7c11 */ /* 0x000fe400080f0c3b */
[----:B------:R-:W-:-:S02]  /*03e0*/  IADD3 R7, R9, 0xf00, RZ ;  /* 0x00000f0009077810 */ /* 0x000fc40007ffe0ff */
[----:B------:R-:W-:Y:S02]  /*03f0*/  IADD3.X R60, RZ, R0, RZ, P1, !PT ;  /* 0x00000000ff3c7210 */ /* 0x000fe40000ffe4ff */
[----:B------:R-:W-:Y:S01]  /*0400*/  LEA R12, P0, R5, UR12, 0x1 ;  /* 0x0000000c050c7c11 */ /* 0x000fe2000f8008ff */
[----:B------:R-:W3:Y:S01]  /*0410*/  LDG.E.64.CONSTANT R28, desc[UR10][R28.64] ;  /* 0x0000000a1c1c7981 */ /* 0x000ee2000c1e9b00 */
[----:B------:R-:W-:Y:S02]  /*0420*/  IADD3 R6, P1, R7, R10, RZ ;  /* 0x0000000a07067210 */ /* 0x000fe40007f3e0ff */
[----:B------:R-:W-:Y:S02]  /*0430*/  LEA.HI.X R13, R5, UR13, R60, 0x1, P0 ;  /* 0x0000000d050d7c11 */ /* 0x000fe400080f0c3c */
[----:B------:R-:W-:Y:S02]  /*0440*/  IADD3 R11, R9, 0x1400, RZ ;  /* 0x00001400090b7810 */ /* 0x000fe40007ffe0ff */
[----:B------:R-:W-:-:S02]  /*0450*/  IADD3.X R61, RZ, R0, RZ, P1, !PT ;  /* 0x00000000ff3d7210 */ /* 0x000fc40000ffe4ff */
[C---:B------:R-:W-:Y:S01]  /*0460*/  LEA R14, P0, R6.reuse, UR12, 0x1 ;  /* 0x0000000c060e7c11 */ /* 0x040fe2000f8008ff */
[----:B------:R-:W4:Y:S01]  /*0470*/  LDG.E.64.CONSTANT R12, desc[UR10][R12.64] ;  /* 0x0000000a0c0c7981 */ /* 0x000f22000c1e9b00 */
[----:B------:R-:W-:Y:S02]  /*0480*/  IADD3 R7, P2, R11, R10, RZ ;  /* 0x0000000a0b077210 */ /* 0x000fe40007f5e0ff */
[----:B------:R-:W-:Y:S02]  /*0490*/  LEA.HI.X R15, R6, UR13, R61, 0x1, P0 ;  /* 0x0000000d060f7c11 */ /* 0x000fe400080f0c3d */
[C---:B------:R-:W-:Y:S02]  /*04a0*/  IADD3 R17, R9.reuse, 0x1900, RZ ;  /* 0x0000190009117810 */ /* 0x040fe40007ffe0ff */
[----:B------:R-:W-:Y:S02]  /*04b0*/  IADD3 R19, R9, 0x1e00, RZ ;  /* 0x00001e0009137810 */ /* 0x000fe40007ffe0ff */
[----:B------:R-:W-:Y:S01]  /*04c0*/  IADD3.X R18, RZ, R0, RZ, P2, !PT ;  /* 0x00000000ff127210 */ /* 0x000fe200017fe4ff */
[----:B------:R-:W4:Y:S01]  /*04d0*/  LDG.E.64.CONSTANT R14, desc[UR10][R14.64] ;  /* 0x0000000a0e0e7981 */ /* 0x000f22000c1e9b00 */
[----:B------:R-:W-:-:S02]  /*04e0*/  LEA R16, P0, R7, UR12, 0x1 ;  /* 0x0000000c07107c11 */ /* 0x000fc4000f8008ff */
[----:B------:R-:W-:Y:S02]  /*04f0*/  IADD3 R11, R9, 0x2300, RZ ;  /* 0x00002300090b7810 */ /* 0x000fe40007ffe0ff */
[-C--:B------:R-:W-:Y:S02]  /*0500*/  IADD3 R8, P1, R17, R10.reuse, RZ ;  /* 0x0000000a11087210 */ /* 0x080fe40007f3e0ff */
[----:B------:R-:W-:Y:S02]  /*0510*/  IADD3 R9, P2, R19, R10, RZ ;  /* 0x0000000a13097210 */ /* 0x000fe40007f5e0ff */
[----:B------:R-:W-:Y:S01]  /*0520*/  LEA.HI.X R17, R7, UR13, R18, 0x1, P0 ;  /* 0x0000000d07117c11 */ /* 0x000fe200080f0c12 */
[----:B------:R0:W-:Y:S01]  /*0530*/  STL [R1], R18 ;  /* 0x0000001201007387 */ /* 0x0001e20000100800 */
[-C--:B------:R-:W-:Y:S02]  /*0540*/  IADD3.X R24, RZ, R0.reuse, RZ, P2, !PT ;  /* 0x00000000ff187210 */ /* 0x080fe400017fe4ff */
[----:B------:R-:W-:-:S02]  /*0550*/  IADD3.X R22, RZ, R0, RZ, P1, !PT ;  /* 0x00000000ff167210 */ /* 0x000fc40000ffe4ff */
[----:B------:R-:W4:Y:S01]  /*0560*/  LDG.E.64.CONSTANT R16, desc[UR10][R16.64] ;  /* 0x0000000a10107981 */ /* 0x000f22000c1e9b00 */
[----:B0-----:R-:W-:-:S04]  /*0570*/  LEA R18, P2, R8, UR12, 0x1 ;  /* 0x0000000c08127c11 */ /* 0x001fc8000f8408ff */
[----:B------:R-:W-:Y:S02]  /*0580*/  LEA.HI.X R19, R8, UR13, R22, 0x1, P2 ;  /* 0x0000000d08137c11 */ /* 0x000fe400090f0c16 */
[----:B------:R-:W-:Y:S02]  /*0590*/  LEA R20, P1, R9, UR12, 0x1 ;  /* 0x0000000c09147c11 */ /* 0x000fe4000f8208ff */
[----:B------:R-:W-:Y:S02]  /*05a0*/  IADD3 R10, P0, R11, R10, RZ ;  /* 0x0000000a0b0a7210 */ /* 0x000fe40007f1e0ff */
[----:B------:R-:W4:Y:S01]  /*05b0*/  LDG.E.64.CONSTANT R18, desc[UR10][R18.64] ;  /* 0x0000000a12127981 */ /* 0x000f22000c1e9b00 */
[----:B------:R-:W-:Y:S02]  /*05c0*/  LEA.HI.X R21, R9, UR13, R24, 0x1, P1 ;  /* 0x0000000d09157c11 */ /* 0x000fe400088f0c18 */
[----:B------:R-:W-:Y:S01]  /*05d0*/  IADD3.X R0, RZ, R0, RZ, P0, !PT ;  /* 0x00000000ff007210 */ /* 0x000fe200007fe4ff */
[----:B------:R0:W-:Y:S04]  /*05e0*/  STL [R1+0x4], R22 ;  /* 0x0000041601007387 */ /* 0x0001e80000100800 */
[----:B------:R-:W4:Y:S01]  /*05f0*/  LDG.E.64.CONSTANT R20, desc[UR10][R20.64] ;  /* 0x0000000a14147981 */ /* 0x000f22000c1e9b00 */
[----:B0-----:R-:W-:-:S04]  /*0600*/  LEA R22, P0, R10, UR12, 0x1 ;  /* 0x0000000c0a167c11 */ /* 0x001fc8000f8008ff */
[----:B------:R-:W-:Y:S01]  /*0610*/  LEA.HI.X R23, R10, UR13, R0, 0x1, P0 ;  /* 0x0000000d0a177c11 */ /* 0x000fe200080f0c00 */
[----:B------:R0:W-:Y:S01]  /*0620*/  STL [R1+0x8], R24 ;  /* 0x0000081801007387 */ /* 0x0001e20000100800 */
[----:B------:R-:W-:Y:S01]  /*0630*/  SHF.L.U32 R26, R2, 0x1, RZ ;  /* 0x00000001021a7819 */ /* 0x000fe200000006ff */
[----:B------:R-:W-:-:S03]  /*0640*/  ULDC.64 UR12, c[0x0][0x220] ;  /* 0x00008800000c7ab9 */ /* 0x000fc60000000a00 */
[----:B------:R-:W4:Y:S04]  /*0650*/  LDG.E.64.CONSTANT R22, desc[UR10][R22.64] ;  /* 0x0000000a16167981 */ /* 0x000f28000c1e9b00 */
[----:B------:R2:W-:Y:S04]  /*0660*/  STL [R1+0xc], R0 ;  /* 0x00000c0001007387 */ /* 0x0005e80000100800 */
[----:B------:R-:W4:Y:S01]  /*0670*/  LDL R32, [R1+0x10] ;  /* 0x0000100001207983 */ /* 0x000f220000100800 */
[----:B0-----:R-:W-:Y:S02]  /*0680*/  IADD3 R24, P0, R26, UR12, RZ ;  /* 0x0000000c1a187c10 */ /* 0x001fe4000ff1e0ff */
[----:B------:R-:W-:-:S02]  /*0690*/  SHF.R.U32.HI R2, RZ, 0x1f, R2 ;  /* 0x0000001fff027819 */ /* 0x000fc40000011602 */
[----:B------:R-:W-:Y:S02]  /*06a0*/  IADD3 R26, P1, R26, UR14, RZ ;  /* 0x0000000e1a1a7c10 */ /* 0x000fe4000ff3e0ff */
[C---:B------:R-:W-:Y:S02]  /*06b0*/  IADD3.X R25, R2.reuse, UR13, RZ, P0, !PT ;  /* 0x0000000d02197c10 */ /* 0x040fe400087fe4ff */
[----:B------:R-:W-:-:S04]  /*06c0*/  IADD3.X R27, R2, UR15, RZ, P1, !PT ;  /* 0x0000000f021b7c10 */ /* 0x000fc80008ffe4ff */
[----:B------:R-:W5:Y:S04]  /*06d0*/  LDG.E.64.CONSTANT R24, desc[UR10][R24.64] ;  /* 0x0000000a18187981 */ /* 0x000f68000c1e9b00 */
[----:B------:R-:W5:Y:S01]  /*06e0*/  LDG.E.64.CONSTANT R26, desc[UR10][R26.64] ;  /* 0x0000000a1a1a7981 */ /* 0x000f62000c1e9b00 */
[----:B------:R-:W-:Y:S01]  /*06f0*/  ISETP.GT.U32.AND P0, PT, R37, 0x7f, PT ;  /* 0x0000007f2500780c */ /* 0x000fe20003f04070 */
[----:B------:R-:W-:Y:S01]  /*0700*/  BSSY B0, `(.L_x_2604) ;  /* 0x000009f000007945 */ /* 0x000fe20003800000 */
[--C-:B--2---:R-:W-:Y:S02]  /*0710*/  HADD2.F32 R0, -RZ, R30.reuse.H0_H0 ;  /* 0x2000001eff007230 */ /* 0x104fe40000004100 */
[----:B------:R-:W-:-:S03]  /*0720*/  HADD2.F32 R51, -RZ, R30.H1_H1 ;  /* 0x3000001eff337230 */ /* 0x000fc60000004100 */
[----:B------:R-:W-:Y:S01]  /*0730*/  FFMA.FTZ R30, R0, R0, RZ ;  /* 0x00000000001e7223 */ /* 0x000fe200000100ff */
[----:B------:R-:W-:-:S03]  /*0740*/  FADD.FTZ R2, RZ, R0 ;  /* 0x00000000ff027221 */ /* 0x000fc60000010000 */
[----:B------:R-:W-:Y:S01]  /*0750*/  FFMA.FTZ R30, R51, R51, R30 ;  /* 0x00000033331e7223 */ /* 0x000fe2000001001e */
[--C-:B---3--:R-:W-:Y:S02]  /*0760*/  HADD2.F32 R57, -RZ, R28.reuse.H0_H0 ;  /* 0x2000001cff397230 */ /* 0x108fe40000004100 */
[----:B------:R-:W-:Y:S01]  /*0770*/  FADD.FTZ R2, R2, R51 ;  /* 0x0000003302027221 */ /* 0x000fe20000010000 */
[----:B------:R-:W-:Y:S02]  /*0780*/  HADD2.F32 R56, -RZ, R28.H1_H1 ;  /* 0x3000001cff387230 */ /* 0x000fe40000004100 */
[----:B------:R-:W-:Y:S01]  /*0790*/  FFMA.FTZ R33, R57, R57, R30 ;  /* 0x0000003939217223 */ /* 0x000fe2000001001e */
[----:B------:R-:W-:-:S03]  /*07a0*/  FADD.FTZ R11, R2, R57 ;  /* 0x00000039020b7221 */ /* 0x000fc60000010000 */
[----:B------:R-:W-:Y:S01]  /*07b0*/  FFMA.FTZ R28, R56, R56, R33 ;  /* 0x00000038381c7223 */ /* 0x000fe20000010021 */
[--C-:B----4-:R-:W-:Y:S02]  /*07c0*/  HADD2.F32 R55, -RZ, R12.reuse.H0_H0 ;  /* 0x2000000cff377230 */ /* 0x110fe40000004100 */
[----:B------:R-:W-:Y:S01]  /*07d0*/  FADD.FTZ R2, R11, R56 ;  /* 0x000000380b027221 */ /* 0x000fe20000010000 */
[----:B------:R-:W-:Y:S02]  /*07e0*/  HADD2.F32 R54, -RZ, R12.H1_H1 ;  /* 0x3000000cff367230 */ /* 0x000fe40000004100 */
[----:B------:R-:W-:Y:S01]  /*07f0*/  FFMA.FTZ R33, R55, R55, R28 ;  /* 0x0000003737217223 */ /* 0x000fe2000001001c */
[----:B------:R-:W-:-:S03]  /*0800*/  FADD.FTZ R11, R2, R55 ;  /* 0x00000037020b7221 */ /* 0x000fc60000010000 */
[----:B------:R-:W-:Y:S01]  /*0810*/  FFMA.FTZ R28, R54, R54, R33 ;  /* 0x00000036361c7223 */ /* 0x000fe20000010021 */
[--C-:B------:R-:W-:Y:S02]  /*0820*/  HADD2.F32 R53, -RZ, R14.reuse.H0_H0 ;  /* 0x2000000eff357230 */ /* 0x100fe40000004100 */
[----:B------:R-:W-:Y:S01]  /*0830*/  FADD.FTZ R12, R11, R54 ;  /* 0x000000360b0c7221 */ /* 0x000fe20000010000 */
[----:B------:R-:W-:Y:S02]  /*0840*/  HADD2.F32 R49, -RZ, R14.H1_H1 ;  /* 0x3000000eff317230 */ /* 0x000fe40000004100 */
[----:B------:R-:W-:Y:S01]  /*0850*/  FFMA.FTZ R28, R53, R53, R28 ;  /* 0x00000035351c7223 */ /* 0x000fe2000001001c */
[----:B------:R-:W-:Y:S01]  /*0860*/  FADD.FTZ R12, R12, R53 ;  /* 0x000000350c0c7221 */ /* 0x000fe20000010000 */
[--C-:B------:R-:W-:Y:S02]  /*0870*/  HADD2.F32 R2, -RZ, R31.reuse.H0_H0 ;  /* 0x2000001fff027230 */ /* 0x100fe40000004100 */
[----:B------:R-:W-:Y:S01]  /*0880*/  FFMA.FTZ R33, R49, R49, R28 ;  /* 0x0000003131217223 */ /* 0x000fe2000001001c */
[----:B------:R-:W-:-:S02]  /*0890*/  HADD2.F32 R52, -RZ, R31.H1_H1 ;  /* 0x3000001fff347230 */ /* 0x000fc40000004100 */
[----:B------:R-:W-:Y:S01]  /*08a0*/  FADD.FTZ R31, R12, R49 ;  /* 0x000000310c1f7221 */ /* 0x000fe20000010000 */
[--C-:B------:R-:W-:Y:S02]  /*08b0*/  HADD2.F32 R48, -RZ, R16.reuse.H0_H0 ;  /* 0x20000010ff307230 */ /* 0x100fe40000004100 */
[----:B------:R-:W-:-:S03]  /*08c0*/  HADD2.F32 R47, -RZ, R16.H1_H1 ;  /* 0x30000010ff2f7230 */ /* 0x000fc60000004100 */
[----:B------:R-:W-:Y:S01]  /*08d0*/  FFMA.FTZ R16, R48, R48, R33 ;  /* 0x0000003030107223 */ /* 0x000fe20000010021 */
[----:B------:R-:W-:Y:S01]  /*08e0*/  FADD.FTZ R14, R31, R48 ;  /* 0x000000301f0e7221 */ /* 0x000fe20000010000 */
[--C-:B------:R-:W-:Y:S02]  /*08f0*/  HADD2.F32 R40, -RZ, R29.reuse.H0_H0 ;  /* 0x2000001dff287230 */ /* 0x100fe40000004100 */
[----:B------:R-:W-:Y:S01]  /*0900*/  FFMA.FTZ R31, R47, R47, R16 ;  /* 0x0000002f2f1f7223 */ /* 0x000fe20000010010 */
[----:B------:R-:W-:Y:S02]  /*0910*/  HADD2.F32 R11, -RZ, R29.H1_H1 ;  /* 0x3000001dff0b7230 */ /* 0x000fe40000004100 */
[----:B------:R-:W-:Y:S01]  /*0920*/  FADD.FTZ R29, R14, R47 ;  /* 0x0000002f0e1d7221 */ /* 0x000fe20000010000 */
[--C-:B------:R-:W-:Y:S02]  /*0930*/  HADD2.F32 R46, -RZ, R18.reuse.H0_H0 ;  /* 0x20000012ff2e7230 */ /* 0x100fe40000004100 */
[----:B------:R-:W-:-:S02]  /*0940*/  HADD2.F32 R45, -RZ, R18.H1_H1 ;  /* 0x30000012ff2d7230 */ /* 0x000fc40000004100 */
[----:B------:R-:W-:Y:S01]  /*0950*/  FFMA.FTZ R35, R2, R2, RZ ;  /* 0x0000000202237223 */ /* 0x000fe200000100ff */
[----:B------:R-:W-:Y:S01]  /*0960*/  FFMA.FTZ R16, R46, R46, R31 ;  /* 0x0000002e2e107223 */ /* 0x000fe2000001001f */
[----:B------:R-:W-:Y:S01]  /*0970*/  FADD.FTZ R14, R29, R46 ;  /* 0x0000002e1d0e7221 */ /* 0x000fe20000010000 */
[--C-:B------:R-:W-:Y:S02]  /*0980*/  HADD2.F32 R44, -RZ, R20.reuse.H0_H0 ;  /* 0x20000014ff2c7230 */ /* 0x100fe40000004100 */
[----:B------:R-:W-:Y:S01]  /*0990*/  FFMA.FTZ R31, R45, R45, R16 ;  /* 0x0000002d2d1f7223 */ /* 0x000fe20000010010 */
[----:B------:R-:W-:Y:S01]  /*09a0*/  FADD.FTZ R33, RZ, R2 ;  /* 0x00000002ff217221 */ /* 0x000fe20000010000 */
        /* <DEDUP_REMOVED lines=8> */
[----:B------:R-:W-:-:S02]  /*0a30*/  HADD2.F32 R12, -RZ, R13.H0_H0 ;  /* 0x2000000dff0c7230 */ /* 0x000fc40000004100 */
[----:B------:R-:W-:Y:S01]  /*0a40*/  FADD.FTZ R16, R33, R40 ;  /* 0x0000002821107221 */ /* 0x000fe20000010000 */
[----:B------:R-:W-:Y:S01]  /*0a50*/  FFMA.FTZ R33, R11, R11, R18 ;  /* 0x0000000b0b217223 */ /* 0x000fe20000010012 */
[--C-:B------:R-:W-:Y:S02]  /*0a60*/  HADD2.F32 R42, -RZ, R22.reuse.H0_H0 ;  /* 0x20000016ff2a7230 */ /* 0x100fe40000004100 */
[----:B------:R-:W-:Y:S01]  /*0a70*/  FADD.FTZ R29, R14, R43 ;  /* 0x0000002b0e1d7221 */ /* 0x000fe20000010000 */
[----:B------:R-:W-:Y:S02]  /*0a80*/  HADD2.F32 R41, -RZ, R22.H1_H1 ;  /* 0x30000016ff297230 */ /* 0x000fe40000004100 */
[----:B------:R-:W-:Y:S01]  /*0a90*/  FFMA.FTZ R18, R12, R12, R33 ;  /* 0x0000000c0c127223 */ /* 0x000fe20000010021 */
[----:B------:R-:W-:Y:S02]  /*0aa0*/  HADD2.F32 R13, -RZ, R13.H1_H1 ;  /* 0x3000000dff0d7230 */ /* 0x000fe40000004100 */
[----:B------:R-:W-:Y:S01]  /*0ab0*/  FFMA.FTZ R14, R42, R42, R31 ;  /* 0x0000002a2a0e7223 */ /* 0x000fe2000001001f */
[----:B------:R-:W-:Y:S01]  /*0ac0*/  FADD.FTZ R31, R16, R11 ;  /* 0x0000000b101f7221 */ /* 0x000fe20000010000 */
[----:B------:R-:W-:-:S02]  /*0ad0*/  FADD.FTZ R28, R29, R42 ;  /* 0x0000002a1d1c7221 */ /* 0x000fc40000010000 */
[----:B------:R-:W-:Y:S01]  /*0ae0*/  FFMA.FTZ R29, R41, R41, R14 ;  /* 0x00000029291d7223 */ /* 0x000fe2000001000e */
[----:B------:R-:W-:Y:S01]  /*0af0*/  FADD.FTZ R16, R31, R12 ;  /* 0x0000000c1f107221 */ /* 0x000fe20000010000 */
[--C-:B------:R-:W-:Y:S02]  /*0b00*/  HADD2.F32 R14, -RZ, R15.reuse.H0_H0 ;  /* 0x2000000fff0e7230 */ /* 0x100fe40000004100 */
[----:B------:R-:W-:Y:S01]  /*0b10*/  FFMA.FTZ R33, R13, R13, R18 ;  /* 0x0000000d0d217223 */ /* 0x000fe20000010012 */
[----:B------:R-:W-:Y:S02]  /*0b20*/  HADD2.F32 R15, -RZ, R15.H1_H1 ;  /* 0x3000000fff0f7230 */ /* 0x000fe40000004100 */
[----:B------:R-:W-:Y:S01]  /*0b30*/  FADD.FTZ R31, R16, R13 ;  /* 0x0000000d101f7221 */ /* 0x000fe20000010000 */
[----:B------:R-:W-:Y:S01]  /*0b40*/  FFMA.FTZ R20, R14, R14, R33 ;  /* 0x0000000e0e147223 */ /* 0x000fe20000010021 */
[--C-:B------:R-:W-:Y:S02]  /*0b50*/  HADD2.F32 R16, -RZ, R17.reuse.H0_H0 ;  /* 0x20000011ff107230 */ /* 0x100fe40000004100 */
[----:B------:R-:W-:Y:S01]  /*0b60*/  FADD.FTZ R18, R31, R14 ;  /* 0x0000000e1f127221 */ /* 0x000fe20000010000 */
[----:B------:R-:W-:Y:S01]  /*0b70*/  FFMA.FTZ R33, R15, R15, R20 ;  /* 0x0000000f0f217223 */ /* 0x000fe20000010014 */
[----:B------:R-:W-:-:S02]  /*0b80*/  HADD2.F32 R17, -RZ, R17.H1_H1 ;  /* 0x30000011ff117230 */ /* 0x000fc40000004100 */
[----:B------:R-:W-:Y:S01]  /*0b90*/  FADD.FTZ R31, R18, R15 ;  /* 0x0000000f121f7221 */ /* 0x000fe20000010000 */
[----:B------:R-:W-:Y:S01]  /*0ba0*/  FADD.FTZ R28, R28, R41 ;  /* 0x000000291c1c7221 */ /* 0x000fe20000010000 */
[----:B------:R-:W-:Y:S01]  /*0bb0*/  FFMA.FTZ R22, R16, R16, R33 ;  /* 0x0000001010167223 */ /* 0x000fe20000010021 */
[--C-:B------:R-:W-:Y:S02]  /*0bc0*/  HADD2.F32 R18, -RZ, R19.reuse.H0_H0 ;  /* 0x20000013ff127230 */ /* 0x100fe40000004100 */
[----:B------:R-:W-:Y:S01]  /*0bd0*/  FADD.FTZ R20, R31, R16 ;  /* 0x000000101f147221 */ /* 0x000fe20000010000 */
[----:B------:R-:W-:Y:S01]  /*0be0*/  FFMA.FTZ R31, R17, R17, R22 ;  /* 0x00000011111f7223 */ /* 0x000fe20000010016 */
[----:B------:R0:W-:Y:S01]  /*0bf0*/  STS.64 [R32], R28 ;  /* 0x0000001c20007388 */ /* 0x0001e20000000a00 */
[----:B------:R-:W-:Y:S02]  /*0c00*/  HADD2.F32 R19, -RZ, R19.H1_H1 ;  /* 0x30000013ff137230 */ /* 0x000fe40000004100 */
[----:B0-----:R-:W-:Y:S01]  /*0c10*/  FADD.FTZ R29, R20, R17 ;  /* 0x00000011141d7221 */ /* 0x001fe20000010000 */
[----:B------:R-:W-:-:S03]  /*0c20*/  FFMA.FTZ R20, R18, R18, R31 ;  /* 0x0000001212147223 */ /* 0x000fc6000001001f */
[----:B------:R-:W-:Y:S01]  /*0c30*/  FADD.FTZ R22, R29, R18 ;  /* 0x000000121d167221 */ /* 0x000fe20000010000 */
[----:B------:R-:W-:Y:S01]  /*0c40*/  FFMA.FTZ R31, R19, R19, R20 ;  /* 0x00000013131f7223 */ /* 0x000fe20000010014 */
[--C-:B------:R-:W-:Y:S02]  /*0c50*/  HADD2.F32 R20, -RZ, R21.reuse.H0_H0 ;  /* 0x20000015ff147230 */ /* 0x100fe40000004100 */
        /* <DEDUP_REMOVED lines=9> */
[----:B------:R-:W-:-:S03]  /*0cf0*/  FADD.FTZ R28, R29, R22 ;  /* 0x000000161d1c7221 */ /* 0x000fc60000010000 */
[----:B------:R-:W-:Y:S01]  /*0d00*/  FFMA.FTZ R29, R23, R23, R30 ;  /* 0x00000017171d7223 */ /* 0x000fe2000001001e */
[----:B------:R-:W-:Y:S01]  /*0d10*/  FADD.FTZ R28, R28, R23 ;  /* 0x000000171c1c7221 */ /* 0x000fe20000010000 */
[----:B------:R-:W-:-:S04]  /*0d20*/  HFMA2.MMA R35, -RZ, RZ, 0, 0 ;  /* 0x00000000ff237435 */ /* 0x000fc800000001ff */
[----:B------:R0:W-:Y:S01]  /*0d30*/  STS.64 [R32+0xc80], R28 ;  /* 0x000c801c20007388 */ /* 0x0001e20000000a00 */
[----:B------:R-:W-:Y:S01]  /*0d40*/  MOV R30, RZ ;  /* 0x000000ff001e7202 */ /* 0x000fe20000000f00 */
[----:B------:R-:W-:Y:S06]  /*0d50*/  BAR.SYNC.DEFER_BLOCKING 0x0 ;  /* 0x0000000000007b1d */ /* 0x000fec0000010000 */
[----:B------:R-:W-:Y:S05]  /*0d60*/  @P0 BRA `(.L_x_2605) ;  /* 0x0000000000e00947 */ /* 0x000fea0003800000 */
[----:B0-----:R-:W-:Y:S01]  /*0d70*/  SHF.R.U32.HI R29, RZ, 0x2, R37 ;  /* 0x00000002ff1d7819 */ /* 0x001fe20000011625 */
[----:B------:R-:W0:Y:S04]  /*0d80*/  S2R R32, SR_CgaCtaId ;  /* 0x0000000000207919 */ /* 0x000e280000008800 */
[----:B------:R-:W-:-:S05]  /*0d90*/  IMAD R29, R29, 0xa, RZ ;  /* 0x0000000a1d1d7824 */ /* 0x000fca00078e02ff */
[--C-:B------:R-:W-:Y:S02]  /*0da0*/  SHF.R.U32.HI R28, RZ, 0x1, R29.reuse ;  /* 0x00000001ff1c7819 */ /* 0x100fe4000001161d */
[----:B------:R-:W-:Y:S02]  /*0db0*/  SHF.R.U32.HI R31, RZ, 0x2, R29 ;  /* 0x00000002ff1f7819 */ /* 0x000fe4000001161d */
[----:B------:R-:W-:Y:S02]  /*0dc0*/  LOP3.LUT R28, R28, 0x1, RZ, 0xc0, !PT ;  /* 0x000000011c1c7812 */ /* 0x000fe400078ec0ff */
[C---:B------:R-:W-:Y:S02]  /*0dd0*/  IADD3 R34, R29.reuse, 0x4, RZ ;  /* 0x000000041d227810 */ /* 0x040fe40007ffe0ff */
[C---:B------:R-:W-:Y:S01]  /*0de0*/  IADD3 R33, R29.reuse, 0x6, RZ ;  /* 0x000000061d217810 */ /* 0x040fe20007ffe0ff */
[----:B------:R-:W-:Y:S01]  /*0df0*/  IMAD R28, R28, 0x50, R31 ;  /* 0x000000501c1c7824 */ /* 0x000fe200078e021f */
[----:B------:R-:W-:-:S04]  /*0e00*/  IADD3 R31, R29, 0x2, RZ ;  /* 0x000000021d1f7810 */ /* 0x000fc80007ffe0ff */
[--C-:B------:R-:W-:Y:S02]  /*0e10*/  SHF.R.U32.HI R30, RZ, 0x1, R31.reuse ;  /* 0x00000001ff1e7819 */ /* 0x100fe4000001161f */
        /* <DEDUP_REMOVED lines=45> */
.L_x_2605:
[----:B------:R-:W-:Y:S05]  /*10f0*/  BSYNC B0 ;  /* 0x0000000000007941 */ /* 0x000fea0003800000 */
.L_x_2604:
[----:B------:R-:W1:Y:S01]  /*1100*/  SHFL.BFLY PT, R31, R30, 0x2, 0x1f ;  /* 0x0c401f001e1f7f89 */ /* 0x000e6200000e0000 */
[C---:B------:R-:W-:Y:S01]  /*1110*/  LOP3.LUT P1, RZ, R37.reuse, 0xffffff83, RZ, 0xc0, !PT ;  /* 0xffffff8325ff7812 */ /* 0x040fe2000782c0ff */
[----:B------:R-:W-:Y:S01]  /*1120*/  BSSY B0, `(.L_x_2606) ;  /* 0x0000016000007945 */ /* 0x000fe20003800000 */
[C---:B------:R-:W-:Y:S01]  /*1130*/  ISETP.NE.AND P2, PT, R37.reuse, RZ, PT ;  /* 0x000000ff2500720c */ /* 0x040fe20003f45270 */
[----:B0-----:R-:W0:Y:S01]  /*1140*/  SHFL.BFLY PT, R28, R35, 0x2, 0x1f ;  /* 0x0c401f00231c7f89 */ /* 0x001e2200000e0000 */
[----:B------:R-:W-:Y:S01]  /*1150*/  ISETP.GT.U32.AND P0, PT, R37, 0xff, PT ;  /* 0x000000ff2500780c */ /* 0x000fe20003f04070 */
[----:B-1----:R-:W-:Y:S01]  /*1160*/  FADD.FTZ R31, R31, R30 ;  /* 0x0000001e1f1f7221 */ /* 0x002fe20000010000 */
[----:B0-----:R-:W-:-:S04]  /*1170*/  FADD.FTZ R32, R28, R35 ;  /* 0x000000231c207221 */ /* 0x001fc80000010000 */
[----:B------:R-:W0:Y:S04]  /*1180*/  SHFL.BFLY PT, R28, R31, 0x1, 0x1f ;  /* 0x0c201f001f1c7f89 */ /* 0x000e2800000e0000 */
[----:B------:R-:W1:Y:S01]  /*1190*/  SHFL.BFLY PT, R29, R32, 0x1, 0x1f ;  /* 0x0c201f00201d7f89 */ /* 0x000e6200000e0000 */
[----:B0-----:R-:W-:Y:S01]  /*11a0*/  FADD.FTZ R28, R31, R28 ;  /* 0x0000001c1f1c7221 */ /* 0x001fe20000010000 */
[----:B-1----:R-:W-:Y:S01]  /*11b0*/  FADD.FTZ R29, R32, R29 ;  /* 0x0000001d201d7221 */ /* 0x002fe20000010000 */
[----:B------:R-:W-:Y:S06]  /*11c0*/  @P1 BRA `(.L_x_2607) ;  /* 0x00000000002c1947 */ /* 0x000fec0003800000 */
[----:B------:R-:W-:Y:S01]  /*11d0*/  ULDC UR7, c[0x0][0x10] ;  /* 0x0000040000077ab9 */ /* 0x000fe20000000800 */
[----:B------:R-:W-:Y:S01]  /*11e0*/  SHF.R.U32.HI R30, RZ, 0x2, R37 ;  /* 0x00000002ff1e7819 */ /* 0x000fe20000011625 */
[----:B------:R-:W-:-:S03]  /*11f0*/  UIMAD UR7, UR7, UR4, UR8 ;  /* 0x00000004070772a4 */ /* 0x000fc6000f8e0208 */
[----:B------:R-:W-:-:S03]  /*1200*/  SHF.L.U32 R30, R30, 0x7, RZ ;  /* 0x000000071e1e7819 */ /* 0x000fc600000006ff */
[----:B------:R-:W-:Y:S02]  /*1210*/  MOV R31, UR7 ;  /* 0x00000007001f7c02 */ /* 0x000fe40008000f00 */
[----:B------:R-:W-:-:S04]  /*1220*/  LOP3.LUT R32, R30, 0xffffff80, R36, 0xe2, !PT ;  /* 0xffffff801e207812 */ /* 0x000fc800078ee224 */
[----:B------:R-:W-:Y:S02]  /*1230*/  LEA R32, R31, R32, 0xc ;  /* 0x000000201f207211 */ /* 0x000fe400078e60ff */
[----:B------:R-:W0:Y:S02]  /*1240*/  LDC.64 R30, c[0x0][0x248] ;  /* 0x00009200ff1e7b82 */ /* 0x000e240000000a00 */
[----:B------:R-:W-:-:S05]  /*1250*/  SHF.L.U32 R32, R32, 0x1, RZ ;  /* 0x0000000120207819 */ /* 0x000fca00000006ff */
[----:B0-----:R-:W-:-:S05]  /*1260*/  IMAD.WIDE.U32 R30, R32, 0x4, R30 ;  /* 0x00000004201e7825 */ /* 0x001fca00078e001e */
[----:B------:R0:W-:Y:S02]  /*1270*/  STG.E.64 desc[UR10][R30.64], R28 ;  /* 0x0000001c1e007986 */ /* 0x0001e4000c101b0a */
.L_x_2607:
[----:B------:R-:W-:Y:S05]  /*1280*/  BSYNC B0 ;  /* 0x0000000000007941 */ /* 0x000fea0003800000 */
.L_x_2606:
[----:B------:R-:W-:Y:S06]  /*1290*/  BAR.SYNC.DEFER_BLOCKING 0x0 ;  /* 0x0000000000007b1d */ /* 0x000fec0000010000 */
[----:B------:R-:W-:Y:S05]  /*12a0*/  @P2 BRA `(.L_x_2608) ;  /* 0x0000000000402947 */ /* 0x000fea0003800000 */
[----:B0-----:R-:W0:Y:S01]  /*12b0*/  LDC.64 R28, c[0x0][0x250] ;  /* 0x00009400ff1c7b82 */ /* 0x001e220000000a00 */
[----:B------:R-:W-:Y:S02]  /*12c0*/  MOV R31, UR8 ;  /* 0x00000008001f7c02 */ /* 0x000fe40008000f00 */
[----:B------:R-:W-:-:S03]  /*12d0*/  ISETP.NE.AND P1, PT, R36, RZ, PT ;  /* 0x000000ff2400720c */ /* 0x000fc60003f25270 */
[----:B0-----:R-:W-:Y:S01]  /*12e0*/  IMAD.WIDE.U32 R28, R31, 0x4, R28 ;  /* 0x000000041f1c7825 */ /* 0x001fe200078e001c */
[----:B------:R-:W-:-:S04]  /*12f0*/  MOV R31, 0x7fffff81 ;  /* 0x7fffff81001f7802 */ /* 0x000fc80000000f00 */
[----:B------:R-:W-:Y:S01]  /*1300*/  SEL R31, R31, 0x1, !P1 ;  /* 0x000000011f1f7807 */ /* 0x000fe20004800000 */
[----:B------:R-:W-:Y:S06]  /*1310*/  MEMBAR.ALL.GPU ;  /* 0x0000000000007992 */ /* 0x000fec000000a000 */
[----:B------:R-:W-:-:S00]  /*1320*/  ERRBAR ;  /* 0x00000000000079ab */ /* 0x000fc00000000000 */
[----:B------:R-:W-:Y:S06]  /*1330*/  CGAERRBAR ;  /* 0x00000000000075ab */ /* 0x000fec0000000000 */
[----:B------:R0:W5:Y:S02]  /*1340*/  ATOM.E.ADD.STRONG.GPU PT, R30, desc[UR10][R28.64], R31 ;  /* 0x0000001f1c1e798a */ /* 0x00016400081ee1ca */
.L_x_2609:
[----:B0-----:R-:W2:Y:S04]  /*1350*/  LD.E.STRONG.GPU R31, desc[UR10][R28.64] ;  /* 0x0000000a1c1f7980 */ /* 0x001ea8000c10f900 */
[----:B--2---:R-:W-:Y:S01]  /*1360*/  CCTL.IVALL ;  /* 0x00000000ff00798f */ /* 0x004fe20002000000 */
[----:B------:R-:W-:Y:S05]  /*1370*/  YIELD ;  /* 0x0000000000007946 */ /* 0x000fea0003800000 */
[----:B-----5:R-:W-:-:S04]  /*1380*/  LOP3.LUT R31, R31, R30, RZ, 0x3c, !PT ;  /* 0x0000001e1f1f7212 */ /* 0x020fc800078e3cff */
[----:B------:R-:W-:-:S13]  /*1390*/  ISETP.GT.AND P1, PT, R31, -0x1, PT ;  /* 0xffffffff1f00780c */ /* 0x000fda0003f24270 */
[----:B------:R-:W-:Y:S05]  /*13a0*/  @P1 BRA `(.L_x_2609) ;  /* 0xfffffffc00e81947 */ /* 0x000fea000383ffff */
.L_x_2608:
[----:B------:R-:W-:Y:S05]  /*13b0*/  WARPSYNC.ALL ;  /* 0x0000000000007948 */ /* 0x000fea0003800000 */
[----:B------:R-:W-:Y:S01]  /*13c0*/  BAR.SYNC.DEFER_BLOCKING 0x0 ;  /* 0x0000000000007b1d */ /* 0x000fe20000010000 */
[----:B0-----:R-:W-:Y:S01]  /*13d0*/  HFMA2.MMA R28, -RZ, RZ, 0, 0 ;  /* 0x00000000ff1c7435 */ /* 0x001fe200000001ff */
[----:B------:R-:W-:-:S04]  /*13e0*/  MOV R37, RZ ;  /* 0x000000ff00257202 */ /* 0x000fc80000000f00 */
[----:B------:R-:W-:Y:S04]  /*13f0*/  BSSY B0, `(.L_x_2610) ;  /* 0x000005e000007945 */ /* 0x000fe80003800000 */
[----:B------:R-:W-:Y:S05]  /*1400*/  @P0 BRA `(.L_x_2611) ;  /* 0x0000000400700947 */ /* 0x000fea0003800000 */
[----:B------:R-:W0:Y:S01]  /*1410*/  S2R R31, SR_TID.X ;  /* 0x00000000001f7919 */ /* 0x000e220000002100 */
[----:B------:R-:W-:Y:S02]  /*1420*/  ULDC UR7, c[0x0][0x10] ;  /* 0x0000040000077ab9 */ /* 0x000fe40000000800 */
[----:B------:R-:W-:Y:S01]  /*1430*/  UIMAD UR7, UR7, UR4, UR8 ;  /* 0x00000004070772a4 */ /* 0x000fe2000f8e0208 */
[----:B------:R1:W-:Y:S05]  /*1440*/  STL.64 [R1+0x20], R2 ;  /* 0x0000200201007387 */ /* 0x0003ea0000100a00 */
[----:B------:R-:W-:Y:S01]  /*1450*/  MOV R29, UR7 ;  /* 0x00000007001d7c02 */ /* 0x000fe20008000f00 */
[----:B-1----:R-:W1:Y:S01]  /*1460*/  LDC.64 R2, c[0x0][0x248] ;  /* 0x00009200ff027b82 */ /* 0x002e620000000a00 */
[----:B0-----:R-:W-:-:S02]  /*1470*/  SHF.L.U32 R28, R31, 0x4, RZ ;  /* 0x000000041f1c7819 */ /* 0x001fc400000006ff */
[----:B------:R-:W-:Y:S02]  /*1480*/  LOP3.LUT R30, R31, 0x7, RZ, 0xc0, !PT ;  /* 0x000000071f1e7812 */ /* 0x000fe400078ec0ff */
        /* <DEDUP_REMOVED lines=84> */
.L_x_2611:
[----:B------:R-:W-:Y:S05]  /*19d0*/  BSYNC B0 ;  /* 0x0000000000007941 */ /* 0x000fea0003800000 */
.L_x_2610:
[----:B------:R-:W0:Y:S01]  /*19e0*/  SHFL.BFLY PT, R29, R28, 0x4, 0x1f ;  /* 0x0c801f001c1d7f89 */ /* 0x000e2200000e0000 */
[----:B------:R-:W-:Y:S01]  /*19f0*/  ULDC.64 UR12, c[0x0][0x240] ;  /* 0x00009000000c7ab9 */ /* 0x000fe20000000a00 */
[----:B------:R-:W-:Y:S01]  /*1a00*/  BSSY B0, `(.L_x_2612) ;  /* 0x0000026000007945 */ /* 0x000fe20003800000 */
[----:B------:R-:W-:Y:S01]  /*1a10*/  ISETP.EQ.U32.AND P1, PT, RZ, UR12, PT ;  /* 0x0000000cff007c0c */ /* 0x000fe2000bf22070 */
[----:B------:R-:W1:Y:S01]  /*1a20*/  SHFL.BFLY PT, R30, R37, 0x4, 0x1f ;  /* 0x0c801f00251e7f89 */ /* 0x000e6200000e0000 */
[----:B------:R-:W2:Y:S01]  /*1a30*/  S2R R36, SR_TID.X ;  /* 0x0000000000247919 */ /* 0x000ea20000002100 */
[----:B------:R-:W3:Y:S01]  /*1a40*/  S2R R38, SR_CTAID.X ;  /* 0x0000000000267919 */ /* 0x000ee20000002500 */
[----:B0-----:R-:W-:Y:S01]  /*1a50*/  FADD.FTZ R29, R29, R28 ;  /* 0x0000001c1d1d7221 */ /* 0x001fe20000010000 */
[----:B-1----:R-:W-:-:S04]  /*1a60*/  FADD.FTZ R31, R30, R37 ;  /* 0x000000251e1f7221 */ /* 0x002fc80000010000 */
[----:B------:R-:W0:Y:S04]  /*1a70*/  SHFL.BFLY PT, R30, R29, 0x2, 0x1f ;  /* 0x0c401f001d1e7f89 */ /* 0x000e2800000e0000 */
[----:B------:R-:W1:Y:S01]  /*1a80*/  SHFL.BFLY PT, R32, R31, 0x2, 0x1f ;  /* 0x0c401f001f207f89 */ /* 0x000e6200000e0000 */
[----:B--2---:R-:W-:Y:S01]  /*1a90*/  LOP3.LUT P0, RZ, R36, 0xffffff07, RZ, 0xc0, !PT ;  /* 0xffffff0724ff7812 */ /* 0x004fe2000780c0ff */
[----:B0-----:R-:W-:Y:S01]  /*1aa0*/  FADD.FTZ R30, R29, R30 ;  /* 0x0000001e1d1e7221 */ /* 0x001fe20000010000 */
[----:B-1----:R-:W-:-:S04]  /*1ab0*/  FADD.FTZ R32, R31, R32 ;  /* 0x000000201f207221 */ /* 0x002fc80000010000 */
[----:B------:R-:W0:Y:S07]  /*1ac0*/  SHFL.BFLY PT, R35, R30, 0x1, 0x1f ;  /* 0x0c201f001e237f89 */ /* 0x000e2e00000e0000 */
[----:B------:R-:W-:Y:S01]  /*1ad0*/  @!P0 LOP3.LUT R31, R36, 0xfffffff8, RZ, 0xc0, !PT ;  /* 0xfffffff8241f8812 */ /* 0x000fe200078ec0ff */
        /* <DEDUP_REMOVED lines=9> */
[----:B---3--:R-:W-:-:S04]  /*1b70*/  LOP3.LUT P0, RZ, R38, 0x7f, RZ, 0xc0, !PT ;  /* 0x0000007f26ff7812 */ /* 0x008fc8000780c0ff */
[----:B------:R-:W-:-:S04]  /*1b80*/  ISETP.GT.U32.OR P0, PT, R36, 0x1f, P0 ;  /* 0x0000001f2400780c */ /* 0x000fc80000704470 */
[----:B------:R-:W-:-:S13]  /*1b90*/  ISETP.EQ.OR.EX P0, PT, RZ, UR13, P0, P1 ;  /* 0x0000000dff007c0c */ /* 0x000fda0008702710 */
[----:B0-----:R-:W-:Y:S05]  /*1ba0*/  @P0 BRA `(.L_x_2613) ;  /* 0x00000000002c0947 */ /* 0x001fea0003800000 */
[----:B------:R-:W-:Y:S02]  /*1bb0*/  MOV R29, UR9 ;  /* 0x00000009001d7c02 */ /* 0x000fe40008000f00 */
[----:B------:R-:W-:Y:S02]  /*1bc0*/  SHF.R.S32.HI R28, RZ, 0x1f, R36 ;  /* 0x0000001fff1c7819 */ /* 0x000fe40000011424 */
[----:B------:R-:W-:Y:S02]  /*1bd0*/  LEA R29, P0, R29, R36, 0x5 ;  /* 0x000000241d1d7211 */ /* 0x000fe400078028ff */
[----:B------:R-:W-:Y:S02]  /*1be0*/  MOV R31, UR9 ;  /* 0x00000009001f7c02 */ /* 0x000fe40008000f00 */
[----:B------:R-:W-:-:S04]  /*1bf0*/  MOV R30, UR5 ;  /* 0x00000005001e7c02 */ /* 0x000fc80008000f00 */
[----:B------:R-:W-:Y:S02]  /*1c00*/  LEA.HI.X R30, R31, R28, R30, 0x5, P0 ;  /* 0x0000001c1f1e7211 */ /* 0x000fe400000f2c1e */
[----:B------:R-:W-:-:S04]  /*1c10*/  LEA R28, P0, R29, UR12, 0x3 ;  /* 0x0000000c1d1c7c11 */ /* 0x000fc8000f8018ff */
[----:B------:R-:W-:Y:S02]  /*1c20*/  LEA.HI.X R29, R29, UR13, R30, 0x3, P0 ;  /* 0x0000000d1d1d7c11 */ /* 0x000fe400080f1c1e */
[----:B------:R-:W-:-:S06]  /*1c30*/  LEA R30, R36, UR6, 0x3 ;  /* 0x00000006241e7c11 */ /* 0x000fcc000f8e18ff */
[----:B------:R-:W0:Y:S04]  /*1c40*/  LDS.64 R30, [R30] ;  /* 0x000000001e1e7984 */ /* 0x000e280000000a00 */
[----:B0-----:R0:W-:Y:S02]  /*1c50*/  STG.E.64 desc[UR10][R28.64], R30 ;  /* 0x0000001e1c007986 */ /* 0x0011e4000c101b0a */
.L_x_2613:
[----:B------:R-:W-:Y:S05]  /*1c60*/  BSYNC B0 ;  /* 0x0000000000007941 */ /* 0x000fea0003800000 */
.L_x_2612:
[----:B0-----:R-:W2:Y:S01]  /*1c70*/  LDL R28, [R1+0x18] ;  /* 0x00001800011c7983 */ /* 0x001ea20000100800 */
[----:B------:R-:W-:Y:S01]  /*1c80*/  ULDC UR7, c[0x0][0x230] ;  /* 0x00008c0000077ab9 */ /* 0x000fe20000000800 */
[----:B------:R-:W-:Y:S02]  /*1c90*/  ULDC.64 UR12, c[0x0][0x210] ;  /* 0x00008400000c7ab9 */ /* 0x000fe40000000a00 */
[----:B------:R-:W3:Y:S01]  /*1ca0*/  LDL R32, [R1+0x14] ;  /* 0x0000140001207983 */ /* 0x000ee20000100800 */
[----:B-----5:R-:W-:Y:S01]  /*1cb0*/  HADD2.F32 R34, -RZ, R24.H0_H0 ;  /* 0x20000018ff227230 */ /* 0x020fe20000004100 */
[C---:B------:R-:W-:Y:S01]  /*1cc0*/  LEA R30, P0, R3.reuse, UR12, 0x1 ;  /* 0x0000000c031e7c11 */ /* 0x040fe2000f8008ff */
[----:B------:R-:W-:Y:S02]  /*1cd0*/  HADD2.F32 R35, -RZ, R26.H0_H0 ;  /* 0x2000001aff237230 */ /* 0x000fe40000004100 */
[----:B------:R-:W-:Y:S01]  /*1ce0*/  HADD2.F32 R24, -RZ, R24.H1_H1 ;  /* 0x30000018ff187230 */ /* 0x000fe20000004100 */
[----:B------:R-:W-:Y:S01]  /*1cf0*/  LEA.HI.X R31, R3, UR13, R58, 0x1, P0 ;  /* 0x0000000d031f7c11 */ /* 0x000fe200080f0c3a */
[----:B------:R-:W-:Y:S01]  /*1d00*/  HADD2.F32 R26, -RZ, R26.H1_H1 ;  /* 0x3000001aff1a7230 */ /* 0x000fe20000004100 */
[----:B--2---:R-:W0:Y:S04]  /*1d10*/  LDS.64 R28, [R28+UR6] ;  /* 0x000000061c1c7984 */ /* 0x004e280008000a00 */
[----:B---3--:R-:W1:Y:S01]  /*1d20*/  LDS.64 R32, [R32+UR6] ;  /* 0x0000000620207984 */ /* 0x008e620008000a00 */
[----:B0-----:R-:W-:Y:S01]  /*1d30*/  FADD.FTZ R29, R29, UR7 ;  /* 0x000000071d1d7e21 */ /* 0x001fe20008010000 */
[--C-:B------:R-:W-:Y:S01]  /*1d40*/  FADD.FTZ R0, R0, -R28.reuse ;  /* 0x8000001c00007221 */ /* 0x100fe20000010000 */
[----:B------:R-:W-:-:S04]  /*1d50*/  FADD.FTZ R51, R51, -R28 ;  /* 0x8000001c33337221 */ /* 0x000fc80000010000 */
[----:B------:R-:W0:Y:S01]  /*1d60*/  MUFU.RSQ R29, R29 ;  /* 0x0000001d001d7308 */ /* 0x000e220000001400 */
[----:B-1----:R-:W-:Y:S01]  /*1d70*/  FADD.FTZ R3, R33, UR7 ;  /* 0x0000000721037e21 */ /* 0x002fe20008010000 */
[----:B0-----:R-:W-:Y:S01]  /*1d80*/  FMUL.FTZ R0, R0, R29 ;  /* 0x0000001d00007220 */ /* 0x001fe20000410000 */
[----:B------:R-:W-:-:S03]  /*1d90*/  FMUL.FTZ R51, R29, R51 ;  /* 0x000000331d337220 */ /* 0x000fc60000410000 */
[----:B------:R-:W-:Y:S01]  /*1da0*/  FFMA.FTZ R0, R0, R34, R35 ;  /* 0x0000002200007223 */ /* 0x000fe20000010023 */
[----:B------:R-:W-:Y:S01]  /*1db0*/  FFMA.FTZ R51, R51, R24, R26 ;  /* 0x0000001833337223 */ /* 0x000fe2000001001a */
[----:B------:R-:W0:Y:S04]  /*1dc0*/  MUFU.RSQ R3, R3 ;  /* 0x0000000300037308 */ /* 0x000e280000001400 */
[----:B------:R-:W-:-:S04]  /*1dd0*/  F2FP.F16.F32.PACK_AB R0, R51, R0 ;  /* 0x000000003300723e */ /* 0x000fc800000000ff */
[----:B------:R-:W-:Y:S01]  /*1de0*/  PRMT R36, R0, 0x7610, R36 ;  /* 0x0000761000247816 */ /* 0x000fe20000000024 */
[--C-:B------:R-:W-:Y:S01]  /*1df0*/  FADD.FTZ R33, R2, -R32.reuse ;  /* 0x8000002002217221 */ /* 0x100fe20000010000 */
[----:B------:R-:W-:Y:S01]  /*1e00*/  FADD.FTZ R52, R52, -R32 ;  /* 0x8000002034347221 */ /* 0x000fe20000010000 */
[----:B------:R-:W-:Y:S02]  /*1e10*/  PRMT R37, R0, 0x7632, R37 ;  /* 0x0000763200257816 */ /* 0x000fe40000000025 */
[----:B------:R1:W-:Y:S01]  /*1e20*/  STG.E.U16 desc[UR10][R30.64], R36 ;  /* 0x000000241e007986 */ /* 0x0003e2000c10150a */
[----:B------:R-:W-:Y:S02]  /*1e30*/  HADD2.F32 R0, -RZ, R25.H0_H0 ;  /* 0x20000019ff007230 */ /* 0x000fe40000004100 */
[----:B------:R-:W-:Y:S02]  /*1e40*/  HADD2.F32 R2, -RZ, R27.H0_H0 ;  /* 0x2000001bff027230 */ /* 0x000fe40000004100 */
[----:B0-----:R-:W-:Y:S01]  /*1e50*/  FMUL.FTZ R33, R33, R3 ;  /* 0x0000000321217220 */ /* 0x001fe20000410000 */
[----:B------:R-:W-:-:S02]  /*1e60*/  HADD2.F32 R25, -RZ, R25.H1_H1 ;  /* 0x30000019ff197230 */ /* 0x000fc40000004100 */
[----:B------:R-:W-:Y:S01]  /*1e70*/  FMUL.FTZ R52, R3, R52 ;  /* 0x0000003403347220 */ /* 0x000fe20000410000 */
[--C-:B------:R-:W-:Y:S01]  /*1e80*/  FADD.FTZ R48, R48, -R28.reuse ;  /* 0x8000001c30307221 */ /* 0x100fe20000010000 */
[----:B------:R-:W-:Y:S01]  /*1e90*/  FADD.FTZ R46, R46, -R28 ;  /* 0x8000001c2e2e7221 */ /* 0x000fe20000010000 */
[----:B------:R-:W-:Y:S04]  /*1ea0*/  STG.E.U16 desc[UR10][R30.64+0x2], R37 ;  /* 0x000002251e007986 */ /* 0x000fe8000c10150a */
[----:B-1----:R-:W2:Y:S01]  /*1eb0*/  LDL.LU R36, [R1] ;  /* 0x0000000001247983 */ /* 0x002ea20000300800 */
[----:B------:R-:W-:-:S03]  /*1ec0*/  HADD2.F32 R27, -RZ, R27.H1_H1 ;  /* 0x3000001bff1b7230 */ /* 0x000fc60000004100 */
[----:B------:R-:W3:Y:S01]  /*1ed0*/  LDL.LU R38, [R1+0x4] ;  /* 0x0000040001267983 */ /* 0x000ee20000300800 */
[----:B------:R-:W-:Y:S01]  /*1ee0*/  FFMA.FTZ R33, R33, R0, R2 ;  /* 0x0000000021217223 */ /* 0x000fe20000010002 */
[----:B------:R-:W-:Y:S02]  /*1ef0*/  FFMA.FTZ R52, R52, R25, R27 ;  /* 0x0000001934347223 */ /* 0x000fe4000001001b */
[----:B------:R-:W4:Y:S03]  /*1f00*/  LDL.LU R58, [R1+0xc] ;  /* 0x00000c00013a7983 */ /* 0x000f260000300800 */
[----:B------:R-:W-:Y:S02]  /*1f10*/  F2FP.F16.F32.PACK_AB R33, R52, R33 ;  /* 0x000000213421723e */ /* 0x000fe400000000ff */
[----:B------:R-:W4:Y:S01]  /*1f20*/  LDL.LU R52, [R1+0x8] ;  /* 0x0000080001347983 */ /* 0x000f220000300800 */
[----:B------:R-:W-:Y:S01]  /*1f30*/  FMUL.FTZ R48, R29, R48 ;  /* 0x000000301d307220 */ /* 0x000fe20000410000 */
[--C-:B------:R-:W-:Y:S01]  /*1f40*/  FADD.FTZ R57, R57, -R28.reuse ;  /* 0x8000001c39397221 */ /* 0x100fe20000010000 */
[--C-:B------:R-:W-:Y:S01]  /*1f50*/  FADD.FTZ R55, R55, -R28.reuse ;  /* 0x8000001c37377221 */ /* 0x100fe20000010000 */
[----:B------:R0:W-:Y:S01]  /*1f60*/  STG.E.U16 desc[UR10][R30.64+0x4], R33 ;  /* 0x000004211e007986 */ /* 0x0001e2000c10150a */
[--C-:B------:R-:W-:Y:S01]  /*1f70*/  FADD.FTZ R53, R53, -R28.reuse ;  /* 0x8000001c35357221 */ /* 0x100fe20000010000 */
[--C-:B------:R-:W-:Y:S01]  /*1f80*/  FADD.FTZ R44, R44, -R28.reuse ;  /* 0x8000001c2c2c7221 */ /* 0x100fe20000010000 */
[--C-:B------:R-:W-:Y:S01]  /*1f90*/  FADD.FTZ R42, R42, -R28.reuse ;  /* 0x8000001c2a2a7221 */ /* 0x100fe20000010000 */
[C---:B------:R-:W-:Y:S01]  /*1fa0*/  FMUL.FTZ R55, R29.reuse, R55 ;  /* 0x000000371d377220 */ /* 0x040fe20000410000 */
[C---:B------:R-:W-:Y:S01]  /*1fb0*/  FMUL.FTZ R53, R29.reuse, R53 ;  /* 0x000000351d357220 */ /* 0x040fe20000410000 */
[C---:B------:R-:W-:Y:S01]  /*1fc0*/  FMUL.FTZ R50, R29.reuse, R44 ;  /* 0x0000002c1d327220 */ /* 0x040fe20000410000 */
[----:B------:R-:W-:Y:S01]  /*1fd0*/  FMUL.FTZ R51, R29, R42 ;  /* 0x0000002a1d337220 */ /* 0x000fe20000410000 */
[C-C-:B------:R-:W-:Y:S01]  /*1fe0*/  FFMA.FTZ R42, R34.reuse, R55, R35.reuse ;  /* 0x00000037222a7223 */ /* 0x140fe20000010023 */
[C-C-:B------:R-:W-:Y:S01]  /*1ff0*/  FFMA.FTZ R44, R34.reuse, R53, R35.reuse ;  /* 0x00000035222c7223 */ /* 0x140fe20000010023 */
[C-C-:B------:R-:W-:Y:S01]  /*2000*/  FFMA.FTZ R50, R34.reuse, R50, R35.reuse ;  /* 0x0000003222327223 */ /* 0x140fe20000010023 */
[----:B------:R-:W-:Y:S01]  /*2010*/  FFMA.FTZ R51, R34, R51, R35 ;  /* 0x0000003322337223 */ /* 0x000fe20000010023 */
[----:B0-----:R-:W-:Y:S01]  /*2020*/  PRMT R33, R33, 0x7632, R33 ;  /* 0x0000763221217816 */ /* 0x001fe20000000021 */
[--C-:B------:R-:W-:Y:S01]  /*2030*/  FADD.FTZ R54, R54, -R28.reuse ;  /* 0x8000001c36367221 */ /* 0x100fe20000010000 */
[--C-:B------:R-:W-:Y:S01]  /*2040*/  FADD.FTZ R49, R49, -R28.reuse ;  /* 0x8000001c31317221 */ /* 0x100fe20000010000 */
[--C-:B------:R-:W-:Y:S01]  /*2050*/  FADD.FTZ R56, R56, -R28.reuse ;  /* 0x8000001c38387221 */ /* 0x100fe20000010000 */
[--C-:B------:R-:W-:Y:S01]  /*2060*/  FADD.FTZ R47, R47, -R28.reuse ;  /* 0x8000001c2f2f7221 */ /* 0x100fe20000010000 */
[----:B------:R0:W-:Y:S01]  /*2070*/  STG.E.U16 desc[UR10][R30.64+0x6], R33 ;  /* 0x000006211e007986 */ /* 0x0001e2000c10150a */
[--C-:B------:R-:W-:Y:S01]  /*2080*/  FADD.FTZ R45, R45, -R28.reuse ;  /* 0x8000001c2d2d7221 */ /* 0x100fe20000010000 */
[--C-:B------:R-:W-:Y:S01]  /*2090*/  FADD.FTZ R43, R43, -R28.reuse ;  /* 0x8000001c2b2b7221 */ /* 0x100fe20000010000 */
[----:B------:R-:W-:Y:S01]  /*20a0*/  FADD.FTZ R28, R41, -R28 ;  /* 0x8000001c291c7221 */ /* 0x000fe20000010000 */
[C---:B------:R-:W-:Y:S01]  /*20b0*/  FMUL.FTZ R41, R29.reuse, R54 ;  /* 0x000000361d297220 */ /* 0x040fe20000410000 */
[C---:B------:R-:W-:Y:S01]  /*20c0*/  FMUL.FTZ R55, R29.reuse, R47 ;  /* 0x0000002f1d377220 */ /* 0x040fe20000410000 */
[C---:B------:R-:W-:Y:S01]  /*20d0*/  FMUL.FTZ R53, R29.reuse, R45 ;  /* 0x0000002d1d357220 */ /* 0x040fe20000410000 */
[----:B------:R-:W-:Y:S01]  /*20e0*/  FADD.FTZ R40, R40, -R32 ;  /* 0x8000002028287221 */ /* 0x000fe20000010000 */
[----:B------:R-:W-:Y:S01]  /*20f0*/  FFMA.FTZ R47, R24, R41, R26 ;  /* 0x00000029182f7223 */ /* 0x000fe2000001001a */
[----:B------:R-:W-:Y:S01]  /*2100*/  FADD.FTZ R12, R12, -R32 ;  /* 0x800000200c0c7221 */ /* 0x000fe20000010000 */
[----:B------:R-:W-:Y:S01]  /*2110*/  FFMA.FTZ R41, R24, R53, R26 ;  /* 0x0000003518297223 */ /* 0x000fe2000001001a */
[----:B------:R-:W-:Y:S01]  /*2120*/  FADD.FTZ R14, R14, -R32 ;  /* 0x800000200e0e7221 */ /* 0x000fe20000010000 */
[C---:B0-----:R-:W-:Y:S01]  /*2130*/  FMUL.FTZ R30, R29.reuse, R46 ;  /* 0x0000002e1d1e7220 */ /* 0x041fe20000410000 */
[C-C-:B------:R-:W-:Y:S01]  /*2140*/  FFMA.FTZ R46, R34.reuse, R48, R35.reuse ;  /* 0x00000030222e7223 */ /* 0x140fe20000010023 */
[C---:B------:R-:W-:Y:S01]  /*2150*/  FMUL.FTZ R33, R29.reuse, R57 ;  /* 0x000000391d217220 */ /* 0x040fe20000410000 */
[C---:B------:R-:W-:Y:S01]  /*2160*/  FMUL.FTZ R57, R29.reuse, R49 ;  /* 0x000000311d397220 */ /* 0x040fe20000410000 */
[--C-:B------:R-:W-:Y:S01]  /*2170*/  FFMA.FTZ R48, R34, R30, R35.reuse ;  /* 0x0000001e22307223 */ /* 0x100fe20000010023 */
[----:B------:R-:W-:Y:S01]  /*2180*/  LEA R30, P0, R4, UR12, 0x1 ;  /* 0x0000000c041e7c11 */ /* 0x000fe2000f8008ff */
[----:B------:R-:W-:Y:S01]  /*2190*/  FFMA.FTZ R33, R34, R33, R35 ;  /* 0x0000002122217223 */ /* 0x000fe20000010023 */
[C---:B------:R-:W-:Y:S01]  /*21a0*/  FMUL.FTZ R49, R29.reuse, R43 ;  /* 0x0000002b1d317220 */ /* 0x040fe20000410000 */
[--C-:B------:R-:W-:Y:S01]  /*21b0*/  FFMA.FTZ R45, R24, R57, R26.reuse ;  /* 0x00000039182d7223 */ /* 0x100fe2000001001a */
[----:B------:R-:W-:Y:S01]  /*21c0*/  LEA.HI.X R31, R4, UR13, R59, 0x1, P0 ;  /* 0x0000000d041f7c11 */ /* 0x000fe200080f0c3b */
[----:B------:R-:W-:Y:S01]  /*21d0*/  FMUL.FTZ R59, R29, R56 ;  /* 0x000000381d3b7220 */ /* 0x000fe20000410000 */
[C---:B------:R-:W-:Y:S01]  /*21e0*/  LEA R4, P0, R5.reuse, UR12, 0x1 ;  /* 0x0000000c05047c11 */ /* 0x040fe2000f8008ff */
[----:B------:R-:W-:Y:S01]  /*21f0*/  FFMA.FTZ R43, R24, R55, R26 ;  /* 0x00000037182b7223 */ /* 0x000fe2000001001a */
[--C-:B------:R-:W-:Y:S01]  /*2200*/  FADD.FTZ R16, R16, -R32.reuse ;  /* 0x8000002010107221 */ /* 0x100fe20000010000 */
[----:B------:R-:W-:Y:S01]  /*2210*/  FADD.FTZ R18, R18, -R32 ;  /* 0x8000002012127221 */ /* 0x000fe20000010000 */
[----:B------:R-:W-:Y:S01]  /*2220*/  LEA.HI.X R5, R5, UR13, R60, 0x1, P0 ;  /* 0x0000000d05057c11 */ /* 0x000fe200080f0c3c */
[--C-:B------:R-:W-:Y:S01]  /*2230*/  FADD.FTZ R20, R20, -R32.reuse ;  /* 0x8000002014147221 */ /* 0x100fe20000010000 */
[----:B------:R-:W-:Y:S01]  /*2240*/  LEA R34, P0, R6, UR12, 0x1 ;  /* 0x0000000c06227c11 */ /* 0x000fe2000f8008ff */
[--C-:B------:R-:W-:Y:S01]  /*2250*/  FADD.FTZ R22, R22, -R32.reuse ;  /* 0x8000002016167221 */ /* 0x100fe20000010000 */
[--C-:B------:R-:W-:Y:S01]  /*2260*/  FADD.FTZ R54, R17, -R32.reuse ;  /* 0x8000002011367221 */ /* 0x100fe20000010000 */
[----:B------:R-:W-:Y:S01]  /*2270*/  FADD.FTZ R56, R19, -R32 ;  /* 0x8000002013387221 */ /* 0x000fe20000010000 */
[----:B------:R-:W-:Y:S01]  /*2280*/  LEA.HI.X R35, R6, UR13, R61, 0x1, P0 ;  /* 0x0000000d06237c11 */ /* 0x000fe200080f0c3d */
[----:B------:R-:W-:Y:S01]  /*2290*/  FMUL.FTZ R61, R29, R28 ;  /* 0x0000001c1d3d7220 */ /* 0x000fe20000410000 */
[----:B------:R-:W-:Y:S01]  /*22a0*/  LEA R6, P0, R7, UR12, 0x1 ;  /* 0x0000000c07067c11 */ /* 0x000fe2000f8008ff */
[----:B------:R-:W-:Y:S01]  /*22b0*/  FFMA.FTZ R29, R24, R49, R26 ;  /* 0x00000031181d7223 */ /* 0x000fe2000001001a */
[----:B------:R-:W-:Y:S01]  /*22c0*/  FADD.FTZ R28, R13, -R32 ;  /* 0x800000200d1c7221 */ /* 0x000fe20000010000 */
[C---:B------:R-:W-:Y:S01]  /*22d0*/  FMUL.FTZ R13, R3.reuse, R12 ;  /* 0x0000000c030d7220 */ /* 0x040fe20000410000 */
[C---:B------:R-:W-:Y:S01]  /*22e0*/  FMUL.FTZ R17, R3.reuse, R16 ;  /* 0x0000001003117220 */ /* 0x040fe20000410000 */
[C---:B------:R-:W-:Y:S01]  /*22f0*/  FMUL.FTZ R19, R3.reuse, R18 ;  /* 0x0000001203137220 */ /* 0x040fe20000410000 */
[C---:B------:R-:W-:Y:S01]  /*2300*/  FMUL.FTZ R28, R3.reuse, R28 ;  /* 0x0000001c031c7220 */ /* 0x040fe20000410000 */
[C---:B------:R-:W-:Y:S01]  /*2310*/  FMUL.FTZ R49, R3.reuse, R22 ;  /* 0x0000001603317220 */ /* 0x040fe20000410000 */
[C-C-:B------:R-:W-:Y:S01]  /*2320*/  FFMA.FTZ R13, R0.reuse, R13, R2.reuse ;  /* 0x0000000d000d7223 */ /* 0x140fe20000010002 */
[----:B------:R-:W-:Y:S01]  /*2330*/  FMUL.FTZ R54, R3, R54 ;  /* 0x0000003603367220 */ /* 0x000fe20000410000 */
[--C-:B------:R-:W-:Y:S01]  /*2340*/  FFMA.FTZ R28, R25, R28, R27.reuse ;  /* 0x0000001c191c7223 */ /* 0x100fe2000001001b */
[----:B------:R-:W-:Y:S01]  /*2350*/  FMUL.FTZ R56, R3, R56 ;  /* 0x0000003803387220 */ /* 0x000fe20000410000 */
[----:B------:R-:W-:Y:S01]  /*2360*/  FFMA.FTZ R12, R0, R19, R2 ;  /* 0x00000013000c7223 */ /* 0x000fe20000010002 */
[----:B------:R-:W-:Y:S01]  /*2370*/  F2FP.F16.F32.PACK_AB R42, R47, R42 ;  /* 0x0000002a2f2a723e */ /* 0x000fe200000000ff */
[----:B------:R-:W-:Y:S01]  /*2380*/  FFMA.FTZ R54, R25, R54, R27 ;  /* 0x0000003619367223 */ /* 0x000fe2000001001b */
[----:B------:R-:W-:Y:S01]  /*2390*/  F2FP.F16.F32.PACK_AB R13, R28, R13 ;  /* 0x0000000d1c0d723e */ /* 0x000fe200000000ff */
[----:B------:R-:W-:Y:S01]  /*23a0*/  UIADD3 UR9, UP0, UR9, 0x2, URZ ;  /* 0x0000000209097890 */ /* 0x000fe2000ff1e03f */
[----:B------:R-:W-:Y:S01]  /*23b0*/  F2FP.F16.F32.PACK_AB R44, R45, R44 ;  /* 0x0000002c2d2c723e */ /* 0x000fe200000000ff */
[----:B------:R-:W-:Y:S01]  /*23c0*/  ULOP3.LUT UR4, UR4, 0x1, URZ, 0x3c, !UPT ;  /* 0x0000000104047892 */ /* 0x000fe2000f8e3c3f */
[----:B------:R-:W-:Y:S01]  /*23d0*/  PRMT R18, R42, 0x7632, R18 ;  /* 0x000076322a127816 */ /* 0x000fe20000000012 */
[----:B------:R-:W-:Y:S01]  /*23e0*/  UIADD3.X UR5, URZ, UR5, URZ, UP0, !UPT ;  /* 0x000000053f057290 */ /* 0x000fe200087fe43f */
[----:B------:R-:W-:-:S02]  /*23f0*/  F2FP.F16.F32.PACK_AB R43, R43, R46 ;  /* 0x0000002e2b2b723e */ /* 0x000fc400000000ff */
[----:B------:R-:W-:Y:S02]  /*2400*/  F2FP.F16.F32.PACK_AB R41, R41, R48 ;  /* 0x000000302929723e */ /* 0x000fe400000000ff */
[----:B------:R-:W-:Y:S02]  /*2410*/  F2FP.F16.F32.PACK_AB R29, R29, R50 ;  /* 0x000000321d1d723e */ /* 0x000fe400000000ff */
[----:B--2---:R-:W-:Y:S02]  /*2420*/  LEA.HI.X R7, R7, UR13, R36, 0x1, P0 ;  /* 0x0000000d07077c11 */ /* 0x004fe400080f0c24 */
[----:B------:R-:W-:-:S04]  /*2430*/  LEA R36, P0, R8, UR12, 0x1 ;  /* 0x0000000c08247c11 */ /* 0x000fc8000f8008ff */
[----:B---3--:R-:W-:Y:S02]  /*2440*/  LEA.HI.X R37, R8, UR13, R38, 0x1, P0 ;  /* 0x0000000d08257c11 */ /* 0x008fe400080f0c26 */
[C---:B------:R-:W-:Y:S02]  /*2450*/  LEA R38, P1, R10.reuse, UR12, 0x1 ;  /* 0x0000000c0a267c11 */ /* 0x040fe4000f8208ff */
[----:B------:R-:W-:Y:S02]  /*2460*/  LEA R8, P0, R9, UR12, 0x1 ;  /* 0x0000000c09087c11 */ /* 0x000fe4000f8008ff */
[----:B----4-:R-:W-:Y:S01]  /*2470*/  LEA.HI.X R39, R10, UR13, R58, 0x1, P1 ;  /* 0x0000000d0a277c11 */ /* 0x010fe200088f0c3a */
[C-C-:B------:R-:W-:Y:S01]  /*2480*/  FFMA.FTZ R10, R24.reuse, R59, R26.reuse ;  /* 0x0000003b180a7223 */ /* 0x140fe2000001001a */
[----:B------:R-:W-:Y:S01]  /*2490*/  FFMA.FTZ R24, R24, R61, R26 ;  /* 0x0000003d18187223 */ /* 0x000fe2000001001a */
[----:B------:R-:W-:Y:S01]  /*24a0*/  FADD.FTZ R26, R11, -R32 ;  /* 0x800000200b1a7221 */ /* 0x000fe20000010000 */
[----:B------:R-:W-:Y:S01]  /*24b0*/  FMUL.FTZ R11, R3, R40 ;  /* 0x00000028030b7220 */ /* 0x000fe20000410000 */
[----:B------:R-:W-:Y:S01]  /*24c0*/  LEA.HI.X R9, R9, UR13, R52, 0x1, P0 ;  /* 0x0000000d09097c11 */ /* 0x000fe200080f0c34 */
[--C-:B------:R-:W-:Y:S01]  /*24d0*/  FADD.FTZ R52, R15, -R32.reuse ;  /* 0x800000200f347221 */ /* 0x100fe20000010000 */
[----:B------:R-:W-:Y:S01]  /*24e0*/  FMUL.FTZ R26, R3, R26 ;  /* 0x0000001a031a7220 */ /* 0x000fe20000410000 */
[--C-:B------:R-:W-:Y:S01]  /*24f0*/  FADD.FTZ R58, R21, -R32.reuse ;  /* 0x80000020153a7221 */ /* 0x100fe20000010000 */
[----:B------:R-:W-:Y:S01]  /*2500*/  FADD.FTZ R32, R23, -R32 ;  /* 0x8000002017207221 */ /* 0x000fe20000010000 */
[C---:B------:R-:W-:Y:S01]  /*2510*/  FMUL.FTZ R15, R3.reuse, R14 ;  /* 0x0000000e030f7220 */ /* 0x040fe20000410000 */
[----:B------:R-:W-:Y:S01]  /*2520*/  FMUL.FTZ R23, R3, R20 ;  /* 0x0000001403177220 */ /* 0x000fe20000410000 */
[--C-:B------:R-:W-:Y:S01]  /*2530*/  FFMA.FTZ R14, R0, R11, R2.reuse ;  /* 0x0000000b000e7223 */ /* 0x100fe20000010002 */
[--C-:B------:R-:W-:Y:S01]  /*2540*/  FFMA.FTZ R21, R25, R26, R27.reuse ;  /* 0x0000001a19157223 */ /* 0x100fe2000001001b */
[----:B------:R-:W-:Y:S01]  /*2550*/  F2FP.F16.F32.PACK_AB R10, R10, R33 ;  /* 0x000000210a0a723e */ /* 0x000fe200000000ff */
[C---:B------:R-:W-:Y:S01]  /*2560*/  FMUL.FTZ R52, R3.reuse, R52 ;  /* 0x0000003403347220 */ /* 0x040fe20000410000 */
[C---:B------:R-:W-:Y:S01]  /*2570*/  FMUL.FTZ R58, R3.reuse, R58 ;  /* 0x0000003a033a7220 */ /* 0x040fe20000410000 */
[----:B------:R-:W-:Y:S01]  /*2580*/  FMUL.FTZ R32, R3, R32 ;  /* 0x0000002003207220 */ /* 0x000fe20000410000 */
[C-C-:B------:R-:W-:Y:S01]  /*2590*/  FFMA.FTZ R15, R0.reuse, R15, R2.reuse ;  /* 0x0000000f000f7223 */ /* 0x140fe20000010002 */
[C-C-:B------:R-:W-:Y:S01]  /*25a0*/  FFMA.FTZ R3, R0.reuse, R17, R2.reuse ;  /* 0x0000001100037223 */ /* 0x140fe20000010002 */
[C-C-:B------:R-:W-:Y:S01]  /*25b0*/  FFMA.FTZ R11, R0.reuse, R23, R2.reuse ;  /* 0x00000017000b7223 */ /* 0x140fe20000010002 */
[--C-:B------:R-:W-:Y:S01]  /*25c0*/  FFMA.FTZ R0, R0, R49, R2.reuse ;  /* 0x0000003100007223 */ /* 0x100fe20000010002 */
[----:B------:R-:W-:Y:S01]  /*25d0*/  F2FP.F16.F32.PACK_AB R14, R21, R14 ;  /* 0x0000000e150e723e */ /* 0x000fe200000000ff */
[C-C-:B------:R-:W-:Y:S01]  /*25e0*/  FFMA.FTZ R52, R25.reuse, R52, R27.reuse ;  /* 0x0000003419347223 */ /* 0x140fe2000001001b */
[----:B------:R-:W-:Y:S01]  /*25f0*/  PRMT R2, R10, 0x7632, R2 ;  /* 0x000076320a027816 */ /* 0x000fe20000000002 */
[C-C-:B------:R-:W-:Y:S01]  /*2600*/  FFMA.FTZ R17, R25.reuse, R56, R27.reuse ;  /* 0x0000003819117223 */ /* 0x140fe2000001001b */
[----:B------:R0:W-:Y:S01]  /*2610*/  STG.E.U16 desc[UR10][R30.64], R10 ;  /* 0x0000000a1e007986 */ /* 0x0001e2000c10150a */
[----:B------:R-:W-:Y:S01]  /*2620*/  PRMT R16, R14, 0x7632, R16 ;  /* 0x000076320e107816 */ /* 0x000fe20000000010 */
[C-C-:B------:R-:W-:Y:S01]  /*2630*/  FFMA.FTZ R58, R25.reuse, R58, R27.reuse ;  /* 0x0000003a193a7223 */ /* 0x140fe2000001001b */
[----:B------:R-:W-:Y:S01]  /*2640*/  F2FP.F16.F32.PACK_AB R15, R52, R15 ;  /* 0x0000000f340f723e */ /* 0x000fe200000000ff */
[----:B------:R1:W-:Y:S01]  /*2650*/  STG.E.U16 desc[UR10][R30.64+0x2], R2 ;  /* 0x000002021e007986 */ /* 0x0003e2000c10150a */
[----:B------:R-:W-:Y:S01]  /*2660*/  F2FP.F16.F32.PACK_AB R3, R54, R3 ;  /* 0x000000033603723e */ /* 0x000fe200000000ff */
[----:B------:R-:W-:Y:S01]  /*2670*/  FFMA.FTZ R25, R25, R32, R27 ;  /* 0x0000002019197223 */ /* 0x000fe2000001001b */
[----:B------:R-:W-:Y:S01]  /*2680*/  F2FP.F16.F32.PACK_AB R12, R17, R12 ;  /* 0x0000000c110c723e */ /* 0x000fe200000000ff */
[----:B------:R-:W-:Y:S01]  /*2690*/  STG.E.U16 desc[UR10][R30.64+0x4], R14 ;  /* 0x0000040e1e007986 */ /* 0x000fe2000c10150a */
[----:B------:R-:W-:Y:S01]  /*26a0*/  F2FP.F16.F32.PACK_AB R11, R58, R11 ;  /* 0x0000000b3a0b723e */ /* 0x000fe200000000ff */
[----:B------:R-:W-:Y:S01]  /*26b0*/  ULDC.64 UR12, c[0x0][0x238] ;  /* 0x00008e00000c7ab9 */ /* 0x000fe20000000a00 */
[----:B------:R-:W-:Y:S01]  /*26c0*/  F2FP.F16.F32.PACK_AB R24, R24, R51 ;  /* 0x000000331818723e */ /* 0x000fe200000000ff */
[----:B------:R-:W-:Y:S01]  /*26d0*/  STG.E.U16 desc[UR10][R30.64+0x6], R16 ;  /* 0x000006101e007986 */ /* 0x000fe2000c10150a */
[----:B0-----:R-:W-:Y:S01]  /*26e0*/  PRMT R10, R13, 0x7632, R10 ;  /* 0x000076320d0a7816 */ /* 0x001fe2000000000a */
[----:B------:R-:W-:Y:S01]  /*26f0*/  UISETP.GE.U32.AND UP0, UPT, UR9, UR12, UPT ;  /* 0x0000000c0900728c */ /* 0x000fe2000bf06070 */
[----:B------:R-:W-:Y:S01]  /*2700*/  F2FP.F16.F32.PACK_AB R0, R25, R0 ;  /* 0x000000001900723e */ /* 0x000fe200000000ff */
[----:B------:R-:W-:Y:S01]  /*2710*/  STG.E.U16 desc[UR10][R4.64], R42 ;  /* 0x0000002a04007986 */ /* 0x000fe2000c10150a */
[----:B-1----:R-:W-:Y:S01]  /*2720*/  PRMT R2, R44, 0x7632, R2 ;  /* 0x000076322c027816 */ /* 0x002fe20000000002 */
[----:B------:R-:W-:Y:S01]  /*2730*/  UISETP.GE.AND.EX UP0, UPT, UR5, UR13, UPT, UP0 ;  /* 0x0000000d0500728c */ /* 0x000fe2000bf06300 */
[----:B------:R-:W-:Y:S01]  /*2740*/  PRMT R19, R24, 0x7632, R19 ;  /* 0x0000763218137816 */ /* 0x000fe20000000013 */
[----:B------:R0:W-:Y:S04]  /*2750*/  STG.E.U16 desc[UR10][R4.64+0x2], R18 ;  /* 0x0000021204007986 */ /* 0x0001e8000c10150a */
[----:B------:R-:W-:Y:S01]  /*2760*/  STG.E.U16 desc[UR10][R4.64+0x4], R13 ;  /* 0x0000040d04007986 */ /* 0x000fe2000c10150a */
[----:B------:R-:W-:-:S03]  /*2770*/  PLOP3.LUT P0, PT, PT, PT, UP0, 0x80, 0x0 ;  /* 0x000000000000781c */ /* 0x000fc60003f0f008 */
[----:B------:R1:W-:Y:S04]  /*2780*/  STG.E.U16 desc[UR10][R4.64+0x6], R10 ;  /* 0x0000060a04007986 */ /* 0x0003e8000c10150a */
[----:B------:R2:W-:Y:S01]  /*2790*/  STG.E.U16 desc[UR10][R34.64+0x2], R2 ;  /* 0x0000020222007986 */ /* 0x0005e2000c10150a */
[----:B0-----:R-:W-:-:S03]  /*27a0*/  PRMT R18, R41, 0x7632, R18 ;  /* 0x0000763229127816 */ /* 0x001fc60000000012 */
[----:B------:R-:W-:Y:S01]  /*27b0*/  STG.E.U16 desc[UR10][R34.64], R44 ;  /* 0x0000002c22007986 */ /* 0x000fe2000c10150a */
[----:B-1----:R-:W-:-:S03]  /*27c0*/  PRMT R5, R15, 0x7632, R5 ;  /* 0x000076320f057816 */ /* 0x002fc60000000005 */
[----:B------:R-:W-:Y:S01]  /*27d0*/  STG.E.U16 desc[UR10][R34.64+0x4], R15 ;  /* 0x0000040f22007986 */ /* 0x000fe2000c10150a */
[----:B------:R-:W-:Y:S02]  /*27e0*/  PRMT R4, R43, 0x7632, R4 ;  /* 0x000076322b047816 */ /* 0x000fe40000000004 */
[----:B------:R-:W-:Y:S01]  /*27f0*/  PRMT R10, R3, 0x7632, R10 ;  /* 0x00007632030a7816 */ /* 0x000fe2000000000a */
[----:B------:R-:W-:Y:S01]  /*2800*/  STG.E.U16 desc[UR10][R34.64+0x6], R5 ;  /* 0x0000060522007986 */ /* 0x000fe2000c10150a */
[----:B--2---:R-:W-:-:S03]  /*2810*/  PRMT R2, R12, 0x7632, R2 ;  /* 0x000076320c027816 */ /* 0x004fc60000000002 */
[----:B------:R-:W-:Y:S04]  /*2820*/  STG.E.U16 desc[UR10][R6.64], R43 ;  /* 0x0000002b06007986 */ /* 0x000fe8000c10150a */
[----:B------:R0:W-:Y:S04]  /*2830*/  STG.E.U16 desc[UR10][R6.64+0x2], R4 ;  /* 0x0000020406007986 */ /* 0x0001e8000c10150a */
[----:B------:R1:W-:Y:S04]  /*2840*/  STG.E.U16 desc[UR10][R6.64+0x4], R3 ;  /* 0x0000040306007986 */ /* 0x0003e8000c10150a */
[----:B------:R-:W-:Y:S04]  /*2850*/  STG.E.U16 desc[UR10][R6.64+0x6], R10 ;  /* 0x0000060a06007986 */ /* 0x000fe8000c10150a */
[----:B------:R2:W-:Y:S01]  /*2860*/  STG.E.U16 desc[UR10][R36.64+0x6], R2 ;  /* 0x0000060224007986 */ /* 0x0005e2000c10150a */
[----:B0-----:R-:W-:-:S02]  /*2870*/  PRMT R4, R29, 0x7632, R4 ;  /* 0x000076321d047816 */ /* 0x001fc40000000004 */
[----:B-1----:R-:W-:Y:S01]  /*2880*/  PRMT R3, R11, 0x7632, R3 ;  /* 0x000076320b037816 */ /* 0x002fe20000000003 */
[----:B------:R1:W-:Y:S04]  /*2890*/  STG.E.U16 desc[UR10][R36.64], R41 ;  /* 0x0000002924007986 */ /* 0x0003e8000c10150a */
        /* <DEDUP_REMOVED lines=13> */
.L_x_2615:
        /* <DEDUP_REMOVED lines=9> */
.L_x_2794:


//--------------------- .text._ZN13group_norm_v214gn_cuda_kernelI6__halfLi320ELi1ELi32ELi10ELi4096ELb0ELi64ELi320ELi320ELi4ELb1ELi2ELb0ELb0ENS_16CompileConditionILi900EEEEEvPT_PKS4_S7_S7_flPfS8_Pj --------------------------
	.section	.text._ZN13group_norm_v214gn_cuda_kernelI6__halfLi320ELi1ELi32ELi10ELi4096ELb0ELi64ELi320ELi320ELi4ELb1ELi2ELb0ELb0ENS_16CompileConditionILi900EEEEEvPT_PKS4_S7_S7_flPfS8_Pj,"ax",@progbits
	.align	128
        .global         _ZN13group_norm_v214gn_cuda_kernelI6__halfLi320ELi1ELi32ELi10ELi4096ELb0ELi64ELi320ELi320ELi4ELb1ELi2ELb0ELb0ENS_16CompileConditionILi900EEEEEvPT_PKS4_S7_S7_flPfS8_Pj
        .type           _ZN13group_norm_v214gn_cuda_kernelI6__halfLi320ELi1ELi32ELi10ELi4096ELb0ELi64ELi320ELi320ELi4ELb1ELi2ELb0ELb0ENS_16CompileConditionILi900EEEEEvPT_PKS4_S7_S7_flPfS8_Pj,@function
        .size           _ZN13group_norm_v214gn_cuda_kernelI6__halfLi320ELi1ELi32ELi10ELi4096ELb0ELi64ELi320ELi320ELi4ELb1ELi2ELb0ELb0ENS_16CompileConditionILi900EEEEEvPT_PKS4_S7_S7_flPfS8_Pj,(.L_x_2795 - _ZN13group_norm_v214gn_cuda_kernelI6__halfLi320ELi1ELi32ELi10ELi4096ELb0ELi64ELi320ELi320ELi4ELb1ELi2ELb0ELb0ENS_16CompileConditionILi900EEEEEvPT_PKS4_S7_S7_flPfS8_Pj)
        .other          _ZN13group_norm_v214gn_cuda_kernelI6__halfLi320ELi1ELi32ELi10ELi4096ELb0ELi64ELi320ELi320ELi4ELb1ELi2ELb0ELb0ENS_16CompileConditionILi900EEEEEvPT_PKS4_S7_S7_flPfS8_Pj,@"STO_CUDA_ENTRY STV_DEFAULT"
_ZN13group_norm_v214gn_cuda_kernelI6__halfLi320ELi1ELi32ELi10ELi4096ELb0ELi64ELi320ELi320ELi4ELb1ELi2ELb0ELb0ENS_16CompileConditionILi900EEEEEvPT_PKS4_S7_S7_flPfS8_Pj:
.text._ZN13group_norm_v214gn_cuda_kernelI6__halfLi320ELi1ELi32ELi10ELi4096ELb0ELi64ELi320ELi320ELi4ELb1ELi2ELb0ELb0ENS_16CompileConditionILi900EEEEEvPT_PKS4_S7_S7_flPfS8_Pj:
        /* <DEDUP_REMOVED lines=11> */
[----:B------:R-:W-:Y:S01]  /*00b0*/  ISETP.EQ.U32.AND P1, PT, RZ, UR10, PT ;  /* 0x0000000aff007c0c */ /* 0x000fe2000bf22070 */
[----:B------:R-:W-:Y:S01]  /*00c0*/  HFMA2.MMA R57, -RZ, RZ, 0, 0 ;  /* 0x00000000ff397435 */ /* 0x000fe200000001ff */
[----:B------:R-:W-:Y:S02]  /*00d0*/  MOV R52, 0x7fffffc1 ;  /* 0x7fffffc100347802 */ /* 0x000fe40000000f00 */
[----:B------:R-:W-:Y:S02]  /*00e0*/  MOV R56, UR8 ;  /* 0x0000000800387c02 */ /* 0x000fe40008000f00 */
[----:B------:R-:W-:Y:S01]  /*00f0*/  MOV R55, RZ ;  /* 0x000000ff00377202 */ /* 0x000fe20000000f00 */
[----:B-1----:R-:W-:-:S02]  /*0100*/  ULEA UR6, UR5, UR4, 0x18 ;  /* 0x0000000405067291 */ /* 0x002fc4000f8ec03f */
[----:B------:R-:W-:-:S04]  /*0110*/  UIADD3 UR4, UR4, 0x1900, URZ ;  /* 0x0000190004047890 */ /* 0x000fc8000fffe03f */
[----:B------:R-:W-:Y:S01]  /*0120*/  MOV R13, UR6 ;  /* 0x00000006000d7c02 */ /* 0x000fe20008000f00 */
[C---:B0-----:R-:W-:Y:S01]  /*0130*/  IMAD.WIDE.U32 R2, R53.reuse, -0x33333333, RZ ;  /* 0xcccccccd35027825 */ /* 0x041fe200078e00ff */
[----:B------:R-:W-:Y:S01]  /*0140*/  SHF.R.U32.HI R0, RZ, 0x2, R53 ;  /* 0x00000002ff007819 */ /* 0x000fe20000011635 */
[----:B------:R-:W-:Y:S01]  /*0150*/  ULDC.64 UR6, c[0x0][0x250] ;  /* 0x0000940000067ab9 */ /* 0x000fe20000000a00 */
[----:B------:R-:W-:Y:S01]  /*0160*/  SHF.L.U32 R64, R53, 0x3, RZ ;  /* 0x0000000335407819 */ /* 0x000fe200000006ff */
[----:B------:R-:W-:Y:S01]  /*0170*/  ULEA UR6, UP0, UR8, UR6, 0x2 ;  /* 0x0000000608067291 */ /* 0x000fe2000f80103f */
[----:B------:R-:W-:Y:S01]  /*0180*/  SHF.R.U32.HI R7, RZ, 0x6, R3 ;  /* 0x00000006ff077819 */ /* 0x000fe20000011603 */
[C---:B------:R-:W-:Y:S01]  /*0190*/  IMAD R2, R0.reuse, 0xa, RZ ;  /* 0x0000000a00027824 */ /* 0x040fe200078e02ff */
[----:B------:R-:W-:Y:S01]  /*01a0*/  SHF.L.U32 R8, R0, 0x6, RZ ;  /* 0x0000000600087819 */ /* 0x000fe200000006ff */
[----:B------:R-:W-:Y:S01]  /*01b0*/  ULEA UR4, UR5, UR4, 0x18 ;  /* 0x0000000405047291 */ /* 0x000fe2000f8ec03f */
[----:B--2---:R-:W-:Y:S01]  /*01c0*/  LOP3.LUT R67, R9, 0x3f, RZ, 0xc0, !PT ;  /* 0x0000003f09437812 */ /* 0x004fe200078ec0ff */
[----:B------:R-:W-:Y:S01]  /*01d0*/  IMAD R0, R7, -0x50, R53 ;  /* 0xffffffb007007824 */ /* 0x000fe200078e0235 */
[----:B------:R-:W-:Y:S01]  /*01e0*/  IADD3 R5, R2, 0x2, RZ ;  /* 0x0000000202057810 */ /* 0x000fe20007ffe0ff */
[----:B------:R-:W-:Y:S01]  /*01f0*/  ULEA.HI.X UR7, UR8, UR7, URZ, 0x2, UP0 ;  /* 0x0000000708077291 */ /* 0x000fe200080f143f */
[----:B------:R-:W-:Y:S01]  /*0200*/  SHF.R.U32.HI R3, RZ, 0x1, R2 ;  /* 0x00000001ff037819 */ /* 0x000fe20000011602 */
[----:B------:R-:W-:Y:S01]  /*0210*/  IMAD R66, R0, 0x28, R13 ;  /* 0x0000002800427824 */ /* 0x000fe200078e020d */
[----:B------:R-:W-:-:S02]  /*0220*/  SHF.R.U32.HI R6, RZ, 0x1, R5 ;  /* 0x00000001ff067819 */ /* 0x000fc40000011605 */
[----:B------:R-:W-:Y:S02]  /*0230*/  SHF.R.U32.HI R4, RZ, 0x2, R2 ;  /* 0x00000002ff047819 */ /* 0x000fe40000011602 */
[----:B------:R-:W-:Y:S02]  /*0240*/  LOP3.LUT R3, R3, 0x1, RZ, 0xc0, !PT ;  /* 0x0000000103037812 */ /* 0x000fe400078ec0ff */
[----:B------:R-:W-:Y:S02]  /*0250*/  SHF.R.U32.HI R5, RZ, 0x2, R5 ;  /* 0x00000002ff057819 */ /* 0x000fe40000011605 */
[----:B------:R-:W-:Y:S01]  /*0260*/  LOP3.LUT R6, R6, 0x1, RZ, 0xc0, !PT ;  /* 0x0000000106067812 */ /* 0x000fe200078ec0ff */
[----:B------:R-:W-:Y:S01]  /*0270*/  IMAD R4, R3, 0x50, R4 ;  /* 0x0000005003047824 */ /* 0x000fe200078e0204 */
[----:B------:R-:W-:Y:S02]  /*0280*/  IADD3 R3, R2, 0x4, RZ ;  /* 0x0000000402037810 */ /* 0x000fe40007ffe0ff */
[----:B------:R-:W-:Y:S01]  /*0290*/  LOP3.LUT R67, R8, 0xffffffc0, R67, 0xe2, !PT ;  /* 0xffffffc008437812 */ /* 0x000fe200078ee243 */
[----:B------:R-:W-:Y:S01]  /*02a0*/  IMAD R5, R6, 0x50, R5 ;  /* 0x0000005006057824 */ /* 0x000fe200078e0205 */
[----:B------:R-:W-:Y:S01]  /*02b0*/  IADD3 R6, R2, 0x6, RZ ;  /* 0x0000000602067810 */ /* 0x000fe20007ffe0ff */
[----:B------:R-:W-:Y:S01]  /*02c0*/  IMAD R4, R4, 0x28, R13 ;  /* 0x0000002804047824 */ /* 0x000fe200078e020d */
[----:B------:R-:W-:-:S02]  /*02d0*/  LEA R66, R7, R66, 0x3 ;  /* 0x0000004207427211 */ /* 0x000fc400078e18ff */
[----:B------:R-:W-:Y:S02]  /*02e0*/  IADD3 R8, R2, 0x8, RZ ;  /* 0x0000000802087810 */ /* 0x000fe40007ffe0ff */
[--C-:B------:R-:W-:Y:S02]  /*02f0*/  SHF.R.U32.HI R2, RZ, 0x1, R3.reuse ;  /* 0x00000001ff027819 */ /* 0x100fe40000011603 */
[----:B------:R-:W-:Y:S02]  /*0300*/  SHF.R.U32.HI R7, RZ, 0x2, R3 ;  /* 0x00000002ff077819 */ /* 0x000fe40000011603 */
[----:B------:R-:W-:Y:S02]  /*0310*/  SHF.L.U32 R0, R0, 0x2, RZ ;  /* 0x0000000200007819 */ /* 0x000fe400000006ff */
[----:B------:R-:W-:Y:S02]  /*0320*/  SHF.R.U32.HI R3, RZ, 0x1, R6 ;  /* 0x00000001ff037819 */ /* 0x000fe40000011606 */
[----:B------:R-:W-:-:S02]  /*0330*/  ISETP.NE.AND P2, PT, R9, RZ, PT ;  /* 0x000000ff0900720c */ /* 0x000fc40003f45270 */
[----:B------:R-:W-:Y:S02]  /*0340*/  LOP3.LUT P0, RZ, R9, 0x3f, RZ, 0xc0, !PT ;  /* 0x0000003f09ff7812 */ /* 0x000fe4000780c0ff */
[----:B------:R-:W-:Y:S02]  /*0350*/  SHF.R.U32.HI R9, RZ, 0x2, R6 ;  /* 0x00000002ff097819 */ /* 0x000fe40000011606 */
[--C-:B------:R-:W-:Y:S02]  /*0360*/  SHF.R.U32.HI R10, RZ, 0x1, R8.reuse ;  /* 0x00000001ff0a7819 */ /* 0x100fe40000011608 */
[----:B------:R-:W-:Y:S02]  /*0370*/  SHF.R.U32.HI R11, RZ, 0x2, R8 ;  /* 0x00000002ff0b7819 */ /* 0x000fe40000011608 */
[----:B------:R-:W-:Y:S02]  /*0380*/  LOP3.LUT R6, R2, 0x1, RZ, 0xc0, !PT ;  /* 0x0000000102067812 */ /* 0x000fe400078ec0ff */
[----:B------:R-:W-:Y:S01]  /*0390*/  LOP3.LUT R8, R3, 0x1, RZ, 0xc0, !PT ;  /* 0x0000000103087812 */ /* 0x000fe200078ec0ff */
[C---:B------:R-:W-:Y:S01]  /*03a0*/  IMAD.WIDE.U32 R2, R0.reuse, -0x33333333, RZ ;  /* 0xcccccccd00027825 */ /* 0x040fe200078e00ff */
[----:B------:R-:W-:-:S02]  /*03b0*/  IADD3 R2, R0, 0x2, RZ ;  /* 0x0000000200027810 */ /* 0x000fc40007ffe0ff */
[----:B------:R-:W-:Y:S01]  /*03c0*/  LOP3.LUT R10, R10, 0x1, RZ, 0xc0, !PT ;  /* 0x000000010a0a7812 */ /* 0x000fe200078ec0ff */
[----:B------:R-:W-:Y:S01]  /*03d0*/  IMAD R6, R6, 0x50, R7 ;  /* 0x0000005006067824 */ /* 0x000fe200078e0207 */
[----:B------:R-:W-:Y:S01]  /*03e0*/  LOP3.LUT R65, R3, 0x1f8, RZ, 0xc0, !PT ;  /* 0x000001f803417812 */ /* 0x000fe200078ec0ff */
[----:B------:R-:W-:Y:S01]  /*03f0*/  IMAD.WIDE.U32 R2, R2, -0x33333333, RZ ;  /* 0xcccccccd02027825 */ /* 0x000fe200078e00ff */
[----:B------:R-:W-:Y:S02]  /*0400*/  ISETP.GT.U32.OR P0, PT, R53, 0x1f, P0 ;  /* 0x0000001f3500780c */ /* 0x000fe40000704470 */
[----:B------:R-:W-:Y:S01]  /*0410*/  SHF.R.U32.HI R54, RZ, 0x3, R53 ;  /* 0x00000003ff367819 */ /* 0x000fe20000011635 */
[----:B------:R-:W-:Y:S01]  /*0420*/  IMAD R8, R8, 0x50, R9 ;  /* 0x0000005008087824 */ /* 0x000fe200078e0209 */
[----:B------:R-:W-:Y:S01]  /*0430*/  LOP3.LUT R63, R3, 0xfffffff8, RZ, 0xc0, !PT ;  /* 0xfffffff8033f7812 */ /* 0x000fe200078ec0ff */
[----:B------:R-:W-:Y:S01]  /*0440*/  IMAD R10, R10, 0x50, R11 ;  /* 0x000000500a0a7824 */ /* 0x000fe200078e020b */
[----:B------:R-:W-:Y:S01]  /*0450*/  LOP3.LUT R3, R64, 0x18, RZ, 0xc0, !PT ;  /* 0x0000001840037812 */ /* 0x000fe200078ec0ff */
[--C-:B------:R-:W-:Y:S01]  /*0460*/  IMAD R0, R5, 0x28, R13.reuse ;  /* 0x0000002805007824 */ /* 0x100fe200078e020d */
[----:B------:R-:W-:Y:S01]  /*0470*/  ISETP.EQ.OR.EX P0, PT, RZ, UR11, P0, P1 ;  /* 0x0000000bff007c0c */ /* 0x000fe20008702710 */
[--C-:B------:R-:W-:Y:S01]  /*0480*/  IMAD R6, R6, 0x28, R13.reuse ;  /* 0x0000002806067824 */ /* 0x100fe200078e020d */
[----:B------:R-:W-:Y:S01]  /*0490*/  IADD3 R62, R4, R3, RZ ;  /* 0x00000003043e7210 */ /* 0x000fe20007ffe0ff */
[--C-:B------:R-:W-:Y:S01]  /*04a0*/  IMAD R8, R8, 0x28, R13.reuse ;  /* 0x0000002808087824 */ /* 0x100fe200078e020d */
[C---:B------:R-:W-:Y:S01]  /*04b0*/  IADD3 R61, R3.reuse, R0, RZ ;  /* 0x00000000033d7210 */ /* 0x040fe20007ffe0ff */
[----:B------:R-:W-:Y:S01]  /*04c0*/  IMAD R10, R10, 0x28, R13 ;  /* 0x000000280a0a7824 */ /* 0x000fe200078e020d */
[----:B------:R-:W-:-:S02]  /*04d0*/  IADD3 R60, R3, R6, RZ ;  /* 0x00000006033c7210 */ /* 0x000fc40007ffe0ff */
[C---:B------:R-:W-:Y:S02]  /*04e0*/  IADD3 R59, R3.reuse, R8, RZ ;  /* 0x00000008033b7210 */ /* 0x040fe40007ffe0ff */
[----:B------:R-:W-:Y:S02]  /*04f0*/  IADD3 R58, R3, R10, RZ ;  /* 0x0000000a033a7210 */ /* 0x000fe40007ffe0ff */
[----:B------:R-:W-:Y:S02]  /*0500*/  SHF.R.S32.HI R53, RZ, 0x1f, R53 ;  /* 0x0000001fff357819 */ /* 0x000fe40000011435 */
[----:B------:R-:W-:Y:S02]  /*0510*/  SEL R52, R52, 0x1, !P2 ;  /* 0x0000000134347807 */ /* 0x000fe40005000000 */
[----:B------:R-:W-:Y:S02]  /*0520*/  LEA R51, R54, UR4, 0x3 ;  /* 0x0000000436337c11 */ /* 0x000fe4000f8e18ff */
[----:B------:R-:W-:-:S02]  /*0530*/  MOV R72, UR6 ;  /* 0x0000000600487c02 */ /* 0x000fc40008000f00 */
[----:B------:R-:W-:Y:S01]  /*0540*/  MOV R73, UR7 ;  /* 0x0000000700497c02 */ /* 0x000fe20008000f00 */
[----:B------:R-:W-:-:S06]  /*0550*/  ULDC.64 UR6, c[0x0][0x208] ;  /* 0x0000820000067ab9 */ /* 0x000fcc0000000a00 */
.L_x_2622:
[----:B------:R-:W0:Y:S01]  /*0560*/  S2R R50, SR_TID.X ;  /* 0x0000000000327919 */ /* 0x000e220000002100 */
[----:B-1----:R-:W1:Y:S01]  /*0570*/  S2UR UR5, SR_CTAID.X ;  /* 0x00000000000579c3 */ /* 0x002e620000002500 */
        /* <DEDUP_REMOVED lines=10> */
[----:B------:R-:W-:Y:S02]  /*0620*/  SHF.L.U32 R2, R3, 0x2, RZ ;  /* 0x0000000203027819 */ /* 0x000fe400000006ff */
[----:B------:R-:W-:Y:S02]  /*0630*/  MOV R3, RZ ;  /* 0x000000ff00037202 */ /* 0x000fe40000000f00 */
[C---:B------:R-:W-:Y:S02]  /*0640*/  IADD3 R29, R5.reuse, 0xa00, RZ ;  /* 0x00000a00051d7810 */ /* 0x040fe40007ffe0ff */
[C---:B------:R-:W-:Y:S01]  /*0650*/  IADD3 R49, R5.reuse, 0x500, RZ ;  /* 0x0000050005317810 */ /* 0x040fe20007ffe0ff */
[----:B------:R-:W-:Y:S01]  /*0660*/  IMAD.WIDE.U32 R24, R56, 0x140000, R2 ;  /* 0x0014000038187825 */ /* 0x000fe200078e0002 */
[C---:B------:R-:W-:Y:S02]  /*0670*/  IADD3 R19, R5.reuse, 0x2800, RZ ;  /* 0x0000280005137810 */ /* 0x040fe40007ffe0ff */
[----:B------:R-:W-:-:S02]  /*0680*/  IADD3 R21, R5, 0x2300, RZ ;  /* 0x0000230005157810 */ /* 0x000fc40007ffe0ff */
[----:B------:R-:W-:Y:S02]  /*0690*/  IADD3 R18, R25, R31, RZ ;  /* 0x0000001f19127210 */ /* 0x000fe40007ffe0ff */
[-C--:B------:R-:W-:Y:S02]  /*06a0*/  IADD3 R48, P2, R29, R24.reuse, RZ ;  /* 0x000000181d307210 */ /* 0x080fe40007f5e0ff */
[----:B------:R-:W-:Y:S02]  /*06b0*/  IADD3 R49, P1, R49, R24, RZ ;  /* 0x0000001831317210 */ /* 0x000fe40007f3e0ff */
[----:B------:R-:W-:Y:S02]  /*06c0*/  IADD3.X R41, RZ, R18, RZ, P2, !PT ;  /* 0x00000012ff297210 */ /* 0x000fe400017fe4ff */
[----:B------:R-:W-:Y:S02]  /*06d0*/  IADD3 R40, P2, R19, R24, RZ ;  /* 0x0000001813287210 */ /* 0x000fe40007f5e0ff */
[----:B------:R-:W-:-:S02]  /*06e0*/  IADD3 R47, R5, 0xf00, RZ ;  /* 0x00000f00052f7810 */ /* 0x000fc40007ffe0ff */
[-C--:B------:R-:W-:Y:S02]  /*06f0*/  IADD3.X R43, RZ, R18.reuse, RZ, P1, !PT ;  /* 0x00000012ff2b7210 */ /* 0x080fe40000ffe4ff */
[----:B------:R-:W-:Y:S02]  /*0700*/  IADD3.X R29, RZ, R18, RZ, P2, !PT ;  /* 0x00000012ff1d7210 */ /* 0x000fe400017fe4ff */
[-C--:B------:R-:W-:Y:S02]  /*0710*/  IADD3 R42, P1, R21, R24.reuse, RZ ;  /* 0x00000018152a7210 */ /* 0x080fe40007f3e0ff */
[CC--:B------:R-:W-:Y:S02]  /*0720*/  IADD3 R28, P2, R5.reuse, R24.reuse, RZ ;  /* 0x00000018051c7210 */ /* 0x0c0fe40007f5e0ff */
[----:B------:R-:W-:Y:S02]  /*0730*/  IADD3 R9, R5, 0x4100, RZ ;  /* 0x0000410005097810 */ /* 0x000fe40007ffe0ff */
[----:B------:R-:W-:-:S02]  /*0740*/  IADD3 R47, P3, R47, R24, RZ ;  /* 0x000000182f2f7210 */ /* 0x000fc40007f7e0ff */
[----:B------:R-:W-:Y:S02]  /*0750*/  IADD3 R17, R5, 0x2d00, RZ ;  /* 0x00002d0005117810 */ /* 0x000fe40007ffe0ff */
[-C--:B------:R-:W-:Y:S02]  /*0760*/  IADD3.X R31, RZ, R18.reuse, RZ, P1, !PT ;  /* 0x00000012ff1f7210 */ /* 0x080fe40000ffe4ff */
[----:B------:R-:W-:Y:S02]  /*0770*/  IADD3.X R22, RZ, R18, RZ, P2, !PT ;  /* 0x00000012ff167210 */ /* 0x000fe400017fe4ff */
[----:B------:R-:W-:Y:S02]  /*0780*/  IADD3 R30, P1, R9, R24, RZ ;  /* 0x00000018091e7210 */ /* 0x000fe40007f3e0ff */
[----:B------:R-:W-:Y:S02]  /*0790*/  LEA R8, P2, R28, UR10, 0x1 ;  /* 0x0000000a1c087c11 */ /* 0x000fe4000f8408ff */
[----:B------:R-:W-:-:S02]  /*07a0*/  IADD3 R27, R5, 0x1400, RZ ;  /* 0x00001400051b7810 */ /* 0x000fc40007ffe0ff */
[----:B------:R-:W-:Y:S02]  /*07b0*/  IADD3.X R39, RZ, R18, RZ, P3, !PT ;  /* 0x00000012ff277210 */ /* 0x000fe40001ffe4ff */
[----:B------:R-:W-:Y:S02]  /*07c0*/  IADD3 R38, P3, R17, R24, RZ ;  /* 0x0000001811267210 */ /* 0x000fe40007f7e0ff */
[----:B------:R-:W-:Y:S02]  /*07d0*/  IADD3 R7, R5, 0x4600, RZ ;  /* 0x0000460005077810 */ /* 0x000fe40007ffe0ff */
[----:B------:R-:W-:Y:S02]  /*07e0*/  IADD3.X R20, RZ, R18, RZ, P1, !PT ;  /* 0x00000012ff147210 */ /* 0x000fe40000ffe4ff */
[----:B------:R-:W-:Y:S02]  /*07f0*/  LEA.HI.X R9, R28, UR11, R22, 0x1, P2 ;  /* 0x0000000b1c097c11 */ /* 0x000fe400090f0c16 */
[----:B------:R-:W-:-:S02]  /*0800*/  LEA R6, P1, R49, UR10, 0x1 ;  /* 0x0000000a31067c11 */ /* 0x000fc4000f8208ff */
[----:B------:R-:W-:Y:S02]  /*0810*/  LEA R4, P2, R48, UR10, 0x1 ;  /* 0x0000000a30047c11 */ /* 0x000fe4000f8408ff */
[----:B------:R-:W-:Y:S01]  /*0820*/  IADD3 R46, P4, R27, R24, RZ ;  /* 0x000000181b2e7210 */ /* 0x000fe20007f9e0ff */
[----:B------:R-:W2:Y:S01]  /*0830*/  LDG.E.64.CONSTANT R8, desc[UR6][R8.64] ;  /* 0x0000000608087981 */ /* 0x000ea2000c1e9b00 */
[C---:B------:R-:W-:Y:S02]  /*0840*/  IADD3 R45, R5.reuse, 0x1900, RZ ;  /* 0x00001900052d7810 */ /* 0x040fe40007ffe0ff */
[C---:B------:R-:W-:Y:S02]  /*0850*/  IADD3 R23, R5.reuse, 0x1e00, RZ ;  /* 0x00001e0005177810 */ /* 0x040fe40007ffe0ff */
[----:B------:R-:W-:Y:S02]  /*0860*/  IADD3.X R27, RZ, R18, RZ, P3, !PT ;  /* 0x00000012ff1b7210 */ /* 0x000fe40001ffe4ff */
[----:B------:R-:W-:-:S02]  /*0870*/  IADD3 R15, R5, 0x3200, RZ ;  /* 0x00003200050f7810 */ /* 0x000fc40007ffe0ff */
[C---:B------:R-:W-:Y:S02]  /*0880*/  IADD3 R13, R5.reuse, 0x3700, RZ ;  /* 0x00003700050d7810 */ /* 0x040fe40007ffe0ff */
[C---:B------:R-:W-:Y:S02]  /*0890*/  IADD3 R11, R5.reuse, 0x3c00, RZ ;  /* 0x00003c00050b7810 */ /* 0x040fe40007ffe0ff */
[----:B------:R-:W-:Y:S02]  /*08a0*/  IADD3 R3, R5, 0x4b00, RZ ;  /* 0x00004b0005037810 */ /* 0x000fe40007ffe0ff */
[----:B------:R-:W-:Y:S02]  /*08b0*/  IADD3 R26, P3, R7, R24, RZ ;  /* 0x00000018071a7210 */ /* 0x000fe40007f7e0ff */
[----:B------:R-:W-:Y:S02]  /*08c0*/  LEA.HI.X R7, R49, UR11, R43, 0x1, P1 ;  /* 0x0000000b31077c11 */ /* 0x000fe400088f0c2b */
[----:B------:R-:W-:-:S02]  /*08d0*/  LEA.HI.X R5, R48, UR11, R41, 0x1, P2 ;  /* 0x0000000b30057c11 */ /* 0x000fc400090f0c29 */
[----:B------:R-:W-:Y:S02]  /*08e0*/  IADD3.X R37, RZ, R18, RZ, P4, !PT ;  /* 0x00000012ff257210 */ /* 0x000fe400027fe4ff */
[----:B------:R-:W-:Y:S01]  /*08f0*/  LEA R98, P1, R47, UR10, 0x1 ;  /* 0x0000000a2f627c11 */ /* 0x000fe2000f8208ff */
[----:B------:R-:W3:Y:S01]  /*0900*/  LDG.E.64.CONSTANT R6, desc[UR6][R6.64] ;  /* 0x0000000606067981 */ /* 0x000ee2000c1e9b00 */
[----:B------:R-:W-:Y:S02]  /*0910*/  LEA R74, P2, R46, UR10, 0x1 ;  /* 0x0000000a2e4a7c11 */ /* 0x000fe4000f8408ff */
[-C--:B------:R-:W-:Y:S01]  /*0920*/  IADD3 R45, P5, R45, R24.reuse, RZ ;  /* 0x000000182d2d7210 */ /* 0x080fe20007fbe0ff */
[----:B------:R-:W4:Y:S01]  /*0930*/  LDG.E.64.CONSTANT R4, desc[UR6][R4.64] ;  /* 0x0000000604047981 */ /* 0x000f22000c1e9b00 */
[----:B------:R-:W-:Y:S02]  /*0940*/  IADD3 R44, P6, R23, R24, RZ ;  /* 0x00000018172c7210 */ /* 0x000fe40007fde0ff */
[----:B------:R-:W-:-:S02]  /*0950*/  LEA.HI.X R99, R47, UR11, R39, 0x1, P1 ;  /* 0x0000000b2f637c11 */ /* 0x000fc400088f0c27 */
[----:B------:R-:W-:Y:S02]  /*0960*/  LEA.HI.X R75, R46, UR11, R37, 0x1, P2 ;  /* 0x0000000b2e4b7c11 */ /* 0x000fe400090f0c25 */
[-C--:B------:R-:W-:Y:S02]  /*0970*/  IADD3.X R35, RZ, R18.reuse, RZ, P5, !PT ;  /* 0x00000012ff237210 */ /* 0x080fe40002ffe4ff */
[----:B------:R-:W-:Y:S01]  /*0980*/  IADD3.X R33, RZ, R18, RZ, P6, !PT ;  /* 0x00000012ff217210 */ /* 0x000fe200037fe4ff */
[----:B------:R-:W4:Y:S01]  /*0990*/  LDG.E.64.CONSTANT R98, desc[UR6][R98.64] ;  /* 0x0000000662627981 */ /* 0x000f22000c1e9b00 */
[C---:B------:R-:W-:Y:S02]  /*09a0*/  LEA R76, P1, R45.reuse, UR10, 0x1 ;  /* 0x0000000a2d4c7c11 */ /* 0x040fe4000f8208ff */
[----:B------:R-:W-:Y:S01]  /*09b0*/  LEA R78, P2, R44, UR10, 0x1 ;  /* 0x0000000a2c4e7c11 */ /* 0x000fe2000f8408ff */
[----:B------:R-:W4:Y:S01]  /*09c0*/  LDG.E.64.CONSTANT R74, desc[UR6][R74.64] ;  /* 0x000000064a4a7981 */ /* 0x000f22000c1e9b00 */
[----:B------:R-:W-:-:S02]  /*09d0*/  LEA.HI.X R77, R45, UR11, R35, 0x1, P1 ;  /* 0x0000000b2d4d7c11 */ /* 0x000fc400088f0c23 */
[----:B------:R-:W-:Y:S02]  /*09e0*/  LEA.HI.X R79, R44, UR11, R33, 0x1, P2 ;  /* 0x0000000b2c4f7c11 */ /* 0x000fe400090f0c21 */
[----:B------:R-:W-:Y:S02]  /*09f0*/  LEA R80, P1, R42, UR10, 0x1 ;  /* 0x0000000a2a507c11 */ /* 0x000fe4000f8208ff */
[----:B------:R-:W-:Y:S01]  /*0a00*/  LEA R82, P2, R40, UR10, 0x1 ;  /* 0x0000000a28527c11 */ /* 0x000fe2000f8408ff */
[----:B------:R-:W4:Y:S01]  /*0a10*/  LDG.E.64.CONSTANT R76, desc[UR6][R76.64] ;  /* 0x000000064c4c7981 */ /* 0x000f22000c1e9b00 */
[----:B------:R-:W-:Y:S02]  /*0a20*/  LEA.HI.X R81, R42, UR11, R31, 0x1, P1 ;  /* 0x0000000b2a517c11 */ /* 0x000fe400088f0c1f */
[----:B------:R-:W-:Y:S01]  /*0a30*/  LEA.HI.X R83, R40, UR11, R29, 0x1, P2 ;  /* 0x0000000b28537c11 */ /* 0x000fe200090f0c1d */
[----:B------:R-:W4:Y:S01]  /*0a40*/  LDG.E.64.CONSTANT R78, desc[UR6][R78.64] ;  /* 0x000000064e4e7981 */ /* 0x000f22000c1e9b00 */
[----:B------:R-:W-:-:S02]  /*0a50*/  IADD3 R36, P4, R15, R24, RZ ;  /* 0x000000180f247210 */ /* 0x000fc40007f9e0ff */
[----:B------:R-:W-:Y:S01]  /*0a60*/  IADD3 R34, P5, R13, R24, RZ ;  /* 0x000000180d227210 */ /* 0x000fe20007fbe0ff */
[----:B------:R-:W4:Y:S01]  /*0a70*/  LDG.E.64.CONSTANT R80, desc[UR6][R80.64] ;  /* 0x0000000650507981 */ /* 0x000f22000c1e9b00 */
[C---:B------:R-:W-:Y:S02]  /*0a80*/  LEA R84, P1, R38.reuse, UR10, 0x1 ;  /* 0x0000000a26547c11 */ /* 0x040fe4000f8208ff */
[-C--:B------:R-:W-:Y:S01]  /*0a90*/  IADD3.X R25, RZ, R18.reuse, RZ, P4, !PT ;  /* 0x00000012ff197210 */ /* 0x080fe200027fe4ff */
[----:B------:R-:W4:Y:S01]  /*0aa0*/  LDG.E.64.CONSTANT R82, desc[UR6][R82.64] ;  /* 0x0000000652527981 */ /* 0x000f22000c1e9b00 */
[----:B------:R-:W-:Y:S02]  /*0ab0*/  LEA.HI.X R85, R38, UR11, R27, 0x1, P1 ;  /* 0x0000000b26557c11 */ /* 0x000fe400088f0c1b */
[----:B------:R-:W-:Y:S02]  /*0ac0*/  LEA R86, P2, R36, UR10, 0x1 ;  /* 0x0000000a24567c11 */ /* 0x000fe4000f8408ff */
[----:B------:R-:W-:-:S02]  /*0ad0*/  IADD3.X R23, RZ, R18, RZ, P5, !PT ;  /* 0x00000012ff177210 */ /* 0x000fc40002ffe4ff */
[----:B------:R-:W4:Y:S01]  /*0ae0*/  LDG.E.64.CONSTANT R84, desc[UR6][R84.64] ;  /* 0x0000000654547981 */ /* 0x000f22000c1e9b00 */
[----:B------:R-:W-:Y:S02]  /*0af0*/  LEA.HI.X R87, R36, UR11, R25, 0x1, P2 ;  /* 0x0000000b24577c11 */ /* 0x000fe400090f0c19 */
[C---:B------:R-:W-:Y:S02]  /*0b00*/  LEA R88, P1, R34.reuse, UR10, 0x1 ;  /* 0x0000000a22587c11 */ /* 0x040fe4000f8208ff */
[----:B------:R-:W-:Y:S02]  /*0b10*/  IADD3 R32, P6, R11, R24, RZ ;  /* 0x000000180b207210 */ /* 0x000fe40007fde0ff */
[----:B------:R-:W4:Y:S01]  /*0b20*/  LDG.E.64.CONSTANT R86, desc[UR6][R86.64] ;  /* 0x0000000656567981 */ /* 0x000f22000c1e9b00 */
[----:B------:R-:W-:Y:S02]  /*0b30*/  LEA.HI.X R89, R34, UR11, R23, 0x1, P1 ;  /* 0x0000000b22597c11 */ /* 0x000fe400088f0c17 */
[----:B------:R-:W-:-:S02]  /*0b40*/  IADD3.X R21, RZ, R18, RZ, P6, !PT ;  /* 0x00000012ff157210 */ /* 0x000fc400037fe4ff */
[C---:B------:R-:W-:Y:S02]  /*0b50*/  LEA R90, P2, R32.reuse, UR10, 0x1 ;  /* 0x0000000a205a7c11 */ /* 0x040fe4000f8408ff */
[----:B------:R-:W4:Y:S01]  /*0b60*/  LDG.E.64.CONSTANT R88, desc[UR6][R88.64] ;  /* 0x0000000658587981 */ /* 0x000f22000c1e9b00 */
[----:B------:R-:W-:Y:S02]  /*0b70*/  IADD3.X R19, RZ, R18, RZ, P3, !PT ;  /* 0x00000012ff137210 */ /* 0x000fe40001ffe4ff */
[----:B------:R-:W-:Y:S02]  /*0b80*/  LEA.HI.X R91, R32, UR11, R21, 0x1, P2 ;  /* 0x0000000b205b7c11 */ /* 0x000fe400090f0c15 */
[C---:B------:R-:W-:Y:S02]  /*0b90*/  LEA R92, P1, R30.reuse, UR10, 0x1 ;  /* 0x0000000a1e5c7c11 */ /* 0x040fe4000f8208ff */
[----:B------:R-:W-:Y:S02]  /*0ba0*/  IADD3 R24, P4, R3, R24, RZ ;  /* 0x0000001803187210 */ /* 0x000fe40007f9e0ff */
[----:B------:R-:W4:Y:S01]  /*0bb0*/  LDG.E.64.CONSTANT R90, desc[UR6][R90.64] ;  /* 0x000000065a5a7981 */ /* 0x000f22000c1e9b00 */
[----:B------:R-:W-:-:S02]  /*0bc0*/  LEA.HI.X R93, R30, UR11, R20, 0x1, P1 ;  /* 0x0000000b1e5d7c11 */ /* 0x000fc400088f0c14 */
[C---:B------:R-:W-:Y:S02]  /*0bd0*/  LEA R94, P2, R26.reuse, UR10, 0x1 ;  /* 0x0000000a1a5e7c11 */ /* 0x040fe4000f8408ff */
[----:B------:R-:W-:Y:S02]  /*0be0*/  IADD3.X R18, RZ, R18, RZ, P4, !PT ;  /* 0x00000012ff127210 */ /* 0x000fe400027fe4ff */
[----:B------:R-:W4:Y:S01]  /*0bf0*/  LDG.E.64.CONSTANT R92, desc[UR6][R92.64] ;  /* 0x000000065c5c7981 */ /* 0x000f22000c1e9b00 */
        /* <DEDUP_REMOVED lines=15> */
[--C-:B--2---:R-:W-:Y:S02]  /*0cf0*/  HADD2.F32 R2, -RZ, R8.reuse.H0_H0 ;  /* 0x20000008ff027230 */ /* 0x104fe40000004100 */
[----:B------:R-:W-:Y:S02]  /*0d00*/  HADD2.F32 R17, -RZ, R8.H1_H1 ;  /* 0x30000008ff117230 */ /* 0x000fe40000004100 */
[----:B------:R-:W-:-:S02]  /*0d10*/  HADD2.F32 R0, -RZ, R9.H0_H0 ;  /* 0x20000009ff007230 */ /* 0x000fc40000004100 */
[----:B------:R-:W-:Y:S02]  /*0d20*/  HADD2.F32 R16, -RZ, R9.H1_H1 ;  /* 0x30000009ff107230 */ /* 0x000fe40000004100 */
[--C-:B---3--:R-:W-:Y:S02]  /*0d30*/  HADD2.F32 R15, -RZ, R6.reuse.H0_H0 ;  /* 0x20000006ff0f7230 */ /* 0x108fe40000004100 */
[----:B------:R-:W-:Y:S02]  /*0d40*/  HADD2.F32 R14, -RZ, R6.H1_H1 ;  /* 0x30000006ff0e7230 */ /* 0x000fe40000004100 */
[--C-:B------:R-:W-:Y:S02]  /*0d50*/  HADD2.F32 R13, -RZ, R7.reuse.H0_H0 ;  /* 0x20000007ff0d7230 */ /* 0x100fe40000004100 */
[----:B------:R-:W-:Y:S02]  /*0d60*/  HADD2.F32 R12, -RZ, R7.H1_H1 ;  /* 0x30000007ff0c7230 */ /* 0x000fe40000004100 */
[----:B----4-:R-:W-:-:S02]  /*0d70*/  HADD2.F32 R11, -RZ, R4.H0_H0 ;  /* 0x20000004ff0b7230 */ /* 0x010fc40000004100 */
[----:B------:R-:W-:Y:S02]  /*0d80*/  HADD2.F32 R10, -RZ, R4.H1_H1 ;  /* 0x30000004ff0a7230 */ /* 0x000fe40000004100 */
[--C-:B------:R-:W-:Y:S02]  /*0d90*/  HADD2.F32 R9, -RZ, R5.reuse.H0_H0 ;  /* 0x20000005ff097230 */ /* 0x100fe40000004100 */
[----:B------:R-:W-:Y:S02]  /*0da0*/  HADD2.F32 R8, -RZ, R5.H1_H1 ;  /* 0x30000005ff087230 */ /* 0x000fe40000004100 */
[--C-:B------:R-:W-:Y:S02]  /*0db0*/  HADD2.F32 R7, -RZ, R98.reuse.H0_H0 ;  /* 0x20000062ff077230 */ /* 0x100fe40000004100 */
[----:B------:R-:W-:Y:S02]  /*0dc0*/  HADD2.F32 R6, -RZ, R98.H1_H1 ;  /* 0x30000062ff067230 */ /* 0x000fe40000004100 */
[----:B------:R-:W-:-:S02]  /*0dd0*/  HADD2.F32 R5, -RZ, R99.H0_H0 ;  /* 0x20000063ff057230 */ /* 0x000fc40000004100 */
[----:B------:R-:W-:Y:S02]  /*0de0*/  HADD2.F32 R4, -RZ, R99.H1_H1 ;  /* 0x30000063ff047230 */ /* 0x000fe40000004100 */
[--C-:B------:R-:W-:Y:S02]  /*0df0*/  HADD2.F32 R3, -RZ, R74.reuse.H0_H0 ;  /* 0x2000004aff037230 */ /* 0x100fe40000004100 */
[----:B------:R-:W-:Y:S02]  /*0e00*/  HADD2.F32 R98, -RZ, R74.H1_H1 ;  /* 0x3000004aff627230 */ /* 0x000fe40000004100 */
[--C-:B------:R-:W-:Y:S02]  /*0e10*/  HADD2.F32 R74, -RZ, R75.reuse.H0_H0 ;  /* 0x2000004bff4a7230 */ /* 0x100fe40000004100 */
[----:B------:R-:W-:Y:S02]  /*0e20*/  HADD2.F32 R99, -RZ, R75.H1_H1 ;  /* 0x3000004bff637230 */ /* 0x000fe40000004100 */
[----:B------:R-:W-:-:S02]  /*0e30*/  HADD2.F32 R75, -RZ, R76.H0_H0 ;  /* 0x2000004cff4b7230 */ /* 0x000fc40000004100 */
[----:B------:R-:W-:Y:S02]  /*0e40*/  HADD2.F32 R101, -RZ, R76.H1_H1 ;  /* 0x3000004cff657230 */ /* 0x000fe40000004100 */
[----:B------:R-:W-:Y:S01]  /*0e50*/  FADD.FTZ R76, RZ, R2 ;  /* 0x00000002ff4c7221 */ /* 0x000fe20000010000 */
[--C-:B------:R-:W-:Y:S02]  /*0e60*/  HADD2.F32 R102, -RZ, R78.reuse.H0_H0 ;  /* 0x2000004eff667230 */ /* 0x100fe40000004100 */
[----:B------:R-:W-:Y:S02]  /*0e70*/  HADD2.F32 R105, -RZ, R78.H1_H1 ;  /* 0x3000004eff697230 */ /* 0x000fe40000004100 */
[----:B------:R-:W-:Y:S01]  /*0e80*/  FFMA.FTZ R78, R2, R2, RZ ;  /* 0x00000002024e7223 */ /* 0x000fe200000100ff */
[--C-:B------:R-:W-:Y:S02]  /*0e90*/  HADD2.F32 R100, -RZ, R77.reuse.H0_H0 ;  /* 0x2000004dff647230 */ /* 0x100fe40000004100 */
[----:B------:R-:W-:-:S02]  /*0ea0*/  HADD2.F32 R103, -RZ, R77.H1_H1 ;  /* 0x3000004dff677230 */ /* 0x000fc40000004100 */
[----:B------:R-:W-:Y:S01]  /*0eb0*/  FADD.FTZ R77, RZ, R0 ;  /* 0x00000000ff4d7221 */ /* 0x000fe20000010000 */
[--C-:B------:R-:W-:Y:S02]  /*0ec0*/  HADD2.F32 R104, -RZ, R79.reuse.H0_H0 ;  /* 0x2000004fff687230 */ /* 0x100fe40000004100 */
[----:B------:R-:W-:Y:S02]  /*0ed0*/  HADD2.F32 R107, -RZ, R79.H1_H1 ;  /* 0x3000004fff6b7230 */ /* 0x000fe40000004100 */
[----:B------:R-:W-:Y:S01]  /*0ee0*/  FFMA.FTZ R79, R0, R0, RZ ;  /* 0x00000000004f7223 */ /* 0x000fe200000100ff */
[--C-:B------:R-:W-:Y:S02]  /*0ef0*/  HADD2.F32 R106, -RZ, R80.reuse.H0_H0 ;  /* 0x20000050ff6a7230 */ /* 0x100fe40000004100 */
[----:B------:R-:W-:Y:S01]  /*0f00*/  FFMA.FTZ R78, R17, R17, R78 ;  /* 0x00000011114e7223 */ /* 0x000fe2000001004e */
[----:B------:R-:W-:Y:S02]  /*0f10*/  HADD2.F32 R109, -RZ, R80.H1_H1 ;  /* 0x30000050ff6d7230 */ /* 0x000fe40000004100 */
[----:B------:R-:W-:Y:S01]  /*0f20*/  FADD.FTZ R76, R76, R17 ;  /* 0x000000114c4c7221 */ /* 0x000fe20000010000 */
[----:B------:R-:W-:-:S02]  /*0f30*/  HADD2.F32 R110, -RZ, R82.H0_H0 ;  /* 0x20000052ff6e7230 */ /* 0x000fc40000004100 */
[----:B------:R-:W-:Y:S01]  /*0f40*/  FADD.FTZ R80, R77, R16 ;  /* 0x000000104d507221 */ /* 0x000fe20000010000 */
[----:B------:R-:W-:Y:S02]  /*0f50*/  HADD2.F32 R113, -RZ, R82.H1_H1 ;  /* 0x30000052ff717230 */ /* 0x000fe40000004100 */
[----:B------:R-:W-:Y:S01]  /*0f60*/  FFMA.FTZ R82, R16, R16, R79 ;  /* 0x0000001010527223 */ /* 0x000fe2000001004f */
        /* <DEDUP_REMOVED lines=114> */
[----:B------:R-:W-:Y:S02]  /*1690*/  HADD2.F32 R132, -RZ, R92.H1_H1 ;  /* 0x3000005cff847230 */ /* 0x000fe40000004100 */
[----:B------:R-:W-:Y:S01]  /*16a0*/  FADD.FTZ R77, R76, R129 ;  /* 0x000000814c4d7221 */ /* 0x000fe20000010000 */
[--C-:B------:R-:W-:Y:S02]  /*16b0*/  HADD2.F32 R92, -RZ, R93.reuse.H0_H0 ;  /* 0x2000005dff5c7230 */ /* 0x100fe40000004100 */
[----:B------:R-:W-:Y:S01]  /*16c0*/  FFMA.FTZ R83, R131, R131, R82 ;  /* 0x0000008383537223 */ /* 0x000fe20000010052 */
[----:B------:R-:W-:Y:S01]  /*16d0*/  FADD.FTZ R81, R80, R131 ;  /* 0x0000008350517221 */ /* 0x000fe20000010000 */
[----:B------:R-:W-:Y:S02]  /*16e0*/  HADD2.F32 R133, -RZ, R93.H1_H1 ;  /* 0x3000005dff857230 */ /* 0x000fe40000004100 */
[----:B------:R-:W-:Y:S01]  /*16f0*/  FFMA.FTZ R79, R130, R130, R79 ;  /* 0x00000082824f7223 */ /* 0x000fe2000001004f */
        /* <DEDUP_REMOVED lines=49> */
[----:B------:R-:W-:-:S04]  /*1a10*/  @!P1 FADD.FTZ R77, R86, R85 ;  /* 0x00000055564d9221 */ /* 0x000fc80000010000 */
[----:B------:R-:W0:Y:S04]  /*1a20*/  SHFL.BFLY PT, R79, R76, 0x2, 0x1f ;  /* 0x0c401f004c4f7f89 */ /* 0x000e2800000e0000 */
[----:B------:R-:W1:Y:S01]  /*1a30*/  SHFL.BFLY PT, R78, R77, 0x2, 0x1f ;  /* 0x0c401f004d4e7f89 */ /* 0x000e6200000e0000 */
[C---:B------:R-:W-:Y:S01]  /*1a40*/  LOP3.LUT P1, RZ, R50.reuse, 0xffffff83, RZ, 0xc0, !PT ;  /* 0xffffff8332ff7812 */ /* 0x040fe2000782c0ff */
[----:B------:R-:W-:Y:S01]  /*1a50*/  BSSY B0, `(.L_x_2616) ;  /* 0x0000010000007945 */ /* 0x000fe20003800000 */
[----:B------:R-:W-:Y:S01]  /*1a60*/  ISETP.NE.AND P2, PT, R50, RZ, PT ;  /* 0x000000ff3200720c */ /* 0x000fe20003f45270 */
[----:B0-----:R-:W-:Y:S01]  /*1a70*/  FADD.FTZ R80, R79, R76 ;  /* 0x0000004c4f507221 */ /* 0x001fe20000010000 */
[----:B-1----:R-:W-:-:S04]  /*1a80*/  FADD.FTZ R82, R78, R77 ;  /* 0x0000004d4e527221 */ /* 0x002fc80000010000 */
[----:B------:R0:W1:Y:S04]  /*1a90*/  SHFL.BFLY PT, R83, R80, 0x1, 0x1f ;  /* 0x0c201f0050537f89 */ /* 0x00006800000e0000 */
[----:B------:R0:W2:Y:S01]  /*1aa0*/  SHFL.BFLY PT, R85, R82, 0x1, 0x1f ;  /* 0x0c201f0052557f89 */ /* 0x0000a200000e0000 */
[----:B------:R-:W-:Y:S05]  /*1ab0*/  @P1 BRA `(.L_x_2617) ;  /* 0x0000000000241947 */ /* 0x000fea0003800000 */
[----:B------:R-:W3:Y:S01]  /*1ac0*/  LDC R76, c[0x0][0x10] ;  /* 0x00000400ff4c7b82 */ /* 0x000ee20000000800 */
[----:B--2---:R-:W-:-:S07]  /*1ad0*/  FADD.FTZ R77, R82, R85 ;  /* 0x00000055524d7221 */ /* 0x004fce0000010000 */
[----:B------:R-:W2:Y:S01]  /*1ae0*/  LDC.64 R78, c[0x0][0x248] ;  /* 0x00009200ff4e7b82 */ /* 0x000ea20000000a00 */
[----:B---3--:R-:W-:-:S05]  /*1af0*/  IMAD R76, R76, R57, UR8 ;  /* 0x000000084c4c7e24 */ /* 0x008fca000f8e0239 */
[----:B------:R-:W-:-:S04]  /*1b00*/  LEA R76, R76, R67, 0xb ;  /* 0x000000434c4c7211 */ /* 0x000fc800078e58ff */
[----:B------:R-:W-:Y:S01]  /*1b10*/  SHF.L.U32 R81, R76, 0x1, RZ ;  /* 0x000000014c517819 */ /* 0x000fe200000006ff */
[----:B-1----:R-:W-:-:S04]  /*1b20*/  FADD.FTZ R76, R80, R83 ;  /* 0x00000053504c7221 */ /* 0x002fc80000010000 */
[----:B--2---:R-:W-:-:S05]  /*1b30*/  IMAD.WIDE.U32 R78, R81, 0x4, R78 ;  /* 0x00000004514e7825 */ /* 0x004fca00078e004e */
[----:B------:R3:W-:Y:S02]  /*1b40*/  STG.E.64 desc[UR6][R78.64], R76 ;  /* 0x0000004c4e007986 */ /* 0x0007e4000c101b06 */
.L_x_2617:
[----:B------:R-:W-:Y:S05]  /*1b50*/  BSYNC B0 ;  /* 0x0000000000007941 */ /* 0x000fea0003800000 */
.L_x_2616:
[----:B------:R-:W-:Y:S06]  /*1b60*/  BAR.SYNC.DEFER_BLOCKING 0x0 ;  /* 0x0000000000007b1d */ /* 0x000fec0000010000 */
[----:B------:R-:W-:Y:S05]  /*1b70*/  @P2 BRA `(.L_x_2618) ;  /* 0x0000000000542947 */ /* 0x000fea0003800000 */
[----:B---3--:R-:W3:Y:S01]  /*1b80*/  S2R R77, SR_LANEID ;  /* 0x00000000004d7919 */ /* 0x008ee20000000000 */
[----:B------:R-:W-:Y:S02]  /*1b90*/  VOTEU.ANY UR5, UPT, PT ;  /* 0x0000000000057886 */ /* 0x000fe400038e0100 */
[----:B------:R-:W3:Y:S01]  /*1ba0*/  FLO.U32 R78, UR5 ;  /* 0x00000005004e7d00 */ /* 0x000ee200080e0000 */
[----:B------:R-:W-:Y:S01]  /*1bb0*/  UPOPC UR9, UR5 ;  /* 0x00000005000972bf */ /* 0x000fe20008000000 */
[----:B---3--:R-:W-:-:S05]  /*1bc0*/  ISETP.EQ.U32.AND P1, PT, R78, R77, PT ;  /* 0x0000004d4e00720c */ /* 0x008fca0003f22070 */
[----:B------:R-:W-:-:S08]  /*1bd0*/  IMAD R77, R52, UR9, RZ ;  /* 0x00000009344d7c24 */ /* 0x000fd0000f8e02ff */
[----:B------:R-:W-:Y:S06]  /*1be0*/  @P1 MEMBAR.ALL.GPU ;  /* 0x0000000000001992 */ /* 0x000fec000000a000 */
[----:B------:R-:W-:-:S00]  /*1bf0*/  @P1 ERRBAR ;  /* 0x00000000000019ab */ /* 0x000fc00000000000 */
[----:B------:R-:W-:Y:S06]  /*1c00*/  @P1 CGAERRBAR ;  /* 0x00000000000015ab */ /* 0x000fec0000000000 */
[----:B------:R-:W3:Y:S01]  /*1c10*/  @P1 ATOM.E.ADD.STRONG.GPU PT, R77, desc[UR6][R72.64], R77 ;  /* 0x0000004d484d198a */ /* 0x000ee200081ee1c6 */
[----:B------:R-:W0:Y:S02]  /*1c20*/  S2R R76, SR_LTMASK ;  /* 0x00000000004c7919 */ /* 0x000e240000003900 */
[----:B0-----:R-:W-:-:S04]  /*1c30*/  LOP3.LUT R80, R76, UR5, RZ, 0xc0, !PT ;  /* 0x000000054c507c12 */ /* 0x001fc8000f8ec0ff */
[----:B------:R-:W0:Y:S01]  /*1c40*/  POPC R76, R80 ;  /* 0x00000050004c7309 */ /* 0x000e220000000000 */
[----:B---3--:R-:W0:Y:S02]  /*1c50*/  SHFL.IDX PT, R79, R77, R78, 0x1f ;  /* 0x00001f4e4d4f7589 */ /* 0x008e2400000e0000 */
[----:B0-----:R-:W-:-:S07]  /*1c60*/  IMAD R76, R52, R76, R79 ;  /* 0x0000004c344c7224 */ /* 0x001fce00078e024f */
.L_x_2619:
[----:B------:R-:W3:Y:S04]  /*1c70*/  LD.E.STRONG.GPU R77, desc[UR6][R72.64] ;  /* 0x00000006484d7980 */ /* 0x000ee8000c10f900 */
[----:B---3--:R-:W-:Y:S01]  /*1c80*/  CCTL.IVALL ;  /* 0x00000000ff00798f */ /* 0x008fe20002000000 */
[----:B------:R-:W-:Y:S05]  /*1c90*/  YIELD ;  /* 0x0000000000007946 */ /* 0x000fea0003800000 */
[----:B------:R-:W-:-:S04]  /*1ca0*/  LOP3.LUT R77, R77, R76, RZ, 0x3c, !PT ;  /* 0x0000004c4d4d7212 */ /* 0x000fc800078e3cff */
[----:B------:R-:W-:-:S13]  /*1cb0*/  ISETP.GT.AND P1, PT, R77, -0x1, PT ;  /* 0xffffffff4d00780c */ /* 0x000fda0003f24270 */
[----:B------:R-:W-:Y:S05]  /*1cc0*/  @P1 BRA `(.L_x_2619) ;  /* 0xfffffffc00e81947 */ /* 0x000fea000383ffff */
.L_x_2618:
[----:B------:R-:W-:Y:S01]  /*1cd0*/  ISETP.GT.U32.AND P1, PT, R50, 0xff, PT ;  /* 0x000000ff3200780c */ /* 0x000fe20003f24070 */
[----:B------:R-:W-:Y:S05]  /*1ce0*/  WARPSYNC.ALL ;  /* 0x0000000000007948 */ /* 0x000fea0003800000 */
[----:B------:R-:W-:Y:S01]  /*1cf0*/  BAR.SYNC.DEFER_BLOCKING 0x0 ;  /* 0x0000000000007b1d */ /* 0x000fe20000010000 */
[----:B------:R-:W-:-:S05]  /*1d00*/  CS2R R88, SRZ ;  /* 0x0000000000587805 */ /* 0x000fca000001ff00 */
[----:B------:R-:W-:Y:S04]  /*1d10*/  BSSY B0, `(.L_x_2620) ;  /* 0x0000030000007945 */ /* 0x000fe80003800000 */
[----:B------:R-:W-:Y:S05]  /*1d20*/  @P1 BRA `(.L_x_2621) ;  /* 0x0000000000b81947 */ /* 0x000fea0003800000 */
[----:B---3--:R-:W3:Y:S08]  /*1d30*/  LDC R76, c[0x0][0x10] ;  /* 0x00000400ff4c7b82 */ /* 0x008ef00000000800 */
[----:B------:R-:W4:Y:S01]  /*1d40*/  LDC.64 R88, c[0x0][0x248] ;  /* 0x00009200ff587b82 */ /* 0x000f220000000a00 */
[----:B---3--:R-:W-:Y:S01]  /*1d50*/  IMAD R77, R76, R57, UR8 ;  /* 0x000000084c4d7e24 */ /* 0x008fe2000f8e0239 */
[----:B------:R-:W-:-:S04]  /*1d60*/  LOP3.LUT R76, R50, 0x7, RZ, 0xc0, !PT ;  /* 0x00000007324c7812 */ /* 0x000fc800078ec0ff */
[----:B------:R-:W-:-:S04]  /*1d70*/  LEA R77, R77, R54, 0x5 ;  /* 0x000000364d4d7211 */ /* 0x000fc800078e28ff */
[----:B------:R-:W-:-:S04]  /*1d80*/  LEA R76, R77, R76, 0x6 ;  /* 0x0000004c4d4c7211 */ /* 0x000fc800078e30ff */
[----:B------:R-:W-:-:S04]  /*1d90*/  SHF.L.U32 R91, R76, 0x1, RZ ;  /* 0x000000014c5b7819 */ /* 0x000fc800000006ff */
[C---:B------:R-:W-:Y:S01]  /*1da0*/  IADD3 R79, R91.reuse, 0x10, RZ ;  /* 0x000000105b4f7810 */ /* 0x040fe20007ffe0ff */
[C---:B----4-:R-:W-:Y:S01]  /*1db0*/  IMAD.WIDE.U32 R76, R91.reuse, 0x4, R88 ;  /* 0x000000045b4c7825 */ /* 0x050fe200078e0058 */
[----:B--2---:R-:W-:-:S03]  /*1dc0*/  IADD3 R85, R91, 0x20, RZ ;  /* 0x000000205b557810 */ /* 0x004fc60007ffe0ff */
[--C-:B------:R-:W-:Y:S02]  /*1dd0*/  IMAD.WIDE.U32 R78, R79, 0x4, R88.reuse ;  /* 0x000000044f4e7825 */ /* 0x100fe400078e0058 */
[----:B------:R-:W2:Y:S01]  /*1de0*/  LDG.E.64 R76, desc[UR6][R76.64] ;  /* 0x000000064c4c7981 */ /* 0x000ea2000c1e1b00 */
[----:B-1----:R-:W-:Y:S01]  /*1df0*/  IADD3 R83, R91, 0x30, RZ ;  /* 0x000000305b537810 */ /* 0x002fe20007ffe0ff */
[--C-:B------:R-:W-:Y:S01]  /*1e00*/  IMAD.WIDE.U32 R84, R85, 0x4, R88.reuse ;  /* 0x0000000455547825 */ /* 0x100fe200078e0058 */
[----:B------:R-:W-:Y:S01]  /*1e10*/  IADD3 R81, R91, 0x40, RZ ;  /* 0x000000405b517810 */ /* 0x000fe20007ffe0ff */
[----:B------:R-:W3:Y:S02]  /*1e20*/  LDG.E.64 R78, desc[UR6][R78.64] ;  /* 0x000000064e4e7981 */ /* 0x000ee4000c1e1b00 */
[--C-:B0-----:R-:W-:Y:S01]  /*1e30*/  IMAD.WIDE.U32 R82, R83, 0x4, R88.reuse ;  /* 0x0000000453527825 */ /* 0x101fe200078e0058 */
        /* <DEDUP_REMOVED lines=29> */
.L_x_2621:
[----:B------:R-:W-:Y:S05]  /*2010*/  BSYNC B0 ;  /* 0x0000000000007941 */ /* 0x000fea0003800000 */
.L_x_2620:
[----:B---3--:R-:W3:Y:S01]  /*2020*/  SHFL.BFLY PT, R77, R88, 0x4, 0x1f ;  /* 0x0c801f00584d7f89 */ /* 0x008ee200000e0000 */
[----:B------:R-:W-:Y:S01]  /*2030*/  LOP3.LUT P1, RZ, R50, 0xffffff07, RZ, 0xc0, !PT ;  /* 0xffffff0732ff7812 */ /* 0x000fe2000782c0ff */
[----:B------:R-:W-:Y:S01]  /*2040*/  ULDC.64 UR10, c[0x0][0x210] ;  /* 0x00008400000a7ab9 */ /* 0x000fe20000000a00 */
[----:B------:R-:W-:Y:S01]  /*2050*/  ULDC UR5, c[0x0][0x230] ;  /* 0x00008c0000057ab9 */ /* 0x000fe20000000800 */
[----:B------:R-:W4:Y:S01]  /*2060*/  SHFL.BFLY PT, R76, R89, 0x4, 0x1f ;  /* 0x0c801f00594c7f89 */ /* 0x000f2200000e0000 */
[C---:B0-----:R-:W-:Y:S02]  /*2070*/  LEA R82, P2, R28.reuse, UR10, 0x1 ;  /* 0x0000000a1c527c11 */ /* 0x041fe4000f8408ff */
[----:B------:R-:W-:Y:S02]  /*2080*/  LEA R86, P4, R45, UR10, 0x1 ;  /* 0x0000000a2d567c11 */ /* 0x000fe4000f8808ff */
[----:B-1----:R-:W-:Y:S02]  /*2090*/  LEA.HI.X R83, R28, UR11, R22, 0x1, P2 ;  /* 0x0000000b1c537c11 */ /* 0x002fe400090f0c16 */
[----:B------:R-:W-:-:S02]  /*20a0*/  LEA R90, P2, R47, UR10, 0x1 ;  /* 0x0000000a2f5a7c11 */ /* 0x000fc4000f8408ff */
[----:B------:R-:W-:Y:S02]  /*20b0*/  LEA.HI.X R87, R45, UR11, R35, 0x1, P4 ;  /* 0x0000000b2d577c11 */ /* 0x000fe4000a0f0c23 */
[C---:B------:R-:W-:Y:S02]  /*20c0*/  LEA R28, P4, R40.reuse, UR10, 0x1 ;  /* 0x0000000a281c7c11 */ /* 0x040fe4000f8808ff */
[----:B------:R-:W-:Y:S02]  /*20d0*/  LEA.HI.X R91, R47, UR11, R39, 0x1, P2 ;  /* 0x0000000b2f5b7c11 */ /* 0x000fe400090f0c27 */
[----:B------:R-:W-:Y:S02]  /*20e0*/  LEA.HI.X R29, R40, UR11, R29, 0x1, P4 ;  /* 0x0000000b281d7c11 */ /* 0x000fe4000a0f0c1d */
[----:B------:R-:W-:Y:S02]  /*20f0*/  LEA R22, P4, R34, UR10, 0x1 ;  /* 0x0000000a22167c11 */ /* 0x000fe4000f8808ff */
[----:B------:R-:W-:Y:S01]  /*2100*/  LOP3.LUT R57, R57, 0x1, RZ, 0x3c, !PT ;  /* 0x0000000139397812 */ /* 0x000fe200078e3cff */
[----:B---3--:R-:W-:Y:S01]  /*2110*/  FADD.FTZ R77, R77, R88 ;  /* 0x000000584d4d7221 */ /* 0x008fe20000010000 */
[----:B------:R-:W-:-:S02]  /*2120*/  LEA R88, P3, R46, UR10, 0x1 ;  /* 0x0000000a2e587c11 */ /* 0x000fc4000f8608ff */
[----:B------:R-:W-:Y:S01]  /*2130*/  LEA.HI.X R23, R34, UR11, R23, 0x1, P4 ;  /* 0x0000000b22177c11 */ /* 0x000fe2000a0f0c17 */
[----:B----4-:R-:W-:Y:S01]  /*2140*/  FADD.FTZ R76, R76, R89 ;  /* 0x000000594c4c7221 */ /* 0x010fe20000010000 */
[----:B------:R-:W0:Y:S01]  /*2150*/  SHFL.BFLY PT, R78, R77, 0x2, 0x1f ;  /* 0x0c401f004d4e7f89 */ /* 0x000e2200000e0000 */
[----:B------:R-:W-:Y:S02]  /*2160*/  LEA.HI.X R89, R46, UR11, R37, 0x1, P3 ;  /* 0x0000000b2e597c11 */ /* 0x000fe400098f0c25 */
[----:B------:R-:W-:Y:S01]  /*2170*/  LEA R46, P3, R42, UR10, 0x1 ;  /* 0x0000000a2a2e7c11 */ /* 0x000fe2000f8608ff */
[----:B------:R-:W1:Y:S01]  /*2180*/  SHFL.BFLY PT, R79, R76, 0x2, 0x1f ;  /* 0x0c401f004c4f7f89 */ /* 0x000e6200000e0000 */
[----:B------:R-:W-:Y:S02]  /*2190*/  LEA R34, P4, R24, UR10, 0x1 ;  /* 0x0000000a18227c11 */ /* 0x000fe4000f8808ff */
[----:B------:R-:W-:Y:S02]  /*21a0*/  LEA.HI.X R47, R42, UR11, R31, 0x1, P3 ;  /* 0x0000000b2a2f7c11 */ /* 0x000fe400098f0c1f */
[----:B------:R-:W-:-:S02]  /*21b0*/  LEA R40, P3, R36, UR10, 0x1 ;  /* 0x0000000a24287c11 */ /* 0x000fc4000f8608ff */
[----:B------:R-:W-:Y:S01]  /*21c0*/  LEA.HI.X R35, R24, UR11, R18, 0x1, P4 ;  /* 0x0000000b18237c11 */ /* 0x000fe2000a0f0c12 */
[----:B0-----:R-:W-:Y:S01]  /*21d0*/  FADD.FTZ R81, R77, R78 ;  /* 0x0000004e4d517221 */ /* 0x001fe20000010000 */
[----:B-1----:R-:W-:-:S04]  /*21e0*/  FADD.FTZ R84, R76, R79 ;  /* 0x0000004f4c547221 */ /* 0x002fc80000010000 */
[----:B------:R-:W0:Y:S04]  /*21f0*/  SHFL.BFLY PT, R78, R81, 0x1, 0x1f ;  /* 0x0c201f00514e7f89 */ /* 0x000e2800000e0000 */
[----:B------:R-:W1:Y:S01]  /*2200*/  SHFL.BFLY PT, R79, R84, 0x1, 0x1f ;  /* 0x0c201f00544f7f89 */ /* 0x000e6200000e0000 */
[----:B0-----:R-:W-:-:S04]  /*2210*/  @!P1 FADD.FTZ R78, R81, R78 ;  /* 0x0000004e514e9221 */ /* 0x001fc80000010000 */
[----:B------:R-:W-:Y:S01]  /*2220*/  @!P1 FMUL.FTZ R78, R78, 2.4414062863797880709e-05 ;  /* 0x37cccccd4e4e9820 */ /* 0x000fe20000410000 */
[----:B-1----:R-:W-:-:S03]  /*2230*/  @!P1 FADD.FTZ R80, R84, R79 ;  /* 0x0000004f54509221 */ /* 0x002fc60000010000 */
[----:B------:R-:W-:-:S04]  /*2240*/  @!P1 FMUL.FTZ R77, R78, R78 ;  /* 0x0000004e4e4d9220 */ /* 0x000fc80000410000 */
[----:B------:R-:W-:-:S05]  /*2250*/  @!P1 FFMA.FTZ R77, R80, 2.4414062863797880709e-05, -R77 ;  /* 0x37cccccd504d9823 */ /* 0x000fca000001084d */
[----:B------:R-:W-:Y:S02]  /*2260*/  @!P1 FMNMX.FTZ R79, RZ, R77, !PT ;  /* 0x0000004dff4f9209 */ /* 0x000fe40007810000 */
[----:B------:R-:W0:Y:S03]  /*2270*/  @!P0 LDC.64 R76, c[0x0][0x240] ;  /* 0x00009000ff4c8b82 */ /* 0x000e260000000a00 */
[----:B------:R-:W-:Y:S05]  /*2280*/  @!P1 STS.64 [R51], R78 ;  /* 0x0000004e33009388 */ /* 0x000fea0000000a00 */
[----:B------:R-:W-:Y:S01]  /*2290*/  BAR.SYNC.DEFER_BLOCKING 0x0 ;  /* 0x0000000000007b1d */ /* 0x000fe20000010000 */
[----:B------:R-:W-:-:S04]  /*22a0*/  LEA R84, P1, R49, UR10, 0x1 ;  /* 0x0000000a31547c11 */ /* 0x000fc8000f8208ff */
[----:B--2---:R-:W-:Y:S02]  /*22b0*/  LEA.HI.X R85, R49, UR11, R43, 0x1, P1 ;  /* 0x0000000b31557c11 */ /* 0x004fe400088f0c2b */
[----:B------:R-:W-:-:S04]  /*22c0*/  LEA R138, P1, R48, UR10, 0x1 ;  /* 0x0000000a308a7c11 */ /* 0x000fc8000f8208ff */
[----:B------:R-:W-:Y:S02]  /*22d0*/  LEA.HI.X R139, R48, UR11, R41, 0x1, P1 ;  /* 0x0000000b308b7c11 */ /* 0x000fe400088f0c29 */
[----:B------:R-:W-:Y:S02]  /*22e0*/  LEA.HI.X R41, R36, UR11, R25, 0x1, P3 ;  /* 0x0000000b24297c11 */ /* 0x000fe400098f0c19 */
[----:B------:R-:W-:Y:S02]  /*22f0*/  LEA R36, P3, R26, UR10, 0x1 ;  /* 0x0000000a1a247c11 */ /* 0x000fe4000f8608ff */
[----:B------:R-:W-:Y:S02]  /*2300*/  LEA R48, P2, R44, UR10, 0x1 ;  /* 0x0000000a2c307c11 */ /* 0x000fe4000f8408ff */
[----:B------:R-:W-:Y:S01]  /*2310*/  LEA.HI.X R37, R26, UR11, R19, 0x1, P3 ;  /* 0x0000000b1a257c11 */ /* 0x000fe200098f0c13 */
[----:B-----5:R-:W-:Y:S01]  /*2320*/  HADD2.F32 R26, -RZ, R70.H0_H0 ;  /* 0x20000046ff1a7230 */ /* 0x020fe20000004100 */
[----:B------:R-:W-:-:S02]  /*2330*/  LEA.HI.X R49, R44, UR11, R33, 0x1, P2 ;  /* 0x0000000b2c317c11 */ /* 0x000fc400090f0c21 */
[----:B------:R-:W-:Y:S01]  /*2340*/  @!P0 LEA R50, P1, R56, R50, 0x5 ;  /* 0x0000003238328211 */ /* 0x000fe200078228ff */
[----:B------:R-:W1:Y:S01]  /*2350*/  LDS.64 R80, [R65+UR4] ;  /* 0x0000000441507984 */ /* 0x000e620008000a00 */
[----:B------:R-:W-:Y:S02]  /*2360*/  LEA R42, P2, R38, UR10, 0x1 ;  /* 0x0000000a262a7c11 */ /* 0x000fe4000f8408ff */
[----:B------:R-:W-:Y:S01]  /*2370*/  @!P0 LEA.HI.X R31, R56, R53, R55, 0x5, P1 ;  /* 0x00000035381f8211 */ /* 0x000fe200008f2c37 */
[----:B------:R-:W2:Y:S01]  /*2380*/  @!P0 LDS.64 R78, [R64+UR4] ;  /* 0x00000004404e8984 */ /* 0x000ea20008000a00 */
[----:B0-----:R-:W-:Y:S02]  /*2390*/  @!P0 LEA R76, P1, R50, R76, 0x3 ;  /* 0x0000004c324c8211 */ /* 0x001fe400078218ff */
[----:B------:R-:W-:Y:S01]  /*23a0*/  LEA.HI.X R43, R38, UR11, R27, 0x1, P2 ;  /* 0x0000000b262b7c11 */ /* 0x000fe200090f0c1b */
[----:B------:R-:W-:Y:S01]  /*23b0*/  HADD2.F32 R27, -RZ, R68.H0_H0 ;  /* 0x20000044ff1b7230 */ /* 0x000fe20000004100 */
[----:B------:R-:W-:-:S02]  /*23c0*/  @!P0 LEA.HI.X R77, R50, R77, R31, 0x3, P1 ;  /* 0x0000004d324d8211 */ /* 0x000fc400008f1c1f */
[----:B------:R-:W-:Y:S02]  /*23d0*/  LEA R44, P1, R32, UR10, 0x1 ;  /* 0x0000000a202c7c11 */ /* 0x000fe4000f8208ff */
[----:B------:R-:W-:Y:S02]  /*23e0*/  LEA R38, P2, R30, UR10, 0x1 ;  /* 0x0000000a1e267c11 */ /* 0x000fe4000f8408ff */
[----:B------:R-:W-:Y:S02]  /*23f0*/  LEA.HI.X R45, R32, UR11, R21, 0x1, P1 ;  /* 0x0000000b202d7c11 */ /* 0x000fe400088f0c15 */
[----:B------:R-:W-:Y:S01]  /*2400*/  LEA.HI.X R39, R30, UR11, R20, 0x1, P2 ;  /* 0x0000000b1e277c11 */ /* 0x000fe200090f0c14 */
[----:B------:R-:W-:Y:S01]  /*2410*/  ULDC.64 UR10, c[0x0][0x238] ;  /* 0x00008e00000a7ab9 */ /* 0x000fe20000000a00 */
[----:B------:R-:W-:-:S04]  /*2420*/  IADD3 R56, P1, R56, 0x2, RZ ;  /* 0x0000000238387810 */ /* 0x000fc80007f3e0ff */
[----:B------:R-:W-:Y:S02]  /*2430*/  IADD3.X R55, RZ, R55, RZ, P1, !PT ;  /* 0x00000037ff377210 */ /* 0x000fe40000ffe4ff */
[----:B------:R-:W-:-:S04]  /*2440*/  ISETP.GE.U32.AND P1, PT, R56, UR10, PT ;  /* 0x0000000a38007c0c */ /* 0x000fc8000bf26070 */
[----:B------:R-:W-:Y:S01]  /*2450*/  ISETP.GE.AND.EX P1, PT, R55, UR11, PT, P1 ;  /* 0x0000000b37007c0c */ /* 0x000fe2000bf26310 */
[--C-:B-1----:R-:W-:Y:S01]  /*2460*/  FADD.FTZ R19, R2, -R80.reuse ;  /* 0x8000005002137221 */ /* 0x102fe20000010000 */
[--C-:B------:R-:W-:Y:S01]  /*2470*/  FADD.FTZ R25, R3, -R80.reuse ;  /* 0x8000005003197221 */ /* 0x100fe20000010000 */
[----:B------:R-:W-:Y:S01]  /*2480*/  FADD.FTZ R81, R81, UR5 ;  /* 0x0000000551517e21 */ /* 0x000fe20008010000 */
[----:B------:R-:W0:Y:S01]  /*2490*/  LDS.64 R2, [R63+UR4] ;  /* 0x000000043f027984 */ /* 0x000e220008000a00 */
[--C-:B------:R-:W-:Y:S01]  /*24a0*/  FADD.FTZ R33, R6, -R80.reuse ;  /* 0x8000005006217221 */ /* 0x100fe20000010000 */
[--C-:B------:R-:W-:Y:S01]  /*24b0*/  FADD.FTZ R11, R11, -R80.reuse ;  /* 0x800000500b0b7221 */ /* 0x100fe20000010000 */
[----:B------:R1:W3:Y:S01]  /*24c0*/  MUFU.RSQ R6, R81 ;  /* 0x0000005100067308 */ /* 0x0002e20000001400 */
[--C-:B------:R-:W-:Y:S01]  /*24d0*/  FADD.FTZ R147, R118, -R80.reuse ;  /* 0x8000005076937221 */ /* 0x100fe20000010000 */
[--C-:B------:R-:W-:Y:S01]  /*24e0*/  FADD.FTZ R113, R113, -R80.reuse ;  /* 0x8000005071717221 */ /* 0x100fe20000010000 */
[--C-:B------:R-:W-:Y:S01]  /*24f0*/  FADD.FTZ R21, R14, -R80.reuse ;  /* 0x800000500e157221 */ /* 0x100fe20000010000 */
[----:B--2---:R2:W-:Y:S01]  /*2500*/  @!P0 STG.E.64 desc[UR6][R76.64], R78 ;  /* 0x0000004e4c008986 */ /* 0x0045e2000c101b06 */
[----:B------:R-:W-:Y:S01]  /*2510*/  FADD.FTZ R161, R96, -R80 ;  /* 0x8000005060a17221 */ /* 0x000fe20000010000 */
[----:B------:R-:W-:-:S02]  /*2520*/  HADD2.F32 R96, -RZ, R68.H1_H1 ;  /* 0x30000044ff607230 */ /* 0x000fc40000004100 */
[--C-:B------:R-:W-:Y:S01]  /*2530*/  FADD.FTZ R17, R17, -R80.reuse ;  /* 0x8000005011117221 */ /* 0x100fe20000010000 */
[--C-:B------:R-:W-:Y:S01]  /*2540*/  FADD.FTZ R15, R15, -R80.reuse ;  /* 0x800000500f0f7221 */ /* 0x100fe20000010000 */
[----:B-1----:R-:W-:Y:S02]  /*2550*/  HADD2.F32 R81, -RZ, R70.H1_H1 ;  /* 0x30000046ff517230 */ /* 0x002fe40000004100 */
[--C-:B------:R-:W-:Y:S01]  /*2560*/  FADD.FTZ R31, R10, -R80.reuse ;  /* 0x800000500a1f7221 */ /* 0x100fe20000010000 */
[--C-:B------:R-:W-:Y:S01]  /*2570*/  FADD.FTZ R7, R7, -R80.reuse ;  /* 0x8000005007077221 */ /* 0x100fe20000010000 */
[--C-:B------:R-:W-:Y:S01]  /*2580*/  FADD.FTZ R137, R102, -R80.reuse ;  /* 0x8000005066897221 */ /* 0x100fe20000010000 */
[--C-:B------:R-:W-:Y:S01]  /*2590*/  FADD.FTZ R141, R106, -R80.reuse ;  /* 0x800000506a8d7221 */ /* 0x100fe20000010000 */
[--C-:B------:R-:W-:Y:S01]  /*25a0*/  FADD.FTZ R143, R110, -R80.reuse ;  /* 0x800000506e8f7221 */ /* 0x100fe20000010000 */
[--C-:B------:R-:W-:Y:S01]  /*25b0*/  FADD.FTZ R145, R114, -R80.reuse ;  /* 0x8000005072917221 */ /* 0x100fe20000010000 */
[----:B------:R-:W-:Y:S01]  /*25c0*/  FADD.FTZ R149, R122, -R80 ;  /* 0x800000507a957221 */ /* 0x000fe20000010000 */
[C---:B---3--:R-:W-:Y:S01]  /*25d0*/  FMUL.FTZ R14, R6.reuse, R11 ;  /* 0x0000000b060e7220 */ /* 0x048fe20000410000 */
[C---:B--2---:R-:W-:Y:S01]  /*25e0*/  FMUL.FTZ R76, R6.reuse, R147 ;  /* 0x00000093064c7220 */ /* 0x044fe20000410000 */
[C---:B------:R-:W-:Y:S01]  /*25f0*/  FMUL.FTZ R113, R6.reuse, R113 ;  /* 0x0000007106717220 */ /* 0x040fe20000410000 */
[----:B------:R-:W-:Y:S01]  /*2600*/  FMUL.FTZ R18, R6, R25 ;  /* 0x0000001906127220 */ /* 0x000fe20000410000 */
[C-C-:B------:R-:W-:Y:S01]  /*2610*/  FFMA.FTZ R25, R26.reuse, R14, R27.reuse ;  /* 0x0000000e1a197223 */ /* 0x140fe2000001001b */
[--C-:B------:R-:W-:Y:S01]  /*2620*/  FFMA.FTZ R14, R26, R76, R27.reuse ;  /* 0x0000004c1a0e7223 */ /* 0x100fe2000001001b */
[----:B------:R-:W-:Y:S01]  /*2630*/  FFMA.FTZ R76, R81, R113, R96 ;  /* 0x00000071514c7223 */ /* 0x000fe20000010060 */
[--C-:B------:R-:W-:Y:S01]  /*2640*/  FADD.FTZ R79, R75, -R80.reuse ;  /* 0x800000504b4f7221 */ /* 0x100fe20000010000 */
[--C-:B------:R-:W-:Y:S01]  /*2650*/  FADD.FTZ R151, R126, -R80.reuse ;  /* 0x800000507e977221 */ /* 0x100fe20000010000 */
[--C-:B------:R-:W-:Y:S01]  /*2660*/  FADD.FTZ R153, R130, -R80.reuse ;  /* 0x8000005082997221 */ /* 0x100fe20000010000 */
[--C-:B------:R-:W-:Y:S01]  /*2670*/  FADD.FTZ R157, R93, -R80.reuse ;  /* 0x800000505d9d7221 */ /* 0x100fe20000010000 */
[----:B------:R-:W-:Y:S01]  /*2680*/  FMUL.FTZ R10, R19, R6 ;  /* 0x00000006130a7220 */ /* 0x000fe20000410000 */
[----:B------:R-:W-:Y:S01]  /*2690*/  FMUL.FTZ R17, R6, R17 ;  /* 0x0000001106117220 */ /* 0x000fe20000410000 */
[--C-:B------:R-:W-:Y:S01]  /*26a0*/  FADD.FTZ R95, R95, -R80.reuse ;  /* 0x800000505f5f7221 */ /* 0x100fe20000010000 */
[--C-:B------:R-:W-:Y:S01]  /*26b0*/  FADD.FTZ R77, R98, -R80.reuse ;  /* 0x80000050624d7221 */ /* 0x100fe20000010000 */
[--C-:B------:R-:W-:Y:S01]  /*26c0*/  FADD.FTZ R101, R101, -R80.reuse ;  /* 0x8000005065657221 */ /* 0x100fe20000010000 */
[--C-:B------:R-:W-:Y:S01]  /*26d0*/  FADD.FTZ R105, R105, -R80.reuse ;  /* 0x8000005069697221 */ /* 0x100fe20000010000 */
[--C-:B------:R-:W-:Y:S01]  /*26e0*/  FADD.FTZ R109, R109, -R80.reuse ;  /* 0x800000506d6d7221 */ /* 0x100fe20000010000 */
[--C-:B------:R-:W-:Y:S01]  /*26f0*/  FADD.FTZ R117, R117, -R80.reuse ;  /* 0x8000005075757221 */ /* 0x100fe20000010000 */
[----:B------:R-:W-:Y:S01]  /*2700*/  FADD.FTZ R121, R121, -R80 ;  /* 0x8000005079797221 */ /* 0x000fe20000010000 */
[----:B0-----:R-:W-:Y:S01]  /*2710*/  FADD.FTZ R3, R3, UR5 ;  /* 0x0000000503037e21 */ /* 0x001fe20008010000 */
[----:B------:R-:W-:Y:S01]  /*2720*/  FADD.FTZ R113, R4, -R2 ;  /* 0x8000000204717221 */ /* 0x000fe20000010000 */
[--C-:B------:R-:W-:Y:S01]  /*2730*/  FADD.FTZ R125, R125, -R80.reuse ;  /* 0x800000507d7d7221 */ /* 0x100fe20000010000 */
[--C-:B------:R-:W-:Y:S01]  /*2740*/  FADD.FTZ R129, R129, -R80.reuse ;  /* 0x8000005081817221 */ /* 0x100fe20000010000 */
[----:B------:R-:W0:Y:S01]  /*2750*/  MUFU.RSQ R4, R3 ;  /* 0x0000000300047308 */ /* 0x000e220000001400 */
[--C-:B------:R-:W-:Y:S01]  /*2760*/  FADD.FTZ R155, R132, -R80.reuse ;  /* 0x80000050849b7221 */ /* 0x100fe20000010000 */
[----:B------:R-:W-:Y:S01]  /*2770*/  FADD.FTZ R159, R134, -R80 ;  /* 0x80000050869f7221 */ /* 0x000fe20000010000 */
        /* <DEDUP_REMOVED lines=41> */
[----:B------:R-:W-:Y:S01]  /*2a10*/  F2FP.F16.F32.PACK_AB R79, R79, R30 ;  /* 0x0000001e4f4f723e */ /* 0x000fe200000000ff */
        /* <DEDUP_REMOVED lines=41> */
[--C-:B------:R-:W-:Y:S01]  /*2cb0*/  HADD2.F32 R2, -RZ, R71.reuse.H0_H0 ;  /* 0x20000047ff027230 */ /* 0x100fe20000004100 */
[----:B------:R-:W-:Y:S01]  /*2cc0*/  PRMT R102, R79, 0x7632, R102 ;  /* 0x000076324f667816 */ /* 0x000fe20000000066 */
[----:B------:R-:W-:-:S02]  /*2cd0*/  HADD2.F32 R71, -RZ, R71.H1_H1 ;  /* 0x30000047ff477230 */ /* 0x000fc40000004100 */
[----:B0-----:R-:W-:Y:S01]  /*2ce0*/  FMUL.FTZ R8, R95, R4 ;  /* 0x000000045f087220 */ /* 0x001fe20000410000 */
[--C-:B------:R-:W-:Y:S02]  /*2cf0*/  HADD2.F32 R3, -RZ, R69.reuse.H0_H0 ;  /* 0x20000045ff037230 */ /* 0x100fe40000004100 */
[C---:B------:R-:W-:Y:S01]  /*2d00*/  FMUL.FTZ R101, R4.reuse, R101 ;  /* 0x0000006504657220 */ /* 0x040fe20000410000 */
[----:B------:R-:W-:Y:S02]  /*2d10*/  HADD2.F32 R0, -RZ, R69.H1_H1 ;  /* 0x30000045ff007230 */ /* 0x000fe40000004100 */
[C---:B------:R-:W-:Y:S01]  /*2d20*/  FMUL.FTZ R74, R4.reuse, R117 ;  /* 0x00000075044a7220 */ /* 0x040fe20000410000 */
[----:B------:R-:W-:Y:S01]  /*2d30*/  PRMT R98, R79, 0x7610, R98 ;  /* 0x000076104f627816 */ /* 0x000fe20000000062 */
[C---:B------:R-:W-:Y:S01]  /*2d40*/  FMUL.FTZ R16, R4.reuse, R5 ;  /* 0x0000000504107220 */ /* 0x040fe20000410000 */
[C---:B------:R-:W-:Y:S01]  /*2d50*/  FMUL.FTZ R117, R4.reuse, R97 ;  /* 0x0000006104757220 */ /* 0x040fe20000410000 */
[----:B------:R0:W-:Y:S01]  /*2d60*/  STG.E.U16 desc[UR6][R82.64+0x2], R102 ;  /* 0x0000026652007986 */ /* 0x0001e2000c101506 */
[C---:B------:R-:W-:Y:S01]  /*2d70*/  FMUL.FTZ R13, R4.reuse, R13 ;  /* 0x0000000d040d7220 */ /* 0x040fe20000410000 */
[----:B------:R-:W-:Y:S01]  /*2d80*/  FMUL.FTZ R100, R4, R141 ;  /* 0x0000008d04647220 */ /* 0x000fe20000410000 */
[--C-:B------:R-:W-:Y:S01]  /*2d90*/  FFMA.FTZ R94, R8, R2, R3.reuse ;  /* 0x00000002085e7223 */ /* 0x100fe20000010003 */
[----:B------:R-:W-:Y:S01]  /*2da0*/  FFMA.FTZ R97, R101, R71, R0 ;  /* 0x0000004765617223 */ /* 0x000fe20000010000 */
[C---:B------:R-:W-:Y:S01]  /*2db0*/  FMUL.FTZ R105, R4.reuse, R105 ;  /* 0x0000006904697220 */ /* 0x040fe20000410000 */
[C---:B------:R-:W-:Y:S01]  /*2dc0*/  FMUL.FTZ R12, R4.reuse, R9 ;  /* 0x00000009040c7220 */ /* 0x040fe20000410000 */
[C---:B------:R-:W-:Y:S01]  /*2dd0*/  FMUL.FTZ R109, R4.reuse, R109 ;  /* 0x0000006d046d7220 */ /* 0x040fe20000410000 */
[C---:B------:R-:W-:Y:S01]  /*2de0*/  FMUL.FTZ R107, R4.reuse, R103 ;  /* 0x00000067046b7220 */ /* 0x040fe20000410000 */
[----:B------:R-:W-:Y:S01]  /*2df0*/  FMUL.FTZ R95, R4, R99 ;  /* 0x00000063045f7220 */ /* 0x000fe20000410000 */
[--C-:B------:R-:W-:Y:S01]  /*2e00*/  FFMA.FTZ R103, R2, R16, R3.reuse ;  /* 0x0000001002677223 */ /* 0x100fe20000010003 */
[C-C-:B------:R-:W-:Y:S01]  /*2e10*/  FFMA.FTZ R93, R81.reuse, R93, R96.reuse ;  /* 0x0000005d515d7223 */ /* 0x140fe20000010060 */
[----:B0-----:R-:W-:Y:S01]  /*2e20*/  FMUL.FTZ R102, R4, R143 ;  /* 0x0000008f04667220 */ /* 0x001fe20000410000 */
[C-C-:B------:R-:W-:Y:S01]  /*2e30*/  FFMA.FTZ R77, R81.reuse, R77, R96.reuse ;  /* 0x0000004d514d7223 */ /* 0x140fe20000010060 */
[C-C-:B------:R-:W-:Y:S01]  /*2e40*/  FFMA.FTZ R79, R81.reuse, R159, R96.reuse ;  /* 0x0000009f514f7223 */ /* 0x140fe20000010060 */
[----:B------:R0:W-:Y:S01]  /*2e50*/  STG.E.U16 desc[UR6][R82.64], R98 ;  /* 0x0000006252007986 */ /* 0x0001e2000c101506 */
[C-C-:B------:R-:W-:Y:S01]  /*2e60*/  FFMA.FTZ R99, R2.reuse, R13, R3.reuse ;  /* 0x0000000d02637223 */ /* 0x140fe20000010003 */
[C-C-:B------:R-:W-:Y:S01]  /*2e70*/  FFMA.FTZ R16, R2.reuse, R100, R3.reuse ;  /* 0x0000006402107223 */ /* 0x140fe20000010003 */
[----:B------:R-:W-:Y:S01]  /*2e80*/  FFMA.FTZ R81, R81, R161, R96 ;  /* 0x000000a151517223 */ /* 0x000fe20000010060 */
[--C-:B------:R-:W-:Y:S01]  /*2e90*/  FFMA.FTZ R13, R2, R102, R3.reuse ;  /* 0x00000066020d7223 */ /* 0x100fe20000010003 */
[----:B------:R-:W-:Y:S01]  /*2ea0*/  F2FP.F16.F32.PACK_AB R97, R97, R94 ;  /* 0x0000005e6161723e */ /* 0x000fe200000000ff */
[C-C-:B------:R-:W-:Y:S01]  /*2eb0*/  FFMA.FTZ R100, R71.reuse, R105, R0.reuse ;  /* 0x0000006947647223 */ /* 0x140fe20000010000 */
[C---:B------:R-:W-:Y:S01]  /*2ec0*/  FMUL.FTZ R92, R4.reuse, R121 ;  /* 0x00000079045c7220 */ /* 0x040fe20000410000 */
[C---:B------:R-:W-:Y:S01]  /*2ed0*/  FMUL.FTZ R96, R4.reuse, R125 ;  /* 0x0000007d04607220 */ /* 0x040fe20000410000 */
[C---:B------:R-:W-:Y:S01]  /*2ee0*/  FMUL.FTZ R104, R4.reuse, R145 ;  /* 0x0000009104687220 */ /* 0x040fe20000410000 */
[C---:B------:R-:W-:Y:S01]  /*2ef0*/  FMUL.FTZ R108, R4.reuse, R147 ;  /* 0x00000093046c7220 */ /* 0x040fe20000410000 */
[C---:B------:R-:W-:Y:S01]  /*2f00*/  FMUL.FTZ R110, R4.reuse, R149 ;  /* 0x00000095046e7220 */ /* 0x040fe20000410000 */
[C---:B0-----:R-:W-:Y:S01]  /*2f10*/  FMUL.FTZ R98, R4.reuse, R137 ;  /* 0x0000008904627220 */ /* 0x041fe20000410000 */
        /* <DEDUP_REMOVED lines=16> */
[C---:B------:R-:W-:Y:S01]  /*3020*/  FFMA.FTZ R69, R2.reuse, R98, R3 ;  /* 0x0000006202457223 */ /* 0x040fe20000010003 */
[----:B------:R-:W-:Y:S01]  /*3030*/  PRMT R109, R97, 0x7632, R109 ;  /* 0x00007632616d7816 */ /* 0x000fe2000000006d */
[C-C-:B------:R-:W-:Y:S01]  /*3040*/  FFMA.FTZ R92, R2.reuse, R92, R3.reuse ;  /* 0x0000005c025c7223 */ /* 0x140fe20000010003 */
[C-C-:B------:R-:W-:Y:S01]  /*3050*/  FFMA.FTZ R74, R2.reuse, R96, R3.reuse ;  /* 0x00000060024a7223 */ /* 0x140fe20000010003 */
[C-C-:B------:R-:W-:Y:S01]  /*3060*/  FFMA.FTZ R12, R2.reuse, R104, R3.reuse ;  /* 0x00000068020c7223 */ /* 0x140fe20000010003 */
[C-C-:B------:R-:W-:Y:S01]  /*3070*/  FFMA.FTZ R9, R2.reuse, R108, R3.reuse ;  /* 0x0000006c02097223 */ /* 0x140fe20000010003 */
[C-C-:B------:R-:W-:Y:S01]  /*3080*/  FFMA.FTZ R8, R2.reuse, R110, R3.reuse ;  /* 0x0000006e02087223 */ /* 0x140fe20000010003 */
[C-C-:B------:R-:W-:Y:S01]  /*3090*/  FFMA.FTZ R5, R2.reuse, R112, R3.reuse ;  /* 0x0000007002057223 */ /* 0x140fe20000010003 */
[C-C-:B------:R-:W-:Y:S01]  /*30a0*/  FFMA.FTZ R4, R2.reuse, R114, R3.reuse ;  /* 0x0000007202047223 */ /* 0x140fe20000010003 */
[----:B------:R-:W-:Y:S01]  /*30b0*/  F2FP.F16.F32.PACK_AB R98, R93, R80 ;  /* 0x000000505d62723e */ /* 0x000fe200000000ff */
[----:B------:R-:W-:Y:S01]  /*30c0*/  FFMA.FTZ R2, R2, R116, R3 ;  /* 0x0000007402027223 */ /* 0x000fe20000010003 */
[----:B------:R-:W-:Y:S01]  /*30d0*/  F2FP.F16.F32.PACK_AB R99, R100, R99 ;  /* 0x000000636463723e */ /* 0x000fe200000000ff */
[C-C-:B------:R-:W-:Y:S01]  /*30e0*/  FFMA.FTZ R105, R71.reuse, R95, R0.reuse ;  /* 0x0000005f47697223 */ /* 0x140fe20000010000 */
[----:B------:R-:W-:Y:S01]  /*30f0*/  F2FP.F16.F32.PACK_AB R25, R32, R25 ;  /* 0x000000192019723e */ /* 0x000fe200000000ff */
[C-C-:B------:R-:W-:Y:S01]  /*3100*/  FFMA.FTZ R104, R71.reuse, R113, R0.reuse ;  /* 0x0000007147687223 */ /* 0x140fe20000010000 */
        /* <DEDUP_REMOVED lines=12> */
[----:B------:R-:W-:Y:S01]  /*31d0*/  STG.E.U16 desc[UR6][R82.64+0x4], R97 ;  /* 0x0000046152007986 */ /* 0x000fe2000c101506 */
[----:B------:R-:W-:-:S02]  /*31e0*/  PRMT R0, R98, 0x7632, R0 ;  /* 0x0000763262007816 */ /* 0x000fc40000000000 */
[----:B------:R-:W-:Y:S01]  /*31f0*/  PRMT R32, R99, 0x7632, R32 ;  /* 0x0000763263207816 */ /* 0x000fe20000000020 */
[----:B------:R0:W-:Y:S01]  /*3200*/  STG.E.U16 desc[UR6][R82.64+0x6], R109 ;  /* 0x0000066d52007986 */ /* 0x0001e2000c101506 */
[----:B------:R-:W-:Y:S02]  /*3210*/  F2FP.F16.F32.PACK_AB R24, R27, R24 ;  /* 0x000000181b18723e */ /* 0x000fe400000000ff */
[----:B------:R-:W-:Y:S01]  /*3220*/  PRMT R27, R101, 0x7632, R27 ;  /* 0x00007632651b7816 */ /* 0x000fe2000000001b */
[----:B------:R-:W-:Y:S01]  /*3230*/  STG.E.U16 desc[UR6][R84.64], R98 ;  /* 0x0000006254007986 */ /* 0x000fe2000c101506 */
[----:B------:R-:W-:Y:S02]  /*3240*/  F2FP.F16.F32.PACK_AB R103, R104, R103 ;  /* 0x000000676867723e */ /* 0x000fe400000000ff */
[----:B------:R-:W-:Y:S01]  /*3250*/  F2FP.F16.F32.PACK_AB R21, R30, R21 ;  /* 0x000000151e15723e */ /* 0x000fe200000000ff */
[----:B------:R1:W-:Y:S01]  /*3260*/  STG.E.U16 desc[UR6][R84.64+0x2], R0 ;  /* 0x0000020054007986 */ /* 0x0003e2000c101506 */
[----:B------:R-:W-:-:S02]  /*3270*/  F2FP.F16.F32.PACK_AB R106, R105, R106 ;  /* 0x0000006a696a723e */ /* 0x000fc400000000ff */
[----:B------:R-:W-:Y:S01]  /*3280*/  F2FP.F16.F32.PACK_AB R20, R77, R20 ;  /* 0x000000144d14723e */ /* 0x000fe200000000ff */
[----:B------:R-:W-:Y:S01]  /*3290*/  STG.E.U16 desc[UR6][R84.64+0x4], R99 ;  /* 0x0000046354007986 */ /* 0x000fe2000c101506 */
[----:B0-----:R-:W-:Y:S02]  /*32a0*/  PRMT R82, R25, 0x7632, R82 ;  /* 0x0000763219527816 */ /* 0x001fe40000000052 */
[----:B------:R-:W-:Y:S01]  /*32b0*/  F2FP.F16.F32.PACK_AB R92, R107, R92 ;  /* 0x0000005c6b5c723e */ /* 0x000fe200000000ff */
[----:B------:R-:W-:Y:S01]  /*32c0*/  STG.E.U16 desc[UR6][R84.64+0x6], R32 ;  /* 0x0000062054007986 */ /* 0x000fe2000c101506 */
[----:B------:R-:W-:Y:S02]  /*32d0*/  F2FP.F16.F32.PACK_AB R19, R78, R19 ;  /* 0x000000134e13723e */ /* 0x000fe400000000ff */
[----:B------:R-:W-:Y:S01]  /*32e0*/  F2FP.F16.F32.PACK_AB R74, R129, R74 ;  /* 0x0000004a814a723e */ /* 0x000fe200000000ff */
[----:B------:R0:W-:Y:S01]  /*32f0*/  STG.E.U16 desc[UR6][R138.64], R25 ;  /* 0x000000198a007986 */ /* 0x0001e2000c101506 */
[----:B-1----:R-:W-:-:S02]  /*3300*/  PRMT R0, R24, 0x7632, R0 ;  /* 0x0000763218007816 */ /* 0x002fc40000000000 */
[----:B------:R-:W-:Y:S01]  /*3310*/  F2FP.F16.F32.PACK_AB R18, R75, R18 ;  /* 0x000000124b12723e */ /* 0x000fe200000000ff */
[----:B------:R-:W-:Y:S01]  /*3320*/  STG.E.U16 desc[UR6][R138.64+0x2], R82 ;  /* 0x000002528a007986 */ /* 0x000fe2000c101506 */
[----:B------:R-:W-:Y:S02]  /*3330*/  F2FP.F16.F32.PACK_AB R69, R108, R69 ;  /* 0x000000456c45723e */ /* 0x000fe400000000ff */
[----:B------:R-:W-:Y:S01]  /*3340*/  F2FP.F16.F32.PACK_AB R17, R76, R17 ;  /* 0x000000114c11723e */ /* 0x000fe200000000ff */
[----:B------:R-:W-:Y:S01]  /*3350*/  STG.E.U16 desc[UR6][R138.64+0x4], R101 ;  /* 0x000004658a007986 */ /* 0x000fe2000c101506 */
[----:B------:R-:W-:Y:S02]  /*3360*/  F2FP.F16.F32.PACK_AB R16, R115, R16 ;  /* 0x000000107310723e */ /* 0x000fe400000000ff */
[----:B------:R-:W-:Y:S01]  /*3370*/  F2FP.F16.F32.PACK_AB R13, R96, R13 ;  /* 0x0000000d600d723e */ /* 0x000fe200000000ff */
[----:B------:R1:W-:Y:S01]  /*3380*/  STG.E.U16 desc[UR6][R138.64+0x6], R27 ;  /* 0x0000061b8a007986 */ /* 0x0003e2000c101506 */
[----:B0-----:R-:W-:-:S02]  /*3390*/  PRMT R25, R103, 0x7632, R25 ;  /* 0x0000763267197816 */ /* 0x001fc40000000019 */
[----:B------:R-:W-:Y:S01]  /*33a0*/  F2FP.F16.F32.PACK_AB R15, R70, R15 ;  /* 0x0000000f460f723e */ /* 0x000fe200000000ff */
[----:B------:R0:W-:Y:S01]  /*33b0*/  STG.E.U16 desc[UR6][R90.64], R24 ;  /* 0x000000185a007986 */ /* 0x0001e2000c101506 */
[----:B------:R-:W-:Y:S02]  /*33c0*/  F2FP.F16.F32.PACK_AB R14, R33, R14 ;  /* 0x0000000e210e723e */ /* 0x000fe400000000ff */
[----:B------:R-:W-:Y:S01]  /*33d0*/  F2FP.F16.F32.PACK_AB R12, R95, R12 ;  /* 0x0000000c5f0c723e */ /* 0x000fe200000000ff */
[----:B------:R2:W-:Y:S01]  /*33e0*/  STG.E.U16 desc[UR6][R90.64+0x2], R0 ;  /* 0x000002005a007986 */ /* 0x0005e2000c101506 */
[----:B------:R-:W-:Y:S02]  /*33f0*/  F2FP.F16.F32.PACK_AB R11, R68, R11 ;  /* 0x0000000b440b723e */ /* 0x000fe400000000ff */
[----:B------:R-:W-:Y:S01]  /*3400*/  F2FP.F16.F32.PACK_AB R9, R94, R9 ;  /* 0x000000095e09723e */ /* 0x000fe200000000ff */
[----:B------:R-:W-:Y:S01]  /*3410*/  STG.E.U16 desc[UR6][R90.64+0x4], R103 ;  /* 0x000004675a007986 */ /* 0x000fe2000c101506 */
[----:B-1----:R-:W-:-:S02]  /*3420*/  PRMT R27, R21, 0x7632, R27 ;  /* 0x00007632151b7816 */ /* 0x002fc4000000001b */
[----:B------:R-:W-:Y:S01]  /*3430*/  F2FP.F16.F32.PACK_AB R10, R31, R10 ;  /* 0x0000000a1f0a723e */ /* 0x000fe200000000ff */
[----:B------:R-:W-:Y:S01]  /*3440*/  STG.E.U16 desc[UR6][R90.64+0x6], R25 ;  /* 0x000006195a007986 */ /* 0x000fe2000c101506 */
[----:B0-----:R-:W-:Y:S02]  /*3450*/  PRMT R24, R106, 0x7632, R24 ;  /* 0x000076326a187816 */ /* 0x001fe40000000018 */
[----:B------:R-:W-:Y:S01]  /*3460*/  F2FP.F16.F32.PACK_AB R8, R93, R8 ;  /* 0x000000085d08723e */ /* 0x000fe200000000ff */
[----:B------:R0:W-:Y:S01]  /*3470*/  STG.E.U16 desc[UR6][R88.64], R21 ;  /* 0x0000001558007986 */ /* 0x0001e2000c101506 */
[----:B--2---:R-:W-:Y:S02]  /*3480*/  PRMT R0, R20, 0x7632, R0 ;  /* 0x0000763214007816 */ /* 0x004fe40000000000 */
        /* <DEDUP_REMOVED lines=8> */
[----:B0-----:R-:W-:Y:S02]  /*3510*/  PRMT R21, R92, 0x7632, R21 ;  /* 0x000076325c157816 */ /* 0x001fe40000000015 */
[----:B------:R-:W-:Y:S01]  /*3520*/  F2FP.F16.F32.PACK_AB R2, R71, R2 ;  /* 0x000000024702723e */ /* 0x000fe200000000ff */
[----:B------:R0:W-:Y:S01]  /*3530*/  STG.E.U16 desc[UR6][R86.64], R20 ;  /* 0x0000001456007986 */ /* 0x0001e2000c101506 */
[----:B------:R-:W-:-:S03]  /*3540*/  PRMT R4, R3, 0x7632, R4 ;  /* 0x0000763203047816 */ /* 0x000fc60000000004 */
[----:B------:R2:W-:Y:S01]  /*3550*/  STG.E.U16 desc[UR6][R86.64+0x2], R0 ;  /* 0x0000020056007986 */ /* 0x0005e2000c101506 */
[----:B-1----:R-:W-:-:S03]  /*3560*/  PRMT R24, R19, 0x7632, R24 ;  /* 0x0000763213187816 */ /* 0x002fc60000000018 */
[----:B------:R-:W-:Y:S01]  /*3570*/  STG.E.U16 desc[UR6][R86.64+0x4], R92 ;  /* 0x0000045c56007986 */ /* 0x000fe2000c101506 */
[----:B0-----:R-:W-:-:S03]  /*3580*/  PRMT R20, R74, 0x7632, R20 ;  /* 0x000076324a147816 */ /* 0x001fc60000000014 */
[----:B------:R0:W-:Y:S01]  /*3590*/  STG.E.U16 desc[UR6][R86.64+0x6], R21 ;  /* 0x0000061556007986 */ /* 0x0001e2000c101506 */
[----:B--2---:R-:W-:-:S03]  /*35a0*/  PRMT R0, R18, 0x7632, R0 ;  /* 0x0000763212007816 */ /* 0x004fc60000000000 */
[----:B------:R1:W-:Y:S04]  /*35b0*/  STG.E.U16 desc[UR6][R48.64], R19 ;  /* 0x0000001330007986 */ /* 0x0003e8000c101506 */
[----:B------:R-:W-:Y:S04]  /*35c0*/  STG.E.U16 desc[UR6][R48.64+0x2], R24 ;  /* 0x0000021830007986 */ /* 0x000fe8000c101506 */
[----:B------:R-:W-:Y:S01]  /*35d0*/  STG.E.U16 desc[UR6][R48.64+0x4], R74 ;  /* 0x0000044a30007986 */ /* 0x000fe2000c101506 */
[----:B0-----:R-:W-:-:S03]  /*35e0*/  PRMT R21, R15, 0x7632, R21 ;  /* 0x000076320f157816 */ /* 0x001fc60000000015 */
[----:B------:R0:W-:Y:S01]  /*35f0*/  STG.E.U16 desc[UR6][R48.64+0x6], R20 ;  /* 0x0000061430007986 */ /* 0x0001e2000c101506 */
[----:B-1----:R-:W-:-:S03]  /*3600*/  PRMT R19, R69, 0x7632, R19 ;  /* 0x0000763245137816 */ /* 0x002fc60000000013 */
[----:B------:R1:W-:Y:S04]  /*3610*/  STG.E.U16 desc[UR6][R46.64], R18 ;  /* 0x000000122e007986 */ /* 0x0003e8000c101506 */
[----:B------:R2:W-:Y:S01]  /*3620*/  STG.E.U16 desc[UR6][R46.64+0x2], R0 ;  /* 0x000002002e007986 */ /* 0x0005e2000c101506 */
[----:B0-----:R-:W-:-:S03]  /*3630*/  PRMT R20, R17, 0x7632, R20 ;  /* 0x0000763211147816 */ /* 0x001fc60000000014 */
[----:B------:R-:W-:Y:S01]  /*3640*/  STG.E.U16 desc[UR6][R46.64+0x4], R69 ;  /* 0x000004452e007986 */ /* 0x000fe2000c101506 */
[----:B-1----:R-:W-:-:S03]  /*3650*/  PRMT R18, R16, 0x7632, R18 ;  /* 0x0000763210127816 */ /* 0x002fc60000000012 */
[----:B------:R0:W-:Y:S01]  /*3660*/  STG.E.U16 desc[UR6][R46.64+0x6], R19 ;  /* 0x000006132e007986 */ /* 0x0001e2000c101506 */
[----:B--2---:R-:W-:-:S03]  /*3670*/  PRMT R0, R13, 0x7632, R0 ;  /* 0x000076320d007816 */ /* 0x004fc60000000000 */
[----:B------:R1:W-:Y:S04]  /*3680*/  STG.E.U16 desc[UR6][R28.64], R17 ;  /* 0x000000111c007986 */ /* 0x0003e8000c101506 */
[----:B------:R2:W-:Y:S04]  /*3690*/  STG.E.U16 desc[UR6][R28.64+0x2], R20 ;  /* 0x000002141c007986 */ /* 0x0005e8000c101506 */
[----:B------:R-:W-:Y:S01]  /*36a0*/  STG.E.U16 desc[UR6][R28.64+0x4], R16 ;  /* 0x000004101c007986 */ /* 0x000fe2000c101506 */
[----:B0-----:R-:W-:-:S03]  /*36b0*/  PRMT R19, R7, 0x7632, R19 ;  /* 0x0000763207137816 */ /* 0x001fc60000000013 */
[----:B------:R0:W-:Y:S01]  /*36c0*/  STG.E.U16 desc[UR6][R28.64+0x6], R18 ;  /* 0x000006121c007986 */ /* 0x0001e2000c101506 */
[----:B-1----:R-:W-:-:S03]  /*36d0*/  PRMT R17, R26, 0x7632, R17 ;  /* 0x000076321a117816 */ /* 0x002fc60000000011 */
[----:B------:R1:W-:Y:S01]  /*36e0*/  STG.E.U16 desc[UR6][R42.64], R15 ;  /* 0x0000000f2a007986 */ /* 0x0003e2000c101506 */
[----:B--2---:R-:W-:-:S03]  /*36f0*/  PRMT R20, R14, 0x7632, R20 ;  /* 0x000076320e147816 */ /* 0x004fc60000000014 */
[----:B------:R2:W-:Y:S04]  /*3700*/  STG.E.U16 desc[UR6][R42.64+0x6], R0 ;  /* 0x000006002a007986 */ /* 0x0005e8000c101506 */
[----:B------:R-:W-:Y:S01]  /*3710*/  STG.E.U16 desc[UR6][R42.64+0x2], R21 ;  /* 0x000002152a007986 */ /* 0x000fe2000c101506 */
[----:B0-----:R-:W-:Y:S02]  /*3720*/  PRMT R18, R6, 0x7632, R18 ;  /* 0x0000763206127816 */ /* 0x001fe40000000012 */
[----:B-1----:R-:W-:Y:S01]  /*3730*/  PRMT R15, R12, 0x7632, R15 ;  /* 0x000076320c0f7816 */ /* 0x002fe2000000000f */
[----:B------:R0:W-:Y:S01]  /*3740*/  STG.E.U16 desc[UR6][R42.64+0x4], R13 ;  /* 0x0000040d2a007986 */ /* 0x0001e2000c101506 */
[----:B--2---:R-:W-:-:S03]  /*3750*/  PRMT R0, R11, 0x7632, R0 ;  /* 0x000076320b007816 */ /* 0x004fc60000000000 */
[----:B------:R-:W-:Y:S04]  /*3760*/  STG.E.U16 desc[UR6][R40.64], R14 ;  /* 0x0000000e28007986 */ /* 0x000fe8000c101506 */
[----:B------:R-:W-:Y:S04]  /*3770*/  STG.E.U16 desc[UR6][R40.64+0x2], R20 ;  /* 0x0000021428007986 */ /* 0x000fe8000c101506 */
[----:B------:R1:W-:Y:S01]  /*3780*/  STG.E.U16 desc[UR6][R40.64+0x4], R12 ;  /* 0x0000040c28007986 */ /* 0x0003e2000c101506 */
[----:B0-----:R-:W-:-:S03]  /*3790*/  PRMT R13, R9, 0x7632, R13 ;  /* 0x00007632090d7816 */ /* 0x001fc6000000000d */
[----:B------:R-:W-:Y:S04]  /*37a0*/  STG.E.U16 desc[UR6][R40.64+0x6], R15 ;  /* 0x0000060f28007986 */ /* 0x000fe8000c101506 */
[----:B------:R0:W-:Y:S04]  /*37b0*/  STG.E.U16 desc[UR6][R22.64], R11 ;  /* 0x0000000b16007986 */ /* 0x0001e8000c101506 */
[----:B------:R2:W-:Y:S01]  /*37c0*/  STG.E.U16 desc[UR6][R22.64+0x2], R0 ;  /* 0x0000020016007986 */ /* 0x0005e2000c101506 */
[----:B-1----:R-:W-:-:S03]  /*37d0*/  PRMT R12, R10, 0x7632, R12 ;  /* 0x000076320a0c7816 */ /* 0x002fc6000000000c */
[----:B------:R-:W-:Y:S01]  /*37e0*/  STG.E.U16 desc[UR6][R22.64+0x4], R9 ;  /* 0x0000040916007986 */ /* 0x000fe2000c101506 */
[----:B0-----:R-:W-:-:S03]  /*37f0*/  PRMT R11, R8, 0x7632, R11 ;  /* 0x00007632080b7816 */ /* 0x001fc6000000000b */
[----:B------:R-:W-:Y:S01]  /*3800*/  STG.E.U16 desc[UR6][R22.64+0x6], R13 ;  /* 0x0000060d16007986 */ /* 0x000fe2000c101506 */
[----:B--2---:R-:W-:-:S03]  /*3810*/  PRMT R0, R5, 0x7632, R0 ;  /* 0x0000763205007816 */ /* 0x004fc60000000000 */
        /* <DEDUP_REMOVED lines=19> */
.L_x_2623:
        /* <DEDUP_REMOVED lines=11> */
.L_x_2795:


//--------------------- .text._ZN13group_norm_v214gn_cuda_kernelI6__halfLi320ELi1ELi32ELi10ELi4096ELb0ELi128ELi320ELi320ELi4ELb1ELi4ELb0ELb0ENS_16CompileConditionILi900EEEEEvPT_PKS4_S7_S7_flPfS8_Pj --------------------------
	.section	.text._ZN13group_norm_v214gn_cuda_kernelI6__halfLi320ELi1ELi32ELi10ELi4096ELb0ELi128ELi320ELi320ELi4ELb1ELi4ELb0ELb0ENS_16CompileConditionILi900EEEEEvPT_PKS4_S7_S7_flPfS8_Pj,"ax",@progbits
	.align	128
        .global         _ZN13group_norm_v214gn_cuda_kernelI6__halfLi320ELi1ELi32ELi10ELi4096ELb0ELi128ELi320ELi320ELi4ELb1ELi4ELb0ELb0ENS_16CompileConditionILi900EEEEEvPT_PKS4_S7_S7_flPfS8_Pj
        .type           _ZN13group_norm_v214gn_cuda_kernelI6__halfLi320ELi1ELi32ELi10ELi4096ELb0ELi128ELi320ELi320ELi4ELb1ELi4ELb0ELb0ENS_16CompileConditionILi900EEEEEvPT_PKS4_S7_S7_flPfS8_Pj,@function
        .size           _ZN13group_norm_v214gn_cuda_kernelI6__halfLi320ELi1ELi32ELi10ELi4096ELb0ELi128ELi320ELi320ELi4ELb1ELi4ELb0ELb0ENS_16CompileConditionILi900EEEEEvPT_PKS4_S7_S7_flPfS8_Pj,(.L_x_2796 - _ZN13group_norm_v214gn_cuda_kernelI6__halfLi320ELi1ELi32ELi10ELi4096ELb0ELi128ELi320ELi320ELi4ELb1ELi4ELb0ELb0ENS_16CompileConditionILi900EEEEEvPT_PKS4_S7_S7_flPfS8_Pj)
        .other          _ZN13group_norm_v214gn_cuda_kernelI6__halfLi320ELi1ELi32ELi10ELi4096ELb0ELi128ELi320ELi320ELi4ELb1ELi4ELb0ELb0ENS_16CompileConditionILi900EEEEEvPT_PKS4_S7_S7_flPfS8_Pj,@"STO_CUDA_ENTRY STV_DEFAULT"
_ZN13group_norm_v214gn_cuda_kernelI6__halfLi320ELi1ELi32ELi10ELi4096ELb0ELi128ELi320ELi320ELi4ELb1ELi4ELb0ELb0ENS_16CompileConditionILi900EEEEEvPT_PKS4_S7_S7_flPfS8_Pj:
.text._ZN13group_norm_v214gn_cuda_kernelI6__halfLi320ELi1ELi32ELi10ELi4096ELb0ELi128ELi320ELi320ELi4ELb1ELi4ELb0ELb0ENS_16CompileConditionILi900EEEEEvPT_PKS4_S7_S7_flPfS8_Pj:
        /* <DEDUP_REMOVED lines=13> */
[----:B------:R-:W-:Y:S02]  /*00d0*/  CS2R R50, SRZ ;  /* 0x0000000000327805 */ /* 0x000fe4000001ff00 */
        /* <DEDUP_REMOVED lines=32> */
[----:B------:R-:W-:Y:S02]  /*02e0*/  SHF.R.U32.HI R8, RZ, 0x2, R6 ;  /* 0x00000002ff087819 */ /* 0x000fe40000011606 */
[----:B------:R-:W-:Y:S02]  /*02f0*/  SHF.R.U32.HI R2, RZ, 0x2, R2 ;  /* 0x00000002ff027819 */ /* 0x000fe40000011602 */
[----:B------:R-:W-:Y:S02]  /*0300*/  SHF.R.U32.HI R6, RZ, 0x1, R9 ;  /* 0x00000001ff067819 */ /* 0x000fe40000011609 */
[----:B------:R-:W-:-:S02]  /*0310*/  LOP3.LUT R3, R3, 0x1, RZ, 0xc0, !PT ;  /* 0x0000000103037812 */ /* 0x000fc400078ec0ff */
[----:B------:R-:W-:Y:S02]  /*0320*/  SHF.L.U32 R0, R0, 0x2, RZ ;  /* 0x0000000200007819 */ /* 0x000fe400000006ff */
        /* <DEDUP_REMOVED lines=11> */
[C---:B---3--:R-:W-:Y:S01]  /*03e0*/  LEA R62, P1, R52.reuse, R62, 0x2 ;  /* 0x0000003e343e7211 */ /* 0x048fe200078210ff */
        /* <DEDUP_REMOVED lines=11> */
[----:B-1----:R-:W-:Y:S02]  /*04a0*/  IADD3 R2, R7, R0, RZ ;  /* 0x0000000007027210 */ /* 0x002fe40007ffe0ff */
[C---:B------:R-:W-:Y:S02]  /*04b0*/  IADD3 R4, R0.reuse, R5, RZ ;  /* 0x0000000500047210 */ /* 0x040fe40007ffe0ff */
[C---:B------:R-:W-:Y:S01]  /*04c0*/  IADD3 R3, R0.reuse, R9, RZ ;  /* 0x0000000900037210 */ /* 0x040fe20007ffe0ff */
[----:B------:R0:W-:Y:S04]  /*04d0*/  STL [R1+0x130], R2 ;  /* 0x0001300201007387 */ /* 0x0001e80000100800 */
[----:B------:R1:W-:Y:S04]  /*04e0*/  STL [R1+0x12c], R4 ;  /* 0x00012c0401007387 */ /* 0x0003e80000100800 */
[----:B------:R1:W-:Y:S01]  /*04f0*/  STL [R1+0x128], R3 ;  /* 0x0001280301007387 */ /* 0x0003e20000100800 */
[----:B0-----:R-:W-:-:S02]  /*0500*/  IADD3 R2, R0, R11, RZ ;  /* 0x0000000b00027210 */ /* 0x001fc40007ffe0ff */
[----:B------:R-:W-:-:S03]  /*0510*/  IADD3 R0, R0, R13, RZ ;  /* 0x0000000d00007210 */ /* 0x000fc60007ffe0ff */
[----:B------:R1:W-:Y:S04]  /*0520*/  STL [R1+0x124], R2 ;  /* 0x0001240201007387 */ /* 0x0003e80000100800 */
[----:B------:R1:W-:Y:S02]  /*0530*/  STL [R1+0x120], R0 ;  /* 0x0001200001007387 */ /* 0x0003e40000100800 */
.L_x_2630:
[----:B------:R-:W1:Y:S01]  /*0540*/  S2R R18, SR_TID.X ;  /* 0x0000000000127919 */ /* 0x000e620000002100 */
[----:B------:R-:W0:Y:S01]  /*0550*/  S2UR UR12, SR_CTAID.X ;  /* 0x00000000000c79c3 */ /* 0x000e220000002500 */
[----:B------:R-:W-:Y:S01]  /*0560*/  HFMA2.MMA R65, -RZ, RZ, 0, 0 ;  /* 0x00000000ff417435 */ /* 0x000fe200000001ff */
[----:B------:R-:W-:Y:S01]  /*0570*/  IMAD R55, R51, 0x140000, RZ ;  /* 0x0014000033377824 */ /* 0x000fe200078e02ff */
[----:B------:R-:W-:Y:S01]  /*0580*/  ULDC.64 UR10, c[0x0][0x218] ;  /* 0x00008600000a7ab9 */ /* 0x000fe20000000a00 */
[----:B-----5:R-:W-:Y:S01]  /*0590*/  STL.64 [R1+0x140], R62 ;  /* 0x0001403e01007387 */ /* 0x020fe20000100a00 */
[----:B0-----:R-:W-:-:S04]  /*05a0*/  USHF.L.U32 UR5, UR12, 0x7, URZ ;  /* 0x000000070c057899 */ /* 0x001fc8000800063f */
[----:B------:R-:W-:Y:S01]  /*05b0*/  ULOP3.LUT UR5, UR5, 0xf80, URZ, 0xc0, !UPT ;  /* 0x00000f8005057892 */ /* 0x000fe2000f8ec03f */
[----:B-1----:R-:W-:-:S05]  /*05c0*/  IMAD.WIDE.U32 R2, R18, -0x33333333, RZ ;  /* 0xcccccccd12027825 */ /* 0x002fca00078e00ff */
[----:B------:R-:W-:-:S04]  /*05d0*/  SHF.R.U32.HI R2, RZ, 0x6, R3 ;  /* 0x00000006ff027819 */ /* 0x000fc80000011603 */
[C---:B------:R-:W-:Y:S01]  /*05e0*/  IADD3 R0, R2.reuse, UR5, RZ ;  /* 0x0000000502007c10 */ /* 0x040fe2000fffe0ff */
[----:B------:R-:W-:-:S04]  /*05f0*/  IMAD R64, R2, -0x50, R18 ;  /* 0xffffffb002407824 */ /* 0x000fc800078e0212 */
[----:B------:R-:W-:Y:S01]  /*0600*/  IMAD R5, R0, 0x140, RZ ;  /* 0x0000014000057824 */ /* 0x000fe200078e02ff */
[----:B------:R-:W-:-:S04]  /*0610*/  SHF.L.U32 R64, R64, 0x2, RZ ;  /* 0x0000000240407819 */ /* 0x000fc800000006ff */
[C---:B------:R-:W-:Y:S01]  /*0620*/  IADD3 R11, R5.reuse, 0x1e00, RZ ;  /* 0x00001e00050b7810 */ /* 0x040fe20007ffe0ff */
[----:B------:R-:W-:Y:S01]  /*0630*/  IMAD.WIDE.U32 R2, R52, 0x140000, R64 ;  /* 0x0014000034027825 */ /* 0x000fe200078e0040 */
[C---:B------:R-:W-:Y:S02]  /*0640*/  IADD3 R7, R5.reuse, 0xa00, RZ ;  /* 0x00000a0005077810 */ /* 0x040fe40007ffe0ff */
[----:B------:R-:W-:Y:S02]  /*0650*/  IADD3 R13, R5, 0x2800, RZ ;  /* 0x00002800050d7810 */ /* 0x000fe40007ffe0ff */
[----:B------:R-:W-:Y:S02]  /*0660*/  IADD3 R0, R3, R55, RZ ;  /* 0x0000003703007210 */ /* 0x000fe40007ffe0ff */
[-C--:B------:R-:W-:Y:S02]  /*0670*/  IADD3 R44, P6, R11, R2.reuse, RZ ;  /* 0x000000020b2c7210 */ /* 0x080fe40007fde0ff */
[----:B------:R-:W-:-:S02]  /*0680*/  IADD3 R48, P5, R7, R2, RZ ;  /* 0x0000000207307210 */ /* 0x000fc40007fbe0ff */
[----:B------:R-:W-:Y:S02]  /*0690*/  IADD3.X R12, RZ, R0, RZ, P6, !PT ;  /* 0x00000000ff0c7210 */ /* 0x000fe400037fe4ff */
[C---:B------:R-:W-:Y:S02]  /*06a0*/  IADD3 R58, P6, R5.reuse, R2, RZ ;  /* 0x00000002053a7210 */ /* 0x040fe40007fde0ff */
[----:B------:R-:W-:Y:S02]  /*06b0*/  IADD3 R49, R5, 0x500, RZ ;  /* 0x0000050005317810 */ /* 0x000fe40007ffe0ff */
[-C--:B------:R-:W-:Y:S02]  /*06c0*/  IADD3.X R24, RZ, R0.reuse, RZ, P6, !PT ;  /* 0x00000000ff187210 */ /* 0x080fe400037fe4ff */
[----:B------:R-:W-:Y:S02]  /*06d0*/  LEA R158, P6, R58, UR10, 0x1 ;  /* 0x0000000a3a9e7c11 */ /* 0x000fe4000f8c08ff */
[----:B------:R-:W-:-:S02]  /*06e0*/  IADD3.X R20, RZ, R0, RZ, P5, !PT ;  /* 0x00000000ff147210 */ /* 0x000fc40002ffe4ff */
[-C--:B------:R-:W-:Y:S02]  /*06f0*/  IADD3 R42, P5, R13, R2.reuse, RZ ;  /* 0x000000020d2a7210 */ /* 0x080fe40007fbe0ff */
[----:B------:R-:W-:Y:S02]  /*0700*/  IADD3 R49, P3, R49, R2, RZ ;  /* 0x0000000231317210 */ /* 0x000fe40007f7e0ff */
[----:B------:R-:W-:Y:S02]  /*0710*/  LEA.HI.X R159, R58, UR11, R24, 0x1, P6 ;  /* 0x0000000b3a9f7c11 */ /* 0x000fe4000b0f0c18 */
[-C--:B------:R-:W-:Y:S02]  /*0720*/  IADD3.X R8, RZ, R0.reuse, RZ, P5, !PT ;  /* 0x00000000ff087210 */ /* 0x080fe40002ffe4ff */
[----:B------:R-:W-:Y:S02]  /*0730*/  IADD3.X R22, RZ, R0, RZ, P3, !PT ;  /* 0x00000000ff167210 */ /* 0x000fe40001ffe4ff */
[----:B------:R-:W-:Y:S01]  /*0740*/  LEA R152, P5, R49, UR10, 0x1 ;  /* 0x0000000a31987c11 */ /* 0x000fe2000f8a08ff */
[----:B------:R-:W2:Y:S01]  /*0750*/  LDG.E.64.CONSTANT R158, desc[UR6][R158.64] ;  /* 0x000000069e9e7981 */ /* 0x000ea2000c1e9b00 */
[----:B------:R-:W-:-:S02]  /*0760*/  IADD3 R47, R5, 0xf00, RZ ;  /* 0x00000f00052f7810 */ /* 0x000fc40007ffe0ff */
[----:B------:R-:W-:Y:S01]  /*0770*/  LEA.HI.X R153, R49, UR11, R22, 0x1, P5 ;  /* 0x0000000b31997c11 */ /* 0x000fe2000a8f0c16 */
[----:B------:R-:W-:Y:S01]  /*0780*/  STL [R1+0x38], R22 ;  /* 0x0000381601007387 */ /* 0x000fe20000100800 */
[C---:B------:R-:W-:Y:S02]  /*0790*/  LEA R104, P6, R48.reuse, UR10, 0x1 ;  /* 0x0000000a30687c11 */ /* 0x040fe4000f8c08ff */
[----:B------:R-:W-:Y:S01]  /*07a0*/  IADD3 R47, P2, R47, R2, RZ ;  /* 0x000000022f2f7210 */ /* 0x000fe20007f5e0ff */
[----:B------:R-:W-:Y:S01]  /*07b0*/  STL [R1+0x3c], R20 ;  /* 0x00003c1401007387 */ /* 0x000fe20000100800 */
[----:B------:R-:W-:Y:S02]  /*07c0*/  LEA.HI.X R105, R48, UR11, R20, 0x1, P6 ;  /* 0x0000000b30697c11 */ /* 0x000fe4000b0f0c14 */
[----:B------:R-:W-:Y:S01]  /*07d0*/  IADD3 R9, R5, 0x1400, RZ ;  /* 0x0000140005097810 */ /* 0x000fe20007ffe0ff */
[----:B------:R-:W3:Y:S01]  /*07e0*/  LDG.E.64.CONSTANT R152, desc[UR6][R152.64] ;  /* 0x0000000698987981 */ /* 0x000ee2000c1e9b00 */
[----:B------:R-:W-:-:S02]  /*07f0*/  IADD3.X R16, RZ, R0, RZ, P2, !PT ;  /* 0x00000000ff107210 */ /* 0x000fc400017fe4ff */
[----:B------:R-:W-:Y:S01]  /*0800*/  LEA R102, P5, R47, UR10, 0x1 ;  /* 0x0000000a2f667c11 */ /* 0x000fe2000f8a08ff */
[----:B------:R-:W4:Y:S01]  /*0810*/  LDG.E.64.CONSTANT R104, desc[UR6][R104.64] ;  /* 0x0000000668687981 */ /* 0x000f22000c1e9b00 */
[----:B------:R-:W-:Y:S02]  /*0820*/  IADD3 R46, P1, R9, R2, RZ ;  /* 0x00000002092e7210 */ /* 0x000fe40007f3e0ff */
[----:B------:R-:W-:Y:S01]  /*0830*/  LEA.HI.X R103, R47, UR11, R16, 0x1, P5 ;  /* 0x0000000b2f677c11 */ /* 0x000fe2000a8f0c10 */
[----:B------:R0:W-:Y:S01]  /*0840*/  STL [R1+0x40], R16 ;  /* 0x0000401001007387 */ /* 0x0001e20000100800 */
[----:B------:R-:W-:Y:S02]  /*0850*/  IADD3 R45, R5, 0x1900, RZ ;  /* 0x00001900052d7810 */ /* 0x000fe40007ffe0ff */
[----:B------:R-:W-:Y:S02]  /*0860*/  IADD3.X R14, RZ, R0, RZ, P1, !PT ;  /* 0x00000000ff0e7210 */ /* 0x000fe40000ffe4ff */
[----:B------:R-:W-:Y:S01]  /*0870*/  LEA R60, P6, R46, UR10, 0x1 ;  /* 0x0000000a2e3c7c11 */ /* 0x000fe2000f8c08ff */
[----:B------:R-:W3:Y:S01]  /*0880*/  LDG.E.64.CONSTANT R102, desc[UR6][R102.64] ;  /* 0x0000000666667981 */ /* 0x000ee2000c1e9b00 */
[----:B------:R-:W-:-:S02]  /*0890*/  IADD3 R45, P4, R45, R2, RZ ;  /* 0x000000022d2d7210 */ /* 0x000fc40007f9e0ff */
[----:B------:R-:W-:Y:S01]  /*08a0*/  LEA.HI.X R61, R46, UR11, R14, 0x1, P6 ;  /* 0x0000000b2e3d7c11 */ /* 0x000fe2000b0f0c0e */
[----:B------:R1:W-:Y:S01]  /*08b0*/  STL [R1+0x44], R14 ;  /* 0x0000440e01007387 */ /* 0x0003e20000100800 */
[----:B------:R-:W-:Y:S02]  /*08c0*/  IADD3.X R4, RZ, R0, RZ, P4, !PT ;  /* 0x00000000ff047210 */ /* 0x000fe400027fe4ff */
[----:B------:R-:W-:Y:S02]  /*08d0*/  LEA R54, P5, R45, UR10, 0x1 ;  /* 0x0000000a2d367c11 */ /* 0x000fe4000f8a08ff */
[----:B------:R-:W-:Y:S01]  /*08e0*/  IADD3 R43, R5, 0x2300, RZ ;  /* 0x00002300052b7810 */ /* 0x000fe20007ffe0ff */
[----:B------:R-:W3:Y:S01]  /*08f0*/  LDG.E.64.CONSTANT R60, desc[UR6][R60.64] ;  /* 0x000000063c3c7981 */ /* 0x000ee2000c1e9b00 */
[----:B------:R-:W-:Y:S02]  /*0900*/  LEA.HI.X R55, R45, UR11, R4, 0x1, P5 ;  /* 0x0000000b2d377c11 */ /* 0x000fe4000a8f0c04 */
[----:B------:R-:W-:Y:S01]  /*0910*/  IADD3 R43, P3, R43, R2, RZ ;  /* 0x000000022b2b7210 */ /* 0x000fe20007f7e0ff */
[----:B------:R-:W-:Y:S01]  /*0920*/  STL [R1+0x48], R4 ;  /* 0x0000480401007387 */ /* 0x000fe20000100800 */
[----:B------:R-:W-:-:S02]  /*0930*/  IADD3 R17, R5, 0x3c00, RZ ;  /* 0x00003c0005117810 */ /* 0x000fc40007ffe0ff */
[C---:B0-----:R-:W-:Y:S01]  /*0940*/  LEA R16, P5, R44.reuse, UR10, 0x1 ;  /* 0x0000000a2c107c11 */ /* 0x041fe2000f8a08ff */
[----:B------:R-:W3:Y:S01]  /*0950*/  LDG.E.64.CONSTANT R54, desc[UR6][R54.64] ;  /* 0x0000000636367981 */ /* 0x000ee2000c1e9b00 */
[----:B------:R-:W-:Y:S02]  /*0960*/  IADD3.X R10, RZ, R0, RZ, P3, !PT ;  /* 0x00000000ff0a7210 */ /* 0x000fe40001ffe4ff */
[----:B------:R-:W-:Y:S01]  /*0970*/  IADD3 R38, P3, R17, R2, RZ ;  /* 0x0000000211267210 */ /* 0x000fe20007f7e0ff */
[----:B------:R0:W-:Y:S01]  /*0980*/  STL [R1+0x4c], R12 ;  /* 0x00004c0c01007387 */ /* 0x0001e20000100800 */
[----:B------:R-:W-:Y:S02]  /*0990*/  LEA.HI.X R17, R44, UR11, R12, 0x1, P5 ;  /* 0x0000000b2c117c11 */ /* 0x000fe4000a8f0c0c */
[C---:B------:R-:W-:Y:S01]  /*09a0*/  IADD3 R15, R5.reuse, 0x3200, RZ ;  /* 0x00003200050f7810 */ /* 0x040fe20007ffe0ff */
[----:B------:R0:W-:Y:S01]  /*09b0*/  STL [R1+0x50], R10 ;  /* 0x0000500a01007387 */ /* 0x0001e20000100800 */
[----:B------:R-:W-:-:S02]  /*09c0*/  IADD3 R35, R5, 0x4b00, RZ ;  /* 0x00004b0005237810 */ /* 0x000fc40007ffe0ff */
[----:B-1----:R-:W-:Y:S01]  /*09d0*/  LEA R14, P5, R43, UR10, 0x1 ;  /* 0x0000000a2b0e7c11 */ /* 0x002fe2000f8a08ff */
[----:B------:R-:W3:Y:S01]  /*09e0*/  LDG.E.64.CONSTANT R16, desc[UR6][R16.64] ;  /* 0x0000000610107981 */ /* 0x000ee2000c1e9b00 */
[-C--:B------:R-:W-:Y:S02]  /*09f0*/  IADD3 R40, P1, R15, R2.reuse, RZ ;  /* 0x000000020f287210 */ /* 0x080fe40007f3e0ff */
[----:B------:R-:W-:Y:S01]  /*0a00*/  IADD3 R35, P6, R35, R2, RZ ;  /* 0x0000000223237210 */ /* 0x000fe20007fde0ff */
[----:B------:R-:W-:Y:S01]  /*0a10*/  STL [R1+0x34], R24 ;  /* 0x0000341801007387 */ /* 0x000fe20000100800 */
[----:B------:R-:W-:Y:S02]  /*0a20*/  LEA.HI.X R15, R43, UR11, R10, 0x1, P5 ;  /* 0x0000000b2b0f7c11 */ /* 0x000fe4000a8f0c0a */
[----:B------:R-:W-:Y:S01]  /*0a30*/  IADD3.X R72, RZ, R0, RZ, P6, !PT ;  /* 0x00000000ff487210 */ /* 0x000fe200037fe4ff */
[----:B------:R1:W-:Y:S01]  /*0a40*/  STL [R1+0x54], R8 ;  /* 0x0000540801007387 */ /* 0x0003e20000100800 */
[----:B------:R-:W-:-:S02]  /*0a50*/  IADD3 R41, R5, 0x2d00, RZ ;  /* 0x00002d0005297810 */ /* 0x000fc40007ffe0ff */
[C---:B0-----:R-:W-:Y:S01]  /*0a60*/  LEA R12, P6, R42.reuse, UR10, 0x1 ;  /* 0x0000000a2a0c7c11 */ /* 0x041fe2000f8c08ff */
[----:B------:R-:W3:Y:S01]  /*0a70*/  LDG.E.64.CONSTANT R14, desc[UR6][R14.64] ;  /* 0x000000060e0e7981 */ /* 0x000ee2000c1e9b00 */
[----:B------:R-:W-:Y:S02]  /*0a80*/  IADD3 R41, P2, R41, R2, RZ ;  /* 0x0000000229297210 */ /* 0x000fe40007f5e0ff */
[----:B------:R-:W-:Y:S02]  /*0a90*/  LEA.HI.X R13, R42, UR11, R8, 0x1, P6 ;  /* 0x0000000b2a0d7c11 */ /* 0x000fe4000b0f0c08 */
[----:B------:R-:W-:Y:S02]  /*0aa0*/  IADD3.X R6, RZ, R0, RZ, P2, !PT ;  /* 0x00000000ff067210 */ /* 0x000fe400017fe4ff */
[----:B------:R-:W-:Y:S02]  /*0ab0*/  LEA R10, P6, R41, UR10, 0x1 ;  /* 0x0000000a290a7c11 */ /* 0x000fe4000f8c08ff */
[----:B------:R-:W3:Y:S01]  /*0ac0*/  LDG.E.64.CONSTANT R12, desc[UR6][R12.64] ;  /* 0x000000060c0c7981 */ /* 0x000ee2000c1e9b00 */
[----:B------:R-:W-:-:S02]  /*0ad0*/  IADD3 R39, R5, 0x3700, RZ ;  /* 0x0000370005277810 */ /* 0x000fc40007ffe0ff */
[----:B------:R-:W-:Y:S01]  /*0ae0*/  LEA.HI.X R11, R41, UR11, R6, 0x1, P6 ;  /* 0x0000000b290b7c11 */ /* 0x000fe2000b0f0c06 */
[----:B------:R0:W-:Y:S01]  /*0af0*/  STL [R1+0x58], R6 ;  /* 0x0000580601007387 */ /* 0x0001e20000100800 */
[C---:B------:R-:W-:Y:S02]  /*0b00*/  IADD3 R37, R5.reuse, 0x4100, RZ ;  /* 0x0000410005257810 */ /* 0x040fe40007ffe0ff */
[C---:B------:R-:W-:Y:S02]  /*0b10*/  IADD3 R19, R5.reuse, 0x4600, RZ ;  /* 0x0000460005137810 */ /* 0x040fe40007ffe0ff */
[C---:B------:R-:W-:Y:S01]  /*0b20*/  IADD3 R21, R5.reuse, 0x5000, RZ ;  /* 0x0000500005157810 */ /* 0x040fe20007ffe0ff */
[----:B------:R-:W3:Y:S01]  /*0b30*/  LDG.E.64.CONSTANT R10, desc[UR6][R10.64] ;  /* 0x000000060a0a7981 */ /* 0x000ee2000c1e9b00 */
[C---:B------:R-:W-:Y:S02]  /*0b40*/  IADD3 R33, R5.reuse, 0x5500, RZ ;  /* 0x0000550005217810 */ /* 0x040fe40007ffe0ff */
[----:B------:R-:W-:-:S02]  /*0b50*/  IADD3 R23, R5, 0x5a00, RZ ;  /* 0x00005a0005177810 */ /* 0x000fc40007ffe0ff */
[C---:B------:R-:W-:Y:S02]  /*0b60*/  IADD3 R31, R5.reuse, 0x5f00, RZ ;  /* 0x00005f00051f7810 */ /* 0x040fe40007ffe0ff */
[C---:B------:R-:W-:Y:S02]  /*0b70*/  IADD3 R25, R5.reuse, 0x6400, RZ ;  /* 0x0000640005197810 */ /* 0x040fe40007ffe0ff */
[C---:B------:R-:W-:Y:S02]  /*0b80*/  IADD3 R29, R5.reuse, 0x6900, RZ ;  /* 0x00006900051d7810 */ /* 0x040fe40007ffe0ff */
[C---:B------:R-:W-:Y:S02]  /*0b90*/  IADD3 R27, R5.reuse, 0x6e00, RZ ;  /* 0x00006e00051b7810 */ /* 0x040fe40007ffe0ff */
        /* <DEDUP_REMOVED lines=8> */
[----:B------:R-:W-:Y:S02]  /*0c20*/  IADD3 R75, R5, 0x9b00, RZ ;  /* 0x00009b00054b7810 */ /* 0x000fe40007ffe0ff */
[----:B------:R-:W-:Y:S02]  /*0c30*/  IADD3.X R5, RZ, R0, RZ, P1, !PT ;  /* 0x00000000ff057210 */ /* 0x000fe40000ffe4ff */
[C---:B-1----:R-:W-:Y:S02]  /*0c40*/  LEA R8, P6, R40.reuse, UR10, 0x1 ;  /* 0x0000000a28087c11 */ /* 0x042fe4000f8c08ff */
[----:B------:R-:W-:Y:S01]  /*0c50*/  IADD3 R39, P4, R39, R2, RZ ;  /* 0x0000000227277210 */ /* 0x000fe20007f9e0ff */
[----:B------:R-:W-:Y:S01]  /*0c60*/  STL [R1+0x5c], R5 ;  /* 0x00005c0501007387 */ /* 0x000fe20000100800 */
[----:B------:R-:W-:Y:S02]  /*0c70*/  LEA.HI.X R9, R40, UR11, R5, 0x1, P6 ;  /* 0x0000000b28097c11 */ /* 0x000fe4000b0f0c05 */
[----:B------:R-:W-:-:S02]  /*0c80*/  IADD3.X R4, RZ, R0, RZ, P4, !PT ;  /* 0x00000000ff047210 */ /* 0x000fc400027fe4ff */
[----:B0-----:R-:W-:Y:S02]  /*0c90*/  LEA R6, P6, R39, UR10, 0x1 ;  /* 0x0000000a27067c11 */ /* 0x001fe4000f8c08ff */
[----:B------:R-:W3:Y:S01]  /*0ca0*/  LDG.E.64.CONSTANT R8, desc[UR6][R8.64] ;  /* 0x0000000608087981 */ /* 0x000ee2000c1e9b00 */
[----:B------:R-:W-:Y:S02]  /*0cb0*/  IADD3 R36, P1, R19, R2, RZ ;  /* 0x0000000213247210 */ /* 0x000fe40007f3e0ff */
[----:B------:R-:W-:Y:S01]  /*0cc0*/  LEA.HI.X R7, R39, UR11, R4, 0x1, P6 ;  /* 0x0000000b27077c11 */ /* 0x000fe2000b0f0c04 */
[----:B------:R0:W-:Y:S01]  /*0cd0*/  STL [R1+0x60], R4 ;  /* 0x0000600401007387 */ /* 0x0001e20000100800 */
[-C--:B------:R-:W-:Y:S02]  /*0ce0*/  IADD3.X R19, RZ, R0.reuse, RZ, P3, !PT ;  /* 0x00000000ff137210 */ /* 0x080fe40001ffe4ff */
[----:B------:R-:W-:Y:S02]  /*0cf0*/  IADD3.X R70, RZ, R0, RZ, P1, !PT ;  /* 0x00000000ff467210 */ /* 0x000fe40000ffe4ff */
[-C--:B------:R-:W-:Y:S01]  /*0d00*/  IADD3 R31, P1, R31, R2.reuse, RZ ;  /* 0x000000021f1f7210 */ /* 0x080fe20007f3e0ff */
[----:B------:R-:W3:Y:S01]  /*0d10*/  LDG.E.64.CONSTANT R6, desc[UR6][R6.64] ;  /* 0x0000000606067981 */ /* 0x000ee2000c1e9b00 */
[----:B------:R-:W-:-:S02]  /*0d20*/  IADD3 R37, P2, R37, R2, RZ ;  /* 0x0000000225257210 */ /* 0x000fc40007f5e0ff */
[C---:B0-----:R-:W-:Y:S02]  /*0d30*/  LEA R4, P6, R38.reuse, UR10, 0x1 ;  /* 0x0000000a26047c11 */ /* 0x041fe4000f8c08ff */
[----:B------:R-:W-:Y:S02]  /*0d40*/  IADD3.X R80, RZ, R0, RZ, P1, !PT ;  /* 0x00000000ff507210 */ /* 0x000fe40000ffe4ff */
[----:B------:R-:W-:Y:S02]  /*0d50*/  LEA.HI.X R5, R38, UR11, R19, 0x1, P6 ;  /* 0x0000000b26057c11 */ /* 0x000fe4000b0f0c13 */
[-C--:B------:R-:W-:Y:S02]  /*0d60*/  IADD3 R26, P1, R57, R2.reuse, RZ ;  /* 0x00000002391a7210 */ /* 0x080fe40007f3e0ff */
[-C--:B------:R-:W-:Y:S02]  /*0d70*/  IADD3 R34, P4, R21, R2.reuse, RZ ;  /* 0x0000000215227210 */ /* 0x080fe40007f9e0ff */
[----:B------:R-:W-:Y:S01]  /*0d80*/  IADD3 R33, P3, R33, R2, RZ ;  /* 0x0000000221217210 */ /* 0x000fe20007f7e0ff */
[----:B------:R-:W3:Y:S01]  /*0d90*/  LDG.E.64.CONSTANT R4, desc[UR6][R4.64] ;  /* 0x0000000604047981 */ /* 0x000ee2000c1e9b00 */
[----:B------:R-:W-:-:S02]  /*0da0*/  IADD3.X R56, RZ, R0, RZ, P2, !PT ;  /* 0x00000000ff387210 */ /* 0x000fc400017fe4ff */
[----:B------:R-:W-:Y:S02]  /*0db0*/  LEA R148, P6, R37, UR10, 0x1 ;  /* 0x0000000a25947c11 */ /* 0x000fe4000f8c08ff */
[----:B------:R-:W-:Y:S02]  /*0dc0*/  IADD3 R32, P2, R23, R2, RZ ;  /* 0x0000000217207210 */ /* 0x000fe40007f5e0ff */
[-C--:B------:R-:W-:Y:S02]  /*0dd0*/  IADD3.X R63, RZ, R0.reuse, RZ, P1, !PT ;  /* 0x00000000ff3f7210 */ /* 0x080fe40000ffe4ff */
[----:B------:R-:W-:Y:S02]  /*0de0*/  IADD3.X R74, RZ, R0, RZ, P4, !PT ;  /* 0x00000000ff4a7210 */ /* 0x000fe400027fe4ff */
[-C--:B------:R-:W-:Y:S02]  /*0df0*/  IADD3 R21, P1, R71, R2.reuse, RZ ;  /* 0x0000000247157210 */ /* 0x080fe40007f3e0ff */
[----:B------:R-:W-:-:S02]  /*0e00*/  IADD3 R29, P4, R29, R2, RZ ;  /* 0x000000021d1d7210 */ /* 0x000fc40007f9e0ff */
[----:B------:R-:W-:Y:S02]  /*0e10*/  IADD3.X R76, RZ, R0, RZ, P3, !PT ;  /* 0x00000000ff4c7210 */ /* 0x000fe40001ffe4ff */
[----:B------:R-:W-:Y:S02]  /*0e20*/  LEA.HI.X R149, R37, UR11, R56, 0x1, P6 ;  /* 0x0000000b25957c11 */ /* 0x000fe4000b0f0c38 */
[----:B------:R-:W-:Y:S02]  /*0e30*/  IADD3 R28, P3, R27, R2, RZ ;  /* 0x000000021b1c7210 */ /* 0x000fe40007f7e0ff */
[----:B------:R-:W-:Y:S02]  /*0e40*/  IADD3.X R78, RZ, R0, RZ, P2, !PT ;  /* 0x00000000ff4e7210 */ /* 0x000fe400017fe4ff */
[----:B------:R-:W-:Y:S01]  /*0e50*/  IADD3 R27, P2, R53, R2, RZ ;  /* 0x00000002351b7210 */ /* 0x000fe20007f5e0ff */
[----:B------:R-:W3:Y:S01]  /*0e60*/  LDG.E.64.CONSTANT R148, desc[UR6][R148.64] ;  /* 0x0000000694947981 */ /* 0x000ee2000c1e9b00 */
[----:B------:R-:W-:-:S02]  /*0e70*/  IADD3.X R53, RZ, R0, RZ, P1, !PT ;  /* 0x00000000ff357210 */ /* 0x000fc40000ffe4ff */
[----:B------:R-:W-:Y:S02]  /*0e80*/  IADD3.X R84, RZ, R0, RZ, P4, !PT ;  /* 0x00000000ff547210 */ /* 0x000fe400027fe4ff */
[----:B------:R-:W-:Y:S02]  /*0e90*/  LEA R66, P1, R36, UR10, 0x1 ;  /* 0x0000000a24427c11 */ /* 0x000fe4000f8208ff */
[----:B------:R-:W-:Y:S02]  /*0ea0*/  IADD3 R24, P4, R65, R2, RZ ;  /* 0x0000000241187210 */ /* 0x000fe40007f9e0ff */
[-C--:B------:R-:W-:Y:S02]  /*0eb0*/  IADD3.X R86, RZ, R0.reuse, RZ, P3, !PT ;  /* 0x00000000ff567210 */ /* 0x080fe40001ffe4ff */
[----:B------:R-:W-:Y:S02]  /*0ec0*/  IADD3.X R65, RZ, R0, RZ, P2, !PT ;  /* 0x00000000ff417210 */ /* 0x000fe400017fe4ff */
[----:B------:R-:W-:-:S02]  /*0ed0*/  IADD3 R23, P3, R67, R2, RZ ;  /* 0x0000000243177210 */ /* 0x000fc40007f7e0ff */
[----:B------:R-:W-:Y:S01]  /*0ee0*/  IADD3 R22, P2, R69, R2, RZ ;  /* 0x0000000245167210 */ /* 0x000fe20007f5e0ff */
[----:B------:R-:W-:Y:S01]  /*0ef0*/  STL [R1+0x64], R19 ;  /* 0x0000641301007387 */ /* 0x000fe20000100800 */
[----:B------:R-:W-:-:S03]  /*0f00*/  LEA.HI.X R67, R36, UR11, R70, 0x1, P1 ;  /* 0x0000000b24437c11 */ /* 0x000fc600088f0c46 */
[----:B------:R0:W-:Y:S04]  /*0f10*/  STL [R1+0x6c], R56 ;  /* 0x00006c3801007387 */ /* 0x0001e80000100800 */
[----:B------:R-:W3:Y:S01]  /*0f20*/  LDG.E.64.CONSTANT R66, desc[UR6][R66.64] ;  /* 0x0000000642427981 */ /* 0x000ee2000c1e9b00 */
[----:B0-----:R-:W-:Y:S02]  /*0f30*/  IADD3.X R56, RZ, R0, RZ, P2, !PT ;  /* 0x00000000ff387210 */ /* 0x001fe400017fe4ff */
[C---:B------:R-:W-:Y:S01]  /*0f40*/  LEA R68, P2, R35.reuse, UR10, 0x1 ;  /* 0x0000000a23447c11 */ /* 0x040fe2000f8408ff */
[----:B------:R0:W-:Y:S03]  /*0f50*/  STL [R1+0x78], R70 ;  /* 0x0000784601007387 */ /* 0x0001e60000100800 */
[----:B------:R-:W-:-:S02]  /*0f60*/  LEA.HI.X R69, R35, UR11, R72, 0x1, P2 ;  /* 0x0000000b23457c11 */ /* 0x000fc400090f0c48 */
[----:B------:R-:W-:-:S04]  /*0f70*/  IADD3 R30, P5, R25, R2, RZ ;  /* 0x00000002191e7210 */ /* 0x000fc80007fbe0ff */
[----:B------:R-:W3:Y:S01]  /*0f80*/  LDG.E.64.CONSTANT R68, desc[UR6][R68.64] ;  /* 0x0000000644447981 */ /* 0x000ee2000c1e9b00 */
[C---:B0-----:R-:W-:Y:S02]  /*0f90*/  LEA R70, P1, R34.reuse, UR10, 0x1 ;  /* 0x0000000a22467c11 */ /* 0x041fe4000f8208ff */
[----:B------:R-:W-:Y:S02]  /*0fa0*/  IADD3.X R82, RZ, R0, RZ, P5, !PT ;  /* 0x00000000ff527210 */ /* 0x000fe40002ffe4ff */
[----:B------:R-:W-:Y:S01]  /*0fb0*/  LEA.HI.X R71, R34, UR11, R74, 0x1, P1 ;  /* 0x0000000b22477c11 */ /* 0x000fe200088f0c4a */
[----:B------:R0:W-:Y:S01]  /*0fc0*/  STL [R1+0x80], R72 ;  /* 0x0000804801007387 */ /* 0x0001e20000100800 */
[----:B------:R-:W-:-:S04]  /*0fd0*/  IADD3 R25, P5, R59, R2, RZ ;  /* 0x000000023b197210 */ /* 0x000fc80007fbe0ff */
[----:B------:R-:W-:Y:S01]  /*0fe0*/  IADD3.X R62, RZ, R0, RZ, P5, !PT ;  /* 0x00000000ff3e7210 */ /* 0x000fe20002ffe4ff */
[----:B------:R-:W3:Y:S01]  /*0ff0*/  LDG.E.64.CONSTANT R70, desc[UR6][R70.64] ;  /* 0x0000000646467981 */ /* 0x000ee2000c1e9b00 */
[----:B------:R-:W-:Y:S02]  /*1000*/  IADD3 R20, P5, R73, R2, RZ ;  /* 0x0000000249147210 */ /* 0x000fe40007fbe0ff */
[C---:B0-----:R-:W-:Y:S01]  /*1010*/  LEA R72, P2, R33.reuse, UR10, 0x1 ;  /* 0x0000000a21487c11 */ /* 0x041fe2000f8408ff */
[----:B------:R0:W-:Y:S03]  /*1020*/  STL [R1+0x88], R74 ;  /* 0x0000884a01007387 */ /* 0x0001e60000100800 */
[----:B------:R-:W-:Y:S02]  /*1030*/  LEA.HI.X R73, R33, UR11, R76, 0x1, P2 ;  /* 0x0000000b21497c11 */ /* 0x000fe400090f0c4c */
[----:B------:R-:W-:-:S02]  /*1040*/  IADD3.X R59, RZ, R0, RZ, P4, !PT ;  /* 0x00000000ff3b7210 */ /* 0x000fc400027fe4ff */
[----:B------:R-:W-:Y:S02]  /*1050*/  IADD3 R19, P4, R75, R2, RZ ;  /* 0x000000024b137210 */ /* 0x000fe40007f9e0ff */
[----:B------:R-:W3:Y:S01]  /*1060*/  LDG.E.64.CONSTANT R72, desc[UR6][R72.64] ;  /* 0x0000000648487981 */ /* 0x000ee2000c1e9b00 */
[----:B0-----:R-:W-:-:S04]  /*1070*/  LEA R74, P1, R32, UR10, 0x1 ;  /* 0x0000000a204a7c11 */ /* 0x001fc8000f8208ff */
[----:B------:R-:W-:Y:S01]  /*1080*/  LEA.HI.X R75, R32, UR11, R78, 0x1, P1 ;  /* 0x0000000b204b7c11 */ /* 0x000fe200088f0c4e */
[----:B------:R0:W-:Y:S05]  /*1090*/  STL [R1+0x8c], R76 ;  /* 0x00008c4c01007387 */ /* 0x0001ea0000100800 */
[----:B------:R-:W3:Y:S01]  /*10a0*/  LDG.E.64.CONSTANT R74, desc[UR6][R74.64] ;  /* 0x000000064a4a7981 */ /* 0x000ee2000c1e9b00 */
[----:B0-----:R-:W-:-:S03]  /*10b0*/  LEA R76, P2, R31, UR10, 0x1 ;  /* 0x0000000a1f4c7c11 */ /* 0x001fc6000f8408ff */
[----:B------:R0:W-:Y:S01]  /*10c0*/  STL [R1+0x98], R78 ;  /* 0x0000984e01007387 */ /* 0x0001e20000100800 */
[----:B------:R-:W-:Y:S02]  /*10d0*/  LEA.HI.X R77, R31, UR11, R80, 0x1, P2 ;  /* 0x0000000b1f4d7c11 */ /* 0x000fe400090f0c50 */
[----:B0-----:R-:W-:-:S04]  /*10e0*/  LEA R78, P1, R30, UR10, 0x1 ;  /* 0x0000000a1e4e7c11 */ /* 0x001fc8000f8208ff */
[----:B------:R-:W3:Y:S01]  /*10f0*/  LDG.E.64.CONSTANT R76, desc[UR6][R76.64] ;  /* 0x000000064c4c7981 */ /* 0x000ee2000c1e9b00 */
[----:B------:R-:W-:-:S03]  /*1100*/  LEA.HI.X R79, R30, UR11, R82, 0x1, P1 ;  /* 0x0000000b1e4f7c11 */ /* 0x000fc600088f0c52 */
[----:B------:R0:W-:Y:S04]  /*1110*/  STL [R1+0xa0], R80 ;  /* 0x0000a05001007387 */ /* 0x0001e80000100800 */
        /* <DEDUP_REMOVED lines=11> */
[----:B------:R-:W-:-:S06]  /*11d0*/  LEA.HI.X R85, R27, UR11, R65, 0x1, P2 ;  /* 0x0000000b1b557c11 */ /* 0x000fcc00090f0c41 */
[----:B------:R-:W3:Y:S01]  /*11e0*/  LDG.E.64.CONSTANT R84, desc[UR6][R84.64] ;  /* 0x0000000654547981 */ /* 0x000ee2000c1e9b00 */
[----:B0-----:R-:W-:-:S04]  /*11f0*/  LEA R86, P1, R26, UR10, 0x1 ;  /* 0x0000000a1a567c11 */ /* 0x001fc8000f8208ff */
[----:B------:R-:W-:Y:S02]  /*1200*/  LEA.HI.X R87, R26, UR11, R63, 0x1, P1 ;  /* 0x0000000b1a577c11 */ /* 0x000fe400088f0c3f */
[----:B------:R-:W-:-:S04]  /*1210*/  LEA R88, P2, R25, UR10, 0x1 ;  /* 0x0000000a19587c11 */ /* 0x000fc8000f8408ff */
[----:B------:R-:W3:Y:S01]  /*1220*/  LDG.E.64.CONSTANT R86, desc[UR6][R86.64] ;  /* 0x0000000656567981 */ /* 0x000ee2000c1e9b00 */
[----:B------:R-:W-:Y:S02]  /*1230*/  LEA.HI.X R89, R25, UR11, R62, 0x1, P2 ;  /* 0x0000000b19597c11 */ /* 0x000fe400090f0c3e */
[----:B------:R-:W-:-:S04]  /*1240*/  LEA R90, P1, R24, UR10, 0x1 ;  /* 0x0000000a185a7c11 */ /* 0x000fc8000f8208ff */
[----:B------:R-:W3:Y:S01]  /*1250*/  LDG.E.64.CONSTANT R88, desc[UR6][R88.64] ;  /* 0x0000000658587981 */ /* 0x000ee2000c1e9b00 */
[----:B------:R-:W-:Y:S02]  /*1260*/  LEA.HI.X R91, R24, UR11, R59, 0x1, P1 ;  /* 0x0000000b185b7c11 */ /* 0x000fe400088f0c3b */
[----:B------:R-:W-:Y:S02]  /*1270*/  IADD3.X R57, RZ, R0, RZ, P3, !PT ;  /* 0x00000000ff397210 */ /* 0x000fe40001ffe4ff */
[C---:B------:R-:W-:Y:S02]  /*1280*/  LEA R92, P2, R23.reuse, UR10, 0x1 ;  /* 0x0000000a175c7c11 */ /* 0x040fe4000f8408ff */
[----:B------:R-:W3:Y:S02]  /*1290*/  LDG.E.64.CONSTANT R90, desc[UR6][R90.64] ;  /* 0x000000065a5a7981 */ /* 0x000ee4000c1e9b00 */
[----:B------:R-:W-:Y:S02]  /*12a0*/  LEA.HI.X R93, R23, UR11, R57, 0x1, P2 ;  /* 0x0000000b175d7c11 */ /* 0x000fe400090f0c39 */
[----:B------:R-:W-:-:S04]  /*12b0*/  LEA R94, P1, R22, UR10, 0x1 ;  /* 0x0000000a165e7c11 */ /* 0x000fc8000f8208ff */
[----:B------:R-:W3:Y:S01]  /*12c0*/  LDG.E.64.CONSTANT R92, desc[UR6][R92.64] ;  /* 0x000000065c5c7981 */ /* 0x000ee2000c1e9b00 */
[----:B------:R-:W-:Y:S02]  /*12d0*/  LEA.HI.X R95, R22, UR11, R56, 0x1, P1 ;  /* 0x0000000b165f7c11 */ /* 0x000fe400088f0c38 */
[----:B------:R-:W-:-:S04]  /*12e0*/  LEA R96, P2, R21, UR10, 0x1 ;  /* 0x0000000a15607c11 */ /* 0x000fc8000f8408ff */
[----:B------:R-:W3:Y:S01]  /*12f0*/  LDG.E.64.CONSTANT R94, desc[UR6][R94.64] ;  /* 0x000000065e5e7981 */ /* 0x000ee2000c1e9b00 */
[----:B------:R-:W-:Y:S02]  /*1300*/  LEA.HI.X R97, R21, UR11, R53, 0x1, P2 ;  /* 0x0000000b15617c11 */ /* 0x000fe400090f0c35 */
[-C--:B------:R-:W-:Y:S02]  /*1310*/  IADD3.X R3, RZ, R0.reuse, RZ, P5, !PT ;  /* 0x00000000ff037210 */ /* 0x080fe40002ffe4ff */
[C---:B------:R-:W-:Y:S02]  /*1320*/  LEA R98, P1, R20.reuse, UR10, 0x1 ;  /* 0x0000000a14627c11 */ /* 0x040fe4000f8208ff */
[----:B------:R-:W3:Y:S02]  /*1330*/  LDG.E.64.CONSTANT R96, desc[UR6][R96.64] ;  /* 0x0000000660607981 */ /* 0x000ee4000c1e9b00 */
[----:B------:R-:W-:Y:S02]  /*1340*/  LEA.HI.X R99, R20, UR11, R3, 0x1, P1 ;  /* 0x0000000b14637c11 */ /* 0x000fe400088f0c03 */
[----:B------:R-:W-:-:S02]  /*1350*/  IADD3.X R2, RZ, R0, RZ, P4, !PT ;  /* 0x00000000ff027210 */ /* 0x000fc400027fe4ff */
[C---:B------:R-:W-:Y:S02]  /*1360*/  LEA R100, P2, R19.reuse, UR10, 0x1 ;  /* 0x0000000a13647c11 */ /* 0x040fe4000f8408ff */
[----:B------:R-:W3:Y:S02]  /*1370*/  LDG.E.64.CONSTANT R98, desc[UR6][R98.64] ;  /* 0x0000000662627981 */ /* 0x000ee4000c1e9b00 */
[----:B------:R-:W-:Y:S01]  /*1380*/  LEA.HI.X R101, R19, UR11, R2, 0x1, P2 ;  /* 0x0000000b13657c11 */ /* 0x000fe200090f0c02 */
[--C-:B----4-:R-:W-:Y:S01]  /*1390*/  HADD2.F32 R110, -RZ, R104.reuse.H0_H0 ;  /* 0x20000068ff6e7230 */ /* 0x110fe20000004100 */
[----:B------:R-:W-:Y:S01]  /*13a0*/  STL [R1+0xc4], R65 ;  /* 0x0000c44101007387 */ /* 0x000fe20000100800 */
[----:B------:R-:W-:Y:S01]  /*13b0*/  MOV R0, 0x400 ;  /* 0x0000040000007802 */ /* 0x000fe20000000f00 */
[----:B------:R-:W-:Y:S01]  /*13c0*/  HADD2.F32 R109, -RZ, R104.H1_H1 ;  /* 0x30000068ff6d7230 */ /* 0x000fe20000004100 */
[----:B------:R-:W-:Y:S01]  /*13d0*/  ULDC.64 UR10, c[0x0][0x220] ;  /* 0x00008800000a7ab9 */ /* 0x000fe20000000a00 */
[----:B------:R-:W4:Y:S04]  /*13e0*/  LDG.E.64.CONSTANT R100, desc[UR6][R100.64] ;  /* 0x0000000664647981 */ /* 0x000f28000c1e9b00 */
[----:B------:R-:W-:Y:S04]  /*13f0*/  STL [R1+0xcc], R63 ;  /* 0x0000cc3f01007387 */ /* 0x000fe80000100800 */
[----:B------:R-:W-:Y:S04]  /*1400*/  STL [R1+0xd4], R62 ;  /* 0x0000d43e01007387 */ /* 0x000fe80000100800 */
[----:B------:R-:W-:Y:S04]  /*1410*/  STL [R1+0xe0], R59 ;  /* 0x0000e03b01007387 */ /* 0x000fe80000100800 */
[----:B------:R-:W-:Y:S04]  /*1420*/  STL [R1+0xe4], R57 ;  /* 0x0000e43901007387 */ /* 0x000fe80000100800 */
[----:B------:R-:W-:Y:S04]  /*1430*/  STL [R1+0xf0], R56 ;  /* 0x0000f03801007387 */ /* 0x000fe80000100800 */
[----:B------:R0:W-:Y:S02]  /*1440*/  STL [R1+0xf8], R53 ;  /* 0x0000f83501007387 */ /* 0x0001e40000100800 */
[----:B0-----:R-:W0:Y:S02]  /*1450*/  S2R R53, SR_CgaCtaId ;  /* 0x0000000000357919 */ /* 0x001e240000008800 */
[----:B------:R-:W-:Y:S04]  /*1460*/  STL [R1+0x100], R3 ;  /* 0x0001000301007387 */ /* 0x000fe80000100800 */
[----:B------:R1:W-:Y:S02]  /*1470*/  STL [R1+0x104], R2 ;  /* 0x0001040201007387 */ /* 0x0003e40000100800 */
[----:B-1----:R-:W-:-:S05]  /*1480*/  IMAD.WIDE.U32 R2, R18, -0x33333333, RZ ;  /* 0xcccccccd12027825 */ /* 0x002fca00078e00ff */
[----:B------:R-:W-:Y:S02]  /*1490*/  SHF.R.U32.HI R2, RZ, 0x6, R3 ;  /* 0x00000006ff027819 */ /* 0x000fe40000011603 */
[----:B0-----:R-:W-:-:S03]  /*14a0*/  LEA R53, R53, R0, 0x18 ;  /* 0x0000000035357211 */ /* 0x001fc600078ec0ff */
[----:B------:R-:W-:-:S04]  /*14b0*/  IMAD R0, R2, -0x50, R18 ;  /* 0xffffffb002007824 */ /* 0x000fc800078e0212 */
[----:B------:R-:W-:-:S05]  /*14c0*/  IMAD R53, R0, 0x28, R53 ;  /* 0x0000002800357824 */ /* 0x000fca00078e0235 */
[----:B------:R-:W-:Y:S01]  /*14d0*/  LEA R134, R2, R53, 0x3 ;  /* 0x0000003502867211 */ /* 0x000fe200078e18ff */
[--C-:B--2---:R-:W-:Y:S02]  /*14e0*/  HADD2.F32 R2, -RZ, R158.reuse.H0_H0 ;  /* 0x2000009eff027230 */ /* 0x104fe40000004100 */
[----:B------:R-:W-:-:S03]  /*14f0*/  HADD2.F32 R57, -RZ, R158.H1_H1 ;  /* 0x3000009eff397230 */ /* 0x000fc60000004100 */
[----:B------:R-:W-:Y:S01]  /*1500*/  FFMA.FTZ R56, R2, R2, RZ ;  /* 0x0000000202387223 */ /* 0x000fe200000100ff */
[----:B------:R-:W-:Y:S01]  /*1510*/  FADD.FTZ R18, RZ, R2 ;  /* 0x00000002ff127221 */ /* 0x000fe20000010000 */
[--C-:B---3--:R-:W-:Y:S02]  /*1520*/  HADD2.F32 R59, -RZ, R152.reuse.H0_H0 ;  /* 0x20000098ff3b7230 */ /* 0x108fe40000004100 */
[----:B------:R-:W-:Y:S01]  /*1530*/  FFMA.FTZ R56, R57, R57, R56 ;  /* 0x0000003939387223 */ /* 0x000fe20000010038 */
[----:B------:R-:W-:Y:S01]  /*1540*/  FADD.FTZ R18, R18, R57 ;  /* 0x0000003912127221 */ /* 0x000fe20000010000 */
[----:B------:R-:W-:Y:S02]  /*1550*/  HADD2.F32 R3, -RZ, R152.H1_H1 ;  /* 0x30000098ff037230 */ /* 0x000fe40000004100 */
[----:B------:R-:W-:Y:S01]  /*1560*/  FFMA.FTZ R56, R59, R59, R56 ;  /* 0x0000003b3b387223 */ /* 0x000fe20000010038 */
[----:B------:R-:W-:Y:S01]  /*1570*/  FADD.FTZ R18, R18, R59 ;  /* 0x0000003b12127221 */ /* 0x000fe20000010000 */
[----:B------:R-:W-:Y:S02]  /*1580*/  STL [R1+0x20], R59 ;  /* 0x0000203b01007387 */ /* 0x000fe40000100800 */
[----:B------:R-:W-:-:S02]  /*1590*/  FFMA.FTZ R56, R3, R3, R56 ;  /* 0x0000000303387223 */ /* 0x000fc40000010038 */
[----:B------:R0:W-:Y:S02]  /*15a0*/  STL [R1+0x30], R3 ;  /* 0x0000300301007387 */ /* 0x0001e40000100800 */
[----:B------:R-:W-:Y:S01]  /*15b0*/  FFMA.FTZ R56, R110, R110, R56 ;  /* 0x0000006e6e387223 */ /* 0x000fe20000010038 */
[--C-:B------:R-:W-:Y:S02]  /*15c0*/  HADD2.F32 R108, -RZ, R102.reuse.H0_H0 ;  /* 0x20000066ff6c7230 */ /* 0x100fe40000004100 */
[----:B0-----:R-:W-:Y:S01]  /*15d0*/  FADD.FTZ R3, R18, R3 ;  /* 0x0000000312037221 */ /* 0x001fe20000010000 */
[----:B------:R-:W-:-:S03]  /*15e0*/  HADD2.F32 R107, -RZ, R102.H1_H1 ;  /* 0x30000066ff6b7230 */ /* 0x000fc60000004100 */
[----:B------:R-:W-:Y:S01]  /*15f0*/  FADD.FTZ R3, R3, R110 ;  /* 0x0000006e03037221 */ /* 0x000fe20000010000 */
[--C-:B------:R-:W-:Y:S02]  /*1600*/  HADD2.F32 R145, -RZ, R103.reuse.H0_H0 ;  /* 0x20000067ff917230 */ /* 0x100fe40000004100 */
[----:B------:R-:W-:Y:S02]  /*1610*/  HADD2.F32 R144, -RZ, R103.H1_H1 ;  /* 0x30000067ff907230 */ /* 0x000fe40000004100 */
[----:B------:R-:W-:Y:S01]  /*1620*/  FFMA.FTZ R103, R109, R109, R56 ;  /* 0x0000006d6d677223 */ /* 0x000fe20000010038 */
[----:B------:R-:W-:-:S03]  /*1630*/  FADD.FTZ R102, R3, R109 ;  /* 0x0000006d03667221 */ /* 0x000fc60000010000 */
[----:B------:R-:W-:Y:S01]  /*1640*/  FFMA.FTZ R103, R108, R108, R103 ;  /* 0x0000006c6c677223 */ /* 0x000fe20000010067 */
[----:B------:R-:W-:Y:S01]  /*1650*/  FADD.FTZ R102, R102, R108 ;  /* 0x0000006c66667221 */ /* 0x000fe20000010000 */
[--C-:B------:R-:W-:Y:S02]  /*1660*/  HADD2.F32 R106, -RZ, R60.reuse.H0_H0 ;  /* 0x2000003cff6a7230 */ /* 0x100fe40000004100 */
[----:B------:R-:W-:Y:S01]  /*1670*/  FFMA.FTZ R103, R107, R107, R103 ;  /* 0x0000006b6b677223 */ /* 0x000fe20000010067 */
[----:B------:R-:W-:Y:S01]  /*1680*/  FADD.FTZ R102, R102, R107 ;  /* 0x0000006b66667221 */ /* 0x000fe20000010000 */
[----:B------:R-:W-:Y:S02]  /*1690*/  HADD2.F32 R65, -RZ, R60.H1_H1 ;  /* 0x3000003cff417230 */ /* 0x000fe40000004100 */
[----:B------:R-:W-:Y:S01]  /*16a0*/  FFMA.FTZ R103, R106, R106, R103 ;  /* 0x0000006a6a677223 */ /* 0x000fe20000010067 */
[----:B------:R-:W-:Y:S01]  /*16b0*/  FADD.FTZ R102, R102, R106 ;  /* 0x0000006a66667221 */ /* 0x000fe20000010000 */
[----:B------:R-:W-:-:S02]  /*16c0*/  HADD2.F32 R63, -RZ, R54.H0_H0 ;  /* 0x20000036ff3f7230 */ /* 0x000fc40000004100 */
[----:B------:R-:W-:Y:S01]  /*16d0*/  FFMA.FTZ R103, R65, R65, R103 ;  /* 0x0000004141677223 */ /* 0x000fe20000010067 */
[----:B------:R-:W-:Y:S01]  /*16e0*/  FADD.FTZ R102, R102, R65 ;  /* 0x0000004166667221 */ /* 0x000fe20000010000 */
[----:B------:R-:W-:Y:S02]  /*16f0*/  HADD2.F32 R62, -RZ, R54.H1_H1 ;  /* 0x30000036ff3e7230 */ /* 0x000fe40000004100 */
[----:B------:R-:W-:Y:S01]  /*1700*/  FFMA.FTZ R103, R63, R63, R103 ;  /* 0x0000003f3f677223 */ /* 0x000fe20000010067 */
[----:B------:R-:W-:Y:S01]  /*1710*/  FADD.FTZ R102, R102, R63 ;  /* 0x0000003f66667221 */ /* 0x000fe20000010000 */
[--C-:B------:R-:W-:Y:S02]  /*1720*/  HADD2.F32 R59, -RZ, R16.reuse.H0_H0 ;  /* 0x20000010ff3b7230 */ /* 0x100fe40000004100 */
[----:B------:R-:W-:Y:S01]  /*1730*/  FFMA.FTZ R103, R62, R62, R103 ;  /* 0x0000003e3e677223 */ /* 0x000fe20000010067 */
[----:B------:R-:W-:Y:S01]  /*1740*/  FADD.FTZ R102, R102, R62 ;  /* 0x0000003e66667221 */ /* 0x000fe20000010000 */
[----:B------:R-:W-:-:S02]  /*1750*/  HADD2.F32 R54, -RZ, R16.H1_H1 ;  /* 0x30000010ff367230 */ /* 0x000fc40000004100 */
        /* <DEDUP_REMOVED lines=38> */
[--C-:B------:R-:W-:Y:S01]  /*19c0*/  HADD2.F32 R151, -RZ, R148.reuse.H0_H0 ;  /* 0x20000094ff977230 */ /* 0x100fe20000004100 */
[----:B------:R-:W-:Y:S01]  /*19d0*/  STL [R1+0x1c], R110 ;  /* 0x00001c6e01007387 */ /* 0x000fe20000100800 */
[----:B------:R-:W-:Y:S01]  /*19e0*/  FFMA.FTZ R103, R152, R152, R103 ;  /* 0x0000009898677223 */ /* 0x000fe20000010067 */
[----:B------:R-:W-:Y:S01]  /*19f0*/  FADD.FTZ R102, R102, R152 ;  /* 0x0000009866667221 */ /* 0x000fe20000010000 */
[----:B------:R-:W-:Y:S01]  /*1a00*/  HADD2.F32 R148, -RZ, R148.H1_H1 ;  /* 0x30000094ff947230 */ /* 0x000fe20000004100 */
[----:B------:R-:W-:Y:S01]  /*1a10*/  STL [R1+0x2c], R109 ;  /* 0x00002c6d01007387 */ /* 0x000fe20000100800 */
[----:B------:R-:W-:Y:S01]  /*1a20*/  FFMA.FTZ R103, R151, R151, R103 ;  /* 0x0000009797677223 */ /* 0x000fe20000010067 */
[----:B------:R-:W-:Y:S02]  /*1a30*/  FADD.FTZ R102, R102, R151 ;  /* 0x0000009766667221 */ /* 0x000fe40000010000 */
[----:B------:R-:W-:Y:S01]  /*1a40*/  STL [R1+0x18], R108 ;  /* 0x0000186c01007387 */ /* 0x000fe20000100800 */
[----:B------:R-:W-:-:S03]  /*1a50*/  HADD2.F32 R147, -RZ, R66.H0_H0 ;  /* 0x20000042ff937230 */ /* 0x000fc60000004100 */
[----:B------:R-:W-:Y:S01]  /*1a60*/  STL [R1+0x28], R107 ;  /* 0x0000286b01007387 */ /* 0x000fe20000100800 */
[----:B------:R-:W-:-:S03]  /*1a70*/  FFMA.FTZ R103, R148, R148, R103 ;  /* 0x0000009494677223 */ /* 0x000fc60000010067 */
[----:B------:R-:W-:Y:S01]  /*1a80*/  STL [R1+0x14], R106 ;  /* 0x0000146a01007387 */ /* 0x000fe20000100800 */
[----:B------:R-:W-:-:S03]  /*1a90*/  FADD.FTZ R102, R102, R148 ;  /* 0x0000009466667221 */ /* 0x000fc60000010000 */
[----:B------:R-:W-:Y:S04]  /*1aa0*/  STL [R1+0x24], R65 ;  /* 0x0000244101007387 */ /* 0x000fe80000100800 */
[----:B------:R0:W-:Y:S04]  /*1ab0*/  STL [R1+0x10], R63 ;  /* 0x0000103f01007387 */ /* 0x0001e80000100800 */
[----:B------:R-:W-:Y:S01]  /*1ac0*/  STL [R1+0xc], R62 ;  /* 0x00000c3e01007387 */ /* 0x000fe20000100800 */
[----:B------:R-:W-:-:S03]  /*1ad0*/  FFMA.FTZ R103, R147, R147, R103 ;  /* 0x0000009393677223 */ /* 0x000fc60000010067 */
[----:B------:R-:W-:Y:S01]  /*1ae0*/  STL [R1+0x8], R59 ;  /* 0x0000083b01007387 */ /* 0x000fe20000100800 */
[----:B------:R-:W-:-:S03]  /*1af0*/  FADD.FTZ R102, R102, R147 ;  /* 0x0000009366667221 */ /* 0x000fc60000010000 */
[----:B------:R1:W-:Y:S04]  /*1b00*/  STL [R1+0x4], R54 ;  /* 0x0000043601007387 */ /* 0x0003e80000100800 */
[----:B------:R2:W-:Y:S01]  /*1b10*/  STL [R1], R53 ;  /* 0x0000003501007387 */ /* 0x0005e20000100800 */
[----:B------:R-:W-:Y:S02]  /*1b20*/  HADD2.F32 R56, -RZ, R68.H1_H1 ;  /* 0x30000044ff387230 */ /* 0x000fe40000004100 */
[--C-:B------:R-:W-:Y:S01]  /*1b30*/  HADD2.F32 R141, -RZ, R55.reuse.H0_H0 ;  /* 0x20000037ff8d7230 */ /* 0x100fe20000004100 */
[----:B0-----:R-:W3:Y:S01]  /*1b40*/  LDL R63, [R1+0x124] ;  /* 0x00012400013f7983 */ /* 0x001ee20000100800 */
[----:B-1----:R-:W-:Y:S02]  /*1b50*/  HADD2.F32 R54, -RZ, R66.H1_H1 ;  /* 0x30000042ff367230 */ /* 0x002fe40000004100 */
[----:B------:R-:W-:Y:S01]  /*1b60*/  HADD2.F32 R140, -RZ, R55.H1_H1 ;  /* 0x30000037ff8c7230 */ /* 0x000fe20000004100 */
[----:B------:R-:W3:Y:S01]  /*1b70*/  LDL R62, [R1+0x120] ;  /* 0x00012000013e7983 */ /* 0x000ee20000100800 */
[----:B--2---:R-:W-:-:S02]  /*1b80*/  HADD2.F32 R53, -RZ, R68.H0_H0 ;  /* 0x20000044ff357230 */ /* 0x004fc40000004100 */
        /* <DEDUP_REMOVED lines=17> */
[----:B------:R-:W-:Y:S02]  /*1ca0*/  HADD2.F32 R142, -RZ, R61.H1_H1 ;  /* 0x3000003dff8e7230 */ /* 0x000fe40000004100 */
[----:B------:R-:W-:Y:S01]  /*1cb0*/  FFMA.FTZ R103, R72, R72, R103 ;  /* 0x0000004848677223 */ /* 0x000fe20000010067 */
[----:B------:R-:W-:-:S02]  /*1cc0*/  HADD2.F32 R61, -RZ, R74.H0_H0 ;  /* 0x2000004aff3d7230 */ /* 0x000fc40000004100 */
[----:B------:R-:W-:Y:S01]  /*1cd0*/  FADD.FTZ R102, R102, R72 ;  /* 0x0000004866667221 */ /* 0x000fe20000010000 */
[--C-:B------:R-:W-:Y:S02]  /*1ce0*/  HADD2.F32 R0, -RZ, R159.reuse.H0_H0 ;  /* 0x2000009fff007230 */ /* 0x100fe40000004100 */
[----:B------:R-:W-:Y:S02]  /*1cf0*/  HADD2.F32 R74, -RZ, R74.H1_H1 ;  /* 0x3000004aff4a7230 */ /* 0x000fe40000004100 */
[----:B------:R-:W-:Y:S01]  /*1d00*/  FFMA.FTZ R103, R61, R61, R103 ;  /* 0x0000003d3d677223 */ /* 0x000fe20000010067 */
[----:B------:R-:W-:Y:S01]  /*1d10*/  FADD.FTZ R102, R102, R61 ;  /* 0x0000003d66667221 */ /* 0x000fe20000010000 */
[----:B------:R-:W-:Y:S02]  /*1d20*/  HADD2.F32 R159, -RZ, R159.H1_H1 ;  /* 0x3000009fff9f7230 */ /* 0x000fe40000004100 */
[----:B------:R-:W-:Y:S01]  /*1d30*/  FFMA.FTZ R66, R0, R0, RZ ;  /* 0x0000000000427223 */ /* 0x000fe200000100ff */
[----:B------:R-:W-:-:S02]  /*1d40*/  HADD2.F32 R65, -RZ, R76.H0_H0 ;  /* 0x2000004cff417230 */ /* 0x000fc40000004100 */
[----:B------:R-:W-:Y:S01]  /*1d50*/  FFMA.FTZ R103, R74, R74, R103 ;  /* 0x0000004a4a677223 */ /* 0x000fe20000010067 */
[----:B------:R-:W-:Y:S01]  /*1d60*/  FADD.FTZ R102, R102, R74 ;  /* 0x0000004a66667221 */ /* 0x000fe20000010000 */
[--C-:B------:R-:W-:Y:S02]  /*1d70*/  HADD2.F32 R156, -RZ, R153.reuse.H0_H0 ;  /* 0x20000099ff9c7230 */ /* 0x100fe40000004100 */
[----:B------:R-:W-:Y:S01]  /*1d80*/  FFMA.FTZ R66, R159, R159, R66 ;  /* 0x0000009f9f427223 */ /* 0x000fe20000010042 */
[----:B------:R-:W-:Y:S02]  /*1d90*/  HADD2.F32 R76, -RZ, R76.H1_H1 ;  /* 0x3000004cff4c7230 */ /* 0x000fe40000004100 */
[----:B------:R-:W-:Y:S01]  /*1da0*/  FADD.FTZ R70, RZ, R0 ;  /* 0x00000000ff467221 */ /* 0x000fe20000010000 */
[----:B------:R-:W-:Y:S01]  /*1db0*/  FFMA.FTZ R103, R65, R65, R103 ;  /* 0x0000004141677223 */ /* 0x000fe20000010067 */
[----:B------:R-:W-:Y:S01]  /*1dc0*/  FADD.FTZ R102, R102, R65 ;  /* 0x0000004166667221 */ /* 0x000fe20000010000 */
[----:B------:R-:W-:-:S02]  /*1dd0*/  HADD2.F32 R153, -RZ, R153.H1_H1 ;  /* 0x30000099ff997230 */ /* 0x000fc40000004100 */
[----:B------:R-:W-:Y:S01]  /*1de0*/  FFMA.FTZ R66, R156, R156, R66 ;  /* 0x0000009c9c427223 */ /* 0x000fe20000010042 */
[--C-:B------:R-:W-:Y:S02]  /*1df0*/  HADD2.F32 R68, -RZ, R78.reuse.H0_H0 ;  /* 0x2000004eff447230 */ /* 0x100fe40000004100 */
[----:B------:R-:W-:Y:S01]  /*1e00*/  FADD.FTZ R70, R70, R159 ;  /* 0x0000009f46467221 */ /* 0x000fe20000010000 */
[----:B------:R-:W-:Y:S01]  /*1e10*/  FFMA.FTZ R103, R76, R76, R103 ;  /* 0x0000004c4c677223 */ /* 0x000fe20000010067 */
[----:B------:R-:W-:Y:S01]  /*1e20*/  FADD.FTZ R102, R102, R76 ;  /* 0x0000004c66667221 */ /* 0x000fe20000010000 */
[--C-:B------:R-:W-:Y:S02]  /*1e30*/  HADD2.F32 R150, -RZ, R105.reuse.H0_H0 ;  /* 0x20000069ff967230 */ /* 0x100fe40000004100 */
[----:B------:R-:W-:Y:S01]  /*1e40*/  FFMA.FTZ R66, R153, R153, R66 ;  /* 0x0000009999427223 */ /* 0x000fe20000010042 */
[----:B------:R-:W-:Y:S02]  /*1e50*/  HADD2.F32 R104, -RZ, R78.H1_H1 ;  /* 0x3000004eff687230 */ /* 0x000fe40000004100 */
[----:B------:R-:W-:Y:S01]  /*1e60*/  FADD.FTZ R70, R70, R156 ;  /* 0x0000009c46467221 */ /* 0x000fe20000010000 */
        /* <DEDUP_REMOVED lines=118> */
[--C-:B----4-:R-:W-:Y:S02]  /*25d0*/  HADD2.F32 R98, -RZ, R100.reuse.H0_H0 ;  /* 0x20000064ff627230 */ /* 0x110fe40000004100 */
        /* <DEDUP_REMOVED lines=11> */
[----:B------:R-:W-:Y:S01]  /*2690*/  FADD.FTZ R70, R70, R5 ;  /* 0x0000000546467221 */ /* 0x000fe20000010000 */
[----:B------:R-:W-:Y:S01]  /*26a0*/  FFMA.FTZ R103, R119, R119, R103 ;  /* 0x0000007777677223 */ /* 0x000fe20000010067 */
[----:B------:R-:W-:Y:S01]  /*26b0*/  FADD.FTZ R102, R102, R119 ;  /* 0x0000007766667221 */ /* 0x000fe20000010000 */
[----:B------:R-:W-:Y:S02]  /*26c0*/  HADD2.F32 R100, -RZ, R67.H0_H0 ;  /* 0x20000043ff647230 */ /* 0x000fe40000004100 */
[----:B------:R-:W-:Y:S01]  /*26d0*/  FFMA.FTZ R66, R3, R3, R66 ;  /* 0x0000000303427223 */ /* 0x000fe20000010042 */
[----:B------:R-:W-:Y:S01]  /*26e0*/  FADD.FTZ R70, R70, R4 ;  /* 0x0000000446467221 */ /* 0x000fe20000010000 */
[----:B------:R-:W-:Y:S01]  /*26f0*/  SHF.R.U32.HI R88, RZ, 0x1f, R64 ;  /* 0x0000001fff587819 */ /* 0x000fe20000011640 */
[----:B------:R0:W-:Y:S01]  /*2700*/  STS.64 [R134], R102 ;  /* 0x0000006686007388 */ /* 0x0001e20000000a00 */
[----:B------:R-:W-:Y:S01]  /*2710*/  FFMA.FTZ R66, R100, R100, R66 ;  /* 0x0000006464427223 */ /* 0x000fe20000010042 */
[----:B------:R-:W-:Y:S01]  /*2720*/  FADD.FTZ R70, R70, R3 ;  /* 0x0000000346467221 */ /* 0x000fe20000010000 */
[----:B------:R-:W-:Y:S01]  /*2730*/  HADD2.F32 R121, -RZ, R71.H1_H1 ;  /* 0x30000047ff797230 */ /* 0x000fe20000004100 */
[----:B------:R-:W2:Y:S02]  /*2740*/  LDL R94, [R1+0x128] ;  /* 0x00012800015e7983 */ /* 0x000ea40000100800 */
[----:B------:R-:W-:Y:S01]  /*2750*/  FADD.FTZ R70, R70, R100 ;  /* 0x0000006446467221 */ /* 0x000fe20000010000 */
[----:B0-----:R-:W-:-:S02]  /*2760*/  HADD2.F32 R103, -RZ, R67.H1_H1 ;  /* 0x30000043ff677230 */ /* 0x001fc40000004100 */
[----:B------:R-:W-:-:S03]  /*2770*/  HADD2.F32 R102, -RZ, R69.H0_H0 ;  /* 0x20000045ff667230 */ /* 0x000fc60000004100 */
[----:B------:R-:W-:Y:S01]  /*2780*/  FFMA.FTZ R66, R103, R103, R66 ;  /* 0x0000006767427223 */ /* 0x000fe20000010042 */
[----:B------:R-:W-:Y:S02]  /*2790*/  HADD2.F32 R69, -RZ, R69.H1_H1 ;  /* 0x30000045ff457230 */ /* 0x000fe40000004100 */
[----:B------:R-:W-:Y:S01]  /*27a0*/  FADD.FTZ R90, R70, R103 ;  /* 0x00000067465a7221 */ /* 0x000fe20000010000 */
[----:B------:R-:W-:Y:S01]  /*27b0*/  FFMA.FTZ R92, R102, R102, R66 ;  /* 0x00000066665c7223 */ /* 0x000fe20000010042 */
[----:B------:R-:W-:Y:S01]  /*27c0*/  SHF.L.U32 R70, R64, 0x1, RZ ;  /* 0x0000000140467819 */ /* 0x000fe200000006ff */
[----:B------:R-:W-:Y:S02]  /*27d0*/  HADD2.F32 R64, -RZ, R71.H0_H0 ;  /* 0x20000047ff407230 */ /* 0x000fe40000004100 */
[----:B------:R-:W-:Y:S01]  /*27e0*/  FFMA.FTZ R92, R69, R69, R92 ;  /* 0x00000045455c7223 */ /* 0x000fe2000001005c */
[----:B------:R-:W-:-:S03]  /*27f0*/  HADD2.F32 R120, -RZ, R73.H0_H0 ;  /* 0x20000049ff787230 */ /* 0x000fc60000004100 */
[----:B------:R-:W-:Y:S01]  /*2800*/  FFMA.FTZ R92, R64, R64, R92 ;  /* 0x00000040405c7223 */ /* 0x000fe2000001005c */
[----:B------:R-:W-:-:S03]  /*2810*/  IADD3 R66, P1, R70, UR10, RZ ;  /* 0x0000000a46427c10 */ /* 0x000fc6000ff3e0ff */
[----:B------:R-:W-:Y:S01]  /*2820*/  FFMA.FTZ R92, R121, R121, R92 ;  /* 0x00000079795c7223 */ /* 0x000fe2000001005c */
[----:B------:R-:W-:Y:S01]  /*2830*/  HADD2.F32 R122, -RZ, R73.H1_H1 ;  /* 0x30000049ff7a7230 */ /* 0x000fe20000004100 */
[----:B------:R-:W-:Y:S01]  /*2840*/  IADD3.X R67, R88, UR11, RZ, P1, !PT ;  /* 0x0000000b58437c10 */ /* 0x000fe20008ffe4ff */
[----:B------:R-:W-:Y:S01]  /*2850*/  ULDC.64 UR10, c[0x0][0x228] ;  /* 0x00008a00000a7ab9 */ /* 0x000fe20000000a00 */
[----:B------:R-:W-:Y:S01]  /*2860*/  FFMA.FTZ R92, R120, R120, R92 ;  /* 0x00000078785c7223 */ /* 0x000fe2000001005c */
[----:B------:R-:W-:Y:S01]  /*2870*/  IADD3 R70, P1, R70, UR10, RZ ;  /* 0x0000000a46467c10 */ /* 0x000fe2000ff3e0ff */
[----:B------:R-:W-:Y:S02]  /*2880*/  HADD2.F32 R73, -RZ, R75.H0_H0 ;  /* 0x2000004bff497230 */ /* 0x000fe40000004100 */
[----:B------:R-:W-:Y:S01]  /*2890*/  FFMA.FTZ R92, R122, R122, R92 ;  /* 0x0000007a7a5c7223 */ /* 0x000fe2000001005c */
[--C-:B------:R-:W-:Y:S02]  /*28a0*/  HADD2.F32 R130, -RZ, R91.reuse.H0_H0 ;  /* 0x2000005bff827230 */ /* 0x100fe40000004100 */
[----:B------:R-:W-:-:S02]  /*28b0*/  HADD2.F32 R133, -RZ, R91.H1_H1 ;  /* 0x3000005bff857230 */ /* 0x000fc40000004100 */
[--C-:B------:R-:W-:Y:S01]  /*28c0*/  HADD2.F32 R132, -RZ, R93.reuse.H0_H0 ;  /* 0x2000005dff847230 */ /* 0x100fe20000004100 */
[----:B------:R-:W4:Y:S01]  /*28d0*/  LDL R91, [R1+0x130] ;  /* 0x00013000015b7983 */ /* 0x000f220000100800 */
[----:B------:R-:W-:Y:S01]  /*28e0*/  IADD3.X R71, R88, UR11, RZ, P1, !PT ;  /* 0x0000000b58477c10 */ /* 0x000fe20008ffe4ff */
[----:B------:R-:W-:Y:S02]  /*28f0*/  FFMA.FTZ R88, R73, R73, R92 ;  /* 0x0000004949587223 */ /* 0x000fe4000001005c */
[----:B------:R-:W3:Y:S01]  /*2900*/  LDL R92, [R1+0x12c] ;  /* 0x00012c00015c7983 */ /* 0x000ee20000100800 */
[----:B------:R-:W-:Y:S01]  /*2910*/  HADD2.F32 R135, -RZ, R93.H1_H1 ;  /* 0x3000005dff877230 */ /* 0x000fe20000004100 */
[----:B------:R-:W-:Y:S01]  /*2920*/  MOV R93, R134 ;  /* 0x00000086005d7202 */ /* 0x000fe20000000f00 */
[--C-:B------:R-:W-:Y:S02]  /*2930*/  HADD2.F32 R134, -RZ, R95.reuse.H0_H0 ;  /* 0x2000005fff867230 */ /* 0x100fe40000004100 */
[----:B------:R-:W-:-:S02]  /*2940*/  HADD2.F32 R137, -RZ, R95.H1_H1 ;  /* 0x3000005fff897230 */ /* 0x000fc40000004100 */
[----:B------:R-:W-:Y:S01]  /*2950*/  FADD.FTZ R90, R90, R102 ;  /* 0x000000665a5a7221 */ /* 0x000fe20000010000 */
[----:B------:R-:W3:Y:S03]  /*2960*/  LDL R95, [R1+0x134] ;  /* 0x00013400015f7983 */ /* 0x000ee60000100800 */
[----:B------:R-:W-:Y:S01]  /*2970*/  FADD.FTZ R90, R90, R69 ;  /* 0x000000455a5a7221 */ /* 0x000fe20000010000 */
[----:B------:R-:W-:Y:S02]  /*2980*/  HADD2.F32 R123, -RZ, R75.H1_H1 ;  /* 0x3000004bff7b7230 */ /* 0x000fe40000004100 */
[----:B------:R-:W-:Y:S02]  /*2990*/  HADD2.F32 R124, -RZ, R77.H1_H1 ;  /* 0x3000004dff7c7230 */ /* 0x000fe40000004100 */
[----:B------:R-:W-:Y:S01]  /*29a0*/  FADD.FTZ R90, R90, R64 ;  /* 0x000000405a5a7221 */ /* 0x000fe20000010000 */
[----:B------:R-:W-:-:S02]  /*29b0*/  HADD2.F32 R125, -RZ, R81.H0_H0 ;  /* 0x20000051ff7d7230 */ /* 0x000fc40000004100 */
[----:B------:R-:W-:Y:S02]  /*29c0*/  HADD2.F32 R126, -RZ, R81.H1_H1 ;  /* 0x30000051ff7e7230 */ /* 0x000fe40000004100 */
[----:B------:R-:W-:Y:S01]  /*29d0*/  FADD.FTZ R90, R90, R121 ;  /* 0x000000795a5a7221 */ /* 0x000fe20000010000 */
[----:B------:R-:W-:Y:S02]  /*29e0*/  HADD2.F32 R127, -RZ, R83.H1_H1 ;  /* 0x30000053ff7f7230 */ /* 0x000fe40000004100 */
[----:B------:R-:W-:Y:S02]  /*29f0*/  HADD2.F32 R128, -RZ, R85.H1_H1 ;  /* 0x30000055ff807230 */ /* 0x000fe40000004100 */
[----:B------:R-:W-:Y:S01]  /*2a00*/  FADD.FTZ R90, R90, R120 ;  /* 0x000000785a5a7221 */ /* 0x000fe20000010000 */
[----:B------:R-:W-:Y:S02]  /*2a10*/  HADD2.F32 R129, -RZ, R87.H1_H1 ;  /* 0x30000057ff817230 */ /* 0x000fe40000004100 */
[----:B------:R-:W-:-:S02]  /*2a20*/  HADD2.F32 R131, -RZ, R89.H1_H1 ;  /* 0x30000059ff837230 */ /* 0x000fc40000004100 */
[----:B------:R-:W-:Y:S01]  /*2a30*/  FADD.FTZ R90, R90, R122 ;  /* 0x0000007a5a5a7221 */ /* 0x000fe20000010000 */
[----:B------:R-:W-:Y:S02]  /*2a40*/  HADD2.F32 R75, -RZ, R77.H0_H0 ;  /* 0x2000004dff4b7230 */ /* 0x000fe40000004100 */
[--C-:B------:R-:W-:Y:S02]  /*2a50*/  HADD2.F32 R136, -RZ, R97.reuse.H0_H0 ;  /* 0x20000061ff887230 */ /* 0x100fe40000004100 */
[----:B------:R-:W-:Y:S01]  /*2a60*/  FADD.FTZ R90, R90, R73 ;  /* 0x000000495a5a7221 */ /* 0x000fe20000010000 */
[----:B------:R-:W-:Y:S01]  /*2a70*/  FFMA.FTZ R88, R123, R123, R88 ;  /* 0x0000007b7b587223 */ /* 0x000fe20000010058 */
[----:B------:R-:W-:Y:S01]  /*2a80*/  HADD2.F32 R138, -RZ, R97.H1_H1 ;  /* 0x30000061ff8a7230 */ /* 0x000fe20000004100 */
[----:B------:R-:W0:Y:S01]  /*2a90*/  S2R R149, SR_TID.X ;  /* 0x0000000000957919 */ /* 0x000e220000002100 */
[----:B------:R-:W-:Y:S01]  /*2aa0*/  FADD.FTZ R90, R90, R123 ;  /* 0x0000007b5a5a7221 */ /* 0x000fe20000010000 */
[----:B------:R-:W-:Y:S01]  /*2ab0*/  FFMA.FTZ R88, R75, R75, R88 ;  /* 0x0000004b4b587223 */ /* 0x000fe20000010058 */
[--C-:B------:R-:W-:Y:S01]  /*2ac0*/  HADD2.F32 R77, -RZ, R79.reuse.H0_H0 ;  /* 0x2000004fff4d7230 */ /* 0x100fe20000004100 */
[----:B------:R-:W5:Y:S01]  /*2ad0*/  LDG.E.64.CONSTANT R66, desc[UR6][R66.64] ;  /* 0x0000000642427981 */ /* 0x000f62000c1e9b00 */
[----:B------:R-:W-:Y:S01]  /*2ae0*/  FADD.FTZ R90, R90, R75 ;  /* 0x0000004b5a5a7221 */ /* 0x000fe20000010000 */
[----:B------:R-:W-:Y:S01]  /*2af0*/  FFMA.FTZ R88, R124, R124, R88 ;  /* 0x0000007c7c587223 */ /* 0x000fe20000010058 */
[----:B------:R-:W-:Y:S01]  /*2b00*/  HADD2.F32 R79, -RZ, R79.H1_H1 ;  /* 0x3000004fff4f7230 */ /* 0x000fe20000004100 */
[----:B------:R-:W5:Y:S01]  /*2b10*/  LDG.E.64.CONSTANT R70, desc[UR6][R70.64] ;  /* 0x0000000646467981 */ /* 0x000f62000c1e9b00 */
[----:B------:R-:W-:Y:S01]  /*2b20*/  FADD.FTZ R90, R90, R124 ;  /* 0x0000007c5a5a7221 */ /* 0x000fe20000010000 */
[----:B------:R-:W-:-:S03]  /*2b30*/  FFMA.FTZ R88, R77, R77, R88 ;  /* 0x0000004d4d587223 */ /* 0x000fc60000010058 */
[----:B------:R-:W-:Y:S01]  /*2b40*/  FADD.FTZ R90, R90, R77 ;  /* 0x0000004d5a5a7221 */ /* 0x000fe20000010000 */
[----:B------:R-:W-:-:S03]  /*2b50*/  FFMA.FTZ R88, R79, R79, R88 ;  /* 0x0000004f4f587223 */ /* 0x000fc60000010058 */
[----:B------:R-:W-:Y:S01]  /*2b60*/  FADD.FTZ R90, R90, R79 ;  /* 0x0000004f5a5a7221 */ /* 0x000fe20000010000 */
[----:B------:R-:W-:Y:S01]  /*2b70*/  FFMA.FTZ R88, R125, R125, R88 ;  /* 0x0000007d7d587223 */ /* 0x000fe20000010058 */
[----:B------:R-:W-:Y:S02]  /*2b80*/  HADD2.F32 R81, -RZ, R83.H0_H0 ;  /* 0x20000053ff517230 */ /* 0x000fe40000004100 */
        /* <DEDUP_REMOVED lines=34> */
[----:B------:R-:W-:Y:S01]  /*2db0*/  FFMA.FTZ R88, R136, R136, R88 ;  /* 0x0000008888587223 */ /* 0x000fe20000010058 */
[--C-:B------:R-:W-:Y:S02]  /*2dc0*/  HADD2.F32 R97, -RZ, R99.reuse.H0_H0 ;  /* 0x20000063ff617230 */ /* 0x100fe40000004100 */
[----:B------:R-:W-:Y:S01]  /*2dd0*/  FADD.FTZ R89, R89, R136 ;  /* 0x0000008859597221 */ /* 0x000fe20000010000 */
[----:B------:R-:W-:Y:S01]  /*2de0*/  FFMA.FTZ R88, R138, R138, R88 ;  /* 0x0000008a8a587223 */ /* 0x000fe20000010058 */
[----:B------:R-:W-:Y:S02]  /*2df0*/  HADD2.F32 R139, -RZ, R99.H1_H1 ;  /* 0x30000063ff8b7230 */ /* 0x000fe40000004100 */
[----:B------:R-:W-:Y:S01]  /*2e00*/  FADD.FTZ R89, R89, R138 ;  /* 0x0000008a59597221 */ /* 0x000fe20000010000 */
[----:B------:R-:W-:Y:S01]  /*2e10*/  FFMA.FTZ R88, R97, R97, R88 ;  /* 0x0000006161587223 */ /* 0x000fe20000010058 */
[----:B------:R-:W-:-:S02]  /*2e20*/  HADD2.F32 R99, -RZ, R101.H0_H0 ;  /* 0x20000065ff637230 */ /* 0x000fc40000004100 */
[----:B------:R-:W-:Y:S01]  /*2e30*/  FADD.FTZ R89, R89, R97 ;  /* 0x0000006159597221 */ /* 0x000fe20000010000 */
[----:B------:R-:W-:-:S03]  /*2e40*/  FFMA.FTZ R88, R139, R139, R88 ;  /* 0x0000008b8b587223 */ /* 0x000fc60000010058 */
[----:B------:R-:W-:Y:S01]  /*2e50*/  FADD.FTZ R90, R89, R139 ;  /* 0x0000008b595a7221 */ /* 0x000fe20000010000 */
[----:B------:R-:W-:Y:S02]  /*2e60*/  HADD2.F32 R101, -RZ, R101.H1_H1 ;  /* 0x30000065ff657230 */ /* 0x000fe40000004100 */
[----:B------:R-:W-:Y:S01]  /*2e70*/  FFMA.FTZ R89, R99, R99, R88 ;  /* 0x0000006363597223 */ /* 0x000fe20000010058 */
[----:B------:R-:W-:-:S03]  /*2e80*/  FADD.FTZ R88, R90, R99 ;  /* 0x000000635a587221 */ /* 0x000fc60000010000 */
[----:B------:R-:W-:Y:S01]  /*2e90*/  FFMA.FTZ R89, R101, R101, R89 ;  /* 0x0000006565597223 */ /* 0x000fe20000010059 */
[----:B------:R-:W-:-:S05]  /*2ea0*/  FADD.FTZ R88, R88, R101 ;  /* 0x0000006558587221 */ /* 0x000fca0000010000 */
[----:B------:R-:W-:Y:S01]  /*2eb0*/  STS.64 [R93+0xc80], R88 ;  /* 0x000c80585d007388 */ /* 0x000fe20000000a00 */
[----:B------:R-:W-:Y:S01]  /*2ec0*/  BAR.SYNC.DEFER_BLOCKING 0x0 ;  /* 0x0000000000007b1d */ /* 0x000fe20000010000 */
[----:B0-----:R-:W-:-:S13]  /*2ed0*/  ISETP.GT.U32.AND P1, PT, R149, 0x7f, PT ;  /* 0x0000007f9500780c */ /* 0x001fda0003f24070 */
[----:B--2---:R-:W-:Y:S04]  /*2ee0*/  @!P1 LDS.64 R88, [R94] ;  /* 0x000000005e589984 */ /* 0x004fe80000000a00 */
[----:B----4-:R-:W0:Y:S04]  /*2ef0*/  @!P1 LDS.64 R90, [R91] ;  /* 0x000000005b5a9984 */ /* 0x010e280000000a00 */
[----:B---3--:R-:W1:Y:S01]  /*2f00*/  @!P1 LDS.64 R92, [R92] ;  /* 0x000000005c5c9984 */ /* 0x008e620000000a00 */
[----:B0-----:R-:W-:Y:S01]  /*2f10*/  @!P1 FADD.FTZ R90, RZ, R90 ;  /* 0x0000005aff5a9221 */ /* 0x001fe20000010000 */
[----:B------:R-:W-:-:S03]  /*2f20*/  @!P1 FADD.FTZ R91, RZ, R91 ;  /* 0x0000005bff5b9221 */ /* 0x000fc60000010000 */
[----:B-1----:R-:W-:Y:S01]  /*2f30*/  @!P1 FADD.FTZ R92, R90, R92 ;  /* 0x0000005c5a5c9221 */ /* 0x002fe20000010000 */
[----:B------:R-:W-:Y:S02]  /*2f40*/  @!P1 FADD.FTZ R94, R91, R93 ;  /* 0x0000005d5b5e9221 */ /* 0x000fe40000010000 */
[----:B------:R-:W0:Y:S01]  /*2f50*/  @!P1 LDS.64 R90, [R63] ;  /* 0x000000003f5a9984 */ /* 0x000e220000000a00 */
[----:B------:R-:W-:-:S03]  /*2f60*/  @!P1 FADD.FTZ R88, R92, R88 ;  /* 0x000000585c589221 */ /* 0x000fc60000010000 */
[----:B------:R-:W1:Y:S01]  /*2f70*/  @!P1 LDS.64 R92, [R62] ;  /* 0x000000003e5c9984 */ /* 0x000e620000000a00 */
[----:B------:R-:W-:Y:S01]  /*2f80*/  @!P1 FADD.FTZ R89, R94, R89 ;  /* 0x000000595e599221 */ /* 0x000fe20000010000 */
[----:B0-----:R-:W-:Y:S01]  /*2f90*/  @!P1 FADD.FTZ R90, R88, R90 ;  /* 0x0000005a585a9221 */ /* 0x001fe20000010000 */
[----:B------:R-:W-:Y:S02]  /*2fa0*/  HFMA2.MMA R88, -RZ, RZ, 0, 0 ;  /* 0x00000000ff587435 */ /* 0x000fe400000001ff */
[----:B------:R-:W-:Y:S01]  /*2fb0*/  @!P1 FADD.FTZ R91, R89, R91 ;  /* 0x0000005b595b9221 */ /* 0x000fe20000010000 */
[----:B------:R-:W-:-:S03]  /*2fc0*/  MOV R89, RZ ;  /* 0x000000ff00597202 */ /* 0x000fc60000000f00 */
[----:B-1----:R-:W-:Y:S01]  /*2fd0*/  @!P1 FADD.FTZ R89, R91, R93 ;  /* 0x0000005d5b599221 */ /* 0x002fe20000010000 */
[----:B------:R-:W-:Y:S01]  /*2fe0*/  @!P1 FADD.FTZ R88, R90, R92 ;  /* 0x0000005c5a589221 */ /* 0x000fe20000010000 */
[----:B------:R-:W-:-:S04]  /*2ff0*/  LOP3.LUT P1, RZ, R149, 0xffffff83, RZ, 0xc0, !PT ;  /* 0xffffff8395ff7812 */ /* 0x000fc8000782c0ff */
[----:B------:R-:W0:Y:S09]  /*3000*/  SHFL.BFLY PT, R90, R88, 0x2, 0x1f ;  /* 0x0c401f00585a7f89 */ /* 0x000e3200000e0000 */
[----:B------:R-:W1:Y:S01]  /*3010*/  @!P1 LDC R93, c[0x0][0x10] ;  /* 0x00000400ff5d9b82 */ /* 0x000e620000000800 */
[----:B------:R-:W2:Y:S07]  /*3020*/  SHFL.BFLY PT, R91, R89, 0x2, 0x1f ;  /* 0x0c401f00595b7f89 */ /* 0x000eae00000e0000 */
[----:B------:R-:W3:Y:S01]  /*3030*/  @!P1 LDC.64 R62, c[0x0][0x248] ;  /* 0x00009200ff3e9b82 */ /* 0x000ee20000000a00 */
[----:B0-----:R-:W-:Y:S01]  /*3040*/  FADD.FTZ R88, R90, R88 ;  /* 0x000000585a587221 */ /* 0x001fe20000010000 */
[----:B-1----:R-:W-:-:S05]  /*3050*/  @!P1 IMAD R90, R93, R50, UR8 ;  /* 0x000000085d5a9e24 */ /* 0x002fca000f8e0232 */
[----:B------:R-:W-:-:S04]  /*3060*/  @!P1 LEA R90, R90, R95, 0xa ;  /* 0x0000005f5a5a9211 */ /* 0x000fc800078e50ff */
[----:B------:R-:W-:Y:S01]  /*3070*/  @!P1 SHF.L.U32 R90, R90, 0x1, RZ ;  /* 0x000000015a5a9819 */ /* 0x000fe200000006ff */
[----:B--2---:R-:W-:-:S04]  /*3080*/  FADD.FTZ R89, R91, R89 ;  /* 0x000000595b597221 */ /* 0x004fc80000010000 */
[----:B---3--:R-:W-:Y:S02]  /*3090*/  @!P1 IMAD.WIDE.U32 R90, R90, 0x4, R62 ;  /* 0x000000045a5a9825 */ /* 0x008fe400078e003e */
        /* <DEDUP_REMOVED lines=28> */
.L_x_2625:
[----:B------:R-:W2:Y:S04]  /*3260*/  LD.E.STRONG.GPU R89, desc[UR6][R62.64] ;  /* 0x000000063e597980 */ /* 0x000ea8000c10f900 */
[----:B--2---:R-:W-:Y:S01]  /*3270*/  CCTL.IVALL ;  /* 0x00000000ff00798f */ /* 0x004fe20002000000 */
[----:B------:R-:W-:Y:S05]  /*3280*/  YIELD ;  /* 0x0000000000007946 */ /* 0x000fea0003800000 */
[----:B------:R-:W-:-:S04]  /*3290*/  LOP3.LUT R89, R89, R88, RZ, 0x3c, !PT ;  /* 0x0000005859597212 */ /* 0x000fc800078e3cff */
[----:B------:R-:W-:-:S13]  /*32a0*/  ISETP.GT.AND P1, PT, R89, -0x1, PT ;  /* 0xffffffff5900780c */ /* 0x000fda0003f24270 */
[----:B------:R-:W-:Y:S05]  /*32b0*/  @P1 BRA `(.L_x_2625) ;  /* 0xfffffffc00e81947 */ /* 0x000fea000383ffff */
.L_x_2624:
[----:B------:R-:W0:Y:S01]  /*32c0*/  S2R R149, SR_TID.X ;  /* 0x0000000000957919 */ /* 0x000e220000002100 */
[----:B------:R-:W-:Y:S05]  /*32d0*/  WARPSYNC.ALL ;  /* 0x0000000000007948 */ /* 0x000fea0003800000 */
[----:B------:R-:W-:Y:S01]  /*32e0*/  BAR.SYNC.DEFER_BLOCKING 0x0 ;  /* 0x0000000000007b1d */ /* 0x000fe20000010000 */
[----:B------:R-:W-:-:S05]  /*32f0*/  CS2R R94, SRZ ;  /* 0x00000000005e7805 */ /* 0x000fca000001ff00 */
[----:B------:R-:W-:Y:S04]  /*3300*/  BSSY B0, `(.L_x_2626) ;  /* 0x0000020000007945 */ /* 0x000fe80003800000 */
[----:B------:R-:W-:Y:S05]  /*3310*/  @P2 BRA `(.L_x_2627) ;  /* 0x0000000000782947 */ /* 0x000fea0003800000 */
[----:B------:R-:W1:Y:S01]  /*3320*/  LDC R88, c[0x0][0x10] ;  /* 0x00000400ff587b82 */ /* 0x000e620000000800 */
[----:B------:R2:W-:Y:S01]  /*3330*/  STL.64 [R1+0x140], R2 ;  /* 0x0001400201007387 */ /* 0x0005e20000100a00 */
[C---:B0-----:R-:W-:Y:S02]  /*3340*/  SHF.L.U32 R89, R149.reuse, 0x2, RZ ;  /* 0x0000000295597819 */ /* 0x041fe400000006ff */
[----:B------:R-:W-:Y:S02]  /*3350*/  LOP3.LUT R92, R149, 0x7, RZ, 0xc0, !PT ;  /* 0x00000007955c7812 */ /* 0x000fe400078ec0ff */
[----:B------:R-:W-:Y:S02]  /*3360*/  LOP3.LUT R89, R89, 0x7fffffe0, RZ, 0xc0, !PT ;  /* 0x7fffffe059597812 */ /* 0x000fe400078ec0ff */
[----:B--2---:R-:W0:Y:S01]  /*3370*/  LDC.64 R2, c[0x0][0x248] ;  /* 0x00009200ff027b82 */ /* 0x004e220000000a00 */
[----:B-1----:R-:W-:-:S05]  /*3380*/  IMAD R88, R88, R50, UR8 ;  /* 0x0000000858587e24 */ /* 0x002fca000f8e0232 */
[----:B------:R-:W-:-:S04]  /*3390*/  LEA R88, R88, R89, 0xa ;  /* 0x0000005958587211 */ /* 0x000fc800078e50ff */
        /* <DEDUP_REMOVED lines=22> */
.L_x_2627:
[----:B------:R-:W-:Y:S05]  /*3500*/  BSYNC B0 ;  /* 0x0000000000007941 */ /* 0x000fea0003800000 */
.L_x_2626:
[----:B------:R-:W1:Y:S01]  /*3510*/  SHFL.BFLY PT, R88, R94, 0x4, 0x1f ;  /* 0x0c801f005e587f89 */ /* 0x000e6200000e0000 */
[C---:B0-----:R-:W-:Y:S01]  /*3520*/  LOP3.LUT P1, RZ, R149.reuse, 0xffffff07, RZ, 0xc0, !PT ;  /* 0xffffff0795ff7812 */ /* 0x041fe2000782c0ff */
[----:B------:R-:W-:Y:S02]  /*3530*/  BSSY B0, `(.L_x_2628) ;  /* 0x000001e000007945 */ /* 0x000fe40003800000 */
[----:B------:R-:W0:Y:S10]  /*3540*/  SHFL.BFLY PT, R89, R95, 0x4, 0x1f ;  /* 0x0c801f005f597f89 */ /* 0x000e3400000e0000 */
[----:B------:R-:W-:Y:S01]  /*3550*/  @!P1 LOP3.LUT R90, R149, 0xfffffff8, RZ, 0xc0, !PT ;  /* 0xfffffff8955a9812 */ /* 0x000fe200078ec0ff */
[----:B-1----:R-:W-:Y:S01]  /*3560*/  FADD.FTZ R94, R88, R94 ;  /* 0x0000005e585e7221 */ /* 0x002fe20000010000 */
[----:B0-----:R-:W-:-:S04]  /*3570*/  FADD.FTZ R95, R89, R95 ;  /* 0x0000005f595f7221 */ /* 0x001fc80000010000 */
[----:B------:R-:W0:Y:S04]  /*3580*/  SHFL.BFLY PT, R88, R94, 0x2, 0x1f ;  /* 0x0c401f005e587f89 */ /* 0x000e2800000e0000 */
[----:B------:R-:W1:Y:S01]  /*3590*/  SHFL.BFLY PT, R89, R95, 0x2, 0x1f ;  /* 0x0c401f005f597f89 */ /* 0x000e6200000e0000 */
[----:B0-----:R-:W-:Y:S01]  /*35a0*/  FADD.FTZ R94, R94, R88 ;  /* 0x000000585e5e7221 */ /* 0x001fe20000010000 */
[----:B-1----:R-:W-:-:S04]  /*35b0*/  FADD.FTZ R95, R95, R89 ;  /* 0x000000595f5f7221 */ /* 0x002fc80000010000 */
[----:B------:R-:W0:Y:S04]  /*35c0*/  SHFL.BFLY PT, R88, R94, 0x1, 0x1f ;  /* 0x0c201f005e587f89 */ /* 0x000e2800000e0000 */
        /* <DEDUP_REMOVED lines=10> */
[----:B------:R-:W1:Y:S01]  /*3670*/  S2R R91, SR_TID.X ;  /* 0x00000000005b7919 */ /* 0x000e620000002100 */
[----:B0-----:R-:W-:Y:S01]  /*3680*/  LEA R89, P1, R52, R149, 0x5 ;  /* 0x0000009534597211 */ /* 0x001fe200078228ff */
[----:B------:R-:W-:Y:S01]  /*3690*/  ULDC.64 UR10, c[0x0][0x240] ;  /* 0x00009000000a7ab9 */ /* 0x000fe20000000a00 */
[----:B-1----:R-:W-:-:S04]  /*36a0*/  SHF.R.S32.HI R91, RZ, 0x1f, R91 ;  /* 0x0000001fff5b7819 */ /* 0x002fc8000001145b */
[----:B------:R-:W-:Y:S02]  /*36b0*/  LEA.HI.X R90, R52, R91, R51, 0x5, P1 ;  /* 0x0000005b345a7211 */ /* 0x000fe400008f2c33 */
[----:B------:R-:W-:-:S04]  /*36c0*/  LEA R88, P1, R89, UR10, 0x3 ;  /* 0x0000000a59587c11 */ /* 0x000fc8000f8218ff */
[----:B------:R-:W-:Y:S02]  /*36d0*/  LEA.HI.X R89, R89, UR11, R90, 0x3, P1 ;  /* 0x0000000b59597c11 */ /* 0x000fe400088f1c5a */
[----:B------:R-:W-:-:S06]  /*36e0*/  LEA R90, R149, UR4, 0x3 ;  /* 0x00000004955a7c11 */ /* 0x000fcc000f8e18ff */
[----:B------:R-:W0:Y:S04]  /*36f0*/  LDS.64 R90, [R90] ;  /* 0x000000005a5a7984 */ /* 0x000e280000000a00 */
[----:B0-----:R1:W-:Y:S02]  /*3700*/  STG.E.64 desc[UR6][R88.64], R90 ;  /* 0x0000005a58007986 */ /* 0x0013e4000c101b06 */
.L_x_2629:
[----:B------:R-:W-:Y:S05]  /*3710*/  BSYNC B0 ;  /* 0x0000000000007941 */ /* 0x000fea0003800000 */
.L_x_2628:
[----:B01----:R-:W2:Y:S01]  /*3720*/  LDL R88, [R1+0x11c] ;  /* 0x00011c0001587983 */ /* 0x003ea20000100800 */
[----:B------:R-:W-:Y:S01]  /*3730*/  ULDC UR5, c[0x0][0x230] ;  /* 0x00008c0000057ab9 */ /* 0x000fe20000000800 */
[----:B------:R-:W-:Y:S02]  /*3740*/  ULDC.64 UR10, c[0x0][0x210] ;  /* 0x00008400000a7ab9 */ /* 0x000fe40000000a00 */
[----:B------:R-:W3:Y:S04]  /*3750*/  LDL.LU R92, [R1+0x34] ;  /* 0x00003400015c7983 */ /* 0x000ee80000300800 */
[----:B------:R-:W4:Y:S01]  /*3760*/  LDL R93, [R1+0x118] ;  /* 0x00011800015d7983 */ /* 0x000f220000100800 */
[----:B------:R-:W-:-:S03]  /*3770*/  LEA R90, P1, R58, UR10, 0x1 ;  /* 0x0000000a3a5a7c11 */ /* 0x000fc6000f8208ff */
[----:B------:R-:W-:Y:S04]  /*3780*/  STL [R1+0x14c], R52 ;  /* 0x00014c3401007387 */ /* 0x000fe80000100800 */
[----:B------:R-:W-:Y:S04]  /*3790*/  STL [R1+0x148], R51 ;  /* 0x0001483301007387 */ /* 0x000fe80000100800 */
[----:B------:R0:W-:Y:S04]  /*37a0*/  STL [R1+0x144], R50 ;  /* 0x0001443201007387 */ /* 0x0001e80000100800 */
[----:B-----5:R1:W-:Y:S04]  /*37b0*/  STL [R1+0x140], R63 ;  /* 0x0001403f01007387 */ /* 0x0203e80000100800 */
[----:B------:R1:W-:Y:S04]  /*37c0*/  STL [R1+0x138], R62 ;  /* 0x0001383e01007387 */ /* 0x0003e80000100800 */
[----:B0-----:R-:W4:Y:S04]  /*37d0*/  LDL.LU R50, [R1+0x20] ;  /* 0x0000200001327983 */ /* 0x001f280000300800 */
[----:B------:R-:W4:Y:S04]  /*37e0*/  LDL.LU R149, [R1+0x18] ;  /* 0x0000180001957983 */ /* 0x000f280000300800 */
[----:B-1----:R-:W4:Y:S04]  /*37f0*/  LDL.LU R63, [R1+0x14] ;  /* 0x00001400013f7983 */ /* 0x002f280000300800 */
[----:B------:R-:W4:Y:S04]  /*3800*/  LDL.LU R62, [R1+0x10] ;  /* 0x00001000013e7983 */ /* 0x000f280000300800 */
[----:B------:R-:W4:Y:S04]  /*3810*/  LDL.LU R52, [R1+0x8] ;  /* 0x0000080001347983 */ /* 0x000f280000300800 */
[----:B------:R-:W4:Y:S04]  /*3820*/  LDL.LU R51, [R1] ;  /* 0x0000000001337983 */ /* 0x000f280000300800 */
[----:B--2---:R-:W0:Y:S01]  /*3830*/  LDS.64 R88, [R88+UR4] ;  /* 0x0000000458587984 */ /* 0x004e220008000a00 */
[----:B---3--:R-:W-:Y:S01]  /*3840*/  LEA.HI.X R91, R58, UR11, R92, 0x1, P1 ;  /* 0x0000000b3a5b7c11 */ /* 0x008fe200088f0c5c */
[----:B------:R-:W-:-:S02]  /*3850*/  HADD2.F32 R58, -RZ, R66.H0_H0 ;  /* 0x20000042ff3a7230 */ /* 0x000fc40000004100 */
[----:B------:R-:W-:Y:S02]  /*3860*/  HADD2.F32 R66, -RZ, R66.H1_H1 ;  /* 0x30000042ff427230 */ /* 0x000fe40000004100 */
[----:B0-----:R-:W-:Y:S01]  /*3870*/  FADD.FTZ R89, R89, UR5 ;  /* 0x0000000559597e21 */ /* 0x001fe20008010000 */
[--C-:B------:R-:W-:Y:S01]  /*3880*/  FADD.FTZ R92, R2, -R88.reuse ;  /* 0x80000058025c7221 */ /* 0x100fe20000010000 */
[----:B------:R-:W-:Y:S01]  /*3890*/  FADD.FTZ R57, R57, -R88 ;  /* 0x8000005839397221 */ /* 0x000fe20000010000 */
[--C-:B------:R-:W-:Y:S02]  /*38a0*/  HADD2.F32 R2, -RZ, R70.reuse.H0_H0 ;  /* 0x20000046ff027230 */ /* 0x100fe40000004100 */
[----:B------:R-:W-:Y:S01]  /*38b0*/  HADD2.F32 R70, -RZ, R70.H1_H1 ;  /* 0x30000046ff467230 */ /* 0x000fe20000004100 */
[----:B------:R-:W0:Y:S02]  /*38c0*/  MUFU.RSQ R89, R89 ;  /* 0x0000005900597308 */ /* 0x000e240000001400 */
[----:B0-----:R-:W-:Y:S01]  /*38d0*/  FMUL.FTZ R92, R92, R89 ;  /* 0x000000595c5c7220 */ /* 0x001fe20000410000 */
[----:B------:R-:W-:-:S03]  /*38e0*/  FMUL.FTZ R57, R89, R57 ;  /* 0x0000003959397220 */ /* 0x000fc60000410000 */
[----:B------:R-:W-:Y:S01]  /*38f0*/  FFMA.FTZ R92, R92, R58, R2 ;  /* 0x0000003a5c5c7223 */ /* 0x000fe20000010002 */
[----:B------:R-:W-:-:S05]  /*3900*/  FFMA.FTZ R57, R57, R66, R70 ;  /* 0x0000004239397223 */ /* 0x000fca0000010046 */
[----:B------:R-:W-:-:S04]  /*3910*/  F2FP.F16.F32.PACK_AB R57, R57, R92 ;  /* 0x0000005c3939723e */ /* 0x000fc800000000ff */
[C---:B------:R-:W-:Y:S02]  /*3920*/  PRMT R92, R57.reuse, 0x7610, R92 ;  /* 0x00007610395c7816 */ /* 0x040fe4000000005c */
[----:B------:R-:W-:-:S03]  /*3930*/  PRMT R57, R57, 0x7632, R57 ;  /* 0x0000763239397816 */ /* 0x000fc60000000039 */
[----:B------:R-:W-:Y:S04]  /*3940*/  STG.E.U16 desc[UR6][R90.64], R92 ;  /* 0x0000005c5a007986 */ /* 0x000fe8000c101506 */
[----:B----4-:R-:W0:Y:S04]  /*3950*/  LDS.64 R92, [R93+UR4] ;  /* 0x000000045d5c7984 */ /* 0x010e280008000a00 */
[----:B------:R0:W-:Y:S02]  /*3960*/  STG.E.U16 desc[UR6][R90.64+0x2], R57 ;  /* 0x000002395a007986 */ /* 0x0001e4000c101506 */
[----:B0-----:R-:W-:-:S06]  /*3970*/  FADD.FTZ R57, R93, UR5 ;  /* 0x000000055d397e21 */ /* 0x001fcc0008010000 */
[----:B------:R-:W0:Y:S01]  /*3980*/  MUFU.RSQ R57, R57 ;  /* 0x0000003900397308 */ /* 0x000e220000001400 */
[--C-:B------:R-:W-:Y:S01]  /*3990*/  FADD.FTZ R94, R0, -R92.reuse ;  /* 0x8000005c005e7221 */ /* 0x100fe20000010000 */
[----:B------:R-:W-:-:S03]  /*39a0*/  FADD.FTZ R159, R159, -R92 ;  /* 0x8000005c9f9f7221 */ /* 0x000fc60000010000 */
[----:B0-----:R-:W-:Y:S01]  /*39b0*/  FMUL.FTZ R95, R94, R57 ;  /* 0x000000395e5f7220 */ /* 0x001fe20000410000 */
[----:B------:R-:W-:Y:S02]  /*39c0*/  FMUL.FTZ R94, R57, R159 ;  /* 0x0000009f395e7220 */ /* 0x000fe40000410000 */
[----:B------:R-:W2:Y:S01]  /*39d0*/  LDL.LU R159, [R1+0x1c] ;  /* 0x00001c00019f7983 */ /* 0x000ea20000300800 */
[----:B------:R-:W-:Y:S02]  /*39e0*/  HADD2.F32 R93, -RZ, R67.H0_H0 ;  /* 0x20000043ff5d7230 */ /* 0x000fe40000004100 */
[----:B------:R-:W-:Y:S02]  /*39f0*/  HADD2.F32 R0, -RZ, R71.H0_H0 ;  /* 0x20000047ff007230 */ /* 0x000fe40000004100 */
[----:B------:R-:W-:Y:S02]  /*3a00*/  HADD2.F32 R67, -RZ, R67.H1_H1 ;  /* 0x30000043ff437230 */ /* 0x000fe40000004100 */
[----:B------:R-:W-:-:S02]  /*3a10*/  HADD2.F32 R71, -RZ, R71.H1_H1 ;  /* 0x30000047ff477230 */ /* 0x000fc40000004100 */
[----:B------:R-:W-:-:S03]  /*3a20*/  FFMA.FTZ R95, R95, R93, R0 ;  /* 0x0000005d5f5f7223 */ /* 0x000fc60000010000 */
[----:B------:R-:W-:-:S05]  /*3a30*/  FFMA.FTZ R94, R94, R67, R71 ;  /* 0x000000435e5e7223 */ /* 0x000fca0000010047 */
[----:B------:R-:W-:Y:S01]  /*3a40*/  F2FP.F16.F32.PACK_AB R94, R94, R95 ;  /* 0x0000005f5e5e723e */ /* 0x000fe200000000ff */
[----:B------:R-:W-:-:S04]  /*3a50*/  FADD.FTZ R149, R149, -R88 ;  /* 0x8000005895957221 */ /* 0x000fc80000010000 */
[----:B------:R0:W-:Y:S01]  /*3a60*/  STG.E.U16 desc[UR6][R90.64+0x4], R94 ;  /* 0x0000045e5a007986 */ /* 0x0001e2000c101506 */
[----:B------:R-:W-:Y:S01]  /*3a70*/  FMUL.FTZ R149, R89, R149 ;  /* 0x0000009559957220 */ /* 0x000fe20000410000 */
[----:B------:R-:W-:Y:S01]  /*3a80*/  FADD.FTZ R95, R51, -R88 ;  /* 0x80000058335f7221 */ /* 0x000fe20000010000 */
[----:B0-----:R-:W-:-:S05]  /*3a90*/  PRMT R94, R94, 0x7632, R94 ;  /* 0x000076325e5e7816 */ /* 0x001fca000000005e */
[----:B------:R0:W-:Y:S01]  /*3aa0*/  STG.E.U16 desc[UR6][R90.64+0x6], R94 ;  /* 0x0000065e5a007986 */ /* 0x0001e2000c101506 */
[----:B------:R-:W-:Y:S01]  /*3ab0*/  FFMA.FTZ R51, R58, R149, R2 ;  /* 0x000000953a337223 */ /* 0x000fe20000010002 */
[--C-:B------:R-:W-:Y:S01]  /*3ac0*/  FADD.FTZ R164, R164, -R88.reuse ;  /* 0x80000058a4a47221 */ /* 0x100fe20000010000 */
[--C-:B------:R-:W-:Y:S01]  /*3ad0*/  FADD.FTZ R162, R162, -R88.reuse ;  /* 0x80000058a2a27221 */ /* 0x100fe20000010000 */
[--C-:B0-----:R-:W-:Y:S01]  /*3ae0*/  FADD.FTZ R90, R63, -R88.reuse ;  /* 0x800000583f5a7221 */ /* 0x101fe20000010000 */
[--C-:B------:R-:W-:Y:S01]  /*3af0*/  FADD.FTZ R91, R62, -R88.reuse ;  /* 0x800000583e5b7221 */ /* 0x100fe20000010000 */
[----:B------:R-:W-:Y:S02]  /*3b00*/  FADD.FTZ R94, R52, -R88 ;  /* 0x80000058345e7221 */ /* 0x000fe40000010000 */
[C---:B------:R-:W-:Y:S01]  /*3b10*/  FMUL.FTZ R90, R89.reuse, R90 ;  /* 0x0000005a595a7220 */ /* 0x040fe20000410000 */
[C---:B------:R-:W-:Y:S01]  /*3b20*/  FMUL.FTZ R91, R89.reuse, R91 ;  /* 0x0000005b595b7220 */ /* 0x040fe20000410000 */
[----:B------:R-:W-:-:S02]  /*3b30*/  FMUL.FTZ R94, R89, R94 ;  /* 0x0000005e595e7220 */ /* 0x000fc40000410000 */
[----:B------:R-:W-:Y:S01]  /*3b40*/  FFMA.FTZ R62, R58, R90, R2 ;  /* 0x0000005a3a3e7223 */ /* 0x000fe20000010002 */
[C---:B------:R-:W-:Y:S01]  /*3b50*/  FMUL.FTZ R95, R89.reuse, R95 ;  /* 0x0000005f595f7220 */ /* 0x040fe20000410000 */
[----:B------:R-:W-:Y:S01]  /*3b60*/  FMUL.FTZ R164, R89, R164 ;  /* 0x000000a459a47220 */ /* 0x000fe20000410000 */
[--C-:B------:R-:W-:Y:S01]  /*3b70*/  FADD.FTZ R50, R50, -R88.reuse ;  /* 0x8000005832327221 */ /* 0x100fe20000010000 */
[--C-:B------:R-:W-:Y:S01]  /*3b80*/  FADD.FTZ R160, R160, -R88.reuse ;  /* 0x80000058a0a07221 */ /* 0x100fe20000010000 */
[--C-:B------:R-:W-:Y:S01]  /*3b90*/  FADD.FTZ R157, R157, -R88.reuse ;  /* 0x800000589d9d7221 */ /* 0x100fe20000010000 */
[C---:B------:R-:W-:Y:S01]  /*3ba0*/  FMUL.FTZ R162, R89.reuse, R162 ;  /* 0x000000a259a27220 */ /* 0x040fe20000410000 */
[--C-:B------:R-:W-:Y:S01]  /*3bb0*/  FADD.FTZ R154, R154, -R88.reuse ;  /* 0x800000589a9a7221 */ /* 0x100fe20000010000 */
[C---:B------:R-:W-:Y:S01]  /*3bc0*/  FMUL.FTZ R50, R89.reuse, R50 ;  /* 0x0000003259327220 */ /* 0x040fe20000410000 */
[C---:B------:R-:W-:Y:S01]  /*3bd0*/  FMUL.FTZ R160, R89.reuse, R160 ;  /* 0x000000a059a07220 */ /* 0x040fe20000410000 */
[----:B------:R-:W-:Y:S01]  /*3be0*/  FMUL.FTZ R157, R89, R157 ;  /* 0x0000009d599d7220 */ /* 0x000fe20000410000 */
[--C-:B------:R-:W-:Y:S01]  /*3bf0*/  FADD.FTZ R151, R151, -R88.reuse ;  /* 0x8000005897977221 */ /* 0x100fe20000010000 */
[----:B------:R-:W-:Y:S01]  /*3c00*/  FADD.FTZ R147, R147, -R88 ;  /* 0x8000005893937221 */ /* 0x000fe20000010000 */
[----:B------:R-:W-:Y:S01]  /*3c10*/  FMUL.FTZ R154, R89, R154 ;  /* 0x0000009a599a7220 */ /* 0x000fe20000410000 */
[----:B------:R-:W-:Y:S01]  /*3c20*/  FFMA.FTZ R50, R58, R50, R2 ;  /* 0x000000323a327223 */ /* 0x000fe20000010002 */
[--C-:B------:R-:W-:Y:S01]  /*3c30*/  FADD.FTZ R53, R53, -R88.reuse ;  /* 0x8000005835357221 */ /* 0x100fe20000010000 */
[C---:B------:R-:W-:Y:S01]  /*3c40*/  FMUL.FTZ R151, R89.reuse, R151 ;  /* 0x0000009759977220 */ /* 0x040fe20000410000 */
[----:B------:R-:W-:Y:S01]  /*3c50*/  FMUL.FTZ R147, R89, R147 ;  /* 0x0000009359937220 */ /* 0x000fe20000410000 */
[--C-:B------:R-:W-:Y:S01]  /*3c60*/  FADD.FTZ R55, R55, -R88.reuse ;  /* 0x8000005837377221 */ /* 0x100fe20000010000 */
[----:B------:R-:W-:Y:S01]  /*3c70*/  FMUL.FTZ R53, R89, R53 ;  /* 0x0000003559357220 */ /* 0x000fe20000410000 */
[----:B------:R-:W-:-:S02]  /*3c80*/  FADD.FTZ R59, R59, -R88 ;  /* 0x800000583b3b7221 */ /* 0x000fc40000010000 */
[C---:B------:R-:W-:Y:S02]  /*3c90*/  FMUL.FTZ R55, R89.reuse, R55 ;  /* 0x0000003759377220 */ /* 0x040fe40000410000 */
[----:B------:R-:W-:Y:S01]  /*3ca0*/  FMUL.FTZ R59, R89, R59 ;  /* 0x0000003b593b7220 */ /* 0x000fe20000410000 */
[----:B------:R-:W-:-:S04]  /*3cb0*/  FADD.FTZ R61, R61, -R88 ;  /* 0x800000583d3d7221 */ /* 0x000fc80000010000 */
[----:B------:R-:W-:Y:S01]  /*3cc0*/  FMUL.FTZ R61, R89, R61 ;  /* 0x0000003d593d7220 */ /* 0x000fe20000410000 */
[----:B--2---:R-:W-:-:S04]  /*3cd0*/  FADD.FTZ R159, R159, -R88 ;  /* 0x800000589f9f7221 */ /* 0x004fc80000010000 */
[----:B------:R-:W-:-:S04]  /*3ce0*/  FMUL.FTZ R159, R89, R159 ;  /* 0x0000009f599f7220 */ /* 0x000fc80000410000 */
[----:B------:R-:W-:-:S05]  /*3cf0*/  FFMA.FTZ R52, R58, R159, R2 ;  /* 0x0000009f3a347223 */ /* 0x000fca0000010002 */
[----:B------:R0:W-:Y:S04]  /*3d00*/  STL [R1+0xbc], R52 ;  /* 0x0000bc3401007387 */ /* 0x0001e80000100800 */
[----:B------:R1:W-:Y:S01]  /*3d10*/  STL [R1+0xd8], R51 ;  /* 0x0000d83301007387 */ /* 0x0003e20000100800 */
[----:B0-----:R-:W-:-:S03]  /*3d20*/  FFMA.FTZ R52, R58, R91, R2 ;  /* 0x0000005b3a347223 */ /* 0x001fc60000010002 */
[----:B------:R0:W-:Y:S01]  /*3d30*/  STL [R1+0xe8], R62 ;  /* 0x0000e83e01007387 */ /* 0x0001e20000100800 */
[----:B-1----:R-:W-:-:S03]  /*3d40*/  FFMA.FTZ R51, R58, R94, R2 ;  /* 0x0000005e3a337223 */ /* 0x002fc60000010002 */
[----:B------:R1:W-:Y:S04]  /*3d50*/  STL [R1+0x108], R52 ;  /* 0x0001083401007387 */ /* 0x0003e80000100800 */
[----:B------:R2:W-:Y:S01]  /*3d60*/  STL [R1+0x114], R51 ;  /* 0x0001143301007387 */ /* 0x0005e20000100800 */
[C-C-:B0-----:R-:W-:Y:S01]  /*3d70*/  FFMA.FTZ R62, R58.reuse, R95, R2.reuse ;  /* 0x0000005f3a3e7223 */ /* 0x141fe20000010002 */
[----:B-1----:R-:W-:-:S04]  /*3d80*/  FFMA.FTZ R52, R58, R164, R2 ;  /* 0x000000a43a347223 */ /* 0x002fc80000010002 */
[----:B------:R0:W-:Y:S01]  /*3d90*/  STL [R1+0x110], R62 ;  /* 0x0001103e01007387 */ /* 0x0001e20000100800 */
[----:B--2---:R-:W-:-:S03]  /*3da0*/  FFMA.FTZ R51, R58, R162, R2 ;  /* 0x000000a23a337223 */ /* 0x004fc60000010002 */
[----:B------:R1:W-:Y:S01]  /*3db0*/  STL [R1+0x10c], R52 ;  /* 0x00010c3401007387 */ /* 0x0003e20000100800 */
[----:B------:R-:W-:-:S03]  /*3dc0*/  MOV R159, R50 ;  /* 0x00000032009f7202 */ /* 0x000fc60000000f00 */
[----:B------:R2:W-:Y:S01]  /*3dd0*/  STL [R1+0xfc], R51 ;  /* 0x0000fc3301007387 */ /* 0x0005e20000100800 */
[C-C-:B0-----:R-:W-:Y:S01]  /*3de0*/  FFMA.FTZ R62, R58.reuse, R160, R2.reuse ;  /* 0x000000a03a3e7223 */ /* 0x141fe20000010002 */
[----:B-1----:R-:W-:-:S04]  /*3df0*/  FFMA.FTZ R52, R58, R157, R2 ;  /* 0x0000009d3a347223 */ /* 0x002fc80000010002 */
[----:B------:R-:W-:Y:S01]  /*3e00*/  STL [R1+0xf4], R62 ;  /* 0x0000f43e01007387 */ /* 0x000fe20000100800 */
[----:B--2---:R-:W-:-:S03]  /*3e10*/  FFMA.FTZ R51, R58, R154, R2 ;  /* 0x0000009a3a337223 */ /* 0x004fc60000010002 */
[----:B------:R0:W-:Y:S01]  /*3e20*/  STL [R1+0xec], R52 ;  /* 0x0000ec3401007387 */ /* 0x0001e20000100800 */
[----:B------:R-:W-:-:S03]  /*3e30*/  FFMA.FTZ R50, R58, R151, R2 ;  /* 0x000000973a327223 */ /* 0x000fc60000010002 */
[----:B------:R1:W-:Y:S01]  /*3e40*/  STL [R1+0xdc], R51 ;  /* 0x0000dc3301007387 */ /* 0x0003e20000100800 */
[----:B0-----:R-:W-:-:S03]  /*3e50*/  FFMA.FTZ R52, R58, R147, R2 ;  /* 0x000000933a347223 */ /* 0x001fc60000010002 */
[----:B------:R0:W-:Y:S01]  /*3e60*/  STL [R1+0xd0], R50 ;  /* 0x0000d03201007387 */ /* 0x0001e20000100800 */
[----:B-1----:R-:W-:-:S03]  /*3e70*/  FFMA.FTZ R51, R58, R53, R2 ;  /* 0x000000353a337223 */ /* 0x002fc60000010002 */
[----:B------:R-:W-:Y:S04]  /*3e80*/  STL [R1+0xc8], R52 ;  /* 0x0000c83401007387 */ /* 0x000fe80000100800 */
[----:B------:R-:W2:Y:S01]  /*3e90*/  LDL.LU R91, [R1+0x30] ;  /* 0x00003000015b7983 */ /* 0x000ea20000300800 */
[----:B0-----:R-:W-:-:S03]  /*3ea0*/  FFMA.FTZ R50, R58, R55, R2 ;  /* 0x000000373a327223 */ /* 0x001fc60000010002 */
[----:B------:R0:W-:Y:S04]  /*3eb0*/  STL [R1+0xc0], R51 ;  /* 0x0000c03301007387 */ /* 0x0001e80000100800 */
[----:B------:R-:W3:Y:S01]  /*3ec0*/  LDL.LU R53, [R1+0x2c] ;  /* 0x00002c0001357983 */ /* 0x000ee20000300800 */
[----:B0-----:R-:W-:-:S03]  /*3ed0*/  FFMA.FTZ R51, R58, R59, R2 ;  /* 0x0000003b3a337223 */ /* 0x001fc60000010002 */
[----:B------:R0:W-:Y:S04]  /*3ee0*/  STL [R1+0xb8], R50 ;  /* 0x0000b83201007387 */ /* 0x0001e80000100800 */
[----:B------:R-:W4:Y:S04]  /*3ef0*/  LDL.LU R55, [R1+0x28] ;  /* 0x0000280001377983 */ /* 0x000f280000300800 */
[----:B------:R1:W-:Y:S04]  /*3f00*/  STL [R1+0xac], R51 ;  /* 0x0000ac3301007387 */ /* 0x0003e80000100800 */
[----:B------:R-:W4:Y:S01]  /*3f10*/  LDL.LU R90, [R1+0x24] ;  /* 0x00002400015a7983 */ /* 0x000f220000300800 */
[----:B0-----:R-:W-:-:S03]  /*3f20*/  FFMA.FTZ R50, R58, R61, R2 ;  /* 0x0000003d3a327223 */ /* 0x001fc60000010002 */
[----:B------:R-:W4:Y:S04]  /*3f30*/  LDL.LU R59, [R1+0xc] ;  /* 0x00000c00013b7983 */ /* 0x000f280000300800 */
[----:B------:R0:W-:Y:S04]  /*3f40*/  STL [R1+0xa4], R50 ;  /* 0x0000a43201007387 */ /* 0x0001e80000100800 */
[----:B------:R-:W4:Y:S01]  /*3f50*/  LDL.LU R61, [R1+0x4] ;  /* 0x00000400013d7983 */ /* 0x000f220000300800 */
[--C-:B------:R-:W-:Y:S01]  /*3f60*/  FADD.FTZ R65, R65, -R88.reuse ;  /* 0x8000005841417221 */ /* 0x100fe20000010000 */
[--C-:B------:R-:W-:Y:S01]  /*3f70*/  FADD.FTZ R68, R68, -R88.reuse ;  /* 0x8000005844447221 */ /* 0x100fe20000010000 */
[----:B------:R-:W-:-:S02]  /*3f80*/  FADD.FTZ R78, R78, -R88 ;  /* 0x800000584e4e7221 */ /* 0x000fc40000010000 */
[C---:B------:R-:W-:Y:S01]  /*3f90*/  FMUL.FTZ R65, R89.reuse, R65 ;  /* 0x0000004159417220 */ /* 0x040fe20000410000 */
[C---:B------:R-:W-:Y:S01]  /*3fa0*/  FMUL.FTZ R68, R89.reuse, R68 ;  /* 0x0000004459447220 */ /* 0x040fe20000410000 */
[--C-:B------:R-:W-:Y:S01]  /*3fb0*/  FADD.FTZ R80, R80, -R88.reuse ;  /* 0x8000005850507221 */ /* 0x100fe20000010000 */
[C---:B------:R-:W-:Y:S01]  /*3fc0*/  FMUL.FTZ R78, R89.reuse, R78 ;  /* 0x0000004e594e7220 */ /* 0x040fe20000410000 */
[--C-:B------:R-:W-:Y:S01]  /*3fd0*/  FADD.FTZ R82, R82, -R88.reuse ;  /* 0x8000005852527221 */ /* 0x100fe20000010000 */
[----:B------:R-:W-:Y:S01]  /*3fe0*/  FADD.FTZ R84, R84, -R88 ;  /* 0x8000005854547221 */ /* 0x000fe20000010000 */
[C-C-:B-1----:R-:W-:Y:S01]  /*3ff0*/  FFMA.FTZ R51, R58.reuse, R65, R2.reuse ;  /* 0x000000413a337223 */ /* 0x142fe20000010002 */
[C-C-:B0-----:R-:W-:Y:S01]  /*4000*/  FFMA.FTZ R50, R58.reuse, R68, R2.reuse ;  /* 0x000000443a327223 */ /* 0x141fe20000010002 */
[C---:B------:R-:W-:Y:S01]  /*4010*/  FMUL.FTZ R80, R89.reuse, R80 ;  /* 0x0000005059507220 */ /* 0x040fe20000410000 */
[----:B------:R-:W-:Y:S01]  /*4020*/  FFMA.FTZ R52, R58, R78, R2 ;  /* 0x0000004e3a347223 */ /* 0x000fe20000010002 */
[C---:B------:R-:W-:Y:S01]  /*4030*/  FMUL.FTZ R82, R89.reuse, R82 ;  /* 0x0000005259527220 */ /* 0x040fe20000410000 */
[----:B------:R-:W-:Y:S01]  /*4040*/  FMUL.FTZ R84, R89, R84 ;  /* 0x0000005459547220 */ /* 0x000fe20000410000 */
[--C-:B------:R-:W-:Y:S01]  /*4050*/  FADD.FTZ R86, R86, -R88.reuse ;  /* 0x8000005856567221 */ /* 0x100fe20000010000 */
[----:B------:R0:W-:Y:S01]  /*4060*/  STL [R1+0x9c], R51 ;  /* 0x00009c3301007387 */ /* 0x0001e20000100800 */
[--C-:B------:R-:W-:Y:S01]  /*4070*/  FADD.FTZ R111, R111, -R88.reuse ;  /* 0x800000586f6f7221 */ /* 0x100fe20000010000 */
[----:B------:R-:W-:-:S02]  /*4080*/  FADD.FTZ R109, R109, -R88 ;  /* 0x800000586d6d7221 */ /* 0x000fc40000010000 */
[----:B------:R1:W-:Y:S01]  /*4090*/  STL [R1+0x94], R50 ;  /* 0x0000943201007387 */ /* 0x0003e20000100800 */
[----:B------:R-:W-:-:S03]  /*40a0*/  FMUL.FTZ R86, R89, R86 ;  /* 0x0000005659567220 */ /* 0x000fc60000410000 */
[----:B------:R1:W-:Y:S01]  /*40b0*/  STL [R1+0x90], R52 ;  /* 0x0000903401007387 */ /* 0x0003e20000100800 */
[C-C-:B0-----:R-:W-:Y:S01]  /*40c0*/  FFMA.FTZ R51, R58.reuse, R80, R2.reuse ;  /* 0x000000503a337223 */ /* 0x141fe20000010002 */
[C---:B------:R-:W-:Y:S01]  /*40d0*/  FMUL.FTZ R111, R89.reuse, R111 ;  /* 0x0000006f596f7220 */ /* 0x040fe20000410000 */
[C-C-:B-1----:R-:W-:Y:S01]  /*40e0*/  FFMA.FTZ R50, R58.reuse, R82, R2.reuse ;  /* 0x000000523a327223 */ /* 0x142fe20000010002 */
[----:B------:R-:W-:Y:S01]  /*40f0*/  FMUL.FTZ R109, R89, R109 ;  /* 0x0000006d596d7220 */ /* 0x000fe20000410000 */
[----:B------:R-:W-:Y:S01]  /*4100*/  FFMA.FTZ R52, R58, R84, R2 ;  /* 0x000000543a347223 */ /* 0x000fe20000010002 */
[----:B------:R0:W-:Y:S01]  /*4110*/  STL [R1+0x84], R51 ;  /* 0x0000843301007387 */ /* 0x0001e20000100800 */
[--C-:B------:R-:W-:Y:S01]  /*4120*/  FADD.FTZ R113, R113, -R88.reuse ;  /* 0x8000005871717221 */ /* 0x100fe20000010000 */
[--C-:B------:R-:W-:Y:S01]  /*4130*/  FADD.FTZ R115, R115, -R88.reuse ;  /* 0x8000005873737221 */ /* 0x100fe20000010000 */
[--C-:B------:R-:W-:Y:S01]  /*4140*/  FADD.FTZ R96, R96, -R88.reuse ;  /* 0x8000005860607221 */ /* 0x100fe20000010000 */
[----:B------:R1:W-:Y:S01]  /*4150*/  STL [R1+0x7c], R50 ;  /* 0x00007c3201007387 */ /* 0x0003e20000100800 */
[----:B------:R-:W-:-:S03]  /*4160*/  FADD.FTZ R98, R98, -R88 ;  /* 0x8000005862627221 */ /* 0x000fc60000010000 */
[----:B------:R1:W-:Y:S01]  /*4170*/  STL [R1+0x74], R52 ;  /* 0x0000743401007387 */ /* 0x0003e20000100800 */
[C-C-:B0-----:R-:W-:Y:S01]  /*4180*/  FFMA.FTZ R51, R58.reuse, R86, R2.reuse ;  /* 0x000000563a337223 */ /* 0x141fe20000010002 */
[C---:B------:R-:W-:Y:S01]  /*4190*/  FMUL.FTZ R113, R89.reuse, R113 ;  /* 0x0000007159717220 */ /* 0x040fe20000410000 */
[C---:B------:R-:W-:Y:S01]  /*41a0*/  FMUL.FTZ R115, R89.reuse, R115 ;  /* 0x0000007359737220 */ /* 0x040fe20000410000 */
[C-C-:B-1----:R-:W-:Y:S01]  /*41b0*/  FFMA.FTZ R50, R58.reuse, R109, R2.reuse ;  /* 0x0000006d3a327223 */ /* 0x142fe20000010002 */
[C---:B------:R-:W-:Y:S01]  /*41c0*/  FMUL.FTZ R96, R89.reuse, R96 ;  /* 0x0000006059607220 */ /* 0x040fe20000410000 */
[C-C-:B------:R-:W-:Y:S01]  /*41d0*/  FFMA.FTZ R52, R58.reuse, R111, R2.reuse ;  /* 0x0000006f3a347223 */ /* 0x140fe20000010002 */
[----:B------:R-:W-:Y:S01]  /*41e0*/  FMUL.FTZ R98, R89, R98 ;  /* 0x0000006259627220 */ /* 0x000fe20000410000 */
[----:B------:R0:W-:Y:S01]  /*41f0*/  STL [R1+0x70], R51 ;  /* 0x0000703301007387 */ /* 0x0001e20000100800 */
[----:B------:R-:W-:-:S03]  /*4200*/  FFMA.FTZ R63, R58, R96, R2 ;  /* 0x000000603a3f7223 */ /* 0x000fc60000010002 */
[----:B------:R-:W-:Y:S01]  /*4210*/  STL [R1+0x150], R52 ;  /* 0x0001503401007387 */ /* 0x000fe20000100800 */
[----:B------:R-:W-:-:S03]  /*4220*/  FFMA.FTZ R62, R58, R98, R2 ;  /* 0x000000623a3e7223 */ /* 0x000fc60000010002 */
[----:B------:R1:W-:Y:S01]  /*4230*/  STL [R1+0x68], R50 ;  /* 0x0000683201007387 */ /* 0x0003e20000100800 */
[----:B0-----:R-:W-:Y:S01]  /*4240*/  FFMA.FTZ R51, R58, R113, R2 ;  /* 0x000000713a337223 */ /* 0x001fe20000010002 */
[--C-:B------:R-:W-:Y:S01]  /*4250*/  FADD.FTZ R161, R161, -R88.reuse ;  /* 0x80000058a1a17221 */ /* 0x100fe20000010000 */
[----:B------:R-:W-:Y:S01]  /*4260*/  FADD.FTZ R56, R56, -R88 ;  /* 0x8000005838387221 */ /* 0x000fe20000010000 */
[----:B-1----:R-:W-:Y:S02]  /*4270*/  FFMA.FTZ R50, R58, R115, R2 ;  /* 0x000000733a327223 */ /* 0x002fe40000010002 */
[----:B------:R-:W-:Y:S01]  /*4280*/  STL [R1+0x154], R51 ;  /* 0x0001543301007387 */ /* 0x000fe20000100800 */
[--C-:B------:R-:W-:Y:S01]  /*4290*/  FADD.FTZ R54, R54, -R88.reuse ;  /* 0x8000005836367221 */ /* 0x100fe20000010000 */
[--C-:B------:R-:W-:Y:S02]  /*42a0*/  FADD.FTZ R116, R116, -R88.reuse ;  /* 0x8000005874747221 */ /* 0x100fe40000010000 */
[----:B------:R-:W-:Y:S01]  /*42b0*/  STL [R1+0x158], R50 ;  /* 0x0001583201007387 */ /* 0x000fe20000100800 */
[----:B------:R-:W-:-:S03]  /*42c0*/  FADD.FTZ R165, R165, -R88 ;  /* 0x80000058a5a57221 */ /* 0x000fc60000010000 */
[----:B------:R0:W-:Y:S01]  /*42d0*/  STL [R1+0x15c], R63 ;  /* 0x00015c3f01007387 */ /* 0x0001e20000100800 */
[--C-:B------:R-:W-:Y:S01]  /*42e0*/  FADD.FTZ R163, R163, -R88.reuse ;  /* 0x80000058a3a37221 */ /* 0x100fe20000010000 */
[--C-:B------:R-:W-:Y:S02]  /*42f0*/  FADD.FTZ R158, R158, -R88.reuse ;  /* 0x800000589e9e7221 */ /* 0x100fe40000010000 */
[----:B------:R-:W-:Y:S01]  /*4300*/  STL [R1+0x160], R62 ;  /* 0x0001603e01007387 */ /* 0x000fe20000100800 */
        /* <DEDUP_REMOVED lines=17> */
[C---:B------:R-:W-:Y:S01]  /*4420*/  FMUL.FTZ R162, R89.reuse, R54 ;  /* 0x0000003659a27220 */ /* 0x040fe20000410000 */
[C---:B------:R-:W-:Y:S01]  /*4430*/  FMUL.FTZ R54, R89.reuse, R116 ;  /* 0x0000007459367220 */ /* 0x040fe20000410000 */
[C---:B------:R-:W-:Y:S01]  /*4440*/  FMUL.FTZ R165, R89.reuse, R165 ;  /* 0x000000a559a57220 */ /* 0x040fe20000410000 */
[C---:B------:R-:W-:Y:S01]  /*4450*/  FMUL.FTZ R155, R89.reuse, R155 ;  /* 0x0000009b599b7220 */ /* 0x040fe20000410000 */
[C---:B------:R-:W-:Y:S01]  /*4460*/  FMUL.FTZ R104, R89.reuse, R104 ;  /* 0x0000006859687220 */ /* 0x040fe20000410000 */
[----:B------:R-:W-:Y:S01]  /*4470*/  FMUL.FTZ R105, R89, R105 ;  /* 0x0000006959697220 */ /* 0x000fe20000410000 */
[C-C-:B0-----:R-:W-:Y:S01]  /*4480*/  FFMA.FTZ R63, R66.reuse, R165, R70.reuse ;  /* 0x000000a5423f7223 */ /* 0x141fe20000010046 */
[C-C-:B------:R-:W-:Y:S01]  /*4490*/  FFMA.FTZ R165, R66.reuse, R155, R70.reuse ;  /* 0x0000009b42a57223 */ /* 0x140fe20000010046 */
[C-C-:B------:R-:W-:Y:S01]  /*44a0*/  FFMA.FTZ R155, R66.reuse, R104, R70.reuse ;  /* 0x00000068429b7223 */ /* 0x140fe20000010046 */
[----:B------:R-:W-:Y:S01]  /*44b0*/  FFMA.FTZ R154, R66, R105, R70 ;  /* 0x00000069429a7223 */ /* 0x000fe20000010046 */
[----:B--2---:R-:W-:-:S04]  /*44c0*/  FADD.FTZ R2, R91, -R88 ;  /* 0x800000585b027221 */ /* 0x004fc80000010000 */
[----:B------:R-:W-:Y:S01]  /*44d0*/  FMUL.FTZ R2, R89, R2 ;  /* 0x0000000259027220 */ /* 0x000fe20000410000 */
[----:B---3--:R-:W-:-:S04]  /*44e0*/  FADD.FTZ R53, R53, -R88 ;  /* 0x8000005835357221 */ /* 0x008fc80000010000 */
[----:B------:R-:W-:Y:S01]  /*44f0*/  FMUL.FTZ R53, R89, R53 ;  /* 0x0000003559357220 */ /* 0x000fe20000410000 */
[--C-:B----4-:R-:W-:Y:S01]  /*4500*/  FADD.FTZ R55, R55, -R88.reuse ;  /* 0x8000005837377221 */ /* 0x110fe20000010000 */
[----:B------:R-:W-:-:S03]  /*4510*/  FADD.FTZ R58, R90, -R88 ;  /* 0x800000585a3a7221 */ /* 0x000fc60000010000 */
[C---:B------:R-:W-:Y:S01]  /*4520*/  FMUL.FTZ R55, R89.reuse, R55 ;  /* 0x0000003759377220 */ /* 0x040fe20000410000 */
[C---:B------:R-:W-:Y:S01]  /*4530*/  FMUL.FTZ R65, R89.reuse, R58 ;  /* 0x0000003a59417220 */ /* 0x040fe20000410000 */
[----:B------:R-:W-:Y:S01]  /*4540*/  FMUL.FTZ R58, R89, R161 ;  /* 0x000000a1593a7220 */ /* 0x000fe20000410000 */
[----:B------:R-:W-:Y:S01]  /*4550*/  FADD.FTZ R59, R59, -R88 ;  /* 0x800000583b3b7221 */ /* 0x000fe20000010000 */
[C---:B------:R-:W-:Y:S01]  /*4560*/  FMUL.FTZ R161, R89.reuse, R56 ;  /* 0x0000003859a17220 */ /* 0x040fe20000410000 */
[C-C-:B------:R-:W-:Y:S01]  /*4570*/  FFMA.FTZ R56, R66.reuse, R2, R70.reuse ;  /* 0x0000000242387223 */ /* 0x140fe20000010046 */
[C-C-:B------:R-:W-:Y:S01]  /*4580*/  FFMA.FTZ R2, R66.reuse, R53, R70.reuse ;  /* 0x0000003542027223 */ /* 0x140fe20000010046 */
[----:B------:R-:W-:Y:S01]  /*4590*/  FMUL.FTZ R59, R89, R59 ;  /* 0x0000003b593b7220 */ /* 0x000fe20000410000 */
[C-C-:B------:R-:W-:Y:S01]  /*45a0*/  FFMA.FTZ R51, R66.reuse, R55, R70.reuse ;  /* 0x0000003742337223 */ /* 0x140fe20000010046 */
[----:B------:R-:W-:Y:S01]  /*45b0*/  FFMA.FTZ R50, R66, R65, R70 ;  /* 0x0000004142327223 */ /* 0x000fe20000010046 */
[--C-:B------:R-:W-:Y:S01]  /*45c0*/  FADD.FTZ R61, R61, -R88.reuse ;  /* 0x800000583d3d7221 */ /* 0x100fe20000010000 */
[----:B------:R0:W-:Y:S01]  /*45d0*/  STL [R1+0x20], R2 ;  /* 0x0000200201007387 */ /* 0x0001e20000100800 */
[----:B------:R-:W-:-:S03]  /*45e0*/  FADD.FTZ R88, R119, -R88 ;  /* 0x8000005877587221 */ /* 0x000fc60000010000 */
[----:B------:R-:W-:Y:S04]  /*45f0*/  STL [R1+0x1c], R51 ;  /* 0x00001c3301007387 */ /* 0x000fe80000100800 */
[----:B------:R-:W2:Y:S01]  /*4600*/  LDL.LU R119, [R1+0x40] ;  /* 0x0000400001777983 */ /* 0x000ea20000300800 */
[----:B0-----:R-:W-:-:S03]  /*4610*/  FFMA.FTZ R2, R66, R59, R70 ;  /* 0x0000003b42027223 */ /* 0x001fc60000010046 */
[----:B------:R0:W-:Y:S04]  /*4620*/  STL [R1+0x18], R50 ;  /* 0x0000183201007387 */ /* 0x0001e80000100800 */
[----:B------:R-:W3:Y:S04]  /*4630*/  LDL.LU R116, [R1+0x44] ;  /* 0x0000440001747983 */ /* 0x000ee80000300800 */
[----:B------:R1:W-:Y:S04]  /*4640*/  STL [R1+0x14], R2 ;  /* 0x0000140201007387 */ /* 0x0003e80000100800 */
[----:B------:R-:W4:Y:S04]  /*4650*/  LDL.LU R115, [R1+0x48] ;  /* 0x0000480001737983 */ /* 0x000f280000300800 */
[----:B------:R-:W4:Y:S04]  /*4660*/  LDL.LU R109, [R1+0x4c] ;  /* 0x00004c00016d7983 */ /* 0x000f280000300800 */
[----:B------:R-:W4:Y:S04]  /*4670*/  LDL.LU R113, [R1+0x50] ;  /* 0x0000500001717983 */ /* 0x000f280000300800 */
[----:B------:R-:W4:Y:S04]  /*4680*/  LDL.LU R111, [R1+0x54] ;  /* 0x00005400016f7983 */ /* 0x000f280000300800 */
[----:B------:R-:W4:Y:S04]  /*4690*/  LDL.LU R98, [R1+0x58] ;  /* 0x0000580001627983 */ /* 0x000f280000300800 */
[----:B------:R-:W2:Y:S04]  /*46a0*/  LDL.LU R104, [R1+0x3c] ;  /* 0x00003c0001687983 */ /* 0x000ea80000300800 */
[----:B------:R-:W3:Y:S01]  /*46b0*/  LDL.LU R105, [R1+0x38] ;  /* 0x0000380001697983 */ /* 0x000ee20000300800 */
[C---:B------:R-:W-:Y:S01]  /*46c0*/  FMUL.FTZ R152, R89.reuse, R152 ;  /* 0x0000009859987220 */ /* 0x040fe20000410000 */
        /* <DEDUP_REMOVED lines=17> */
[--C-:B------:R-:W-:Y:S01]  /*47e0*/  FADD.FTZ R14, R14, -R92.reuse ;  /* 0x8000005c0e0e7221 */ /* 0x100fe20000010000 */
[----:B------:R-:W-:Y:S01]  /*47f0*/  FADD.FTZ R64, R64, -R92 ;  /* 0x8000005c40407221 */ /* 0x000fe20000010000 */
[----:B------:R-:W-:Y:S01]  /*4800*/  FMUL.FTZ R88, R89, R88 ;  /* 0x0000005859587220 */ /* 0x000fe20000410000 */
        /* <DEDUP_REMOVED lines=10> */
[C-C-:B0-----:R-:W-:Y:S01]  /*48b0*/  FFMA.FTZ R50, R66.reuse, R163, R70.reuse ;  /* 0x000000a342327223 */ /* 0x141fe20000010046 */
        /* <DEDUP_REMOVED lines=21> */
[C---:B------:R-:W-:Y:S01]  /*4a10*/  FFMA.FTZ R163, R66.reuse, R148, R70 ;  /* 0x0000009442a37223 */ /* 0x040fe20000010046 */
[----:B------:R-:W-:Y:S01]  /*4a20*/  MOV R106, R149 ;  /* 0x00000095006a7202 */ /* 0x000fe20000000f00 */
        /* <DEDUP_REMOVED lines=16> */
[C-C-:B-1----:R-:W-:Y:S01]  /*4b30*/  FFMA.FTZ R2, R66.reuse, R118, R70.reuse ;  /* 0x0000007642027223 */ /* 0x142fe20000010046 */
        /* <DEDUP_REMOVED lines=31> */
[----:B------:R-:W-:Y:S01]  /*4d30*/  FADD.FTZ R153, R153, -R92 ;  /* 0x8000005c99997221 */ /* 0x000fe20000010000 */
[----:B------:R-:W-:Y:S01]  /*4d40*/  FMUL.FTZ R99, R57, R99 ;  /* 0x0000006339637220 */ /* 0x000fe20000410000 */
        /* <DEDUP_REMOVED lines=59> */
[----:B------:R-:W-:Y:S01]  /*5100*/  FADD.FTZ R92, R101, -R92 ;  /* 0x8000005c655c7221 */ /* 0x000fe20000010000 */
[----:B------:R-:W-:Y:S01]  /*5110*/  FMUL.FTZ R87, R57, R153 ;  /* 0x0000009939577220 */ /* 0x000fe20000410000 */
        /* <DEDUP_REMOVED lines=32> */
[----:B------:R-:W4:Y:S01]  /*5320*/  LDL.LU R101, [R1+0x5c] ;  /* 0x00005c0001657983 */ /* 0x000f220000300800 */
[C-C-:B------:R-:W-:Y:S01]  /*5330*/  FFMA.FTZ R137, R67.reuse, R146, R71.reuse ;  /* 0x0000009243897223 */ /* 0x140fe20000010047 */
[C-C-:B------:R-:W-:Y:S01]  /*5340*/  FFMA.FTZ R136, R67.reuse, R136, R71.reuse ;  /* 0x0000008843887223 */ /* 0x140fe20000010047 */
[C-C-:B------:R-:W-:Y:S01]  /*5350*/  FFMA.FTZ R135, R67.reuse, R142, R71.reuse ;  /* 0x0000008e43877223 */ /* 0x140fe20000010047 */
[----:B------:R-:W4:Y:S01]  /*5360*/  LDL.LU R100, [R1+0x60] ;  /* 0x0000600001647983 */ /* 0x000f220000300800 */
        /* <DEDUP_REMOVED lines=28> */
[----:B------:R-:W4:Y:S01]  /*5530*/  LDL.LU R103, [R1+0x64] ;  /* 0x0000640001677983 */ /* 0x000f220000300800 */
[----:B------:R-:W-:-:S02]  /*5540*/  LEA R88, P1, R49, UR10, 0x1 ;  /* 0x0000000a31587c11 */ /* 0x000fc4000f8208ff */
[----:B------:R-:W-:Y:S01]  /*5550*/  LEA R86, P2, R48, UR10, 0x1 ;  /* 0x0000000a30567c11 */ /* 0x000fe2000f8408ff */
[----:B------:R-:W4:Y:S01]  /*5560*/  LDL.LU R102, [R1+0x6c] ;  /* 0x00006c0001667983 */ /* 0x000f220000300800 */
[----:B------:R-:W-:Y:S02]  /*5570*/  F2FP.F16.F32.PACK_AB R56, R56, R106 ;  /* 0x0000006a3838723e */ /* 0x000fe400000000ff */
[----:B--2---:R-:W-:Y:S02]  /*5580*/  LEA.HI.X R87, R48, UR11, R104, 0x1, P2 ;  /* 0x0000000b30577c11 */ /* 0x004fe400090f0c68 */
[----:B------:R-:W-:Y:S02]  /*5590*/  LEA R48, P2, R46, UR10, 0x1 ;  /* 0x0000000a2e307c11 */ /* 0x000fe4000f8408ff */
[----:B---3--:R-:W-:Y:S02]  /*55a0*/  LEA.HI.X R89, R49, UR11, R105, 0x1, P1 ;  /* 0x0000000b31597c11 */ /* 0x008fe400088f0c69 */
[----:B------:R-:W2:Y:S01]  /*55b0*/  LDL.LU R105, [R1+0x78] ;  /* 0x0000780001697983 */ /* 0x000ea20000300800 */
[----:B------:R-:W-:-:S03]  /*55c0*/  LEA R90, P1, R47, UR10, 0x1 ;  /* 0x0000000a2f5a7c11 */ /* 0x000fc6000f8208ff */
[----:B------:R-:W3:Y:S01]  /*55d0*/  LDL.LU R104, [R1+0x80] ;  /* 0x0000800001687983 */ /* 0x000ee20000300800 */
[----:B------:R-:W-:Y:S02]  /*55e0*/  LEA.HI.X R49, R46, UR11, R116, 0x1, P2 ;  /* 0x0000000b2e317c11 */ /* 0x000fe400090f0c74 */
[----:B------:R-:W-:Y:S01]  /*55f0*/  LEA R46, P2, R44, UR10, 0x1 ;  /* 0x0000000a2c2e7c11 */ /* 0x000fe2000f8408ff */
[----:B------:R-:W3:Y:S01]  /*5600*/  LDL.LU R107, [R1+0x88] ;  /* 0x00008800016b7983 */ /* 0x000ee20000300800 */
[----:B------:R-:W-:-:S03]  /*5610*/  LEA.HI.X R91, R47, UR11, R119, 0x1, P1 ;  /* 0x0000000b2f5b7c11 */ /* 0x000fc600088f0c77 */
[----:B------:R-:W3:Y:S01]  /*5620*/  LDL.LU R106, [R1+0x8c] ;  /* 0x00008c00016a7983 */ /* 0x000ee20000300800 */
[----:B------:R-:W-:Y:S02]  /*5630*/  LEA R92, P1, R45, UR10, 0x1 ;  /* 0x0000000a2d5c7c11 */ /* 0x000fe4000f8208ff */
[----:B----4-:R-:W-:Y:S02]  /*5640*/  LEA.HI.X R47, R44, UR11, R109, 0x1, P2 ;  /* 0x0000000b2c2f7c11 */ /* 0x010fe400090f0c6d */
[----:B------:R-:W4:Y:S01]  /*5650*/  LDL.LU R109, [R1+0x98] ;  /* 0x00009800016d7983 */ /* 0x000f220000300800 */
[----:B------:R-:W-:-:S03]  /*5660*/  LEA R44, P2, R42, UR10, 0x1 ;  /* 0x0000000a2a2c7c11 */ /* 0x000fc6000f8408ff */
[----:B------:R-:W4:Y:S01]  /*5670*/  LDL.LU R108, [R1+0xa0] ;  /* 0x0000a000016c7983 */ /* 0x000f220000300800 */
[----:B------:R-:W-:Y:S02]  /*5680*/  LEA.HI.X R93, R45, UR11, R115, 0x1, P1 ;  /* 0x0000000b2d5d7c11 */ /* 0x000fe400088f0c73 */
[----:B------:R-:W-:Y:S02]  /*5690*/  LEA.HI.X R45, R42, UR11, R111, 0x1, P2 ;  /* 0x0000000b2a2d7c11 */ /* 0x000fe400090f0c6f */
[C---:B------:R-:W-:Y:S01]  /*56a0*/  LEA R94, P1, R43.reuse, UR10, 0x1 ;  /* 0x0000000a2b5e7c11 */ /* 0x040fe2000f8208ff */
[----:B------:R-:W4:Y:S04]  /*56b0*/  LDL.LU R111, [R1+0xa8] ;  /* 0x0000a800016f7983 */ /* 0x000f280000300800 */
[----:B------:R-:W4:Y:S01]  /*56c0*/  LDL.LU R110, [R1+0xb0] ;  /* 0x0000b000016e7983 */ /* 0x000f220000300800 */
[----:B------:R-:W-:-:S03]  /*56d0*/  LEA.HI.X R95, R43, UR11, R113, 0x1, P1 ;  /* 0x0000000b2b5f7c11 */ /* 0x000fc600088f0c71 */
[----:B------:R-:W4:Y:S04]  /*56e0*/  LDL.LU R113, [R1+0xb4] ;  /* 0x0000b40001717983 */ /* 0x000f280000300800 */
        /* <DEDUP_REMOVED lines=14> */
[----:B------:R-:W4:Y:S01]  /*57d0*/  LDL.LU R156, [R1+0xe8] ;  /* 0x0000e800019c7983 */ /* 0x000f220000300800 */
[----:B------:R-:W-:-:S02]  /*57e0*/  LEA R96, P1, R41, UR10, 0x1 ;  /* 0x0000000a29607c11 */ /* 0x000fc4000f8208ff */
[C---:B------:R-:W-:Y:S02]  /*57f0*/  LEA R42, P2, R40.reuse, UR10, 0x1 ;  /* 0x0000000a282a7c11 */ /* 0x040fe4000f8408ff */
[----:B------:R-:W-:Y:S02]  /*5800*/  LEA.HI.X R97, R41, UR11, R98, 0x1, P1 ;  /* 0x0000000b29617c11 */ /* 0x000fe400088f0c62 */
[----:B------:R-:W-:Y:S02]  /*5810*/  LEA R98, P1, R39, UR10, 0x1 ;  /* 0x0000000a27627c11 */ /* 0x000fe4000f8208ff */
[----:B------:R-:W-:Y:S01]  /*5820*/  F2FP.F16.F32.PACK_AB R85, R137, R85 ;  /* 0x000000558955723e */ /* 0x000fe200000000ff */
[----:B------:R-:W-:Y:S04]  /*5830*/  STG.E.U16 desc[UR6][R88.64], R56 ;  /* 0x0000003858007986 */ /* 0x000fe8000c101506 */
[----:B------:R-:W-:Y:S01]  /*5840*/  STG.E.U16 desc[UR6][R88.64+0x4], R71 ;  /* 0x0000044758007986 */ /* 0x000fe2000c101506 */
[----:B------:R-:W-:-:S02]  /*5850*/  LEA.HI.X R43, R40, UR11, R101, 0x1, P2 ;  /* 0x0000000b282b7c11 */ /* 0x000fc400090f0c65 */
[C---:B------:R-:W-:Y:S02]  /*5860*/  LEA R40, P2, R38.reuse, UR10, 0x1 ;  /* 0x0000000a26287c11 */ /* 0x040fe4000f8408ff */
[----:B------:R-:W-:Y:S02]  /*5870*/  LEA.HI.X R99, R39, UR11, R100, 0x1, P1 ;  /* 0x0000000b27637c11 */ /* 0x000fe400088f0c64 */
[C---:B------:R-:W-:Y:S02]  /*5880*/  LEA R100, P1, R37.reuse, UR10, 0x1 ;  /* 0x0000000a25647c11 */ /* 0x040fe4000f8208ff */
[----:B------:R-:W-:Y:S02]  /*5890*/  LEA.HI.X R41, R38, UR11, R103, 0x1, P2 ;  /* 0x0000000b26297c11 */ /* 0x000fe400090f0c67 */
[----:B------:R-:W-:Y:S02]  /*58a0*/  LEA R38, P2, R36, UR10, 0x1 ;  /* 0x0000000a24267c11 */ /* 0x000fe4000f8408ff */
[----:B------:R-:W-:-:S02]  /*58b0*/  LEA.HI.X R101, R37, UR11, R102, 0x1, P1 ;  /* 0x0000000b25657c11 */ /* 0x000fc400088f0c66 */
[C---:B------:R-:W-:Y:S02]  /*58c0*/  LEA R102, P1, R35.reuse, UR10, 0x1 ;  /* 0x0000000a23667c11 */ /* 0x040fe4000f8208ff */
[----:B--2---:R-:W-:Y:S02]  /*58d0*/  LEA.HI.X R39, R36, UR11, R105, 0x1, P2 ;  /* 0x0000000b24277c11 */ /* 0x004fe400090f0c69 */
[C---:B------:R-:W-:Y:S02]  /*58e0*/  LEA R36, P2, R34.reuse, UR10, 0x1 ;  /* 0x0000000a22247c11 */ /* 0x040fe4000f8408ff */
[----:B---3--:R-:W-:Y:S02]  /*58f0*/  LEA.HI.X R103, R35, UR11, R104, 0x1, P1 ;  /* 0x0000000b23677c11 */ /* 0x008fe400088f0c68 */
[----:B------:R-:W-:Y:S02]  /*5900*/  LEA R104, P1, R33, UR10, 0x1 ;  /* 0x0000000a21687c11 */ /* 0x000fe4000f8208ff */
[----:B------:R-:W-:-:S02]  /*5910*/  LEA.HI.X R37, R34, UR11, R107, 0x1, P2 ;  /* 0x0000000b22257c11 */ /* 0x000fc400090f0c6b */
[C---:B------:R-:W-:Y:S02]  /*5920*/  LEA R34, P2, R32.reuse, UR10, 0x1 ;  /* 0x0000000a20227c11 */ /* 0x040fe4000f8408ff */
[----:B------:R-:W-:Y:S02]  /*5930*/  LEA.HI.X R105, R33, UR11, R106, 0x1, P1 ;  /* 0x0000000b21697c11 */ /* 0x000fe400088f0c6a */
[C---:B------:R-:W-:Y:S02]  /*5940*/  LEA R106, P1, R31.reuse, UR10, 0x1 ;  /* 0x0000000a1f6a7c11 */ /* 0x040fe4000f8208ff */
[----:B----4-:R-:W-:Y:S02]  /*5950*/  LEA.HI.X R35, R32, UR11, R109, 0x1, P2 ;  /* 0x0000000b20237c11 */ /* 0x010fe400090f0c6d */
        /* <DEDUP_REMOVED lines=24> */
[----:B------:R-:W-:Y:S02]  /*5ae0*/  F2FP.F16.F32.PACK_AB R20, R150, R141 ;  /* 0x0000008d9614723e */ /* 0x000fe400000000ff */
[----:B------:R-:W-:Y:S01]  /*5af0*/  LEA.HI.X R119, R19, UR11, R138, 0x1, P1 ;  /* 0x0000000b13777c11 */ /* 0x000fe200088f0c8a */
[----:B------:R-:W2:Y:S01]  /*5b00*/  LDL.LU R150, [R1+0x14] ;  /* 0x0000140001967983 */ /* 0x000ea20000300800 */
[----:B------:R-:W-:Y:S01]  /*5b10*/  PRMT R19, R56, 0x7632, R19 ;  /* 0x0000763238137816 */ /* 0x000fe20000000013 */
[----:B------:R-:W-:Y:S01]  /*5b20*/  ULDC.64 UR10, c[0x0][0x238] ;  /* 0x00008e00000a7ab9 */ /* 0x000fe20000000a00 */
[----:B------:R-:W-:Y:S01]  /*5b30*/  PRMT R21, R71, 0x7632, R21 ;  /* 0x0000763247157816 */ /* 0x000fe20000000015 */
[----:B------:R-:W2:Y:S04]  /*5b40*/  LDL.LU R141, [R1+0x108] ;  /* 0x00010800018d7983 */ /* 0x000ea80000300800 */
[----:B------:R0:W-:Y:S04]  /*5b50*/  STG.E.U16 desc[UR6][R88.64+0x2], R19 ;  /* 0x0000021358007986 */ /* 0x0001e8000c101506 */
[----:B------:R1:W-:Y:S04]  /*5b60*/  STG.E.U16 desc[UR6][R88.64+0x6], R21 ;  /* 0x0000061558007986 */ /* 0x0003e8000c101506 */
[----:B------:R3:W-:Y:S01]  /*5b70*/  STG.E.U16 desc[UR6][R86.64], R20 ;  /* 0x0000001456007986 */ /* 0x0007e2000c101506 */
[----:B0-----:R-:W-:-:S02]  /*5b80*/  PRMT R19, R20, 0x7632, R19 ;  /* 0x0000763214137816 */ /* 0x001fc40000000013 */
[----:B-1----:R-:W-:Y:S02]  /*5b90*/  PRMT R21, R85, 0x7632, R21 ;  /* 0x0000763255157816 */ /* 0x002fe40000000015 */
[----:B---3--:R-:W-:Y:S02]  /*5ba0*/  F2FP.F16.F32.PACK_AB R20, R153, R145 ;  /* 0x000000919914723e */ /* 0x008fe400000000ff */
[----:B------:R-:W3:Y:S04]  /*5bb0*/  LDL.LU R145, [R1+0x114] ;  /* 0x0001140001917983 */ /* 0x000ee80000300800 */
[----:B------:R0:W-:Y:S04]  /*5bc0*/  STG.E.U16 desc[UR6][R86.64+0x2], R19 ;  /* 0x0000021356007986 */ /* 0x0001e8000c101506 */
[----:B------:R-:W-:Y:S04]  /*5bd0*/  STG.E.U16 desc[UR6][R86.64+0x4], R85 ;  /* 0x0000045556007986 */ /* 0x000fe8000c101506 */
[----:B------:R-:W-:Y:S01]  /*5be0*/  STG.E.U16 desc[UR6][R86.64+0x6], R21 ;  /* 0x0000061556007986 */ /* 0x000fe2000c101506 */
[----:B0-----:R-:W-:-:S03]  /*5bf0*/  PRMT R19, R20, 0x7632, R19 ;  /* 0x0000763214137816 */ /* 0x001fc60000000013 */
[----:B------:R0:W-:Y:S02]  /*5c00*/  STG.E.U16 desc[UR6][R90.64], R20 ;  /* 0x000000145a007986 */ /* 0x0001e4000c101506 */
[----:B0-----:R-:W-:Y:S02]  /*5c10*/  F2FP.F16.F32.PACK_AB R20, R143, R156 ;  /* 0x0000009c8f14723e */ /* 0x001fe400000000ff */
[----:B------:R-:W4:Y:S01]  /*5c20*/  LDL.LU R156, [R1+0x110] ;  /* 0x00011000019c7983 */ /* 0x000f220000300800 */
[----:B------:R-:W-:Y:S02]  /*5c30*/  F2FP.F16.F32.PACK_AB R84, R136, R84 ;  /* 0x000000548854723e */ /* 0x000fe400000000ff */
[----:B------:R-:W-:Y:S02]  /*5c40*/  F2FP.F16.F32.PACK_AB R83, R135, R83 ;  /* 0x000000538753723e */ /* 0x000fe400000000ff */
[----:B------:R-:W-:Y:S01]  /*5c50*/  PRMT R21, R84, 0x7632, R21 ;  /* 0x0000763254157816 */ /* 0x000fe20000000015 */
[----:B------:R0:W-:Y:S01]  /*5c60*/  STG.E.U16 desc[UR6][R90.64+0x2], R19 ;  /* 0x000002135a007986 */ /* 0x0001e2000c101506 */
[----:B------:R-:W-:-:S03]  /*5c70*/  F2FP.F16.F32.PACK_AB R82, R134, R82 ;  /* 0x000000528652723e */ /* 0x000fc600000000ff */
[----:B------:R-:W-:Y:S04]  /*5c80*/  STG.E.U16 desc[UR6][R90.64+0x4], R84 ;  /* 0x000004545a007986 */ /* 0x000fe8000c101506 */
[----:B------:R1:W-:Y:S01]  /*5c90*/  STG.E.U16 desc[UR6][R90.64+0x6], R21 ;  /* 0x000006155a007986 */ /* 0x0003e2000c101506 */
[----:B0-----:R-:W-:-:S03]  /*5ca0*/  PRMT R19, R20, 0x7632, R19 ;  /* 0x0000763214137816 */ /* 0x001fc60000000013 */
[----:B------:R-:W-:Y:S01]  /*5cb0*/  STG.E.U16 desc[UR6][R48.64], R20 ;  /* 0x0000001430007986 */ /* 0x000fe2000c101506 */
[----:B-1----:R-:W-:-:S03]  /*5cc0*/  PRMT R21, R83, 0x7632, R21 ;  /* 0x0000763253157816 */ /* 0x002fc60000000015 */
[----:B------:R-:W-:Y:S04]  /*5cd0*/  STG.E.U16 desc[UR6][R48.64+0x2], R19 ;  /* 0x0000021330007986 */ /* 0x000fe8000c101506 */
[----:B------:R-:W-:Y:S04]  /*5ce0*/  STG.E.U16 desc[UR6][R48.64+0x4], R83 ;  /* 0x0000045330007986 */ /* 0x000fe8000c101506 */
[----:B------:R0:W-:Y:S04]  /*5cf0*/  STG.E.U16 desc[UR6][R48.64+0x6], R21 ;  /* 0x0000061530007986 */ /* 0x0001e8000c101506 */
[----:B------:R-:W-:Y:S01]  /*5d00*/  STG.E.U16 desc[UR6][R92.64+0x4], R82 ;  /* 0x000004525c007986 */ /* 0x000fe2000c101506 */
[----:B0-----:R-:W-:-:S05]  /*5d10*/  PRMT R21, R82, 0x7632, R21 ;  /* 0x0000763252157816 */ /* 0x001fca0000000015 */
[----:B------:R-:W-:Y:S01]  /*5d20*/  STG.E.U16 desc[UR6][R92.64+0x6], R21 ;  /* 0x000006155c007986 */ /* 0x000fe2000c101506 */
[----:B--2---:R-:W-:-:S03]  /*5d30*/  F2FP.F16.F32.PACK_AB R20, R150, R141 ;  /* 0x0000008d9614723e */ /* 0x004fc600000000ff */
[----:B------:R-:W2:Y:S01]  /*5d40*/  LDL.LU R141, [R1+0x10c] ;  /* 0x00010c00018d7983 */ /* 0x000ea20000300800 */
[----:B------:R-:W-:-:S03]  /*5d50*/  PRMT R19, R20, 0x7632, R19 ;  /* 0x0000763214137816 */ /* 0x000fc60000000013 */
[----:B------:R3:W-:Y:S04]  /*5d60*/  STG.E.U16 desc[UR6][R92.64], R20 ;  /* 0x000000145c007986 */ /* 0x0007e8000c101506 */
[----:B------:R0:W-:Y:S01]  /*5d70*/  STG.E.U16 desc[UR6][R92.64+0x2], R19 ;  /* 0x000002135c007986 */ /* 0x0001e2000c101506 */
[----:B---3--:R-:W-:-:S03]  /*5d80*/  F2FP.F16.F32.PACK_AB R20, R62, R145 ;  /* 0x000000913e14723e */ /* 0x008fc600000000ff */
[----:B------:R-:W3:Y:S01]  /*5d90*/  LDL.LU R62, [R1+0x160] ;  /* 0x00016000013e7983 */ /* 0x000ee20000300800 */
[----:B0-----:R-:W-:-:S03]  /*5da0*/  PRMT R19, R20, 0x7632, R19 ;  /* 0x0000763214137816 */ /* 0x001fc60000000013 */
[----:B------:R-:W3:Y:S04]  /*5db0*/  LDL.LU R145, [R1+0xfc] ;  /* 0x0000fc0001917983 */ /* 0x000ee80000300800 */
[----:B------:R4:W-:Y:S02]  /*5dc0*/  STG.E.U16 desc[UR6][R46.64], R20 ;  /* 0x000000142e007986 */ /* 0x0009e4000c101506 */
[----:B----4-:R-:W-:Y:S02]  /*5dd0*/  F2FP.F16.F32.PACK_AB R20, R63, R156 ;  /* 0x0000009c3f14723e */ /* 0x010fe400000000ff */
[----:B------:R-:W4:Y:S04]  /*5de0*/  LDL.LU R63, [R1+0x15c] ;  /* 0x00015c00013f7983 */ /* 0x000f280000300800 */
[----:B------:R-:W4:Y:S01]  /*5df0*/  LDL.LU R156, [R1+0xf4] ;  /* 0x0000f400019c7983 */ /* 0x000f220000300800 */
[----:B------:R-:W-:-:S02]  /*5e00*/  F2FP.F16.F32.PACK_AB R81, R133, R81 ;  /* 0x000000518551723e */ /* 0x000fc400000000ff */
[----:B------:R-:W-:Y:S02]  /*5e10*/  F2FP.F16.F32.PACK_AB R80, R132, R80 ;  /* 0x000000508450723e */ /* 0x000fe400000000ff */
[----:B------:R-:W-:Y:S02]  /*5e20*/  PRMT R21, R81, 0x7632, R21 ;  /* 0x0000763251157816 */ /* 0x000fe40000000015 */
[----:B------:R-:W-:Y:S01]  /*5e30*/  F2FP.F16.F32.PACK_AB R78, R131, R78 ;  /* 0x0000004e834e723e */ /* 0x000fe200000000ff */
[----:B------:R-:W-:Y:S01]  /*5e40*/  STG.E.U16 desc[UR6][R46.64+0x2], R19 ;  /* 0x000002132e007986 */ /* 0x000fe2000c101506 */
[----:B------:R-:W-:-:S03]  /*5e50*/  PRMT R49, R80, 0x7632, R49 ;  /* 0x0000763250317816 */ /* 0x000fc60000000031 */
[----:B------:R-:W-:Y:S04]  /*5e60*/  STG.E.U16 desc[UR6][R46.64+0x4], R81 ;  /* 0x000004512e007986 */ /* 0x000fe8000c101506 */
[----:B------:R0:W-:Y:S04]  /*5e70*/  STG.E.U16 desc[UR6][R46.64+0x6], R21 ;  /* 0x000006152e007986 */ /* 0x0001e8000c101506 */
[----:B------:R1:W-:Y:S01]  /*5e80*/  STG.E.U16 desc[UR6][R94.64], R20 ;  /* 0x000000145e007986 */ /* 0x0003e2000c101506 */
[----:B0-----:R-:W-:Y:S02]  /*5e90*/  PRMT R47, R20, 0x7632, R47 ;  /* 0x00007632142f7816 */ /* 0x001fe4000000002f */
[----:B-1----:R-:W-:-:S03]  /*5ea0*/  PRMT R20, R78, 0x7632, R20 ;  /* 0x000076324e147816 */ /* 0x002fc60000000014 */
[----:B------:R-:W-:Y:S04]  /*5eb0*/  STG.E.U16 desc[UR6][R94.64+0x2], R47 ;  /* 0x0000022f5e007986 */ /* 0x000fe8000c101506 */
[----:B------:R-:W-:Y:S04]  /*5ec0*/  STG.E.U16 desc[UR6][R94.64+0x4], R80 ;  /* 0x000004505e007986 */ /* 0x000fe8000c101506 */
[----:B------:R-:W-:Y:S04]  /*5ed0*/  STG.E.U16 desc[UR6][R94.64+0x6], R49 ;  /* 0x000006315e007986 */ /* 0x000fe8000c101506 */
[----:B------:R-:W-:Y:S04]  /*5ee0*/  STG.E.U16 desc[UR6][R44.64+0x4], R78 ;  /* 0x0000044e2c007986 */ /* 0x000fe8000c101506 */
[----:B------:R-:W-:Y:S01]  /*5ef0*/  STG.E.U16 desc[UR6][R44.64+0x6], R20 ;  /* 0x000006142c007986 */ /* 0x000fe2000c101506 */
[----:B--2---:R-:W-:-:S03]  /*5f00*/  F2FP.F16.F32.PACK_AB R48, R50, R141 ;  /* 0x0000008d3230723e */ /* 0x004fc600000000ff */
[----:B------:R-:W2:Y:S01]  /*5f10*/  LDL.LU R50, [R1+0x158] ;  /* 0x0001580001327983 */ /* 0x000ea20000300800 */
[----:B------:R-:W-:-:S03]  /*5f20*/  PRMT R21, R48, 0x7632, R21 ;  /* 0x0000763230157816 */ /* 0x000fc60000000015 */
[----:B------:R-:W2:Y:S04]  /*5f30*/  LDL.LU R141, [R1+0xec] ;  /* 0x0000ec00018d7983 */ /* 0x000ea80000300800 */
[----:B------:R-:W-:Y:S04]  /*5f40*/  STG.E.U16 desc[UR6][R44.64], R48 ;  /* 0x000000302c007986 */ /* 0x000fe8000c101506 */
[----:B------:R0:W-:Y:S01]  /*5f50*/  STG.E.U16 desc[UR6][R44.64+0x2], R21 ;  /* 0x000002152c007986 */ /* 0x0001e2000c101506 */
[----:B---3--:R-:W-:-:S03]  /*5f60*/  F2FP.F16.F32.PACK_AB R19, R51, R145 ;  /* 0x000000913313723e */ /* 0x008fc600000000ff */
[----:B------:R-:W3:Y:S01]  /*5f70*/  LDL.LU R51, [R1+0x154] ;  /* 0x0001540001337983 */ /* 0x000ee20000300800 */
[C---:B------:R-:W-:Y:S02]  /*5f80*/  PRMT R46, R19.reuse, 0x7610, R46 ;  /* 0x00007610132e7816 */ /* 0x040fe4000000002e */
[----:B0-----:R-:W-:Y:S01]  /*5f90*/  PRMT R45, R19, 0x7632, R45 ;  /* 0x00007632132d7816 */ /* 0x001fe2000000002d */
[----:B------:R-:W3:Y:S01]  /*5fa0*/  LDL.LU R145, [R1+0xdc] ;  /* 0x0000dc0001917983 */ /* 0x000ee20000300800 */
[----:B----4-:R-:W-:-:S03]  /*5fb0*/  F2FP.F16.F32.PACK_AB R19, R52, R156 ;  /* 0x0000009c3413723e */ /* 0x010fc600000000ff */
[----:B------:R-:W4:Y:S04]  /*5fc0*/  LDL.LU R52, [R1+0x150] ;  /* 0x0001500001347983 */ /* 0x000f280000300800 */
[----:B------:R-:W4:Y:S01]  /*5fd0*/  LDL.LU R156, [R1+0xd0] ;  /* 0x0000d000019c7983 */ /* 0x000f220000300800 */
[----:B--2---:R-:W-:-:S03]  /*5fe0*/  F2FP.F16.F32.PACK_AB R165, R165, R141 ;  /* 0x0000008da5a5723e */ /* 0x004fc600000000ff */
[----:B------:R-:W2:Y:S01]  /*5ff0*/  LDL.LU R141, [R1+0xc8] ;  /* 0x0000c800018d7983 */ /* 0x000ea20000300800 */
[----:B---3--:R-:W-:-:S03]  /*6000*/  F2FP.F16.F32.PACK_AB R164, R164, R145 ;  /* 0x00000091a4a4723e */ /* 0x008fc600000000ff */
[----:B------:R-:W3:Y:S01]  /*6010*/  LDL.LU R145, [R1+0xc0] ;  /* 0x0000c00001917983 */ /* 0x000ee20000300800 */
[----:B----4-:R-:W-:-:S03]  /*6020*/  F2FP.F16.F32.PACK_AB R163, R163, R156 ;  /* 0x0000009ca3a3723e */ /* 0x010fc600000000ff */
        /* <DEDUP_REMOVED lines=12> */
[----:B------:R-:W4:Y:S04]  /*60f0*/  LDL.LU R156, [R1+0x84] ;  /* 0x00008400019c7983 */ /* 0x000f280000300800 */
[----:B------:R-:W4:Y:S01]  /*6100*/  LDL.LU R150, [R1+0x7c] ;  /* 0x00007c0001967983 */ /* 0x000f220000300800 */
[----:B------:R-:W-:Y:S02]  /*6110*/  F2FP.F16.F32.PACK_AB R55, R55, R52 ;  /* 0x000000343737723e */ /* 0x000fe400000000ff */
[----:B------:R-:W-:Y:S02]  /*6120*/  F2FP.F16.F32.PACK_AB R54, R54, R51 ;  /* 0x000000333636723e */ /* 0x000fe400000000ff */
[----:B------:R-:W-:Y:S02]  /*6130*/  F2FP.F16.F32.PACK_AB R53, R53, R50 ;  /* 0x000000323535723e */ /* 0x000fe400000000ff */
[----:B------:R-:W-:-:S02]  /*6140*/  F2FP.F16.F32.PACK_AB R2, R2, R63 ;  /* 0x0000003f0202723e */ /* 0x000fc400000000ff */
[----:B------:R-:W-:Y:S02]  /*6150*/  F2FP.F16.F32.PACK_AB R66, R66, R62 ;  /* 0x0000003e4242723e */ /* 0x000fe400000000ff */
[----:B--2---:R-:W-:Y:S02]  /*6160*/  F2FP.F16.F32.PACK_AB R155, R155, R141 ;  /* 0x0000008d9b9b723e */ /* 0x004fe400000000ff */
[----:B------:R-:W2:Y:S01]  /*6170*/  LDL.LU R141, [R1+0x74] ;  /* 0x00007400018d7983 */ /* 0x000ea20000300800 */
[----:B---3--:R-:W-:-:S03]  /*6180*/  F2FP.F16.F32.PACK_AB R154, R154, R145 ;  /* 0x000000919a9a723e */ /* 0x008fc600000000ff */
[----:B------:R-:W3:Y:S01]  /*6190*/  LDL.LU R145, [R1+0x70] ;  /* 0x0000700001917983 */ /* 0x000ee20000300800 */
[----:B----4-:R-:W-:-:S03]  /*61a0*/  F2FP.F16.F32.PACK_AB R152, R152, R156 ;  /* 0x0000009c9898723e */ /* 0x010fc600000000ff */
[----:B------:R-:W4:Y:S04]  /*61b0*/  LDL.LU R156, [R1+0x68] ;  /* 0x00006800019c7983 */ /* 0x000f280000300800 */
[----:B------:R-:W4:Y:S04]  /*61c0*/  LDL.LU R52, [R1+0x14c] ;  /* 0x00014c0001347983 */ /* 0x000f280000300800 */
[----:B------:R-:W4:Y:S04]  /*61d0*/  LDL.LU R51, [R1+0x148] ;  /* 0x0001480001337983 */ /* 0x000f280000300800 */
[----:B------:R-:W4:Y:S04]  /*61e0*/  LDL.LU R50, [R1+0x144] ;  /* 0x0001440001327983 */ /* 0x000f280000300800 */
[----:B------:R0:W5:Y:S04]  /*61f0*/  LDL.LU R63, [R1+0x140] ;  /* 0x00014000013f7983 */ /* 0x0001680000300800 */
[----:B------:R0:W5:Y:S01]  /*6200*/  LDL.LU R62, [R1+0x138] ;  /* 0x00013800013e7983 */ /* 0x0001620000300800 */
[----:B------:R-:W-:-:S02]  /*6210*/  F2FP.F16.F32.PACK_AB R77, R130, R77 ;  /* 0x0000004d824d723e */ /* 0x000fc400000000ff */
[----:B------:R-:W-:Y:S02]  /*6220*/  F2FP.F16.F32.PACK_AB R76, R129, R76 ;  /* 0x0000004c814c723e */ /* 0x000fe400000000ff */
[----:B------:R-:W-:Y:S02]  /*6230*/  PRMT R48, R77, 0x7632, R48 ;  /* 0x000076324d307816 */ /* 0x000fe40000000030 */
[----:B------:R-:W-:Y:S02]  /*6240*/  PRMT R21, R19, 0x7632, R21 ;  /* 0x0000763213157816 */ /* 0x000fe40000000015 */
[----:B------:R-:W-:Y:S02]  /*6250*/  PRMT R20, R76, 0x7632, R20 ;  /* 0x000076324c147816 */ /* 0x000fe40000000014 */
[----:B------:R-:W-:Y:S01]  /*6260*/  F2FP.F16.F32.PACK_AB R75, R128, R75 ;  /* 0x0000004b804b723e */ /* 0x000fe200000000ff */
[----:B------:R-:W-:Y:S01]  /*6270*/  STG.E.U16 desc[UR6][R96.64], R46 ;  /* 0x0000002e60007986 */ /* 0x000fe2000c101506 */
[----:B------:R-:W-:-:S03]  /*6280*/  F2FP.F16.F32.PACK_AB R74, R127, R74 ;  /* 0x0000004a7f4a723e */ /* 0x000fc600000000ff */
[----:B------:R-:W-:Y:S01]  /*6290*/  STG.E.U16 desc[UR6][R96.64+0x2], R45 ;  /* 0x0000022d60007986 */ /* 0x000fe2000c101506 */
[----:B------:R-:W-:-:S03]  /*62a0*/  PRMT R49, R165, 0x7632, R49 ;  /* 0x00007632a5317816 */ /* 0x000fc60000000031 */
[----:B------:R-:W-:Y:S04]  /*62b0*/  STG.E.U16 desc[UR6][R96.64+0x4], R77 ;  /* 0x0000044d60007986 */ /* 0x000fe8000c101506 */
[----:B------:R-:W-:Y:S04]  /*62c0*/  STG.E.U16 desc[UR6][R96.64+0x6], R48 ;  /* 0x0000063060007986 */ /* 0x000fe8000c101506 */
[----:B------:R1:W-:Y:S01]  /*62d0*/  STG.E.U16 desc[UR6][R42.64], R19 ;  /* 0x000000132a007986 */ /* 0x0003e2000c101506 */
[----:B------:R-:W-:-:S03]  /*62e0*/  F2FP.F16.F32.PACK_AB R73, R126, R73 ;  /* 0x000000497e49723e */ /* 0x000fc600000000ff */
[----:B------:R0:W-:Y:S04]  /*62f0*/  STG.E.U16 desc[UR6][R42.64+0x2], R21 ;  /* 0x000002152a007986 */ /* 0x0001e8000c101506 */
[----:B------:R0:W-:Y:S01]  /*6300*/  STG.E.U16 desc[UR6][R42.64+0x6], R20 ;  /* 0x000006142a007986 */ /* 0x0001e2000c101506 */
[----:B-1----:R-:W-:-:S03]  /*6310*/  PRMT R19, R75, 0x7632, R19 ;  /* 0x000076324b137816 */ /* 0x002fc60000000013 */
[----:B------:R-:W-:Y:S01]  /*6320*/  STG.E.U16 desc[UR6][R42.64+0x4], R76 ;  /* 0x0000044c2a007986 */ /* 0x000fe2000c101506 */
[----:B0-----:R-:W-:Y:S02]  /*6330*/  PRMT R21, R74, 0x7632, R21 ;  /* 0x000076324a157816 */ /* 0x001fe40000000015 */
[----:B------:R-:W-:Y:S01]  /*6340*/  PRMT R20, R164, 0x7632, R20 ;  /* 0x00007632a4147816 */ /* 0x000fe20000000014 */
[----:B------:R-:W-:Y:S01]  /*6350*/  STG.E.U16 desc[UR6][R98.64], R165 ;  /* 0x000000a562007986 */ /* 0x000fe2000c101506 */
[----:B------:R-:W-:-:S03]  /*6360*/  F2FP.F16.F32.PACK_AB R72, R125, R72 ;  /* 0x000000487d48723e */ /* 0x000fc600000000ff */
        /* <DEDUP_REMOVED lines=8> */
[----:B------:R-:W-:Y:S02]  /*63f0*/  F2FP.F16.F32.PACK_AB R70, R124, R70 ;  /* 0x000000467c46723e */ /* 0x000fe400000000ff */
[----:B-1----:R-:W-:Y:S01]  /*6400*/  PRMT R20, R162, 0x7632, R20 ;  /* 0x00007632a2147816 */ /* 0x002fe20000000014 */
[----:B------:R-:W-:Y:S01]  /*6410*/  STG.E.U16 desc[UR6][R100.64], R163 ;  /* 0x000000a364007986 */ /* 0x000fe2000c101506 */
[----:B------:R-:W-:Y:S02]  /*6420*/  F2FP.F16.F32.PACK_AB R68, R123, R68 ;  /* 0x000000447b44723e */ /* 0x000fe400000000ff */
[----:B0-----:R-:W-:Y:S02]  /*6430*/  PRMT R41, R73, 0x7632, R41 ;  /* 0x0000763249297816 */ /* 0x001fe40000000029 */
[----:B------:R-:W-:Y:S01]  /*6440*/  PRMT R21, R72, 0x7632, R21 ;  /* 0x0000763248157816 */ /* 0x000fe20000000015 */
[----:B------:R0:W-:Y:S04]  /*6450*/  STG.E.U16 desc[UR6][R100.64+0x2], R19 ;  /* 0x0000021364007986 */ /* 0x0001e8000c101506 */
[----:B------:R-:W-:Y:S04]  /*6460*/  STG.E.U16 desc[UR6][R100.64+0x4], R73 ;  /* 0x0000044964007986 */ /* 0x000fe8000c101506 */
[----:B------:R-:W-:Y:S04]  /*6470*/  STG.E.U16 desc[UR6][R100.64+0x6], R41 ;  /* 0x0000062964007986 */ /* 0x000fe8000c101506 */
[----:B------:R-:W-:Y:S01]  /*6480*/  STG.E.U16 desc[UR6][R38.64], R162 ;  /* 0x000000a226007986 */ /* 0x000fe2000c101506 */
[----:B0-----:R-:W-:-:S03]  /*6490*/  PRMT R19, R161, 0x7632, R19 ;  /* 0x00007632a1137816 */ /* 0x001fc60000000013 */
[----:B------:R0:W-:Y:S04]  /*64a0*/  STG.E.U16 desc[UR6][R38.64+0x2], R20 ;  /* 0x0000021426007986 */ /* 0x0001e8000c101506 */
[----:B------:R-:W-:Y:S04]  /*64b0*/  STG.E.U16 desc[UR6][R38.64+0x4], R72 ;  /* 0x0000044826007986 */ /* 0x000fe8000c101506 */
[----:B------:R1:W-:Y:S01]  /*64c0*/  STG.E.U16 desc[UR6][R38.64+0x6], R21 ;  /* 0x0000061526007986 */ /* 0x0003e2000c101506 */
[----:B------:R-:W-:Y:S02]  /*64d0*/  F2FP.F16.F32.PACK_AB R65, R122, R65 ;  /* 0x000000417a41723e */ /* 0x000fe400000000ff */
[----:B0-----:R-:W-:Y:S01]  /*64e0*/  PRMT R20, R160, 0x7632, R20 ;  /* 0x00007632a0147816 */ /* 0x001fe20000000014 */
[----:B------:R-:W-:Y:S01]  /*64f0*/  STG.E.U16 desc[UR6][R102.64], R161 ;  /* 0x000000a166007986 */ /* 0x000fe2000c101506 */
[----:B------:R-:W-:-:S02]  /*6500*/  F2FP.F16.F32.PACK_AB R64, R121, R64 ;  /* 0x000000407940723e */ /* 0x000fc400000000ff */
[----:B-1----:R-:W-:Y:S02]  /*6510*/  PRMT R39, R70, 0x7632, R39 ;  /* 0x0000763246277816 */ /* 0x002fe40000000027 */
        /* <DEDUP_REMOVED lines=26> */
[----:B-1----:R-:W-:-:S02]  /*66c0*/  PRMT R35, R61, 0x7632, R35 ;  /* 0x000076323d237816 */ /* 0x002fc40000000023 */
[----:B------:R-:W-:Y:S01]  /*66d0*/  PRMT R21, R60, 0x7632, R21 ;  /* 0x000076323c157816 */ /* 0x000fe20000000015 */
[----:B------:R0:W-:Y:S01]  /*66e0*/  STG.E.U16 desc[UR6][R106.64+0x2], R19 ;  /* 0x000002136a007986 */ /* 0x0001e2000c101506 */
[----:B------:R-:W-:-:S03]  /*66f0*/  F2FP.F16.F32.PACK_AB R57, R57, R58 ;  /* 0x0000003a3939723e */ /* 0x000fc600000000ff */
[----:B------:R-:W-:Y:S04]  /*6700*/  STG.E.U16 desc[UR6][R106.64+0x4], R61 ;  /* 0x0000043d6a007986 */ /* 0x000fe8000c101506 */
[----:B------:R-:W-:Y:S01]  /*6710*/  STG.E.U16 desc[UR6][R106.64+0x6], R35 ;  /* 0x000006236a007986 */ /* 0x000fe2000c101506 */
[----:B------:R-:W-:-:S03]  /*6720*/  F2FP.F16.F32.PACK_AB R151, R151, R150 ;  /* 0x000000969797723e */ /* 0x000fc600000000ff */
[----:B------:R-:W-:Y:S01]  /*6730*/  STG.E.U16 desc[UR6][R32.64], R155 ;  /* 0x0000009b20007986 */ /* 0x000fe2000c101506 */
[----:B0-----:R-:W-:-:S03]  /*6740*/  PRMT R19, R154, 0x7632, R19 ;  /* 0x000076329a137816 */ /* 0x001fc60000000013 */
[----:B------:R0:W-:Y:S01]  /*6750*/  STG.E.U16 desc[UR6][R32.64+0x2], R20 ;  /* 0x0000021420007986 */ /* 0x0001e2000c101506 */
[----:B------:R-:W-:-:S03]  /*6760*/  F2FP.F16.F32.PACK_AB R17, R17, R18 ;  /* 0x000000121111723e */ /* 0x000fc600000000ff */
[----:B------:R-:W-:Y:S04]  /*6770*/  STG.E.U16 desc[UR6][R32.64+0x4], R60 ;  /* 0x0000043c20007986 */ /* 0x000fe8000c101506 */
[----:B------:R1:W-:Y:S01]  /*6780*/  STG.E.U16 desc[UR6][R32.64+0x6], R21 ;  /* 0x0000061520007986 */ /* 0x0003e2000c101506 */
[----:B--2---:R-:W-:Y:S02]  /*6790*/  F2FP.F16.F32.PACK_AB R149, R149, R141 ;  /* 0x0000008d9595723e */ /* 0x004fe400000000ff */
[----:B0-----:R-:W-:Y:S02]  /*67a0*/  PRMT R20, R152, 0x7632, R20 ;  /* 0x0000763298147816 */ /* 0x001fe40000000014 */
[----:B------:R-:W-:Y:S01]  /*67b0*/  F2FP.F16.F32.PACK_AB R15, R15, R16 ;  /* 0x000000100f0f723e */ /* 0x000fe200000000ff */
[----:B------:R-:W-:Y:S01]  /*67c0*/  STG.E.U16 desc[UR6][R108.64], R154 ;  /* 0x0000009a6c007986 */ /* 0x000fe2000c101506 */
[----:B------:R-:W-:-:S02]  /*67d0*/  F2FP.F16.F32.PACK_AB R13, R13, R14 ;  /* 0x0000000e0d0d723e */ /* 0x000fc400000000ff */
[----:B-1----:R-:W-:Y:S01]  /*67e0*/  PRMT R33, R59, 0x7632, R33 ;  /* 0x000076323b217816 */ /* 0x002fe20000000021 */
[----:B------:R0:W-:Y:S01]  /*67f0*/  STG.E.U16 desc[UR6][R108.64+0x2], R19 ;  /* 0x000002136c007986 */ /* 0x0001e2000c101506 */
[----:B------:R-:W-:Y:S02]  /*6800*/  PRMT R21, R57, 0x7632, R21 ;  /* 0x0000763239157816 */ /* 0x000fe40000000015 */
[----:B---3--:R-:W-:Y:S01]  /*6810*/  F2FP.F16.F32.PACK_AB R148, R148, R145 ;  /* 0x000000919494723e */ /* 0x008fe200000000ff */
[----:B------:R-:W-:Y:S01]  /*6820*/  STG.E.U16 desc[UR6][R108.64+0x4], R59 ;  /* 0x0000043b6c007986 */ /* 0x000fe2000c101506 */
[----:B------:R-:W-:-:S03]  /*6830*/  PRMT R18, R151, 0x7632, R18 ;  /* 0x0000763297127816 */ /* 0x000fc60000000012 */
[----:B------:R-:W-:Y:S01]  /*6840*/  STG.E.U16 desc[UR6][R108.64+0x6], R33 ;  /* 0x000006216c007986 */ /* 0x000fe2000c101506 */
[----:B------:R-:W-:Y:S02]  /*6850*/  PRMT R16, R149, 0x7632, R16 ;  /* 0x0000763295107816 */ /* 0x000fe40000000010 */
[----:B0-----:R-:W-:Y:S01]  /*6860*/  PRMT R19, R17, 0x7632, R19 ;  /* 0x0000763211137816 */ /* 0x001fe20000000013 */
[----:B------:R0:W-:Y:S01]  /*6870*/  STG.E.U16 desc[UR6][R30.64+0x2], R20 ;  /* 0x000002141e007986 */ /* 0x0001e2000c101506 */
[----:B------:R-:W-:Y:S02]  /*6880*/  PRMT R56, R148, 0x7632, R56 ;  /* 0x0000763294387816 */ /* 0x000fe40000000038 */
[----:B------:R-:W-:Y:S02]  /*6890*/  PRMT R14, R13, 0x7632, R14 ;  /* 0x000076320d0e7816 */ /* 0x000fe4000000000e */
[----:B------:R-:W-:Y:S01]  /*68a0*/  F2FP.F16.F32.PACK_AB R11, R11, R12 ;  /* 0x0000000c0b0b723e */ /* 0x000fe200000000ff */
[----:B------:R-:W-:Y:S01]  /*68b0*/  STG.E.U16 desc[UR6][R30.64], R152 ;  /* 0x000000981e007986 */ /* 0x000fe2000c101506 */
[----:B------:R-:W-:-:S02]  /*68c0*/  F2FP.F16.F32.PACK_AB R9, R9, R10 ;  /* 0x0000000a0909723e */ /* 0x000fc400000000ff */
[----:B0-----:R-:W-:Y:S01]  /*68d0*/  PRMT R20, R15, 0x7632, R20 ;  /* 0x000076320f147816 */ /* 0x001fe20000000014 */
[----:B------:R0:W-:Y:S01]  /*68e0*/  STG.E.U16 desc[UR6][R30.64+0x4], R57 ;  /* 0x000004391e007986 */ /* 0x0001e2000c101506 */
[----:B------:R-:W-:Y:S02]  /*68f0*/  F2FP.F16.F32.PACK_AB R7, R7, R8 ;  /* 0x000000080707723e */ /* 0x000fe400000000ff */
[----:B----4-:R-:W-:Y:S01]  /*6900*/  F2FP.F16.F32.PACK_AB R147, R147, R156 ;  /* 0x0000009c9393723e */ /* 0x010fe200000000ff */
[----:B------:R-:W-:Y:S03]  /*6910*/  STG.E.U16 desc[UR6][R30.64+0x6], R21 ;  /* 0x000006151e007986 */ /* 0x000fe6000c101506 */
[----:B------:R-:W-:Y:S01]  /*6920*/  PRMT R12, R147, 0x7632, R12 ;  /* 0x00007632930c7816 */ /* 0x000fe2000000000c */
[----:B------:R-:W-:Y:S01]  /*6930*/  STG.E.U16 desc[UR6][R110.64], R151 ;  /* 0x000000976e007986 */ /* 0x000fe2000c101506 */
[----:B0-----:R-:W-:-:S03]  /*6940*/  PRMT R57, R55, 0x7632, R57 ;  /* 0x0000763237397816 */ /* 0x001fc60000000039 */
[----:B------:R-:W-:Y:S01]  /*6950*/  STG.E.U16 desc[UR6][R110.64+0x2], R18 ;  /* 0x000002126e007986 */ /* 0x000fe2000c101506 */
[----:B------:R-:W-:-:S03]  /*6960*/  PRMT R10, R9, 0x7632, R10 ;  /* 0x00007632090a7816 */ /* 0x000fc6000000000a */
[----:B------:R-:W-:Y:S04]  /*6970*/  STG.E.U16 desc[UR6][R110.64+0x4], R17 ;  /* 0x000004116e007986 */ /* 0x000fe8000c101506 */
[----:B------:R-:W-:Y:S01]  /*6980*/  STG.E.U16 desc[UR6][R110.64+0x6], R19 ;  /* 0x000006136e007986 */ /* 0x000fe2000c101506 */
[----:B------:R-:W-:-:S03]  /*6990*/  PRMT R8, R7, 0x7632, R8 ;  /* 0x0000763207087816 */ /* 0x000fc60000000008 */
[----:B------:R-:W-:Y:S04]  /*69a0*/  STG.E.U16 desc[UR6][R28.64], R149 ;  /* 0x000000951c007986 */ /* 0x000fe8000c101506 */
[----:B------:R-:W-:Y:S04]  /*69b0*/  STG.E.U16 desc[UR6][R28.64+0x2], R16 ;  /* 0x000002101c007986 */ /* 0x000fe8000c101506 */
[----:B------:R0:W-:Y:S04]  /*69c0*/  STG.E.U16 desc[UR6][R28.64+0x4], R15 ;  /* 0x0000040f1c007986 */ /* 0x0001e8000c101506 */
[----:B------:R-:W-:Y:S01]  /*69d0*/  STG.E.U16 desc[UR6][R28.64+0x6], R20 ;  /* 0x000006141c007986 */ /* 0x000fe2000c101506 */
[----:B------:R-:W-:-:S03]  /*69e0*/  F2FP.F16.F32.PACK_AB R5, R5, R6 ;  /* 0x000000060505723e */ /* 0x000fc600000000ff */
[----:B------:R-:W-:Y:S04]  /*69f0*/  STG.E.U16 desc[UR6][R112.64], R148 ;  /* 0x0000009470007986 */ /* 0x000fe8000c101506 */
[----:B------:R-:W-:Y:S01]  /*6a00*/  STG.E.U16 desc[UR6][R112.64+0x2], R56 ;  /* 0x0000023870007986 */ /* 0x000fe2000c101506 */
[----:B0-----:R-:W-:-:S03]  /*6a10*/  PRMT R15, R11, 0x7632, R15 ;  /* 0x000076320b0f7816 */ /* 0x001fc6000000000f */
[----:B------:R-:W-:Y:S04]  /*6a20*/  STG.E.U16 desc[UR6][R112.64+0x4], R13 ;  /* 0x0000040d70007986 */ /* 0x000fe8000c101506 */
[----:B------:R-:W-:Y:S01]  /*6a30*/  STG.E.U16 desc[UR6][R112.64+0x6], R14 ;  /* 0x0000060e70007986 */ /* 0x000fe2000c101506 */
[----:B------:R-:W-:-:S03]  /*6a40*/  F2FP.F16.F32.PACK_AB R3, R3, R4 ;  /* 0x000000040303723e */ /* 0x000fc600000000ff */
[----:B------:R0:W-:Y:S01]  /*6a50*/  STG.E.U16 desc[UR6][R26.64+0x2], R12 ;  /* 0x0000020c1a007986 */ /* 0x0001e2000c101506 */
[----:B------:R-:W-:-:S03]  /*6a60*/  F2FP.F16.F32.PACK_AB R0, R67, R0 ;  /* 0x000000004300723e */ /* 0x000fc600000000ff */
[----:B------:R-:W-:Y:S01]  /*6a70*/  STG.E.U16 desc[UR6][R26.64], R147 ;  /* 0x000000931a007986 */ /* 0x000fe2000c101506 */
[----:B------:R-:W-:-:S03]  /*6a80*/  PRMT R58, R53, 0x7632, R58 ;  /* 0x00007632353a7816 */ /* 0x000fc6000000003a */
[----:B------:R1:W-:Y:S01]  /*6a90*/  STG.E.U16 desc[UR6][R26.64+0x4], R11 ;  /* 0x0000040b1a007986 */ /* 0x0003e2000c101506 */
[----:B0-----:R-:W-:-:S03]  /*6aa0*/  PRMT R12, R54, 0x7632, R12 ;  /* 0x00007632360c7816 */ /* 0x001fc6000000000c */
[----:B------:R-:W-:Y:S01]  /*6ab0*/  STG.E.U16 desc[UR6][R26.64+0x6], R15 ;  /* 0x0000060f1a007986 */ /* 0x000fe2000c101506 */
[----:B------:R-:W-:-:S03]  /*6ac0*/  PRMT R6, R5, 0x7632, R6 ;  /* 0x0000763205067816 */ /* 0x000fc60000000006 */
[----:B------:R-:W-:Y:S01]  /*6ad0*/  STG.E.U16 desc[UR6][R114.64], R55 ;  /* 0x0000003772007986 */ /* 0x000fe2000c101506 */
[----:B------:R-:W-:-:S03]  /*6ae0*/  PRMT R4, R3, 0x7632, R4 ;  /* 0x0000763203047816 */ /* 0x000fc60000000004 */
[----:B------:R-:W-:Y:S01]  /*6af0*/  STG.E.U16 desc[UR6][R114.64+0x2], R57 ;  /* 0x0000023972007986 */ /* 0x000fe2000c101506 */
[----:B-1----:R-:W-:-:S03]  /*6b00*/  PRMT R11, R2, 0x7632, R11 ;  /* 0x00007632020b7816 */ /* 0x002fc6000000000b */
[----:B------:R-:W-:Y:S01]  /*6b10*/  STG.E.U16 desc[UR6][R114.64+0x4], R9 ;  /* 0x0000040972007986 */ /* 0x000fe2000c101506 */
[----:B------:R-:W-:-:S03]  /*6b20*/  PRMT R59, R66, 0x7632, R59 ;  /* 0x00007632423b7816 */ /* 0x000fc6000000003b */
[----:B------:R-:W-:Y:S01]  /*6b30*/  STG.E.U16 desc[UR6][R114.64+0x6], R10 ;  /* 0x0000060a72007986 */ /* 0x000fe2000c101506 */
[----:B------:R-:W-:-:S03]  /*6b40*/  IADD3 R52, P1, R52, 0x4, RZ ;  /* 0x0000000434347810 */ /* 0x000fc60007f3e0ff */
[----:B------:R-:W-:Y:S04]  /*6b50*/  STG.E.U16 desc[UR6][R24.64], R54 ;  /* 0x0000003618007986 */ /* 0x000fe8000c101506 */
[----:B------:R-:W-:Y:S04]  /*6b60*/  STG.E.U16 desc[UR6][R24.64+0x2], R12 ;  /* 0x0000020c18007986 */ /* 0x000fe8000c101506 */
[----:B------:R-:W-:Y:S04]  /*6b70*/  STG.E.U16 desc[UR6][R24.64+0x4], R7 ;  /* 0x0000040718007986 */ /* 0x000fe8000c101506 */
[----:B------:R-:W-:Y:S04]  /*6b80*/  STG.E.U16 desc[UR6][R24.64+0x6], R8 ;  /* 0x0000060818007986 */ /* 0x000fe8000c101506 */
[----:B------:R0:W-:Y:S01]  /*6b90*/  STG.E.U16 desc[UR6][R116.64+0x4], R5 ;  /* 0x0000040574007986 */ /* 0x0001e2000c101506 */
[----:B------:R-:W-:-:S03]  /*6ba0*/  IADD3.X R51, RZ, R51, RZ, P1, !PT ;  /* 0x00000033ff337210 */ /* 0x000fc60000ffe4ff */
[----:B------:R2:W-:Y:S01]  /*6bb0*/  STG.E.U16 desc[UR6][R116.64], R53 ;  /* 0x0000003574007986 */ /* 0x0005e2000c101506 */
[----:B------:R-:W-:-:S03]  /*6bc0*/  ISETP.GE.U32.AND P1, PT, R52, UR10, PT ;  /* 0x0000000a34007c0c */ /* 0x000fc6000bf26070 */
        /* <DEDUP_REMOVED lines=11> */
[----:B------:R-:W-:-:S02]  /*6c80*/  ISETP.GE.AND.EX P1, PT, R51, UR11, PT, P1 ;  /* 0x0000000b33007c0c */ /* 0x000fc4000bf26310 */
[----:B------:R-:W-:-:S11]  /*6c90*/  LOP3.LUT R50, R50, 0x1, RZ, 0x3c, !PT ;  /* 0x0000000132327812 */ /* 0x000fd600078e3cff */
[----:B--2---:R-:W-:Y:S05]  /*6ca0*/  @!P1 BRA `(.L_x_2630) ;  /* 0xffffff9800249947 */ /* 0x004fea000383ffff */
[----:B------:R-:W-:Y:S05]  /*6cb0*/  EXIT ;  /* 0x000000000000794d */ /* 0x000fea0003800000 */
.L_x_2631:
        /* <DEDUP_REMOVED lines=12> */
.L_x_2796:


//--------------------- .text._ZN13group_norm_v214gn_cuda_kernelI6__halfLi320ELi2ELi32ELi10ELi4096ELb0ELi64ELi320ELi320ELi4ELb1ELi4ELb0ELb0ENS_16CompileConditionILi900EEEEEvPT_PKS4_S7_S7_flPfS8_Pj --------------------------
	.section	.text._ZN13group_norm_v214gn_cuda_kernelI6__halfLi320ELi2ELi32ELi10ELi4096ELb0ELi64ELi320ELi320ELi4ELb1ELi4ELb0ELb0ENS_16CompileConditionILi900EEEEEvPT_PKS4_S7_S7_flPfS8_Pj,"ax",@progbits
	.align	128
        .global         _ZN13group_norm_v214gn_cuda_kernelI6__halfLi320ELi2ELi32ELi10ELi4096ELb0ELi64ELi320ELi320ELi4ELb1ELi4ELb0ELb0ENS_16CompileConditionILi900EEEEEvPT_PKS4_S7_S7_flPfS8_Pj
        .type           _ZN13group_norm_v214gn_cuda_kernelI6__halfLi320ELi2ELi32ELi10ELi4096ELb0ELi64ELi320ELi320ELi4ELb1ELi4ELb0ELb0ENS_16CompileConditionILi900EEEEEvPT_PKS4_S7_S7_flPfS8_Pj,@function
        .size           _ZN13group_norm_v214gn_cuda_kernelI6__halfLi320ELi2ELi32ELi10ELi4096ELb0ELi64ELi320ELi320ELi4ELb1ELi4ELb0ELb0ENS_16CompileConditionILi900EEEEEvPT_PKS4_S7_S7_flPfS8_Pj,(.L_x_2797 - _ZN13group_norm_v214gn_cuda_kernelI6__halfLi320ELi2ELi32ELi10ELi4096ELb0ELi64ELi320ELi320ELi4ELb1ELi4ELb0ELb0ENS_16CompileConditionILi900EEEEEvPT_PKS4_S7_S7_flPfS8_Pj)
        .other          _ZN13group_norm_v214gn_cuda_kernelI6__halfLi320ELi2ELi32ELi10ELi4096ELb0ELi64ELi320ELi320ELi4ELb1ELi4ELb0ELb0ENS_16CompileConditionILi900EEEEEvPT_PKS4_S7_S7_flPfS8_Pj,@"STO_CUDA_ENTRY STV_DEFAULT"
_ZN13group_norm_v214gn_cuda_kernelI6__halfLi320ELi2ELi32ELi10ELi4096ELb0ELi64ELi320ELi320ELi4ELb1ELi4ELb0ELb0ENS_16CompileConditionILi900EEEEEvPT_PKS4_S7_S7_flPfS8_Pj:
.text._ZN13group_norm_v214gn_cuda_kernelI6__halfLi320ELi2ELi32ELi10ELi4096ELb0ELi64ELi320ELi320ELi4ELb1ELi4ELb0ELb0ENS_16CompileConditionILi900EEEEEvPT_PKS4_S7_S7_flPfS8_Pj:
        /* <DEDUP_REMOVED lines=32> */
.L_x_2642:
[----:B------:R-:W0:Y:S01]  /*0200*/  S2R R53, SR_TID.X ;  /* 0x0000000000357919 */ /* 0x000e220000002100 */
[----:B------:R-:W-:Y:S01]  /*0210*/  IMAD R39, R28, 0x140000, RZ ;  /* 0x001400001c277824 */ /* 0x000fe200078e02ff */
[----:B------:R-:W-:Y:S01]  /*0220*/  ULDC.64 UR8, c[0x0][0x218] ;  /* 0x0000860000087ab9 */ /* 0x000fe20000000a00 */
[----:B------:R-:W-:Y:S01]  /*0230*/  ULDC.64 UR10, c[0x0][0x228] ;  /* 0x00008a00000a7ab9 */ /* 0x000fe20000000a00 */
[----:B------:R-:W1:Y:S01]  /*0240*/  S2R R52, SR_CTAID.X ;  /* 0x0000000000347919 */ /* 0x000e620000002500 */
[----:B0-----:R-:W-:Y:S01]  /*0250*/  IMAD.WIDE.U32 R2, R53, -0x33333333, RZ ;  /* 0xcccccccd35027825 */ /* 0x001fe200078e00ff */
[----:B-1----:R-:W-:-:S04]  /*0260*/  SHF.L.U32 R0, R52, 0x6, RZ ;  /* 0x0000000634007819 */ /* 0x002fc800000006ff */
[----:B------:R-:W-:Y:S02]  /*0270*/  SHF.R.U32.HI R3, RZ, 0x6, R3 ;  /* 0x00000006ff037819 */ /* 0x000fe40000011603 */
[----:B------:R-:W-:-:S04]  /*0280*/  LOP3.LUT R0, R0, 0xfc0, RZ, 0xc0, !PT ;  /* 0x00000fc000007812 */ /* 0x000fc800078ec0ff */
[----:B------:R-:W-:Y:S01]  /*0290*/  IADD3 R0, R0, R3, RZ ;  /* 0x0000000300007210 */ /* 0x000fe20007ffe0ff */
[----:B------:R-:W-:-:S04]  /*02a0*/  IMAD R3, R3, -0x50, R53 ;  /* 0xffffffb003037824 */ /* 0x000fc800078e0235 */
[----:B------:R-:W-:Y:S01]  /*02b0*/  IMAD R5, R0, 0x140, RZ ;  /* 0x0000014000057824 */ /* 0x000fe200078e02ff */
[----:B------:R-:W-:Y:S02]  /*02c0*/  SHF.L.U32 R2, R3, 0x2, RZ ;  /* 0x0000000203027819 */ /* 0x000fe400000006ff */
[----:B------:R-:W-:Y:S02]  /*02d0*/  MOV R3, RZ ;  /* 0x000000ff00037202 */ /* 0x000fe40000000f00 */
[C---:B------:R-:W-:Y:S02]  /*02e0*/  IADD3 R27, R5.reuse, 0x500, RZ ;  /* 0x00000500051b7810 */ /* 0x040fe40007ffe0ff */
[----:B------:R-:W-:Y:S01]  /*02f0*/  IADD3 R23, R5, 0x1900, RZ ;  /* 0x0000190005177810 */ /* 0x000fe20007ffe0ff */
[----:B------:R-:W-:Y:S01]  /*0300*/  IMAD.WIDE.U32 R12, R29, 0x140000, R2 ;  /* 0x001400001d0c7825 */ /* 0x000fe200078e0002 */
[C---:B------:R-:W-:Y:S02]  /*0310*/  IADD3 R7, R5.reuse, 0xa00, RZ ;  /* 0x00000a0005077810 */ /* 0x040fe40007ffe0ff */
[----:B------:R-:W-:-:S02]  /*0320*/  IADD3 R25, R5, 0xf00, RZ ;  /* 0x00000f0005197810 */ /* 0x000fc40007ffe0ff */
[----:B------:R-:W-:Y:S02]  /*0330*/  IADD3 R0, R13, R39, RZ ;  /* 0x000000270d007210 */ /* 0x000fe40007ffe0ff */
[-C--:B------:R-:W-:Y:S02]  /*0340*/  IADD3 R27, P6, R27, R12.reuse, RZ ;  /* 0x0000000c1b1b7210 */ /* 0x080fe40007fde0ff */
[-C--:B------:R-:W-:Y:S02]  /*0350*/  IADD3 R23, P0, R23, R12.reuse, RZ ;  /* 0x0000000c17177210 */ /* 0x080fe40007f1e0ff */
[----:B------:R-:W-:Y:S02]  /*0360*/  IADD3 R26, P3, R7, R12, RZ ;  /* 0x0000000c071a7210 */ /* 0x000fe40007f7e0ff */
[----:B------:R-:W-:Y:S02]  /*0370*/  IADD3 R9, R5, 0x1400, RZ ;  /* 0x0000140005097810 */ /* 0x000fe40007ffe0ff */
[----:B------:R-:W-:-:S02]  /*0380*/  IADD3.X R14, RZ, R0, RZ, P6, !PT ;  /* 0x00000000ff0e7210 */ /* 0x000fc400037fe4ff */
[C---:B------:R-:W-:Y:S02]  /*0390*/  IADD3 R11, R5.reuse, 0x1e00, RZ ;  /* 0x00001e00050b7810 */ /* 0x040fe40007ffe0ff */
[C---:B------:R-:W-:Y:S01]  /*03a0*/  IADD3 R21, R5.reuse, 0x2300, RZ ;  /* 0x0000230005157810 */ /* 0x040fe20007ffe0ff */
[----:B------:R-:W-:Y:S01]  /*03b0*/  STL [R1+0x18], R14 ;  /* 0x0000180e01007387 */ /* 0x000fe20000100800 */
[C---:B------:R-:W-:Y:S02]  /*03c0*/  IADD3 R19, R5.reuse, 0x2800, RZ ;  /* 0x0000280005137810 */ /* 0x040fe40007ffe0ff */
[C---:B------:R-:W-:Y:S02]  /*03d0*/  IADD3 R15, R5.reuse, 0x2d00, RZ ;  /* 0x00002d00050f7810 */ /* 0x040fe40007ffe0ff */
[C---:B------:R-:W-:Y:S02]  /*03e0*/  IADD3 R17, R5.reuse, 0x3200, RZ ;  /* 0x0000320005117810 */ /* 0x040fe40007ffe0ff */
[----:B------:R-:W-:-:S02]  /*03f0*/  IADD3 R31, R5, 0x3700, RZ ;  /* 0x00003700051f7810 */ /* 0x000fc40007ffe0ff */
[C---:B------:R-:W-:Y:S02]  /*0400*/  IADD3 R3, R5.reuse, 0x3c00, RZ ;  /* 0x00003c0005037810 */ /* 0x040fe40007ffe0ff */
[C---:B------:R-:W-:Y:S02]  /*0410*/  IADD3 R33, R5.reuse, 0x4100, RZ ;  /* 0x0000410005217810 */ /* 0x040fe40007ffe0ff */
[C---:B------:R-:W-:Y:S02]  /*0420*/  IADD3 R35, R5.reuse, 0x4600, RZ ;  /* 0x0000460005237810 */ /* 0x040fe40007ffe0ff */
[----:B------:R-:W-:Y:S02]  /*0430*/  IADD3 R37, R5, 0x4b00, RZ ;  /* 0x00004b0005257810 */ /* 0x000fe40007ffe0ff */
[-C--:B------:R-:W-:Y:S02]  /*0440*/  IADD3 R25, P5, R25, R12.reuse, RZ ;  /* 0x0000000c19197210 */ /* 0x080fe40007fbe0ff */
[----:B------:R-:W-:-:S02]  /*0450*/  IADD3 R20, P6, R5, R12, RZ ;  /* 0x0000000c05147210 */ /* 0x000fc40007fde0ff */
[-C--:B------:R-:W-:Y:S02]  /*0460*/  IADD3.X R5, RZ, R0.reuse, RZ, P0, !PT ;  /* 0x00000000ff057210 */ /* 0x080fe400007fe4ff */
[----:B------:R-:W-:Y:S02]  /*0470*/  IADD3.X R10, RZ, R0, RZ, P3, !PT ;  /* 0x00000000ff0a7210 */ /* 0x000fe40001ffe4ff */
[----:B------:R-:W-:Y:S02]  /*0480*/  LEA R74, P0, R26, UR8, 0x1 ;  /* 0x000000081a4a7c11 */ /* 0x000fe4000f8008ff */
[----:B------:R-:W-:Y:S01]  /*0490*/  IADD3 R24, P4, R9, R12, RZ ;  /* 0x0000000c09187210 */ /* 0x000fe20007f9e0ff */
[----:B------:R-:W-:Y:S01]  /*04a0*/  STL [R1+0x24], R10 ;  /* 0x0000240a01007387 */ /* 0x000fe20000100800 */
[-C--:B------:R-:W-:Y:S02]  /*04b0*/  IADD3.X R8, RZ, R0.reuse, RZ, P5, !PT ;  /* 0x00000000ff087210 */ /* 0x080fe40002ffe4ff */
[----:B------:R-:W-:-:S02]  /*04c0*/  IADD3.X R4, RZ, R0, RZ, P6, !PT ;  /* 0x00000000ff047210 */ /* 0x000fc400037fe4ff */
[----:B------:R-:W-:Y:S02]  /*04d0*/  LEA R82, P5, R20, UR8, 0x1 ;  /* 0x0000000814527c11 */ /* 0x000fe4000f8a08ff */
[----:B------:R-:W-:Y:S01]  /*04e0*/  IADD3 R22, P2, R11, R12, RZ ;  /* 0x0000000c0b167210 */ /* 0x000fe20007f5e0ff */
[----:B------:R0:W-:Y:S01]  /*04f0*/  STL [R1+0xc], R4 ;  /* 0x00000c0401007387 */ /* 0x0001e20000100800 */
[----:B------:R-:W-:Y:S02]  /*0500*/  LEA.HI.X R75, R26, UR9, R10, 0x1, P0 ;  /* 0x000000091a4b7c11 */ /* 0x000fe400080f0c0a */
[----:B------:R-:W-:Y:S01]  /*0510*/  IADD3.X R6, RZ, R0, RZ, P4, !PT ;  /* 0x00000000ff067210 */ /* 0x000fe200027fe4ff */
[----:B------:R-:W-:Y:S01]  /*0520*/  STL [R1+0x2c], R8 ;  /* 0x00002c0801007387 */ /* 0x000fe20000100800 */
[----:B------:R-:W-:Y:S02]  /*0530*/  LEA R70, P0, R24, UR8, 0x1 ;  /* 0x0000000818467c11 */ /* 0x000fe4000f8008ff */
[----:B------:R-:W-:Y:S01]  /*0540*/  LEA.HI.X R83, R20, UR9, R4, 0x1, P5 ;  /* 0x0000000914537c11 */ /* 0x000fe2000a8f0c04 */
[----:B------:R-:W-:Y:S01]  /*0550*/  STL [R1+0x34], R6 ;  /* 0x0000340601007387 */ /* 0x000fe20000100800 */
[----:B------:R-:W-:-:S02]  /*0560*/  LEA.HI.X R71, R24, UR9, R6, 0x1, P0 ;  /* 0x0000000918477c11 */ /* 0x000fc400080f0c06 */
[----:B0-----:R-:W-:Y:S01]  /*0570*/  IADD3.X R4, RZ, R0, RZ, P2, !PT ;  /* 0x00000000ff047210 */ /* 0x001fe200017fe4ff */
[----:B------:R-:W-:Y:S01]  /*0580*/  STL [R1+0x38], R5 ;  /* 0x0000380501007387 */ /* 0x000fe20000100800 */
[----:B------:R-:W-:Y:S02]  /*0590*/  LEA R66, P5, R22, UR8, 0x1 ;  /* 0x0000000816427c11 */ /* 0x000fe4000f8a08ff */
[-C--:B------:R-:W-:Y:S01]  /*05a0*/  IADD3 R21, P1, R21, R12.reuse, RZ ;  /* 0x0000000c15157210 */ /* 0x080fe20007f3e0ff */
[----:B------:R-:W2:Y:S01]  /*05b0*/  LDG.E.64.CONSTANT R74, desc[UR6][R74.64] ;  /* 0x000000064a4a7981 */ /* 0x000ea2000c1e9b00 */
[----:B------:R-:W-:Y:S02]  /*05c0*/  LEA R76, P6, R27, UR8, 0x1 ;  /* 0x000000081b4c7c11 */ /* 0x000fe4000f8c08ff */
[-C--:B------:R-:W-:Y:S02]  /*05d0*/  IADD3 R17, P0, R17, R12.reuse, RZ ;  /* 0x0000000c11117210 */ /* 0x080fe40007f1e0ff */
[----:B------:R-:W-:Y:S01]  /*05e0*/  IADD3 R18, P4, R15, R12, RZ ;  /* 0x0000000c0f127210 */ /* 0x000fe20007f9e0ff */
[----:B------:R0:W-:Y:S01]  /*05f0*/  STL [R1+0x3c], R4 ;  /* 0x00003c0401007387 */ /* 0x0001e20000100800 */
[----:B------:R-:W-:-:S02]  /*0600*/  LEA R72, P2, R25, UR8, 0x1 ;  /* 0x0000000819487c11 */ /* 0x000fc4000f8408ff */
[----:B------:R-:W-:Y:S01]  /*0610*/  LEA.HI.X R67, R22, UR9, R4, 0x1, P5 ;  /* 0x0000000916437c11 */ /* 0x000fe2000a8f0c04 */
[----:B------:R-:W3:Y:S01]  /*0620*/  LDG.E.64.CONSTANT R82, desc[UR6][R82.64] ;  /* 0x0000000652527981 */ /* 0x000ee2000c1e9b00 */
[----:B------:R-:W-:Y:S02]  /*0630*/  LEA.HI.X R77, R27, UR9, R14, 0x1, P6 ;  /* 0x000000091b4d7c11 */ /* 0x000fe4000b0f0c0e */
[----:B------:R-:W-:Y:S01]  /*0640*/  IADD3.X R10, RZ, R0, RZ, P0, !PT ;  /* 0x00000000ff0a7210 */ /* 0x000fe200007fe4ff */
[----:B------:R-:W4:Y:S01]  /*0650*/  LDG.E.64.CONSTANT R70, desc[UR6][R70.64] ;  /* 0x0000000646467981 */ /* 0x000f22000c1e9b00 */
[----:B------:R-:W-:Y:S02]  /*0660*/  IADD3 R19, P3, R19, R12, RZ ;  /* 0x0000000c13137210 */ /* 0x000fe40007f7e0ff */
[----:B0-----:R-:W-:Y:S01]  /*0670*/  IADD3.X R4, RZ, R0, RZ, P1, !PT ;  /* 0x00000000ff047210 */ /* 0x001fe20000ffe4ff */
[----:B------:R-:W3:Y:S01]  /*0680*/  LDG.E.64.CONSTANT R76, desc[UR6][R76.64] ;  /* 0x000000064c4c7981 */ /* 0x000ee2000c1e9b00 */
[----:B------:R-:W-:-:S02]  /*0690*/  LEA R64, P6, R21, UR8, 0x1 ;  /* 0x0000000815407c11 */ /* 0x000fc4000f8c08ff */
[----:B------:R-:W-:Y:S01]  /*06a0*/  IADD3.X R6, RZ, R0, RZ, P4, !PT ;  /* 0x00000000ff067210 */ /* 0x000fe200027fe4ff */
[----:B------:R-:W4:Y:S01]  /*06b0*/  LDG.E.64.CONSTANT R66, desc[UR6][R66.64] ;  /* 0x0000000642427981 */ /* 0x000f22000c1e9b00 */
[----:B------:R-:W-:Y:S02]  /*06c0*/  LEA R54, P0, R18, UR8, 0x1 ;  /* 0x0000000812367c11 */ /* 0x000fe4000f8008ff */
[----:B------:R-:W-:Y:S02]  /*06d0*/  LEA.HI.X R73, R25, UR9, R8, 0x1, P2 ;  /* 0x0000000919497c11 */ /* 0x000fe400090f0c08 */
[----:B------:R-:W-:Y:S02]  /*06e0*/  IADD3 R16, P5, R31, R12, RZ ;  /* 0x0000000c1f107210 */ /* 0x000fe40007fbe0ff */
[----:B------:R-:W-:Y:S01]  /*06f0*/  LEA R68, P2, R23, UR8, 0x1 ;  /* 0x0000000817447c11 */ /* 0x000fe2000f8408ff */
[----:B------:R0:W-:Y:S01]  /*0700*/  STL [R1+0x40], R4 ;  /* 0x0000400401007387 */ /* 0x0001e20000100800 */
[----:B------:R-:W-:-:S02]  /*0710*/  LEA.HI.X R65, R21, UR9, R4, 0x1, P6 ;  /* 0x0000000915417c11 */ /* 0x000fc4000b0f0c04 */
[-C--:B------:R-:W-:Y:S01]  /*0720*/  IADD3.X R7, RZ, R0.reuse, RZ, P3, !PT ;  /* 0x00000000ff077210 */ /* 0x080fe20001ffe4ff */
[----:B------:R-:W4:Y:S01]  /*0730*/  LDG.E.64.CONSTANT R72, desc[UR6][R72.64] ;  /* 0x0000000648487981 */ /* 0x000f22000c1e9b00 */
[----:B------:R-:W-:Y:S02]  /*0740*/  LEA.HI.X R55, R18, UR9, R6, 0x1, P0 ;  /* 0x0000000912377c11 */ /* 0x000fe400080f0c06 */
[----:B------:R-:W-:Y:S01]  /*0750*/  IADD3.X R9, RZ, R0, RZ, P5, !PT ;  /* 0x00000000ff097210 */ /* 0x000fe20002ffe4ff */
[----:B------:R-:W4:Y:S01]  /*0760*/  LDG.E.64.CONSTANT R64, desc[UR6][R64.64] ;  /* 0x0000000640407981 */ /* 0x000f22000c1e9b00 */
[----:B------:R-:W-:Y:S02]  /*0770*/  LEA R36, P0, R16, UR8, 0x1 ;  /* 0x0000000810247c11 */ /* 0x000fe4000f8008ff */
[----:B0-----:R-:W-:Y:S02]  /*0780*/  LEA R4, P6, R19, UR8, 0x1 ;  /* 0x0000000813047c11 */ /* 0x001fe4000f8c08ff */
[----:B------:R-:W-:-:S02]  /*0790*/  LEA.HI.X R69, R23, UR9, R5, 0x1, P2 ;  /* 0x0000000917457c11 */ /* 0x000fc400090f0c05 */
[-C--:B------:R-:W-:Y:S02]  /*07a0*/  IADD3 R14, P1, R33, R12.reuse, RZ ;  /* 0x0000000c210e7210 */ /* 0x080fe40007f3e0ff */
[-C--:B------:R-:W-:Y:S01]  /*07b0*/  IADD3 R13, P3, R35, R12.reuse, RZ ;  /* 0x0000000c230d7210 */ /* 0x080fe20007f7e0ff */
[----:B------:R0:W-:Y:S01]  /*07c0*/  STL [R1+0x4c], R7 ;  /* 0x00004c0701007387 */ /* 0x0001e20000100800 */
[-C--:B------:R-:W-:Y:S02]  /*07d0*/  IADD3 R15, P2, R3, R12.reuse, RZ ;  /* 0x0000000c030f7210 */ /* 0x080fe40007f5e0ff */
[----:B------:R-:W-:Y:S01]  /*07e0*/  IADD3 R12, P4, R37, R12, RZ ;  /* 0x0000000c250c7210 */ /* 0x000fe20007f9e0ff */
[----:B------:R-:W4:Y:S01]  /*07f0*/  LDG.E.64.CONSTANT R68, desc[UR6][R68.64] ;  /* 0x0000000644447981 */ /* 0x000f22000c1e9b00 */
[----:B------:R-:W-:Y:S02]  /*0800*/  LEA.HI.X R5, R19, UR9, R7, 0x1, P6 ;  /* 0x0000000913057c11 */ /* 0x000fe4000b0f0c07 */
[----:B------:R-:W-:Y:S01]  /*0810*/  LEA.HI.X R37, R16, UR9, R9, 0x1, P0 ;  /* 0x0000000910257c11 */ /* 0x000fe200080f0c09 */
[----:B------:R-:W4:Y:S01]  /*0820*/  LDG.E.64.CONSTANT R54, desc[UR6][R54.64] ;  /* 0x0000000636367981 */ /* 0x000f22000c1e9b00 */
[----:B------:R-:W-:-:S02]  /*0830*/  LEA R44, P0, R14, UR8, 0x1 ;  /* 0x000000080e2c7c11 */ /* 0x000fc4000f8008ff */
[-C--:B0-----:R-:W-:Y:S01]  /*0840*/  IADD3.X R7, RZ, R0.reuse, RZ, P1, !PT ;  /* 0x00000000ff077210 */ /* 0x081fe20000ffe4ff */
[----:B------:R0:W-:Y:S01]  /*0850*/  STL [R1+0x54], R6 ;  /* 0x0000540601007387 */ /* 0x0001e20000100800 */
[----:B------:R-:W-:Y:S02]  /*0860*/  IADD3.X R8, RZ, R0, RZ, P2, !PT ;  /* 0x00000000ff087210 */ /* 0x000fe400017fe4ff */
[----:B------:R-:W-:Y:S01]  /*0870*/  LEA.HI.X R45, R14, UR9, R7, 0x1, P0 ;  /* 0x000000090e2d7c11 */ /* 0x000fe200080f0c07 */
[----:B------:R-:W4:Y:S01]  /*0880*/  LDG.E.64.CONSTANT R36, desc[UR6][R36.64] ;  /* 0x0000000624247981 */ /* 0x000f22000c1e9b00 */
[----:B------:R-:W-:-:S03]  /*0890*/  LEA R48, P0, R12, UR8, 0x1 ;  /* 0x000000080c307c11 */ /* 0x000fc6000f8008ff */
[----:B------:R-:W4:Y:S01]  /*08a0*/  LDG.E.64.CONSTANT R4, desc[UR6][R4.64] ;  /* 0x0000000604047981 */ /* 0x000f22000c1e9b00 */
[-C--:B0-----:R-:W-:Y:S02]  /*08b0*/  IADD3.X R6, RZ, R0.reuse, RZ, P3, !PT ;  /* 0x00000000ff067210 */ /* 0x081fe40001ffe4ff */
[----:B------:R-:W-:Y:S01]  /*08c0*/  IADD3.X R0, RZ, R0, RZ, P4, !PT ;  /* 0x00000000ff007210 */ /* 0x000fe200027fe4ff */
[----:B------:R-:W4:Y:S03]  /*08d0*/  LDG.E.64.CONSTANT R44, desc[UR6][R44.64] ;  /* 0x000000062c2c7981 */ /* 0x000f26000c1e9b00 */
[----:B------:R-:W-:-:S06]  /*08e0*/  LEA.HI.X R49, R12, UR9, R0, 0x1, P0 ;  /* 0x000000090c317c11 */ /* 0x000fcc00080f0c00 */
[----:B------:R-:W4:Y:S01]  /*08f0*/  LDG.E.64.CONSTANT R48, desc[UR6][R48.64] ;  /* 0x0000000630307981 */ /* 0x000f22000c1e9b00 */
[----:B------:R-:W-:-:S04]  /*0900*/  LEA R34, P1, R15, UR8, 0x1 ;  /* 0x000000080f227c11 */ /* 0x000fc8000f8208ff */
[----:B------:R-:W-:-:S06]  /*0910*/  LEA.HI.X R35, R15, UR9, R8, 0x1, P1 ;  /* 0x000000090f237c11 */ /* 0x000fcc00088f0c08 */
[----:B------:R-:W4:Y:S01]  /*0920*/  LDG.E.64.CONSTANT R34, desc[UR6][R34.64] ;  /* 0x0000000622227981 */ /* 0x000f22000c1e9b00 */
[----:B------:R-:W-:-:S04]  /*0930*/  LEA R38, P2, R17, UR8, 0x1 ;  /* 0x0000000811267c11 */ /* 0x000fc8000f8408ff */
[----:B------:R-:W-:-:S06]  /*0940*/  LEA.HI.X R39, R17, UR9, R10, 0x1, P2 ;  /* 0x0000000911277c11 */ /* 0x000fcc00090f0c0a */
[----:B------:R-:W4:Y:S01]  /*0950*/  LDG.E.64.CONSTANT R38, desc[UR6][R38.64] ;  /* 0x0000000626267981 */ /* 0x000f22000c1e9b00 */
[----:B------:R-:W-:-:S04]  /*0960*/  LEA R46, P1, R13, UR8, 0x1 ;  /* 0x000000080d2e7c11 */ /* 0x000fc8000f8208ff */
[----:B------:R-:W-:Y:S01]  /*0970*/  LEA.HI.X R47, R13, UR9, R6, 0x1, P1 ;  /* 0x000000090d2f7c11 */ /* 0x000fe200088f0c06 */
[----:B------:R-:W-:Y:S01]  /*0980*/  STL [R1+0x58], R10 ;  /* 0x0000580a01007387 */ /* 0x000fe20000100800 */
[----:B------:R-:W-:Y:S01]  /*0990*/  SHF.L.U32 R40, R2, 0x1, RZ ;  /* 0x0000000102287819 */ /* 0x000fe200000006ff */
[----:B------:R-:W-:-:S03]  /*09a0*/  ULDC.64 UR8, c[0x0][0x220] ;  /* 0x0000880000087ab9 */ /* 0x000fc60000000a00 */
[----:B------:R-:W4:Y:S04]  /*09b0*/  LDG.E.64.CONSTANT R46, desc[UR6][R46.64] ;  /* 0x000000062e2e7981 */ /* 0x000f28000c1e9b00 */
[----:B------:R-:W-:Y:S04]  /*09c0*/  STL [R1+0x5c], R9 ;  /* 0x00005c0901007387 */ /* 0x000fe80000100800 */
[----:B------:R-:W-:Y:S04]  /*09d0*/  STL [R1+0x60], R8 ;  /* 0x0000600801007387 */ /* 0x000fe80000100800 */
[----:B------:R2:W-:Y:S01]  /*09e0*/  STL [R1+0x64], R7 ;  /* 0x0000640701007387 */ /* 0x0005e20000100800 */
[----:B------:R-:W-:-:S03]  /*09f0*/  IADD3 R42, P0, R40, UR8, RZ ;  /* 0x00000008282a7c10 */ /* 0x000fc6000ff1e0ff */
[----:B------:R0:W-:Y:S01]  /*0a00*/  STL [R1+0x68], R6 ;  /* 0x0000680601007387 */ /* 0x0001e20000100800 */
[----:B------:R-:W-:-:S03]  /*0a10*/  SHF.R.U32.HI R2, RZ, 0x1f, R2 ;  /* 0x0000001fff027819 */ /* 0x000fc60000011602 */
[----:B------:R1:W-:Y:S01]  /*0a20*/  STL [R1+0x6c], R0 ;  /* 0x00006c0001007387 */ /* 0x0003e20000100800 */
[----:B------:R-:W-:Y:S02]  /*0a30*/  IADD3 R40, P1, R40, UR10, RZ ;  /* 0x0000000a28287c10 */ /* 0x000fe4000ff3e0ff */
[C---:B------:R-:W-:Y:S02]  /*0a40*/  IADD3.X R43, R2.reuse, UR9, RZ, P0, !PT ;  /* 0x00000009022b7c10 */ /* 0x040fe400087fe4ff */
[----:B------:R-:W-:-:S04]  /*0a50*/  IADD3.X R41, R2, UR11, RZ, P1, !PT ;  /* 0x0000000b02297c10 */ /* 0x000fc80008ffe4ff */
[----:B------:R-:W5:Y:S04]  /*0a60*/  LDG.E.64.CONSTANT R42, desc[UR6][R42.64] ;  /* 0x000000062a2a7981 */ /* 0x000f68000c1e9b00 */
[----:B------:R-:W5:Y:S01]  /*0a70*/  LDG.E.64.CONSTANT R40, desc[UR6][R40.64] ;  /* 0x0000000628287981 */ /* 0x000f62000c1e9b00 */
[----:B--2---:R-:W-:Y:S02]  /*0a80*/  HADD2.F32 R7, -RZ, R74.H0_H0 ;  /* 0x2000004aff077230 */ /* 0x004fe40000004100 */
[--C-:B---3--:R-:W-:Y:S02]  /*0a90*/  HADD2.F32 R9, -RZ, R76.reuse.H0_H0 ;  /* 0x2000004cff097230 */ /* 0x108fe40000004100 */
[----:B------:R-:W-:-:S03]  /*0aa0*/  HADD2.F32 R8, -RZ, R76.H1_H1 ;  /* 0x3000004cff087230 */ /* 0x000fc60000004100 */
[----:B------:R-:W-:Y:S04]  /*0ab0*/  STL [R1+0x8], R9 ;  /* 0x0000080901007387 */ /* 0x000fe80000100800 */
[----:B------:R-:W-:Y:S04]  /*0ac0*/  STL [R1+0x4], R8 ;  /* 0x0000040801007387 */ /* 0x000fe80000100800 */
[----:B------:R2:W-:Y:S01]  /*0ad0*/  STL [R1], R7 ;  /* 0x0000000701007387 */ /* 0x0005e20000100800 */
[--C-:B----4-:R-:W-:Y:S02]  /*0ae0*/  HADD2.F32 R32, -RZ, R48.reuse.H0_H0 ;  /* 0x20000030ff207230 */ /* 0x110fe40000004100 */
[----:B------:R-:W-:-:S02]  /*0af0*/  HADD2.F32 R56, -RZ, R48.H1_H1 ;  /* 0x30000030ff387230 */ /* 0x000fc40000004100 */
[----:B------:R-:W3:Y:S01]  /*0b00*/  LDL R48, [R1+0x70] ;  /* 0x0000700001307983 */ /* 0x000ee20000100800 */
[--C-:B------:R-:W-:Y:S02]  /*0b10*/  HADD2.F32 R2, -RZ, R82.reuse.H0_H0 ;  /* 0x20000052ff027230 */ /* 0x100fe40000004100 */
[----:B------:R-:W-:-:S03]  /*0b20*/  HADD2.F32 R11, -RZ, R82.H1_H1 ;  /* 0x30000052ff0b7230 */ /* 0x000fc60000004100 */
[----:B0-----:R-:W-:Y:S01]  /*0b30*/  FFMA.FTZ R6, R2, R2, RZ ;  /* 0x0000000202067223 */ /* 0x001fe200000100ff */
[----:B------:R-:W-:-:S03]  /*0b40*/  FADD.FTZ R50, RZ, R2 ;  /* 0x00000002ff327221 */ /* 0x000fc60000010000 */
[----:B------:R-:W-:Y:S01]  /*0b50*/  FFMA.FTZ R51, R11, R11, R6 ;  /* 0x0000000b0b337223 */ /* 0x000fe20000010006 */
[----:B------:R-:W-:-:S03]  /*0b60*/  FADD.FTZ R50, R50, R11 ;  /* 0x0000000b32327221 */ /* 0x000fc60000010000 */
[----:B------:R-:W-:Y:S01]  /*0b70*/  FFMA.FTZ R51, R9, R9, R51 ;  /* 0x0000000909337223 */ /* 0x000fe20000010033 */
[----:B------:R-:W-:Y:S01]  /*0b80*/  FADD.FTZ R50, R50, R9 ;  /* 0x0000000932327221 */ /* 0x000fe20000010000 */
[--C-:B-1----:R-:W-:Y:S02]  /*0b90*/  HADD2.F32 R0, -RZ, R83.reuse.H0_H0 ;  /* 0x20000053ff007230 */ /* 0x102fe40000004100 */
[----:B------:R-:W-:Y:S01]  /*0ba0*/  FFMA.FTZ R51, R8, R8, R51 ;  /* 0x0000000808337223 */ /* 0x000fe20000010033 */
[----:B------:R-:W-:Y:S01]  /*0bb0*/  FADD.FTZ R50, R50, R8 ;  /* 0x0000000832327221 */ /* 0x000fe20000010000 */
[----:B------:R-:W-:Y:S02]  /*0bc0*/  HADD2.F32 R83, -RZ, R83.H1_H1 ;  /* 0x30000053ff537230 */ /* 0x000fe40000004100 */
[----:B------:R-:W-:Y:S01]  /*0bd0*/  FFMA.FTZ R51, R7, R7, R51 ;  /* 0x0000000707337223 */ /* 0x000fe20000010033 */
[----:B------:R-:W-:Y:S01]  /*0be0*/  FADD.FTZ R50, R50, R7 ;  /* 0x0000000732327221 */ /* 0x000fe20000010000 */
[----:B--2---:R-:W-:-:S02]  /*0bf0*/  HADD2.F32 R7, -RZ, R36.H0_H0 ;  /* 0x20000024ff077230 */ /* 0x004fc40000004100 */
[----:B------:R-:W-:Y:S02]  /*0c00*/  HADD2.F32 R6, -RZ, R36.H1_H1 ;  /* 0x30000024ff067230 */ /* 0x000fe40000004100 */
[----:B------:R-:W-:Y:S01]  /*0c10*/  FFMA.FTZ R36, R0, R0, RZ ;  /* 0x0000000000247223 */ /* 0x000fe200000100ff */
        /* <DEDUP_REMOVED lines=8> */
[----:B------:R-:W-:Y:S01]  /*0ca0*/  FADD.FTZ R34, RZ, R0 ;  /* 0x00000000ff227221 */ /* 0x000fe20000010000 */
[--C-:B------:R-:W-:Y:S02]  /*0cb0*/  HADD2.F32 R80, -RZ, R77.reuse.H0_H0 ;  /* 0x2000004dff507230 */ /* 0x100fe40000004100 */
[----:B------:R-:W-:Y:S01]  /*0cc0*/  FFMA.FTZ R36, R83, R83, R36 ;  /* 0x0000005353247223 */ /* 0x000fe20000010024 */
[----:B------:R-:W-:-:S02]  /*0cd0*/  HADD2.F32 R77, -RZ, R77.H1_H1 ;  /* 0x3000004dff4d7230 */ /* 0x000fc40000004100 */
[----:B------:R-:W-:Y:S01]  /*0ce0*/  FADD.FTZ R34, R34, R83 ;  /* 0x0000005322227221 */ /* 0x000fe20000010000 */
[----:B------:R-:W-:Y:S01]  /*0cf0*/  FFMA.FTZ R36, R80, R80, R36 ;  /* 0x0000005050247223 */ /* 0x000fe20000010024 */
[--C-:B------:R-:W-:Y:S02]  /*0d00*/  HADD2.F32 R76, -RZ, R75.reuse.H0_H0 ;  /* 0x2000004bff4c7230 */ /* 0x100fe40000004100 */
[----:B------:R-:W-:Y:S01]  /*0d10*/  FADD.FTZ R34, R34, R80 ;  /* 0x0000005022227221 */ /* 0x000fe20000010000 */
[----:B------:R-:W-:Y:S01]  /*0d20*/  FFMA.FTZ R36, R77, R77, R36 ;  /* 0x0000004d4d247223 */ /* 0x000fe20000010024 */
[----:B------:R-:W-:Y:S02]  /*0d30*/  HADD2.F32 R75, -RZ, R75.H1_H1 ;  /* 0x3000004bff4b7230 */ /* 0x000fe40000004100 */
[----:B------:R-:W-:Y:S01]  /*0d40*/  FADD.FTZ R34, R34, R77 ;  /* 0x0000004d22227221 */ /* 0x000fe20000010000 */
[----:B------:R-:W-:Y:S02]  /*0d50*/  HADD2.F32 R93, -RZ, R74.H1_H1 ;  /* 0x3000004aff5d7230 */ /* 0x000fe40000004100 */
[----:B------:R-:W-:Y:S01]  /*0d60*/  FFMA.FTZ R36, R76, R76, R36 ;  /* 0x0000004c4c247223 */ /* 0x000fe20000010024 */
[----:B------:R-:W-:-:S02]  /*0d70*/  HADD2.F32 R74, -RZ, R73.H0_H0 ;  /* 0x20000049ff4a7230 */ /* 0x000fc40000004100 */
[----:B------:R-:W-:Y:S01]  /*0d80*/  FADD.FTZ R34, R34, R76 ;  /* 0x0000004c22227221 */ /* 0x000fe20000010000 */
[--C-:B------:R-:W-:Y:S02]  /*0d90*/  HADD2.F32 R92, -RZ, R72.reuse.H0_H0 ;  /* 0x20000048ff5c7230 */ /* 0x100fe40000004100 */
[----:B------:R-:W-:Y:S01]  /*0da0*/  FFMA.FTZ R36, R75, R75, R36 ;  /* 0x0000004b4b247223 */ /* 0x000fe20000010024 */
[----:B------:R-:W-:Y:S01]  /*0db0*/  FFMA.FTZ R51, R93, R93, R51 ;  /* 0x0000005d5d337223 */ /* 0x000fe20000010033 */
[----:B------:R-:W-:Y:S01]  /*0dc0*/  FADD.FTZ R50, R50, R93 ;  /* 0x0000005d32327221 */ /* 0x000fe20000010000 */
[----:B------:R-:W-:Y:S02]  /*0dd0*/  HADD2.F32 R73, -RZ, R73.H1_H1 ;  /* 0x30000049ff497230 */ /* 0x000fe40000004100 */
[----:B------:R-:W-:Y:S01]  /*0de0*/  FADD.FTZ R34, R34, R75 ;  /* 0x0000004b22227221 */ /* 0x000fe20000010000 */
[----:B------:R-:W-:Y:S01]  /*0df0*/  FFMA.FTZ R36, R74, R74, R36 ;  /* 0x0000004a4a247223 */ /* 0x000fe20000010024 */
[----:B------:R-:W-:-:S02]  /*0e00*/  HADD2.F32 R91, -RZ, R72.H1_H1 ;  /* 0x30000048ff5b7230 */ /* 0x000fc40000004100 */
[----:B------:R-:W-:Y:S01]  /*0e10*/  FFMA.FTZ R51, R92, R92, R51 ;  /* 0x0000005c5c337223 */ /* 0x000fe20000010033 */
[----:B------:R-:W-:Y:S01]  /*0e20*/  FADD.FTZ R50, R50, R92 ;  /* 0x0000005c32327221 */ /* 0x000fe20000010000 */
[--C-:B------:R-:W-:Y:S02]  /*0e30*/  HADD2.F32 R72, -RZ, R71.reuse.H0_H0 ;  /* 0x20000047ff487230 */ /* 0x100fe40000004100 */
[----:B------:R-:W-:Y:S01]  /*0e40*/  FADD.FTZ R34, R34, R74 ;  /* 0x0000004a22227221 */ /* 0x000fe20000010000 */
[----:B------:R-:W-:Y:S01]  /*0e50*/  FFMA.FTZ R36, R73, R73, R36 ;  /* 0x0000004949247223 */ /* 0x000fe20000010024 */
[----:B------:R-:W-:Y:S02]  /*0e60*/  HADD2.F32 R90, -RZ, R70.H0_H0 ;  /* 0x20000046ff5a7230 */ /* 0x000fe40000004100 */
[----:B------:R-:W-:Y:S01]  /*0e70*/  FFMA.FTZ R51, R91, R91, R51 ;  /* 0x0000005b5b337223 */ /* 0x000fe20000010033 */
[----:B------:R-:W-:Y:S01]  /*0e80*/  FADD.FTZ R50, R50, R91 ;  /* 0x0000005b32327221 */ /* 0x000fe20000010000 */
[----:B------:R-:W-:-:S02]  /*0e90*/  HADD2.F32 R71, -RZ, R71.H1_H1 ;  /* 0x30000047ff477230 */ /* 0x000fc40000004100 */
[----:B------:R-:W-:Y:S01]  /*0ea0*/  FADD.FTZ R34, R34, R73 ;  /* 0x0000004922227221 */ /* 0x000fe20000010000 */
[----:B------:R-:W-:Y:S01]  /*0eb0*/  FFMA.FTZ R36, R72, R72, R36 ;  /* 0x0000004848247223 */ /* 0x000fe20000010024 */
[----:B------:R-:W-:Y:S02]  /*0ec0*/  HADD2.F32 R89, -RZ, R70.H1_H1 ;  /* 0x30000046ff597230 */ /* 0x000fe40000004100 */
[----:B------:R-:W-:Y:S01]  /*0ed0*/  FFMA.FTZ R51, R90, R90, R51 ;  /* 0x0000005a5a337223 */ /* 0x000fe20000010033 */
[----:B------:R-:W-:Y:S01]  /*0ee0*/  FADD.FTZ R50, R50, R90 ;  /* 0x0000005a32327221 */ /* 0x000fe20000010000 */
[----:B------:R-:W-:Y:S02]  /*0ef0*/  HADD2.F32 R70, -RZ, R69.H0_H0 ;  /* 0x20000045ff467230 */ /* 0x000fe40000004100 */
[----:B------:R-:W-:Y:S01]  /*0f00*/  FADD.FTZ R34, R34, R72 ;  /* 0x0000004822227221 */ /* 0x000fe20000010000 */
[----:B------:R-:W-:Y:S01]  /*0f10*/  FFMA.FTZ R36, R71, R71, R36 ;  /* 0x0000004747247223 */ /* 0x000fe20000010024 */
[----:B------:R-:W-:-:S02]  /*0f20*/  HADD2.F32 R88, -RZ, R68.H0_H0 ;  /* 0x20000044ff587230 */ /* 0x000fc40000004100 */
[----:B------:R-:W-:Y:S01]  /*0f30*/  FFMA.FTZ R51, R89, R89, R51 ;  /* 0x0000005959337223 */ /* 0x000fe20000010033 */
[----:B------:R-:W-:Y:S01]  /*0f40*/  FADD.FTZ R50, R50, R89 ;  /* 0x0000005932327221 */ /* 0x000fe20000010000 */
[----:B------:R-:W-:Y:S02]  /*0f50*/  HADD2.F32 R69, -RZ, R69.H1_H1 ;  /* 0x30000045ff457230 */ /* 0x000fe40000004100 */
[----:B------:R-:W-:Y:S01]  /*0f60*/  FADD.FTZ R34, R34, R71 ;  /* 0x0000004722227221 */ /* 0x000fe20000010000 */
[----:B------:R-:W-:Y:S01]  /*0f70*/  FFMA.FTZ R36, R70, R70, R36 ;  /* 0x0000004646247223 */ /* 0x000fe20000010024 */
[----:B------:R-:W-:Y:S02]  /*0f80*/  HADD2.F32 R87, -RZ, R68.H1_H1 ;  /* 0x30000044ff577230 */ /* 0x000fe40000004100 */
[----:B------:R-:W-:Y:S01]  /*0f90*/  FFMA.FTZ R51, R88, R88, R51 ;  /* 0x0000005858337223 */ /* 0x000fe20000010033 */
[----:B------:R-:W-:Y:S01]  /*0fa0*/  FADD.FTZ R50, R50, R88 ;  /* 0x0000005832327221 */ /* 0x000fe20000010000 */
[----:B------:R-:W-:-:S02]  /*0fb0*/  HADD2.F32 R68, -RZ, R67.H0_H0 ;  /* 0x20000043ff447230 */ /* 0x000fc40000004100 */
[----:B------:R-:W-:Y:S01]  /*0fc0*/  FADD.FTZ R34, R34, R70 ;  /* 0x0000004622227221 */ /* 0x000fe20000010000 */
[----:B------:R-:W-:Y:S01]  /*0fd0*/  FFMA.FTZ R36, R69, R69, R36 ;  /* 0x0000004545247223 */ /* 0x000fe20000010024 */
[--C-:B------:R-:W-:Y:S02]  /*0fe0*/  HADD2.F32 R86, -RZ, R66.reuse.H0_H0 ;  /* 0x20000042ff567230 */ /* 0x100fe40000004100 */
        /* <DEDUP_REMOVED lines=11> */
[----:B------:R-:W-:Y:S01]  /*10a0*/  FFMA.FTZ R51, R85, R85, R51 ;  /* 0x0000005555337223 */ /* 0x000fe20000010033 */
[----:B------:R-:W-:Y:S01]  /*10b0*/  FADD.FTZ R50, R50, R85 ;  /* 0x0000005532327221 */ /* 0x000fe20000010000 */
[----:B------:R-:W-:Y:S02]  /*10c0*/  HADD2.F32 R65, -RZ, R65.H1_H1 ;  /* 0x30000041ff417230 */ /* 0x000fe40000004100 */
        /* <DEDUP_REMOVED lines=18> */
[----:B------:R-:W-:Y:S01]  /*11f0*/  FADD.FTZ R34, R34, R10 ;  /* 0x0000000a22227221 */ /* 0x000fe20000010000 */
[----:B------:R-:W-:Y:S02]  /*1200*/  HADD2.F32 R55, -RZ, R55.H1_H1 ;  /* 0x30000037ff377230 */ /* 0x000fe40000004100 */
[----:B------:R-:W-:Y:S01]  /*1210*/  FFMA.FTZ R36, R9, R9, R36 ;  /* 0x0000000909247223 */ /* 0x000fe20000010024 */
[----:B------:R-:W-:-:S02]  /*1220*/  HADD2.F32 R63, -RZ, R54.H1_H1 ;  /* 0x30000036ff3f7230 */ /* 0x000fc40000004100 */
[----:B------:R-:W-:Y:S01]  /*1230*/  FFMA.FTZ R51, R78, R78, R51 ;  /* 0x0000004e4e337223 */ /* 0x000fe20000010033 */
[--C-:B------:R-:W-:Y:S02]  /*1240*/  HADD2.F32 R3, -RZ, R44.reuse.H0_H0 ;  /* 0x2000002cff037230 */ /* 0x100fe40000004100 */
[----:B------:R-:W-:Y:S01]  /*1250*/  FADD.FTZ R50, R50, R78 ;  /* 0x0000004e32327221 */ /* 0x000fe20000010000 */
[----:B------:R-:W-:Y:S02]  /*1260*/  HADD2.F32 R31, -RZ, R44.H1_H1 ;  /* 0x3000002cff1f7230 */ /* 0x000fe40000004100 */
[----:B------:R-:W-:Y:S01]  /*1270*/  FADD.FTZ R44, R34, R9 ;  /* 0x00000009222c7221 */ /* 0x000fe20000010000 */
[----:B------:R-:W-:Y:S02]  /*1280*/  HADD2.F32 R54, -RZ, R39.H0_H0 ;  /* 0x20000027ff367230 */ /* 0x000fe40000004100 */
[----:B------:R-:W-:Y:S01]  /*1290*/  FFMA.FTZ R34, R55, R55, R36 ;  /* 0x0000003737227223 */ /* 0x000fe20000010024 */
[----:B------:R-:W-:-:S02]  /*12a0*/  HADD2.F32 R62, -RZ, R38.H0_H0 ;  /* 0x20000026ff3e7230 */ /* 0x000fc40000004100 */
[----:B------:R-:W-:Y:S01]  /*12b0*/  FFMA.FTZ R51, R63, R63, R51 ;  /* 0x0000003f3f337223 */ /* 0x000fe20000010033 */
[----:B------:R-:W-:Y:S01]  /*12c0*/  FADD.FTZ R50, R50, R63 ;  /* 0x0000003f32327221 */ /* 0x000fe20000010000 */
[----:B------:R-:W-:Y:S01]  /*12d0*/  FADD.FTZ R44, R44, R55 ;  /* 0x000000372c2c7221 */ /* 0x000fe20000010000 */
[----:B------:R-:W-:Y:S02]  /*12e0*/  HADD2.F32 R39, -RZ, R39.H1_H1 ;  /* 0x30000027ff277230 */ /* 0x000fe40000004100 */
[----:B------:R-:W-:Y:S01]  /*12f0*/  FFMA.FTZ R34, R54, R54, R34 ;  /* 0x0000003636227223 */ /* 0x000fe20000010022 */
[----:B------:R-:W-:Y:S02]  /*1300*/  HADD2.F32 R8, -RZ, R38.H1_H1 ;  /* 0x30000026ff087230 */ /* 0x000fe40000004100 */
[----:B------:R-:W-:Y:S01]  /*1310*/  FFMA.FTZ R51, R62, R62, R51 ;  /* 0x0000003e3e337223 */ /* 0x000fe20000010033 */
[----:B------:R-:W-:Y:S01]  /*1320*/  FADD.FTZ R50, R50, R62 ;  /* 0x0000003e32327221 */ /* 0x000fe20000010000 */
[----:B------:R-:W-:Y:S01]  /*1330*/  FADD.FTZ R44, R44, R54 ;  /* 0x000000362c2c7221 */ /* 0x000fe20000010000 */
[----:B------:R-:W-:-:S02]  /*1340*/  HADD2.F32 R38, -RZ, R37.H0_H0 ;  /* 0x20000025ff267230 */ /* 0x000fc40000004100 */
[----:B------:R-:W-:Y:S01]  /*1350*/  FFMA.FTZ R34, R39, R39, R34 ;  /* 0x0000002727227223 */ /* 0x000fe20000010022 */
[----:B------:R-:W-:Y:S01]  /*1360*/  FFMA.FTZ R51, R8, R8, R51 ;  /* 0x0000000808337223 */ /* 0x000fe20000010033 */
[----:B------:R-:W-:Y:S01]  /*1370*/  FADD.FTZ R50, R50, R8 ;  /* 0x0000000832327221 */ /* 0x000fe20000010000 */
[----:B------:R-:W-:Y:S01]  /*1380*/  FADD.FTZ R44, R44, R39 ;  /* 0x000000272c2c7221 */ /* 0x000fe20000010000 */
[----:B------:R-:W-:Y:S02]  /*1390*/  HADD2.F32 R37, -RZ, R37.H1_H1 ;  /* 0x30000025ff257230 */ /* 0x000fe40000004100 */
[----:B------:R-:W-:Y:S01]  /*13a0*/  FFMA.FTZ R34, R38, R38, R34 ;  /* 0x0000002626227223 */ /* 0x000fe20000010022 */
[----:B------:R-:W-:Y:S01]  /*13b0*/  FFMA.FTZ R51, R7, R7, R51 ;  /* 0x0000000707337223 */ /* 0x000fe20000010033 */
[----:B------:R-:W-:Y:S01]  /*13c0*/  FADD.FTZ R50, R50, R7 ;  /* 0x0000000732327221 */ /* 0x000fe20000010000 */
[----:B------:R-:W-:Y:S01]  /*13d0*/  FADD.FTZ R44, R44, R38 ;  /* 0x000000262c2c7221 */ /* 0x000fe20000010000 */
[----:B------:R-:W-:-:S02]  /*13e0*/  HADD2.F32 R36, -RZ, R35.H0_H0 ;  /* 0x20000023ff247230 */ /* 0x000fc40000004100 */
[----:B------:R-:W-:Y:S01]  /*13f0*/  FFMA.FTZ R34, R37, R37, R34 ;  /* 0x0000002525227223 */ /* 0x000fe20000010022 */
[----:B------:R-:W-:Y:S01]  /*1400*/  FFMA.FTZ R51, R6, R6, R51 ;  /* 0x0000000606337223 */ /* 0x000fe20000010033 */
[----:B------:R-:W-:Y:S01]  /*1410*/  FADD.FTZ R50, R50, R6 ;  /* 0x0000000632327221 */ /* 0x000fe20000010000 */
[----:B------:R-:W-:Y:S02]  /*1420*/  HADD2.F32 R35, -RZ, R35.H1_H1 ;  /* 0x30000023ff237230 */ /* 0x000fe40000004100 */
[----:B------:R-:W-:Y:S01]  /*1430*/  FADD.FTZ R44, R44, R37 ;  /* 0x000000252c2c7221 */ /* 0x000fe20000010000 */
[----:B------:R-:W-:Y:S01]  /*1440*/  FFMA.FTZ R34, R36, R36, R34 ;  /* 0x0000002424227223 */ /* 0x000fe20000010022 */
[--C-:B------:R-:W-:Y:S02]  /*1450*/  HADD2.F32 R30, -RZ, R46.reuse.H0_H0 ;  /* 0x2000002eff1e7230 */ /* 0x100fe40000004100 */
[----:B------:R-:W-:Y:S01]  /*1460*/  FFMA.FTZ R51, R5, R5, R51 ;  /* 0x0000000505337223 */ /* 0x000fe20000010033 */
[----:B------:R-:W-:-:S02]  /*1470*/  HADD2.F32 R33, -RZ, R46.H1_H1 ;  /* 0x3000002eff217230 */ /* 0x000fc40000004100 */
[----:B------:R-:W-:Y:S01]  /*1480*/  FADD.FTZ R50, R50, R5 ;  /* 0x0000000532327221 */ /* 0x000fe20000010000 */
        /* <DEDUP_REMOVED lines=26> */
[----:B------:R-:W-:Y:S01]  /*1630*/  ISETP.GT.U32.AND P0, PT, R53, 0x7f, PT ;  /* 0x0000007f3500780c */ /* 0x000fe20003f04070 */
[----:B------:R-:W-:Y:S01]  /*1640*/  FFMA.FTZ R51, R32, R32, R51 ;  /* 0x0000002020337223 */ /* 0x000fe20000010033 */
[----:B------:R-:W-:Y:S01]  /*1650*/  FADD.FTZ R50, R50, R32 ;  /* 0x0000002032327221 */ /* 0x000fe20000010000 */
[----:B------:R-:W-:Y:S02]  /*1660*/  HADD2.F32 R61, -RZ, R49.H1_H1 ;  /* 0x30000031ff3d7230 */ /* 0x000fe40000004100 */
[----:B------:R-:W-:Y:S01]  /*1670*/  FFMA.FTZ R45, R59, R59, R45 ;  /* 0x0000003b3b2d7223 */ /* 0x000fe2000001002d */
[----:B------:R-:W-:Y:S01]  /*1680*/  FADD.FTZ R44, R44, R59 ;  /* 0x0000003b2c2c7221 */ /* 0x000fe20000010000 */
[----:B------:R-:W-:Y:S01]  /*1690*/  FFMA.FTZ R51, R56, R56, R51 ;  /* 0x0000003838337223 */ /* 0x000fe20000010033 */
[----:B------:R-:W-:Y:S01]  /*16a0*/  FADD.FTZ R50, R50, R56 ;  /* 0x0000003832327221 */ /* 0x000fe20000010000 */
[----:B------:R-:W-:Y:S01]  /*16b0*/  FFMA.FTZ R45, R61, R61, R45 ;  /* 0x0000003d3d2d7223 */ /* 0x000fe2000001002d */
[----:B------:R-:W-:Y:S01]  /*16c0*/  FADD.FTZ R44, R44, R61 ;  /* 0x0000003d2c2c7221 */ /* 0x000fe20000010000 */
[----:B------:R-:W-:Y:S02]  /*16d0*/  BSSY B0, `(.L_x_2632) ;  /* 0x000003e000007945 */ /* 0x000fe40003800000 */
[----:B---3--:R-:W-:Y:S04]  /*16e0*/  STS.64 [R48], R50 ;  /* 0x0000003230007388 */ /* 0x008fe80000000a00 */
        /* <DEDUP_REMOVED lines=60> */
.L_x_2633:
[----:B------:R-:W-:Y:S05]  /*1ab0*/  BSYNC B0 ;  /* 0x0000000000007941 */ /* 0x000fea0003800000 */
.L_x_2632:
        /* <DEDUP_REMOVED lines=24> */
.L_x_2635:
[----:B------:R-:W-:Y:S05]  /*1c40*/  BSYNC B0 ;  /* 0x0000000000007941 */ /* 0x000fea0003800000 */
.L_x_2634:
        /* <DEDUP_REMOVED lines=11> */
.L_x_2637:
[----:B------:R-:W2:Y:S04]  /*1d00*/  LD.E.STRONG.GPU R47, desc[UR6][R44.64] ;  /* 0x000000062c2f7980 */ /* 0x000ea8000c10f900 */
[----:B--2---:R-:W-:Y:S01]  /*1d10*/  CCTL.IVALL ;  /* 0x00000000ff00798f */ /* 0x004fe20002000000 */
[----:B------:R-:W-:Y:S05]  /*1d20*/  YIELD ;  /* 0x0000000000007946 */ /* 0x000fea0003800000 */
[----:B-----5:R-:W-:-:S04]  /*1d30*/  LOP3.LUT R47, R47, R46, RZ, 0x3c, !PT ;  /* 0x0000002e2f2f7212 */ /* 0x020fc800078e3cff */
[----:B------:R-:W-:-:S13]  /*1d40*/  ISETP.GT.AND P0, PT, R47, -0x1, PT ;  /* 0xffffffff2f00780c */ /* 0x000fda0003f04270 */
[----:B------:R-:W-:Y:S05]  /*1d50*/  @P0 BRA `(.L_x_2637) ;  /* 0xfffffffc00e80947 */ /* 0x000fea000383ffff */
.L_x_2636:
        /* <DEDUP_REMOVED lines=59> */
.L_x_2639:
[----:B------:R-:W-:Y:S05]  /*2110*/  BSYNC B0 ;  /* 0x0000000000007941 */ /* 0x000fea0003800000 */
.L_x_2638:
        /* <DEDUP_REMOVED lines=14> */
[----:B------:R-:W0:Y:S04]  /*2200*/  SHFL.BFLY PT, R44, R46, 0x1, 0x1f ;  /* 0x0c201f002e2c7f89 */ /* 0x000e2800000e0000 */
[----:B------:R-:W1:Y:S01]  /*2210*/  SHFL.BFLY PT, R47, R45, 0x1, 0x1f ;  /* 0x0c201f002d2f7f89 */ /* 0x000e6200000e0000 */
[----:B0-----:R-:W-:Y:S02]  /*2220*/  FADD.FTZ R44, R46, R44 ;  /* 0x0000002c2e2c7221 */ /* 0x001fe40000010000 */
[----:B------:R-:W-:Y:S02]  /*2230*/  @!P0 LOP3.LUT R46, R48, 0xfffffff8, RZ, 0xc0, !PT ;  /* 0xfffffff8302e8812 */ /* 0x000fe400078ec0ff */
        /* <DEDUP_REMOVED lines=19> */
.L_x_2641:
[----:B------:R-:W-:Y:S05]  /*2370*/  BSYNC B0 ;  /* 0x0000000000007941 */ /* 0x000fea0003800000 */
.L_x_2640:
[----:B0-----:R-:W2:Y:S01]  /*2380*/  LDL R44, [R1+0x78] ;  /* 0x00007800012c7983 */ /* 0x001ea20000100800 */
[----:B------:R-:W-:Y:S01]  /*2390*/  ULDC UR8, c[0x0][0x230] ;  /* 0x00008c0000087ab9 */ /* 0x000fe20000000800 */
[----:B------:R-:W-:Y:S02]  /*23a0*/  ULDC.64 UR10, c[0x0][0x210] ;  /* 0x00008400000a7ab9 */ /* 0x000fe40000000a00 */
[----:B------:R-:W3:Y:S04]  /*23b0*/  LDL.LU R48, [R1+0xc] ;  /* 0x00000c0001307983 */ /* 0x000ee80000300800 */
[----:B------:R-:W4:Y:S01]  /*23c0*/  LDL R49, [R1+0x74] ;  /* 0x0000740001317983 */ /* 0x000f220000100800 */
[----:B------:R-:W-:-:S03]  /*23d0*/  LEA R46, P0, R20, UR10, 0x1 ;  /* 0x0000000a142e7c11 */ /* 0x000fc6000f8008ff */
[----:B------:R0:W-:Y:S04]  /*23e0*/  STL [R1+0x80], R29 ;  /* 0x0000801d01007387 */ /* 0x0001e80000100800 */
[----:B------:R1:W-:Y:S04]  /*23f0*/  STL [R1+0x7c], R28 ;  /* 0x00007c1c01007387 */ /* 0x0003e80000100800 */
[----:B0-----:R-:W4:Y:S04]  /*2400*/  LDL.LU R29, [R1+0x8] ;  /* 0x00000800011d7983 */ /* 0x001f280000300800 */
[----:B-1----:R-:W4:Y:S01]  /*2410*/  LDL.LU R28, [R1] ;  /* 0x00000000011c7983 */ /* 0x002f220000300800 */
[----:B-----5:R-:W-:-:S02]  /*2420*/  HADD2.F32 R50, -RZ, R41.H0_H0 ;  /* 0x20000029ff327230 */ /* 0x020fc40000004100 */
[----:B------:R-:W-:Y:S01]  /*2430*/  HADD2.F32 R41, -RZ, R41.H1_H1 ;  /* 0x30000029ff297230 */ /* 0x000fe20000004100 */
[----:B--2---:R-:W0:Y:S01]  /*2440*/  LDS.64 R44, [R44+UR5] ;  /* 0x000000052c2c7984 */ /* 0x004e220008000a00 */
[----:B---3--:R-:W-:Y:S01]  /*2450*/  LEA.HI.X R47, R20, UR11, R48, 0x1, P0 ;  /* 0x0000000b142f7c11 */ /* 0x008fe200080f0c30 */
[--C-:B------:R-:W-:Y:S02]  /*2460*/  HADD2.F32 R20, -RZ, R42.reuse.H0_H0 ;  /* 0x2000002aff147230 */ /* 0x100fe40000004100 */
[----:B------:R-:W-:Y:S02]  /*2470*/  HADD2.F32 R42, -RZ, R42.H1_H1 ;  /* 0x3000002aff2a7230 */ /* 0x000fe40000004100 */
[----:B0-----:R-:W-:-:S06]  /*2480*/  FADD.FTZ R45, R45, UR8 ;  /* 0x000000082d2d7e21 */ /* 0x001fcc0008010000 */
[----:B------:R-:W0:Y:S01]  /*2490*/  MUFU.RSQ R45, R45 ;  /* 0x0000002d002d7308 */ /* 0x000e220000001400 */
[--C-:B------:R-:W-:Y:S01]  /*24a0*/  FADD.FTZ R48, R2, -R44.reuse ;  /* 0x8000002c02307221 */ /* 0x100fe20000010000 */
[----:B------:R-:W-:Y:S01]  /*24b0*/  FADD.FTZ R11, R11, -R44 ;  /* 0x8000002c0b0b7221 */ /* 0x000fe20000010000 */
[--C-:B------:R-:W-:Y:S02]  /*24c0*/  HADD2.F32 R2, -RZ, R40.reuse.H0_H0 ;  /* 0x20000028ff027230 */ /* 0x100fe40000004100 */
[----:B------:R-:W-:Y:S02]  /*24d0*/  HADD2.F32 R40, -RZ, R40.H1_H1 ;  /* 0x30000028ff287230 */ /* 0x000fe40000004100 */
[----:B0-----:R-:W-:Y:S01]  /*24e0*/  FMUL.FTZ R48, R48, R45 ;  /* 0x0000002d30307220 */ /* 0x001fe20000410000 */
[----:B------:R-:W-:-:S03]  /*24f0*/  FMUL.FTZ R11, R45, R11 ;  /* 0x0000000b2d0b7220 */ /* 0x000fc60000410000 */
[----:B------:R-:W-:Y:S01]  /*2500*/  FFMA.FTZ R48, R48, R20, R2 ;  /* 0x0000001430307223 */ /* 0x000fe20000010002 */
[----:B------:R-:W-:-:S05]  /*2510*/  FFMA.FTZ R11, R11, R42, R40 ;  /* 0x0000002a0b0b7223 */ /* 0x000fca0000010028 */
[----:B------:R-:W-:-:S04]  /*2520*/  F2FP.F16.F32.PACK_AB R11, R11, R48 ;  /* 0x000000300b0b723e */ /* 0x000fc800000000ff */
[----:B------:R-:W-:-:S05]  /*2530*/  PRMT R48, R11, 0x7632, R48 ;  /* 0x000076320b307816 */ /* 0x000fca0000000030 */
[----:B------:R-:W-:Y:S04]  /*2540*/  STG.E.U16 desc[UR6][R46.64+0x2], R48 ;  /* 0x000002302e007986 */ /* 0x000fe8000c101506 */
[----:B----4-:R-:W0:Y:S04]  /*2550*/  LDS.64 R48, [R49+UR5] ;  /* 0x0000000531307984 */ /* 0x010e280008000a00 */
[----:B------:R1:W-:Y:S02]  /*2560*/  STG.E.U16 desc[UR6][R46.64], R11 ;  /* 0x0000000b2e007986 */ /* 0x0003e4000c101506 */
[----:B-1----:R-:W-:-:S02]  /*2570*/  HADD2.F32 R11, -RZ, R43.H0_H0 ;  /* 0x2000002bff0b7230 */ /* 0x002fc40000004100 */
[----:B------:R-:W-:Y:S02]  /*2580*/  HADD2.F32 R43, -RZ, R43.H1_H1 ;  /* 0x3000002bff2b7230 */ /* 0x000fe40000004100 */
[----:B0-----:R-:W-:Y:S01]  /*2590*/  FADD.FTZ R49, R49, UR8 ;  /* 0x0000000831317e21 */ /* 0x001fe20008010000 */
[--C-:B------:R-:W-:Y:S01]  /*25a0*/  FADD.FTZ R0, R0, -R48.reuse ;  /* 0x8000003000007221 */ /* 0x100fe20000010000 */
[----:B------:R-:W-:Y:S01]  /*25b0*/  FADD.FTZ R83, R83, -R48 ;  /* 0x8000003053537221 */ /* 0x000fe20000010000 */
[--C-:B------:R-:W-:Y:S01]  /*25c0*/  FADD.FTZ R92, R92, -R44.reuse ;  /* 0x8000002c5c5c7221 */ /* 0x100fe20000010000 */
[--C-:B------:R-:W-:Y:S01]  /*25d0*/  FADD.FTZ R90, R90, -R44.reuse ;  /* 0x8000002c5a5a7221 */ /* 0x100fe20000010000 */
[--C-:B------:R-:W-:Y:S01]  /*25e0*/  FADD.FTZ R88, R88, -R44.reuse ;  /* 0x8000002c58587221 */ /* 0x100fe20000010000 */
[----:B------:R-:W0:Y:S01]  /*25f0*/  MUFU.RSQ R49, R49 ;  /* 0x0000003100317308 */ /* 0x000e220000001400 */
        /* <DEDUP_REMOVED lines=16> */
[----:B0-----:R-:W-:Y:S01]  /*2700*/  FMUL.FTZ R0, R0, R49 ;  /* 0x0000003100007220 */ /* 0x001fe20000410000 */
[----:B------:R-:W-:Y:S01]  /*2710*/  FMUL.FTZ R83, R49, R83 ;  /* 0x0000005331537220 */ /* 0x000fe20000410000 */
[--C-:B------:R-:W-:Y:S01]  /*2720*/  FADD.FTZ R8, R8, -R44.reuse ;  /* 0x8000002c08087221 */ /* 0x100fe20000010000 */
[----:B------:R-:W-:Y:S01]  /*2730*/  FADD.FTZ R31, R31, -R44 ;  /* 0x8000002c1f1f7221 */ /* 0x000fe20000010000 */
[----:B------:R-:W-:Y:S01]  /*2740*/  FFMA.FTZ R0, R0, R11, R50 ;  /* 0x0000000b00007223 */ /* 0x000fe20000010032 */
[----:B------:R-:W-:Y:S01]  /*2750*/  FFMA.FTZ R83, R83, R43, R41 ;  /* 0x0000002b53537223 */ /* 0x000fe20000010029 */
[--C-:B------:R-:W-:Y:S01]  /*2760*/  FADD.FTZ R79, R79, -R44.reuse ;  /* 0x8000002c4f4f7221 */ /* 0x100fe20000010000 */
[--C-:B------:R-:W-:Y:S01]  /*2770*/  FADD.FTZ R93, R93, -R44.reuse ;  /* 0x8000002c5d5d7221 */ /* 0x100fe20000010000 */
[--C-:B------:R-:W-:Y:S01]  /*2780*/  FADD.FTZ R87, R87, -R44.reuse ;  /* 0x8000002c57577221 */ /* 0x100fe20000010000 */
[--C-:B------:R-:W-:Y:S01]  /*2790*/  FADD.FTZ R85, R85, -R44.reuse ;  /* 0x8000002c55557221 */ /* 0x100fe20000010000 */
[----:B------:R-:W-:Y:S01]  /*27a0*/  F2FP.F16.F32.PACK_AB R0, R83, R0 ;  /* 0x000000005300723e */ /* 0x000fe200000000ff */
[----:B------:R-:W-:Y:S01]  /*27b0*/  FADD.FTZ R63, R63, -R44 ;  /* 0x8000002c3f3f7221 */ /* 0x000fe20000010000 */
        /* <DEDUP_REMOVED lines=24> */
[----:B------:R-:W-:Y:S01]  /*2940*/  FADD.FTZ R59, R59, -R48 ;  /* 0x800000303b3b7221 */ /* 0x000fe20000010000 */
[----:B------:R-:W-:Y:S01]  /*2950*/  ULDC.64 UR8, c[0x0][0x238] ;  /* 0x00008e0000087ab9 */ /* 0x000fe20000000a00 */
[----:B0-----:R-:W2:Y:S01]  /*2960*/  LDL.LU R47, [R1+0x4] ;  /* 0x00000400012f7983 */ /* 0x001ea20000300800 */
[--C-:B------:R-:W-:Y:S01]  /*2970*/  FADD.FTZ R0, R29, -R44.reuse ;  /* 0x8000002c1d007221 */ /* 0x100fe20000010000 */
[----:B------:R-:W-:-:S03]  /*2980*/  FADD.FTZ R46, R28, -R44 ;  /* 0x8000002c1c2e7221 */ /* 0x000fc60000010000 */
[C---:B------:R-:W-:Y:S01]  /*2990*/  FMUL.FTZ R0, R45.reuse, R0 ;  /* 0x000000002d007220 */ /* 0x040fe20000410000 */
[C---:B------:R-:W-:Y:S01]  /*29a0*/  FMUL.FTZ R46, R45.reuse, R46 ;  /* 0x0000002e2d2e7220 */ /* 0x040fe20000410000 */
[C---:B------:R-:W-:Y:S02]  /*29b0*/  FMUL.FTZ R92, R45.reuse, R92 ;  /* 0x0000005c2d5c7220 */ /* 0x040fe40000410000 */
[C-C-:B------:R-:W-:Y:S01]  /*29c0*/  FFMA.FTZ R0, R20.reuse, R0, R2.reuse ;  /* 0x0000000014007223 */ /* 0x140fe20000010002 */
[C---:B------:R-:W-:Y:S01]  /*29d0*/  FMUL.FTZ R90, R45.reuse, R90 ;  /* 0x0000005a2d5a7220 */ /* 0x040fe20000410000 */
[C-C-:B------:R-:W-:Y:S01]  /*29e0*/  FFMA.FTZ R29, R20.reuse, R46, R2.reuse ;  /* 0x0000002e141d7223 */ /* 0x140fe20000010002 */
[----:B------:R-:W-:Y:S01]  /*29f0*/  FFMA.FTZ R28, R20, R92, R2 ;  /* 0x0000005c141c7223 */ /* 0x000fe20000010002 */
[C---:B------:R-:W-:Y:S01]  /*2a00*/  FMUL.FTZ R88, R45.reuse, R88 ;  /* 0x000000582d587220 */ /* 0x040fe20000410000 */
[----:B------:R0:W-:Y:S01]  /*2a10*/  STL [R1+0x50], R0 ;  /* 0x0000500001007387 */ /* 0x0001e20000100800 */
[C---:B------:R-:W-:Y:S01]  /*2a20*/  FMUL.FTZ R86, R45.reuse, R86 ;  /* 0x000000562d567220 */ /* 0x040fe20000410000 */
[----:B------:R-:W-:-:S02]  /*2a30*/  FMUL.FTZ R84, R45, R84 ;  /* 0x000000542d547220 */ /* 0x000fc40000410000 */
[----:B------:R1:W-:Y:S01]  /*2a40*/  STL [R1+0x48], R29 ;  /* 0x0000481d01007387 */ /* 0x0003e20000100800 */
[----:B0-----:R-:W-:-:S03]  /*2a50*/  FFMA.FTZ R0, R20, R90, R2 ;  /* 0x0000005a14007223 */ /* 0x001fc60000010002 */
[----:B------:R0:W-:Y:S01]  /*2a60*/  STL [R1+0x44], R28 ;  /* 0x0000441c01007387 */ /* 0x0001e20000100800 */
[C---:B------:R-:W-:Y:S01]  /*2a70*/  FMUL.FTZ R81, R45.reuse, R81 ;  /* 0x000000512d517220 */ /* 0x040fe20000410000 */
[C-C-:B-1----:R-:W-:Y:S02]  /*2a80*/  FFMA.FTZ R29, R20.reuse, R88, R2.reuse ;  /* 0x00000058141d7223 */ /* 0x142fe40000010002 */
[----:B------:R1:W-:Y:S01]  /*2a90*/  STL [R1+0x30], R0 ;  /* 0x0000300001007387 */ /* 0x0003e20000100800 */
[C---:B------:R-:W-:Y:S01]  /*2aa0*/  FMUL.FTZ R78, R45.reuse, R78 ;  /* 0x0000004e2d4e7220 */ /* 0x040fe20000410000 */
[----:B------:R-:W-:Y:S01]  /*2ab0*/  FMUL.FTZ R62, R45, R62 ;  /* 0x0000003e2d3e7220 */ /* 0x000fe20000410000 */
[C-C-:B0-----:R-:W-:Y:S01]  /*2ac0*/  FFMA.FTZ R28, R20.reuse, R86, R2.reuse ;  /* 0x00000056141c7223 */ /* 0x141fe20000010002 */
[----:B------:R0:W-:Y:S01]  /*2ad0*/  STL [R1+0x28], R29 ;  /* 0x0000281d01007387 */ /* 0x0001e20000100800 */
[----:B-1----:R-:W-:-:S03]  /*2ae0*/  FFMA.FTZ R0, R20, R84, R2 ;  /* 0x0000005414007223 */ /* 0x002fc60000010002 */
[----:B------:R1:W-:Y:S04]  /*2af0*/  STL [R1+0x20], R28 ;  /* 0x0000201c01007387 */ /* 0x0003e80000100800 */
[----:B------:R3:W-:Y:S01]  /*2b00*/  STL [R1+0x1c], R0 ;  /* 0x00001c0001007387 */ /* 0x0007e20000100800 */
[C-C-:B0-----:R-:W-:Y:S01]  /*2b10*/  FFMA.FTZ R29, R20.reuse, R81, R2.reuse ;  /* 0x00000051141d7223 */ /* 0x141fe20000010002 */
[----:B-1----:R-:W-:-:S04]  /*2b20*/  FFMA.FTZ R28, R20, R78, R2 ;  /* 0x0000004e141c7223 */ /* 0x002fc80000010002 */
[----:B------:R-:W-:Y:S01]  /*2b30*/  STL [R1+0x14], R29 ;  /* 0x0000141d01007387 */ /* 0x000fe20000100800 */
[----:B---3--:R-:W-:-:S03]  /*2b40*/  FFMA.FTZ R0, R20, R62, R2 ;  /* 0x0000003e14007223 */ /* 0x008fc60000010002 */
[----:B------:R-:W-:Y:S04]  /*2b50*/  STL [R1+0x10], R28 ;  /* 0x0000101c01007387 */ /* 0x000fe80000100800 */
[----:B------:R2:W-:Y:S01]  /*2b60*/  STL [R1+0xc], R0 ;  /* 0x00000c0001007387 */ /* 0x0005e20000100800 */
[----:B------:R-:W-:-:S03]  /*2b70*/  FMUL.FTZ R84, R45, R91 ;  /* 0x0000005b2d547220 */ /* 0x000fc60000410000 */
[----:B------:R-:W3:Y:S01]  /*2b80*/  LDL.LU R53, [R1+0x24] ;  /* 0x0000240001357983 */ /* 0x000ee20000300800 */
[----:B------:R-:W-:Y:S01]  /*2b90*/  FMUL.FTZ R83, R45, R89 ;  /* 0x000000592d537220 */ /* 0x000fe20000410000 */
[----:B--2---:R-:W-:Y:S02]  /*2ba0*/  FADD.FTZ R0, R47, -R44 ;  /* 0x8000002c2f007221 */ /* 0x004fe40000010000 */
[----:B------:R-:W2:Y:S02]  /*2bb0*/  LDL.LU R47, [R1+0x2c] ;  /* 0x00002c00012f7983 */ /* 0x000ea40000300800 */
[C---:B------:R-:W-:Y:S02]  /*2bc0*/  FMUL.FTZ R86, R45.reuse, R0 ;  /* 0x000000002d567220 */ /* 0x040fe40000410000 */
[----:B------:R-:W4:Y:S01]  /*2bd0*/  LDL.LU R46, [R1+0x34] ;  /* 0x00003400012e7983 */ /* 0x000f220000300800 */
[----:B------:R-:W-:-:S03]  /*2be0*/  FMUL.FTZ R0, R45, R33 ;  /* 0x000000212d007220 */ /* 0x000fc60000410000 */
[----:B------:R-:W4:Y:S04]  /*2bf0*/  LDL.LU R52, [R1+0x38] ;  /* 0x0000380001347983 */ /* 0x000f280000300800 */
[----:B------:R-:W4:Y:S04]  /*2c00*/  LDL.LU R91, [R1+0x40] ;  /* 0x00004000015b7983 */ /* 0x000f280000300800 */
[----:B------:R-:W4:Y:S04]  /*2c10*/  LDL.LU R89, [R1+0x3c] ;  /* 0x00003c0001597983 */ /* 0x000f280000300800 */
[----:B------:R-:W3:Y:S01]  /*2c20*/  LDL.LU R33, [R1+0x18] ;  /* 0x0000180001217983 */ /* 0x000ee20000300800 */
[C---:B------:R-:W-:Y:S01]  /*2c30*/  FMUL.FTZ R30, R45.reuse, R30 ;  /* 0x0000001e2d1e7220 */ /* 0x040fe20000410000 */
[C---:B------:R-:W-:Y:S01]  /*2c40*/  FMUL.FTZ R3, R45.reuse, R3 ;  /* 0x000000032d037220 */ /* 0x040fe20000410000 */
[----:B------:R-:W-:-:S02]  /*2c50*/  FMUL.FTZ R32, R45, R32 ;  /* 0x000000202d207220 */ /* 0x000fc40000410000 */
[C-C-:B------:R-:W-:Y:S01]  /*2c60*/  FFMA.FTZ R90, R20.reuse, R30, R2.reuse ;  /* 0x0000001e145a7223 */ /* 0x140fe20000010002 */
[C---:B------:R-:W-:Y:S01]  /*2c70*/  FMUL.FTZ R30, R45.reuse, R6 ;  /* 0x000000062d1e7220 */ /* 0x040fe20000410000 */
[C-C-:B------:R-:W-:Y:S01]  /*2c80*/  FFMA.FTZ R92, R20.reuse, R3, R2.reuse ;  /* 0x00000003145c7223 */ /* 0x140fe20000010002 */
[C---:B------:R-:W-:Y:S01]  /*2c90*/  FMUL.FTZ R7, R45.reuse, R7 ;  /* 0x000000072d077220 */ /* 0x040fe20000410000 */
[C---:B------:R-:W-:Y:S01]  /*2ca0*/  FMUL.FTZ R5, R45.reuse, R5 ;  /* 0x000000052d057220 */ /* 0x040fe20000410000 */
[C---:B------:R-:W-:Y:S01]  /*2cb0*/  FMUL.FTZ R3, R45.reuse, R4 ;  /* 0x000000042d037220 */ /* 0x040fe20000410000 */
[----:B------:R-:W-:Y:S01]  /*2cc0*/  FFMA.FTZ R88, R20, R32, R2 ;  /* 0x0000002014587223 */ /* 0x000fe20000010002 */
[----:B------:R-:W-:Y:S01]  /*2cd0*/  FFMA.FTZ R4, R42, R30, R40 ;  /* 0x0000001e2a047223 */ /* 0x000fe20000010028 */
[----:B------:R-:W-:Y:S01]  /*2ce0*/  FMUL.FTZ R32, R45, R82 ;  /* 0x000000522d207220 */ /* 0x000fe20000410000 */
[----:B------:R-:W-:Y:S01]  /*2cf0*/  LEA R30, P0, R27, UR10, 0x1 ;  /* 0x0000000a1b1e7c11 */ /* 0x000fe2000f8008ff */
[C-C-:B------:R-:W-:Y:S01]  /*2d00*/  FFMA.FTZ R29, R20.reuse, R7, R2.reuse ;  /* 0x00000007141d7223 */ /* 0x140fe20000010002 */
[----:B------:R-:W-:Y:S01]  /*2d10*/  FFMA.FTZ R28, R20, R5, R2 ;  /* 0x00000005141c7223 */ /* 0x000fe20000010002 */
[C---:B------:R-:W-:Y:S01]  /*2d20*/  FMUL.FTZ R5, R45.reuse, R8 ;  /* 0x000000082d057220 */ /* 0x040fe20000410000 */
[C---:B------:R-:W-:Y:S01]  /*2d30*/  FMUL.FTZ R2, R45.reuse, R31 ;  /* 0x0000001f2d027220 */ /* 0x040fe20000410000 */
[----:B------:R-:W-:Y:S01]  /*2d40*/  FFMA.FTZ R8, R42, R32, R40 ;  /* 0x000000202a087223 */ /* 0x000fe20000010028 */
[----:B------:R-:W-:Y:S01]  /*2d50*/  FADD.FTZ R81, R34, -R48 ;  /* 0x8000003022517221 */ /* 0x000fe20000010000 */
[----:B------:R-:W-:Y:S01]  /*2d60*/  FADD.FTZ R44, R56, -R44 ;  /* 0x8000002c382c7221 */ /* 0x000fe20000010000 */
[----:B------:R-:W-:Y:S01]  /*2d70*/  FMUL.FTZ R7, R45, R79 ;  /* 0x0000004f2d077220 */ /* 0x000fe20000410000 */
        /* <DEDUP_REMOVED lines=21> */
[----:B------:R-:W4:Y:S01]  /*2ed0*/  LDL.LU R44, [R1+0x4c] ;  /* 0x00004c00012c7983 */ /* 0x000f220000300800 */
[--C-:B------:R-:W-:Y:S01]  /*2ee0*/  FADD.FTZ R42, R55, -R48.reuse ;  /* 0x80000030372a7221 */ /* 0x100fe20000010000 */
[--C-:B------:R-:W-:Y:S01]  /*2ef0*/  FADD.FTZ R56, R39, -R48.reuse ;  /* 0x8000003027387221 */ /* 0x100fe20000010000 */
[--C-:B------:R-:W-:Y:S01]  /*2f00*/  FADD.FTZ R62, R38, -R48.reuse ;  /* 0x80000030263e7221 */ /* 0x100fe20000010000 */
[----:B------:R-:W-:Y:S01]  /*2f10*/  FADD.FTZ R48, R61, -R48 ;  /* 0x800000303d307221 */ /* 0x000fe20000010000 */
[----:B---3--:R-:W-:-:S02]  /*2f20*/  LEA.HI.X R31, R27, UR11, R33, 0x1, P0 ;  /* 0x0000000b1b1f7c11 */ /* 0x008fc400080f0c21 */
[----:B------:R-:W-:-:S04]  /*2f30*/  LEA R32, P0, R26, UR10, 0x1 ;  /* 0x0000000a1a207c11 */ /* 0x000fc8000f8008ff */
[----:B------:R-:W-:Y:S02]  /*2f40*/  LEA.HI.X R33, R26, UR11, R53, 0x1, P0 ;  /* 0x0000000b1a217c11 */ /* 0x000fe400080f0c35 */
[----:B------:R-:W-:-:S04]  /*2f50*/  LEA R26, P0, R25, UR10, 0x1 ;  /* 0x0000000a191a7c11 */ /* 0x000fc8000f8008ff */
[----:B--2---:R-:W-:Y:S02]  /*2f60*/  LEA.HI.X R27, R25, UR11, R47, 0x1, P0 ;  /* 0x0000000b191b7c11 */ /* 0x004fe400080f0c2f */
[C---:B------:R-:W-:Y:S01]  /*2f70*/  LEA R34, P0, R24.reuse, UR10, 0x1 ;  /* 0x0000000a18227c11 */ /* 0x040fe2000f8008ff */
[----:B------:R-:W2:Y:S03]  /*2f80*/  LDL.LU R47, [R1+0x54] ;  /* 0x00005400012f7983 */ /* 0x000ea60000300800 */
[----:B----4-:R-:W-:Y:S02]  /*2f90*/  LEA.HI.X R35, R24, UR11, R46, 0x1, P0 ;  /* 0x0000000b18237c11 */ /* 0x010fe400080f0c2e */
[C---:B------:R-:W-:Y:S01]  /*2fa0*/  LEA R24, P0, R23.reuse, UR10, 0x1 ;  /* 0x0000000a17187c11 */ /* 0x040fe2000f8008ff */
[----:B------:R-:W3:Y:S03]  /*2fb0*/  LDL.LU R46, [R1+0x58] ;  /* 0x00005800012e7983 */ /* 0x000ee60000300800 */
[----:B------:R-:W-:Y:S01]  /*2fc0*/  LEA.HI.X R25, R23, UR11, R52, 0x1, P0 ;  /* 0x0000000b17197c11 */ /* 0x000fe200080f0c34 */
[----:B------:R-:W4:Y:S01]  /*2fd0*/  LDL.LU R53, [R1+0x5c] ;  /* 0x00005c0001357983 */ /* 0x000f220000300800 */
[----:B------:R-:W-:-:S03]  /*2fe0*/  LEA R36, P0, R22, UR10, 0x1 ;  /* 0x0000000a16247c11 */ /* 0x000fc6000f8008ff */
[----:B------:R-:W4:Y:S01]  /*2ff0*/  LDL.LU R52, [R1+0x60] ;  /* 0x0000600001347983 */ /* 0x000f220000300800 */
[----:B------:R-:W-:Y:S02]  /*3000*/  LEA.HI.X R37, R22, UR11, R89, 0x1, P0 ;  /* 0x0000000b16257c11 */ /* 0x000fe400080f0c59 */
[C---:B------:R-:W-:Y:S01]  /*3010*/  LEA R22, P0, R21.reuse, UR10, 0x1 ;  /* 0x0000000a15167c11 */ /* 0x040fe2000f8008ff */
[----:B------:R-:W4:Y:S03]  /*3020*/  LDL.LU R54, [R1+0x64] ;  /* 0x0000640001367983 */ /* 0x000f260000300800 */
[----:B------:R-:W-:Y:S01]  /*3030*/  LEA.HI.X R23, R21, UR11, R91, 0x1, P0 ;  /* 0x0000000b15177c11 */ /* 0x000fe200080f0c5b */
[----:B------:R-:W4:Y:S04]  /*3040*/  LDL.LU R87, [R1+0x68] ;  /* 0x0000680001577983 */ /* 0x000f280000300800 */
[----:B------:R-:W4:Y:S04]  /*3050*/  LDL.LU R61, [R1+0x6c] ;  /* 0x00006c00013d7983 */ /* 0x000f280000300800 */
[----:B------:R-:W2:Y:S04]  /*3060*/  LDL.LU R91, [R1+0x50] ;  /* 0x00005000015b7983 */ /* 0x000ea80000300800 */
[----:B------:R-:W3:Y:S01]  /*3070*/  LDL.LU R89, [R1+0x48] ;  /* 0x0000480001597983 */ /* 0x000ee20000300800 */
[----:B--2---:R-:W-:-:S03]  /*3080*/  F2FP.F16.F32.PACK_AB R86, R86, R91 ;  /* 0x0000005b5656723e */ /* 0x004fc600000000ff */
[----:B------:R-:W2:Y:S01]  /*3090*/  LDL.LU R91, [R1+0x44] ;  /* 0x00004400015b7983 */ /* 0x000ea20000300800 */
[----:B---3--:R-:W-:-:S03]  /*30a0*/  F2FP.F16.F32.PACK_AB R85, R85, R89 ;  /* 0x000000595555723e */ /* 0x008fc600000000ff */
[----:B------:R-:W3:Y:S04]  /*30b0*/  LDL.LU R93, [R1+0x30] ;  /* 0x00003000015d7983 */ /* 0x000ee80000300800 */
[----:B------:R-:W3:Y:S01]  /*30c0*/  LDL.LU R89, [R1+0x28] ;  /* 0x0000280001597983 */ /* 0x000ee20000300800 */
[----:B------:R-:W-:-:S04]  /*30d0*/  LEA R38, P0, R19, UR10, 0x1 ;  /* 0x0000000a13267c11 */ /* 0x000fc8000f8008ff */
[----:B------:R-:W-:Y:S02]  /*30e0*/  LEA.HI.X R39, R19, UR11, R44, 0x1, P0 ;  /* 0x0000000b13277c11 */ /* 0x000fe400080f0c2c */
[----:B------:R-:W-:-:S04]  /*30f0*/  LEA R44, P0, R18, UR10, 0x1 ;  /* 0x0000000a122c7c11 */ /* 0x000fc8000f8008ff */
[----:B------:R-:W-:Y:S02]  /*3100*/  LEA.HI.X R45, R18, UR11, R47, 0x1, P0 ;  /* 0x0000000b122d7c11 */ /* 0x000fe400080f0c2f */
[----:B------:R-:W-:-:S04]  /*3110*/  LEA R18, P0, R17, UR10, 0x1 ;  /* 0x0000000a11127c11 */ /* 0x000fc8000f8008ff */
[----:B------:R-:W-:Y:S02]  /*3120*/  LEA.HI.X R19, R17, UR11, R46, 0x1, P0 ;  /* 0x0000000b11137c11 */ /* 0x000fe400080f0c2e */
[----:B------:R-:W-:Y:S02]  /*3130*/  LEA R46, P0, R16, UR10, 0x1 ;  /* 0x0000000a102e7c11 */ /* 0x000fe4000f8008ff */
[----:B--2---:R-:W-:Y:S02]  /*3140*/  F2FP.F16.F32.PACK_AB R84, R84, R91 ;  /* 0x0000005b5454723e */ /* 0x004fe400000000ff */
[----:B------:R-:W2:Y:S01]  /*3150*/  LDL.LU R91, [R1+0x20] ;  /* 0x00002000015b7983 */ /* 0x000ea20000300800 */
[----:B----4-:R-:W-:Y:S02]  /*3160*/  LEA.HI.X R47, R16, UR11, R53, 0x1, P0 ;  /* 0x0000000b102f7c11 */ /* 0x010fe400080f0c35 */
[----:B------:R-:W-:-:S04]  /*3170*/  LEA R16, P0, R15, UR10, 0x1 ;  /* 0x0000000a0f107c11 */ /* 0x000fc8000f8008ff */
[----:B------:R-:W-:Y:S02]  /*3180*/  LEA.HI.X R17, R15, UR11, R52, 0x1, P0 ;  /* 0x0000000b0f117c11 */ /* 0x000fe400080f0c34 */
[----:B------:R-:W-:-:S04]  /*3190*/  LEA R52, P0, R14, UR10, 0x1 ;  /* 0x0000000a0e347c11 */ /* 0x000fc8000f8008ff */
[----:B------:R-:W-:Y:S02]  /*31a0*/  LEA.HI.X R53, R14, UR11, R54, 0x1, P0 ;  /* 0x0000000b0e357c11 */ /* 0x000fe400080f0c36 */
[----:B------:R-:W-:-:S04]  /*31b0*/  LEA R14, P0, R13, UR10, 0x1 ;  /* 0x0000000a0d0e7c11 */ /* 0x000fc8000f8008ff */
[----:B------:R-:W-:Y:S02]  /*31c0*/  LEA.HI.X R15, R13, UR11, R87, 0x1, P0 ;  /* 0x0000000b0d0f7c11 */ /* 0x000fe400080f0c57 */
[----:B------:R-:W4:Y:S01]  /*31d0*/  LDL.LU R87, [R1+0x1c] ;  /* 0x00001c0001577983 */ /* 0x000f220000300800 */
[----:B---3--:R-:W-:Y:S02]  /*31e0*/  F2FP.F16.F32.PACK_AB R83, R83, R93 ;  /* 0x0000005d5353723e */ /* 0x008fe400000000ff */
[----:B------:R-:W-:Y:S01]  /*31f0*/  F2FP.F16.F32.PACK_AB R82, R82, R89 ;  /* 0x000000595252723e */ /* 0x000fe200000000ff */
[----:B------:R-:W3:Y:S04]  /*3200*/  LDL.LU R93, [R1+0x14] ;  /* 0x00001400015d7983 */ /* 0x000ee80000300800 */
[----:B------:R-:W3:Y:S01]  /*3210*/  LDL.LU R89, [R1+0x10] ;  /* 0x0000100001597983 */ /* 0x000ee20000300800 */
[----:B------:R-:W-:-:S02]  /*3220*/  F2FP.F16.F32.PACK_AB R4, R4, R29 ;  /* 0x0000001d0404723e */ /* 0x000fc400000000ff */
[----:B------:R-:W-:Y:S01]  /*3230*/  F2FP.F16.F32.PACK_AB R3, R3, R28 ;  /* 0x0000001c0303723e */ /* 0x000fe200000000ff */
[C---:B------:R-:W-:Y:S01]  /*3240*/  FMUL.FTZ R80, R49.reuse, R80 ;  /* 0x0000005031507220 */ /* 0x040fe20000410000 */
[C---:B------:R-:W-:Y:S01]  /*3250*/  FMUL.FTZ R77, R49.reuse, R77 ;  /* 0x0000004d314d7220 */ /* 0x040fe20000410000 */
[----:B--2---:R-:W-:Y:S02]  /*3260*/  F2FP.F16.F32.PACK_AB R20, R20, R91 ;  /* 0x0000005b1414723e */ /* 0x004fe400000000ff */
[----:B------:R-:W2:Y:S04]  /*3270*/  LDL.LU R91, [R1+0xc] ;  /* 0x00000c00015b7983 */ /* 0x000ea80000300800 */
[----:B------:R-:W2:Y:S04]  /*3280*/  LDL.LU R29, [R1+0x80] ;  /* 0x00008000011d7983 */ /* 0x000ea80000300800 */
[----:B------:R-:W2:Y:S01]  /*3290*/  LDL.LU R28, [R1+0x7c] ;  /* 0x00007c00011c7983 */ /* 0x000ea20000300800 */
[C---:B------:R-:W-:Y:S01]  /*32a0*/  FMUL.FTZ R76, R49.reuse, R76 ;  /* 0x0000004c314c7220 */ /* 0x040fe20000410000 */
[----:B------:R-:W-:Y:S01]  /*32b0*/  FMUL.FTZ R75, R49, R75 ;  /* 0x0000004b314b7220 */ /* 0x000fe20000410000 */
[--C-:B------:R-:W-:Y:S01]  /*32c0*/  FFMA.FTZ R80, R11, R80, R50.reuse ;  /* 0x000000500b507223 */ /* 0x100fe20000010032 */
[--C-:B------:R-:W-:Y:S01]  /*32d0*/  FFMA.FTZ R77, R43, R77, R41.reuse ;  /* 0x0000004d2b4d7223 */ /* 0x100fe20000010029 */
[C---:B------:R-:W-:Y:S01]  /*32e0*/  FMUL.FTZ R74, R49.reuse, R74 ;  /* 0x0000004a314a7220 */ /* 0x040fe20000410000 */
[C---:B------:R-:W-:Y:S01]  /*32f0*/  FMUL.FTZ R73, R49.reuse, R73 ;  /* 0x0000004931497220 */ /* 0x040fe20000410000 */
[C---:B------:R-:W-:Y:S01]  /*3300*/  LEA R54, P1, R12.reuse, UR10, 0x1 ;  /* 0x0000000a0c367c11 */ /* 0x040fe2000f8208ff */
        /* <DEDUP_REMOVED lines=14> */
[----:B------:R-:W-:Y:S01]  /*33f0*/  F2FP.F16.F32.PACK_AB R77, R77, R80 ;  /* 0x000000504d4d723e */ /* 0x000fe200000000ff */
[----:B------:R-:W-:Y:S01]  /*3400*/  FMUL.FTZ R71, R49, R71 ;  /* 0x0000004731477220 */ /* 0x000fe20000410000 */
[--C-:B------:R-:W-:Y:S01]  /*3410*/  FFMA.FTZ R74, R11, R74, R50.reuse ;  /* 0x0000004a0b4a7223 */ /* 0x100fe20000010032 */
[----:B------:R-:W-:Y:S01]  /*3420*/  FFMA.FTZ R73, R43, R73, R41 ;  /* 0x000000492b497223 */ /* 0x000fe20000010029 */
[----:B------:R-:W-:Y:S01]  /*3430*/  LEA.HI.X R55, R12, UR11, R61, 0x1, P1 ;  /* 0x0000000b0c377c11 */ /* 0x000fe200088f0c3d */
        /* <DEDUP_REMOVED lines=13> */
[----:B------:R-:W-:Y:S01]  /*3510*/  PRMT R11, R86, 0x7632, R11 ;  /* 0x00007632560b7816 */ /* 0x000fe2000000000b */
[----:B------:R-:W-:Y:S01]  /*3520*/  FFMA.FTZ R71, R43, R71, R41 ;  /* 0x000000472b477223 */ /* 0x000fe20000010029 */
[----:B------:R-:W-:-:S02]  /*3530*/  PRMT R12, R77, 0x7632, R12 ;  /* 0x000076324d0c7816 */ /* 0x000fc4000000000c */
[----:B------:R-:W-:Y:S01]  /*3540*/  F2FP.F16.F32.PACK_AB R75, R75, R76 ;  /* 0x0000004c4b4b723e */ /* 0x000fe200000000ff */
[----:B------:R-:W-:Y:S01]  /*3550*/  FMUL.FTZ R67, R49, R67 ;  /* 0x0000004331437220 */ /* 0x000fe20000410000 */
[----:B------:R-:W-:Y:S01]  /*3560*/  F2FP.F16.F32.PACK_AB R73, R73, R74 ;  /* 0x0000004a4949723e */ /* 0x000fe200000000ff */
[----:B------:R-:W-:Y:S01]  /*3570*/  FFMA.FTZ R69, R43, R69, R41 ;  /* 0x000000452b457223 */ /* 0x000fe20000010029 */
[----:B------:R-:W-:Y:S01]  /*3580*/  PRMT R13, R85, 0x7632, R13 ;  /* 0x00007632550d7816 */ /* 0x000fe2000000000d */
[----:B------:R-:W-:Y:S01]  /*3590*/  FMUL.FTZ R65, R49, R65 ;  /* 0x0000004131417220 */ /* 0x000fe20000410000 */
[----:B------:R-:W-:Y:S01]  /*35a0*/  PRMT R21, R75, 0x7632, R21 ;  /* 0x000076324b157816 */ /* 0x000fe20000000015 */
[----:B------:R0:W-:Y:S01]  /*35b0*/  STG.E.U16 desc[UR6][R30.64+0x2], R11 ;  /* 0x0000020b1e007986 */ /* 0x0001e2000c101506 */
[----:B------:R-:W-:Y:S01]  /*35c0*/  F2FP.F16.F32.PACK_AB R71, R71, R72 ;  /* 0x000000484747723e */ /* 0x000fe200000000ff */
[--C-:B------:R-:W-:Y:S02]  /*35d0*/  FFMA.FTZ R67, R43, R67, R41.reuse ;  /* 0x000000432b437223 */ /* 0x100fe40000010029 */
[----:B------:R1:W-:Y:S01]  /*35e0*/  STG.E.U16 desc[UR6][R30.64+0x6], R12 ;  /* 0x0000060c1e007986 */ /* 0x0003e2000c101506 */
[----:B------:R-:W-:Y:S01]  /*35f0*/  F2FP.F16.F32.PACK_AB R69, R69, R70 ;  /* 0x000000464545723e */ /* 0x000fe200000000ff */
[----:B------:R-:W-:-:S02]  /*3600*/  FFMA.FTZ R65, R43, R65, R41 ;  /* 0x000000412b417223 */ /* 0x000fc40000010029 */
[----:B------:R-:W-:Y:S01]  /*3610*/  STG.E.U16 desc[UR6][R30.64], R86 ;  /* 0x000000561e007986 */ /* 0x000fe2000c101506 */
[----:B0-----:R-:W-:-:S03]  /*3620*/  PRMT R11, R84, 0x7632, R11 ;  /* 0x00007632540b7816 */ /* 0x001fc6000000000b */
[----:B------:R-:W-:Y:S01]  /*3630*/  STG.E.U16 desc[UR6][R30.64+0x4], R77 ;  /* 0x0000044d1e007986 */ /* 0x000fe2000c101506 */
[----:B-1----:R-:W-:-:S03]  /*3640*/  PRMT R12, R73, 0x7632, R12 ;  /* 0x00007632490c7816 */ /* 0x002fc6000000000c */
[----:B------:R0:W-:Y:S01]  /*3650*/  STG.E.U16 desc[UR6][R32.64+0x2], R13 ;  /* 0x0000020d20007986 */ /* 0x0001e2000c101506 */
[----:B------:R-:W-:-:S03]  /*3660*/  FMUL.FTZ R10, R49, R10 ;  /* 0x0000000a310a7220 */ /* 0x000fc60000410000 */
[----:B------:R1:W-:Y:S01]  /*3670*/  STG.E.U16 desc[UR6][R32.64+0x6], R21 ;  /* 0x0000061520007986 */ /* 0x0003e2000c101506 */
[----:B------:R-:W-:Y:S01]  /*3680*/  FMUL.FTZ R42, R49, R42 ;  /* 0x0000002a312a7220 */ /* 0x000fe20000410000 */
[----:B------:R-:W-:Y:S02]  /*3690*/  F2FP.F16.F32.PACK_AB R67, R67, R68 ;  /* 0x000000444343723e */ /* 0x000fe400000000ff */
[----:B------:R-:W-:Y:S04]  /*36a0*/  STG.E.U16 desc[UR6][R32.64], R85 ;  /* 0x0000005520007986 */ /* 0x000fe8000c101506 */
[----:B------:R-:W-:Y:S01]  /*36b0*/  STG.E.U16 desc[UR6][R32.64+0x4], R75 ;  /* 0x0000044b20007986 */ /* 0x000fe2000c101506 */
[----:B0-----:R-:W-:Y:S02]  /*36c0*/  PRMT R13, R83, 0x7632, R13 ;  /* 0x00007632530d7816 */ /* 0x001fe4000000000d */
[----:B-1----:R-:W-:Y:S01]  /*36d0*/  PRMT R21, R71, 0x7632, R21 ;  /* 0x0000763247157816 */ /* 0x002fe20000000015 */
[----:B------:R0:W-:Y:S01]  /*36e0*/  STG.E.U16 desc[UR6][R26.64+0x2], R11 ;  /* 0x0000020b1a007986 */ /* 0x0001e2000c101506 */
[----:B------:R-:W-:-:S03]  /*36f0*/  FFMA.FTZ R10, R43, R10, R41 ;  /* 0x0000000a2b0a7223 */ /* 0x000fc60000010029 */
[----:B------:R1:W-:Y:S01]  /*3700*/  STG.E.U16 desc[UR6][R26.64+0x6], R12 ;  /* 0x0000060c1a007986 */ /* 0x0003e2000c101506 */
[----:B----4-:R-:W-:Y:S02]  /*3710*/  F2FP.F16.F32.PACK_AB R8, R8, R87 ;  /* 0x000000570808723e */ /* 0x010fe400000000ff */
[----:B------:R-:W-:Y:S01]  /*3720*/  F2FP.F16.F32.PACK_AB R65, R65, R66 ;  /* 0x000000424141723e */ /* 0x000fe200000000ff */
[----:B------:R-:W-:Y:S01]  /*3730*/  STG.E.U16 desc[UR6][R26.64], R84 ;  /* 0x000000541a007986 */ /* 0x000fe2000c101506 */
[----:B0-----:R-:W-:-:S03]  /*3740*/  PRMT R11, R69, 0x7632, R11 ;  /* 0x00007632450b7816 */ /* 0x001fc6000000000b */
[----:B------:R-:W-:Y:S01]  /*3750*/  STG.E.U16 desc[UR6][R26.64+0x4], R73 ;  /* 0x000004491a007986 */ /* 0x000fe2000c101506 */
[----:B-1----:R-:W-:-:S03]  /*3760*/  PRMT R12, R82, 0x7632, R12 ;  /* 0x00007632520c7816 */ /* 0x002fc6000000000c */
[----:B------:R0:W-:Y:S01]  /*3770*/  STG.E.U16 desc[UR6][R34.64+0x2], R13 ;  /* 0x0000020d22007986 */ /* 0x0001e2000c101506 */
[----:B------:R-:W-:Y:S01]  /*3780*/  FFMA.FTZ R42, R43, R42, R41 ;  /* 0x0000002a2b2a7223 */ /* 0x000fe20000010029 */
[C---:B------:R-:W-:Y:S02]  /*3790*/  FMUL.FTZ R56, R49.reuse, R56 ;  /* 0x0000003831387220 */ /* 0x040fe40000410000 */
[----:B------:R1:W-:Y:S01]  /*37a0*/  STG.E.U16 desc[UR6][R34.64+0x6], R21 ;  /* 0x0000061522007986 */ /* 0x0003e2000c101506 */
[----:B------:R-:W-:-:S03]  /*37b0*/  FMUL.FTZ R63, R49, R63 ;  /* 0x0000003f313f7220 */ /* 0x000fc60000410000 */
[----:B------:R-:W-:Y:S01]  /*37c0*/  STG.E.U16 desc[UR6][R34.64], R83 ;  /* 0x0000005322007986 */ /* 0x000fe2000c101506 */
[----:B---3--:R-:W-:-:S03]  /*37d0*/  F2FP.F16.F32.PACK_AB R7, R7, R93 ;  /* 0x0000005d0707723e */ /* 0x008fc600000000ff */
[----:B------:R-:W-:Y:S01]  /*37e0*/  STG.E.U16 desc[UR6][R34.64+0x4], R71 ;  /* 0x0000044722007986 */ /* 0x000fe2000c101506 */
[----:B0-----:R-:W-:Y:S02]  /*37f0*/  PRMT R13, R20, 0x7632, R13 ;  /* 0x00007632140d7816 */ /* 0x001fe4000000000d */
[----:B-1----:R-:W-:Y:S01]  /*3800*/  PRMT R21, R67, 0x7632, R21 ;  /* 0x0000763243157816 */ /* 0x002fe20000000015 */
[----:B------:R0:W-:Y:S01]  /*3810*/  STG.E.U16 desc[UR6][R24.64+0x2], R12 ;  /* 0x0000020c18007986 */ /* 0x0001e2000c101506 */
[----:B------:R-:W-:-:S03]  /*3820*/  F2FP.F16.F32.PACK_AB R10, R10, R64 ;  /* 0x000000400a0a723e */ /* 0x000fc600000000ff */
[----:B------:R1:W-:Y:S01]  /*3830*/  STG.E.U16 desc[UR6][R24.64+0x6], R11 ;  /* 0x0000060b18007986 */ /* 0x0003e2000c101506 */
[----:B------:R-:W-:Y:S01]  /*3840*/  FFMA.FTZ R56, R43, R56, R41 ;  /* 0x000000382b387223 */ /* 0x000fe20000010029 */
[----:B------:R-:W-:Y:S02]  /*3850*/  F2FP.F16.F32.PACK_AB R6, R6, R89 ;  /* 0x000000590606723e */ /* 0x000fe400000000ff */
[----:B------:R-:W-:Y:S01]  /*3860*/  STG.E.U16 desc[UR6][R24.64], R82 ;  /* 0x0000005218007986 */ /* 0x000fe2000c101506 */
[----:B------:R-:W-:Y:S02]  /*3870*/  F2FP.F16.F32.PACK_AB R9, R42, R9 ;  /* 0x000000092a09723e */ /* 0x000fe400000000ff */
[----:B0-----:R-:W-:Y:S01]  /*3880*/  PRMT R12, R65, 0x7632, R12 ;  /* 0x00007632410c7816 */ /* 0x001fe2000000000c */
[----:B------:R-:W-:Y:S01]  /*3890*/  STG.E.U16 desc[UR6][R24.64+0x4], R69 ;  /* 0x0000044518007986 */ /* 0x000fe2000c101506 */
[----:B-1----:R-:W-:-:S03]  /*38a0*/  PRMT R11, R8, 0x7632, R11 ;  /* 0x00007632080b7816 */ /* 0x002fc6000000000b */
[----:B------:R-:W-:Y:S01]  /*38b0*/  STG.E.U16 desc[UR6][R36.64], R20 ;  /* 0x0000001424007986 */ /* 0x000fe2000c101506 */
[----:B------:R-:W-:-:S03]  /*38c0*/  FFMA.FTZ R63, R43, R63, R41 ;  /* 0x0000003f2b3f7223 */ /* 0x000fc60000010029 */
[----:B------:R0:W-:Y:S01]  /*38d0*/  STG.E.U16 desc[UR6][R36.64+0x2], R13 ;  /* 0x0000020d24007986 */ /* 0x0001e2000c101506 */
[----:B------:R-:W-:-:S03]  /*38e0*/  FMUL.FTZ R79, R49, R79 ;  /* 0x0000004f314f7220 */ /* 0x000fc60000410000 */
[----:B------:R-:W-:Y:S04]  /*38f0*/  STG.E.U16 desc[UR6][R36.64+0x4], R67 ;  /* 0x0000044324007986 */ /* 0x000fe8000c101506 */
[----:B------:R-:W-:Y:S04]  /*3900*/  STG.E.U16 desc[UR6][R36.64+0x6], R21 ;  /* 0x0000061524007986 */ /* 0x000fe8000c101506 */
[----:B------:R1:W-:Y:S01]  /*3910*/  STG.E.U16 desc[UR6][R22.64], R8 ;  /* 0x0000000816007986 */ /* 0x0003e2000c101506 */
[----:B0-----:R-:W-:-:S03]  /*3920*/  PRMT R13, R7, 0x7632, R13 ;  /* 0x00007632070d7816 */ /* 0x001fc6000000000d */
[----:B------:R-:W-:Y:S01]  /*3930*/  STG.E.U16 desc[UR6][R22.64+0x2], R11 ;  /* 0x0000020b16007986 */ /* 0x000fe2000c101506 */
[----:B------:R-:W-:-:S03]  /*3940*/  FMUL.FTZ R58, R49, R58 ;  /* 0x0000003a313a7220 */ /* 0x000fc60000410000 */
[----:B------:R-:W-:Y:S01]  /*3950*/  STG.E.U16 desc[UR6][R22.64+0x4], R65 ;  /* 0x0000044116007986 */ /* 0x000fe2000c101506 */
[----:B------:R-:W-:-:S03]  /*3960*/  F2FP.F16.F32.PACK_AB R51, R56, R51 ;  /* 0x000000333833723e */ /* 0x000fc600000000ff */
[----:B------:R0:W-:Y:S01]  /*3970*/  STG.E.U16 desc[UR6][R22.64+0x6], R12 ;  /* 0x0000060c16007986 */ /* 0x0001e2000c101506 */
[----:B-1----:R-:W-:-:S03]  /*3980*/  PRMT R8, R10, 0x7632, R8 ;  /* 0x000076320a087816 */ /* 0x002fc60000000008 */
[----:B------:R1:W-:Y:S01]  /*3990*/  STG.E.U16 desc[UR6][R38.64], R7 ;  /* 0x0000000726007986 */ /* 0x0003e2000c101506 */
[----:B------:R-:W-:Y:S01]  /*39a0*/  FFMA.FTZ R79, R43, R79, R41 ;  /* 0x0000004f2b4f7223 */ /* 0x000fe20000010029 */
[----:B------:R-:W-:Y:S02]  /*39b0*/  F2FP.F16.F32.PACK_AB R62, R63, R62 ;  /* 0x0000003e3f3e723e */ /* 0x000fe400000000ff */
[----:B------:R-:W-:Y:S01]  /*39c0*/  STG.E.U16 desc[UR6][R38.64+0x2], R13 ;  /* 0x0000020d26007986 */ /* 0x000fe2000c101506 */
[----:B0-----:R-:W-:-:S03]  /*39d0*/  PRMT R22, R6, 0x7632, R22 ;  /* 0x0000763206167816 */ /* 0x001fc60000000016 */
[----:B------:R-:W-:Y:S01]  /*39e0*/  STG.E.U16 desc[UR6][R38.64+0x4], R10 ;  /* 0x0000040a26007986 */ /* 0x000fe2000c101506 */
[----:B-1----:R-:W-:-:S03]  /*39f0*/  PRMT R7, R9, 0x7632, R7 ;  /* 0x0000763209077816 */ /* 0x002fc60000000007 */
[----:B------:R-:W-:Y:S01]  /*3a00*/  STG.E.U16 desc[UR6][R38.64+0x6], R8 ;  /* 0x0000060826007986 */ /* 0x000fe2000c101506 */
[----:B------:R-:W-:Y:S01]  /*3a10*/  FFMA.FTZ R58, R43, R58, R41 ;  /* 0x0000003a2b3a7223 */ /* 0x000fe20000010029 */
[C---:B------:R-:W-:Y:S02]  /*3a20*/  FMUL.FTZ R60, R49.reuse, R60 ;  /* 0x0000003c313c7220 */ /* 0x040fe40000410000 */
[----:B------:R0:W-:Y:S01]  /*3a30*/  STG.E.U16 desc[UR6][R44.64], R6 ;  /* 0x000000062c007986 */ /* 0x0001e2000c101506 */
[----:B------:R-:W-:Y:S01]  /*3a40*/  FMUL.FTZ R48, R49, R48 ;  /* 0x0000003031307220 */ /* 0x000fe20000410000 */
[----:B------:R-:W-:Y:S02]  /*3a50*/  PRMT R23, R4, 0x7632, R23 ;  /* 0x0000763204177816 */ /* 0x000fe40000000017 */
[----:B------:R-:W-:Y:S01]  /*3a60*/  STG.E.U16 desc[UR6][R44.64+0x2], R22 ;  /* 0x000002162c007986 */ /* 0x000fe2000c101506 */
[----:B------:R-:W-:-:S03]  /*3a70*/  F2FP.F16.F32.PACK_AB R78, R79, R78 ;  /* 0x0000004e4f4e723e */ /* 0x000fc600000000ff */
[----:B------:R-:W-:Y:S04]  /*3a80*/  STG.E.U16 desc[UR6][R44.64+0x4], R9 ;  /* 0x000004092c007986 */ /* 0x000fe8000c101506 */
[----:B------:R1:W-:Y:S01]  /*3a90*/  STG.E.U16 desc[UR6][R44.64+0x6], R7 ;  /* 0x000006072c007986 */ /* 0x0003e2000c101506 */
[----:B0-----:R-:W-:Y:S01]  /*3aa0*/  PRMT R6, R51, 0x7632, R6 ;  /* 0x0000763233067816 */ /* 0x001fe20000000006 */
[C-C-:B------:R-:W-:Y:S01]  /*3ab0*/  FFMA.FTZ R60, R43.reuse, R60, R41.reuse ;  /* 0x0000003c2b3c7223 */ /* 0x140fe20000010029 */
[----:B------:R-:W-:Y:S01]  /*3ac0*/  F2FP.F16.F32.PACK_AB R58, R58, R81 ;  /* 0x000000513a3a723e */ /* 0x000fe200000000ff */
[----:B------:R-:W-:Y:S01]  /*3ad0*/  STG.E.U16 desc[UR6][R18.64+0x4], R51 ;  /* 0x0000043312007986 */ /* 0x000fe2000c101506 */
[----:B------:R-:W-:-:S03]  /*3ae0*/  FFMA.FTZ R48, R43, R48, R41 ;  /* 0x000000302b307223 */ /* 0x000fc60000010029 */
[----:B------:R-:W-:Y:S01]  /*3af0*/  STG.E.U16 desc[UR6][R18.64+0x6], R6 ;  /* 0x0000060612007986 */ /* 0x000fe2000c101506 */
[----:B------:R-:W-:Y:S02]  /*3b00*/  F2FP.F16.F32.PACK_AB R2, R2, R92 ;  /* 0x0000005c0202723e */ /* 0x000fe400000000ff */
[----:B------:R-:W-:Y:S02]  /*3b10*/  F2FP.F16.F32.PACK_AB R0, R0, R90 ;  /* 0x0000005a0000723e */ /* 0x000fe400000000ff */
[----:B------:R-:W-:Y:S02]  /*3b20*/  F2FP.F16.F32.PACK_AB R57, R60, R57 ;  /* 0x000000393c39723e */ /* 0x000fe400000000ff */
[----:B------:R-:W-:Y:S02]  /*3b30*/  F2FP.F16.F32.PACK_AB R40, R40, R88 ;  /* 0x000000582828723e */ /* 0x000fe400000000ff */
[----:B------:R-:W-:Y:S02]  /*3b40*/  F2FP.F16.F32.PACK_AB R48, R48, R59 ;  /* 0x0000003b3030723e */ /* 0x000fe400000000ff */
[----:B------:R-:W-:-:S02]  /*3b50*/  PRMT R26, R2, 0x7632, R26 ;  /* 0x00007632021a7816 */ /* 0x000fc4000000001a */
[----:B-1----:R-:W-:Y:S02]  /*3b60*/  PRMT R7, R0, 0x7632, R7 ;  /* 0x0000763200077816 */ /* 0x002fe40000000007 */
[----:B------:R-:W-:Y:S01]  /*3b70*/  PRMT R27, R40, 0x7632, R27 ;  /* 0x00007632281b7816 */ /* 0x000fe2000000001b */
[----:B------:R-:W-:Y:S01]  /*3b80*/  ULOP3.LUT UR4, UR4, 0x1, URZ, 0x3c, !UPT ;  /* 0x0000000104047892 */ /* 0x000fe2000f8e3c3f */
[----:B--2---:R-:W-:-:S04]  /*3b90*/  F2FP.F16.F32.PACK_AB R5, R5, R91 ;  /* 0x0000005b0505723e */ /* 0x004fc800000000ff */
[----:B------:R-:W-:Y:S01]  /*3ba0*/  PRMT R8, R5, 0x7632, R8 ;  /* 0x0000763205087816 */ /* 0x000fe20000000008 */
[----:B------:R0:W-:Y:S04]  /*3bb0*/  STG.E.U16 desc[UR6][R18.64], R5 ;  /* 0x0000000512007986 */ /* 0x0001e8000c101506 */
[----:B------:R1:W-:Y:S04]  /*3bc0*/  STG.E.U16 desc[UR6][R18.64+0x2], R8 ;  /* 0x0000020812007986 */ /* 0x0003e8000c101506 */
[----:B------:R2:W-:Y:S01]  /*3bd0*/  STG.E.U16 desc[UR6][R46.64], R4 ;  /* 0x000000042e007986 */ /* 0x0005e2000c101506 */
[----:B0-----:R-:W-:-:S03]  /*3be0*/  PRMT R5, R62, 0x7632, R5 ;  /* 0x000076323e057816 */ /* 0x001fc60000000005 */
[----:B------:R-:W-:Y:S01]  /*3bf0*/  STG.E.U16 desc[UR6][R46.64+0x2], R23 ;  /* 0x000002172e007986 */ /* 0x000fe2000c101506 */
[----:B-1----:R-:W-:-:S03]  /*3c00*/  PRMT R8, R3, 0x7632, R8 ;  /* 0x0000763203087816 */ /* 0x002fc60000000008 */
[----:B------:R-:W-:Y:S01]  /*3c10*/  STG.E.U16 desc[UR6][R46.64+0x4], R62 ;  /* 0x0000043e2e007986 */ /* 0x000fe2000c101506 */
[----:B--2---:R-:W-:-:S03]  /*3c20*/  PRMT R4, R78, 0x7632, R4 ;  /* 0x000076324e047816 */ /* 0x004fc60000000004 */
[----:B------:R-:W-:Y:S04]  /*3c30*/  STG.E.U16 desc[UR6][R46.64+0x6], R5 ;  /* 0x000006052e007986 */ /* 0x000fe8000c101506 */
[----:B------:R0:W-:Y:S04]  /*3c40*/  STG.E.U16 desc[UR6][R16.64], R3 ;  /* 0x0000000310007986 */ /* 0x0001e8000c101506 */
[----:B------:R-:W-:Y:S04]  /*3c50*/  STG.E.U16 desc[UR6][R16.64+0x2], R8 ;  /* 0x0000020810007986 */ /* 0x000fe8000c101506 */
[----:B------:R-:W-:Y:S01]  /*3c60*/  STG.E.U16 desc[UR6][R16.64+0x4], R78 ;  /* 0x0000044e10007986 */ /* 0x000fe2000c101506 */
[----:B0-----:R-:W-:-:S03]  /*3c70*/  PRMT R3, R58, 0x7632, R3 ;  /* 0x000076323a037816 */ /* 0x001fc60000000003 */
[----:B------:R-:W-:Y:S01]  /*3c80*/  STG.E.U16 desc[UR6][R16.64+0x6], R4 ;  /* 0x0000060410007986 */ /* 0x000fe2000c101506 */
[----:B------:R-:W-:-:S03]  /*3c90*/  IADD3 R29, P0, R29, 0x4, RZ ;  /* 0x000000041d1d7810 */ /* 0x000fc60007f1e0ff */
[----:B------:R0:W-:Y:S04]  /*3ca0*/  STG.E.U16 desc[UR6][R52.64], R2 ;  /* 0x0000000234007986 */ /* 0x0001e8000c101506 */
[----:B------:R1:W-:Y:S01]  /*3cb0*/  STG.E.U16 desc[UR6][R52.64+0x6], R3 ;  /* 0x0000060334007986 */ /* 0x0003e2000c101506 */
[----:B------:R-:W-:-:S03]  /*3cc0*/  IADD3.X R28, RZ, R28, RZ, P0, !PT ;  /* 0x0000001cff1c7210 */ /* 0x000fc600007fe4ff */
[----:B------:R2:W-:Y:S01]  /*3cd0*/  STG.E.U16 desc[UR6][R52.64+0x2], R26 ;  /* 0x0000021a34007986 */ /* 0x0005e2000c101506 */
[----:B0-----:R-:W-:-:S03]  /*3ce0*/  PRMT R2, R57, 0x7632, R2 ;  /* 0x0000763239027816 */ /* 0x001fc60000000002 */
[----:B------:R2:W-:Y:S01]  /*3cf0*/  STG.E.U16 desc[UR6][R52.64+0x4], R58 ;  /* 0x0000043a34007986 */ /* 0x0005e2000c101506 */
[----:B-1----:R-:W-:-:S03]  /*3d00*/  PRMT R3, R48, 0x7632, R3 ;  /* 0x0000763230037816 */ /* 0x002fc60000000003 */
        /* <DEDUP_REMOVED lines=10> */
[----:B--2---:R-:W-:Y:S05]  /*3db0*/  @!P0 BRA `(.L_x_2642) ;  /* 0xffffffc400108947 */ /* 0x004fea000383ffff */
[----:B------:R-:W-:Y:S05]  /*3dc0*/  EXIT ;  /* 0x000000000000794d */ /* 0x000fea0003800000 */
.L_x_2643:
        /* <DEDUP_REMOVED lines=11> */
.L_x_2797:


//--------------------- .text._ZN13group_norm_v214gn_cuda_kernelI6__halfLi320ELi3ELi32ELi10ELi4096ELb0ELi64ELi320ELi320ELi4ELb1ELi5ELb0ELb0ENS_16CompileConditionILi900EEEEEvPT_PKS4_S7_S7_flPfS8_Pj --------------------------
	.section	.text._ZN13group_norm_v214gn_cuda_kernelI6__halfLi320ELi3ELi32ELi10ELi4096ELb0ELi64ELi320ELi320ELi4ELb1ELi5ELb0ELb0ENS_16CompileConditionILi900EEEEEvPT_PKS4_S7_S7_flPfS8_Pj,"ax",@progbits
	.align	128
        .global         _ZN13group_norm_v214gn_cuda_kernelI6__halfLi320ELi3ELi32ELi10ELi4096ELb0ELi64ELi320ELi320ELi4ELb1ELi5ELb0ELb0ENS_16CompileConditionILi900EEEEEvPT_PKS4_S7_S7_flPfS8_Pj
        .type           _ZN13group_norm_v214gn_cuda_kernelI6__halfLi320ELi3ELi32ELi10ELi4096ELb0ELi64ELi320ELi320ELi4ELb1ELi5ELb0ELb0ENS_16CompileConditionILi900EEEEEvPT_PKS4_S7_S7_flPfS8_Pj,@function
        .size           _ZN13group_norm_v214gn_cuda_kernelI6__halfLi320ELi3ELi32ELi10ELi4096ELb0ELi64ELi320ELi320ELi4ELb1ELi5ELb0ELb0ENS_16CompileConditionILi900EEEEEvPT_PKS4_S7_S7_flPfS8_Pj,(.L_x_2798 - _ZN13group_norm_v214gn_cuda_kernelI6__halfLi320ELi3ELi32ELi10ELi4096ELb0ELi64ELi320ELi320ELi4ELb1ELi5ELb0ELb0ENS_16CompileConditionILi900EEEEEvPT_PKS4_S7_S7_flPfS8_Pj)
        .other          _ZN13group_norm_v214gn_cuda_kernelI6__halfLi320ELi3ELi32ELi10ELi4096ELb0ELi64ELi320ELi320ELi4ELb1ELi5ELb0ELb0ENS_16CompileConditionILi900EEEEEvPT_PKS4_S7_S7_flPfS8_Pj,@"STO_CUDA_ENTRY STV_DEFAULT"
_ZN13group_norm_v214gn_cuda_kernelI6__halfLi320ELi3ELi32ELi10ELi4096ELb0ELi64ELi320ELi320ELi4ELb1ELi5ELb0ELb0ENS_16CompileConditionILi900EEEEEvPT_PKS4_S7_S7_flPfS8_Pj:
.text._ZN13group_norm_v214gn_cuda_kernelI6__halfLi320ELi3ELi32ELi10ELi4096ELb0ELi64ELi320ELi320ELi4ELb1ELi5ELb0ELb0ENS_16CompileConditionILi900EEEEEvPT_PKS4_S7_S7_flPfS8_Pj:
        /* <DEDUP_REMOVED lines=27> */
[----:B------:R-:W-:Y:S02]  /*01b0*/  MOV R3, R6 ;  /* 0x0000000600037202 */ /* 0x000fe40000000f00 */
[----:B------:R-:W-:Y:S01]  /*01c0*/  LOP3.LUT R0, R5, 0xfffffff8, RZ, 0xc0, !PT ;  /* 0xfffffff805007812 */ /* 0x000fe200078ec0ff */
[----:B------:R0:W-:Y:S04]  /*01d0*/  STL [R1+0x13c], R2 ;  /* 0x00013c0201007387 */ /* 0x0001e80000100800 */
[----:B------:R0:W-:Y:S04]  /*01e0*/  STL [R1+0x138], R0 ;  /* 0x0001380001007387 */ /* 0x0001e80000100800 */
[----:B------:R0:W-:Y:S02]  /*01f0*/  STL [R1+0xa4], RZ ;  /* 0x0000a4ff01007387 */ /* 0x0001e40000100800 */
.L_x_2654:
[----:B0-----:R-:W2:Y:S01]  /*0200*/  LDL R2, [R1+0xa4] ;  /* 0x0000a40001027983 */ /* 0x001ea20000100800 */
[----:B------:R-:W0:Y:S01]  /*0210*/  S2R R6, SR_TID.X ;  /* 0x0000000000067919 */ /* 0x000e220000002100 */
[----:B------:R-:W1:Y:S01]  /*0220*/  S2R R0, SR_CTAID.X ;  /* 0x0000000000007919 */ /* 0x000e620000002500 */
[----:B------:R-:W-:Y:S01]  /*0230*/  HFMA2.MMA R25, -RZ, RZ, 0, 0 ;  /* 0x00000000ff197435 */ /* 0x000fe200000001ff */
[----:B------:R-:W-:Y:S01]  /*0240*/  ULDC.64 UR8, c[0x0][0x218] ;  /* 0x0000860000087ab9 */ /* 0x000fe20000000a00 */
[----:B------:R-:W-:Y:S01]  /*0250*/  ULDC.64 UR10, c[0x0][0x228] ;  /* 0x00008a00000a7ab9 */ /* 0x000fe20000000a00 */
[----:B0-----:R-:W-:Y:S01]  /*0260*/  IMAD.WIDE.U32 R4, R6, -0x33333333, RZ ;  /* 0xcccccccd06047825 */ /* 0x001fe200078e00ff */
[----:B-1----:R-:W-:-:S04]  /*0270*/  SHF.L.U32 R0, R0, 0x6, RZ ;  /* 0x0000000600007819 */ /* 0x002fc800000006ff */
[----:B------:R-:W-:Y:S02]  /*0280*/  SHF.R.U32.HI R5, RZ, 0x6, R5 ;  /* 0x00000006ff057819 */ /* 0x000fe40000011605 */
[----:B------:R-:W-:-:S04]  /*0290*/  LOP3.LUT R0, R0, 0xfc0, RZ, 0xc0, !PT ;  /* 0x00000fc000007812 */ /* 0x000fc800078ec0ff */
[----:B------:R-:W-:Y:S01]  /*02a0*/  IADD3 R0, R0, R5, RZ ;  /* 0x0000000500007210 */ /* 0x000fe20007ffe0ff */
[----:B------:R-:W-:-:S04]  /*02b0*/  IMAD R5, R5, -0x50, R6 ;  /* 0xffffffb005057824 */ /* 0x000fc800078e0206 */
[----:B------:R-:W-:Y:S01]  /*02c0*/  IMAD R19, R0, 0x140, RZ ;  /* 0x0000014000137824 */ /* 0x000fe200078e02ff */
[----:B------:R-:W-:-:S04]  /*02d0*/  SHF.L.U32 R24, R5, 0x2, RZ ;  /* 0x0000000205187819 */ /* 0x000fc800000006ff */
[----:B------:R-:W-:Y:S01]  /*02e0*/  IADD3 R5, R19, 0x500, RZ ;  /* 0x0000050013057810 */ /* 0x000fe20007ffe0ff */
[----:B------:R-:W-:Y:S01]  /*02f0*/  IMAD.WIDE.U32 R16, R3, 0x140000, R24 ;  /* 0x0014000003107825 */ /* 0x000fe200078e0018 */
[C---:B------:R-:W-:Y:S02]  /*0300*/  IADD3 R7, R19.reuse, 0xa00, RZ ;  /* 0x00000a0013077810 */ /* 0x040fe40007ffe0ff */
[C---:B------:R-:W-:Y:S02]  /*0310*/  IADD3 R9, R19.reuse, 0xf00, RZ ;  /* 0x00000f0013097810 */ /* 0x040fe40007ffe0ff */
[----:B------:R-:W-:Y:S02]  /*0320*/  IADD3 R29, R19, 0x2300, RZ ;  /* 0x00002300131d7810 */ /* 0x000fe40007ffe0ff */
[----:B------:R-:W-:Y:S02]  /*0330*/  IADD3 R4, P6, R5, R16, RZ ;  /* 0x0000001005047210 */ /* 0x000fe40007fde0ff */
[----:B------:R-:W-:-:S02]  /*0340*/  IADD3 R27, R19, 0x1e00, RZ ;  /* 0x00001e00131b7810 */ /* 0x000fc40007ffe0ff */
[-C--:B------:R-:W-:Y:S02]  /*0350*/  IADD3 R5, P3, R7, R16.reuse, RZ ;  /* 0x0000001007057210 */ /* 0x080fe40007f7e0ff */
[----:B------:R-:W-:Y:S02]  /*0360*/  IADD3 R31, R19, 0x2800, RZ ;  /* 0x00002800131f7810 */ /* 0x000fe40007ffe0ff */
[-C--:B------:R-:W-:Y:S02]  /*0370*/  IADD3 R6, P5, R9, R16.reuse, RZ ;  /* 0x0000001009067210 */ /* 0x080fe40007fbe0ff */
[-C--:B------:R-:W-:Y:S02]  /*0380*/  IADD3 R26, P1, R29, R16.reuse, RZ ;  /* 0x000000101d1a7210 */ /* 0x080fe40007f3e0ff */
[----:B------:R-:W-:Y:S01]  /*0390*/  IADD3 R9, P2, R27, R16, RZ ;  /* 0x000000101b097210 */ /* 0x000fe20007f5e0ff */
[----:B------:R0:W-:Y:S01]  /*03a0*/  STL [R1+0x140], R3 ;  /* 0x0001400301007387 */ /* 0x0001e20000100800 */
[----:B------:R-:W-:-:S03]  /*03b0*/  IADD3 R23, R19, 0x1900, RZ ;  /* 0x0000190013177810 */ /* 0x000fc60007ffe0ff */
[----:B------:R-:W-:Y:S01]  /*03c0*/  STL [R1], R26 ;  /* 0x0000001a01007387 */ /* 0x000fe20000100800 */
[----:B------:R-:W-:Y:S02]  /*03d0*/  IADD3 R8, P0, R23, R16, RZ ;  /* 0x0000001017087210 */ /* 0x000fe40007f1e0ff */
[C---:B------:R-:W-:Y:S02]  /*03e0*/  IADD3 R21, R19.reuse, 0x1400, RZ ;  /* 0x0000140013157810 */ /* 0x040fe40007ffe0ff */
[C---:B------:R-:W-:Y:S02]  /*03f0*/  IADD3 R33, R19.reuse, 0x2d00, RZ ;  /* 0x00002d0013217810 */ /* 0x040fe40007ffe0ff */
[C---:B------:R-:W-:Y:S02]  /*0400*/  IADD3 R15, R19.reuse, 0x3200, RZ ;  /* 0x00003200130f7810 */ /* 0x040fe40007ffe0ff */
[C---:B------:R-:W-:Y:S02]  /*0410*/  IADD3 R14, R19.reuse, 0x3700, RZ ;  /* 0x00003700130e7810 */ /* 0x040fe40007ffe0ff */
[----:B------:R-:W-:-:S02]  /*0420*/  IADD3 R13, R19, 0x3c00, RZ ;  /* 0x00003c00130d7810 */ /* 0x000fc40007ffe0ff */
[C---:B------:R-:W-:Y:S02]  /*0430*/  IADD3 R12, R19.reuse, 0x4100, RZ ;  /* 0x00004100130c7810 */ /* 0x040fe40007ffe0ff */
[----:B------:R-:W-:Y:S02]  /*0440*/  IADD3 R11, R19, 0x4600, RZ ;  /* 0x00004600130b7810 */ /* 0x000fe40007ffe0ff */
[----:B------:R-:W-:Y:S01]  /*0450*/  IADD3 R7, P4, R21, R16, RZ ;  /* 0x0000001015077210 */ /* 0x000fe20007f9e0ff */
[----:B--2---:R-:W-:-:S05]  /*0460*/  IMAD R35, R2, 0x140000, RZ ;  /* 0x0014000002237824 */ /* 0x004fca00078e02ff */
[----:B------:R-:W-:-:S04]  /*0470*/  IADD3 R0, R17, R35, RZ ;  /* 0x0000002311007210 */ /* 0x000fc80007ffe0ff */
[----:B------:R-:W-:Y:S02]  /*0480*/  IADD3.X R32, RZ, R0, RZ, P6, !PT ;  /* 0x00000000ff207210 */ /* 0x000fe400037fe4ff */
[----:B------:R-:W-:Y:S02]  /*0490*/  IADD3 R10, P6, R19, R16, RZ ;  /* 0x00000010130a7210 */ /* 0x000fe40007fde0ff */
[----:B------:R-:W-:Y:S02]  /*04a0*/  IADD3.X R30, RZ, R0, RZ, P3, !PT ;  /* 0x00000000ff1e7210 */ /* 0x000fe40001ffe4ff */
[----:B------:R-:W-:Y:S02]  /*04b0*/  IADD3 R18, P3, R31, R16, RZ ;  /* 0x000000101f127210 */ /* 0x000fe40007f7e0ff */
[-C--:B------:R-:W-:Y:S01]  /*04c0*/  IADD3.X R28, RZ, R0.reuse, RZ, P5, !PT ;  /* 0x00000000ff1c7210 */ /* 0x080fe20002ffe4ff */
[----:B------:R1:W-:Y:S01]  /*04d0*/  STL [R1+0xf8], R32 ;  /* 0x0000f82001007387 */ /* 0x0003e20000100800 */
[----:B------:R-:W-:-:S02]  /*04e0*/  IADD3.X R34, RZ, R0, RZ, P6, !PT ;  /* 0x00000000ff227210 */ /* 0x000fc400037fe4ff */
[----:B0-----:R-:W-:Y:S01]  /*04f0*/  IADD3.X R3, RZ, R0, RZ, P2, !PT ;  /* 0x00000000ff037210 */ /* 0x001fe200017fe4ff */
[----:B------:R-:W-:Y:S01]  /*0500*/  STL [R1+0xfc], R30 ;  /* 0x0000fc1e01007387 */ /* 0x000fe20000100800 */
[----:B------:R-:W-:Y:S02]  /*0510*/  LEA R46, P5, R10, UR8, 0x1 ;  /* 0x000000080a2e7c11 */ /* 0x000fe4000f8a08ff */
[----:B------:R-:W-:Y:S01]  /*0520*/  LEA R40, P2, R6, UR8, 0x1 ;  /* 0x0000000806287c11 */ /* 0x000fe2000f8408ff */
[----:B------:R-:W-:Y:S01]  /*0530*/  STL [R1+0x10], R18 ;  /* 0x0000101201007387 */ /* 0x000fe20000100800 */
[----:B------:R-:W-:Y:S02]  /*0540*/  IADD3 R2, R19, 0x4b00, RZ ;  /* 0x00004b0013027810 */ /* 0x000fe40007ffe0ff */
[----:B------:R-:W-:Y:S01]  /*0550*/  LEA R44, P6, R4, UR8, 0x1 ;  /* 0x00000008042c7c11 */ /* 0x000fe2000f8c08ff */
[----:B------:R-:W-:Y:S01]  /*0560*/  STL [R1+0x100], R28 ;  /* 0x0001001c01007387 */ /* 0x000fe20000100800 */
[----:B------:R-:W-:-:S02]  /*0570*/  LEA.HI.X R47, R10, UR9, R34, 0x1, P5 ;  /* 0x000000090a2f7c11 */ /* 0x000fc4000a8f0c22 */
[----:B------:R-:W-:Y:S01]  /*0580*/  LEA.HI.X R41, R6, UR9, R28, 0x1, P2 ;  /* 0x0000000906297c11 */ /* 0x000fe200090f0c1c */
[----:B------:R0:W-:Y:S01]  /*0590*/  STL [R1+0x18], R34 ;  /* 0x0000182201007387 */ /* 0x0001e20000100800 */
[-C--:B------:R-:W-:Y:S02]  /*05a0*/  IADD3.X R19, RZ, R0.reuse, RZ, P0, !PT ;  /* 0x00000000ff137210 */ /* 0x080fe400007fe4ff */
[----:B------:R-:W-:Y:S01]  /*05b0*/  LEA.HI.X R45, R4, UR9, R32, 0x1, P6 ;  /* 0x00000009042d7c11 */ /* 0x000fe2000b0f0c20 */
[----:B------:R-:W2:Y:S01]  /*05c0*/  LDG.E.64.CONSTANT R46, desc[UR6][R46.64] ;  /* 0x000000062e2e7981 */ /* 0x000ea2000c1e9b00 */
[----:B-1----:R-:W-:Y:S02]  /*05d0*/  LEA R32, P5, R9, UR8, 0x1 ;  /* 0x0000000809207c11 */ /* 0x002fe4000f8a08ff */
[----:B------:R-:W-:Y:S01]  /*05e0*/  IADD3.X R22, RZ, R0, RZ, P4, !PT ;  /* 0x00000000ff167210 */ /* 0x000fe200027fe4ff */
[----:B------:R-:W3:Y:S01]  /*05f0*/  LDG.E.64.CONSTANT R40, desc[UR6][R40.64] ;  /* 0x0000000628287981 */ /* 0x000ee2000c1e9b00 */
[----:B0-----:R-:W-:-:S03]  /*0600*/  LEA R34, P2, R8, UR8, 0x1 ;  /* 0x0000000808227c11 */ /* 0x001fc6000f8408ff */
[----:B------:R-:W4:Y:S01]  /*0610*/  LDG.E.64.CONSTANT R44, desc[UR6][R44.64] ;  /* 0x000000062c2c7981 */ /* 0x000f22000c1e9b00 */
[----:B------:R-:W-:Y:S02]  /*0620*/  LEA.HI.X R35, R8, UR9, R19, 0x1, P2 ;  /* 0x0000000908237c11 */ /* 0x000fe400090f0c13 */
[----:B------:R-:W-:Y:S02]  /*0630*/  IADD3 R20, P4, R33, R16, RZ ;  /* 0x0000001021147210 */ /* 0x000fe40007f9e0ff */
[----:B------:R-:W-:Y:S02]  /*0640*/  LEA.HI.X R33, R9, UR9, R3, 0x1, P5 ;  /* 0x0000000909217c11 */ /* 0x000fe4000a8f0c03 */
[----:B------:R-:W3:Y:S01]  /*0650*/  LDG.E.64.CONSTANT R34, desc[UR6][R34.64] ;  /* 0x0000000622227981 */ /* 0x000ee2000c1e9b00 */
[----:B------:R-:W-:-:S03]  /*0660*/  LEA R42, P0, R5, UR8, 0x1 ;  /* 0x00000008052a7c11 */ /* 0x000fc6000f8008ff */
[----:B------:R-:W3:Y:S01]  /*0670*/  LDG.E.64.CONSTANT R32, desc[UR6][R32.64] ;  /* 0x0000000620207981 */ /* 0x000ee2000c1e9b00 */
[----:B------:R-:W-:-:S03]  /*0680*/  LEA.HI.X R43, R5, UR9, R30, 0x1, P0 ;  /* 0x00000009052b7c11 */ /* 0x000fc600080f0c1e */
[----:B------:R-:W-:Y:S01]  /*0690*/  STL [R1+0x104], R22 ;  /* 0x0001041601007387 */ /* 0x000fe20000100800 */
[----:B------:R-:W-:-:S03]  /*06a0*/  LEA R36, P0, R7, UR8, 0x1 ;  /* 0x0000000807247c11 */ /* 0x000fc6000f8008ff */
[----:B------:R0:W-:Y:S04]  /*06b0*/  STL [R1+0x144], R10 ;  /* 0x0001440a01007387 */ /* 0x0001e80000100800 */
[----:B------:R-:W-:Y:S01]  /*06c0*/  STL [R1+0x14], R20 ;  /* 0x0000141401007387 */ /* 0x000fe20000100800 */
[----:B------:R-:W-:-:S03]  /*06d0*/  LEA.HI.X R37, R7, UR9, R22, 0x1, P0 ;  /* 0x0000000907257c11 */ /* 0x000fc600080f0c16 */
[----:B------:R-:W-:Y:S01]  /*06e0*/  STL [R1+0x108], R19 ;  /* 0x0001081301007387 */ /* 0x000fe20000100800 */
[----:B0-----:R-:W-:-:S03]  /*06f0*/  IADD3 R10, P5, R14, R16, RZ ;  /* 0x000000100e0a7210 */ /* 0x001fc60007fbe0ff */
[----:B------:R-:W-:Y:S01]  /*0700*/  STL [R1+0x148], R4 ;  /* 0x0001480401007387 */ /* 0x000fe20000100800 */
[----:B------:R-:W-:-:S03]  /*0710*/  LEA R14, P6, R26, UR8, 0x1 ;  /* 0x000000081a0e7c11 */ /* 0x000fc6000f8c08ff */
[----:B------:R0:W-:Y:S01]  /*0720*/  STL [R1+0x10c], R3 ;  /* 0x00010c0301007387 */ /* 0x0001e20000100800 */
[----:B------:R-:W-:-:S03]  /*0730*/  IADD3 R22, P0, R15, R16, RZ ;  /* 0x000000100f167210 */ /* 0x000fc60007f1e0ff */
[----:B------:R1:W-:Y:S04]  /*0740*/  STL [R1+0x14c], R5 ;  /* 0x00014c0501007387 */ /* 0x0003e80000100800 */
[----:B------:R-:W3:Y:S01]  /*0750*/  LDG.E.64.CONSTANT R42, desc[UR6][R42.64] ;  /* 0x000000062a2a7981 */ /* 0x000ee2000c1e9b00 */
[----:B0-----:R-:W-:-:S03]  /*0760*/  IADD3.X R3, RZ, R0, RZ, P1, !PT ;  /* 0x00000000ff037210 */ /* 0x001fc60000ffe4ff */
[----:B------:R0:W-:Y:S01]  /*0770*/  STL [R1+0x150], R6 ;  /* 0x0001500601007387 */ /* 0x0001e20000100800 */
[----:B-1----:R-:W-:-:S03]  /*0780*/  IADD3 R5, P1, R12, R16, RZ ;  /* 0x000000100c057210 */ /* 0x002fc60007f3e0ff */
[----:B------:R1:W-:Y:S01]  /*0790*/  STL [R1+0x154], R7 ;  /* 0x0001540701007387 */ /* 0x0003e20000100800 */
[----:B------:R-:W-:Y:S02]  /*07a0*/  LEA.HI.X R15, R26, UR9, R3, 0x1, P6 ;  /* 0x000000091a0f7c11 */ /* 0x000fe4000b0f0c03 */
[----:B------:R-:W-:Y:S01]  /*07b0*/  LEA R12, P6, R18, UR8, 0x1 ;  /* 0x00000008120c7c11 */ /* 0x000fe2000f8c08ff */
[----:B------:R1:W-:Y:S01]  /*07c0*/  STL [R1+0x158], R8 ;  /* 0x0001580801007387 */ /* 0x0003e20000100800 */
[----:B0-----:R-:W-:-:S03]  /*07d0*/  IADD3.X R6, RZ, R0, RZ, P3, !PT ;  /* 0x00000000ff067210 */ /* 0x001fc60001ffe4ff */
[----:B------:R0:W-:Y:S01]  /*07e0*/  STL [R1+0x15c], R9 ;  /* 0x00015c0901007387 */ /* 0x0001e20000100800 */
[----:B-1----:R-:W-:-:S03]  /*07f0*/  IADD3 R7, P2, R13, R16, RZ ;  /* 0x000000100d077210 */ /* 0x002fc60007f5e0ff */
[----:B------:R-:W-:Y:S01]  /*0800*/  STL [R1+0x1c], R22 ;  /* 0x00001c1601007387 */ /* 0x000fe20000100800 */
[----:B------:R-:W-:-:S03]  /*0810*/  LEA.HI.X R13, R18, UR9, R6, 0x1, P6 ;  /* 0x00000009120d7c11 */ /* 0x000fc6000b0f0c06 */
[----:B------:R-:W-:Y:S01]  /*0820*/  STL [R1+0x20], R10 ;  /* 0x0000200a01007387 */ /* 0x000fe20000100800 */
[----:B------:R-:W-:-:S03]  /*0830*/  IADD3.X R8, RZ, R0, RZ, P2, !PT ;  /* 0x00000000ff087210 */ /* 0x000fc600017fe4ff */
[----:B------:R1:W-:Y:S01]  /*0840*/  STL [R1+0x110], R3 ;  /* 0x0001100301007387 */ /* 0x0003e20000100800 */
[----:B------:R-:W-:Y:S02]  /*0850*/  LEA R18, P2, R22, UR8, 0x1 ;  /* 0x0000000816127c11 */ /* 0x000fe4000f8408ff */
[----:B------:R-:W-:Y:S01]  /*0860*/  IADD3.X R4, RZ, R0, RZ, P4, !PT ;  /* 0x00000000ff047210 */ /* 0x000fe200027fe4ff */
[----:B------:R-:W3:Y:S01]  /*0870*/  LDG.E.64.CONSTANT R36, desc[UR6][R36.64] ;  /* 0x0000000624247981 */ /* 0x000ee2000c1e9b00 */
[----:B------:R-:W-:Y:S02]  /*0880*/  IADD3 R2, P4, R2, R16, RZ ;  /* 0x0000001002027210 */ /* 0x000fe40007f9e0ff */
[----:B0-----:R-:W-:Y:S01]  /*0890*/  IADD3.X R9, RZ, R0, RZ, P5, !PT ;  /* 0x00000000ff097210 */ /* 0x001fe20002ffe4ff */
[----:B------:R-:W3:Y:S01]  /*08a0*/  LDG.E.64.CONSTANT R12, desc[UR6][R12.64] ;  /* 0x000000060c0c7981 */ /* 0x000ee2000c1e9b00 */
[----:B-1----:R-:W-:Y:S02]  /*08b0*/  IADD3 R3, P3, R11, R16, RZ ;  /* 0x000000100b037210 */ /* 0x002fe40007f7e0ff */
[----:B------:R-:W-:Y:S01]  /*08c0*/  IADD3.X R11, RZ, R0, RZ, P0, !PT ;  /* 0x00000000ff0b7210 */ /* 0x000fe200007fe4ff */
[----:B------:R-:W3:Y:S01]  /*08d0*/  LDG.E.64.CONSTANT R14, desc[UR6][R14.64] ;  /* 0x000000060e0e7981 */ /* 0x000ee2000c1e9b00 */
[----:B------:R-:W-:-:S02]  /*08e0*/  LEA R16, P0, R20, UR8, 0x1 ;  /* 0x0000000814107c11 */ /* 0x000fc4000f8008ff */
[----:B------:R-:W-:Y:S01]  /*08f0*/  LEA.HI.X R19, R22, UR9, R11, 0x1, P2 ;  /* 0x0000000916137c11 */ /* 0x000fe200090f0c0b */
[----:B------:R-:W-:Y:S01]  /*0900*/  STL [R1+0x24], R7 ;  /* 0x0000240701007387 */ /* 0x000fe20000100800 */
[----:B------:R-:W-:Y:S02]  /*0910*/  LEA.HI.X R17, R20, UR9, R4, 0x1, P0 ;  /* 0x0000000914117c11 */ /* 0x000fe400080f0c04 */
[C---:B------:R-:W-:Y:S01]  /*0920*/  LEA R20, P0, R10.reuse, UR8, 0x1 ;  /* 0x000000080a147c11 */ /* 0x040fe2000f8008ff */
[----:B------:R-:W-:Y:S04]  /*0930*/  STL [R1+0x28], R5 ;  /* 0x0000280501007387 */ /* 0x000fe80000100800 */
[----:B------:R0:W-:Y:S04]  /*0940*/  STL [R1+0x114], R6 ;  /* 0x0001140601007387 */ /* 0x0001e80000100800 */
[----:B------:R-:W3:Y:S01]  /*0950*/  LDG.E.64.CONSTANT R18, desc[UR6][R18.64] ;  /* 0x0000000612127981 */ /* 0x000ee2000c1e9b00 */
[----:B------:R-:W-:-:S03]  /*0960*/  LEA.HI.X R21, R10, UR9, R9, 0x1, P0 ;  /* 0x000000090a157c11 */ /* 0x000fc600080f0c09 */
[----:B------:R-:W3:Y:S01]  /*0970*/  LDG.E.64.CONSTANT R16, desc[UR6][R16.64] ;  /* 0x0000000610107981 */ /* 0x000ee2000c1e9b00 */
[-C--:B0-----:R-:W-:Y:S02]  /*0980*/  IADD3.X R6, RZ, R0.reuse, RZ, P1, !PT ;  /* 0x00000000ff067210 */ /* 0x081fe40000ffe4ff */
[----:B------:R-:W-:Y:S01]  /*0990*/  LEA R22, P1, R7, UR8, 0x1 ;  /* 0x0000000807167c11 */ /* 0x000fe2000f8208ff */
[----:B------:R-:W-:Y:S01]  /*09a0*/  STL [R1+0x38], R3 ;  /* 0x0000380301007387 */ /* 0x000fe20000100800 */
[----:B------:R-:W-:Y:S02]  /*09b0*/  LEA R30, P0, R5, UR8, 0x1 ;  /* 0x00000008051e7c11 */ /* 0x000fe4000f8008ff */
[----:B------:R-:W-:Y:S01]  /*09c0*/  LEA.HI.X R23, R7, UR9, R8, 0x1, P1 ;  /* 0x0000000907177c11 */ /* 0x000fe200088f0c08 */
[----:B------:R0:W-:Y:S01]  /*09d0*/  STL [R1+0x11c], R4 ;  /* 0x00011c0401007387 */ /* 0x0001e20000100800 */
[----:B------:R-:W-:Y:S02]  /*09e0*/  LEA R38, P1, R3, UR8, 0x1 ;  /* 0x0000000803267c11 */ /* 0x000fe4000f8208ff */
[----:B------:R-:W-:Y:S01]  /*09f0*/  LEA.HI.X R31, R5, UR9, R6, 0x1, P0 ;  /* 0x00000009051f7c11 */ /* 0x000fe200080f0c06 */
[----:B------:R-:W3:Y:S04]  /*0a00*/  LDG.E.64.CONSTANT R20, desc[UR6][R20.64] ;  /* 0x0000000614147981 */ /* 0x000ee8000c1e9b00 */
[----:B------:R-:W3:Y:S01]  /*0a10*/  LDG.E.64.CONSTANT R22, desc[UR6][R22.64] ;  /* 0x0000000616167981 */ /* 0x000ee2000c1e9b00 */
[----:B0-----:R-:W-:-:S03]  /*0a20*/  IADD3.X R4, RZ, R0, RZ, P3, !PT ;  /* 0x00000000ff047210 */ /* 0x001fc60001ffe4ff */
[----:B------:R-:W3:Y:S01]  /*0a30*/  LDG.E.64.CONSTANT R30, desc[UR6][R30.64] ;  /* 0x000000061e1e7981 */ /* 0x000ee2000c1e9b00 */
[----:B------:R-:W-:-:S06]  /*0a40*/  LEA.HI.X R39, R3, UR9, R4, 0x1, P1 ;  /* 0x0000000903277c11 */ /* 0x000fcc00088f0c04 */
[----:B------:R-:W3:Y:S01]  /*0a50*/  LDG.E.64.CONSTANT R38, desc[UR6][R38.64] ;  /* 0x0000000626267981 */ /* 0x000ee2000c1e9b00 */
[----:B------:R-:W-:Y:S02]  /*0a60*/  IADD3.X R0, RZ, R0, RZ, P4, !PT ;  /* 0x00000000ff007210 */ /* 0x000fe400027fe4ff */
[----:B------:R-:W-:Y:S01]  /*0a70*/  LEA R28, P0, R2, UR8, 0x1 ;  /* 0x00000008021c7c11 */ /* 0x000fe2000f8008ff */
[----:B------:R-:W-:Y:S01]  /*0a80*/  STL [R1+0x3c], R2 ;  /* 0x00003c0201007387 */ /* 0x000fe20000100800 */
[----:B------:R-:W-:-:S03]  /*0a90*/  SHF.L.U32 R26, R24, 0x1, RZ ;  /* 0x00000001181a7819 */ /* 0x000fc600000006ff */
[----:B------:R-:W-:Y:S01]  /*0aa0*/  STL [R1+0x118], R11 ;  /* 0x0001180b01007387 */ /* 0x000fe20000100800 */
[----:B------:R-:W-:Y:S01]  /*0ab0*/  LEA.HI.X R29, R2, UR9, R0, 0x1, P0 ;  /* 0x00000009021d7c11 */ /* 0x000fe200080f0c00 */
[----:B------:R-:W-:Y:S02]  /*0ac0*/  ULDC.64 UR8, c[0x0][0x220] ;  /* 0x0000880000087ab9 */ /* 0x000fe40000000a00 */
[----:B------:R-:W-:Y:S04]  /*0ad0*/  STL [R1+0x120], R9 ;  /* 0x0001200901007387 */ /* 0x000fe80000100800 */
[----:B------:R-:W-:Y:S04]  /*0ae0*/  STL [R1+0x124], R8 ;  /* 0x0001240801007387 */ /* 0x000fe80000100800 */
[----:B------:R-:W-:Y:S04]  /*0af0*/  STL [R1+0x128], R6 ;  /* 0x0001280601007387 */ /* 0x000fe80000100800 */
[----:B------:R-:W-:Y:S04]  /*0b00*/  STL [R1+0x130], R4 ;  /* 0x0001300401007387 */ /* 0x000fe80000100800 */
[----:B------:R0:W-:Y:S04]  /*0b10*/  STL [R1+0x12c], R0 ;  /* 0x00012c0001007387 */ /* 0x0001e80000100800 */
[----:B------:R-:W3:Y:S01]  /*0b20*/  LDG.E.64.CONSTANT R28, desc[UR6][R28.64] ;  /* 0x000000061c1c7981 */ /* 0x000ee2000c1e9b00 */
[----:B0-----:R-:W-:-:S02]  /*0b30*/  SHF.R.U32.HI R0, RZ, 0x1f, R24 ;  /* 0x0000001fff007819 */ /* 0x001fc40000011618 */
[C---:B------:R-:W-:Y:S02]  /*0b40*/  IADD3 R24, P0, R26.reuse, UR8, RZ ;  /* 0x000000081a187c10 */ /* 0x040fe4000ff1e0ff */
[----:B------:R-:W-:Y:S02]  /*0b50*/  IADD3 R26, P1, R26, UR10, RZ ;  /* 0x0000000a1a1a7c10 */ /* 0x000fe4000ff3e0ff */
[C---:B------:R-:W-:Y:S02]  /*0b60*/  IADD3.X R25, R0.reuse, UR9, RZ, P0, !PT ;  /* 0x0000000900197c10 */ /* 0x040fe400087fe4ff */
[----:B------:R-:W-:-:S04]  /*0b70*/  IADD3.X R27, R0, UR11, RZ, P1, !PT ;  /* 0x0000000b001b7c10 */ /* 0x000fc80008ffe4ff */
[----:B------:R-:W5:Y:S04]  /*0b80*/  LDG.E.64.CONSTANT R24, desc[UR6][R24.64] ;  /* 0x0000000618187981 */ /* 0x000f68000c1e9b00 */
[----:B------:R-:W5:Y:S01]  /*0b90*/  LDG.E.64.CONSTANT R26, desc[UR6][R26.64] ;  /* 0x000000061a1a7981 */ /* 0x000f62000c1e9b00 */
[--C-:B--2---:R-:W-:Y:S02]  /*0ba0*/  HADD2.F32 R0, -RZ, R46.reuse.H0_H0 ;  /* 0x2000002eff007230 */ /* 0x104fe40000004100 */
[----:B------:R-:W-:-:S03]  /*0bb0*/  HADD2.F32 R46, -RZ, R46.H1_H1 ;  /* 0x3000002eff2e7230 */ /* 0x000fc60000004100 */
[----:B------:R-:W-:Y:S01]  /*0bc0*/  FFMA.FTZ R11, R0, R0, RZ ;  /* 0x00000000000b7223 */ /* 0x000fe200000100ff */
[--C-:B----4-:R-:W-:Y:S02]  /*0bd0*/  HADD2.F32 R48, -RZ, R45.reuse.H0_H0 ;  /* 0x2000002dff307230 */ /* 0x110fe40000004100 */
[----:B------:R-:W-:Y:S02]  /*0be0*/  HADD2.F32 R50, -RZ, R45.H1_H1 ;  /* 0x3000002dff327230 */ /* 0x000fe40000004100 */
[----:B------:R-:W-:Y:S01]  /*0bf0*/  FFMA.FTZ R11, R46, R46, R11 ;  /* 0x0000002e2e0b7223 */ /* 0x000fe2000001000b */
[----:B------:R-:W-:Y:S02]  /*0c00*/  HADD2.F32 R61, -RZ, R44.H0_H0 ;  /* 0x2000002cff3d7230 */ /* 0x000fe40000004100 */
[--C-:B---3--:R-:W-:Y:S02]  /*0c10*/  HADD2.F32 R57, -RZ, R34.reuse.H0_H0 ;  /* 0x20000022ff397230 */ /* 0x108fe40000004100 */
[----:B------:R-:W-:-:S02]  /*0c20*/  HADD2.F32 R45, -RZ, R34.H1_H1 ;  /* 0x30000022ff2d7230 */ /* 0x000fc40000004100 */
[----:B------:R-:W-:Y:S01]  /*0c30*/  FADD.FTZ R34, RZ, R0 ;  /* 0x00000000ff227221 */ /* 0x000fe20000010000 */
[--C-:B------:R-:W-:Y:S02]  /*0c40*/  HADD2.F32 R56, -RZ, R32.reuse.H0_H0 ;  /* 0x20000020ff387230 */ /* 0x100fe40000004100 */
[----:B------:R-:W-:Y:S02]  /*0c50*/  HADD2.F32 R55, -RZ, R32.H1_H1 ;  /* 0x30000020ff377230 */ /* 0x000fe40000004100 */
[----:B------:R-:W-:Y:S01]  /*0c60*/  FADD.FTZ R32, R34, R46 ;  /* 0x0000002e22207221 */ /* 0x000fe20000010000 */
[----:B------:R-:W-:Y:S02]  /*0c70*/  HADD2.F32 R51, -RZ, R44.H1_H1 ;  /* 0x3000002cff337230 */ /* 0x000fe40000004100 */
[--C-:B------:R-:W-:Y:S02]  /*0c80*/  HADD2.F32 R10, -RZ, R33.reuse.H0_H0 ;  /* 0x20000021ff0a7230 */ /* 0x100fe40000004100 */
[----:B------:R-:W-:Y:S01]  /*0c90*/  FADD.FTZ R32, R32, R61 ;  /* 0x0000003d20207221 */ /* 0x000fe20000010000 */
[----:B------:R-:W-:-:S02]  /*0ca0*/  HADD2.F32 R34, -RZ, R33.H1_H1 ;  /* 0x30000021ff227230 */ /* 0x000fc40000004100 */
[----:B------:R-:W-:Y:S01]  /*0cb0*/  FFMA.FTZ R33, R61, R61, R11 ;  /* 0x0000003d3d217223 */ /* 0x000fe2000001000b */
[----:B------:R-:W-:-:S03]  /*0cc0*/  FADD.FTZ R32, R32, R51 ;  /* 0x0000003320207221 */ /* 0x000fc60000010000 */
[----:B------:R-:W-:Y:S01]  /*0cd0*/  FFMA.FTZ R33, R51, R51, R33 ;  /* 0x0000003333217223 */ /* 0x000fe20000010021 */
[--C-:B------:R-:W-:Y:S02]  /*0ce0*/  HADD2.F32 R59, -RZ, R40.reuse.H0_H0 ;  /* 0x20000028ff3b7230 */ /* 0x100fe40000004100 */
[--C-:B------:R-:W-:Y:S02]  /*0cf0*/  HADD2.F32 R2, -RZ, R47.reuse.H0_H0 ;  /* 0x2000002fff027230 */ /* 0x100fe40000004100 */
[----:B------:R-:W-:Y:S02]  /*0d00*/  HADD2.F32 R49, -RZ, R47.H1_H1 ;  /* 0x3000002fff317230 */ /* 0x000fe40000004100 */
[----:B------:R-:W-:Y:S02]  /*0d10*/  HADD2.F32 R47, -RZ, R40.H1_H1 ;  /* 0x30000028ff2f7230 */ /* 0x000fe40000004100 */
[--C-:B------:R-:W-:Y:S02]  /*0d20*/  HADD2.F32 R60, -RZ, R42.reuse.H0_H0 ;  /* 0x2000002aff3c7230 */ /* 0x100fe40000004100 */
[----:B------:R-:W-:-:S03]  /*0d30*/  HADD2.F32 R44, -RZ, R42.H1_H1 ;  /* 0x3000002aff2c7230 */ /* 0x000fc60000004100 */
[----:B------:R-:W-:Y:S01]  /*0d40*/  FFMA.FTZ R33, R60, R60, R33 ;  /* 0x0000003c3c217223 */ /* 0x000fe20000010021 */
[----:B------:R-:W-:-:S03]  /*0d50*/  FADD.FTZ R32, R32, R60 ;  /* 0x0000003c20207221 */ /* 0x000fc60000010000 */
[----:B------:R-:W-:Y:S01]  /*0d60*/  FFMA.FTZ R33, R44, R44, R33 ;  /* 0x0000002c2c217223 */ /* 0x000fe20000010021 */
[----:B------:R-:W-:-:S03]  /*0d70*/  FADD.FTZ R32, R32, R44 ;  /* 0x0000002c20207221 */ /* 0x000fc60000010000 */
[----:B------:R-:W-:Y:S01]  /*0d80*/  FFMA.FTZ R33, R59, R59, R33 ;  /* 0x0000003b3b217223 */ /* 0x000fe20000010021 */
[----:B------:R-:W-:Y:S01]  /*0d90*/  FADD.FTZ R32, R32, R59 ;  /* 0x0000003b20207221 */ /* 0x000fe20000010000 */
[----:B------:R-:W-:Y:S02]  /*0da0*/  HADD2.F32 R3, -RZ, R43.H0_H0 ;  /* 0x2000002bff037230 */ /* 0x000fe40000004100 */
[----:B------:R-:W-:Y:S01]  /*0db0*/  FFMA.FTZ R33, R47, R47, R33 ;  /* 0x0000002f2f217223 */ /* 0x000fe20000010021 */
[----:B------:R-:W-:Y:S01]  /*0dc0*/  FADD.FTZ R32, R32, R47 ;  /* 0x0000002f20207221 */ /* 0x000fe20000010000 */
[--C-:B------:R-:W-:Y:S02]  /*0dd0*/  HADD2.F32 R9, -RZ, R41.reuse.H0_H0 ;  /* 0x20000029ff097230 */ /* 0x100fe40000004100 */
[----:B------:R-:W-:Y:S02]  /*0de0*/  HADD2.F32 R8, -RZ, R41.H1_H1 ;  /* 0x30000029ff087230 */ /* 0x000fe40000004100 */
[----:B------:R-:W-:-:S02]  /*0df0*/  HADD2.F32 R58, -RZ, R36.H0_H0 ;  /* 0x20000024ff3a7230 */ /* 0x000fc40000004100 */
[----:B------:R-:W-:-:S03]  /*0e00*/  HADD2.F32 R42, -RZ, R36.H1_H1 ;  /* 0x30000024ff2a7230 */ /* 0x000fc60000004100 */
[----:B------:R-:W-:Y:S01]  /*0e10*/  FFMA.FTZ R33, R58, R58, R33 ;  /* 0x0000003a3a217223 */ /* 0x000fe20000010021 */
[----:B------:R-:W-:Y:S01]  /*0e20*/  FADD.FTZ R32, R32, R58 ;  /* 0x0000003a20207221 */ /* 0x000fe20000010000 */
[--C-:B------:R-:W-:Y:S02]  /*0e30*/  HADD2.F32 R7, -RZ, R37.reuse.H0_H0 ;  /* 0x20000025ff077230 */ /* 0x100fe40000004100 */
[----:B------:R-:W-:Y:S01]  /*0e40*/  FFMA.FTZ R33, R42, R42, R33 ;  /* 0x0000002a2a217223 */ /* 0x000fe20000010021 */
[----:B------:R-:W-:Y:S01]  /*0e50*/  FADD.FTZ R32, R32, R42 ;  /* 0x0000002a20207221 */ /* 0x000fe20000010000 */
[----:B------:R-:W-:Y:S02]  /*0e60*/  HADD2.F32 R6, -RZ, R37.H1_H1 ;  /* 0x30000025ff067230 */ /* 0x000fe40000004100 */
[----:B------:R-:W-:Y:S01]  /*0e70*/  HADD2.F32 R52, -RZ, R12.H0_H0 ;  /* 0x2000000cff347230 */ /* 0x000fe20000004100 */
[----:B------:R-:W-:Y:S01]  /*0e80*/  MOV R11, R3 ;  /* 0x00000003000b7202 */ /* 0x000fe20000000f00 */
[----:B------:R-:W-:Y:S01]  /*0e90*/  FFMA.FTZ R33, R57, R57, R33 ;  /* 0x0000003939217223 */ /* 0x000fe20000010021 */
[----:B------:R0:W-:Y:S04]  /*0ea0*/  STL [R1+0x160], R19 ;  /* 0x0001601301007387 */ /* 0x0001e80000100800 */
[----:B------:R1:W-:Y:S04]  /*0eb0*/  STL [R1+0x44], R51 ;  /* 0x0000443301007387 */ /* 0x0003e80000100800 */
[----:B------:R-:W-:Y:S01]  /*0ec0*/  STL [R1+0x9c], R48 ;  /* 0x00009c3001007387 */ /* 0x000fe20000100800 */
[----:B0-----:R-:W-:-:S03]  /*0ed0*/  HADD2.F32 R19, -RZ, R43.H1_H1 ;  /* 0x3000002bff137230 */ /* 0x001fc60000004100 */
[----:B------:R-:W-:Y:S04]  /*0ee0*/  STL [R1+0x98], R50 ;  /* 0x0000983201007387 */ /* 0x000fe80000100800 */
[----:B------:R-:W-:Y:S01]  /*0ef0*/  STL [R1+0x40], R44 ;  /* 0x0000402c01007387 */ /* 0x000fe20000100800 */
[----:B-1----:R-:W-:-:S03]  /*0f00*/  HADD2.F32 R51, -RZ, R12.H1_H1 ;  /* 0x3000000cff337230 */ /* 0x002fc60000004100 */
[----:B------:R0:W-:Y:S01]  /*0f10*/  STL [R1+0x94], R3 ;  /* 0x0000940301007387 */ /* 0x0001e20000100800 */
[----:B------:R-:W-:-:S03]  /*0f20*/  MOV R12, R45 ;  /* 0x0000002d000c7202 */ /* 0x000fc60000000f00 */
[----:B------:R-:W-:Y:S01]  /*0f30*/  STL [R1+0x90], R19 ;  /* 0x0000901301007387 */ /* 0x000fe20000100800 */
[----:B------:R-:W-:-:S03]  /*0f40*/  FADD.FTZ R32, R32, R57 ;  /* 0x0000003920207221 */ /* 0x000fc60000010000 */
[----:B------:R1:W-:Y:S01]  /*0f50*/  STL [R1+0xc], R47 ;  /* 0x00000c2f01007387 */ /* 0x0003e20000100800 */
[----:B------:R-:W-:-:S03]  /*0f60*/  HADD2.F32 R54, -RZ, R14.H0_H0 ;  /* 0x2000000eff367230 */ /* 0x000fc60000004100 */
[----:B------:R-:W-:Y:S01]  /*0f70*/  STL [R1+0x8c], R9 ;  /* 0x00008c0901007387 */ /* 0x000fe20000100800 */
[----:B------:R-:W-:-:S03]  /*0f80*/  HADD2.F32 R53, -RZ, R14.H1_H1 ;  /* 0x3000000eff357230 */ /* 0x000fc60000004100 */
[----:B------:R-:W-:Y:S01]  /*0f90*/  STL [R1+0x88], R8 ;  /* 0x0000880801007387 */ /* 0x000fe20000100800 */
[----:B------:R-:W-:-:S03]  /*0fa0*/  MOV R14, R50 ;  /* 0x00000032000e7202 */ /* 0x000fc60000000f00 */
[----:B------:R2:W-:Y:S01]  /*0fb0*/  STL [R1+0x8], R42 ;  /* 0x0000082a01007387 */ /* 0x0005e20000100800 */
[----:B0-----:R-:W-:-:S03]  /*0fc0*/  HADD2.F32 R3, -RZ, R15.H0_H0 ;  /* 0x2000000fff037230 */ /* 0x001fc60000004100 */
[----:B------:R-:W-:Y:S01]  /*0fd0*/  STL [R1+0x84], R7 ;  /* 0x0000840701007387 */ /* 0x000fe20000100800 */
[----:B------:R-:W-:Y:S01]  /*0fe0*/  HADD2.F32 R40, -RZ, R15.H1_H1 ;  /* 0x3000000fff287230 */ /* 0x000fe20000004100 */
[----:B------:R-:W-:Y:S01]  /*0ff0*/  MOV R15, R48 ;  /* 0x00000030000f7202 */ /* 0x000fe20000000f00 */
[----:B------:R-:W-:Y:S01]  /*1000*/  HADD2.F32 R41, -RZ, R22.H1_H1 ;  /* 0x30000016ff297230 */ /* 0x000fe20000004100 */
[----:B------:R-:W-:Y:S01]  /*1010*/  STL [R1+0x80], R6 ;  /* 0x0000800601007387 */ /* 0x000fe20000100800 */
[----:B-1----:R-:W-:Y:S02]  /*1020*/  HADD2.F32 R47, -RZ, R18.H0_H0 ;  /* 0x20000012ff2f7230 */ /* 0x002fe40000004100 */
[----:B------:R-:W-:Y:S01]  /*1030*/  FFMA.FTZ R33, R12, R12, R33 ;  /* 0x0000000c0c217223 */ /* 0x000fe20000010021 */
[----:B--2---:R-:W-:Y:S01]  /*1040*/  HADD2.F32 R42, -RZ, R22.H0_H0 ;  /* 0x20000016ff2a7230 */ /* 0x004fe20000004100 */
[----:B------:R0:W-:Y:S01]  /*1050*/  STL [R1+0x4], R45 ;  /* 0x0000042d01007387 */ /* 0x0001e20000100800 */
[--C-:B------:R-:W-:Y:S01]  /*1060*/  HADD2.F32 R44, -RZ, R20.reuse.H0_H0 ;  /* 0x20000014ff2c7230 */ /* 0x100fe20000004100 */
[----:B------:R-:W-:Y:S01]  /*1070*/  MOV R22, R11 ;  /* 0x0000000b00167202 */ /* 0x000fe20000000f00 */
[----:B------:R-:W-:-:S02]  /*1080*/  HADD2.F32 R43, -RZ, R20.H1_H1 ;  /* 0x30000014ff2b7230 */ /* 0x000fc40000004100 */
[----:B------:R-:W-:Y:S01]  /*1090*/  FADD.FTZ R32, R32, R12 ;  /* 0x0000000c20207221 */ /* 0x000fe20000010000 */
[--C-:B------:R-:W-:Y:S02]  /*10a0*/  HADD2.F32 R11, -RZ, R30.reuse.H0_H0 ;  /* 0x2000001eff0b7230 */ /* 0x100fe40000004100 */
[----:B------:R-:W-:Y:S01]  /*10b0*/  FFMA.FTZ R20, R2, R2, RZ ;  /* 0x0000000202147223 */ /* 0x000fe200000100ff */
[----:B------:R-:W-:Y:S01]  /*10c0*/  HADD2.F32 R12, -RZ, R30.H1_H1 ;  /* 0x3000001eff0c7230 */ /* 0x000fe20000004100 */
[----:B------:R-:W-:Y:S01]  /*10d0*/  MOV R30, R14 ;  /* 0x0000000e001e7202 */ /* 0x000fe20000000f00 */
[----:B0-----:R-:W-:Y:S02]  /*10e0*/  HADD2.F32 R45, -RZ, R18.H1_H1 ;  /* 0x30000012ff2d7230 */ /* 0x001fe40000004100 */
[----:B------:R-:W-:Y:S01]  /*10f0*/  FADD.FTZ R18, RZ, R2 ;  /* 0x00000002ff127221 */ /* 0x000fe20000010000 */
[--C-:B------:R-:W-:Y:S02]  /*1100*/  HADD2.F32 R37, -RZ, R13.reuse.H0_H0 ;  /* 0x2000000dff257230 */ /* 0x100fe40000004100 */
[----:B------:R-:W-:-:S02]  /*1110*/  HADD2.F32 R36, -RZ, R13.H1_H1 ;  /* 0x3000000dff247230 */ /* 0x000fc40000004100 */
[--C-:B------:R-:W-:Y:S02]  /*1120*/  HADD2.F32 R13, -RZ, R38.reuse.H0_H0 ;  /* 0x20000026ff0d7230 */ /* 0x100fe40000004100 */
[----:B------:R-:W-:Y:S01]  /*1130*/  HADD2.F32 R14, -RZ, R38.H1_H1 ;  /* 0x30000026ff0e7230 */ /* 0x000fe20000004100 */
[----:B------:R-:W-:Y:S01]  /*1140*/  MOV R38, R15 ;  /* 0x0000000f00267202 */ /* 0x000fe20000000f00 */
[----:B------:R-:W-:Y:S01]  /*1150*/  FFMA.FTZ R20, R49, R49, R20 ;  /* 0x0000003131147223 */ /* 0x000fe20000010014 */
[----:B------:R-:W-:-:S03]  /*1160*/  FADD.FTZ R18, R18, R49 ;  /* 0x0000003112127221 */ /* 0x000fc60000010000 */
[----:B------:R-:W-:Y:S01]  /*1170*/  FFMA.FTZ R20, R38, R38, R20 ;  /* 0x0000002626147223 */ /* 0x000fe20000010014 */
[----:B------:R-:W-:-:S03]  /*1180*/  FADD.FTZ R18, R18, R38 ;  /* 0x0000002612127221 */ /* 0x000fc60000010000 */
[----:B------:R-:W-:Y:S01]  /*1190*/  FFMA.FTZ R20, R30, R30, R20 ;  /* 0x0000001e1e147223 */ /* 0x000fe20000010014 */
[----:B------:R-:W-:Y:S01]  /*11a0*/  FADD.FTZ R18, R18, R30 ;  /* 0x0000001e12127221 */ /* 0x000fe20000010000 */
[--C-:B------:R-:W-:Y:S02]  /*11b0*/  HADD2.F32 R5, -RZ, R35.reuse.H0_H0 ;  /* 0x20000023ff057230 */ /* 0x100fe40000004100 */
[----:B------:R-:W-:Y:S01]  /*11c0*/  FFMA.FTZ R20, R22, R22, R20 ;  /* 0x0000001616147223 */ /* 0x000fe20000010014 */
[----:B------:R-:W-:Y:S01]  /*11d0*/  FADD.FTZ R18, R18, R22 ;  /* 0x0000001612127221 */ /* 0x000fe20000010000 */
[----:B------:R-:W-:Y:S01]  /*11e0*/  HADD2.F32 R4, -RZ, R35.H1_H1 ;  /* 0x30000023ff047230 */ /* 0x000fe20000004100 */
[----:B------:R0:W-:Y:S01]  /*11f0*/  STL [R1+0x7c], R5 ;  /* 0x00007c0501007387 */ /* 0x0001e20000100800 */
[----:B------:R-:W-:Y:S01]  /*1200*/  FFMA.FTZ R20, R19, R19, R20 ;  /* 0x0000001313147223 */ /* 0x000fe20000010014 */
[----:B------:R-:W-:Y:S02]  /*1210*/  FADD.FTZ R18, R18, R19 ;  /* 0x0000001312127221 */ /* 0x000fe40000010000 */
[----:B------:R1:W-:Y:S01]  /*1220*/  STL [R1+0x78], R4 ;  /* 0x0000780401007387 */ /* 0x0003e20000100800 */
[----:B------:R-:W-:-:S02]  /*1230*/  HADD2.F32 R35, -RZ, R17.H0_H0 ;  /* 0x20000011ff237230 */ /* 0x000fc40000004100 */
[----:B------:R-:W-:Y:S01]  /*1240*/  FFMA.FTZ R20, R9, R9, R20 ;  /* 0x0000000909147223 */ /* 0x000fe20000010014 */
[----:B------:R-:W-:Y:S01]  /*1250*/  FADD.FTZ R18, R18, R9 ;  /* 0x0000000912127221 */ /* 0x000fe20000010000 */
[----:B------:R2:W-:Y:S04]  /*1260*/  STL [R1+0x74], R10 ;  /* 0x0000740a01007387 */ /* 0x0005e80000100800 */
[----:B------:R3:W-:Y:S01]  /*1270*/  STL [R1+0x70], R34 ;  /* 0x0000702201007387 */ /* 0x0007e20000100800 */
[----:B------:R-:W-:-:S03]  /*1280*/  FFMA.FTZ R20, R8, R8, R20 ;  /* 0x0000000808147223 */ /* 0x000fc60000010014 */
[----:B------:R4:W-:Y:S01]  /*1290*/  STL [R1+0x6c], R3 ;  /* 0x00006c0301007387 */ /* 0x0009e20000100800 */
[----:B------:R-:W-:-:S03]  /*12a0*/  FADD.FTZ R18, R18, R8 ;  /* 0x0000000812127221 */ /* 0x000fc60000010000 */
[----:B------:R-:W-:Y:S04]  /*12b0*/  STL [R1+0x68], R40 ;  /* 0x0000682801007387 */ /* 0x000fe80000100800 */
[----:B------:R-:W-:Y:S04]  /*12c0*/  STL [R1+0x64], R37 ;  /* 0x0000642501007387 */ /* 0x000fe80000100800 */
[----:B------:R4:W-:Y:S01]  /*12d0*/  STL [R1+0x54], R36 ;  /* 0x0000542401007387 */ /* 0x0009e20000100800 */
[----:B------:R-:W-:-:S03]  /*12e0*/  FFMA.FTZ R20, R7, R7, R20 ;  /* 0x0000000707147223 */ /* 0x000fc60000010014 */
[----:B------:R-:W-:Y:S01]  /*12f0*/  STL [R1+0x50], R35 ;  /* 0x0000502301007387 */ /* 0x000fe20000100800 */
[----:B------:R-:W-:-:S03]  /*1300*/  FADD.FTZ R18, R18, R7 ;  /* 0x0000000712127221 */ /* 0x000fc60000010000 */
[----:B------:R-:W4:Y:S01]  /*1310*/  LDL.LU R19, [R1+0x160] ;  /* 0x0001600001137983 */ /* 0x000f220000300800 */
[----:B------:R-:W-:Y:S01]  /*1320*/  FFMA.FTZ R20, R6, R6, R20 ;  /* 0x0000000606147223 */ /* 0x000fe20000010014 */
[----:B------:R-:W-:Y:S02]  /*1330*/  FADD.FTZ R18, R18, R6 ;  /* 0x0000000612127221 */ /* 0x000fe40000010000 */
[----:B------:R0:W5:Y:S01]  /*1340*/  LDL.LU R9, [R1+0x15c] ;  /* 0x00015c0001097983 */ /* 0x0001620000300800 */
[----:B------:R-:W-:Y:S01]  /*1350*/  FFMA.FTZ R20, R5, R5, R20 ;  /* 0x0000000505147223 */ /* 0x000fe20000010014 */
[----:B------:R-:W-:Y:S02]  /*1360*/  FADD.FTZ R18, R18, R5 ;  /* 0x0000000512127221 */ /* 0x000fe40000010000 */
[----:B------:R0:W5:Y:S01]  /*1370*/  LDL.LU R8, [R1+0x158] ;  /* 0x0001580001087983 */ /* 0x0001620000300800 */
[----:B------:R-:W-:Y:S01]  /*1380*/  FFMA.FTZ R20, R4, R4, R20 ;  /* 0x0000000404147223 */ /* 0x000fe20000010014 */
[----:B------:R-:W-:-:S02]  /*1390*/  FADD.FTZ R18, R18, R4 ;  /* 0x0000000412127221 */ /* 0x000fc40000010000 */
[----:B------:R0:W5:Y:S01]  /*13a0*/  LDL.LU R7, [R1+0x154] ;  /* 0x0001540001077983 */ /* 0x0001620000300800 */
[----:B------:R-:W-:Y:S01]  /*13b0*/  FFMA.FTZ R20, R10, R10, R20 ;  /* 0x0000000a0a147223 */ /* 0x000fe20000010014 */
[----:B------:R-:W-:Y:S02]  /*13c0*/  FADD.FTZ R18, R18, R10 ;  /* 0x0000000a12127221 */ /* 0x000fe40000010000 */
[----:B------:R1:W5:Y:S01]  /*13d0*/  LDL.LU R6, [R1+0x150] ;  /* 0x0001500001067983 */ /* 0x0003620000300800 */
[----:B------:R-:W-:Y:S01]  /*13e0*/  FFMA.FTZ R20, R34, R34, R20 ;  /* 0x0000002222147223 */ /* 0x000fe20000010014 */
[----:B------:R-:W-:Y:S02]  /*13f0*/  FADD.FTZ R18, R18, R34 ;  /* 0x0000002212127221 */ /* 0x000fe40000010000 */
[----:B0-----:R0:W5:Y:S04]  /*1400*/  LDL.LU R5, [R1+0x14c] ;  /* 0x00014c0001057983 */ /* 0x0011680000300800 */
[----:B-1----:R0:W5:Y:S04]  /*1410*/  LDL.LU R4, [R1+0x148] ;  /* 0x0001480001047983 */ /* 0x0021680000300800 */
[----:B--2---:R0:W5:Y:S04]  /*1420*/  LDL.LU R10, [R1+0x144] ;  /* 0x00014400010a7983 */ /* 0x0041680000300800 */
[----:B---3--:R-:W2:Y:S01]  /*1430*/  LDL R34, [R1+0x134] ;  /* 0x0001340001227983 */ /* 0x008ea20000100800 */
        /* <DEDUP_REMOVED lines=38> */
[----:B------:R-:W-:-:S02]  /*16a0*/  HADD2.F32 R17, -RZ, R17.H1_H1 ;  /* 0x30000011ff117230 */ /* 0x000fc40000004100 */
        /* <DEDUP_REMOVED lines=8> */
[--C-:B------:R-:W-:Y:S02]  /*1730*/  HADD2.F32 R15, -RZ, R28.reuse.H0_H0 ;  /* 0x2000001cff0f7230 */ /* 0x100fe40000004100 */
[----:B------:R-:W-:-:S02]  /*1740*/  HADD2.F32 R16, -RZ, R28.H1_H1 ;  /* 0x3000001cff107230 */ /* 0x000fc40000004100 */
[----:B------:R-:W-:Y:S01]  /*1750*/  FFMA.FTZ R33, R13, R13, R33 ;  /* 0x0000000d0d217223 */ /* 0x000fe20000010021 */
[----:B------:R-:W-:Y:S01]  /*1760*/  FADD.FTZ R32, R32, R13 ;  /* 0x0000000d20207221 */ /* 0x000fe20000010000 */
[----:B------:R-:W-:Y:S01]  /*1770*/  HADD2.F32 R22, -RZ, R23.H0_H0 ;  /* 0x20000017ff167230 */ /* 0x000fe20000004100 */
[----:B----4-:R0:W5:Y:S01]  /*1780*/  LDL.LU R3, [R1+0x140] ;  /* 0x0001400001037983 */ /* 0x0101620000300800 */
[----:B------:R-:W-:Y:S01]  /*1790*/  FFMA.FTZ R33, R14, R14, R33 ;  /* 0x0000000e0e217223 */ /* 0x000fe20000010021 */
[----:B------:R-:W-:-:S03]  /*17a0*/  FADD.FTZ R32, R32, R14 ;  /* 0x0000000e20207221 */ /* 0x000fc60000010000 */
[----:B------:R-:W-:Y:S01]  /*17b0*/  FFMA.FTZ R33, R15, R15, R33 ;  /* 0x0000000f0f217223 */ /* 0x000fe20000010021 */
[----:B------:R-:W-:Y:S01]  /*17c0*/  FADD.FTZ R32, R32, R15 ;  /* 0x0000000f20207221 */ /* 0x000fe20000010000 */
[----:B------:R-:W1:Y:S02]  /*17d0*/  S2R R36, SR_TID.X ;  /* 0x0000000000247919 */ /* 0x000e640000002100 */
[----:B------:R-:W-:Y:S01]  /*17e0*/  FFMA.FTZ R33, R16, R16, R33 ;  /* 0x0000001010217223 */ /* 0x000fe20000010021 */
[----:B------:R-:W-:Y:S01]  /*17f0*/  FADD.FTZ R32, R32, R16 ;  /* 0x0000001020207221 */ /* 0x000fe20000010000 */
[----:B------:R-:W-:Y:S02]  /*1800*/  HADD2.F32 R23, -RZ, R23.H1_H1 ;  /* 0x30000017ff177230 */ /* 0x000fe40000004100 */
[----:B------:R-:W-:Y:S02]  /*1810*/  HADD2.F32 R38, -RZ, R31.H1_H1 ;  /* 0x3000001fff267230 */ /* 0x000fe40000004100 */
[----:B------:R-:W-:Y:S01]  /*1820*/  HADD2.F32 R40, -RZ, R29.H1_H1 ;  /* 0x3000001dff287230 */ /* 0x000fe20000004100 */
[----:B------:R-:W-:Y:S01]  /*1830*/  BSSY B0, `(.L_x_2644) ;  /* 0x0000062000007945 */ /* 0x000fe20003800000 */
[----:B-1----:R-:W-:Y:S01]  /*1840*/  ISETP.GT.U32.AND P0, PT, R36, 0x7f, PT ;  /* 0x0000007f2400780c */ /* 0x002fe20003f04070 */
        /* <DEDUP_REMOVED lines=16> */
[----:B--2---:R1:W-:Y:S02]  /*1950*/  STS.64 [R34], R32 ;  /* 0x0000002022007388 */ /* 0x0043e40000000a00 */
[----:B-1----:R-:W-:-:S05]  /*1960*/  HADD2.F32 R32, -RZ, R31.H0_H0 ;  /* 0x2000001fff207230 */ /* 0x002fca0000004100 */
[----:B------:R-:W-:Y:S01]  /*1970*/  FFMA.FTZ R28, R32, R32, R28 ;  /* 0x00000020201c7223 */ /* 0x000fe2000001001c */
[----:B------:R-:W-:Y:S01]  /*1980*/  FADD.FTZ R30, R30, R32 ;  /* 0x000000201e1e7221 */ /* 0x000fe20000010000 */
[----:B------:R1:W-:Y:S02]  /*1990*/  STL [R1+0x34], R32 ;  /* 0x0000342001007387 */ /* 0x0003e40000100800 */
[----:B------:R-:W-:Y:S01]  /*19a0*/  FFMA.FTZ R28, R38, R38, R28 ;  /* 0x00000026261c7223 */ /* 0x000fe2000001001c */
[----:B------:R-:W-:Y:S01]  /*19b0*/  FADD.FTZ R30, R30, R38 ;  /* 0x000000261e1e7221 */ /* 0x000fe20000010000 */
[----:B-1----:R-:W-:-:S05]  /*19c0*/  HADD2.F32 R32, -RZ, R39.H0_H0 ;  /* 0x20000027ff207230 */ /* 0x002fca0000004100 */
[----:B------:R-:W-:Y:S01]  /*19d0*/  FFMA.FTZ R31, R32, R32, R28 ;  /* 0x00000020201f7223 */ /* 0x000fe2000001001c */
[----:B------:R1:W-:Y:S01]  /*19e0*/  STL [R1+0x30], R32 ;  /* 0x0000302001007387 */ /* 0x0003e20000100800 */
[----:B------:R-:W-:Y:S01]  /*19f0*/  FADD.FTZ R28, R30, R32 ;  /* 0x000000201e1c7221 */ /* 0x000fe20000010000 */
[----:B------:R-:W-:Y:S02]  /*1a00*/  HADD2.F32 R39, -RZ, R39.H1_H1 ;  /* 0x30000027ff277230 */ /* 0x000fe40000004100 */
[----:B-1----:R-:W-:-:S03]  /*1a10*/  HADD2.F32 R32, -RZ, R29.H0_H0 ;  /* 0x2000001dff207230 */ /* 0x002fc60000004100 */
[----:B------:R-:W-:Y:S01]  /*1a20*/  FFMA.FTZ R30, R39, R39, R31 ;  /* 0x00000027271e7223 */ /* 0x000fe2000001001f */
[----:B------:R-:W-:Y:S01]  /*1a30*/  FADD.FTZ R28, R28, R39 ;  /* 0x000000271c1c7221 */ /* 0x000fe20000010000 */
[----:B------:R-:W-:Y:S02]  /*1a40*/  STL [R1+0x2c], R32 ;  /* 0x00002c2001007387 */ /* 0x000fe40000100800 */
        /* <DEDUP_REMOVED lines=64> */
.L_x_2645:
[----:B------:R-:W-:Y:S05]  /*1e50*/  BSYNC B0 ;  /* 0x0000000000007941 */ /* 0x000fea0003800000 */
.L_x_2644:
[----:B------:R-:W0:Y:S01]  /*1e60*/  SHFL.BFLY PT, R31, R28, 0x2, 0x1f ;  /* 0x0c401f001c1f7f89 */ /* 0x000e2200000e0000 */
[C---:B------:R-:W-:Y:S01]  /*1e70*/  LOP3.LUT P0, RZ, R36.reuse, 0xffffff83, RZ, 0xc0, !PT ;  /* 0xffffff8324ff7812 */ /* 0x040fe2000780c0ff */
[----:B------:R-:W-:Y:S01]  /*1e80*/  BSSY B0, `(.L_x_2646) ;  /* 0x0000017000007945 */ /* 0x000fe20003800000 */
[C---:B------:R-:W-:Y:S01]  /*1e90*/  ISETP.NE.AND P1, PT, R36.reuse, RZ, PT ;  /* 0x000000ff2400720c */ /* 0x040fe20003f25270 */
[----:B------:R-:W1:Y:S01]  /*1ea0*/  SHFL.BFLY PT, R30, R29, 0x2, 0x1f ;  /* 0x0c401f001d1e7f89 */ /* 0x000e6200000e0000 */
[----:B------:R-:W-:Y:S01]  /*1eb0*/  ISETP.GT.U32.AND P2, PT, R36, 0xff, PT ;  /* 0x000000ff2400780c */ /* 0x000fe20003f44070 */
[----:B------:R-:W2:Y:S01]  /*1ec0*/  S2R R34, SR_CTAID.Y ;  /* 0x0000000000227919 */ /* 0x000ea20000002600 */
[----:B------:R-:W3:Y:S01]  /*1ed0*/  S2R R35, SR_CTAID.X ;  /* 0x0000000000237919 */ /* 0x000ee20000002500 */
[----:B0-----:R-:W-:Y:S01]  /*1ee0*/  FADD.FTZ R28, R31, R28 ;  /* 0x0000001c1f1c7221 */ /* 0x001fe20000010000 */
[----:B-1----:R-:W-:-:S04]  /*1ef0*/  FADD.FTZ R29, R30, R29 ;  /* 0x0000001d1e1d7221 */ /* 0x002fc80000010000 */
[----:B------:R-:W0:Y:S04]  /*1f00*/  SHFL.BFLY PT, R31, R28, 0x1, 0x1f ;  /* 0x0c201f001c1f7f89 */ /* 0x000e2800000e0000 */
[----:B------:R-:W1:Y:S01]  /*1f10*/  SHFL.BFLY PT, R30, R29, 0x1, 0x1f ;  /* 0x0c201f001d1e7f89 */ /* 0x000e6200000e0000 */
[----:B0-----:R-:W-:Y:S01]  /*1f20*/  FADD.FTZ R28, R28, R31 ;  /* 0x0000001f1c1c7221 */ /* 0x001fe20000010000 */
[----:B-1----:R-:W-:Y:S01]  /*1f30*/  FADD.FTZ R29, R29, R30 ;  /* 0x0000001e1d1d7221 */ /* 0x002fe20000010000 */
[----:B--23--:R-:W-:Y:S06]  /*1f40*/  @P0 BRA `(.L_x_2647) ;  /* 0x0000000000280947 */ /* 0x00cfec0003800000 */
        /* <DEDUP_REMOVED lines=10> */
.L_x_2647:
[----:B------:R-:W-:Y:S05]  /*1ff0*/  BSYNC B0 ;  /* 0x0000000000007941 */ /* 0x000fea0003800000 */
.L_x_2646:
        /* <DEDUP_REMOVED lines=11> */
.L_x_2649:
[----:B------:R-:W2:Y:S04]  /*20b0*/  LD.E.STRONG.GPU R31, desc[UR6][R28.64] ;  /* 0x000000061c1f7980 */ /* 0x000ea8000c10f900 */
[----:B--2---:R-:W-:Y:S01]  /*20c0*/  CCTL.IVALL ;  /* 0x00000000ff00798f */ /* 0x004fe20002000000 */
[----:B------:R-:W-:Y:S05]  /*20d0*/  YIELD ;  /* 0x0000000000007946 */ /* 0x000fea0003800000 */
[----:B-----5:R-:W-:-:S04]  /*20e0*/  LOP3.LUT R31, R31, R30, RZ, 0x3c, !PT ;  /* 0x0000001e1f1f7212 */ /* 0x020fc800078e3cff */
[----:B------:R-:W-:-:S13]  /*20f0*/  ISETP.GT.AND P0, PT, R31, -0x1, PT ;  /* 0xffffffff1f00780c */ /* 0x000fda0003f04270 */
[----:B------:R-:W-:Y:S05]  /*2100*/  @P0 BRA `(.L_x_2649) ;  /* 0xfffffffc00e80947 */ /* 0x000fea000383ffff */
.L_x_2648:
        /* <DEDUP_REMOVED lines=9> */
[----:B-----5:R2:W-:Y:S04]  /*21a0*/  STL.64 [R1+0x148], R2 ;  /* 0x0001480201007387 */ /* 0x0205e80000100a00 */
        /* <DEDUP_REMOVED lines=50> */
.L_x_2651:
[----:B------:R-:W-:Y:S05]  /*24d0*/  BSYNC B0 ;  /* 0x0000000000007941 */ /* 0x000fea0003800000 */
.L_x_2650:
        /* <DEDUP_REMOVED lines=29> */
[----:B------:R-:W2:Y:S01]  /*26b0*/  LDL R33, [R1+0xa4] ;  /* 0x0000a40001217983 */ /* 0x000ea20000100800 */
[----:B------:R-:W-:Y:S02]  /*26c0*/  SHF.R.S32.HI R30, RZ, 0x1f, R32 ;  /* 0x0000001fff1e7819 */ /* 0x000fe40000011420 */
[----:B-----5:R-:W-:-:S04]  /*26d0*/  LEA R29, P0, R3, R32, 0x5 ;  /* 0x00000020031d7211 */ /* 0x020fc800078028ff */
[----:B--2---:R-:W-:Y:S02]  /*26e0*/  LEA.HI.X R30, R3, R30, R33, 0x5, P0 ;  /* 0x0000001e031e7211 */ /* 0x004fe400000f2c21 */
[----:B------:R-:W-:-:S04]  /*26f0*/  LEA R28, P0, R29, UR8, 0x3 ;  /* 0x000000081d1c7c11 */ /* 0x000fc8000f8018ff */
[----:B------:R-:W-:Y:S02]  /*2700*/  LEA.HI.X R29, R29, UR9, R30, 0x3, P0 ;  /* 0x000000091d1d7c11 */ /* 0x000fe400080f1c1e */
[----:B------:R-:W-:-:S06]  /*2710*/  LEA R30, R32, UR5, 0x3 ;  /* 0x00000005201e7c11 */ /* 0x000fcc000f8e18ff */
[----:B------:R-:W0:Y:S04]  /*2720*/  LDS.64 R30, [R30] ;  /* 0x000000001e1e7984 */ /* 0x000e280000000a00 */
[----:B0-----:R0:W-:Y:S02]  /*2730*/  STG.E.64 desc[UR6][R28.64], R30 ;  /* 0x0000001e1c007986 */ /* 0x0011e4000c101b06 */
.L_x_2653:
[----:B------:R-:W-:Y:S05]  /*2740*/  BSYNC B0 ;  /* 0x0000000000007941 */ /* 0x000fea0003800000 */
.L_x_2652:
[----:B0-----:R-:W2:Y:S01]  /*2750*/  LDL R28, [R1+0x13c] ;  /* 0x00013c00011c7983 */ /* 0x001ea20000100800 */
[----:B------:R-:W-:Y:S01]  /*2760*/  ULDC.64 UR10, c[0x0][0x210] ;  /* 0x00008400000a7ab9 */ /* 0x000fe20000000a00 */
[----:B------:R-:W-:Y:S02]  /*2770*/  ULDC UR8, c[0x0][0x230] ;  /* 0x00008c0000087ab9 */ /* 0x000fe40000000800 */
[----:B------:R-:W3:Y:S04]  /*2780*/  LDL.LU R33, [R1+0x18] ;  /* 0x0000180001217983 */ /* 0x000ee80000300800 */
[----:B------:R-:W4:Y:S01]  /*2790*/  LDL R32, [R1+0x138] ;  /* 0x0001380001207983 */ /* 0x000f220000100800 */
[----:B-----5:R-:W-:Y:S01]  /*27a0*/  LEA R30, P0, R10, UR10, 0x1 ;  /* 0x0000000a0a1e7c11 */ /* 0x020fe2000f8008ff */
[----:B------:R-:W-:-:S02]  /*27b0*/  HADD2.F32 R34, -RZ, R24.H0_H0 ;  /* 0x20000018ff227230 */ /* 0x000fc40000004100 */
[----:B------:R-:W-:Y:S01]  /*27c0*/  HADD2.F32 R35, -RZ, R26.H0_H0 ;  /* 0x2000001aff237230 */ /* 0x000fe20000004100 */
[----:B------:R0:W-:Y:S01]  /*27d0*/  STL [R1+0x140], R3 ;  /* 0x0001400301007387 */ /* 0x0001e20000100800 */
[----:B------:R-:W-:Y:S02]  /*27e0*/  HADD2.F32 R24, -RZ, R24.H1_H1 ;  /* 0x30000018ff187230 */ /* 0x000fe40000004100 */
[----:B------:R-:W-:Y:S02]  /*27f0*/  HADD2.F32 R26, -RZ, R26.H1_H1 ;  /* 0x3000001aff1a7230 */ /* 0x000fe40000004100 */
[----:B0-----:R-:W-:-:S05]  /*2800*/  HADD2.F32 R3, -RZ, R25.H1_H1 ;  /* 0x30000019ff037230 */ /* 0x001fca0000004100 */
[----:B------:R-:W-:Y:S04]  /*2810*/  STL [R1+0x18], R3 ;  /* 0x0000180301007387 */ /* 0x000fe80000100800 */
[----:B--2---:R-:W0:Y:S01]  /*2820*/  LDS.64 R28, [R28+UR5] ;  /* 0x000000051c1c7984 */ /* 0x004e220008000a00 */
[----:B---3--:R-:W-:-:S03]  /*2830*/  LEA.HI.X R31, R10, UR11, R33, 0x1, P0 ;  /* 0x0000000b0a1f7c11 */ /* 0x008fc600080f0c21 */
[----:B----4-:R-:W1:Y:S01]  /*2840*/  LDS.64 R32, [R32+UR5] ;  /* 0x0000000520207984 */ /* 0x010e620008000a00 */
[----:B0-----:R-:W-:Y:S01]  /*2850*/  FADD.FTZ R29, R29, UR8 ;  /* 0x000000081d1d7e21 */ /* 0x001fe20008010000 */
[--C-:B------:R-:W-:Y:S01]  /*2860*/  FADD.FTZ R0, R0, -R28.reuse ;  /* 0x8000001c00007221 */ /* 0x100fe20000010000 */
[--C-:B------:R-:W-:Y:S01]  /*2870*/  FADD.FTZ R46, R46, -R28.reuse ;  /* 0x8000001c2e2e7221 */ /* 0x100fe20000010000 */
[--C-:B------:R-:W-:Y:S01]  /*2880*/  FADD.FTZ R61, R61, -R28.reuse ;  /* 0x8000001c3d3d7221 */ /* 0x100fe20000010000 */
[--C-:B------:R-:W-:Y:S01]  /*2890*/  FADD.FTZ R60, R60, -R28.reuse ;  /* 0x8000001c3c3c7221 */ /* 0x100fe20000010000 */
[--C-:B------:R-:W-:Y:S01]  /*28a0*/  FADD.FTZ R59, R59, -R28.reuse ;  /* 0x8000001c3b3b7221 */ /* 0x100fe20000010000 */
[----:B------:R-:W0:Y:S01]  /*28b0*/  MUFU.RSQ R29, R29 ;  /* 0x0000001d001d7308 */ /* 0x000e220000001400 */
[----:B------:R-:W-:Y:S01]  /*28c0*/  FADD.FTZ R58, R58, -R28 ;  /* 0x8000001c3a3a7221 */ /* 0x000fe20000010000 */
[----:B-1----:R-:W-:Y:S01]  /*28d0*/  FADD.FTZ R49, R49, -R32 ;  /* 0x8000002031317221 */ /* 0x002fe20000010000 */
        /* <DEDUP_REMOVED lines=20> */
[C---:B------:R-:W-:Y:S01]  /*2a20*/  FMUL.FTZ R56, R29.reuse, R56 ;  /* 0x000000381d387220 */ /* 0x040fe20000410000 */
[----:B------:R-:W-:Y:S01]  /*2a30*/  F2FP.F16.F32.PACK_AB R0, R46, R0 ;  /* 0x000000002e00723e */ /* 0x000fe200000000ff */
[C---:B------:R-:W-:Y:S01]  /*2a40*/  FMUL.FTZ R54, R29.reuse, R54 ;  /* 0x000000361d367220 */ /* 0x040fe20000410000 */
[C---:B------:R-:W-:Y:S01]  /*2a50*/  FMUL.FTZ R52, R29.reuse, R52 ;  /* 0x000000341d347220 */ /* 0x040fe20000410000 */
[C---:B------:R-:W-:Y:S01]  /*2a60*/  FMUL.FTZ R50, R29.reuse, R50 ;  /* 0x000000321d327220 */ /* 0x040fe20000410000 */
[C---:B------:R-:W-:Y:S01]  /*2a70*/  PRMT R10, R0.reuse, 0x7610, R10 ;  /* 0x00007610000a7816 */ /* 0x040fe2000000000a */
[C---:B------:R-:W-:Y:S01]  /*2a80*/  FMUL.FTZ R47, R29.reuse, R47 ;  /* 0x0000002f1d2f7220 */ /* 0x040fe20000410000 */
[----:B------:R-:W-:Y:S01]  /*2a90*/  PRMT R0, R0, 0x7632, R0 ;  /* 0x0000763200007816 */ /* 0x000fe20000000000 */
[C---:B------:R-:W-:Y:S01]  /*2aa0*/  FMUL.FTZ R44, R29.reuse, R44 ;  /* 0x0000002c1d2c7220 */ /* 0x040fe20000410000 */
[C---:B------:R-:W-:Y:S01]  /*2ab0*/  FMUL.FTZ R42, R29.reuse, R42 ;  /* 0x0000002a1d2a7220 */ /* 0x040fe20000410000 */
[----:B------:R0:W-:Y:S01]  /*2ac0*/  STG.E.U16 desc[UR6][R30.64], R10 ;  /* 0x0000000a1e007986 */ /* 0x0001e2000c101506 */
[C---:B------:R-:W-:Y:S01]  /*2ad0*/  FMUL.FTZ R11, R29.reuse, R11 ;  /* 0x0000000b1d0b7220 */ /* 0x040fe20000410000 */
[C---:B------:R-:W-:Y:S01]  /*2ae0*/  FMUL.FTZ R15, R29.reuse, R15 ;  /* 0x0000000f1d0f7220 */ /* 0x040fe20000410000 */
[----:B------:R-:W-:Y:S01]  /*2af0*/  FMUL.FTZ R13, R29, R13 ;  /* 0x0000000d1d0d7220 */ /* 0x000fe20000410000 */
[----:B------:R1:W-:Y:S01]  /*2b00*/  STG.E.U16 desc[UR6][R30.64+0x2], R0 ;  /* 0x000002001e007986 */ /* 0x0003e2000c101506 */
[----:B0-----:R-:W-:Y:S01]  /*2b10*/  FADD.FTZ R10, R33, UR8 ;  /* 0x00000008210a7e21 */ /* 0x001fe20008010000 */
[----:B-1----:R-:W-:-:S02]  /*2b20*/  HADD2.F32 R0, -RZ, R25.H0_H0 ;  /* 0x20000019ff007230 */ /* 0x002fc40000004100 */
[----:B------:R-:W-:-:S03]  /*2b30*/  FADD.FTZ R25, R2, -R32 ;  /* 0x8000002002197221 */ /* 0x000fc60000010000 */
[----:B------:R-:W0:Y:S01]  /*2b40*/  MUFU.RSQ R10, R10 ;  /* 0x0000000a000a7308 */ /* 0x000e220000001400 */
[--C-:B------:R-:W-:Y:S02]  /*2b50*/  HADD2.F32 R2, -RZ, R27.reuse.H0_H0 ;  /* 0x2000001bff027230 */ /* 0x100fe40000004100 */
[----:B------:R-:W-:Y:S01]  /*2b60*/  FFMA.FTZ R33, R34, R57, R35 ;  /* 0x0000003922217223 */ /* 0x000fe20000010023 */
[----:B------:R-:W-:Y:S01]  /*2b70*/  HADD2.F32 R27, -RZ, R27.H1_H1 ;  /* 0x3000001bff1b7230 */ /* 0x000fe20000004100 */
[----:B------:R1:W-:Y:S01]  /*2b80*/  STL [R1+0x174], R0 ;  /* 0x0001740001007387 */ /* 0x0003e20000100800 */
[--C-:B------:R-:W-:Y:S01]  /*2b90*/  FADD.FTZ R55, R55, -R28.reuse ;  /* 0x8000001c37377221 */ /* 0x100fe20000010000 */
[--C-:B------:R-:W-:Y:S01]  /*2ba0*/  FADD.FTZ R53, R53, -R28.reuse ;  /* 0x8000001c35357221 */ /* 0x100fe20000010000 */
[--C-:B------:R-:W-:Y:S01]  /*2bb0*/  FADD.FTZ R51, R51, -R28.reuse ;  /* 0x8000001c33337221 */ /* 0x100fe20000010000 */
[----:B------:R2:W-:Y:S01]  /*2bc0*/  STL [R1+0x170], R2 ;  /* 0x0001700201007387 */ /* 0x0005e20000100800 */
[--C-:B------:R-:W-:Y:S01]  /*2bd0*/  FADD.FTZ R48, R48, -R28.reuse ;  /* 0x8000001c30307221 */ /* 0x100fe20000010000 */
[--C-:B------:R-:W-:Y:S01]  /*2be0*/  FADD.FTZ R45, R45, -R28.reuse ;  /* 0x8000001c2d2d7221 */ /* 0x100fe20000010000 */
[--C-:B------:R-:W-:Y:S01]  /*2bf0*/  FADD.FTZ R43, R43, -R28.reuse ;  /* 0x8000001c2b2b7221 */ /* 0x100fe20000010000 */
[----:B------:R-:W-:Y:S01]  /*2c00*/  STL [R1+0x178], R27 ;  /* 0x0001781b01007387 */ /* 0x000fe20000100800 */
[--C-:B------:R-:W-:Y:S01]  /*2c10*/  FADD.FTZ R41, R41, -R28.reuse ;  /* 0x8000001c29297221 */ /* 0x100fe20000010000 */
[--C-:B------:R-:W-:Y:S01]  /*2c20*/  FADD.FTZ R12, R12, -R28.reuse ;  /* 0x8000001c0c0c7221 */ /* 0x100fe20000010000 */
[--C-:B------:R-:W-:Y:S01]  /*2c30*/  FADD.FTZ R14, R14, -R28.reuse ;  /* 0x8000001c0e0e7221 */ /* 0x100fe20000010000 */
[----:B------:R-:W-:Y:S01]  /*2c40*/  FADD.FTZ R16, R16, -R28 ;  /* 0x8000001c10107221 */ /* 0x000fe20000010000 */
[----:B0-----:R-:W-:Y:S01]  /*2c50*/  FMUL.FTZ R25, R25, R10 ;  /* 0x0000000a19197220 */ /* 0x001fe20000410000 */
[----:B------:R-:W-:Y:S01]  /*2c60*/  FMUL.FTZ R49, R10, R49 ;  /* 0x000000310a317220 */ /* 0x000fe20000410000 */
[--C-:B------:R-:W-:Y:S01]  /*2c70*/  FADD.FTZ R17, R17, -R32.reuse ;  /* 0x8000002011117221 */ /* 0x100fe20000010000 */
[----:B------:R-:W-:Y:S01]  /*2c80*/  FADD.FTZ R18, R18, -R32 ;  /* 0x8000002012127221 */ /* 0x000fe20000010000 */
[----:B------:R-:W-:Y:S01]  /*2c90*/  FFMA.FTZ R25, R25, R0, R2 ;  /* 0x0000000019197223 */ /* 0x000fe20000010002 */
[----:B------:R-:W-:Y:S01]  /*2ca0*/  FFMA.FTZ R49, R49, R3, R27 ;  /* 0x0000000331317223 */ /* 0x000fe2000001001b */
[C-C-:B-1----:R-:W-:Y:S01]  /*2cb0*/  FFMA.FTZ R0, R34.reuse, R61, R35.reuse ;  /* 0x0000003d22007223 */ /* 0x142fe20000010023 */
[C-C-:B------:R-:W-:Y:S01]  /*2cc0*/  FFMA.FTZ R3, R34.reuse, R60, R35.reuse ;  /* 0x0000003c22037223 */ /* 0x140fe20000010023 */
[--C-:B--2---:R-:W-:Y:S01]  /*2cd0*/  FFMA.FTZ R2, R34, R59, R35.reuse ;  /* 0x0000003b22027223 */ /* 0x104fe20000010023 */
[--C-:B------:R-:W-:Y:S01]  /*2ce0*/  FADD.FTZ R19, R19, -R32.reuse ;  /* 0x8000002013137221 */ /* 0x100fe20000010000 */
[----:B------:R-:W-:Y:S01]  /*2cf0*/  F2FP.F16.F32.PACK_AB R25, R49, R25 ;  /* 0x000000193119723e */ /* 0x000fe200000000ff */
[----:B------:R0:W-:Y:S01]  /*2d00*/  STL [R1+0xc0], R0 ;  /* 0x0000c00001007387 */ /* 0x0001e20000100800 */
[--C-:B------:R-:W-:Y:S01]  /*2d10*/  FADD.FTZ R20, R20, -R32.reuse ;  /* 0x8000002014147221 */ /* 0x100fe20000010000 */
[----:B------:R-:W-:Y:S01]  /*2d20*/  FADD.FTZ R21, R21, -R32 ;  /* 0x8000002015157221 */ /* 0x000fe20000010000 */
[----:B------:R-:W-:Y:S01]  /*2d30*/  ULDC.64 UR8, c[0x0][0x238] ;  /* 0x00008e0000087ab9 */ /* 0x000fe20000000a00 */
[----:B------:R1:W-:Y:S04]  /*2d40*/  STG.E.U16 desc[UR6][R30.64+0x4], R25 ;  /* 0x000004191e007986 */ /* 0x0003e8000c101506 */
[----:B------:R-:W-:Y:S01]  /*2d50*/  STL [R1+0xc4], R3 ;  /* 0x0000c40301007387 */ /* 0x000fe20000100800 */
[----:B0-----:R-:W-:Y:S01]  /*2d60*/  FFMA.FTZ R0, R34, R58, R35 ;  /* 0x0000003a22007223 */ /* 0x001fe20000010023 */
[----:B-1----:R-:W-:-:S05]  /*2d70*/  PRMT R25, R25, 0x7632, R25 ;  /* 0x0000763219197816 */ /* 0x002fca0000000019 */
[----:B------:R0:W-:Y:S04]  /*2d80*/  STG.E.U16 desc[UR6][R30.64+0x6], R25 ;  /* 0x000006191e007986 */ /* 0x0001e8000c101506 */
[----:B0-----:R-:W2:Y:S04]  /*2d90*/  LDL.LU R30, [R1+0x44] ;  /* 0x00004400011e7983 */ /* 0x001ea80000300800 */
[----:B------:R0:W-:Y:S04]  /*2da0*/  STL [R1+0xc8], R2 ;  /* 0x0000c80201007387 */ /* 0x0001e80000100800 */
[----:B------:R-:W3:Y:S04]  /*2db0*/  LDL.LU R27, [R1+0x40] ;  /* 0x00004000011b7983 */ /* 0x000ee80000300800 */
[----:B------:R1:W-:Y:S04]  /*2dc0*/  STL [R1+0xd0], R0 ;  /* 0x0000d00001007387 */ /* 0x0003e80000100800 */
[----:B------:R-:W4:Y:S04]  /*2dd0*/  LDL.LU R25, [R1+0xc] ;  /* 0x00000c0001197983 */ /* 0x000f280000300800 */
[----:B0-----:R-:W4:Y:S04]  /*2de0*/  LDL.LU R2, [R1+0x8] ;  /* 0x0000080001027983 */ /* 0x001f280000300800 */
[----:B-1----:R-:W4:Y:S01]  /*2df0*/  LDL.LU R0, [R1+0x4] ;  /* 0x0000040001007983 */ /* 0x002f220000300800 */
[C-C-:B------:R-:W-:Y:S01]  /*2e00*/  FFMA.FTZ R3, R34.reuse, R56, R35.reuse ;  /* 0x0000003822037223 */ /* 0x140fe20000010023 */
[C-C-:B------:R-:W-:Y:S01]  /*2e10*/  FFMA.FTZ R31, R34.reuse, R54, R35.reuse ;  /* 0x00000036221f7223 */ /* 0x140fe20000010023 */
[C---:B------:R-:W-:Y:S01]  /*2e20*/  FMUL.FTZ R55, R29.reuse, R55 ;  /* 0x000000371d377220 */ /* 0x040fe20000410000 */
[----:B------:R0:W-:Y:S01]  /*2e30*/  STL [R1+0xdc], R33 ;  /* 0x0000dc2101007387 */ /* 0x0001e20000100800 */
[C---:B------:R-:W-:Y:S01]  /*2e40*/  FMUL.FTZ R53, R29.reuse, R53 ;  /* 0x000000351d357220 */ /* 0x040fe20000410000 */
[C---:B------:R-:W-:Y:S01]  /*2e50*/  FMUL.FTZ R51, R29.reuse, R51 ;  /* 0x000000331d337220 */ /* 0x040fe20000410000 */
[C---:B------:R-:W-:Y:S01]  /*2e60*/  FMUL.FTZ R48, R29.reuse, R48 ;  /* 0x000000301d307220 */ /* 0x040fe20000410000 */
[----:B------:R1:W-:Y:S01]  /*2e70*/  STL [R1+0xec], R3 ;  /* 0x0000ec0301007387 */ /* 0x0003e20000100800 */
[C---:B------:R-:W-:Y:S01]  /*2e80*/  FMUL.FTZ R45, R29.reuse, R45 ;  /* 0x0000002d1d2d7220 */ /* 0x040fe20000410000 */
[C---:B------:R-:W-:Y:S01]  /*2e90*/  FMUL.FTZ R43, R29.reuse, R43 ;  /* 0x0000002b1d2b7220 */ /* 0x040fe20000410000 */
[C---:B------:R-:W-:Y:S01]  /*2ea0*/  FMUL.FTZ R41, R29.reuse, R41 ;  /* 0x000000291d297220 */ /* 0x040fe20000410000 */
[----:B------:R1:W-:Y:S01]  /*2eb0*/  STL [R1+0xf4], R31 ;  /* 0x0000f41f01007387 */ /* 0x0003e20000100800 */
[C---:B------:R-:W-:Y:S01]  /*2ec0*/  FMUL.FTZ R12, R29.reuse, R12 ;  /* 0x0000000c1d0c7220 */ /* 0x040fe20000410000 */
[C-C-:B0-----:R-:W-:Y:S01]  /*2ed0*/  FFMA.FTZ R33, R34.reuse, R52, R35.reuse ;  /* 0x0000003422217223 */ /* 0x141fe20000010023 */
[C---:B------:R-:W-:Y:S01]  /*2ee0*/  FMUL.FTZ R14, R29.reuse, R14 ;  /* 0x0000000e1d0e7220 */ /* 0x040fe20000410000 */
[----:B------:R-:W-:Y:S01]  /*2ef0*/  FMUL.FTZ R16, R29, R16 ;  /* 0x000000101d107220 */ /* 0x000fe20000410000 */
[----:B-1----:R-:W-:-:S02]  /*2f00*/  FFMA.FTZ R3, R34, R50, R35 ;  /* 0x0000003222037223 */ /* 0x002fc40000010023 */
[----:B------:R0:W-:Y:S01]  /*2f10*/  STL [R1+0xf0], R33 ;  /* 0x0000f02101007387 */ /* 0x0001e20000100800 */
[----:B------:R-:W-:-:S03]  /*2f20*/  FFMA.FTZ R31, R34, R47, R35 ;  /* 0x0000002f221f7223 */ /* 0x000fc60000010023 */
[----:B------:R1:W-:Y:S04]  /*2f30*/  STL [R1+0xe8], R3 ;  /* 0x0000e80301007387 */ /* 0x0003e80000100800 */
[----:B------:R1:W-:Y:S01]  /*2f40*/  STL [R1+0xe4], R31 ;  /* 0x0000e41f01007387 */ /* 0x0003e20000100800 */
[C-C-:B0-----:R-:W-:Y:S01]  /*2f50*/  FFMA.FTZ R33, R34.reuse, R44, R35.reuse ;  /* 0x0000002c22217223 */ /* 0x141fe20000010023 */
[----:B-1----:R-:W-:-:S04]  /*2f60*/  FFMA.FTZ R3, R34, R42, R35 ;  /* 0x0000002a22037223 */ /* 0x002fc80000010023 */
[----:B------:R-:W-:Y:S01]  /*2f70*/  STL [R1+0xe0], R33 ;  /* 0x0000e02101007387 */ /* 0x000fe20000100800 */
[----:B------:R-:W-:-:S03]  /*2f80*/  FFMA.FTZ R31, R34, R11, R35 ;  /* 0x0000000b221f7223 */ /* 0x000fc60000010023 */
[----:B------:R0:W-:Y:S01]  /*2f90*/  STL [R1+0xd8], R3 ;  /* 0x0000d80301007387 */ /* 0x0001e20000100800 */
[----:B------:R-:W-:-:S03]  /*2fa0*/  FFMA.FTZ R11, R34, R13, R35 ;  /* 0x0000000d220b7223 */ /* 0x000fc60000010023 */
[----:B------:R-:W-:Y:S01]  /*2fb0*/  STL [R1+0xd4], R31 ;  /* 0x0000d41f01007387 */ /* 0x000fe20000100800 */
[----:B0-----:R-:W-:-:S05]  /*2fc0*/  FFMA.FTZ R3, R34, R15, R35 ;  /* 0x0000000f22037223 */ /* 0x001fca0000010023 */
[----:B------:R-:W-:Y:S04]  /*2fd0*/  STL [R1+0x144], R3 ;  /* 0x0001440301007387 */ /* 0x000fe80000100800 */
[----:B------:R2:W-:Y:S02]  /*2fe0*/  STL [R1+0xcc], R11 ;  /* 0x0000cc0b01007387 */ /* 0x0005e40000100800 */
[----:B--2---:R-:W-:-:S04]  /*2ff0*/  FADD.FTZ R11, R30, -R28 ;  /* 0x8000001c1e0b7221 */ /* 0x004fc80000010000 */
[----:B------:R-:W-:Y:S01]  /*3000*/  FMUL.FTZ R11, R29, R11 ;  /* 0x0000000b1d0b7220 */ /* 0x000fe20000410000 */
[--C-:B---3--:R-:W-:Y:S02]  /*3010*/  FADD.FTZ R13, R27, -R28.reuse ;  /* 0x8000001c1b0d7221 */ /* 0x108fe40000010000 */
[----:B------:R-:W2:Y:S02]  /*3020*/  LDL.LU R27, [R1+0x9c] ;  /* 0x00009c00011b7983 */ /* 0x000ea40000300800 */
[----:B------:R-:W-:Y:S01]  /*3030*/  FMUL.FTZ R13, R29, R13 ;  /* 0x0000000d1d0d7220 */ /* 0x000fe20000410000 */
[--C-:B----4-:R-:W-:Y:S01]  /*3040*/  FADD.FTZ R15, R25, -R28.reuse ;  /* 0x8000001c190f7221 */ /* 0x110fe20000010000 */
[----:B------:R-:W-:Y:S01]  /*3050*/  FADD.FTZ R25, R2, -R28 ;  /* 0x8000001c02197221 */ /* 0x000fe20000010000 */
[----:B------:R-:W-:Y:S02]  /*3060*/  FFMA.FTZ R2, R24, R11, R26 ;  /* 0x0000000b18027223 */ /* 0x000fe4000001001a */
[C---:B------:R-:W-:Y:S01]  /*3070*/  FMUL.FTZ R15, R29.reuse, R15 ;  /* 0x0000000f1d0f7220 */ /* 0x040fe20000410000 */
[----:B------:R-:W-:Y:S01]  /*3080*/  FADD.FTZ R30, R0, -R28 ;  /* 0x8000001c001e7221 */ /* 0x000fe20000010000 */
[C---:B------:R-:W-:Y:S01]  /*3090*/  FMUL.FTZ R25, R29.reuse, R25 ;  /* 0x000000191d197220 */ /* 0x040fe20000410000 */
[C-C-:B------:R-:W-:Y:S01]  /*30a0*/  FFMA.FTZ R0, R24.reuse, R13, R26.reuse ;  /* 0x0000000d18007223 */ /* 0x140fe2000001001a */
[----:B------:R0:W-:Y:S01]  /*30b0*/  STL [R1+0x40], R2 ;  /* 0x0000400201007387 */ /* 0x0001e20000100800 */
[----:B------:R-:W-:Y:S01]  /*30c0*/  FMUL.FTZ R30, R29, R30 ;  /* 0x0000001e1d1e7220 */ /* 0x000fe20000410000 */
[----:B------:R-:W-:-:S02]  /*30d0*/  FFMA.FTZ R3, R24, R25, R26 ;  /* 0x0000001918037223 */ /* 0x000fc4000001001a */
[----:B------:R1:W-:Y:S01]  /*30e0*/  STL [R1+0x48], R0 ;  /* 0x0000480001007387 */ /* 0x0003e20000100800 */
[C-C-:B------:R-:W-:Y:S01]  /*30f0*/  FFMA.FTZ R11, R24.reuse, R30, R26.reuse ;  /* 0x0000001e180b7223 */ /* 0x140fe2000001001a */
[C-C-:B0-----:R-:W-:Y:S02]  /*3100*/  FFMA.FTZ R2, R24.reuse, R15, R26.reuse ;  /* 0x0000000f18027223 */ /* 0x141fe4000001001a */
[----:B-1----:R-:W3:Y:S04]  /*3110*/  LDL.LU R0, [R1+0x98] ;  /* 0x0000980001007983 */ /* 0x002ee80000300800 */
[----:B------:R0:W-:Y:S04]  /*3120*/  STL [R1+0xa0], R2 ;  /* 0x0000a00201007387 */ /* 0x0001e80000100800 */
[----:B0-----:R-:W4:Y:S04]  /*3130*/  LDL.LU R2, [R1+0x94] ;  /* 0x0000940001027983 */ /* 0x001f280000300800 */
[----:B------:R0:W-:Y:S04]  /*3140*/  STL [R1+0xb0], R3 ;  /* 0x0000b00301007387 */ /* 0x0001e80000100800 */
[----:B------:R-:W2:Y:S04]  /*3150*/  LDL.LU R34, [R1+0x90] ;  /* 0x0000900001227983 */ /* 0x000ea80000300800 */
[----:B------:R1:W-:Y:S01]  /*3160*/  STL [R1+0xb8], R11 ;  /* 0x0000b80b01007387 */ /* 0x0003e20000100800 */
[----:B0-----:R-:W-:-:S03]  /*3170*/  FFMA.FTZ R3, R24, R55, R26 ;  /* 0x0000003718037223 */ /* 0x001fc6000001001a */
[----:B------:R-:W4:Y:S04]  /*3180*/  LDL.LU R44, [R1+0x8c] ;  /* 0x00008c00012c7983 */ /* 0x000f280000300800 */
[----:B------:R-:W3:Y:S04]  /*3190*/  LDL.LU R33, [R1+0x88] ;  /* 0x0000880001217983 */ /* 0x000ee80000300800 */
[----:B------:R0:W-:Y:S01]  /*31a0*/  STL [R1+0xbc], R3 ;  /* 0x0000bc0301007387 */ /* 0x0001e20000100800 */
[----:B-1----:R-:W-:-:S03]  /*31b0*/  FFMA.FTZ R11, R24, R51, R26 ;  /* 0x00000033180b7223 */ /* 0x002fc6000001001a */
[----:B------:R-:W4:Y:S01]  /*31c0*/  LDL.LU R42, [R1+0x84] ;  /* 0x00008400012a7983 */ /* 0x000f220000300800 */
[----:B0-----:R-:W-:-:S05]  /*31d0*/  FFMA.FTZ R3, R24, R53, R26 ;  /* 0x0000003518037223 */ /* 0x001fca000001001a */
[----:B------:R0:W-:Y:S04]  /*31e0*/  STL [R1+0xb4], R3 ;  /* 0x0000b40301007387 */ /* 0x0001e80000100800 */
[----:B------:R-:W4:Y:S04]  /*31f0*/  LDL.LU R25, [R1+0x80] ;  /* 0x0000800001197983 */ /* 0x000f280000300800 */
[----:B------:R-:W-:Y:S01]  /*3200*/  STL [R1+0xac], R11 ;  /* 0x0000ac0b01007387 */ /* 0x000fe20000100800 */
[----:B0-----:R-:W-:-:S03]  /*3210*/  FFMA.FTZ R3, R24, R48, R26 ;  /* 0x0000003018037223 */ /* 0x001fc6000001001a */
[----:B------:R-:W4:Y:S04]  /*3220*/  LDL.LU R37, [R1+0x7c] ;  /* 0x00007c0001257983 */ /* 0x000f280000300800 */
[----:B------:R-:W4:Y:S04]  /*3230*/  LDL.LU R36, [R1+0x78] ;  /* 0x0000780001247983 */ /* 0x000f280000300800 */
[----:B------:R0:W-:Y:S04]  /*3240*/  STL [R1+0xa8], R3 ;  /* 0x0000a80301007387 */ /* 0x0001e80000100800 */
[----:B------:R-:W4:Y:S04]  /*3250*/  LDL.LU R35, [R1+0x74] ;  /* 0x0000740001237983 */ /* 0x000f280000300800 */
[----:B------:R-:W4:Y:S01]  /*3260*/  LDL.LU R15, [R1+0x70] ;  /* 0x00007000010f7983 */ /* 0x000f220000300800 */
[----:B0-----:R-:W-:-:S05]  /*3270*/  FFMA.FTZ R3, R24, R45, R26 ;  /* 0x0000002d18037223 */ /* 0x001fca000001001a */
[----:B------:R0:W-:Y:S04]  /*3280*/  STL [R1+0x60], R3 ;  /* 0x0000600301007387 */ /* 0x0001e80000100800 */
[----:B------:R-:W4:Y:S04]  /*3290*/  LDL.LU R31, [R1+0x6c] ;  /* 0x00006c00011f7983 */ /* 0x000f280000300800 */
[----:B------:R-:W4:Y:S01]  /*32a0*/  LDL.LU R13, [R1+0x68] ;  /* 0x00006800010d7983 */ /* 0x000f220000300800 */
[----:B0-----:R-:W-:-:S05]  /*32b0*/  FFMA.FTZ R3, R24, R43, R26 ;  /* 0x0000002b18037223 */ /* 0x001fca000001001a */
[----:B------:R0:W-:Y:S04]  /*32c0*/  STL [R1+0x5c], R3 ;  /* 0x00005c0301007387 */ /* 0x0001e80000100800 */
[----:B------:R-:W4:Y:S04]  /*32d0*/  LDL.LU R29, [R1+0x64] ;  /* 0x00006400011d7983 */ /* 0x000f280000300800 */
[----:B------:R-:W4:Y:S04]  /*32e0*/  LDL.LU R11, [R1+0x54] ;  /* 0x00005400010b7983 */ /* 0x000f280000300800 */
[----:B------:R-:W4:Y:S01]  /*32f0*/  LDL.LU R28, [R1+0x50] ;  /* 0x00005000011c7983 */ /* 0x000f220000300800 */
[----:B0-----:R-:W-:-:S05]  /*3300*/  FFMA.FTZ R3, R24, R41, R26 ;  /* 0x0000002918037223 */ /* 0x001fca000001001a */
[----:B------:R0:W-:Y:S01]  /*3310*/  STL [R1+0x58], R3 ;  /* 0x0000580301007387 */ /* 0x0001e20000100800 */
[C-C-:B------:R-:W-:Y:S01]  /*3320*/  FFMA.FTZ R12, R24.reuse, R12, R26.reuse ;  /* 0x0000000c180c7223 */ /* 0x140fe2000001001a */
[----:B0-----:R-:W-:-:S05]  /*3330*/  FFMA.FTZ R3, R24, R14, R26 ;  /* 0x0000000e18037223 */ /* 0x001fca000001001a */
[----:B------:R0:W-:Y:S04]  /*3340*/  STL [R1+0x148], R3 ;  /* 0x0001480301007387 */ /* 0x0001e80000100800 */
[----:B------:R-:W-:Y:S04]  /*3350*/  STL [R1+0x4c], R12 ;  /* 0x00004c0c01007387 */ /* 0x000fe80000100800 */
[----:B------:R-:W4:Y:S01]  /*3360*/  LDL.LU R30, [R1+0x34] ;  /* 0x00003400011e7983 */ /* 0x000f220000300800 */
[----:B0-----:R-:W-:-:S05]  /*3370*/  FFMA.FTZ R3, R24, R16, R26 ;  /* 0x0000001018037223 */ /* 0x001fca000001001a */
[----:B------:R2:W-:Y:S02]  /*3380*/  STL [R1+0x44], R3 ;  /* 0x0000440301007387 */ /* 0x0005e40000100800 */
[--C-:B--2---:R-:W-:Y:S02]  /*3390*/  FADD.FTZ R3, R34, -R32.reuse ;  /* 0x8000002022037221 */ /* 0x104fe40000010000 */
[----:B------:R-:W2:Y:S01]  /*33a0*/  LDL.LU R34, [R1+0x30] ;  /* 0x0000300001227983 */ /* 0x000ea20000300800 */
[----:B---3--:R-:W-:-:S03]  /*33b0*/  FADD.FTZ R60, R33, -R32 ;  /* 0x80000020213c7221 */ /* 0x008fc60000010000 */
[----:B------:R-:W3:Y:S01]  /*33c0*/  LDL.LU R33, [R1+0x2c] ;  /* 0x00002c0001217983 */ /* 0x000ee20000300800 */
[----:B----4-:R-:W-:-:S03]  /*33d0*/  FADD.FTZ R58, R25, -R32 ;  /* 0x80000020193a7221 */ /* 0x010fc60000010000 */
[----:B------:R-:W4:Y:S04]  /*33e0*/  LDL.LU R25, [R1+0xf8] ;  /* 0x0000f80001197983 */ /* 0x000f280000300800 */
[----:B------:R-:W4:Y:S01]  /*33f0*/  LDL.LU R24, [R1+0xfc] ;  /* 0x0000fc0001187983 */ /* 0x000f220000300800 */
[----:B------:R-:W-:-:S03]  /*3400*/  FADD.FTZ R14, R29, -R32 ;  /* 0x800000201d0e7221 */ /* 0x000fc60000010000 */
[----:B------:R-:W4:Y:S01]  /*3410*/  LDL.LU R29, [R1+0x100] ;  /* 0x00010000011d7983 */ /* 0x000f220000300800 */
[----:B------:R-:W-:-:S03]  /*3420*/  FADD.FTZ R12, R28, -R32 ;  /* 0x800000201c0c7221 */ /* 0x000fc60000010000 */
[----:B------:R-:W4:Y:S01]  /*3430*/  LDL.LU R28, [R1+0x104] ;  /* 0x00010400011c7983 */ /* 0x000f220000300800 */
[--C-:B------:R-:W-:Y:S01]  /*3440*/  FADD.FTZ R26, R22, -R32.reuse ;  /* 0x80000020161a7221 */ /* 0x100fe20000010000 */
[----:B------:R-:W-:Y:S01]  /*3450*/  LEA R22, P0, R4, UR10, 0x1 ;  /* 0x0000000a04167c11 */ /* 0x000fe2000f8008ff */
[--C-:B------:R-:W-:Y:S01]  /*3460*/  FADD.FTZ R48, R23, -R32.reuse ;  /* 0x8000002017307221 */ /* 0x100fe20000010000 */
[--C-:B------:R-:W-:Y:S02]  /*3470*/  FADD.FTZ R16, R31, -R32.reuse ;  /* 0x800000201f107221 */ /* 0x100fe40000010000 */
[----:B------:R-:W4:Y:S01]  /*3480*/  LDL.LU R31, [R1+0x108] ;  /* 0x00010800011f7983 */ /* 0x000f220000300800 */
        /* <DEDUP_REMOVED lines=14> */
[----:B------:R-:W-:-:S02]  /*3570*/  FADD.FTZ R49, R30, -R32 ;  /* 0x800000201e317221 */ /* 0x000fc40000010000 */
[----:B------:R-:W4:Y:S04]  /*3580*/  LDL.LU R30, [R1+0x10c] ;  /* 0x00010c00011e7983 */ /* 0x000f280000300800 */
[----:B------:R-:W-:Y:S01]  /*3590*/  STL [R1+0x160], R22 ;  /* 0x0001601601007387 */ /* 0x000fe20000100800 */
[--C-:B--2---:R-:W-:Y:S01]  /*35a0*/  FADD.FTZ R51, R34, -R32.reuse ;  /* 0x8000002022337221 */ /* 0x104fe20000010000 */
[----:B---3--:R-:W-:Y:S01]  /*35b0*/  FADD.FTZ R53, R33, -R32 ;  /* 0x8000002021357221 */ /* 0x008fe20000010000 */
[----:B----4-:R-:W-:Y:S02]  /*35c0*/  LEA.HI.X R23, R4, UR11, R25, 0x1, P0 ;  /* 0x0000000b04177c11 */ /* 0x010fe400080f0c19 */
[----:B------:R-:W-:-:S03]  /*35d0*/  LEA R4, P0, R5, UR10, 0x1 ;  /* 0x0000000a05047c11 */ /* 0x000fc6000f8008ff */
[----:B------:R-:W-:Y:S01]  /*35e0*/  STL [R1+0x15c], R23 ;  /* 0x00015c1701007387 */ /* 0x000fe20000100800 */
[----:B------:R-:W-:Y:S02]  /*35f0*/  LEA.HI.X R5, R5, UR11, R24, 0x1, P0 ;  /* 0x0000000b05057c11 */ /* 0x000fe400080f0c18 */
[C---:B------:R-:W-:Y:S01]  /*3600*/  LEA R24, P0, R6.reuse, UR10, 0x1 ;  /* 0x0000000a06187c11 */ /* 0x040fe2000f8008ff */
[----:B------:R-:W2:Y:S04]  /*3610*/  LDL.LU R33, [R1+0x110] ;  /* 0x0001100001217983 */ /* 0x000ea80000300800 */
[----:B------:R-:W3:Y:S04]  /*3620*/  LDL.LU R32, [R1] ;  /* 0x0000000001207983 */ /* 0x000ee80000300800 */
[----:B------:R-:W4:Y:S04]  /*3630*/  LDL.LU R34, [R1+0x10] ;  /* 0x0000100001227983 */ /* 0x000f280000300800 */
[----:B------:R-:W-:Y:S04]  /*3640*/  STL [R1+0x150], R4 ;  /* 0x0001500401007387 */ /* 0x000fe80000100800 */
[----:B------:R-:W-:Y:S04]  /*3650*/  STL [R1+0x16c], R4 ;  /* 0x00016c0401007387 */ /* 0x000fe80000100800 */
[----:B------:R-:W-:Y:S04]  /*3660*/  STL [R1+0x14c], R5 ;  /* 0x00014c0501007387 */ /* 0x000fe80000100800 */
[----:B------:R-:W4:Y:S04]  /*3670*/  LDL.LU R35, [R1+0x114] ;  /* 0x0001140001237983 */ /* 0x000f280000300800 */
[----:B------:R-:W-:Y:S01]  /*3680*/  STL [R1+0x158], R24 ;  /* 0x0001581801007387 */ /* 0x000fe20000100800 */
[----:B------:R-:W-:-:S02]  /*3690*/  LEA.HI.X R25, R6, UR11, R29, 0x1, P0 ;  /* 0x0000000b06197c11 */ /* 0x000fc400080f0c1d */
[----:B------:R-:W-:-:S03]  /*36a0*/  LEA R6, P0, R7, UR10, 0x1 ;  /* 0x0000000a07067c11 */ /* 0x000fc6000f8008ff */
[----:B------:R0:W-:Y:S01]  /*36b0*/  STL [R1+0x154], R25 ;  /* 0x0001541901007387 */ /* 0x0001e20000100800 */
[----:B------:R-:W-:-:S03]  /*36c0*/  LEA.HI.X R7, R7, UR11, R28, 0x1, P0 ;  /* 0x0000000b07077c11 */ /* 0x000fc600080f0c1c */
[----:B------:R-:W4:Y:S04]  /*36d0*/  LDL.LU R36, [R1+0x14] ;  /* 0x0000140001247983 */ /* 0x000f280000300800 */
[----:B------:R-:W-:Y:S04]  /*36e0*/  STL [R1+0x168], R6 ;  /* 0x0001680601007387 */ /* 0x000fe80000100800 */
[----:B------:R1:W-:Y:S04]  /*36f0*/  STL [R1+0x164], R7 ;  /* 0x0001640701007387 */ /* 0x0003e80000100800 */
[----:B------:R-:W4:Y:S04]  /*3700*/  LDL.LU R37, [R1+0x11c] ;  /* 0x00011c0001257983 */ /* 0x000f280000300800 */
[----:B------:R-:W4:Y:S04]  /*3710*/  LDL.LU R39, [R1+0x118] ;  /* 0x0001180001277983 */ /* 0x000f280000300800 */
[----:B------:R-:W4:Y:S04]  /*3720*/  LDL.LU R38, [R1+0x1c] ;  /* 0x00001c0001267983 */ /* 0x000f280000300800 */
[----:B------:R-:W4:Y:S04]  /*3730*/  LDL.LU R41, [R1+0x120] ;  /* 0x0001200001297983 */ /* 0x000f280000300800 */
[----:B------:R-:W4:Y:S04]  /*3740*/  LDL.LU R40, [R1+0x20] ;  /* 0x0000200001287983 */ /* 0x000f280000300800 */
[----:B------:R-:W4:Y:S04]  /*3750*/  LDL.LU R42, [R1+0x124] ;  /* 0x00012400012a7983 */ /* 0x000f280000300800 */
[----:B0-----:R-:W4:Y:S04]  /*3760*/  LDL.LU R25, [R1+0x24] ;  /* 0x0000240001197983 */ /* 0x001f280000300800 */
[----:B------:R-:W4:Y:S04]  /*3770*/  LDL.LU R24, [R1+0x128] ;  /* 0x0001280001187983 */ /* 0x000f280000300800 */
[----:B------:R-:W4:Y:S04]  /*3780*/  LDL.LU R23, [R1+0x28] ;  /* 0x0000280001177983 */ /* 0x000f280000300800 */
[----:B------:R-:W4:Y:S04]  /*3790*/  LDL.LU R22, [R1+0x130] ;  /* 0x0001300001167983 */ /* 0x000f280000300800 */
[----:B-1----:R-:W4:Y:S04]  /*37a0*/  LDL.LU R7, [R1+0x38] ;  /* 0x0000380001077983 */ /* 0x002f280000300800 */
[----:B------:R-:W4:Y:S04]  /*37b0*/  LDL.LU R6, [R1+0x12c] ;  /* 0x00012c0001067983 */ /* 0x000f280000300800 */
[----:B------:R-:W4:Y:S01]  /*37c0*/  LDL.LU R4, [R1+0x3c] ;  /* 0x00003c0001047983 */ /* 0x000f220000300800 */
[----:B------:R-:W-:-:S04]  /*37d0*/  LEA R28, P0, R8, UR10, 0x1 ;  /* 0x0000000a081c7c11 */ /* 0x000fc8000f8008ff */
[----:B------:R-:W-:Y:S02]  /*37e0*/  LEA.HI.X R29, R8, UR11, R31, 0x1, P0 ;  /* 0x0000000b081d7c11 */ /* 0x000fe400080f0c1f */
[----:B------:R-:W-:-:S04]  /*37f0*/  LEA R8, P0, R9, UR10, 0x1 ;  /* 0x0000000a09087c11 */ /* 0x000fc8000f8008ff */
[----:B------:R-:W-:Y:S02]  /*3800*/  LEA.HI.X R9, R9, UR11, R30, 0x1, P0 ;  /* 0x0000000b09097c11 */ /* 0x000fe400080f0c1e */
[----:B---3--:R-:W-:-:S04]  /*3810*/  LEA R30, P0, R32, UR10, 0x1 ;  /* 0x0000000a201e7c11 */ /* 0x008fc8000f8008ff */
[----:B--2---:R-:W-:Y:S02]  /*3820*/  LEA.HI.X R31, R32, UR11, R33, 0x1, P0 ;  /* 0x0000000b201f7c11 */ /* 0x004fe400080f0c21 */
[----:B----4-:R-:W-:-:S04]  /*3830*/  LEA R32, P0, R34, UR10, 0x1 ;  /* 0x0000000a22207c11 */ /* 0x010fc8000f8008ff */
        /* <DEDUP_REMOVED lines=11> */
[----:B------:R-:W-:Y:S01]  /*38f0*/  LEA.HI.X R43, R23, UR11, R24, 0x1, P0 ;  /* 0x0000000b172b7c11 */ /* 0x000fe200080f0c18 */
[----:B------:R-:W-:Y:S01]  /*3900*/  FMUL.FTZ R24, R10, R2 ;  /* 0x000000020a187220 */ /* 0x000fe20000410000 */
[----:B------:R-:W-:-:S04]  /*3910*/  LEA R46, P1, R4, UR10, 0x1 ;  /* 0x0000000a042e7c11 */ /* 0x000fc8000f8208ff */
[----:B------:R-:W-:Y:S01]  /*3920*/  LEA.HI.X R47, R4, UR11, R6, 0x1, P1 ;  /* 0x0000000b042f7c11 */ /* 0x000fe200088f0c06 */
[C---:B------:R-:W-:Y:S02]  /*3930*/  FMUL.FTZ R6, R10.reuse, R27 ;  /* 0x0000001b0a067220 */ /* 0x040fe40000410000 */
[----:B------:R-:W2:Y:S04]  /*3940*/  LDL.LU R27, [R1+0x178] ;  /* 0x00017800011b7983 */ /* 0x000ea80000300800 */
[----:B------:R-:W2:Y:S04]  /*3950*/  LDL.LU R23, [R1+0x18] ;  /* 0x0000180001177983 */ /* 0x000ea80000300800 */
[----:B------:R-:W3:Y:S04]  /*3960*/  LDL.LU R0, [R1+0x174] ;  /* 0x0001740001007983 */ /* 0x000ee80000300800 */
[----:B------:R-:W3:Y:S01]  /*3970*/  LDL.LU R2, [R1+0x170] ;  /* 0x0001700001027983 */ /* 0x000ee20000300800 */
[----:B------:R-:W-:Y:S01]  /*3980*/  LEA R44, P0, R7, UR10, 0x1 ;  /* 0x0000000a072c7c11 */ /* 0x000fe2000f8008ff */
[----:B------:R-:W-:-:S03]  /*3990*/  FMUL.FTZ R4, R10, R60 ;  /* 0x0000003c0a047220 */ /* 0x000fc60000410000 */
[----:B------:R-:W-:Y:S01]  /*39a0*/  LEA.HI.X R45, R7, UR11, R22, 0x1, P0 ;  /* 0x0000000b072d7c11 */ /* 0x000fe200080f0c16 */
[C---:B------:R-:W-:Y:S01]  /*39b0*/  FMUL.FTZ R22, R10.reuse, R56 ;  /* 0x000000380a167220 */ /* 0x040fe20000410000 */
[C---:B------:R-:W-:Y:S01]  /*39c0*/  FMUL.FTZ R56, R10.reuse, R54 ;  /* 0x000000360a387220 */ /* 0x040fe20000410000 */
[----:B------:R-:W-:Y:S01]  /*39d0*/  MOV R60, R6 ;  /* 0x00000006003c7202 */ /* 0x000fe20000000f00 */
[C---:B------:R-:W-:Y:S01]  /*39e0*/  FMUL.FTZ R54, R10.reuse, R15 ;  /* 0x0000000f0a367220 */ /* 0x040fe20000410000 */
[C---:B------:R-:W-:Y:S01]  /*39f0*/  FMUL.FTZ R6, R10.reuse, R58 ;  /* 0x0000003a0a067220 */ /* 0x040fe20000410000 */
[C---:B------:R-:W-:Y:S01]  /*3a00*/  FMUL.FTZ R13, R10.reuse, R13 ;  /* 0x0000000d0a0d7220 */ /* 0x040fe20000410000 */
[C---:B------:R-:W-:Y:S02]  /*3a10*/  FMUL.FTZ R58, R10.reuse, R17 ;  /* 0x000000110a3a7220 */ /* 0x040fe40000410000 */
        /* <DEDUP_REMOVED lines=8> */
[----:B------:R-:W-:Y:S01]  /*3aa0*/  MOV R20, R54 ;  /* 0x0000003600147202 */ /* 0x000fe20000000f00 */
        /* <DEDUP_REMOVED lines=20> */
[----:B------:R-:W-:Y:S01]  /*3bf0*/  MOV R10, R48 ;  /* 0x00000030000a7202 */ /* 0x000fe20000000f00 */
[----:B------:R-:W4:Y:S01]  /*3c00*/  LDL.LU R3, [R1+0xc0] ;  /* 0x0000c00001037983 */ /* 0x000f220000300800 */
[----:B------:R-:W-:Y:S01]  /*3c10*/  MOV R55, R26 ;  /* 0x0000001a00377202 */ /* 0x000fe20000000f00 */
[C-C-:B---3--:R-:W-:Y:S01]  /*3c20*/  FFMA.FTZ R48, R0.reuse, R21, R2.reuse ;  /* 0x0000001500307223 */ /* 0x148fe20000010002 */
        /* <DEDUP_REMOVED lines=8> */
[C-C-:B------:R-:W-:Y:S01]  /*3cb0*/  FFMA.FTZ R17, R0.reuse, R16, R2.reuse ;  /* 0x0000001000117223 */ /* 0x140fe20000010002 */
[C-C-:B------:R-:W-:Y:S01]  /*3cc0*/  FFMA.FTZ R16, R0.reuse, R14, R2.reuse ;  /* 0x0000000e00107223 */ /* 0x140fe20000010002 */
[----:B------:R-:W-:Y:S01]  /*3cd0*/  MOV R14, R15 ;  /* 0x0000000f000e7202 */ /* 0x000fe20000000f00 */
[----:B------:R-:W-:-:S03]  /*3ce0*/  FFMA.FTZ R15, R0, R12, R2 ;  /* 0x0000000c000f7223 */ /* 0x000fc60000010002 */
[----:B------:R-:W-:Y:S01]  /*3cf0*/  MOV R12, R14 ;  /* 0x0000000e000c7202 */ /* 0x000fe20000000f00 */
[----:B------:R-:W-:-:S03]  /*3d00*/  FFMA.FTZ R14, R0, R11, R2 ;  /* 0x0000000b000e7223 */ /* 0x000fc60000010002 */
[----:B------:R-:W-:Y:S01]  /*3d10*/  MOV R11, R12 ;  /* 0x0000000c000b7202 */ /* 0x000fe20000000f00 */
[C-C-:B------:R-:W-:Y:S01]  /*3d20*/  FFMA.FTZ R12, R0.reuse, R54, R2.reuse ;  /* 0x00000036000c7223 */ /* 0x140fe20000010002 */
[C-C-:B------:R-:W-:Y:S02]  /*3d30*/  FFMA.FTZ R26, R0.reuse, R24, R2.reuse ;  /* 0x00000018001a7223 */ /* 0x140fe40000010002 */
[----:B------:R-:W-:Y:S01]  /*3d40*/  MOV R54, R11 ;  /* 0x0000000b00367202 */ /* 0x000fe20000000f00 */
[C-C-:B------:R-:W-:Y:S01]  /*3d50*/  FFMA.FTZ R11, R0.reuse, R49, R2.reuse ;  /* 0x00000031000b7223 */ /* 0x140fe20000010002 */
[----:B------:R-:W-:Y:S01]  /*3d60*/  MOV R49, R10 ;  /* 0x0000000a00317202 */ /* 0x000fe20000000f00 */
[----:B--2---:R-:W-:Y:S01]  /*3d70*/  FFMA.FTZ R50, R23, R25, R27 ;  /* 0x0000001917327223 */ /* 0x004fe2000001001b */
[----:B------:R-:W2:Y:S01]  /*3d80*/  LDL.LU R24, [R1+0x48] ;  /* 0x0000480001187983 */ /* 0x000ea20000300800 */
[C-C-:B------:R-:W-:Y:S01]  /*3d90*/  FFMA.FTZ R10, R0.reuse, R51, R2.reuse ;  /* 0x00000033000a7223 */ /* 0x140fe20000010002 */
[C-C-:B------:R-:W-:Y:S01]  /*3da0*/  FFMA.FTZ R13, R0.reuse, R13, R2.reuse ;  /* 0x0000000d000d7223 */ /* 0x140fe20000010002 */
[----:B------:R-:W-:Y:S01]  /*3db0*/  MOV R51, R4 ;  /* 0x0000000400337202 */ /* 0x000fe20000000f00 */
[----:B------:R-:W2:Y:S01]  /*3dc0*/  LDL.LU R25, [R1+0xc4] ;  /* 0x0000c40001197983 */ /* 0x000ea20000300800 */
[----:B------:R-:W-:-:S03]  /*3dd0*/  FFMA.FTZ R0, R0, R53, R2 ;  /* 0x0000003500007223 */ /* 0x000fc60000010002 */
[----:B------:R-:W3:Y:S04]  /*3de0*/  LDL.LU R4, [R1+0x16c] ;  /* 0x00016c0001047983 */ /* 0x000ee80000300800 */
[----:B------:R-:W4:Y:S01]  /*3df0*/  LDL.LU R53, [R1+0x40] ;  /* 0x0000400001357983 */ /* 0x000f220000300800 */
        /* <DEDUP_REMOVED lines=11> */
[----:B----4-:R-:W-:Y:S01]  /*3eb0*/  F2FP.F16.F32.PACK_AB R2, R53, R3 ;  /* 0x000000033502723e */ /* 0x010fe200000000ff */
[C-C-:B------:R-:W-:Y:S01]  /*3ec0*/  FFMA.FTZ R53, R23.reuse, R56, R27.reuse ;  /* 0x0000003817357223 */ /* 0x140fe2000001001b */
[C-C-:B------:R-:W-:Y:S01]  /*3ed0*/  FFMA.FTZ R56, R23.reuse, R59, R27.reuse ;  /* 0x0000003b17387223 */ /* 0x140fe2000001001b */
[----:B------:R-:W4:Y:S01]  /*3ee0*/  LDL.LU R3, [R1+0xa0] ;  /* 0x0000a00001037983 */ /* 0x000f220000300800 */
[C-C-:B------:R-:W-:Y:S01]  /*3ef0*/  FFMA.FTZ R59, R23.reuse, R6, R27.reuse ;  /* 0x00000006173b7223 */ /* 0x140fe2000001001b */
[----:B------:R-:W-:-:S02]  /*3f00*/  FFMA.FTZ R27, R23, R22, R27 ;  /* 0x00000016171b7223 */ /* 0x000fc4000001001b */
[----:B------:R-:W4:Y:S04]  /*3f10*/  LDL.LU R6, [R1+0x168] ;  /* 0x0001680001067983 */ /* 0x000f280000300800 */
[----:B------:R-:W4:Y:S04]  /*3f20*/  LDL.LU R7, [R1+0x164] ;  /* 0x0001640001077983 */ /* 0x000f280000300800 */
[----:B------:R-:W2:Y:S04]  /*3f30*/  LDL.LU R22, [R1+0x160] ;  /* 0x0001600001167983 */ /* 0x000ea80000300800 */
[----:B------:R-:W2:Y:S01]  /*3f40*/  LDL.LU R23, [R1+0x15c] ;  /* 0x00015c0001177983 */ /* 0x000ea20000300800 */
[----:B---3--:R-:W-:-:S02]  /*3f50*/  PRMT R4, R2, 0x7632, R4 ;  /* 0x0000763202047816 */ /* 0x008fc40000000004 */
[C---:B------:R-:W-:Y:S02]  /*3f60*/  PRMT R5, R48.reuse, 0x7610, R5 ;  /* 0x0000761030057816 */ /* 0x040fe40000000005 */
[----:B------:R-:W-:Y:S02]  /*3f70*/  PRMT R48, R48, 0x7632, R48 ;  /* 0x0000763230307816 */ /* 0x000fe40000000030 */
[----:B------:R-:W-:Y:S01]  /*3f80*/  F2FP.F16.F32.PACK_AB R26, R49, R26 ;  /* 0x0000001a311a723e */ /* 0x000fe200000000ff */
[----:B--2---:R0:W-:Y:S04]  /*3f90*/  STG.E.U16 desc[UR6][R22.64], R2 ;  /* 0x0000000216007986 */ /* 0x0041e8000c101506 */
[----:B------:R1:W-:Y:S04]  /*3fa0*/  STG.E.U16 desc[UR6][R22.64+0x2], R4 ;  /* 0x0000020416007986 */ /* 0x0003e8000c101506 */
[----:B------:R2:W-:Y:S01]  /*3fb0*/  STG.E.U16 desc[UR6][R22.64+0x4], R5 ;  /* 0x0000040516007986 */ /* 0x0005e2000c101506 */
[----:B0-----:R-:W-:-:S03]  /*3fc0*/  F2FP.F16.F32.PACK_AB R2, R24, R25 ;  /* 0x000000191802723e */ /* 0x001fc600000000ff */
[----:B------:R-:W3:Y:S04]  /*3fd0*/  LDL.LU R24, [R1+0x158] ;  /* 0x0001580001187983 */ /* 0x000ee80000300800 */
[----:B------:R-:W3:Y:S04]  /*3fe0*/  LDL.LU R25, [R1+0x154] ;  /* 0x0001540001197983 */ /* 0x000ee80000300800 */
[----:B-1----:R-:W4:Y:S04]  /*3ff0*/  LDL.LU R4, [R1+0x150] ;  /* 0x0001500001047983 */ /* 0x002f280000300800 */
[----:B--2---:R-:W4:Y:S04]  /*4000*/  LDL.LU R5, [R1+0x14c] ;  /* 0x00014c0001057983 */ /* 0x004f280000300800 */
[----:B------:R-:W2:Y:S04]  /*4010*/  LDL.LU R49, [R1+0xd0] ;  /* 0x0000d00001317983 */ /* 0x000ea80000300800 */
[----:B------:R0:W-:Y:S04]  /*4020*/  STG.E.U16 desc[UR6][R22.64+0x6], R48 ;  /* 0x0000063016007986 */ /* 0x0001e8000c101506 */
[----:B0-----:R-:W3:Y:S01]  /*4030*/  LDL.LU R48, [R1+0xc8] ;  /* 0x0000c80001307983 */ /* 0x001ee20000300800 */
[----:B------:R-:W-:-:S02]  /*4040*/  PRMT R22, R2, 0x7632, R22 ;  /* 0x0000763202167816 */ /* 0x000fc40000000016 */
[----:B------:R-:W-:Y:S02]  /*4050*/  PRMT R23, R26, 0x7632, R23 ;  /* 0x000076321a177816 */ /* 0x000fe40000000017 */
[----:B------:R-:W-:Y:S01]  /*4060*/  F2FP.F16.F32.PACK_AB R21, R50, R21 ;  /* 0x000000153215723e */ /* 0x000fe200000000ff */
[----:B----4-:R3:W-:Y:S04]  /*4070*/  STG.E.U16 desc[UR6][R4.64], R2 ;  /* 0x0000000204007986 */ /* 0x0107e8000c101506 */
[----:B------:R0:W-:Y:S01]  /*4080*/  STG.E.U16 desc[UR6][R4.64+0x4], R26 ;  /* 0x0000041a04007986 */ /* 0x0001e2000c101506 */
[----:B---3--:R-:W-:-:S03]  /*4090*/  F2FP.F16.F32.PACK_AB R2, R3, R48 ;  /* 0x000000300302723e */ /* 0x008fc600000000ff */
[----:B------:R-:W3:Y:S04]  /*40a0*/  LDL.LU R3, [R1+0x148] ;  /* 0x0001480001037983 */ /* 0x000ee80000300800 */
[----:B------:R-:W4:Y:S04]  /*40b0*/  LDL.LU R48, [R1+0xec] ;  /* 0x0000ec0001307983 */ /* 0x000f280000300800 */
[----:B0-----:R-:W3:Y:S04]  /*40c0*/  LDL.LU R26, [R1+0xdc] ;  /* 0x0000dc00011a7983 */ /* 0x001ee80000300800 */
[----:B------:R-:W2:Y:S04]  /*40d0*/  LDL.LU R50, [R1+0xb0] ;  /* 0x0000b00001327983 */ /* 0x000ea80000300800 */
[----:B------:R-:W-:Y:S04]  /*40e0*/  STG.E.U16 desc[UR6][R4.64+0x2], R22 ;  /* 0x0000021604007986 */ /* 0x000fe8000c101506 */
[----:B------:R0:W-:Y:S01]  /*40f0*/  STG.E.U16 desc[UR6][R4.64+0x6], R23 ;  /* 0x0000061704007986 */ /* 0x0001e2000c101506 */
[----:B------:R-:W-:-:S03]  /*4100*/  F2FP.F16.F32.PACK_AB R20, R51, R20 ;  /* 0x000000143314723e */ /* 0x000fc600000000ff */
[----:B------:R2:W-:Y:S01]  /*4110*/  STG.E.U16 desc[UR6][R24.64], R2 ;  /* 0x0000000218007986 */ /* 0x0005e2000c101506 */
[----:B0-----:R-:W-:Y:S02]  /*4120*/  PRMT R4, R2, 0x7632, R4 ;  /* 0x0000763202047816 */ /* 0x001fe40000000004 */
[----:B------:R-:W-:Y:S01]  /*4130*/  PRMT R5, R21, 0x7632, R5 ;  /* 0x0000763215057816 */ /* 0x000fe20000000005 */
[----:B------:R-:W-:Y:S04]  /*4140*/  STG.E.U16 desc[UR6][R24.64+0x4], R21 ;  /* 0x0000041518007986 */ /* 0x000fe8000c101506 */
[----:B------:R-:W-:Y:S04]  /*4150*/  STG.E.U16 desc[UR6][R24.64+0x2], R4 ;  /* 0x0000020418007986 */ /* 0x000fe8000c101506 */
[----:B------:R0:W-:Y:S01]  /*4160*/  STG.E.U16 desc[UR6][R24.64+0x6], R5 ;  /* 0x0000060518007986 */ /* 0x0001e2000c101506 */
[----:B--2---:R-:W-:-:S03]  /*4170*/  F2FP.F16.F32.PACK_AB R2, R50, R49 ;  /* 0x000000313202723e */ /* 0x004fc600000000ff */
[----:B------:R-:W2:Y:S04]  /*4180*/  LDL.LU R50, [R1+0xb4] ;  /* 0x0000b40001327983 */ /* 0x000ea80000300800 */
[----:B------:R-:W2:Y:S04]  /*4190*/  LDL.LU R49, [R1+0xf4] ;  /* 0x0000f40001317983 */ /* 0x000ea80000300800 */
[----:B------:R-:W4:Y:S04]  /*41a0*/  LDL.LU R51, [R1+0xbc] ;  /* 0x0000bc0001337983 */ /* 0x000f280000300800 */
[----:B0-----:R-:W3:Y:S01]  /*41b0*/  LDL.LU R25, [R1+0xb8] ;  /* 0x0000b80001197983 */ /* 0x001ee20000300800 */
[----:B------:R-:W-:-:S03]  /*41c0*/  PRMT R4, R2, 0x7632, R4 ;  /* 0x0000763202047816 */ /* 0x000fc60000000004 */
[----:B------:R3:W-:Y:S01]  /*41d0*/  STG.E.U16 desc[UR6][R6.64], R2 ;  /* 0x0000000206007986 */ /* 0x0007e2000c101506 */
[----:B------:R-:W-:Y:S02]  /*41e0*/  PRMT R5, R20, 0x7632, R5 ;  /* 0x0000763214057816 */ /* 0x000fe40000000005 */
[----:B------:R-:W-:Y:S01]  /*41f0*/  F2FP.F16.F32.PACK_AB R19, R52, R19 ;  /* 0x000000133413723e */ /* 0x000fe200000000ff */
[----:B------:R0:W-:Y:S04]  /*4200*/  STG.E.U16 desc[UR6][R6.64+0x2], R4 ;  /* 0x0000020406007986 */ /* 0x0001e8000c101506 */
[----:B------:R-:W-:Y:S01]  /*4210*/  STG.E.U16 desc[UR6][R6.64+0x4], R20 ;  /* 0x0000041406007986 */ /* 0x000fe2000c101506 */
[----:B---3--:R-:W-:-:S03]  /*4220*/  F2FP.F16.F32.PACK_AB R2, R25, R26 ;  /* 0x0000001a1902723e */ /* 0x008fc600000000ff */
[----:B------:R-:W3:Y:S04]  /*4230*/  LDL.LU R25, [R1+0xac] ;  /* 0x0000ac0001197983 */ /* 0x000ee80000300800 */
[----:B------:R-:W3:Y:S01]  /*4240*/  LDL.LU R26, [R1+0xf0] ;  /* 0x0000f000011a7983 */ /* 0x000ee20000300800 */
[----:B0-----:R-:W-:-:S03]  /*4250*/  PRMT R4, R2, 0x7632, R4 ;  /* 0x0000763202047816 */ /* 0x001fc60000000004 */
[----:B------:R0:W-:Y:S04]  /*4260*/  STG.E.U16 desc[UR6][R6.64+0x6], R5 ;  /* 0x0000060506007986 */ /* 0x0001e8000c101506 */
[----:B------:R4:W-:Y:S01]  /*4270*/  STG.E.U16 desc[UR6][R28.64], R2 ;  /* 0x000000021c007986 */ /* 0x0009e2000c101506 */
[----:B0-----:R-:W-:Y:S02]  /*4280*/  PRMT R5, R19, 0x7632, R5 ;  /* 0x0000763213057816 */ /* 0x001fe40000000005 */
[----:B----4-:R-:W-:Y:S02]  /*4290*/  F2FP.F16.F32.PACK_AB R2, R51, R48 ;  /* 0x000000303302723e */ /* 0x010fe400000000ff */
[----:B------:R-:W4:Y:S04]  /*42a0*/  LDL.LU R51, [R1+0xa8] ;  /* 0x0000a80001337983 */ /* 0x000f280000300800 */
[----:B------:R-:W4:Y:S04]  /*42b0*/  LDL.LU R48, [R1+0xe8] ;  /* 0x0000e80001307983 */ /* 0x000f280000300800 */
[----:B------:R0:W-:Y:S04]  /*42c0*/  STG.E.U16 desc[UR6][R28.64+0x2], R4 ;  /* 0x000002041c007986 */ /* 0x0001e8000c101506 */
[----:B------:R-:W-:Y:S04]  /*42d0*/  STG.E.U16 desc[UR6][R28.64+0x4], R19 ;  /* 0x000004131c007986 */ /* 0x000fe8000c101506 */
[----:B------:R-:W-:Y:S01]  /*42e0*/  STG.E.U16 desc[UR6][R28.64+0x6], R5 ;  /* 0x000006051c007986 */ /* 0x000fe2000c101506 */
[----:B0-----:R-:W-:-:S03]  /*42f0*/  PRMT R4, R2, 0x7632, R4 ;  /* 0x0000763202047816 */ /* 0x001fc60000000004 */
[----:B------:R2:W-:Y:S02]  /*4300*/  STG.E.U16 desc[UR6][R8.64], R2 ;  /* 0x0000000208007986 */ /* 0x0005e4000c101506 */
[----:B--2---:R-:W-:Y:S02]  /*4310*/  F2FP.F16.F32.PACK_AB R2, R50, R49 ;  /* 0x000000313202723e */ /* 0x004fe400000000ff */
[----:B------:R-:W2:Y:S04]  /*4320*/  LDL.LU R50, [R1+0x60] ;  /* 0x0000600001327983 */ /* 0x000ea80000300800 */
[----:B------:R-:W2:Y:S01]  /*4330*/  LDL.LU R49, [R1+0xe4] ;  /* 0x0000e40001317983 */ /* 0x000ea20000300800 */
[----:B---3--:R-:W-:-:S03]  /*4340*/  F2FP.F16.F32.PACK_AB R7, R25, R26 ;  /* 0x0000001a1907723e */ /* 0x008fc600000000ff */
[----:B------:R-:W3:Y:S04]  /*4350*/  LDL.LU R25, [R1+0x5c] ;  /* 0x00005c0001197983 */ /* 0x000ee80000300800 */
[----:B------:R-:W3:Y:S01]  /*4360*/  LDL.LU R26, [R1+0xe0] ;  /* 0x0000e000011a7983 */ /* 0x000ee20000300800 */
[----:B------:R-:W-:-:S04]  /*4370*/  F2FP.F16.F32.PACK_AB R18, R53, R18 ;  /* 0x000000123512723e */ /* 0x000fc800000000ff */
[----:B------:R-:W-:Y:S01]  /*4380*/  PRMT R5, R18, 0x7632, R5 ;  /* 0x0000763212057816 */ /* 0x000fe20000000005 */
[----:B------:R0:W-:Y:S01]  /*4390*/  STG.E.U16 desc[UR6][R8.64+0x2], R4 ;  /* 0x0000020408007986 */ /* 0x0001e2000c101506 */
[----:B------:R-:W-:Y:S02]  /*43a0*/  F2FP.F16.F32.PACK_AB R17, R54, R17 ;  /* 0x000000113611723e */ /* 0x000fe400000000ff */
[----:B------:R-:W-:Y:S01]  /*43b0*/  PRMT R6, R2, 0x7632, R6 ;  /* 0x0000763202067816 */ /* 0x000fe20000000006 */
[----:B------:R-:W-:Y:S04]  /*43c0*/  STG.E.U16 desc[UR6][R8.64+0x4], R18 ;  /* 0x0000041208007986 */ /* 0x000fe8000c101506 */
[----:B------:R1:W-:Y:S04]  /*43d0*/  STG.E.U16 desc[UR6][R8.64+0x6], R5 ;  /* 0x0000060508007986 */ /* 0x0003e8000c101506 */
[----:B------:R4:W-:Y:S01]  /*43e0*/  STG.E.U16 desc[UR6][R30.64], R2 ;  /* 0x000000021e007986 */ /* 0x0009e2000c101506 */
[----:B0-----:R-:W-:-:S03]  /*43f0*/  PRMT R4, R7, 0x7632, R4 ;  /* 0x0000763207047816 */ /* 0x001fc60000000004 */
[----:B------:R0:W-:Y:S01]  /*4400*/  STG.E.U16 desc[UR6][R30.64+0x2], R6 ;  /* 0x000002061e007986 */ /* 0x0001e2000c101506 */
[----:B-1----:R-:W-:-:S03]  /*4410*/  PRMT R9, R17, 0x7632, R9 ;  /* 0x0000763211097816 */ /* 0x002fc60000000009 */
[----:B------:R1:W-:Y:S01]  /*4420*/  STG.E.U16 desc[UR6][R30.64+0x4], R17 ;  /* 0x000004111e007986 */ /* 0x0003e2000c101506 */
[----:B----4-:R-:W-:-:S03]  /*4430*/  F2FP.F16.F32.PACK_AB R2, R51, R48 ;  /* 0x000000303302723e */ /* 0x010fc600000000ff */
[----:B------:R-:W4:Y:S01]  /*4440*/  LDL.LU R51, [R1+0x58] ;  /* 0x0000580001337983 */ /* 0x000f220000300800 */
[----:B0-----:R-:W-:-:S03]  /*4450*/  PRMT R6, R2, 0x7632, R6 ;  /* 0x0000763202067816 */ /* 0x001fc60000000006 */
[----:B------:R-:W4:Y:S01]  /*4460*/  LDL.LU R48, [R1+0xd8] ;  /* 0x0000d80001307983 */ /* 0x000f220000300800 */
[----:B-1----:R-:W-:-:S03]  /*4470*/  PRMT R17, R2, 0x7610, R17 ;  /* 0x0000761002117816 */ /* 0x002fc60000000011 */
[----:B------:R-:W-:Y:S04]  /*4480*/  STG.E.U16 desc[UR6][R30.64+0x6], R9 ;  /* 0x000006091e007986 */ /* 0x000fe8000c101506 */
[----:B------:R0:W-:Y:S01]  /*4490*/  STG.E.U16 desc[UR6][R32.64+0x2], R4 ;  /* 0x0000020420007986 */ /* 0x0001e2000c101506 */
[----:B--2---:R-:W-:-:S03]  /*44a0*/  F2FP.F16.F32.PACK_AB R2, R50, R49 ;  /* 0x000000313202723e */ /* 0x004fc600000000ff */
[----:B------:R-:W2:Y:S04]  /*44b0*/  LDL.LU R50, [R1+0x4c] ;  /* 0x00004c0001327983 */ /* 0x000ea80000300800 */
[----:B------:R-:W2:Y:S01]  /*44c0*/  LDL.LU R49, [R1+0xd4] ;  /* 0x0000d40001317983 */ /* 0x000ea20000300800 */
[C---:B------:R-:W-:Y:S02]  /*44d0*/  PRMT R18, R2.reuse, 0x7610, R18 ;  /* 0x0000761002127816 */ /* 0x040fe40000000012 */
[----:B0-----:R-:W-:Y:S02]  /*44e0*/  PRMT R4, R2, 0x7632, R4 ;  /* 0x0000763202047816 */ /* 0x001fe40000000004 */
[----:B---3--:R-:W-:Y:S02]  /*44f0*/  F2FP.F16.F32.PACK_AB R2, R25, R26 ;  /* 0x0000001a1902723e */ /* 0x008fe400000000ff */
[----:B------:R-:W3:Y:S01]  /*4500*/  LDL.LU R26, [R1+0xcc] ;  /* 0x0000cc00011a7983 */ /* 0x000ee20000300800 */
[----:B------:R-:W-:-:S02]  /*4510*/  F2FP.F16.F32.PACK_AB R16, R55, R16 ;  /* 0x000000103710723e */ /* 0x000fc400000000ff */
[----:B------:R-:W-:Y:S02]  /*4520*/  F2FP.F16.F32.PACK_AB R15, R56, R15 ;  /* 0x0000000f380f723e */ /* 0x000fe400000000ff */
[----:B------:R-:W-:Y:S01]  /*4530*/  PRMT R5, R16, 0x7632, R5 ;  /* 0x0000763210057816 */ /* 0x000fe20000000005 */
[----:B------:R0:W-:Y:S01]  /*4540*/  STG.E.U16 desc[UR6][R32.64], R7 ;  /* 0x0000000720007986 */ /* 0x0001e2000c101506 */
[----:B------:R-:W-:-:S03]  /*4550*/  F2FP.F16.F32.PACK_AB R14, R57, R14 ;  /* 0x0000000e390e723e */ /* 0x000fc600000000ff */
[----:B------:R-:W-:Y:S01]  /*4560*/  STG.E.U16 desc[UR6][R32.64+0x4], R16 ;  /* 0x0000041020007986 */ /* 0x000fe2000c101506 */
[----:B------:R-:W-:-:S03]  /*4570*/  PRMT R19, R2, 0x7610, R19 ;  /* 0x0000761002137816 */ /* 0x000fc60000000013 */
[----:B------:R1:W-:Y:S01]  /*4580*/  STG.E.U16 desc[UR6][R32.64+0x6], R5 ;  /* 0x0000060520007986 */ /* 0x0003e2000c101506 */
[----:B0-----:R-:W-:-:S03]  /*4590*/  PRMT R7, R15, 0x7632, R7 ;  /* 0x000076320f077816 */ /* 0x001fc60000000007 */
[----:B------:R0:W-:Y:S04]  /*45a0*/  STG.E.U16 desc[UR6][R34.64+0x2], R6 ;  /* 0x0000020622007986 */ /* 0x0001e8000c101506 */
[----:B------:R-:W-:Y:S01]  /*45b0*/  STG.E.U16 desc[UR6][R34.64], R17 ;  /* 0x0000001122007986 */ /* 0x000fe2000c101506 */
[----:B-1----:R-:W-:-:S03]  /*45c0*/  PRMT R5, R14, 0x7632, R5 ;  /* 0x000076320e057816 */ /* 0x002fc60000000005 */
[----:B------:R-:W-:Y:S01]  /*45d0*/  STG.E.U16 desc[UR6][R34.64+0x4], R15 ;  /* 0x0000040f22007986 */ /* 0x000fe2000c101506 */
[----:B0-----:R-:W-:-:S03]  /*45e0*/  PRMT R6, R2, 0x7632, R6 ;  /* 0x0000763202067816 */ /* 0x001fc60000000006 */
[----:B------:R-:W-:Y:S01]  /*45f0*/  STG.E.U16 desc[UR6][R34.64+0x6], R7 ;  /* 0x0000060722007986 */ /* 0x000fe2000c101506 */
[----:B----4-:R-:W-:-:S03]  /*4600*/  F2FP.F16.F32.PACK_AB R2, R51, R48 ;  /* 0x000000303302723e */ /* 0x010fc600000000ff */
[----:B------:R0:W-:Y:S01]  /*4610*/  STG.E.U16 desc[UR6][R36.64+0x2], R4 ;  /* 0x0000020424007986 */ /* 0x0001e2000c101506 */
[----:B------:R-:W-:-:S03]  /*4620*/  PRMT R20, R2, 0x7610, R20 ;  /* 0x0000761002147816 */ /* 0x000fc60000000014 */
[----:B------:R-:W-:Y:S04]  /*4630*/  STG.E.U16 desc[UR6][R36.64], R18 ;  /* 0x0000001224007986 */ /* 0x000fe8000c101506 */
[----:B------:R-:W-:Y:S01]  /*4640*/  STG.E.U16 desc[UR6][R36.64+0x4], R14 ;  /* 0x0000040e24007986 */ /* 0x000fe2000c101506 */
[----:B0-----:R-:W-:-:S03]  /*4650*/  PRMT R4, R2, 0x7632, R4 ;  /* 0x0000763202047816 */ /* 0x001fc60000000004 */
[----:B------:R-:W-:Y:S04]  /*4660*/  STG.E.U16 desc[UR6][R36.64+0x6], R5 ;  /* 0x0000060524007986 */ /* 0x000fe8000c101506 */
[----:B------:R0:W-:Y:S04]  /*4670*/  STG.E.U16 desc[UR6][R38.64+0x2], R6 ;  /* 0x0000020626007986 */ /* 0x0001e8000c101506 */
[----:B------:R-:W4:Y:S01]  /*4680*/  LDL.LU R48, [R1+0x44] ;  /* 0x0000440001307983 */ /* 0x000f220000300800 */
[----:B--2---:R-:W-:-:S03]  /*4690*/  F2FP.F16.F32.PACK_AB R2, R50, R49 ;  /* 0x000000313202723e */ /* 0x004fc600000000ff */
[----:B------:R-:W2:Y:S01]  /*46a0*/  LDL.LU R49, [R1+0xa4] ;  /* 0x0000a40001317983 */ /* 0x000ea20000300800 */
[C---:B------:R-:W-:Y:S02]  /*46b0*/  PRMT R21, R2.reuse, 0x7610, R21 ;  /* 0x0000761002157816 */ /* 0x040fe40000000015 */
[----:B0-----:R-:W-:Y:S02]  /*46c0*/  PRMT R6, R2, 0x7632, R6 ;  /* 0x0000763202067816 */ /* 0x001fe40000000006 */
[----:B---3--:R-:W-:Y:S02]  /*46d0*/  F2FP.F16.F32.PACK_AB R2, R3, R26 ;  /* 0x0000001a0302723e */ /* 0x008fe400000000ff */
[----:B------:R-:W4:Y:S01]  /*46e0*/  LDL.LU R3, [R1+0x144] ;  /* 0x0001440001037983 */ /* 0x000f220000300800 */
[----:B------:R-:W-:-:S04]  /*46f0*/  F2FP.F16.F32.PACK_AB R13, R58, R13 ;  /* 0x0000000d3a0d723e */ /* 0x000fc800000000ff */
[----:B------:R-:W-:Y:S01]  /*4700*/  PRMT R7, R13, 0x7632, R7 ;  /* 0x000076320d077816 */ /* 0x000fe20000000007 */
[----:B------:R-:W-:Y:S01]  /*4710*/  STG.E.U16 desc[UR6][R38.64], R19 ;  /* 0x0000001326007986 */ /* 0x000fe2000c101506 */
[----:B------:R-:W-:-:S03]  /*4720*/  PRMT R22, R2, 0x7610, R22 ;  /* 0x0000761002167816 */ /* 0x000fc60000000016 */
[----:B------:R-:W-:Y:S04]  /*4730*/  STG.E.U16 desc[UR6][R38.64+0x4], R13 ;  /* 0x0000040d26007986 */ /* 0x000fe8000c101506 */
[----:B------:R-:W-:Y:S04]  /*4740*/  STG.E.U16 desc[UR6][R38.64+0x6], R7 ;  /* 0x0000060726007986 */ /* 0x000fe8000c101506 */
[----:B------:R0:W-:Y:S02]  /*4750*/  STG.E.U16 desc[UR6][R40.64+0x2], R4 ;  /* 0x0000020428007986 */ /* 0x0001e4000c101506 */
[----:B0-----:R-:W-:-:S02]  /*4760*/  PRMT R4, R2, 0x7632, R4 ;  /* 0x0000763202047816 */ /* 0x001fc40000000004 */
[----:B----4-:R-:W-:Y:S02]  /*4770*/  F2FP.F16.F32.PACK_AB R2, R48, R3 ;  /* 0x000000033002723e */ /* 0x010fe400000000ff */
[----:B------:R-:W3:Y:S01]  /*4780*/  LDL.LU R3, [R1+0x140] ;  /* 0x0001400001037983 */ /* 0x000ee20000300800 */
[----:B------:R-:W-:Y:S02]  /*4790*/  F2FP.F16.F32.PACK_AB R12, R59, R12 ;  /* 0x0000000c3b0c723e */ /* 0x000fe400000000ff */
[----:B------:R-:W-:Y:S02]  /*47a0*/  F2FP.F16.F32.PACK_AB R11, R60, R11 ;  /* 0x0000000b3c0b723e */ /* 0x000fe400000000ff */
[----:B------:R-:W-:Y:S02]  /*47b0*/  PRMT R5, R12, 0x7632, R5 ;  /* 0x000076320c057816 */ /* 0x000fe40000000005 */
[----:B------:R-:W-:Y:S02]  /*47c0*/  F2FP.F16.F32.PACK_AB R10, R61, R10 ;  /* 0x0000000a3d0a723e */ /* 0x000fe400000000ff */
[----:B------:R-:W-:Y:S01]  /*47d0*/  F2FP.F16.F32.PACK_AB R0, R27, R0 ;  /* 0x000000001b00723e */ /* 0x000fe200000000ff */
        /* <DEDUP_REMOVED lines=20> */
[----:B---3--:R-:W-:-:S04]  /*4920*/  IADD3 R3, P0, R3, 0x5, RZ ;  /* 0x0000000503037810 */ /* 0x008fc80007f1e0ff */
[----:B--2---:R-:W-:Y:S02]  /*4930*/  IADD3.X R49, RZ, R49, RZ, P0, !PT ;  /* 0x00000031ff317210 */ /* 0x004fe400007fe4ff */
[----:B------:R-:W-:-:S03]  /*4940*/  ISETP.GE.U32.AND P0, PT, R3, UR8, PT ;  /* 0x0000000803007c0c */ /* 0x000fc6000bf06070 */
[----:B------:R4:W-:Y:S01]  /*4950*/  STL [R1+0xa4], R49 ;  /* 0x0000a43101007387 */ /* 0x0009e20000100800 */
[----:B------:R-:W-:-:S13]  /*4960*/  ISETP.GE.AND.EX P0, PT, R49, UR9, PT, P0 ;  /* 0x0000000931007c0c */ /* 0x000fda000bf06300 */
[----:B----4-:R-:W-:Y:S05]  /*4970*/  @!P0 BRA `(.L_x_2654) ;  /* 0xffffffb800208947 */ /* 0x010fea000383ffff */
[----:B------:R-:W-:Y:S05]  /*4980*/  EXIT ;  /* 0x000000000000794d */ /* 0x000fea0003800000 */
.L_x_2655:
        /* <DEDUP_REMOVED lines=15> */
.L_x_2798:


//--------------------- .text._ZN13group_norm_v214gn_cuda_kernelI6__halfLi320ELi3ELi32ELi10ELi4096ELb0ELi64ELi320ELi320ELi4ELb1ELi6ELb0ELb0ENS_16CompileConditionILi900EEEEEvPT_PKS4_S7_S7_flPfS8_Pj --------------------------
	.section	.text._ZN13group_norm_v214gn_cuda_kernelI6__halfLi320ELi3ELi32ELi10ELi4096ELb0ELi64ELi320ELi320ELi4ELb1ELi6ELb0ELb0ENS_16CompileConditionILi900EEEEEvPT_PKS4_S7_S7_flPfS8_Pj,"ax",@progbits
	.align	128
        .global         _ZN13group_norm_v214gn_cuda_kernelI6__halfLi320ELi3ELi32ELi10ELi4096ELb0ELi64ELi320ELi320ELi4ELb1ELi6ELb0ELb0ENS_16CompileConditionILi900EEEEEvPT_PKS4_S7_S7_flPfS8_Pj
        .type           _ZN13group_norm_v214gn_cuda_kernelI6__halfLi320ELi3ELi32ELi10ELi4096ELb0ELi64ELi320ELi320ELi4ELb1ELi6ELb0ELb0ENS_16CompileConditionILi900EEEEEvPT_PKS4_S7_S7_flPfS8_Pj,@function
        .size           _ZN13group_norm_v214gn_cuda_kernelI6__halfLi320ELi3ELi32ELi10ELi4096ELb0ELi64ELi320ELi320ELi4ELb1ELi6ELb0ELb0ENS_16CompileConditionILi900EEEEEvPT_PKS4_S7_S7_flPfS8_Pj,(.L_x_2799 - _ZN13group_norm_v214gn_cuda_kernelI6__halfLi320ELi3ELi32ELi10ELi4096ELb0ELi64ELi320ELi320ELi4ELb1ELi6ELb0ELb0ENS_16CompileConditionILi900EEEEEvPT_PKS4_S7_S7_flPfS8_Pj)
        .other          _ZN13group_norm_v214gn_cuda_kernelI6__halfLi320ELi3ELi32ELi10ELi4096ELb0ELi64ELi320ELi320ELi4ELb1ELi6ELb0ELb0ENS_16CompileConditionILi900EEEEEvPT_PKS4_S7_S7_flPfS8_Pj,@"STO_CUDA_ENTRY STV_DEFAULT"
_ZN13group_norm_v214gn_cuda_kernelI6__halfLi320ELi3ELi32ELi10ELi4096ELb0ELi64ELi320ELi320ELi4ELb1ELi6ELb0ELb0ENS_16CompileConditionILi900EEEEEvPT_PKS4_S7_S7_flPfS8_Pj:
.text._ZN13group_norm_v214gn_cuda_kernelI6__halfLi320ELi3ELi32ELi10ELi4096ELb0ELi64ELi320ELi320ELi4ELb1ELi6ELb0ELb0ENS_16CompileConditionILi900EEEEEvPT_PKS4_S7_S7_flPfS8_Pj:
        /* <DEDUP_REMOVED lines=32> */
.L_x_2666:
        /* <DEDUP_REMOVED lines=453> */
.L_x_2657:
[----:B------:R-:W-:Y:S05]  /*1e50*/  BSYNC B0 ;  /* 0x0000000000007941 */ /* 0x000fea0003800000 */
.L_x_2656:
        /* <DEDUP_REMOVED lines=25> */
.L_x_2659:
[----:B------:R-:W-:Y:S05]  /*1ff0*/  BSYNC B0 ;  /* 0x0000000000007941 */ /* 0x000fea0003800000 */
.L_x_2658:
        /* <DEDUP_REMOVED lines=11> */
.L_x_2661:
[----:B------:R-:W2:Y:S04]  /*20b0*/  LD.E.STRONG.GPU R31, desc[UR6][R28.64] ;  /* 0x000000061c1f7980 */ /* 0x000ea8000c10f900 */
[----:B--2---:R-:W-:Y:S01]  /*20c0*/  CCTL.IVALL ;  /* 0x00000000ff00798f */ /* 0x004fe20002000000 */
[----:B------:R-:W-:Y:S05]  /*20d0*/  YIELD ;  /* 0x0000000000007946 */ /* 0x000fea0003800000 */
[----:B-----5:R-:W-:-:S04]  /*20e0*/  LOP3.LUT R31, R31, R30, RZ, 0x3c, !PT ;  /* 0x0000001e1f1f7212 */ /* 0x020fc800078e3cff */
[----:B------:R-:W-:-:S13]  /*20f0*/  ISETP.GT.AND P0, PT, R31, -0x1, PT ;  /* 0xffffffff1f00780c */ /* 0x000fda0003f04270 */
[----:B------:R-:W-:Y:S05]  /*2100*/  @P0 BRA `(.L_x_2661) ;  /* 0xfffffffc00e80947 */ /* 0x000fea000383ffff */
.L_x_2660:
        /* <DEDUP_REMOVED lines=60> */
.L_x_2663:
[----:B------:R-:W-:Y:S05]  /*24d0*/  BSYNC B0 ;  /* 0x0000000000007941 */ /* 0x000fea0003800000 */
.L_x_2662:
        /* <DEDUP_REMOVED lines=38> */
.L_x_2665:
[----:B------:R-:W-:Y:S05]  /*2740*/  BSYNC B0 ;  /* 0x0000000000007941 */ /* 0x000fea0003800000 */
.L_x_2664:
        /* <DEDUP_REMOVED lines=548> */
.L_x_2667:
        /* <DEDUP_REMOVED lines=15> */
.L_x_2799:


//--------------------- .text._ZN13group_norm_v214gn_cuda_kernelI6__halfLi320ELi3ELi16ELi20ELi4096ELb1ELi16ELi320ELi320ELi4ELb1ELi1ELb0ELb0ENS_16CompileConditionILi900EEEEEvPT_PKS4_S7_S7_flPfS8_Pj --------------------------
	.section	.text._ZN13group_norm_v214gn_cuda_kernelI6__halfLi320ELi3ELi16ELi20ELi4096ELb1ELi16ELi320ELi320ELi4ELb1ELi1ELb0ELb0ENS_16CompileConditionILi900EEEEEvPT_PKS4_S7_S7_flPfS8_Pj,"ax",@progbits
	.align	128
        .global         _ZN13group_norm_v214gn_cuda_kernelI6__halfLi320ELi3ELi16ELi20ELi4096ELb1ELi16ELi320ELi320ELi4ELb1ELi1ELb0ELb0ENS_16CompileConditionILi900EEEEEvPT_PKS4_S7_S7_flPfS8_Pj
        .type           _ZN13group_norm_v214gn_cuda_kernelI6__halfLi320ELi3ELi16ELi20ELi4096ELb1ELi16ELi320ELi320ELi4ELb1ELi1ELb0ELb0ENS_16CompileConditionILi900EEEEEvPT_PKS4_S7_S7_flPfS8_Pj,@function
        .size           _ZN13group_norm_v214gn_cuda_kernelI6__halfLi320ELi3ELi16ELi20ELi4096ELb1ELi16ELi320ELi320ELi4ELb1ELi1ELb0ELb0ENS_16CompileConditionILi900EEEEEvPT_PKS4_S7_S7_flPfS8_Pj,(.L_x_2800 - _ZN13group_norm_v214gn_cuda_kernelI6__halfLi320ELi3ELi16ELi20ELi4096ELb1ELi16ELi320ELi320ELi4ELb1ELi1ELb0ELb0ENS_16CompileConditionILi900EEEEEvPT_PKS4_S7_S7_flPfS8_Pj)
        .other          _ZN13group_norm_v214gn_cuda_kernelI6__halfLi320ELi3ELi16ELi20ELi4096ELb1ELi16ELi320ELi320ELi4ELb1ELi1ELb0ELb0ENS_16CompileConditionILi900EEEEEvPT_PKS4_S7_S7_flPfS8_Pj,@"STO_CUDA_ENTRY STV_DEFAULT"
_ZN13group_norm_v214gn_cuda_kernelI6__halfLi320ELi3ELi16ELi20ELi4096ELb1ELi16ELi320ELi320ELi4ELb1ELi1ELb0ELb0ENS_16CompileConditionILi900EEEEEvPT_PKS4_S7_S7_flPfS8_Pj:
.text._ZN13group_norm_v214gn_cuda_kernelI6__halfLi320ELi3ELi16ELi20ELi4096ELb1ELi16ELi320ELi320ELi4ELb1ELi1ELb0ELb0ENS_16CompileConditionILi900EEEEEvPT_PKS4_S7_S7_flPfS8_Pj:
        /* <DEDUP_REMOVED lines=23> */
.L_x_2678:
[----:B0-----:R-:W-:Y:S01]  /*0170*/  IMAD.WIDE.U32 R6, R2, -0x33333333, RZ ;  /* 0xcccccccd02067825 */ /* 0x001fe200078e00ff */
        /* <DEDUP_REMOVED lines=48> */
[----:B------:R-:W-:Y:S02]  /*0480*/  HADD2.F32 R51, -RZ, R14.H1_H1 ;  /* 0x3000000eff337230 */ /* 0x000fe40000004100 */
[----:B------:R-:W-:-:S02]  /*0490*/  HADD2.F32 R50, -RZ, R15.H0_H0 ;  /* 0x2000000fff327230 */ /* 0x000fc40000004100 */
[----:B------:R-:W-:Y:S01]  /*04a0*/  FFMA.FTZ R16, R52, R52, RZ ;  /* 0x0000003434107223 */ /* 0x000fe200000100ff */
[----:B------:R-:W-:-:S03]  /*04b0*/  FADD.FTZ R14, RZ, R52 ;  /* 0x00000034ff0e7221 */ /* 0x000fc60000010000 */
[----:B------:R-:W-:Y:S01]  /*04c0*/  FFMA.FTZ R29, R51, R51, R16 ;  /* 0x00000033331d7223 */ /* 0x000fe20000010010 */
[----:B------:R-:W-:Y:S01]  /*04d0*/  FADD.FTZ R17, R14, R51 ;  /* 0x000000330e117221 */ /* 0x000fe20000010000 */
[----:B------:R-:W-:Y:S02]  /*04e0*/  HADD2.F32 R14, -RZ, R15.H1_H1 ;  /* 0x3000000fff0e7230 */ /* 0x000fe40000004100 */
[----:B------:R-:W-:Y:S01]  /*04f0*/  FFMA.FTZ R29, R50, R50, R29 ;  /* 0x00000032321d7223 */ /* 0x000fe2000001001d */
[----:B------:R-:W-:Y:S01]  /*0500*/  FADD.FTZ R17, R17, R50 ;  /* 0x0000003211117221 */ /* 0x000fe20000010000 */
[--C-:B---3--:R-:W-:Y:S02]  /*0510*/  HADD2.F32 R15, -RZ, R26.reuse.H0_H0 ;  /* 0x2000001aff0f7230 */ /* 0x108fe40000004100 */
        /* <DEDUP_REMOVED lines=8> */
[----:B------:R-:W-:Y:S01]  /*05a0*/  HADD2.F32 R44, -RZ, R27.H1_H1 ;  /* 0x3000001bff2c7230 */ /* 0x000fe20000004100 */
[----:B------:R-:W-:Y:S01]  /*05b0*/  CS2R R30, SRZ ;  /* 0x00000000001e7805 */ /* 0x000fe2000001ff00 */
[----:B------:R-:W-:Y:S01]  /*05c0*/  FFMA.FTZ R29, R17, R17, R28 ;  /* 0x00000011111d7223 */ /* 0x000fe2000001001c */
[----:B------:R-:W-:Y:S01]  /*05d0*/  FADD.FTZ R27, R26, R17 ;  /* 0x000000111a1b7221 */ /* 0x000fe20000010000 */
[----:B----4-:R-:W-:-:S02]  /*05e0*/  HADD2.F32 R45, -RZ, R24.H0_H0 ;  /* 0x20000018ff2d7230 */ /* 0x010fc40000004100 */
        /* <DEDUP_REMOVED lines=69> */
.L_x_2669:
[----:B------:R-:W-:Y:S05]  /*0a40*/  BSYNC B0 ;  /* 0x0000000000007941 */ /* 0x000fea0003800000 */
.L_x_2668:
        /* <DEDUP_REMOVED lines=23> */
.L_x_2671:
[----:B------:R-:W-:Y:S05]  /*0bc0*/  BSYNC B0 ;  /* 0x0000000000007941 */ /* 0x000fea0003800000 */
.L_x_2670:
        /* <DEDUP_REMOVED lines=12> */
.L_x_2673:
[----:B------:R-:W2:Y:S04]  /*0c90*/  LD.E.STRONG.GPU R24, desc[UR6][R22.64] ;  /* 0x0000000616187980 */ /* 0x000ea8000c10f900 */
[----:B--2---:R-:W-:Y:S01]  /*0ca0*/  CCTL.IVALL ;  /* 0x00000000ff00798f */ /* 0x004fe20002000000 */
[----:B------:R-:W-:Y:S05]  /*0cb0*/  YIELD ;  /* 0x0000000000007946 */ /* 0x000fea0003800000 */
[----:B-----5:R-:W-:-:S04]  /*0cc0*/  LOP3.LUT R24, R24, R25, RZ, 0x3c, !PT ;  /* 0x0000001918187212 */ /* 0x020fc800078e3cff */
[----:B------:R-:W-:-:S13]  /*0cd0*/  ISETP.GT.AND P1, PT, R24, -0x1, PT ;  /* 0xffffffff1800780c */ /* 0x000fda0003f24270 */
[----:B------:R-:W-:Y:S05]  /*0ce0*/  @P1 BRA `(.L_x_2673) ;  /* 0xfffffffc00e81947 */ /* 0x000fea000383ffff */
.L_x_2672:
        /* <DEDUP_REMOVED lines=92> */
.L_x_2675:
[----:B------:R-:W-:Y:S05]  /*12b0*/  BSYNC B0 ;  /* 0x0000000000007941 */ /* 0x000fea0003800000 */
.L_x_2674:
[----:B0-----:R-:W0:Y:S01]  /*12c0*/  SHFL.BFLY PT, R23, R42, 0x8, 0x1f ;  /* 0x0d001f002a177f89 */ /* 0x001e2200000e0000 */
[----:B------:R-:W-:Y:S01]  /*12d0*/  LOP3.LUT P0, RZ, R2, 0xffffff0f, RZ, 0xc0, !PT ;  /* 0xffffff0f02ff7812 */ /* 0x000fe2000780c0ff */
[----:B------:R-:W-:Y:S01]  /*12e0*/  ULDC.64 UR8, c[0x0][0x240] ;  /* 0x0000900000087ab9 */ /* 0x000fe20000000a00 */
[----:B------:R-:W-:Y:S01]  /*12f0*/  BSSY B0, `(.L_x_2676) ;  /* 0x0000025000007945 */ /* 0x000fe20003800000 */
[----:B------:R-:W1:Y:S01]  /*1300*/  SHFL.BFLY PT, R22, R43, 0x8, 0x1f ;  /* 0x0d001f002b167f89 */ /* 0x000e6200000e0000 */
[----:B------:R-:W-:Y:S01]  /*1310*/  ISETP.EQ.U32.AND P1, PT, RZ, UR8, PT ;  /* 0x00000008ff007c0c */ /* 0x000fe2000bf22070 */
        /* <DEDUP_REMOVED lines=14> */
[----:B0-----:R-:W-:-:S04]  /*1400*/  FADD.FTZ R28, R27, R28 ;  /* 0x0000001c1b1c7221 */ /* 0x001fc80000010000 */
[----:B------:R-:W-:Y:S01]  /*1410*/  @!P0 FMUL.FTZ R22, R28, 1.2207031431898940355e-05 ;  /* 0x374ccccd1c168820 */ /* 0x000fe20000410000 */
[----:B-1----:R-:W-:-:S03]  /*1420*/  FADD.FTZ R28, R26, R29 ;  /* 0x0000001d1a1c7221 */ /* 0x002fc60000010000 */
[----:B------:R-:W-:-:S04]  /*1430*/  @!P0 FMUL.FTZ R23, R22, R22 ;  /* 0x0000001616178220 */ /* 0x000fc80000410000 */
[----:B------:R-:W-:-:S05]  /*1440*/  @!P0 FFMA.FTZ R23, R28, 1.2207031431898940355e-05, -R23 ;  /* 0x374ccccd1c178823 */ /* 0x000fca0000010817 */
        /* <DEDUP_REMOVED lines=15> */
.L_x_2677:
[----:B------:R-:W-:Y:S05]  /*1540*/  BSYNC B0 ;  /* 0x0000000000007941 */ /* 0x000fea0003800000 */
.L_x_2676:
[----:B0-----:R-:W-:Y:S01]  /*1550*/  IMAD.WIDE.U32 R22, R2, -0x33333333, RZ ;  /* 0xcccccccd02167825 */ /* 0x001fe200078e00ff */
[----:B------:R-:W-:Y:S01]  /*1560*/  ULDC UR8, c[0x0][0x230] ;  /* 0x00008c0000087ab9 */ /* 0x000fe20000000800 */
[----:B------:R-:W-:Y:S02]  /*1570*/  ULOP3.LUT UR4, UR4, 0x1, URZ, 0x3c, !UPT ;  /* 0x0000000104047892 */ /* 0x000fe4000f8e3c3f */
[----:B-----5:R-:W-:Y:S01]  /*1580*/  HADD2.F32 R27, -RZ, R20.H1_H1 ;  /* 0x30000014ff1b7230 */ /* 0x020fe20000004100 */
[----:B------:R-:W-:Y:S01]  /*1590*/  SHF.R.U32.HI R23, RZ, 0x6, R23 ;  /* 0x00000006ff177819 */ /* 0x000fe20000011617 */
[----:B------:R-:W-:Y:S02]  /*15a0*/  HADD2.F32 R30, -RZ, R18.H1_H1 ;  /* 0x30000012ff1e7230 */ /* 0x000fe40000004100 */
[----:B------:R-:W-:Y:S02]  /*15b0*/  HADD2.F32 R25, -RZ, R20.H0_H0 ;  /* 0x20000014ff197230 */ /* 0x000fe40000004100 */
[----:B------:R-:W-:-:S02]  /*15c0*/  IMAD R23, R23, -0x50, R2 ;  /* 0xffffffb017177824 */ /* 0x000fc400078e0202 */
[----:B------:R-:W-:Y:S02]  /*15d0*/  HADD2.F32 R34, -RZ, R21.H0_H0 ;  /* 0x20000015ff227230 */ /* 0x000fe40000004100 */
[----:B------:R-:W-:-:S04]  /*15e0*/  IMAD.WIDE.U32 R22, R23, -0x33333333, RZ ;  /* 0xcccccccd17167825 */ /* 0x000fc800078e00ff */
[----:B------:R-:W-:Y:S01]  /*15f0*/  HADD2.F32 R31, -RZ, R19.H0_H0 ;  /* 0x20000013ff1f7230 */ /* 0x000fe20000004100 */
[----:B------:R-:W-:Y:S01]  /*1600*/  SHF.L.U32 R22, R23, 0x1, RZ ;  /* 0x0000000117167819 */ /* 0x000fe200000006ff */
[----:B------:R-:W-:Y:S02]  /*1610*/  HADD2.F32 R35, -RZ, R21.H1_H1 ;  /* 0x30000015ff237230 */ /* 0x000fe40000004100 */
[----:B------:R-:W-:Y:S01]  /*1620*/  HADD2.F32 R38, -RZ, R19.H1_H1 ;  /* 0x30000013ff267230 */ /* 0x000fe20000004100 */
[----:B------:R-:W-:Y:S01]  /*1630*/  LOP3.LUT R22, R22, 0xfffffff8, RZ, 0xc0, !PT ;  /* 0xfffffff816167812 */ /* 0x000fe200078ec0ff */
[----:B------:R-:W-:-:S05]  /*1640*/  HADD2.F32 R26, -RZ, R18.H0_H0 ;  /* 0x20000012ff1a7230 */ /* 0x000fca0000004100 */
[----:B------:R-:W0:Y:S02]  /*1650*/  LDS.64 R22, [R22+UR5] ;  /* 0x0000000516167984 */ /* 0x000e240008000a00 */
[----:B0-----:R-:W-:Y:S01]  /*1660*/  FADD.FTZ R24, R23, UR8 ;  /* 0x0000000817187e21 */ /* 0x001fe20008010000 */
[--C-:B------:R-:W-:Y:S01]  /*1670*/  FADD.FTZ R51, R51, -R22.reuse ;  /* 0x8000001633337221 */ /* 0x100fe20000010000 */
[--C-:B------:R-:W-:Y:S01]  /*1680*/  FADD.FTZ R29, R54, -R22.reuse ;  /* 0x80000016361d7221 */ /* 0x100fe20000010000 */
[--C-:B------:R-:W-:Y:S01]  /*1690*/  FADD.FTZ R49, R49, -R22.reuse ;  /* 0x8000001631317221 */ /* 0x100fe20000010000 */
[--C-:B------:R-:W-:Y:S01]  /*16a0*/  FADD.FTZ R43, R14, -R22.reuse ;  /* 0x800000160e2b7221 */ /* 0x100fe20000010000 */
[--C-:B------:R-:W-:Y:S01]  /*16b0*/  FADD.FTZ R21, R56, -R22.reuse ;  /* 0x8000001638157221 */ /* 0x100fe20000010000 */
[----:B------:R-:W0:Y:S01]  /*16c0*/  MUFU.RSQ R24, R24 ;  /* 0x0000001800187308 */ /* 0x000e220000001400 */
[--C-:B------:R-:W-:Y:S01]  /*16d0*/  FADD.FTZ R55, R55, -R22.reuse ;  /* 0x8000001637377221 */ /* 0x100fe20000010000 */
[--C-:B------:R-:W-:Y:S01]  /*16e0*/  FADD.FTZ R47, R47, -R22.reuse ;  /* 0x800000162f2f7221 */ /* 0x100fe20000010000 */
[----:B------:R-:W-:Y:S01]  /*16f0*/  ULDC.64 UR8, c[0x0][0x210] ;  /* 0x0000840000087ab9 */ /* 0x000fe20000000a00 */
[C---:B0-----:R-:W-:Y:S01]  /*1700*/  FMUL.FTZ R51, R24.reuse, R51 ;  /* 0x0000003318337220 */ /* 0x041fe20000410000 */
[----:B------:R-:W-:Y:S01]  /*1710*/  FMUL.FTZ R20, R24, R29 ;  /* 0x0000001d18147220 */ /* 0x000fe20000410000 */
[----:B------:R-:W-:Y:S01]  /*1720*/  FADD.FTZ R29, R50, -R22 ;  /* 0x80000016321d7221 */ /* 0x000fe20000010000 */
[----:B------:R-:W-:Y:S01]  /*1730*/  FMUL.FTZ R23, R24, R49 ;  /* 0x0000003118177220 */ /* 0x000fe20000410000 */
[----:B------:R-:W-:Y:S01]  /*1740*/  FFMA.FTZ R28, R51, R27, R30 ;  /* 0x0000001b331c7223 */ /* 0x000fe2000001001e */
[--C-:B------:R-:W-:Y:S01]  /*1750*/  FADD.FTZ R51, R16, -R22.reuse ;  /* 0x8000001610337221 */ /* 0x100fe20000010000 */
[C---:B------:R-:W-:Y:S01]  /*1760*/  FMUL.FTZ R32, R24.reuse, R29 ;  /* 0x0000001d18207220 */ /* 0x040fe20000410000 */
[----:B------:R-:W-:Y:S01]  /*1770*/  FMUL.FTZ R43, R24, R43 ;  /* 0x0000002b182b7220 */ /* 0x000fe20000410000 */
[----:B------:R-:W-:Y:S01]  /*1780*/  FMUL.FTZ R37, R28, -1.4426950216293334961 ;  /* 0xbfb8aa3b1c257820 */ /* 0x000fe20000410000 */
[----:B------:R-:W-:Y:S01]  /*1790*/  FADD.FTZ R49, R15, -R22 ;  /* 0x800000160f317221 */ /* 0x000fe20000010000 */
[----:B------:R-:W-:Y:S01]  /*17a0*/  FMUL.FTZ R51, R24, R51 ;  /* 0x0000003318337220 */ /* 0x000fe20000410000 */
[--C-:B------:R-:W-:Y:S01]  /*17b0*/  FFMA.FTZ R29, R32, R34, R31.reuse ;  /* 0x00000022201d7223 */ /* 0x100fe2000001001f */
[----:B------:R0:W-:Y:S01]  /*17c0*/  MUFU.EX2 R14, R37 ;  /* 0x00000025000e7308 */ /* 0x0001e20000000800 */
[----:B------:R-:W-:Y:S01]  /*17d0*/  FFMA.FTZ R32, R43, R35, R38 ;  /* 0x000000232b207223 */ /* 0x000fe20000010026 */
[C---:B------:R-:W-:Y:S01]  /*17e0*/  FMUL.FTZ R43, R24.reuse, R49 ;  /* 0x00000031182b7220 */ /* 0x040fe20000410000 */
[----:B------:R-:W-:Y:S01]  /*17f0*/  FMUL.FTZ R19, R24, R21 ;  /* 0x0000001518137220 */ /* 0x000fe20000410000 */
[----:B------:R-:W-:Y:S01]  /*1800*/  FADD.FTZ R21, R52, -R22 ;  /* 0x8000001634157221 */ /* 0x000fe20000010000 */
[----:B------:R-:W-:Y:S01]  /*1810*/  FMUL.FTZ R40, R29, -1.4426950216293334961 ;  /* 0xbfb8aa3b1d287820 */ /* 0x000fe20000410000 */
[----:B------:R-:W-:Y:S01]  /*1820*/  FFMA.FTZ R16, R25, R43, R26 ;  /* 0x0000002b19107223 */ /* 0x000fe2000001001a */
[--C-:B------:R-:W-:Y:S01]  /*1830*/  FADD.FTZ R43, R44, -R22.reuse ;  /* 0x800000162c2b7221 */ /* 0x100fe20000010000 */
[----:B------:R-:W-:Y:S01]  /*1840*/  FMUL.FTZ R21, R21, R24 ;  /* 0x0000001815157220 */ /* 0x000fe20000410000 */
[----:B0-----:R-:W-:Y:S01]  /*1850*/  FADD.FTZ R37, R17, -R22 ;  /* 0x8000001611257221 */ /* 0x001fe20000010000 */
[----:B------:R-:W-:Y:S01]  /*1860*/  FFMA.FTZ R17, R27, R51, R30 ;  /* 0x000000331b117223 */ /* 0x000fe2000001001e */
[----:B------:R0:W-:Y:S01]  /*1870*/  MUFU.EX2 R15, R40 ;  /* 0x00000028000f7308 */ /* 0x0001e20000000800 */
[C---:B------:R-:W-:Y:S01]  /*1880*/  FMUL.FTZ R18, R24.reuse, R55 ;  /* 0x0000003718127220 */ /* 0x040fe20000410000 */
[----:B------:R-:W-:Y:S01]  /*1890*/  FMUL.FTZ R37, R24, R37 ;  /* 0x0000002518257220 */ /* 0x000fe20000410000 */
[----:B------:R-:W-:Y:S01]  /*18a0*/  FMUL.FTZ R51, R17, -1.4426950216293334961 ;  /* 0xbfb8aa3b11337820 */ /* 0x000fe20000410000 */
[----:B------:R-:W-:Y:S01]  /*18b0*/  FADD.FTZ R55, R46, -R22 ;  /* 0x800000162e377221 */ /* 0x000fe20000010000 */
[--C-:B------:R-:W-:Y:S01]  /*18c0*/  FFMA.FTZ R21, R21, R25, R26.reuse ;  /* 0x0000001915157223 */ /* 0x100fe2000001001a */
[--C-:B------:R-:W-:Y:S01]  /*18d0*/  FFMA.FTZ R37, R34, R37, R31.reuse ;  /* 0x0000002522257223 */ /* 0x100fe2000001001f */
[----:B------:R-:W-:Y:S01]  /*18e0*/  FFMA.FTZ R23, R25, R23, R26 ;  /* 0x0000001719177223 */ /* 0x000fe2000001001a */
[----:B------:R1:W2:Y:S01]  /*18f0*/  MUFU.EX2 R44, R51 ;  /* 0x00000033002c7308 */ /* 0x0002a20000000800 */
[C---:B0-----:R-:W-:Y:S01]  /*1900*/  FMUL.FTZ R40, R24.reuse, R43 ;  /* 0x0000002b18287220 */ /* 0x041fe20000410000 */
[----:B------:R-:W-:Y:S01]  /*1910*/  FADD.FTZ R43, R45, -R22 ;  /* 0x800000162d2b7221 */ /* 0x000fe20000010000 */
[C---:B------:R-:W-:Y:S01]  /*1920*/  FMUL.FTZ R55, R24.reuse, R55 ;  /* 0x0000003718377220 */ /* 0x040fe20000410000 */
[C---:B------:R-:W-:Y:S01]  /*1930*/  FMUL.FTZ R47, R24.reuse, R47 ;  /* 0x0000002f182f7220 */ /* 0x040fe20000410000 */
[----:B------:R-:W-:Y:S01]  /*1940*/  FFMA.FTZ R40, R35, R40, R38 ;  /* 0x0000002823287223 */ /* 0x000fe20000010026 */
[----:B------:R-:W-:Y:S01]  /*1950*/  FMUL.FTZ R43, R24, R43 ;  /* 0x0000002b182b7220 */ /* 0x000fe20000410000 */
[----:B------:R-:W-:Y:S01]  /*1960*/  FFMA.FTZ R18, R27, R18, R30 ;  /* 0x000000121b127223 */ /* 0x000fe2000001001e */
[----:B------:R-:W-:Y:S01]  /*1970*/  FMUL.FTZ R42, R21, -1.4426950216293334961 ;  /* 0xbfb8aa3b152a7820 */ /* 0x000fe20000410000 */
[----:B-1----:R-:W-:Y:S01]  /*1980*/  FADD.FTZ R51, R48, -R22 ;  /* 0x8000001630337221 */ /* 0x002fe20000010000 */
[----:B------:R-:W-:Y:S01]  /*1990*/  FMUL.FTZ R49, R32, -1.4426950216293334961 ;  /* 0xbfb8aa3b20317820 */ /* 0x000fe20000410000 */
[----:B------:R-:W-:Y:S01]  /*19a0*/  FFMA.FTZ R19, R35, R19, R38 ;  /* 0x0000001323137223 */ /* 0x000fe20000010026 */
[----:B------:R-:W-:Y:S01]  /*19b0*/  FMUL.FTZ R50, R16, -1.4426950216293334961 ;  /* 0xbfb8aa3b10327820 */ /* 0x000fe20000410000 */
[----:B------:R-:W-:Y:S01]  /*19c0*/  FMUL.FTZ R51, R24, R51 ;  /* 0x0000003318337220 */ /* 0x000fe20000410000 */
[--C-:B------:R-:W-:Y:S01]  /*19d0*/  FFMA.FTZ R20, R34, R20, R31.reuse ;  /* 0x0000001422147223 */ /* 0x100fe2000001001f */
[----:B------:R-:W-:Y:S01]  /*19e0*/  FMUL.FTZ R52, R37, -1.4426950216293334961 ;  /* 0xbfb8aa3b25347820 */ /* 0x000fe20000410000 */
[----:B------:R-:W-:Y:S01]  /*19f0*/  FMUL.FTZ R33, R23, -1.4426950216293334961 ;  /* 0xbfb8aa3b17217820 */ /* 0x000fe20000410000 */
[----:B------:R-:W-:Y:S01]  /*1a00*/  FMUL.FTZ R54, R40, -1.4426950216293334961 ;  /* 0xbfb8aa3b28367820 */ /* 0x000fe20000410000 */
[----:B------:R-:W-:Y:S01]  /*1a10*/  FFMA.FTZ R43, R25, R43, R26 ;  /* 0x0000002b192b7223 */ /* 0x000fe2000001001a */
[----:B------:R-:W-:Y:S01]  /*1a20*/  FFMA.FTZ R30, R27, R55, R30 ;  /* 0x000000371b1e7223 */ /* 0x000fe2000001001e */
[----:B------:R-:W-:Y:S01]  /*1a30*/  FFMA.FTZ R31, R34, R47, R31 ;  /* 0x0000002f221f7223 */ /* 0x000fe2000001001f */
[----:B------:R-:W-:Y:S01]  /*1a40*/  FFMA.FTZ R35, R35, R51, R38 ;  /* 0x0000003323237223 */ /* 0x000fe20000010026 */
[----:B------:R-:W-:Y:S01]  /*1a50*/  FMUL.FTZ R36, R18, -1.4426950216293334961 ;  /* 0xbfb8aa3b12247820 */ /* 0x000fe20000410000 */
[----:B------:R-:W-:Y:S01]  /*1a60*/  FMUL.FTZ R41, R19, -1.4426950216293334961 ;  /* 0xbfb8aa3b13297820 */ /* 0x000fe20000410000 */
[----:B------:R-:W0:Y:S01]  /*1a70*/  MUFU.EX2 R42, R42 ;  /* 0x0000002a002a7308 */ /* 0x000e220000000800 */
[----:B------:R-:W-:Y:S01]  /*1a80*/  FMUL.FTZ R26, R43, -1.4426950216293334961 ;  /* 0xbfb8aa3b2b1a7820 */ /* 0x000fe20000410000 */
[----:B------:R-:W-:Y:S01]  /*1a90*/  FMUL.FTZ R27, R30, -1.4426950216293334961 ;  /* 0xbfb8aa3b1e1b7820 */ /* 0x000fe20000410000 */
[----:B------:R-:W-:Y:S01]  /*1aa0*/  FMUL.FTZ R24, R31, -1.4426950216293334961 ;  /* 0xbfb8aa3b1f187820 */ /* 0x000fe20000410000 */
[----:B------:R-:W-:Y:S01]  /*1ab0*/  FMUL.FTZ R22, R35, -1.4426950216293334961 ;  /* 0xbfb8aa3b23167820 */ /* 0x000fe20000410000 */
[----:B------:R-:W-:Y:S01]  /*1ac0*/  FMUL.FTZ R39, R20, -1.4426950216293334961 ;  /* 0xbfb8aa3b14277820 */ /* 0x000fe20000410000 */
[----:B--2---:R-:W-:Y:S01]  /*1ad0*/  FADD.FTZ R44, R44, 1 ;  /* 0x3f8000002c2c7421 */ /* 0x004fe20000010000 */
[----:B------:R-:W-:Y:S01]  /*1ae0*/  FADD.FTZ R14, R14, 1 ;  /* 0x3f8000000e0e7421 */ /* 0x000fe20000010000 */
[----:B------:R-:W1:Y:S01]  /*1af0*/  MUFU.EX2 R49, R49 ;  /* 0x0000003100317308 */ /* 0x000e620000000800 */
[----:B------:R-:W-:-:S07]  /*1b00*/  FADD.FTZ R15, R15, 1 ;  /* 0x3f8000000f0f7421 */ /* 0x000fce0000010000 */
        /* <DEDUP_REMOVED lines=17> */
[----:B--2---:R-:W-:Y:S01]  /*1c20*/  FADD.FTZ R48, R26, 1 ;  /* 0x3f8000001a307421 */ /* 0x004fe20000010000 */
[----:B------:R-:W-:-:S06]  /*1c30*/  LEA R26, P2, R12, UR8, 0x1 ;  /* 0x000000080c1a7c11 */ /* 0x000fcc000f8408ff */
[----:B------:R-:W2:Y:S01]  /*1c40*/  MUFU.EX2 R22, R22 ;  /* 0x0000001600167308 */ /* 0x000ea20000000800 */
[----:B0-----:R-:W-:Y:S01]  /*1c50*/  FADD.FTZ R51, R27, 1 ;  /* 0x3f8000001b337421 */ /* 0x001fe20000010000 */
[----:B------:R-:W-:-:S06]  /*1c60*/  LEA.HI.X R27, R12, UR9, R13, 0x1, P2 ;  /* 0x000000090c1b7c11 */ /* 0x000fcc00090f0c0d */
[----:B------:R-:W0:Y:S01]  /*1c70*/  MUFU.EX2 R39, R39 ;  /* 0x0000002700277308 */ /* 0x000e220000000800 */
[----:B-1----:R-:W-:Y:S01]  /*1c80*/  FADD.FTZ R50, R24, 1 ;  /* 0x3f80000018327421 */ /* 0x002fe20000010000 */
[----:B------:R-:W-:-:S04]  /*1c90*/  LEA R24, P1, R10, UR8, 0x1 ;  /* 0x000000080a187c11 */ /* 0x000fc8000f8208ff */
[----:B------:R-:W-:Y:S02]  /*1ca0*/  LEA.HI.X R25, R10, UR9, R11, 0x1, P1 ;  /* 0x000000090a197c11 */ /* 0x000fe400088f0c0b */
[----:B------:R-:W1:Y:S01]  /*1cb0*/  MUFU.RCP R38, R38 ;  /* 0x0000002600267308 */ /* 0x000e620000001000 */
[----:B--2---:R-:W-:-:S07]  /*1cc0*/  FADD.FTZ R22, R22, 1 ;  /* 0x3f80000016167421 */ /* 0x004fce0000010000 */
[----:B------:R2:W3:Y:S01]  /*1cd0*/  MUFU.RCP R41, R14 ;  /* 0x0000000e00297308 */ /* 0x0004e20000001000 */
[----:B0-----:R-:W-:-:S07]  /*1ce0*/  FADD.FTZ R39, R39, 1 ;  /* 0x3f80000027277421 */ /* 0x001fce0000010000 */
[----:B------:R0:W4:Y:S01]  /*1cf0*/  MUFU.RCP R42, R15 ;  /* 0x0000000f002a7308 */ /* 0x0001220000001000 */
[----:B--2---:R-:W-:Y:S01]  /*1d00*/  LEA R14, P0, R6, UR8, 0x1 ;  /* 0x00000008060e7c11 */ /* 0x004fe2000f8008ff */
[----:B-1----:R-:W-:-:S06]  /*1d10*/  FMUL.FTZ R38, R21, R38 ;  /* 0x0000002615267220 */ /* 0x002fcc0000410000 */
[----:B------:R-:W1:Y:S01]  /*1d20*/  MUFU.RCP R47, R47 ;  /* 0x0000002f002f7308 */ /* 0x000e620000001000 */
[----:B---3--:R-:W-:Y:S01]  /*1d30*/  FMUL.FTZ R41, R28, R41 ;  /* 0x000000291c297220 */ /* 0x008fe20000410000 */
[----:B0-----:R-:W-:Y:S02]  /*1d40*/  LEA.HI.X R15, R6, UR9, R7, 0x1, P0 ;  /* 0x00000009060f7c11 */ /* 0x001fe400080f0c07 */
[C---:B------:R-:W-:Y:S02]  /*1d50*/  LEA R6, P0, R8.reuse, UR8, 0x1 ;  /* 0x0000000808067c11 */ /* 0x040fe4000f8008ff */
[----:B------:R-:W-:Y:S02]  /*1d60*/  F2FP.F16.F32.PACK_AB R38, R41, R38 ;  /* 0x000000262926723e */ /* 0x000fe400000000ff */
[----:B------:R-:W0:Y:S01]  /*1d70*/  MUFU.RCP R49, R49 ;  /* 0x0000003100317308 */ /* 0x000e220000001000 */
[----:B----4-:R-:W-:Y:S01]  /*1d80*/  FMUL.FTZ R42, R29, R42 ;  /* 0x0000002a1d2a7220 */ /* 0x010fe20000410000 */
[----:B------:R-:W-:Y:S01]  /*1d90*/  LEA.HI.X R7, R8, UR9, R9, 0x1, P0 ;  /* 0x0000000908077c11 */ /* 0x000fe200080f0c09 */
[----:B------:R-:W-:Y:S01]  /*1da0*/  STG.E.U16 desc[UR6][R14.64], R38 ;  /* 0x000000260e007986 */ /* 0x000fe2000c101506 */
[----:B------:R-:W-:Y:S01]  /*1db0*/  PRMT R8, R38, 0x7632, R8 ;  /* 0x0000763226087816 */ /* 0x000fe20000000008 */
[----:B------:R-:W-:Y:S01]  /*1dc0*/  ULDC.64 UR8, c[0x0][0x238] ;  /* 0x00008e0000087ab9 */ /* 0x000fe20000000a00 */
[----:B------:R-:W-:-:S02]  /*1dd0*/  IADD3 R4, P0, R4, 0x1, RZ ;  /* 0x0000000104047810 */ /* 0x000fc40007f1e0ff */
[----:B------:R-:W2:Y:S01]  /*1de0*/  MUFU.RCP R44, R44 ;  /* 0x0000002c002c7308 */ /* 0x000ea20000001000 */
[----:B-1----:R-:W-:Y:S01]  /*1df0*/  FMUL.FTZ R47, R32, R47 ;  /* 0x0000002f202f7220 */ /* 0x002fe20000410000 */
[----:B------:R-:W-:Y:S01]  /*1e00*/  STG.E.U16 desc[UR6][R14.64+0x2], R8 ;  /* 0x000002080e007986 */ /* 0x000fe2000c101506 */
[----:B------:R-:W-:Y:S02]  /*1e10*/  IADD3.X R5, RZ, R5, RZ, P0, !PT ;  /* 0x00000005ff057210 */ /* 0x000fe400007fe4ff */
[----:B------:R-:W-:Y:S02]  /*1e20*/  ISETP.GE.U32.AND P0, PT, R4, UR8, PT ;  /* 0x0000000804007c0c */ /* 0x000fe4000bf06070 */
[----:B------:R-:W-:Y:S01]  /*1e30*/  F2FP.F16.F32.PACK_AB R42, R47, R42 ;  /* 0x0000002a2f2a723e */ /* 0x000fe200000000ff */
[----:B------:R-:W1:Y:S01]  /*1e40*/  MUFU.RCP R46, R46 ;  /* 0x0000002e002e7308 */ /* 0x000e620000001000 */
[----:B0-----:R-:W-:Y:S01]  /*1e50*/  FMUL.FTZ R49, R16, R49 ;  /* 0x0000003110317220 */ /* 0x001fe20000410000 */
[----:B------:R-:W-:-:S02]  /*1e60*/  ISETP.GE.AND.EX P0, PT, R5, UR9, PT, P0 ;  /* 0x0000000905007c0c */ /* 0x000fc4000bf06300 */
[----:B------:R-:W-:Y:S01]  /*1e70*/  PRMT R9, R42, 0x7632, R9 ;  /* 0x000076322a097816 */ /* 0x000fe20000000009 */
[----:B------:R-:W-:Y:S03]  /*1e80*/  STG.E.U16 desc[UR6][R14.64+0x4], R42 ;  /* 0x0000042a0e007986 */ /* 0x000fe6000c101506 */
[----:B------:R-:W0:Y:S01]  /*1e90*/  MUFU.RCP R45, R45 ;  /* 0x0000002d002d7308 */ /* 0x000e220000001000 */
[----:B--2---:R-:W-:Y:S01]  /*1ea0*/  FMUL.FTZ R44, R17, R44 ;  /* 0x0000002c112c7220 */ /* 0x004fe20000410000 */
[----:B------:R-:W-:Y:S04]  /*1eb0*/  STG.E.U16 desc[UR6][R14.64+0x6], R9 ;  /* 0x000006090e007986 */ /* 0x000fe8000c101506 */
[----:B------:R-:W-:-:S02]  /*1ec0*/  F2FP.F16.F32.PACK_AB R49, R44, R49 ;  /* 0x000000312c31723e */ /* 0x000fc400000000ff */
[----:B------:R-:W2:Y:S01]  /*1ed0*/  MUFU.RCP R48, R48 ;  /* 0x0000003000307308 */ /* 0x000ea20000001000 */
[----:B-1----:R-:W-:Y:S01]  /*1ee0*/  FMUL.FTZ R46, R37, R46 ;  /* 0x0000002e252e7220 */ /* 0x002fe20000410000 */
[----:B------:R-:W-:Y:S01]  /*1ef0*/  PRMT R10, R49, 0x7632, R10 ;  /* 0x00007632310a7816 */ /* 0x000fe2000000000a */
[----:B------:R-:W-:Y:S04]  /*1f00*/  STG.E.U16 desc[UR6][R6.64], R49 ;  /* 0x0000003106007986 */ /* 0x000fe8000c101506 */
[----:B------:R-:W-:Y:S01]  /*1f10*/  STG.E.U16 desc[UR6][R6.64+0x2], R10 ;  /* 0x0000020a06007986 */ /* 0x000fe2000c101506 */
[----:B------:R-:W1:Y:S01]  /*1f20*/  MUFU.RCP R51, R51 ;  /* 0x0000003300337308 */ /* 0x000e620000001000 */
[----:B0-----:R-:W-:-:S05]  /*1f30*/  FMUL.FTZ R45, R40, R45 ;  /* 0x0000002d282d7220 */ /* 0x001fca0000410000 */
[----:B------:R-:W-:Y:S02]  /*1f40*/  F2FP.F16.F32.PACK_AB R46, R45, R46 ;  /* 0x0000002e2d2e723e */ /* 0x000fe400000000ff */
[----:B------:R-:W0:Y:S01]  /*1f50*/  MUFU.RCP R50, R50 ;  /* 0x0000003200327308 */ /* 0x000e220000001000 */
[----:B--2---:R-:W-:Y:S01]  /*1f60*/  FMUL.FTZ R48, R43, R48 ;  /* 0x000000302b307220 */ /* 0x004fe20000410000 */
[----:B------:R-:W-:Y:S01]  /*1f70*/  PRMT R11, R46, 0x7632, R11 ;  /* 0x000076322e0b7816 */ /* 0x000fe2000000000b */
[----:B------:R-:W-:Y:S04]  /*1f80*/  STG.E.U16 desc[UR6][R6.64+0x4], R46 ;  /* 0x0000042e06007986 */ /* 0x000fe8000c101506 */
[----:B------:R2:W-:Y:S01]  /*1f90*/  STG.E.U16 desc[UR6][R6.64+0x6], R11 ;  /* 0x0000060b06007986 */ /* 0x0005e2000c101506 */
[----:B------:R-:W3:Y:S01]  /*1fa0*/  MUFU.RCP R22, R22 ;  /* 0x0000001600167308 */ /* 0x000ee20000001000 */
[----:B-1----:R-:W-:-:S05]  /*1fb0*/  FMUL.FTZ R51, R30, R51 ;  /* 0x000000331e337220 */ /* 0x002fca0000410000 */
[----:B------:R-:W-:Y:S02]  /*1fc0*/  F2FP.F16.F32.PACK_AB R48, R51, R48 ;  /* 0x000000303330723e */ /* 0x000fe400000000ff */
[----:B------:R-:W1:Y:S01]  /*1fd0*/  MUFU.RCP R34, R34 ;  /* 0x0000002200227308 */ /* 0x000e620000001000 */
[----:B0-----:R-:W-:Y:S01]  /*1fe0*/  FMUL.FTZ R50, R31, R50 ;  /* 0x000000321f327220 */ /* 0x001fe20000410000 */
[----:B------:R-:W-:Y:S01]  /*1ff0*/  PRMT R12, R48, 0x7632, R12 ;  /* 0x00007632300c7816 */ /* 0x000fe2000000000c */
[----:B------:R0:W-:Y:S04]  /*2000*/  STG.E.U16 desc[UR6][R24.64], R48 ;  /* 0x0000003018007986 */ /* 0x0001e8000c101506 */
[----:B------:R0:W-:Y:S01]  /*2010*/  STG.E.U16 desc[UR6][R24.64+0x2], R12 ;  /* 0x0000020c18007986 */ /* 0x0001e2000c101506 */
[----:B------:R-:W4:Y:S01]  /*2020*/  MUFU.RCP R33, R33 ;  /* 0x0000002100217308 */ /* 0x000f220000001000 */
[----:B---3--:R-:W-:-:S05]  /*2030*/  FMUL.FTZ R35, R35, R22 ;  /* 0x0000001623237220 */ /* 0x008fca0000410000 */
[----:B------:R-:W-:Y:S02]  /*2040*/  F2FP.F16.F32.PACK_AB R50, R35, R50 ;  /* 0x000000322332723e */ /* 0x000fe400000000ff */
[----:B------:R-:W3:Y:S01]  /*2050*/  MUFU.RCP R39, R39 ;  /* 0x0000002700277308 */ /* 0x000ee20000001000 */
[----:B-1----:R-:W-:Y:S01]  /*2060*/  FMUL.FTZ R34, R23, R34 ;  /* 0x0000002217227220 */ /* 0x002fe20000410000 */
[----:B--2---:R-:W-:Y:S01]  /*2070*/  PRMT R7, R50, 0x7632, R7 ;  /* 0x0000763232077816 */ /* 0x004fe20000000007 */
[----:B------:R0:W-:Y:S04]  /*2080*/  STG.E.U16 desc[UR6][R24.64+0x4], R50 ;  /* 0x0000043218007986 */ /* 0x0001e8000c101506 */
[----:B------:R0:W-:Y:S01]  /*2090*/  STG.E.U16 desc[UR6][R24.64+0x6], R7 ;  /* 0x0000060718007986 */ /* 0x0001e2000c101506 */
[----:B------:R-:W1:Y:S01]  /*20a0*/  MUFU.RCP R36, R36 ;  /* 0x0000002400247308 */ /* 0x000e620000001000 */
[----:B----4-:R-:W-:-:S05]  /*20b0*/  FMUL.FTZ R33, R18, R33 ;  /* 0x0000002112217220 */ /* 0x010fca0000410000 */
[----:B------:R-:W-:Y:S01]  /*20c0*/  F2FP.F16.F32.PACK_AB R33, R33, R34 ;  /* 0x000000222121723e */ /* 0x000fe200000000ff */
[----:B---3--:R-:W-:-:S03]  /*20d0*/  FMUL.FTZ R39, R20, R39 ;  /* 0x0000002714277220 */ /* 0x008fc60000410000 */
[----:B------:R-:W-:Y:S01]  /*20e0*/  PRMT R13, R33, 0x7632, R13 ;  /* 0x00007632210d7816 */ /* 0x000fe2000000000d */
[----:B------:R0:W-:Y:S04]  /*20f0*/  STG.E.U16 desc[UR6][R26.64], R33 ;  /* 0x000000211a007986 */ /* 0x0001e8000c101506 */
[----:B------:R0:W-:Y:S01]  /*2100*/  STG.E.U16 desc[UR6][R26.64+0x2], R13 ;  /* 0x0000020d1a007986 */ /* 0x0001e2000c101506 */
[----:B-1----:R-:W-:-:S05]  /*2110*/  FMUL.FTZ R36, R19, R36 ;  /* 0x0000002413247220 */ /* 0x002fca0000410000 */
[----:B------:R-:W-:-:S04]  /*2120*/  F2FP.F16.F32.PACK_AB R36, R36, R39 ;  /* 0x000000272424723e */ /* 0x000fc800000000ff */
[----:B------:R-:W-:Y:S01]  /*2130*/  PRMT R6, R36, 0x7632, R6 ;  /* 0x0000763224067816 */ /* 0x000fe20000000006 */
[----:B------:R0:W-:Y:S04]  /*2140*/  STG.E.U16 desc[UR6][R26.64+0x4], R36 ;  /* 0x000004241a007986 */ /* 0x0001e8000c101506 */
[----:B------:R0:W-:Y:S01]  /*2150*/  STG.E.U16 desc[UR6][R26.64+0x6], R6 ;  /* 0x000006061a007986 */ /* 0x0001e2000c101506 */
[----:B------:R-:W-:Y:S05]  /*2160*/  @!P0 BRA `(.L_x_2678) ;  /* 0xffffffe000008947 */ /* 0x000fea000383ffff */
[----:B------:R-:W-:Y:S05]  /*2170*/  EXIT ;  /* 0x000000000000794d */ /* 0x000fea0003800000 */
.L_x_2679:
        /* <DEDUP_REMOVED lines=16> */
.L_x_2800:


//--------------------- .text._ZN13group_norm_v214gn_cuda_kernelI6__halfLi320ELi1ELi16ELi20ELi4096ELb1ELi32ELi320ELi320ELi4ELb1ELi1ELb0ELb0ENS_16CompileConditionILi900EEEEEvPT_PKS4_S7_S7_flPfS8_Pj --------------------------
	.section	.text._ZN13group_norm_v214gn_cuda_kernelI6__halfLi320ELi1ELi16ELi20ELi4096ELb1ELi32ELi320ELi320ELi4ELb1ELi1ELb0ELb0ENS_16CompileConditionILi900EEEEEvPT_PKS4_S7_S7_flPfS8_Pj,"ax",@progbits
	.align	128
        .global         _ZN13group_norm_v214gn_cuda_kernelI6__halfLi320ELi1ELi16ELi20ELi4096ELb1ELi32ELi320ELi320ELi4ELb1ELi1ELb0ELb0ENS_16CompileConditionILi900EEEEEvPT_PKS4_S7_S7_flPfS8_Pj
        .type           _ZN13group_norm_v214gn_cuda_kernelI6__halfLi320ELi1ELi16ELi20ELi4096ELb1ELi32ELi320ELi320ELi4ELb1ELi1ELb0ELb0ENS_16CompileConditionILi900EEEEEvPT_PKS4_S7_S7_flPfS8_Pj,@function
        .size           _ZN13group_norm_v214gn_cuda_kernelI6__halfLi320ELi1ELi16ELi20ELi4096ELb1ELi32ELi320ELi320ELi4ELb1ELi1ELb0ELb0ENS_16CompileConditionILi900EEEEEvPT_PKS4_S7_S7_flPfS8_Pj,(.L_x_2801 - _ZN13group_norm_v214gn_cuda_kernelI6__halfLi320ELi1ELi16ELi20ELi4096ELb1ELi32ELi320ELi320ELi4ELb1ELi1ELb0ELb0ENS_16CompileConditionILi900EEEEEvPT_PKS4_S7_S7_flPfS8_Pj)
        .other          _ZN13group_norm_v214gn_cuda_kernelI6__halfLi320ELi1ELi16ELi20ELi4096ELb1ELi32ELi320ELi320ELi4ELb1ELi1ELb0ELb0ENS_16CompileConditionILi900EEEEEvPT_PKS4_S7_S7_flPfS8_Pj,@"STO_CUDA_ENTRY STV_DEFAULT"
_ZN13group_norm_v214gn_cuda_kernelI6__halfLi320ELi1ELi16ELi20ELi4096ELb1ELi32ELi320ELi320ELi4ELb1ELi1ELb0ELb0ENS_16CompileConditionILi900EEEEEvPT_PKS4_S7_S7_flPfS8_Pj:
.text._ZN13group_norm_v214gn_cuda_kernelI6__halfLi320ELi1ELi16ELi20ELi4096ELb1ELi32ELi320ELi320ELi4ELb1ELi1ELb0ELb0ENS_16CompileConditionILi900EEEEEvPT_PKS4_S7_S7_flPfS8_Pj:
        /* <DEDUP_REMOVED lines=17> */
[C---:B0-----:R-:W-:Y:S01]  /*0110*/  IMAD.WIDE.U32 R2, R40.reuse, -0x33333333, RZ ;  /* 0xcccccccd28027825 */ /* 0x041fe200078e00ff */
[--C-:B------:R-:W-:Y:S01]  /*0120*/  SHF.R.U32.HI R0, RZ, 0x2, R40.reuse ;  /* 0x00000002ff007819 */ /* 0x100fe20000011628 */
[----:B------:R-:W-:Y:S01]  /*0130*/  ULDC.64 UR6, c[0x0][0x240] ;  /* 0x0000900000067ab9 */ /* 0x000fe20000000a00 */
[----:B------:R-:W-:Y:S01]  /*0140*/  SHF.L.U32 R34, R40, 0x3, RZ ;  /* 0x0000000328227819 */ /* 0x000fe200000006ff */
[----:B------:R-:W-:Y:S01]  /*0150*/  ULEA UR4, UR5, UR4, 0x18 ;  /* 0x0000000405047291 */ /* 0x000fe2000f8ec03f */
[----:B------:R-:W-:Y:S02]  /*0160*/  SHF.R.U32.HI R5, RZ, 0x6, R3 ;  /* 0x00000006ff057819 */ /* 0x000fe40000011603 */
[----:B--2---:R-:W-:Y:S02]  /*0170*/  LOP3.LUT R38, R4, 0x7f, RZ, 0xc0, !PT ;  /* 0x0000007f04267812 */ /* 0x004fe400078ec0ff */
[----:B------:R-:W-:Y:S01]  /*0180*/  SHF.L.U32 R3, R0, 0x7, RZ ;  /* 0x0000000700037819 */ /* 0x000fe200000006ff */
[----:B------:R-:W-:Y:S01]  /*0190*/  IMAD R2, R5, -0x50, R40 ;  /* 0xffffffb005027824 */ /* 0x000fe200078e0228 */
[----:B------:R-:W-:Y:S01]  /*01a0*/  LOP3.LUT P0, RZ, R4, 0x7f, RZ, 0xc0, !PT ;  /* 0x0000007f04ff7812 */ /* 0x000fe2000780c0ff */
[----:B------:R-:W-:Y:S01]  /*01b0*/  IMAD R0, R0, 0x14, RZ ;  /* 0x0000001400007824 */ /* 0x000fe200078e02ff */
[----:B------:R-:W-:Y:S01]  /*01c0*/  LOP3.LUT R38, R3, 0xffffff80, R38, 0xe2, !PT ;  /* 0xffffff8003267812 */ /* 0x000fe200078ee226 */
[C---:B------:R-:W-:Y:S01]  /*01d0*/  IMAD R36, R2.reuse, 0x28, R11 ;  /* 0x0000002802247824 */ /* 0x040fe200078e020b */
[----:B------:R-:W-:Y:S01]  /*01e0*/  ISETP.EQ.U32.AND P1, PT, RZ, UR6, PT ;  /* 0x00000006ff007c0c */ /* 0x000fe2000bf22070 */
[----:B------:R-:W-:Y:S01]  /*01f0*/  IMAD.WIDE.U32 R2, R2, -0x33333333, RZ ;  /* 0xcccccccd02027825 */ /* 0x000fe200078e00ff */
[----:B------:R-:W-:-:S02]  /*0200*/  IADD3 R4, R0, 0x4, RZ ;  /* 0x0000000400047810 */ /* 0x000fc40007ffe0ff */
[----:B------:R-:W-:Y:S02]  /*0210*/  LEA R36, R5, R36, 0x3 ;  /* 0x0000002405247211 */ /* 0x000fe400078e18ff */
[C---:B------:R-:W-:Y:S02]  /*0220*/  IADD3 R5, R0.reuse, 0x8, RZ ;  /* 0x0000000800057810 */ /* 0x040fe40007ffe0ff */
[C---:B------:R-:W-:Y:S02]  /*0230*/  IADD3 R6, R0.reuse, 0xc, RZ ;  /* 0x0000000c00067810 */ /* 0x040fe40007ffe0ff */
[----:B------:R-:W-:Y:S02]  /*0240*/  IADD3 R7, R0, 0x10, RZ ;  /* 0x0000001000077810 */ /* 0x000fe40007ffe0ff */
[----:B------:R-:W-:Y:S02]  /*0250*/  SHF.L.U32 R2, R3, 0x1, RZ ;  /* 0x0000000103027819 */ /* 0x000fe400000006ff */
        /* <DEDUP_REMOVED lines=23> */
.L_x_2686:
        /* <DEDUP_REMOVED lines=11> */
[----:B------:R-:W-:-:S06]  /*0480*/  ULOP3.LUT UR5, UR5, 0xfe0, URZ, 0xc0, !UPT ;  /* 0x00000fe005057892 */ /* 0x000fcc000f8ec03f */
[----:B------:R-:W-:-:S05]  /*0490*/  IADD3 R0, R3, UR5, RZ ;  /* 0x0000000503007c10 */ /* 0x000fca000fffe0ff */
        /* <DEDUP_REMOVED lines=59> */
[----:B------:R-:W-:Y:S02]  /*0850*/  CS2R R96, SRZ ;  /* 0x0000000000607805 */ /* 0x000fe4000001ff00 */
[C---:B------:R-:W-:Y:S02]  /*0860*/  LOP3.LUT P2, RZ, R40.reuse, 0xffffffc3, RZ, 0xc0, !PT ;  /* 0xffffffc328ff7812 */ /* 0x040fe4000784c0ff */
[----:B------:R-:W-:Y:S01]  /*0870*/  ISETP.NE.AND P3, PT, R40, RZ, PT ;  /* 0x000000ff2800720c */ /* 0x000fe20003f65270 */
[----:B--2---:R-:W-:-:S02]  /*0880*/  HADD2.F32 R3, -RZ, R54.H0_H0 ;  /* 0x20000036ff037230 */ /* 0x004fc40000004100 */
[----:B------:R-:W-:Y:S02]  /*0890*/  HADD2.F32 R59, -RZ, R54.H1_H1 ;  /* 0x30000036ff3b7230 */ /* 0x000fe40000004100 */
[--C-:B------:R-:W-:Y:S02]  /*08a0*/  HADD2.F32 R57, -RZ, R55.reuse.H0_H0 ;  /* 0x20000037ff397230 */ /* 0x100fe40000004100 */
[----:B------:R-:W-:Y:S01]  /*08b0*/  FFMA.FTZ R44, R3, R3, RZ ;  /* 0x00000003032c7223 */ /* 0x000fe200000100ff */
[----:B------:R-:W-:Y:S01]  /*08c0*/  FADD.FTZ R42, RZ, R3 ;  /* 0x00000003ff2a7221 */ /* 0x000fe20000010000 */
[----:B------:R-:W-:Y:S02]  /*08d0*/  HADD2.F32 R55, -RZ, R55.H1_H1 ;  /* 0x30000037ff377230 */ /* 0x000fe40000004100 */
[----:B------:R-:W-:Y:S01]  /*08e0*/  FFMA.FTZ R44, R59, R59, R44 ;  /* 0x0000003b3b2c7223 */ /* 0x000fe2000001002c */
[----:B------:R-:W-:-:S03]  /*08f0*/  FADD.FTZ R42, R42, R59 ;  /* 0x0000003b2a2a7221 */ /* 0x000fc60000010000 */
[----:B------:R-:W-:Y:S01]  /*0900*/  FFMA.FTZ R44, R57, R57, R44 ;  /* 0x00000039392c7223 */ /* 0x000fe2000001002c */
[----:B------:R-:W-:Y:S01]  /*0910*/  FADD.FTZ R42, R42, R57 ;  /* 0x000000392a2a7221 */ /* 0x000fe20000010000 */
[--C-:B---3--:R-:W-:Y:S02]  /*0920*/  HADD2.F32 R53, -RZ, R46.reuse.H0_H0 ;  /* 0x2000002eff357230 */ /* 0x108fe40000004100 */
        /* <DEDUP_REMOVED lines=11> */
[--C-:B----4-:R-:W-:Y:S02]  /*09e0*/  HADD2.F32 R45, -RZ, R92.reuse.H0_H0 ;  /* 0x2000005cff2d7230 */ /* 0x110fe40000004100 */
        /* <DEDUP_REMOVED lines=72> */
[----:B------:R-:W-:Y:S01]  /*0e70*/  FADD.FTZ R92, R42, R105 ;  /* 0x000000692a5c7221 */ /* 0x000fe20000010000 */
[----:B------:R-:W-:-:S04]  /*0e80*/  MOV R44, RZ ;  /* 0x000000ff002c7202 */ /* 0x000fc80000000f00 */
        /* <DEDUP_REMOVED lines=13> */
[----:B------:R-:W-:Y:S02]  /*0f60*/  MOV R42, RZ ;  /* 0x000000ff002a7202 */ /* 0x000fe40000000f00 */
[----:B---3--:R-:W-:Y:S01]  /*0f70*/  @!P1 FADD.FTZ R95, R95, R88 ;  /* 0x000000585f5f9221 */ /* 0x008fe20000010000 */
[----:B------:R-:W-:Y:S02]  /*0f80*/  @!P1 FADD.FTZ R46, R46, R89 ;  /* 0x000000592e2e9221 */ /* 0x000fe40000010000 */
[----:B------:R-:W0:Y:S01]  /*0f90*/  @!P2 LDC R89, c[0x0][0x10] ;  /* 0x00000400ff59ab82 */ /* 0x000e220000000800 */
[----:B----4-:R-:W-:Y:S01]  /*0fa0*/  @!P1 FADD.FTZ R42, R95, R90 ;  /* 0x0000005a5f2a9221 */ /* 0x010fe20000010000 */
[----:B------:R-:W-:Y:S01]  /*0fb0*/  @!P1 FADD.FTZ R44, R46, R91 ;  /* 0x0000005b2e2c9221 */ /* 0x000fe20000010000 */
[----:B------:R-:W-:-:S03]  /*0fc0*/  ISETP.GT.U32.AND P1, PT, R40, 0xff, PT ;  /* 0x000000ff2800780c */ /* 0x000fc60003f24070 */
[----:B------:R-:W1:Y:S04]  /*0fd0*/  SHFL.BFLY PT, R83, R42, 0x2, 0x1f ;  /* 0x0c401f002a537f89 */ /* 0x000e6800000e0000 */
[----:B------:R-:W2:Y:S01]  /*0fe0*/  SHFL.BFLY PT, R85, R44, 0x2, 0x1f ;  /* 0x0c401f002c557f89 */ /* 0x000ea200000e0000 */
[----:B0-----:R-:W-:-:S05]  /*0ff0*/  @!P2 IMAD R89, R89, R20, UR8 ;  /* 0x000000085959ae24 */ /* 0x001fca000f8e0214 */
[----:B------:R-:W-:Y:S01]  /*1000*/  @!P2 LEA R89, R89, R38, 0xb ;  /* 0x000000265959a211 */ /* 0x000fe200078e58ff */
[----:B-1----:R-:W-:-:S03]  /*1010*/  FADD.FTZ R46, R83, R42 ;  /* 0x0000002a532e7221 */ /* 0x002fc60000010000 */
[----:B------:R-:W-:Y:S01]  /*1020*/  @!P2 SHF.L.U32 R89, R89, 0x1, RZ ;  /* 0x000000015959a819 */ /* 0x000fe200000006ff */
[----:B--2---:R-:W-:Y:S01]  /*1030*/  FADD.FTZ R48, R85, R44 ;  /* 0x0000002c55307221 */ /* 0x004fe20000010000 */
[----:B------:R-:W0:Y:S01]  /*1040*/  SHFL.BFLY PT, R83, R46, 0x1, 0x1f ;  /* 0x0c201f002e537f89 */ /* 0x000e2200000e0000 */
[----:B------:R-:W1:Y:S03]  /*1050*/  @!P2 LDC.64 R84, c[0x0][0x248] ;  /* 0x00009200ff54ab82 */ /* 0x000e660000000a00 */
[----:B------:R-:W2:Y:S01]  /*1060*/  SHFL.BFLY PT, R87, R48, 0x1, 0x1f ;  /* 0x0c201f0030577f89 */ /* 0x000ea200000e0000 */
[----:B0-----:R-:W-:Y:S01]  /*1070*/  FADD.FTZ R82, R46, R83 ;  /* 0x000000532e527221 */ /* 0x001fe20000010000 */
        /* <DEDUP_REMOVED lines=23> */
.L_x_2681:
[----:B------:R-:W2:Y:S04]  /*11f0*/  LD.E.STRONG.GPU R42, desc[UR6][R76.64] ;  /* 0x000000064c2a7980 */ /* 0x000ea8000c10f900 */
[----:B--2---:R-:W-:Y:S01]  /*1200*/  CCTL.IVALL ;  /* 0x00000000ff00798f */ /* 0x004fe20002000000 */
[----:B------:R-:W-:Y:S05]  /*1210*/  YIELD ;  /* 0x0000000000007946 */ /* 0x000fea0003800000 */
[----:B------:R-:W-:-:S04]  /*1220*/  LOP3.LUT R42, R42, R85, RZ, 0x3c, !PT ;  /* 0x000000552a2a7212 */ /* 0x000fc800078e3cff */
[----:B------:R-:W-:-:S13]  /*1230*/  ISETP.GT.AND P2, PT, R42, -0x1, PT ;  /* 0xffffffff2a00780c */ /* 0x000fda0003f44270 */
[----:B------:R-:W-:Y:S05]  /*1240*/  @P2 BRA `(.L_x_2681) ;  /* 0xfffffffc00e82947 */ /* 0x000fea000383ffff */
.L_x_2680:
[----:B------:R-:W-:Y:S05]  /*1250*/  WARPSYNC.ALL ;  /* 0x0000000000007948 */ /* 0x000fea0003800000 */
[----:B------:R-:W-:Y:S06]  /*1260*/  BAR.SYNC.DEFER_BLOCKING 0x0 ;  /* 0x0000000000007b1d */ /* 0x000fec0000010000 */
[----:B------:R-:W-:Y:S04]  /*1270*/  BSSY B0, `(.L_x_2682) ;  /* 0x0000031000007945 */ /* 0x000fe80003800000 */
[----:B------:R-:W-:Y:S05]  /*1280*/  @P1 BRA `(.L_x_2683) ;  /* 0x0000000000bc1947 */ /* 0x000fea0003800000 */
[----:B0-----:R-:W0:Y:S01]  /*1290*/  LDC R83, c[0x0][0x10] ;  /* 0x00000400ff537b82 */ /* 0x001e220000000800 */
[----:B------:R-:W-:-:S07]  /*12a0*/  LOP3.LUT R85, R40, 0xf, RZ, 0xc0, !PT ;  /* 0x0000000f28557812 */ /* 0x000fce00078ec0ff */
        /* <DEDUP_REMOVED lines=45> */
.L_x_2683:
[----:B------:R-:W-:Y:S05]  /*1580*/  BSYNC B0 ;  /* 0x0000000000007941 */ /* 0x000fea0003800000 */
.L_x_2682:
        /* <DEDUP_REMOVED lines=25> */
[----:B------:R-:W-:Y:S06]  /*1720*/  BAR.SYNC.DEFER_BLOCKING 0x0 ;  /* 0x0000000000007b1d */ /* 0x000fec0000010000 */
[----:B------:R-:W-:Y:S05]  /*1730*/  @P0 BRA `(.L_x_2685) ;  /* 0x00000000001c0947 */ /* 0x000fea0003800000 */
[----:B0-----:R-:W0:Y:S01]  /*1740*/  LDS.64 R82, [R34+UR4] ;  /* 0x0000000422527984 */ /* 0x001e220008000a00 */
[----:B------:R-:W-:Y:S01]  /*1750*/  LEA R42, P1, R99, R40, 0x4 ;  /* 0x00000028632a7211 */ /* 0x000fe200078220ff */
[----:B------:R-:W-:-:S03]  /*1760*/  ULDC.64 UR10, c[0x0][0x240] ;  /* 0x00009000000a7ab9 */ /* 0x000fc60000000a00 */
[----:B------:R-:W-:Y:S02]  /*1770*/  LEA.HI.X R85, R99, R18, R32, 0x4, P1 ;  /* 0x0000001263557211 */ /* 0x000fe400008f2420 */
[----:B------:R-:W-:-:S04]  /*1780*/  LEA R84, P1, R42, UR10, 0x3 ;  /* 0x0000000a2a547c11 */ /* 0x000fc8000f8218ff */
[----:B------:R-:W-:-:S05]  /*1790*/  LEA.HI.X R85, R42, UR11, R85, 0x3, P1 ;  /* 0x0000000b2a557c11 */ /* 0x000fca00088f1c55 */
[----:B0-----:R1:W-:Y:S04]  /*17a0*/  STG.E.64 desc[UR6][R84.64], R82 ;  /* 0x0000005254007986 */ /* 0x0013e8000c101b06 */
.L_x_2685:
[----:B------:R-:W-:Y:S05]  /*17b0*/  BSYNC B0 ;  /* 0x0000000000007941 */ /* 0x000fea0003800000 */
.L_x_2684:
[----:B01----:R-:W0:Y:S01]  /*17c0*/  LDS.64 R82, [R16+UR4] ;  /* 0x0000000410527984 */ /* 0x003e220008000a00 */
[----:B------:R-:W-:Y:S01]  /*17d0*/  ULDC UR5, c[0x0][0x230] ;  /* 0x00008c0000057ab9 */ /* 0x000fe20000000800 */
[--C-:B-----5:R-:W-:Y:S01]  /*17e0*/  HADD2.F32 R50, -RZ, R79.reuse.H0_H0 ;  /* 0x2000004fff327230 */ /* 0x120fe20000004100 */
[----:B------:R-:W-:Y:S01]  /*17f0*/  ULDC.64 UR10, c[0x0][0x210] ;  /* 0x00008400000a7ab9 */ /* 0x000fe20000000a00 */
[----:B------:R-:W-:Y:S01]  /*1800*/  HADD2.F32 R79, -RZ, R79.H1_H1 ;  /* 0x3000004fff4f7230 */ /* 0x000fe20000004100 */
[----:B------:R-:W-:Y:S01]  /*1810*/  LOP3.LUT R20, R20, 0x1, RZ, 0x3c, !PT ;  /* 0x0000000114147812 */ /* 0x000fe200078e3cff */
[----:B------:R-:W-:Y:S02]  /*1820*/  HADD2.F32 R60, -RZ, R81.H1_H1 ;  /* 0x30000051ff3c7230 */ /* 0x000fe40000004100 */
[----:B------:R-:W-:Y:S02]  /*1830*/  HADD2.F32 R44, -RZ, R80.H0_H0 ;  /* 0x20000050ff2c7230 */ /* 0x000fe40000004100 */
[----:B0-----:R-:W-:Y:S01]  /*1840*/  FADD.FTZ R42, R83, UR5 ;  /* 0x00000005532a7e21 */ /* 0x001fe20008010000 */
[--C-:B------:R-:W-:Y:S01]  /*1850*/  FADD.FTZ R55, R55, -R82.reuse ;  /* 0x8000005237377221 */ /* 0x100fe20000010000 */
[----:B------:R-:W-:Y:S01]  /*1860*/  FADD.FTZ R85, R59, -R82 ;  /* 0x800000523b557221 */ /* 0x000fe20000010000 */
[----:B------:R-:W-:-:S02]  /*1870*/  HADD2.F32 R83, -RZ, R78.H0_H0 ;  /* 0x2000004eff537230 */ /* 0x000fc40000004100 */
[--C-:B------:R-:W-:Y:S01]  /*1880*/  FADD.FTZ R87, R39, -R82.reuse ;  /* 0x8000005227577221 */ /* 0x100fe20000010000 */
[----:B------:R-:W-:Y:S01]  /*1890*/  HADD2.F32 R78, -RZ, R78.H1_H1 ;  /* 0x3000004eff4e7230 */ /* 0x000fe20000004100 */
[----:B------:R-:W0:Y:S01]  /*18a0*/  MUFU.RSQ R42, R42 ;  /* 0x0000002a002a7308 */ /* 0x000e220000001400 */
[----:B------:R-:W-:Y:S02]  /*18b0*/  HADD2.F32 R59, -RZ, R80.H1_H1 ;  /* 0x30000050ff3b7230 */ /* 0x000fe40000004100 */
        /* <DEDUP_REMOVED lines=13> */
[C---:B0-----:R-:W-:Y:S01]  /*1990*/  FMUL.FTZ R55, R42.reuse, R55 ;  /* 0x000000372a377220 */ /* 0x041fe20000410000 */
[----:B------:R-:W-:Y:S01]  /*19a0*/  FMUL.FTZ R46, R42, R85 ;  /* 0x000000552a2e7220 */ /* 0x000fe20000410000 */
[----:B------:R-:W-:Y:S01]  /*19b0*/  FADD.FTZ R85, R57, -R82 ;  /* 0x8000005239557221 */ /* 0x000fe20000010000 */
[----:B------:R-:W-:-:S02]  /*19c0*/  HADD2.F32 R57, -RZ, R81.H0_H0 ;  /* 0x20000051ff397230 */ /* 0x000fc40000004100 */
[----:B------:R-:W-:Y:S01]  /*19d0*/  FFMA.FTZ R52, R55, R79, R60 ;  /* 0x0000004f37347223 */ /* 0x000fe2000001003c */
[--C-:B------:R-:W-:Y:S01]  /*19e0*/  FADD.FTZ R55, R51, -R82.reuse ;  /* 0x8000005233377221 */ /* 0x100fe20000010000 */
[----:B------:R-:W-:Y:S01]  /*19f0*/  FADD.FTZ R81, R49, -R82 ;  /* 0x8000005231517221 */ /* 0x000fe20000010000 */
[----:B------:R-:W-:Y:S01]  /*1a00*/  FMUL.FTZ R87, R42, R87 ;  /* 0x000000572a577220 */ /* 0x000fe20000410000 */
[----:B------:R-:W-:Y:S01]  /*1a10*/  FMUL.FTZ R54, R52, -1.4426950216293334961 ;  /* 0xbfb8aa3b34367820 */ /* 0x000fe20000410000 */
[C---:B------:R-:W-:Y:S01]  /*1a20*/  FMUL.FTZ R55, R42.reuse, R55 ;  /* 0x000000372a377220 */ /* 0x040fe20000410000 */
[----:B------:R-:W-:Y:S01]  /*1a30*/  FMUL.FTZ R81, R42, R81 ;  /* 0x000000512a517220 */ /* 0x000fe20000410000 */
[----:B------:R-:W-:Y:S01]  /*1a40*/  FFMA.FTZ R37, R79, R87, R60 ;  /* 0x000000574f257223 */ /* 0x000fe2000001003c */
[----:B------:R0:W-:Y:S01]  /*1a50*/  MUFU.EX2 R51, R54 ;  /* 0x0000003600337308 */ /* 0x0001e20000000800 */
[----:B------:R-:W-:Y:S01]  /*1a60*/  FFMA.FTZ R49, R78, R55, R59 ;  /* 0x000000374e317223 */ /* 0x000fe2000001003b */
[--C-:B------:R-:W-:Y:S01]  /*1a70*/  FADD.FTZ R55, R47, -R82.reuse ;  /* 0x800000522f377221 */ /* 0x100fe20000010000 */
[----:B------:R-:W-:Y:S01]  /*1a80*/  FFMA.FTZ R47, R50, R81, R57 ;  /* 0x00000051322f7223 */ /* 0x000fe20000010039 */
[--C-:B------:R-:W-:Y:S01]  /*1a90*/  FADD.FTZ R87, R35, -R82.reuse ;  /* 0x8000005223577221 */ /* 0x100fe20000010000 */
[C---:B------:R-:W-:Y:S01]  /*1aa0*/  FMUL.FTZ R91, R42.reuse, R91 ;  /* 0x0000005b2a5b7220 */ /* 0x040fe20000410000 */
[C---:B------:R-:W-:Y:S01]  /*1ab0*/  FMUL.FTZ R89, R42.reuse, R89 ;  /* 0x000000592a597220 */ /* 0x040fe20000410000 */
[----:B------:R-:W-:Y:S01]  /*1ac0*/  FMUL.FTZ R68, R47, -1.4426950216293334961 ;  /* 0xbfb8aa3b2f447820 */ /* 0x000fe20000410000 */
[C---:B------:R-:W-:Y:S01]  /*1ad0*/  FMUL.FTZ R95, R42.reuse, R95 ;  /* 0x0000005f2a5f7220 */ /* 0x040fe20000410000 */
[C---:B0-----:R-:W-:Y:S01]  /*1ae0*/  FMUL.FTZ R54, R42.reuse, R55 ;  /* 0x000000372a367220 */ /* 0x041fe20000410000 */
[----:B------:R-:W-:Y:S01]  /*1af0*/  FADD.FTZ R55, R45, -R82 ;  /* 0x800000522d377221 */ /* 0x000fe20000010000 */
[----:B------:R-:W-:Y:S01]  /*1b00*/  FFMA.FTZ R29, R79, R91, R60 ;  /* 0x0000005b4f1d7223 */ /* 0x000fe2000001003c */
[----:B------:R0:W1:Y:S01]  /*1b10*/  MUFU.EX2 R45, R68 ;  /* 0x00000044002d7308 */ /* 0x0000620000000800 */
[----:B------:R-:W-:Y:S01]  /*1b20*/  FADD.FTZ R91, R27, -R82 ;  /* 0x800000521b5b7221 */ /* 0x000fe20000010000 */
[----:B------:R-:W-:Y:S01]  /*1b30*/  FFMA.FTZ R35, R83, R89, R44 ;  /* 0x0000005953237223 */ /* 0x000fe2000001002c */
[----:B------:R-:W-:Y:S01]  /*1b40*/  FADD.FTZ R89, R33, -R82 ;  /* 0x8000005221597221 */ /* 0x000fe20000010000 */
[C---:B------:R-:W-:Y:S01]  /*1b50*/  FMUL.FTZ R93, R42.reuse, R93 ;  /* 0x0000005d2a5d7220 */ /* 0x040fe20000410000 */
[----:B------:R-:W-:Y:S01]  /*1b60*/  FFMA.FTZ R21, R79, R95, R60 ;  /* 0x0000005f4f157223 */ /* 0x000fe2000001003c */
[C---:B------:R-:W-:Y:S01]  /*1b70*/  FMUL.FTZ R97, R42.reuse, R97 ;  /* 0x000000612a617220 */ /* 0x040fe20000410000 */
[----:B------:R-:W-:Y:S01]  /*1b80*/  FADD.FTZ R95, R19, -R82 ;  /* 0x80000052135f7221 */ /* 0x000fe20000010000 */
[----:B------:R-:W-:Y:S01]  /*1b90*/  FFMA.FTZ R27, R83, R93, R44 ;  /* 0x0000005d531b7223 */ /* 0x000fe2000001002c */
[----:B0-----:R-:W-:Y:S01]  /*1ba0*/  FMUL.FTZ R68, R42, R87 ;  /* 0x000000572a447220 */ /* 0x001fe20000410000 */
[----:B------:R-:W-:Y:S01]  /*1bb0*/  FADD.FTZ R93, R25, -R82 ;  /* 0x80000052195d7221 */ /* 0x000fe20000010000 */
[----:B------:R-:W-:Y:S01]  /*1bc0*/  FFMA.FTZ R19, R83, R97, R44 ;  /* 0x0000006153137223 */ /* 0x000fe2000001002c */
[----:B------:R-:W-:Y:S01]  /*1bd0*/  FADD.FTZ R97, R17, -R82 ;  /* 0x8000005211617221 */ /* 0x000fe20000010000 */
[--C-:B------:R-:W-:Y:S01]  /*1be0*/  FFMA.FTZ R33, R78, R68, R59.reuse ;  /* 0x000000444e217223 */ /* 0x100fe2000001003b */
[C---:B------:R-:W-:Y:S01]  /*1bf0*/  FMUL.FTZ R68, R42.reuse, R91 ;  /* 0x0000005b2a447220 */ /* 0x040fe20000410000 */
[----:B------:R-:W-:Y:S01]  /*1c00*/  FFMA.FTZ R54, R79, R54, R60 ;  /* 0x000000364f367223 */ /* 0x000fe2000001003c */
[----:B------:R-:W-:Y:S01]  /*1c10*/  FMUL.FTZ R48, R42, R85 ;  /* 0x000000552a307220 */ /* 0x000fe20000410000 */
[----:B------:R-:W-:Y:S01]  /*1c20*/  FMUL.FTZ R3, R3, R42 ;  /* 0x0000002a03037220 */ /* 0x000fe20000410000 */
[--C-:B------:R-:W-:Y:S01]  /*1c30*/  FFMA.FTZ R25, R78, R68, R59.reuse ;  /* 0x000000444e197223 */ /* 0x100fe2000001003b */
[C---:B------:R-:W-:Y:S01]  /*1c40*/  FMUL.FTZ R68, R42.reuse, R95 ;  /* 0x0000005f2a447220 */ /* 0x040fe20000410000 */
[--C-:B------:R-:W-:Y:S01]  /*1c50*/  FADD.FTZ R85, R41, -R82.reuse ;  /* 0x8000005229557221 */ /* 0x100fe20000010000 */
[----:B------:R-:W-:Y:S01]  /*1c60*/  FMUL.FTZ R53, R42, R53 ;  /* 0x000000352a357220 */ /* 0x000fe20000410000 */
[----:B------:R-:W-:Y:S01]  /*1c70*/  FMUL.FTZ R70, R54, -1.4426950216293334961 ;  /* 0xbfb8aa3b36467820 */ /* 0x000fe20000410000 */
[----:B------:R-:W-:Y:S01]  /*1c80*/  FFMA.FTZ R17, R78, R68, R59 ;  /* 0x000000444e117223 */ /* 0x000fe2000001003b */
[----:B------:R-:W-:Y:S01]  /*1c90*/  FMUL.FTZ R68, R42, R97 ;  /* 0x000000612a447220 */ /* 0x000fe20000410000 */
[--C-:B------:R-:W-:Y:S01]  /*1ca0*/  FADD.FTZ R81, R43, -R82.reuse ;  /* 0x800000522b517221 */ /* 0x100fe20000010000 */
[----:B------:R-:W-:Y:S01]  /*1cb0*/  FADD.FTZ R97, R15, -R82 ;  /* 0x800000520f617221 */ /* 0x000fe20000010000 */
[--C-:B------:R-:W-:Y:S01]  /*1cc0*/  FFMA.FTZ R3, R3, R83, R44.reuse ;  /* 0x0000005303037223 */ /* 0x100fe2000001002c */
[----:B------:R-:W-:Y:S01]  /*1cd0*/  FFMA.FTZ R68, R50, R68, R57 ;  /* 0x0000004432447223 */ /* 0x000fe20000010039 */
[----:B------:R-:W-:Y:S01]  /*1ce0*/  FFMA.FTZ R46, R46, R78, R59 ;  /* 0x0000004e2e2e7223 */ /* 0x000fe2000001003b */
[--C-:B------:R-:W-:Y:S01]  /*1cf0*/  FFMA.FTZ R48, R48, R50, R57.reuse ;  /* 0x0000003230307223 */ /* 0x100fe20000010039 */
[C---:B------:R-:W-:Y:S01]  /*1d00*/  FMUL.FTZ R85, R42.reuse, R85 ;  /* 0x000000552a557220 */ /* 0x040fe20000410000 */
[--C-:B------:R-:W-:Y:S01]  /*1d10*/  FFMA.FTZ R53, R83, R53, R44.reuse ;  /* 0x0000003553357223 */ /* 0x100fe2000001002c */
[----:B------:R-:W-:Y:S01]  /*1d20*/  FMUL.FTZ R55, R42, R55 ;  /* 0x000000372a377220 */ /* 0x000fe20000410000 */
[----:B------:R-:W-:Y:S01]  /*1d30*/  FMUL.FTZ R84, R68, -1.4426950216293334961 ;  /* 0xbfb8aa3b44547820 */ /* 0x000fe20000410000 */
[----:B------:R0:W2:Y:S01]  /*1d40*/  MUFU.EX2 R43, R70 ;  /* 0x00000046002b7308 */ /* 0x0000a20000000800 */
[C---:B------:R-:W-:Y:S01]  /*1d50*/  FMUL.FTZ R81, R42.reuse, R81 ;  /* 0x000000512a517220 */ /* 0x040fe20000410000 */
[----:B------:R-:W-:Y:S01]  /*1d60*/  FMUL.FTZ R9, R42, R9 ;  /* 0x000000092a097220 */ /* 0x000fe20000410000 */
[----:B------:R-:W-:Y:S01]  /*1d70*/  FMUL.FTZ R56, R3, -1.4426950216293334961 ;  /* 0xbfb8aa3b03387820 */ /* 0x000fe20000410000 */
[----:B------:R-:W-:Y:S01]  /*1d80*/  FMUL.FTZ R58, R46, -1.4426950216293334961 ;  /* 0xbfb8aa3b2e3a7820 */ /* 0x000fe20000410000 */
[----:B------:R-:W-:Y:S01]  /*1d90*/  FMUL.FTZ R62, R48, -1.4426950216293334961 ;  /* 0xbfb8aa3b303e7820 */ /* 0x000fe20000410000 */
[----:B------:R-:W-:Y:S01]  /*1da0*/  FFMA.FTZ R39, R50, R85, R57 ;  /* 0x0000005532277223 */ /* 0x000fe20000010039 */
[----:B------:R-:W-:Y:S01]  /*1db0*/  FMUL.FTZ R64, R53, -1.4426950216293334961 ;  /* 0xbfb8aa3b35407820 */ /* 0x000fe20000410000 */
[----:B------:R-:W-:Y:S01]  /*1dc0*/  FFMA.FTZ R55, R83, R55, R44 ;  /* 0x0000003753377223 */ /* 0x000fe2000001002c */
[----:B0-----:R-:W-:Y:S01]  /*1dd0*/  FMUL.FTZ R70, R42, R97 ;  /* 0x000000612a467220 */ /* 0x001fe20000410000 */
[----:B------:R-:W-:Y:S01]  /*1de0*/  FADD.FTZ R97, R13, -R82 ;  /* 0x800000520d617221 */ /* 0x000fe20000010000 */
[----:B------:R-:W-:Y:S01]  /*1df0*/  FMUL.FTZ R66, R49, -1.4426950216293334961 ;  /* 0xbfb8aa3b31427820 */ /* 0x000fe20000410000 */
[----:B------:R0:W-:Y:S01]  /*1e00*/  MUFU.EX2 R13, R84 ;  /* 0x00000054000d7308 */ /* 0x0001e20000000800 */
[----:B------:R-:W-:Y:S01]  /*1e10*/  FFMA.FTZ R41, R78, R81, R59 ;  /* 0x000000514e297223 */ /* 0x000fe2000001003b */
[----:B------:R-:W-:Y:S01]  /*1e20*/  FMUL.FTZ R80, R17, -1.4426950216293334961 ;  /* 0xbfb8aa3b11507820 */ /* 0x000fe20000410000 */
[C---:B------:R-:W-:Y:S01]  /*1e30*/  FMUL.FTZ R7, R42.reuse, R7 ;  /* 0x000000072a077220 */ /* 0x040fe20000410000 */
[C---:B------:R-:W-:Y:S01]  /*1e40*/  FMUL.FTZ R11, R42.reuse, R11 ;  /* 0x0000000b2a0b7220 */ /* 0x040fe20000410000 */
[----:B------:R-:W-:Y:S01]  /*1e50*/  FMUL.FTZ R85, R39, -1.4426950216293334961 ;  /* 0xbfb8aa3b27557820 */ /* 0x000fe20000410000 */
[----:B------:R-:W-:Y:S01]  /*1e60*/  FMUL.FTZ R101, R42, R101 ;  /* 0x000000652a657220 */ /* 0x000fe20000410000 */
[----:B------:R-:W-:Y:S01]  /*1e70*/  FMUL.FTZ R74, R55, -1.4426950216293334961 ;  /* 0xbfb8aa3b374a7820 */ /* 0x000fe20000410000 */
[----:B------:R-:W-:Y:S01]  /*1e80*/  FFMA.FTZ R70, R79, R70, R60 ;  /* 0x000000464f467223 */ /* 0x000fe2000001003c */
[--C-:B0-----:R-:W-:Y:S01]  /*1e90*/  FFMA.FTZ R84, R50, R9, R57.reuse ;  /* 0x0000000932547223 */ /* 0x101fe20000010039 */
[----:B------:R-:W-:Y:S01]  /*1ea0*/  FADD.FTZ R9, R5, -R82 ;  /* 0x8000005205097221 */ /* 0x000fe20000010000 */
[----:B------:R-:W0:Y:S01]  /*1eb0*/  MUFU.EX2 R56, R56 ;  /* 0x0000003800387308 */ /* 0x000e220000000800 */
[----:B------:R-:W-:Y:S01]  /*1ec0*/  FMUL.FTZ R81, R41, -1.4426950216293334961 ;  /* 0xbfb8aa3b29517820 */ /* 0x000fe20000410000 */
[----:B------:R-:W-:Y:S01]  /*1ed0*/  FMUL.FTZ R86, R37, -1.4426950216293334961 ;  /* 0xbfb8aa3b25567820 */ /* 0x000fe20000410000 */
[C---:B------:R-:W-:Y:S01]  /*1ee0*/  FMUL.FTZ R89, R42.reuse, R89 ;  /* 0x000000592a597220 */ /* 0x040fe20000410000 */
[C---:B------:R-:W-:Y:S01]  /*1ef0*/  FMUL.FTZ R72, R42.reuse, R97 ;  /* 0x000000612a487220 */ /* 0x040fe20000410000 */
[----:B------:R-:W-:Y:S01]  /*1f00*/  FFMA.FTZ R5, R79, R7, R60 ;  /* 0x000000074f057223 */ /* 0x000fe2000001003c */
[C---:B------:R-:W-:Y:S01]  /*1f10*/  FMUL.FTZ R93, R42.reuse, R93 ;  /* 0x0000005d2a5d7220 */ /* 0x040fe20000410000 */
[----:B------:R-:W-:Y:S01]  /*1f20*/  FMUL.FTZ R7, R42, R9 ;  /* 0x000000092a077220 */ /* 0x000fe20000410000 */
[----:B------:R-:W3:Y:S01]  /*1f30*/  MUFU.EX2 R58, R58 ;  /* 0x0000003a003a7308 */ /* 0x000ee20000000800 */
[----:B------:R-:W-:Y:S01]  /*1f40*/  FMUL.FTZ R88, R33, -1.4426950216293334961 ;  /* 0xbfb8aa3b21587820 */ /* 0x000fe20000410000 */
[----:B------:R-:W-:Y:S01]  /*1f50*/  FMUL.FTZ R96, R70, -1.4426950216293334961 ;  /* 0xbfb8aa3b46607820 */ /* 0x000fe20000410000 */
[----:B------:R-:W-:Y:S01]  /*1f60*/  FMUL.FTZ R87, R35, -1.4426950216293334961 ;  /* 0xbfb8aa3b23577820 */ /* 0x000fe20000410000 */
[C-C-:B------:R-:W-:Y:S01]  /*1f70*/  FFMA.FTZ R31, R50.reuse, R89, R57.reuse ;  /* 0x00000059321f7223 */ /* 0x140fe20000010039 */
[--C-:B------:R-:W-:Y:S01]  /*1f80*/  FFMA.FTZ R72, R83, R72, R44.reuse ;  /* 0x0000004853487223 */ /* 0x100fe2000001002c */
[----:B------:R-:W-:Y:S01]  /*1f90*/  FMUL.FTZ R9, R5, -1.4426950216293334961 ;  /* 0xbfb8aa3b05097820 */ /* 0x000fe20000410000 */
[----:B------:R-:W-:Y:S01]  /*1fa0*/  FFMA.FTZ R23, R50, R93, R57 ;  /* 0x0000005d32177223 */ /* 0x000fe20000010039 */
[----:B------:R-:W4:Y:S01]  /*1fb0*/  MUFU.EX2 R62, R62 ;  /* 0x0000003e003e7308 */ /* 0x000f220000000800 */
[----:B------:R-:W-:Y:S01]  /*1fc0*/  FFMA.FTZ R83, R83, R7, R44 ;  /* 0x0000000753537223 */ /* 0x000fe2000001002c */
[----:B------:R-:W-:Y:S01]  /*1fd0*/  FMUL.FTZ R90, R29, -1.4426950216293334961 ;  /* 0xbfb8aa3b1d5a7820 */ /* 0x000fe20000410000 */
[----:B------:R-:W-:Y:S01]  /*1fe0*/  FMUL.FTZ R92, R25, -1.4426950216293334961 ;  /* 0xbfb8aa3b195c7820 */ /* 0x000fe20000410000 */
[----:B------:R-:W-:Y:S01]  /*1ff0*/  FMUL.FTZ R94, R21, -1.4426950216293334961 ;  /* 0xbfb8aa3b155e7820 */ /* 0x000fe20000410000 */
[----:B------:R-:W-:Y:S01]  /*2000*/  FMUL.FTZ R105, R42, R105 ;  /* 0x000000692a697220 */ /* 0x000fe20000410000 */
[----:B------:R-:W-:Y:S01]  /*2010*/  FMUL.FTZ R89, R31, -1.4426950216293334961 ;  /* 0xbfb8aa3b1f597820 */ /* 0x000fe20000410000 */
[----:B------:R-:W-:Y:S01]  /*2020*/  FMUL.FTZ R91, R27, -1.4426950216293334961 ;  /* 0xbfb8aa3b1b5b7820 */ /* 0x000fe20000410000 */
[----:B------:R0:W-:Y:S01]  /*2030*/  MUFU.EX2 R15, R80 ;  /* 0x00000050000f7308 */ /* 0x0001e20000000800 */
[----:B------:R-:W-:Y:S01]  /*2040*/  FMUL.FTZ R93, R23, -1.4426950216293334961 ;  /* 0xbfb8aa3b175d7820 */ /* 0x000fe20000410000 */
[----:B------:R-:W-:Y:S01]  /*2050*/  FMUL.FTZ R95, R19, -1.4426950216293334961 ;  /* 0xbfb8aa3b135f7820 */ /* 0x000fe20000410000 */
[----:B------:R-:W-:Y:S01]  /*2060*/  FFMA.FTZ R60, R79, R105, R60 ;  /* 0x000000694f3c7223 */ /* 0x000fe2000001003c */
[----:B------:R-:W-:Y:S01]  /*2070*/  FMUL.FTZ R97, R72, -1.4426950216293334961 ;  /* 0xbfb8aa3b48617820 */ /* 0x000fe20000410000 */
[----:B-1----:R-:W-:Y:S01]  /*2080*/  FADD.FTZ R45, R45, 1 ;  /* 0x3f8000002d2d7421 */ /* 0x002fe20000010000 */
[----:B--2---:R-:W-:Y:S01]  /*2090*/  FADD.FTZ R43, R43, 1 ;  /* 0x3f8000002b2b7421 */ /* 0x004fe20000010000 */
[----:B------:R-:W-:Y:S01]  /*20a0*/  FMUL.FTZ R79, R60, -1.4426950216293334961 ;  /* 0xbfb8aa3b3c4f7820 */ /* 0x000fe20000410000 */
[----:B------:R-:W1:Y:S01]  /*20b0*/  MUFU.EX2 R64, R64 ;  /* 0x0000004000407308 */ /* 0x000e620000000800 */
[C-C-:B0-----:R-:W-:Y:S01]  /*20c0*/  FFMA.FTZ R80, R78.reuse, R11, R59.reuse ;  /* 0x0000000b4e507223 */ /* 0x141fe2000001003b */
[----:B------:R-:W-:Y:S01]  /*20d0*/  FFMA.FTZ R59, R78, R101, R59 ;  /* 0x000000654e3b7223 */ /* 0x000fe2000001003b */
[----:B------:R-:W-:Y:S01]  /*20e0*/  FMUL.FTZ R78, R42, R103 ;  /* 0x000000672a4e7220 */ /* 0x000fe20000410000 */
[----:B------:R-:W-:Y:S01]  /*20f0*/  FMUL.FTZ R11, R84, -1.4426950216293334961 ;  /* 0xbfb8aa3b540b7820 */ /* 0x000fe20000410000 */
[----:B------:R-:W-:Y:S01]  /*2100*/  FMUL.FTZ R98, R80, -1.4426950216293334961 ;  /* 0xbfb8aa3b50627820 */ /* 0x000fe20000410000 */
[----:B------:R-:W-:Y:S01]  /*2110*/  FMUL.FTZ R44, R59, -1.4426950216293334961 ;  /* 0xbfb8aa3b3b2c7820 */ /* 0x000fe20000410000 */
[----:B------:R-:W-:Y:S01]  /*2120*/  FFMA.FTZ R78, R50, R78, R57 ;  /* 0x0000004e324e7223 */ /* 0x000fe20000010039 */
[----:B------:R-:W0:Y:S01]  /*2130*/  MUFU.EX2 R66, R66 ;  /* 0x0000004200427308 */ /* 0x000e220000000800 */
[----:B------:R-:W-:Y:S01]  /*2140*/  LEA R42, P1, R75, UR10, 0x1 ;  /* 0x0000000a4b2a7c11 */ /* 0x000fe2000f8208ff */
[----:B------:R-:W-:Y:S01]  /*2150*/  FMUL.FTZ R7, R83, -1.4426950216293334961 ;  /* 0xbfb8aa3b53077820 */ /* 0x000fe20000410000 */
[----:B------:R-:W-:Y:S01]  /*2160*/  FMUL.FTZ R82, R78, -1.4426950216293334961 ;  /* 0xbfb8aa3b4e527820 */ /* 0x000fe20000410000 */
[----:B------:R-:W-:Y:S01]  /*2170*/  FADD.FTZ R56, R56, 1 ;  /* 0x3f80000038387421 */ /* 0x000fe20000010000 */
[----:B---3--:R-:W-:Y:S01]  /*2180*/  FADD.FTZ R101, R58, 1 ;  /* 0x3f8000003a657421 */ /* 0x008fe20000010000 */
[----:B----4-:R-:W-:Y:S01]  /*2190*/  FADD.FTZ R103, R62, 1 ;  /* 0x3f8000003e677421 */ /* 0x010fe20000010000 */
[----:B------:R-:W-:Y:S01]  /*21a0*/  FADD.FTZ R51, R51, 1 ;  /* 0x3f80000033337421 */ /* 0x000fe20000010000 */
[----:B------:R-:W2:Y:S01]  /*21b0*/  MUFU.EX2 R85, R85 ;  /* 0x0000005500557308 */ /* 0x000ea20000000800 */
[----:B-1----:R-:W-:Y:S01]  /*21c0*/  FADD.FTZ R58, R64, 1 ;  /* 0x3f800000403a7421 */ /* 0x002fe20000010000 */
[----:B------:R-:W-:Y:S01]  /*21d0*/  FADD.FTZ R15, R15, 1 ;  /* 0x3f8000000f0f7421 */ /* 0x000fe20000010000 */
[----:B------:R-:W-:Y:S01]  /*21e0*/  FADD.FTZ R13, R13, 1 ;  /* 0x3f8000000d0d7421 */ /* 0x000fe20000010000 */
[----:B------:R-:W-:-:S04]  /*21f0*/  LEA R50, P3, R67, UR10, 0x1 ;  /* 0x0000000a43327c11 */ /* 0x000fc8000f8608ff */
[----:B------:R-:W1:Y:S01]  /*2200*/  MUFU.EX2 R74, R74 ;  /* 0x0000004a004a7308 */ /* 0x000e620000000800 */
[----:B0-----:R-:W-:-:S07]  /*2210*/  FADD.FTZ R62, R66, 1 ;  /* 0x3f800000423e7421 */ /* 0x001fce0000010000 */
[----:B------:R-:W0:Y:S01]  /*2220*/  MUFU.EX2 R81, R81 ;  /* 0x0000005100517308 */ /* 0x000e220000000800 */
[----:B--2---:R-:W-:-:S07]  /*2230*/  FADD.FTZ R85, R85, 1 ;  /* 0x3f80000055557421 */ /* 0x004fce0000010000 */
[----:B------:R-:W2:Y:S01]  /*2240*/  MUFU.EX2 R86, R86 ;  /* 0x0000005600567308 */ /* 0x000ea20000000800 */
[----:B-1----:R-:W-:-:S07]  /*2250*/  FADD.FTZ R66, R74, 1 ;  /* 0x3f8000004a427421 */ /* 0x002fce0000010000 */
[----:B------:R-:W1:Y:S01]  /*2260*/  MUFU.EX2 R88, R88 ;  /* 0x0000005800587308 */ /* 0x000e620000000800 */
[----:B0-----:R-:W-:-:S07]  /*2270*/  FADD.FTZ R74, R81, 1 ;  /* 0x3f800000514a7421 */ /* 0x001fce0000010000 */
[----:B------:R-:W-:Y:S01]  /*2280*/  MUFU.EX2 R96, R96 ;  /* 0x0000006000607308 */ /* 0x000fe20000000800 */
[----:B--2---:R-:W-:-:S07]  /*2290*/  FADD.FTZ R86, R86, 1 ;  /* 0x3f80000056567421 */ /* 0x004fce0000010000 */
[----:B------:R-:W0:Y:S01]  /*22a0*/  MUFU.EX2 R87, R87 ;  /* 0x0000005700577308 */ /* 0x000e220000000800 */
[----:B-1----:R-:W-:-:S07]  /*22b0*/  FADD.FTZ R88, R88, 1 ;  /* 0x3f80000058587421 */ /* 0x002fce0000010000 */
[----:B------:R-:W-:Y:S08]  /*22c0*/  MUFU.EX2 R9, R9 ;  /* 0x0000000900097308 */ /* 0x000ff00000000800 */
[----:B------:R1:W2:Y:S01]  /*22d0*/  MUFU.EX2 R57, R44 ;  /* 0x0000002c00397308 */ /* 0x0002a20000000800 */
[----:B0-----:R-:W-:-:S07]  /*22e0*/  FADD.FTZ R87, R87, 1 ;  /* 0x3f80000057577421 */ /* 0x001fce0000010000 */
[----:B------:R-:W0:Y:S01]  /*22f0*/  MUFU.EX2 R90, R90 ;  /* 0x0000005a005a7308 */ /* 0x000e220000000800 */
[----:B-1----:R-:W-:-:S07]  /*2300*/  LEA R44, P2, R73, UR10, 0x1 ;  /* 0x0000000a492c7c11 */ /* 0x002fce000f8408ff */
        /* <DEDUP_REMOVED lines=12> */
[----:B------:R1:W3:Y:S01]  /*23d0*/  MUFU.RCP R64, R45 ;  /* 0x0000002d00407308 */ /* 0x0002e20000001000 */
[----:B--2---:R-:W-:-:S07]  /*23e0*/  FADD.FTZ R93, R93, 1 ;  /* 0x3f8000005d5d7421 */ /* 0x004fce0000010000 */
[----:B------:R2:W4:Y:S01]  /*23f0*/  MUFU.RCP R107, R43 ;  /* 0x0000002b006b7308 */ /* 0x0005220000001000 */
[----:B-1----:R-:W-:Y:S01]  /*2400*/  LEA.HI.X R45, R73, UR11, R12, 0x1, P2 ;  /* 0x0000000b492d7c11 */ /* 0x002fe200090f0c0c */
[----:B0-----:R-:W-:-:S06]  /*2410*/  FADD.FTZ R95, R95, 1 ;  /* 0x3f8000005f5f7421 */ /* 0x001fcc0000010000 */
[----:B------:R-:W-:Y:S01]  /*2420*/  MUFU.EX2 R97, R97 ;  /* 0x0000006100617308 */ /* 0x000fe20000000800 */
[----:B--2---:R-:W-:Y:S01]  /*2430*/  LEA.HI.X R43, R75, UR11, R14, 0x1, P1 ;  /* 0x0000000b4b2b7c11 */ /* 0x004fe200088f0c0e */
[----:B---3--:R-:W-:Y:S01]  /*2440*/  FMUL.FTZ R64, R47, R64 ;  /* 0x000000402f407220 */ /* 0x008fe20000410000 */
[----:B------:R-:W-:Y:S02]  /*2450*/  LEA R14, P2, R69, UR10, 0x1 ;  /* 0x0000000a450e7c11 */ /* 0x000fe4000f8408ff */
[----:B------:R-:W-:-:S03]  /*2460*/  LEA R12, P1, R71, UR10, 0x1 ;  /* 0x0000000a470c7c11 */ /* 0x000fc6000f8208ff */
[----:B------:R-:W-:Y:S01]  /*2470*/  MUFU.EX2 R98, R98 ;  /* 0x0000006200627308 */ /* 0x000fe20000000800 */
[----:B----4-:R-:W-:-:S05]  /*2480*/  FMUL.FTZ R107, R54, R107 ;  /* 0x0000006b366b7220 */ /* 0x010fca0000410000 */
[----:B------:R-:W-:Y:S02]  /*2490*/  F2FP.F16.F32.PACK_AB R64, R107, R64 ;  /* 0x000000406b40723e */ /* 0x000fe400000000ff */
[----:B------:R-:W0:Y:S08]  /*24a0*/  MUFU.EX2 R11, R11 ;  /* 0x0000000b000b7308 */ /* 0x000e300000000800 */
[----:B------:R-:W1:Y:S08]  /*24b0*/  MUFU.EX2 R79, R79 ;  /* 0x0000004f004f7308 */ /* 0x000e700000000800 */
[----:B------:R-:W2:Y:S01]  /*24c0*/  MUFU.EX2 R82, R82 ;  /* 0x0000005200527308 */ /* 0x000ea20000000800 */
[----:B0-----:R-:W-:-:S07]  /*24d0*/  FADD.FTZ R11, R11, 1 ;  /* 0x3f8000000b0b7421 */ /* 0x001fce0000010000 */
[----:B------:R-:W-:Y:S01]  /*24e0*/  MUFU.EX2 R7, R7 ;  /* 0x0000000700077308 */ /* 0x000fe20000000800 */
[----:B-1----:R-:W-:-:S07]  /*24f0*/  FADD.FTZ R79, R79, 1 ;  /* 0x3f8000004f4f7421 */ /* 0x002fce0000010000 */
[----:B------:R-:W0:Y:S01]  /*2500*/  MUFU.RCP R56, R56 ;  /* 0x0000003800387308 */ /* 0x000e220000001000 */
[----:B--2---:R-:W-:-:S07]  /*2510*/  FADD.FTZ R82, R82, 1 ;  /* 0x3f80000052527421 */ /* 0x004fce0000010000 */
[----:B------:R-:W1:Y:S08]  /*2520*/  MUFU.RCP R101, R101 ;  /* 0x0000006500657308 */ /* 0x000e700000001000 */
[----:B------:R-:W2:Y:S01]  /*2530*/  MUFU.RCP R103, R103 ;  /* 0x0000006700677308 */ /* 0x000ea20000001000 */
[----:B0-----:R-:W-:-:S07]  /*2540*/  FMUL.FTZ R56, R3, R56 ;  /* 0x0000003803387220 */ /* 0x001fce0000410000 */
[----:B------:R0:W3:Y:S01]  /*2550*/  MUFU.RCP R105, R51 ;  /* 0x0000003300697308 */ /* 0x0000e20000001000 */
[----:B-1----:R-:W-:-:S05]  /*2560*/  FMUL.FTZ R101, R46, R101 ;  /* 0x000000652e657220 */ /* 0x002fca0000410000 */
[----:B------:R-:W-:Y:S02]  /*2570*/  F2FP.F16.F32.PACK_AB R56, R101, R56 ;  /* 0x000000386538723e */ /* 0x000fe400000000ff */
[----:B------:R1:W4:Y:S01]  /*2580*/  MUFU.RCP R112, R15 ;  /* 0x0000000f00707308 */ /* 0x0003220000001000 */
[----:B0-----:R-:W-:Y:S01]  /*2590*/  LEA.HI.X R51, R67, UR11, R6, 0x1, P3 ;  /* 0x0000000b43337c11 */ /* 0x001fe200098f0c06 */
[----:B------:R-:W-:Y:S01]  /*25a0*/  FADD.FTZ R67, R7, 1 ;  /* 0x3f80000007437421 */ /* 0x000fe20000010000 */
[----:B--2---:R-:W-:Y:S01]  /*25b0*/  FMUL.FTZ R103, R48, R103 ;  /* 0x0000006730677220 */ /* 0x004fe20000410000 */
[----:B------:R-:W-:Y:S04]  /*25c0*/  STG.E.U16 desc[UR6][R42.64], R56 ;  /* 0x000000382a007986 */ /* 0x000fe8000c101506 */
[----:B------:R-:W0:Y:S01]  /*25d0*/  MUFU.RCP R58, R58 ;  /* 0x0000003a003a7308 */ /* 0x000e220000001000 */
[----:B-1----:R-:W-:Y:S01]  /*25e0*/  LEA.HI.X R15, R69, UR11, R8, 0x1, P2 ;  /* 0x0000000b450f7c11 */ /* 0x002fe200090f0c08 */
[----:B---3--:R-:W-:Y:S01]  /*25f0*/  FMUL.FTZ R52, R52, R105 ;  /* 0x0000006934347220 */ /* 0x008fe20000410000 */
[----:B------:R-:W-:-:S04]  /*2600*/  LEA R8, P2, R63, UR10, 0x1 ;  /* 0x0000000a3f087c11 */ /* 0x000fc8000f8408ff */
[----:B------:R-:W-:Y:S01]  /*2610*/  F2FP.F16.F32.PACK_AB R103, R52, R103 ;  /* 0x000000673467723e */ /* 0x000fe200000000ff */
[----:B------:R-:W1:Y:S01]  /*2620*/  MUFU.RCP R62, R62 ;  /* 0x0000003e003e7308 */ /* 0x000e620000001000 */
[----:B----4-:R-:W-:-:S03]  /*2630*/  FMUL.FTZ R17, R17, R112 ;  /* 0x0000007011117220 */ /* 0x010fc60000410000 */
[----:B------:R-:W-:Y:S04]  /*2640*/  STG.E.U16 desc[UR6][R42.64+0x4], R103 ;  /* 0x000004672a007986 */ /* 0x000fe8000c101506 */
[----:B------:R2:W3:Y:S01]  /*2650*/  MUFU.RCP R100, R85 ;  /* 0x0000005500647308 */ /* 0x0004e20000001000 */
[----:B0-----:R-:W-:-:S07]  /*2660*/  FMUL.FTZ R58, R53, R58 ;  /* 0x0000003a353a7220 */ /* 0x001fce0000410000 */
[----:B------:R-:W0:Y:S01]  /*2670*/  MUFU.RCP R66, R66 ;  /* 0x0000004200427308 */ /* 0x000e220000001000 */
[----:B--2---:R-:W-:Y:S01]  /*2680*/  FADD.FTZ R85, R96, 1 ;  /* 0x3f80000060557421 */ /* 0x004fe20000010000 */
[----:B------:R-:W-:Y:S01]  /*2690*/  FADD.FTZ R96, R9, 1 ;  /* 0x3f80000009607421 */ /* 0x000fe20000010000 */
[----:B------:R-:W-:Y:S01]  /*26a0*/  LEA.HI.X R9, R63, UR11, R2, 0x1, P2 ;  /* 0x0000000b3f097c11 */ /* 0x000fe200090f0c02 */
[----:B-1----:R-:W-:-:S04]  /*26b0*/  FMUL.FTZ R49, R49, R62 ;  /* 0x0000003e31317220 */ /* 0x002fc80000410000 */
[----:B------:R-:W1:Y:S01]  /*26c0*/  MUFU.RCP R74, R74 ;  /* 0x0000004a004a7308 */ /* 0x000e620000001000 */
[----:B---3--:R-:W-:Y:S01]  /*26d0*/  FMUL.FTZ R100, R39, R100 ;  /* 0x0000006427647220 */ /* 0x008fe20000410000 */
[----:B------:R-:W-:-:S06]  /*26e0*/  F2FP.F16.F32.PACK_AB R49, R49, R58 ;  /* 0x0000003a3131723e */ /* 0x000fcc00000000ff */
[----:B------:R-:W2:Y:S01]  /*26f0*/  MUFU.RCP R86, R86 ;  /* 0x0000005600567308 */ /* 0x000ea20000001000 */
[----:B0-----:R-:W-:-:S07]  /*2700*/  FMUL.FTZ R66, R55, R66 ;  /* 0x0000004237427220 */ /* 0x001fce0000410000 */
[----:B------:R0:W3:Y:S01]  /*2710*/  MUFU.RCP R102, R87 ;  /* 0x0000005700667308 */ /* 0x0000e20000001000 */
[----:B-1----:R-:W-:-:S05]  /*2720*/  FMUL.FTZ R41, R41, R74 ;  /* 0x0000004a29297220 */ /* 0x002fca0000410000 */
[----:B------:R-:W-:Y:S02]  /*2730*/  F2FP.F16.F32.PACK_AB R66, R41, R66 ;  /* 0x000000422942723e */ /* 0x000fe400000000ff */
[----:B------:R-:W1:Y:S01]  /*2740*/  MUFU.RCP R88, R88 ;  /* 0x0000005800587308 */ /* 0x000e620000001000 */
[----:B0-----:R-:W-:Y:S01]  /*2750*/  FADD.FTZ R87, R97, 1 ;  /* 0x3f80000061577421 */ /* 0x001fe20000010000 */
[----:B--2---:R-:W-:-:S05]  /*2760*/  FMUL.FTZ R37, R37, R86 ;  /* 0x0000005625257220 */ /* 0x004fca0000410000 */
[----:B------:R-:W-:Y:S01]  /*2770*/  F2FP.F16.F32.PACK_AB R100, R37, R100 ;  /* 0x000000642564723e */ /* 0x000fe200000000ff */
[----:B------:R-:W0:Y:S01]  /*2780*/  MUFU.RCP R2, R57 ;  /* 0x0000003900027308 */ /* 0x000e220000001000 */
[----:B---3--:R-:W-:-:S07]  /*2790*/  FMUL.FTZ R102, R35, R102 ;  /* 0x0000006623667220 */ /* 0x008fce0000410000 */
[----:B------:R-:W2:Y:S01]  /*27a0*/  MUFU.RCP R96, R96 ;  /* 0x0000006000607308 */ /* 0x000ea20000001000 */
[----:B-1----:R-:W-:-:S05]  /*27b0*/  FMUL.FTZ R33, R33, R88 ;  /* 0x0000005821217220 */ /* 0x002fca0000410000 */
[----:B------:R-:W-:Y:S02]  /*27c0*/  F2FP.F16.F32.PACK_AB R102, R33, R102 ;  /* 0x000000662166723e */ /* 0x000fe400000000ff */
[----:B------:R1:W3:Y:S01]  /*27d0*/  MUFU.RCP R104, R89 ;  /* 0x0000005900687308 */ /* 0x0002e20000001000 */
[----:B0-----:R-:W-:Y:S01]  /*27e0*/  FMUL.FTZ R59, R59, R2 ;  /* 0x000000023b3b7220 */ /* 0x001fe20000410000 */
[----:B------:R-:W-:-:S05]  /*27f0*/  PRMT R2, R56, 0x7632, R2 ;  /* 0x0000763238027816 */ /* 0x000fca0000000002 */
[----:B------:R0:W-:Y:S01]  /*2800*/  STG.E.U16 desc[UR6][R42.64+0x2], R2 ;  /* 0x000002022a007986 */ /* 0x0001e2000c101506 */
[----:B------:R-:W4:Y:S01]  /*2810*/  MUFU.RCP R90, R90 ;  /* 0x0000005a005a7308 */ /* 0x000f220000001000 */
[----:B-1----:R-:W-:Y:S01]  /*2820*/  FADD.FTZ R89, R98, 1 ;  /* 0x3f80000062597421 */ /* 0x002fe20000010000 */
[----:B--2---:R-:W-:Y:S01]  /*2830*/  FMUL.FTZ R96, R5, R96 ;  /* 0x0000006005607220 */ /* 0x004fe20000410000 */
[----:B------:R-:W-:-:S05]  /*2840*/  PRMT R5, R49, 0x7632, R5 ;  /* 0x0000763231057816 */ /* 0x000fca0000000005 */
[----:B------:R-:W1:Y:S01]  /*2850*/  MUFU.RCP R106, R91 ;  /* 0x0000005b006a7308 */ /* 0x000e620000001000 */
[----:B---3--:R-:W-:Y:S01]  /*2860*/  FMUL.FTZ R104, R31, R104 ;  /* 0x000000681f687220 */ /* 0x008fe20000410000 */
[----:B0-----:R-:W-:-:S06]  /*2870*/  PRMT R2, R66, 0x7632, R2 ;  /* 0x0000763242027816 */ /* 0x001fcc0000000002 */
[----:B------:R-:W0:Y:S01]  /*2880*/  MUFU.RCP R92, R92 ;  /* 0x0000005c005c7308 */ /* 0x000e220000001000 */
[----:B----4-:R-:W-:-:S05]  /*2890*/  FMUL.FTZ R29, R29, R90 ;  /* 0x0000005a1d1d7220 */ /* 0x010fca0000410000 */
[----:B------:R-:W-:Y:S02]  /*28a0*/  F2FP.F16.F32.PACK_AB R104, R29, R104 ;  /* 0x000000681d68723e */ /* 0x000fe400000000ff */
[----:B------:R-:W2:Y:S01]  /*28b0*/  MUFU.RCP R108, R93 ;  /* 0x0000005d006c7308 */ /* 0x000ea20000001000 */
[----:B-1----:R-:W-:-:S07]  /*28c0*/  FMUL.FTZ R106, R27, R106 ;  /* 0x0000006a1b6a7220 */ /* 0x002fce0000410000 */
[----:B------:R-:W1:Y:S01]  /*28d0*/  MUFU.RCP R94, R94 ;  /* 0x0000005e005e7308 */ /* 0x000e620000001000 */
[----:B0-----:R-:W-:-:S05]  /*28e0*/  FMUL.FTZ R25, R25, R92 ;  /* 0x0000005c19197220 */ /* 0x001fca0000410000 */
[----:B------:R-:W-:Y:S02]  /*28f0*/  F2FP.F16.F32.PACK_AB R106, R25, R106 ;  /* 0x0000006a196a723e */ /* 0x000fe400000000ff */
[----:B------:R-:W0:Y:S01]  /*2900*/  MUFU.RCP R110, R95 ;  /* 0x0000005f006e7308 */ /* 0x000e220000001000 */
[----:B--2---:R-:W-:Y:S01]  /*2910*/  FMUL.FTZ R108, R23, R108 ;  /* 0x0000006c176c7220 */ /* 0x004fe20000410000 */
[----:B------:R-:W-:-:S06]  /*2920*/  PRMT R25, R106, 0x7632, R25 ;  /* 0x000076326a197816 */ /* 0x000fcc0000000019 */
[----:B------:R2:W3:Y:S01]  /*2930*/  MUFU.RCP R81, R13 ;  /* 0x0000000d00517308 */ /* 0x0004e20000001000 */
[----:B-1----:R-:W-:-:S05]  /*2940*/  FMUL.FTZ R21, R21, R94 ;  /* 0x0000005e15157220 */ /* 0x002fca0000410000 */
[----:B------:R-:W-:Y:S02]  /*2950*/  F2FP.F16.F32.PACK_AB R108, R21, R108 ;  /* 0x0000006c156c723e */ /* 0x000fe400000000ff */
[----:B------:R-:W1:Y:S01]  /*2960*/  MUFU.RCP R85, R85 ;  /* 0x0000005500557308 */ /* 0x000e620000001000 */
[----:B--2---:R-:W-:Y:S01]  /*2970*/  LEA.HI.X R13, R71, UR11, R10, 0x1, P1 ;  /* 0x0000000b470d7c11 */ /* 0x004fe200088f0c0a */
[----:B0-----:R-:W-:Y:S01]  /*2980*/  FMUL.FTZ R110, R19, R110 ;  /* 0x0000006e136e7220 */ /* 0x001fe20000410000 */
[----:B------:R-:W-:Y:S02]  /*2990*/  LEA R10, P3, R61, UR10, 0x1 ;  /* 0x0000000a3d0a7c11 */ /* 0x000fe4000f8608ff */
[C---:B------:R-:W-:Y:S02]  /*29a0*/  LEA R6, P1, R65.reuse, UR10, 0x1 ;  /* 0x0000000a41067c11 */ /* 0x040fe4000f8208ff */
[----:B------:R-:W-:Y:S01]  /*29b0*/  PRMT R19, R64, 0x7632, R19 ;  /* 0x0000763240137816 */ /* 0x000fe20000000013 */
[----:B------:R0:W2:Y:S01]  /*29c0*/  MUFU.RCP R73, R11 ;  /* 0x0000000b00497308 */ /* 0x0000a20000001000 */
[--C-:B------:R-:W-:Y:S01]  /*29d0*/  LEA.HI.X R7, R65, UR11, R4.reuse, 0x1, P1 ;  /* 0x0000000b41077c11 */ /* 0x100fe200088f0c04 */
[----:B---3--:R-:W-:Y:S01]  /*29e0*/  FMUL.FTZ R81, R68, R81 ;  /* 0x0000005144517220 */ /* 0x008fe20000410000 */
[----:B------:R-:W-:-:S02]  /*29f0*/  PRMT R4, R103, 0x7632, R4 ;  /* 0x0000763267047816 */ /* 0x000fc40000000004 */
[----:B------:R-:W-:Y:S02]  /*2a00*/  F2FP.F16.F32.PACK_AB R110, R17, R110 ;  /* 0x0000006e116e723e */ /* 0x000fe400000000ff */
[----:B------:R-:W-:Y:S01]  /*2a10*/  IADD3 R99, P1, R99, 0x1, RZ ;  /* 0x0000000163637810 */ /* 0x000fe20007f3e0ff */
[----:B------:R-:W3:Y:S01]  /*2a20*/  MUFU.RCP R87, R87 ;  /* 0x0000005700577308 */ /* 0x000ee20000001000 */
[----:B0-----:R-:W-:Y:S01]  /*2a30*/  LEA.HI.X R11, R61, UR11, R0, 0x1, P3 ;  /* 0x0000000b3d0b7c11 */ /* 0x001fe200098f0c00 */
[----:B-1----:R-:W-:Y:S01]  /*2a40*/  FMUL.FTZ R70, R70, R85 ;  /* 0x0000005546467220 */ /* 0x002fe20000410000 */
[----:B------:R0:W-:Y:S01]  /*2a50*/  STG.E.U16 desc[UR6][R42.64+0x6], R4 ;  /* 0x000006042a007986 */ /* 0x0001e2000c101506 */
[----:B------:R-:W-:Y:S01]  /*2a60*/  ULDC.64 UR10, c[0x0][0x238] ;  /* 0x00008e00000a7ab9 */ /* 0x000fe20000000a00 */
[----:B------:R-:W-:Y:S02]  /*2a70*/  IADD3.X R32, RZ, R32, RZ, P1, !PT ;  /* 0x00000020ff207210 */ /* 0x000fe40000ffe4ff */
[----:B------:R1:W-:Y:S01]  /*2a80*/  STG.E.U16 desc[UR6][R44.64+0x2], R5 ;  /* 0x000002052c007986 */ /* 0x0003e2000c101506 */
[----:B------:R-:W4:Y:S01]  /*2a90*/  MUFU.RCP R89, R89 ;  /* 0x0000005900597308 */ /* 0x000f220000001000 */
[----:B------:R-:W-:Y:S01]  /*2aa0*/  F2FP.F16.F32.PACK_AB R81, R70, R81 ;  /* 0x000000514651723e */ /* 0x000fe200000000ff */
[----:B--2---:R-:W-:Y:S01]  /*2ab0*/  FMUL.FTZ R73, R84, R73 ;  /* 0x0000004954497220 */ /* 0x004fe20000410000 */
[----:B------:R-:W-:Y:S01]  /*2ac0*/  STG.E.U16 desc[UR6][R44.64], R49 ;  /* 0x000000312c007986 */ /* 0x000fe2000c101506 */
[----:B------:R-:W-:-:S02]  /*2ad0*/  ISETP.GE.U32.AND P1, PT, R99, UR10, PT ;  /* 0x0000000a63007c0c */ /* 0x000fc4000bf26070 */
[----:B0-----:R-:W-:Y:S02]  /*2ae0*/  PRMT R4, R100, 0x7632, R4 ;  /* 0x0000763264047816 */ /* 0x001fe40000000004 */
[----:B------:R-:W0:Y:S01]  /*2af0*/  MUFU.RCP R3, R82 ;  /* 0x0000005200037308 */ /* 0x000e220000001000 */
[----:B------:R-:W-:Y:S01]  /*2b00*/  STG.E.U16 desc[UR6][R44.64+0x4], R64 ;  /* 0x000004402c007986 */ /* 0x000fe2000c101506 */
[----:B---3--:R-:W-:Y:S01]  /*2b10*/  FMUL.FTZ R87, R72, R87 ;  /* 0x0000005748577220 */ /* 0x008fe20000410000 */
[----:B-1----:R-:W-:Y:S02]  /*2b20*/  PRMT R5, R102, 0x7632, R5 ;  /* 0x0000763266057816 */ /* 0x002fe40000000005 */
[----:B------:R-:W-:Y:S01]  /*2b30*/  STG.E.U16 desc[UR6][R44.64+0x6], R19 ;  /* 0x000006132c007986 */ /* 0x000fe2000c101506 */
[----:B------:R-:W-:Y:S02]  /*2b40*/  F2FP.F16.F32.PACK_AB R73, R96, R73 ;  /* 0x000000496049723e */ /* 0x000fe400000000ff */
[----:B------:R-:W1:Y:S01]  /*2b50*/  MUFU.RCP R0, R67 ;  /* 0x0000004300007308 */ /* 0x000e620000001000 */
[----:B----4-:R-:W-:Y:S01]  /*2b60*/  FMUL.FTZ R80, R80, R89 ;  /* 0x0000005950507220 */ /* 0x010fe20000410000 */
[----:B------:R-:W-:Y:S01]  /*2b70*/  STG.E.U16 desc[UR6][R12.64], R66 ;  /* 0x000000420c007986 */ /* 0x000fe2000c101506 */
[----:B------:R-:W-:-:S03]  /*2b80*/  ISETP.GE.AND.EX P1, PT, R32, UR11, PT, P1 ;  /* 0x0000000b20007c0c */ /* 0x000fc6000bf26310 */
[----:B------:R2:W-:Y:S01]  /*2b90*/  STG.E.U16 desc[UR6][R12.64+0x2], R2 ;  /* 0x000002020c007986 */ /* 0x0005e2000c101506 */
[----:B------:R-:W-:Y:S01]  /*2ba0*/  F2FP.F16.F32.PACK_AB R87, R80, R87 ;  /* 0x000000575057723e */ /* 0x000fe200000000ff */
[----:B------:R-:W3:Y:S01]  /*2bb0*/  MUFU.RCP R79, R79 ;  /* 0x0000004f004f7308 */ /* 0x000ee20000001000 */
[----:B0-----:R-:W-:Y:S01]  /*2bc0*/  FMUL.FTZ R78, R78, R3 ;  /* 0x000000034e4e7220 */ /* 0x001fe20000410000 */
[----:B------:R-:W-:Y:S04]  /*2bd0*/  STG.E.U16 desc[UR6][R12.64+0x4], R100 ;  /* 0x000004640c007986 */ /* 0x000fe8000c101506 */
[----:B------:R0:W-:Y:S01]  /*2be0*/  STG.E.U16 desc[UR6][R12.64+0x6], R4 ;  /* 0x000006040c007986 */ /* 0x0001e2000c101506 */
[----:B-1----:R-:W-:-:S03]  /*2bf0*/  FMUL.FTZ R0, R83, R0 ;  /* 0x0000000053007220 */ /* 0x002fc60000410000 */
[----:B------:R1:W-:Y:S01]  /*2c00*/  STG.E.U16 desc[UR6][R14.64+0x2], R5 ;  /* 0x000002050e007986 */ /* 0x0003e2000c101506 */
[----:B--2---:R-:W-:-:S03]  /*2c10*/  PRMT R2, R108, 0x7632, R2 ;  /* 0x000076326c027816 */ /* 0x004fc60000000002 */
[----:B------:R-:W-:Y:S01]  /*2c20*/  STG.E.U16 desc[UR6][R14.64], R102 ;  /* 0x000000660e007986 */ /* 0x000fe2000c101506 */
[----:B------:R-:W-:Y:S01]  /*2c30*/  F2FP.F16.F32.PACK_AB R0, R59, R0 ;  /* 0x000000003b00723e */ /* 0x000fe200000000ff */
[----:B---3--:R-:W-:Y:S01]  /*2c40*/  FMUL.FTZ R3, R60, R79 ;  /* 0x0000004f3c037220 */ /* 0x008fe20000410000 */
[----:B0-----:R-:W-:Y:S01]  /*2c50*/  PRMT R13, R104, 0x7632, R13 ;  /* 0x00007632680d7816 */ /* 0x001fe2000000000d */
[----:B------:R-:W-:Y:S01]  /*2c60*/  STG.E.U16 desc[UR6][R14.64+0x4], R104 ;  /* 0x000004680e007986 */ /* 0x000fe2000c101506 */
[----:B------:R-:W-:Y:S02]  /*2c70*/  PRMT R4, R110, 0x7632, R4 ;  /* 0x000076326e047816 */ /* 0x000fe40000000004 */
[----:B-1----:R-:W-:Y:S01]  /*2c80*/  PRMT R5, R81, 0x7632, R5 ;  /* 0x0000763251057816 */ /* 0x002fe20000000005 */
[----:B------:R-:W-:Y:S01]  /*2c90*/  STG.E.U16 desc[UR6][R14.64+0x6], R13 ;  /* 0x0000060d0e007986 */ /* 0x000fe2000c101506 */
[----:B------:R-:W-:-:S03]  /*2ca0*/  F2FP.F16.F32.PACK_AB R78, R3, R78 ;  /* 0x0000004e034e723e */ /* 0x000fc600000000ff */
[----:B------:R-:W-:Y:S01]  /*2cb0*/  STG.E.U16 desc[UR6][R50.64], R106 ;  /* 0x0000006a32007986 */ /* 0x000fe2000c101506 */
[----:B------:R-:W-:-:S03]  /*2cc0*/  PRMT R3, R78, 0x7632, R3 ;  /* 0x000076324e037816 */ /* 0x000fc60000000003 */
[----:B------:R-:W-:Y:S04]  /*2cd0*/  STG.E.U16 desc[UR6][R50.64+0x2], R25 ;  /* 0x0000021932007986 */ /* 0x000fe8000c101506 */
[----:B------:R-:W-:Y:S04]  /*2ce0*/  STG.E.U16 desc[UR6][R50.64+0x4], R108 ;  /* 0x0000046c32007986 */ /* 0x000fe8000c101506 */
        /* <DEDUP_REMOVED lines=18> */
.L_x_2687:
        /* <DEDUP_REMOVED lines=15> */
.L_x_2801:


//--------------------- .text._ZN13group_norm_v214gn_cuda_kernelI6__halfLi320ELi3ELi16ELi20ELi4096ELb1ELi32ELi320ELi320ELi4ELb1ELi2ELb0ELb0ENS_16CompileConditionILi900EEEEEvPT_PKS4_S7_S7_flPfS8_Pj --------------------------
	.section	.text._ZN13group_norm_v214gn_cuda_kernelI6__halfLi320ELi3ELi16ELi20ELi4096ELb1ELi32ELi320ELi320ELi4ELb1ELi2ELb0ELb0ENS_16CompileConditionILi900EEEEEvPT_PKS4_S7_S7_flPfS8_Pj,"ax",@progbits
	.align	128
        .global         _ZN13group_norm_v214gn_cuda_kernelI6__halfLi320ELi3ELi16ELi20ELi4096ELb1ELi32ELi320ELi320ELi4ELb1ELi2ELb0ELb0ENS_16CompileConditionILi900EEEEEvPT_PKS4_S7_S7_flPfS8_Pj
        .type           _ZN13group_norm_v214gn_cuda_kernelI6__halfLi320ELi3ELi16ELi20ELi4096ELb1ELi32ELi320ELi320ELi4ELb1ELi2ELb0ELb0ENS_16CompileConditionILi900EEEEEvPT_PKS4_S7_S7_flPfS8_Pj,@function
        .size           _ZN13group_norm_v214gn_cuda_kernelI6__halfLi320ELi3ELi16ELi20ELi4096ELb1ELi32ELi320ELi320ELi4ELb1ELi2ELb0ELb0ENS_16CompileConditionILi900EEEEEvPT_PKS4_S7_S7_flPfS8_Pj,(.L_x_2802 - _ZN13group_norm_v214gn_cuda_kernelI6__halfLi320ELi3ELi16ELi20ELi4096ELb1ELi32ELi320ELi320ELi4ELb1ELi2ELb0ELb0ENS_16CompileConditionILi900EEEEEvPT_PKS4_S7_S7_flPfS8_Pj)
        .other          _ZN13group_norm_v214gn_cuda_kernelI6__halfLi320ELi3ELi16ELi20ELi4096ELb1ELi32ELi320ELi320ELi4ELb1ELi2ELb0ELb0ENS_16CompileConditionILi900EEEEEvPT_PKS4_S7_S7_flPfS8_Pj,@"STO_CUDA_ENTRY STV_DEFAULT"
_ZN13group_norm_v214gn_cuda_kernelI6__halfLi320ELi3ELi16ELi20ELi4096ELb1ELi32ELi320ELi320ELi4ELb1ELi2ELb0ELb0ENS_16CompileConditionILi900EEEEEvPT_PKS4_S7_S7_flPfS8_Pj:
.text._ZN13group_norm_v214gn_cuda_kernelI6__halfLi320ELi3ELi16ELi20ELi4096ELb1ELi32ELi320ELi320ELi4ELb1ELi2ELb0ELb0ENS_16CompileConditionILi900EEEEEvPT_PKS4_S7_S7_flPfS8_Pj:
        /* <DEDUP_REMOVED lines=15> */
[----:B------:R-:W-:Y:S01]  /*00f0*/  MOV R7, UR5 ;  /* 0x0000000500077c02 */ /* 0x000fe20008000f00 */
[----:B0-----:R-:W-:Y:S01]  /*0100*/  IMAD.WIDE.U32 R2, R0, -0x33333333, RZ ;  /* 0xcccccccd00027825 */ /* 0x001fe200078e00ff */
[----:B------:R-:W-:Y:S01]  /*0110*/  ULEA UR6, UR6, UR4, 0x18 ;  /* 0x0000000406067291 */ /* 0x000fe2000f8ec03f */
[----:B------:R-:W-:Y:S02]  /*0120*/  UMOV UR5, URZ ;  /* 0x0000003f00057c82 */ /* 0x000fe40008000000 */
        /* <DEDUP_REMOVED lines=10> */
.L_x_2698:
[----:B------:R-:W1:Y:S01]  /*01d0*/  S2R R37, SR_TID.X ;  /* 0x0000000000257919 */ /* 0x000e620000002100 */
[----:B------:R-:W-:Y:S01]  /*01e0*/  HFMA2.MMA R25, -RZ, RZ, 0, 0 ;  /* 0x00000000ff197435 */ /* 0x000fe200000001ff */
[----:B------:R-:W-:Y:S01]  /*01f0*/  MOV R27, UR9 ;  /* 0x00000009001b7c02 */ /* 0x000fe20008000f00 */
[----:B------:R-:W-:Y:S01]  /*0200*/  UIMAD UR7, UR5, 0x140000, URZ ;  /* 0x00140000050778a4 */ /* 0x000fe2000f8e023f */
[----:B------:R-:W0:Y:S01]  /*0210*/  S2R R36, SR_CTAID.X ;  /* 0x0000000000247919 */ /* 0x000e220000002500 */
[----:B------:R-:W-:Y:S01]  /*0220*/  ULDC.64 UR12, c[0x0][0x218] ;  /* 0x00008600000c7ab9 */ /* 0x000fe20000000a00 */
[----:B------:R-:W-:Y:S01]  /*0230*/  ULDC.64 UR14, c[0x0][0x228] ;  /* 0x00008a00000e7ab9 */ /* 0x000fe20000000a00 */
[----:B-1----:R-:W-:Y:S01]  /*0240*/  IMAD.WIDE.U32 R2, R37, -0x33333333, RZ ;  /* 0xcccccccd25027825 */ /* 0x002fe200078e00ff */
[----:B0-----:R-:W-:-:S04]  /*0250*/  SHF.L.U32 R0, R36, 0x5, RZ ;  /* 0x0000000524007819 */ /* 0x001fc800000006ff */
[----:B------:R-:W-:Y:S02]  /*0260*/  SHF.R.U32.HI R3, RZ, 0x6, R3 ;  /* 0x00000006ff037819 */ /* 0x000fe40000011603 */
[----:B------:R-:W-:-:S03]  /*0270*/  LOP3.LUT R0, R0, 0xfe0, RZ, 0xc0, !PT ;  /* 0x00000fe000007812 */ /* 0x000fc600078ec0ff */
[----:B------:R-:W-:Y:S01]  /*0280*/  IMAD R24, R3, -0x50, R37 ;  /* 0xffffffb003187824 */ /* 0x000fe200078e0225 */
[----:B------:R-:W-:-:S04]  /*0290*/  IADD3 R0, R0, R3, RZ ;  /* 0x0000000300007210 */ /* 0x000fc80007ffe0ff */
[----:B------:R-:W-:Y:S01]  /*02a0*/  SHF.L.U32 R24, R24, 0x2, RZ ;  /* 0x0000000218187819 */ /* 0x000fe200000006ff */
[----:B------:R-:W-:-:S04]  /*02b0*/  IMAD R9, R0, 0x140, RZ ;  /* 0x0000014000097824 */ /* 0x000fc800078e02ff */
[----:B------:R-:W-:Y:S01]  /*02c0*/  IMAD.WIDE.U32 R26, R27, 0x140000, R24 ;  /* 0x001400001b1a7825 */ /* 0x000fe200078e0018 */
[----:B------:R-:W-:-:S04]  /*02d0*/  IADD3 R3, R9, 0x500, RZ ;  /* 0x0000050009037810 */ /* 0x000fc80007ffe0ff */
[----:B------:R-:W-:Y:S02]  /*02e0*/  IADD3 R0, R27, UR7, RZ ;  /* 0x000000071b007c10 */ /* 0x000fe4000fffe0ff */
        /* <DEDUP_REMOVED lines=38> */
[----:B------:R-:W-:Y:S01]  /*0550*/  IADD3 R9, R9, 0x2300, RZ ;  /* 0x0000230009097810 */ /* 0x000fe20007ffe0ff */
[----:B------:R0:W-:Y:S01]  /*0560*/  STL [R1], R28 ;  /* 0x0000001c01007387 */ /* 0x0001e20000100800 */
[----:B------:R-:W-:Y:S02]  /*0570*/  LEA.HI.X R23, R8, UR13, R28, 0x1, P0 ;  /* 0x0000000d08177c11 */ /* 0x000fe400080f0c1c */
[----:B------:R-:W-:-:S04]  /*0580*/  IADD3 R9, P0, R9, R26, RZ ;  /* 0x0000001a09097210 */ /* 0x000fc80007f1e0ff */
[----:B------:R-:W4:Y:S01]  /*0590*/  LDG.E.64.CONSTANT R22, desc[UR10][R22.64] ;  /* 0x0000000a16167981 */ /* 0x000f22000c1e9b00 */
[----:B------:R-:W-:Y:S02]  /*05a0*/  IADD3.X R0, RZ, R0, RZ, P0, !PT ;  /* 0x00000000ff007210 */ /* 0x000fe400007fe4ff */
[C---:B0-----:R-:W-:Y:S02]  /*05b0*/  LEA R28, P0, R9.reuse, UR12, 0x1 ;  /* 0x0000000c091c7c11 */ /* 0x041fe4000f8008ff */
[----:B------:R-:W-:Y:S01]  /*05c0*/  SHF.L.U32 R26, R24, 0x1, RZ ;  /* 0x00000001181a7819 */ /* 0x000fe200000006ff */
[----:B------:R0:W-:Y:S01]  /*05d0*/  STL [R1+0x4], R0 ;  /* 0x0000040001007387 */ /* 0x0001e20000100800 */
[----:B------:R-:W-:Y:S01]  /*05e0*/  LEA.HI.X R29, R9, UR13, R0, 0x1, P0 ;  /* 0x0000000d091d7c11 */ /* 0x000fe200080f0c00 */
[----:B------:R-:W-:Y:S02]  /*05f0*/  ULDC.64 UR12, c[0x0][0x220] ;  /* 0x00008800000c7ab9 */ /* 0x000fe40000000a00 */
[----:B------:R-:W4:Y:S04]  /*0600*/  LDL R34, [R1+0xc] ;  /* 0x00000c0001227983 */ /* 0x000f280000100800 */
[----:B------:R-:W4:Y:S01]  /*0610*/  LDG.E.64.CONSTANT R28, desc[UR10][R28.64] ;  /* 0x0000000a1c1c7981 */ /* 0x000f22000c1e9b00 */
[----:B0-----:R-:W-:-:S02]  /*0620*/  SHF.R.U32.HI R0, RZ, 0x1f, R24 ;  /* 0x0000001fff007819 */ /* 0x001fc40000011618 */
        /* <DEDUP_REMOVED lines=99> */
[----:B------:R-:W-:-:S03]  /*0c60*/  FADD.FTZ R28, R31, R38 ;  /* 0x000000261f1c7221 */ /* 0x000fc60000010000 */
[----:B------:R-:W-:Y:S01]  /*0c70*/  FFMA.FTZ R29, R39, R39, R30 ;  /* 0x00000027271d7223 */ /* 0x000fe2000001001e */
[----:B------:R-:W-:Y:S01]  /*0c80*/  FADD.FTZ R31, R28, R39 ;  /* 0x000000271c1f7221 */ /* 0x000fe20000010000 */
[----:B------:R-:W-:Y:S02]  /*0c90*/  MOV R30, RZ ;  /* 0x000000ff001e7202 */ /* 0x000fe40000000f00 */
[----:B------:R-:W-:Y:S01]  /*0ca0*/  FFMA.FTZ R29, R40, R40, R29 ;  /* 0x00000028281d7223 */ /* 0x000fe2000001001d */
[----:B------:R-:W-:-:S05]  /*0cb0*/  FADD.FTZ R28, R31, R40 ;  /* 0x000000281f1c7221 */ /* 0x000fca0000010000 */
[----:B------:R0:W-:Y:S02]  /*0cc0*/  STS.64 [R34], R28 ;  /* 0x0000001c22007388 */ /* 0x0001e40000000a00 */
[----:B0-----:R-:W-:Y:S01]  /*0cd0*/  HFMA2.MMA R34, -RZ, RZ, 0, 0 ;  /* 0x00000000ff227435 */ /* 0x001fe200000001ff */
        /* <DEDUP_REMOVED lines=8> */
[----:B------:R-:W-:Y:S02]  /*0d60*/  SHF.R.U32.HI R30, RZ, 0x2, R32 ;  /* 0x00000002ff1e7819 */ /* 0x000fe40000011620 */
[----:B0-----:R-:W-:Y:S02]  /*0d70*/  LEA R33, R28, R33, 0x18 ;  /* 0x000000211c217211 */ /* 0x001fe400078ec0ff */
[----:B------:R-:W-:-:S03]  /*0d80*/  IADD3 R28, R32, 0x4, RZ ;  /* 0x00000004201c7810 */ /* 0x000fc60007ffe0ff */
[----:B------:R-:W-:Y:S01]  /*0d90*/  IMAD R35, R30, 0x28, R33 ;  /* 0x000000281e237824 */ /* 0x000fe200078e0221 */
[----:B------:R-:W-:-:S04]  /*0da0*/  SHF.R.U32.HI R28, RZ, 0x2, R28 ;  /* 0x00000002ff1c7819 */ /* 0x000fc8000001161c */
[----:B------:R-:W-:Y:S01]  /*0db0*/  IADD3 R35, R35, R34, RZ ;  /* 0x0000002223237210 */ /* 0x000fe20007ffe0ff */
[----:B------:R-:W-:-:S05]  /*0dc0*/  IMAD R29, R28, 0x28, R33 ;  /* 0x000000281c1d7824 */ /* 0x000fca00078e0221 */
[----:B------:R-:W-:Y:S02]  /*0dd0*/  IADD3 R30, R34, R29, RZ ;  /* 0x0000001d221e7210 */ /* 0x000fe40007ffe0ff */
[----:B------:R-:W0:Y:S04]  /*0de0*/  LDS.64 R28, [R35] ;  /* 0x00000000231c7984 */ /* 0x000e280000000a00 */
[----:B------:R-:W1:Y:S01]  /*0df0*/  LDS.64 R30, [R30] ;  /* 0x000000001e1e7984 */ /* 0x000e620000000a00 */
[----:B0-----:R-:W-:Y:S01]  /*0e00*/  FADD.FTZ R28, RZ, R28 ;  /* 0x0000001cff1c7221 */ /* 0x001fe20000010000 */
[----:B------:R-:W-:-:S03]  /*0e10*/  FADD.FTZ R29, RZ, R29 ;  /* 0x0000001dff1d7221 */ /* 0x000fc60000010000 */
[----:B-1----:R-:W-:Y:S01]  /*0e20*/  FADD.FTZ R30, R28, R30 ;  /* 0x0000001e1c1e7221 */ /* 0x002fe20000010000 */
        /* <DEDUP_REMOVED lines=22> */
.L_x_2689:
[----:B------:R-:W-:Y:S05]  /*0f90*/  BSYNC B0 ;  /* 0x0000000000007941 */ /* 0x000fea0003800000 */
.L_x_2688:
[----:B------:R-:W0:Y:S01]  /*0fa0*/  SHFL.BFLY PT, R31, R30, 0x2, 0x1f ;  /* 0x0c401f001e1f7f89 */ /* 0x000e2200000e0000 */
        /* <DEDUP_REMOVED lines=23> */
.L_x_2691:
[----:B------:R-:W-:Y:S05]  /*1120*/  BSYNC B0 ;  /* 0x0000000000007941 */ /* 0x000fea0003800000 */
.L_x_2690:
        /* <DEDUP_REMOVED lines=12> */
.L_x_2693:
[----:B------:R-:W2:Y:S04]  /*11f0*/  LD.E.STRONG.GPU R30, desc[UR10][R28.64] ;  /* 0x0000000a1c1e7980 */ /* 0x000ea8000c10f900 */
[----:B--2---:R-:W-:Y:S01]  /*1200*/  CCTL.IVALL ;  /* 0x00000000ff00798f */ /* 0x004fe20002000000 */
[----:B------:R-:W-:Y:S05]  /*1210*/  YIELD ;  /* 0x0000000000007946 */ /* 0x000fea0003800000 */
[----:B-----5:R-:W-:-:S04]  /*1220*/  LOP3.LUT R30, R30, R31, RZ, 0x3c, !PT ;  /* 0x0000001f1e1e7212 */ /* 0x020fc800078e3cff */
[----:B------:R-:W-:-:S13]  /*1230*/  ISETP.GT.AND P1, PT, R30, -0x1, PT ;  /* 0xffffffff1e00780c */ /* 0x000fda0003f24270 */
[----:B------:R-:W-:Y:S05]  /*1240*/  @P1 BRA `(.L_x_2693) ;  /* 0xfffffffc00e81947 */ /* 0x000fea000383ffff */
.L_x_2692:
        /* <DEDUP_REMOVED lines=58> */
.L_x_2695:
[----:B------:R-:W-:Y:S05]  /*15f0*/  BSYNC B0 ;  /* 0x0000000000007941 */ /* 0x000fea0003800000 */
.L_x_2694:
        /* <DEDUP_REMOVED lines=20> */
[----:B0-----:R-:W-:-:S04]  /*1740*/  FADD.FTZ R28, R30, R33 ;  /* 0x000000211e1c7221 */ /* 0x001fc80000010000 */
        /* <DEDUP_REMOVED lines=24> */
.L_x_2697:
[----:B------:R-:W-:Y:S05]  /*18d0*/  BSYNC B0 ;  /* 0x0000000000007941 */ /* 0x000fea0003800000 */
.L_x_2696:
[----:B0-----:R-:W2:Y:S01]  /*18e0*/  LDL R30, [R1+0x8] ;  /* 0x00000800011e7983 */ /* 0x001ea20000100800 */
[----:B------:R-:W-:Y:S01]  /*18f0*/  ULDC.64 UR12, c[0x0][0x210] ;  /* 0x00008400000c7ab9 */ /* 0x000fe20000000a00 */
[----:B------:R-:W-:Y:S01]  /*1900*/  ULDC UR7, c[0x0][0x230] ;  /* 0x00008c0000077ab9 */ /* 0x000fe20000000800 */
[C---:B-----5:R-:W-:Y:S01]  /*1910*/  LEA R28, P0, R2.reuse, UR12, 0x1 ;  /* 0x0000000c021c7c11 */ /* 0x060fe2000f8008ff */
[----:B------:R-:W3:Y:S03]  /*1920*/  LDL.LU R61, [R1] ;  /* 0x00000000013d7983 */ /* 0x000ee60000300800 */
[----:B------:R-:W-:Y:S02]  /*1930*/  LEA.HI.X R29, R2, UR13, R55, 0x1, P0 ;  /* 0x0000000d021d7c11 */ /* 0x000fe400080f0c37 */
[----:B------:R-:W4:Y:S04]  /*1940*/  LDL.LU R55, [R1+0x4] ;  /* 0x0000040001377983 */ /* 0x000f280000300800 */
[----:B--2---:R-:W0:Y:S02]  /*1950*/  LDS.64 R30, [R30+UR6] ;  /* 0x000000061e1e7984 */ /* 0x004e240008000a00 */
[----:B0-----:R-:W-:-:S06]  /*1960*/  FADD.FTZ R2, R31, UR7 ;  /* 0x000000071f027e21 */ /* 0x001fcc0008010000 */
[----:B------:R-:W0:Y:S01]  /*1970*/  MUFU.RSQ R2, R2 ;  /* 0x0000000200027308 */ /* 0x000e220000001400 */
[----:B------:R-:W-:Y:S01]  /*1980*/  FADD.FTZ R31, R0, -R30 ;  /* 0x8000001e001f7221 */ /* 0x000fe20000010000 */
[----:B------:R-:W-:-:S03]  /*1990*/  HADD2.F32 R0, -RZ, R26.H0_H0 ;  /* 0x2000001aff007230 */ /* 0x000fc60000004100 */
[----:B0-----:R-:W-:Y:S01]  /*19a0*/  FMUL.FTZ R33, R31, R2 ;  /* 0x000000021f217220 */ /* 0x001fe20000410000 */
[----:B------:R-:W-:-:S05]  /*19b0*/  HADD2.F32 R31, -RZ, R24.H0_H0 ;  /* 0x20000018ff1f7230 */ /* 0x000fca0000004100 */
[----:B------:R-:W-:-:S04]  /*19c0*/  FFMA.FTZ R33, R33, R31, R0 ;  /* 0x0000001f21217223 */ /* 0x000fc80000010000 */
[----:B------:R-:W-:-:S06]  /*19d0*/  FMUL.FTZ R35, R33, -1.4426950216293334961 ;  /* 0xbfb8aa3b21237820 */ /* 0x000fcc0000410000 */
[----:B------:R-:W0:Y:S01]  /*19e0*/  MUFU.EX2 R35, R35 ;  /* 0x0000002300237308 */ /* 0x000e220000000800 */
[----:B------:R-:W-:Y:S01]  /*19f0*/  FADD.FTZ R54, R54, -R30 ;  /* 0x8000001e36367221 */ /* 0x000fe20000010000 */
[----:B------:R-:W-:Y:S02]  /*1a00*/  HADD2.F32 R24, -RZ, R24.H1_H1 ;  /* 0x30000018ff187230 */ /* 0x000fe40000004100 */
[----:B------:R-:W-:Y:S02]  /*1a10*/  HADD2.F32 R26, -RZ, R26.H1_H1 ;  /* 0x3000001aff1a7230 */ /* 0x000fe40000004100 */
[----:B0-----:R-:W-:-:S04]  /*1a20*/  FADD.FTZ R36, R35, 1 ;  /* 0x3f80000023247421 */ /* 0x001fc80000010000 */
        /* <DEDUP_REMOVED lines=8> */
[----:B------:R-:W-:Y:S01]  /*1ab0*/  FADD.FTZ R53, R53, -R30 ;  /* 0x8000001e35357221 */ /* 0x000fe20000010000 */
[----:B------:R-:W-:Y:S02]  /*1ac0*/  HADD2.F32 R33, -RZ, R27.H0_H0 ;  /* 0x2000001bff217230 */ /* 0x000fe40000004100 */
[----:B0-----:R-:W-:-:S05]  /*1ad0*/  FMUL.FTZ R37, R34, R35 ;  /* 0x0000002322257220 */ /* 0x001fca0000410000 */
[----:B------:R-:W-:Y:S01]  /*1ae0*/  F2FP.F16.F32.PACK_AB R32, R37, R32 ;  /* 0x000000202520723e */ /* 0x000fe200000000ff */
[----:B------:R-:W-:-:S03]  /*1af0*/  FMUL.FTZ R34, R2, R53 ;  /* 0x0000003502227220 */ /* 0x000fc60000410000 */
[C---:B------:R-:W-:Y:S02]  /*1b00*/  PRMT R36, R32.reuse, 0x7610, R36 ;  /* 0x0000761020247816 */ /* 0x040fe40000000024 */
[----:B------:R-:W-:Y:S01]  /*1b10*/  PRMT R54, R32, 0x7632, R54 ;  /* 0x0000763220367816 */ /* 0x000fe20000000036 */
[----:B------:R-:W-:-:S05]  /*1b20*/  HADD2.F32 R32, -RZ, R25.H0_H0 ;  /* 0x20000019ff207230 */ /* 0x000fca0000004100 */
[----:B------:R-:W-:-:S04]  /*1b30*/  FFMA.FTZ R35, R34, R32, R33 ;  /* 0x0000002022237223 */ /* 0x000fc80000010021 */
[----:B------:R-:W-:-:S06]  /*1b40*/  FMUL.FTZ R37, R35, -1.4426950216293334961 ;  /* 0xbfb8aa3b23257820 */ /* 0x000fcc0000410000 */
[----:B------:R-:W0:Y:S01]  /*1b50*/  MUFU.EX2 R37, R37 ;  /* 0x0000002500257308 */ /* 0x000e220000000800 */
[----:B------:R-:W-:Y:S01]  /*1b60*/  FADD.FTZ R52, R52, -R30 ;  /* 0x8000001e34347221 */ /* 0x000fe20000010000 */
[----:B------:R1:W-:Y:S01]  /*1b70*/  STG.E.U16 desc[UR10][R28.64], R36 ;  /* 0x000000241c007986 */ /* 0x0003e2000c10150a */
[----:B------:R-:W-:Y:S02]  /*1b80*/  HADD2.F32 R25, -RZ, R25.H1_H1 ;  /* 0x30000019ff197230 */ /* 0x000fe40000004100 */
[----:B0-----:R-:W-:-:S04]  /*1b90*/  FADD.FTZ R53, R37, 1 ;  /* 0x3f80000025357421 */ /* 0x001fc80000010000 */
[----:B------:R-:W0:Y:S01]  /*1ba0*/  MUFU.RCP R34, R53 ;  /* 0x0000003500227308 */ /* 0x000e220000001000 */
[----:B------:R-:W-:Y:S02]  /*1bb0*/  HADD2.F32 R27, -RZ, R27.H1_H1 ;  /* 0x3000001bff1b7230 */ /* 0x000fe40000004100 */
[----:B-1----:R-:W-:-:S04]  /*1bc0*/  FMUL.FTZ R36, R2, R52 ;  /* 0x0000003402247220 */ /* 0x002fc80000410000 */
[----:B------:R-:W-:Y:S01]  /*1bd0*/  FFMA.FTZ R36, R36, R25, R27 ;  /* 0x0000001924247223 */ /* 0x000fe2000001001b */
[----:B0-----:R-:W-:-:S03]  /*1be0*/  FMUL.FTZ R34, R35, R34 ;  /* 0x0000002223227220 */ /* 0x001fc60000410000 */
[----:B------:R-:W-:-:S06]  /*1bf0*/  FMUL.FTZ R35, R36, -1.4426950216293334961 ;  /* 0xbfb8aa3b24237820 */ /* 0x000fcc0000410000 */
[----:B------:R-:W0:Y:S02]  /*1c00*/  MUFU.EX2 R35, R35 ;  /* 0x0000002300237308 */ /* 0x000e240000000800 */
[----:B0-----:R-:W-:-:S06]  /*1c10*/  FADD.FTZ R37, R35, 1 ;  /* 0x3f80000023257421 */ /* 0x001fcc0000010000 */
[----:B------:R-:W0:Y:S01]  /*1c20*/  MUFU.RCP R37, R37 ;  /* 0x0000002500257308 */ /* 0x000e220000001000 */
[----:B------:R-:W-:Y:S01]  /*1c30*/  FADD.FTZ R51, R51, -R30 ;  /* 0x8000001e33337221 */ /* 0x000fe20000010000 */
[----:B0-----:R-:W-:-:S03]  /*1c40*/  FMUL.FTZ R53, R36, R37 ;  /* 0x0000002524357220 */ /* 0x001fc60000410000 */
[----:B------:R-:W-:-:S04]  /*1c50*/  FMUL.FTZ R36, R2, R51 ;  /* 0x0000003302247220 */ /* 0x000fc80000410000 */
[----:B------:R-:W-:-:S04]  /*1c60*/  FFMA.FTZ R36, R31, R36, R0 ;  /* 0x000000241f247223 */ /* 0x000fc80000010000 */
[----:B------:R-:W-:-:S06]  /*1c70*/  FMUL.FTZ R51, R36, -1.4426950216293334961 ;  /* 0xbfb8aa3b24337820 */ /* 0x000fcc0000410000 */
[----:B------:R-:W0:Y:S01]  /*1c80*/  MUFU.EX2 R51, R51 ;  /* 0x0000003300337308 */ /* 0x000e220000000800 */
[----:B------:R-:W-:Y:S01]  /*1c90*/  F2FP.F16.F32.PACK_AB R34, R53, R34 ;  /* 0x000000223522723e */ /* 0x000fe200000000ff */
[----:B------:R-:W-:-:S03]  /*1ca0*/  FADD.FTZ R35, R50, -R30 ;  /* 0x8000001e32237221 */ /* 0x000fc60000010000 */
[----:B------:R-:W-:Y:S01]  /*1cb0*/  PRMT R52, R34, 0x7632, R52 ;  /* 0x0000763222347816 */ /* 0x000fe20000000034 */
[----:B------:R-:W-:Y:S01]  /*1cc0*/  FMUL.FTZ R35, R2, R35 ;  /* 0x0000002302237220 */ /* 0x000fe20000410000 */
[----:B------:R-:W-:Y:S03]  /*1cd0*/  STG.E.U16 desc[UR10][R28.64+0x2], R54 ;  /* 0x000002361c007986 */ /* 0x000fe6000c10150a */
[----:B------:R-:W-:Y:S01]  /*1ce0*/  FFMA.FTZ R35, R24, R35, R26 ;  /* 0x0000002318237223 */ /* 0x000fe2000001001a */
[----:B------:R-:W-:Y:S04]  /*1cf0*/  STG.E.U16 desc[UR10][R28.64+0x4], R34 ;  /* 0x000004221c007986 */ /* 0x000fe8000c10150a */
[----:B------:R0:W-:Y:S01]  /*1d00*/  STG.E.U16 desc[UR10][R28.64+0x6], R52 ;  /* 0x000006341c007986 */ /* 0x0001e2000c10150a */
[----:B------:R-:W-:Y:S01]  /*1d10*/  FMUL.FTZ R37, R35, -1.4426950216293334961 ;  /* 0xbfb8aa3b23257820 */ /* 0x000fe20000410000 */
[----:B0-----:R-:W-:-:S03]  /*1d20*/  FADD.FTZ R29, R51, 1 ;  /* 0x3f800000331d7421 */ /* 0x001fc60000010000 */
[----:B------:R-:W0:Y:S08]  /*1d30*/  MUFU.EX2 R34, R37 ;  /* 0x0000002500227308 */ /* 0x000e300000000800 */
[----:B------:R-:W1:Y:S01]  /*1d40*/  MUFU.RCP R29, R29 ;  /* 0x0000001d001d7308 */ /* 0x000e620000001000 */
[--C-:B------:R-:W-:Y:S01]  /*1d50*/  FADD.FTZ R49, R49, -R30.reuse ;  /* 0x8000001e31317221 */ /* 0x100fe20000010000 */
[----:B------:R-:W-:-:S03]  /*1d60*/  FADD.FTZ R51, R48, -R30 ;  /* 0x8000001e30337221 */ /* 0x000fc60000010000 */
[----:B------:R-:W-:Y:S01]  /*1d70*/  FMUL.FTZ R49, R2, R49 ;  /* 0x0000003102317220 */ /* 0x000fe20000410000 */
[----:B0-----:R-:W-:-:S03]  /*1d80*/  FADD.FTZ R50, R34, 1 ;  /* 0x3f80000022327421 */ /* 0x001fc60000010000 */
[----:B------:R-:W-:Y:S01]  /*1d90*/  FFMA.FTZ R34, R32, R49, R33 ;  /* 0x0000003120227223 */ /* 0x000fe20000010021 */
[----:B-1----:R-:W-:Y:S01]  /*1da0*/  FMUL.FTZ R28, R36, R29 ;  /* 0x0000001d241c7220 */ /* 0x002fe20000410000 */
[----:B------:R-:W-:Y:S02]  /*1db0*/  FMUL.FTZ R36, R2, R51 ;  /* 0x0000003302247220 */ /* 0x000fe40000410000 */
[----:B------:R-:W-:Y:S02]  /*1dc0*/  FMUL.FTZ R49, R34, -1.4426950216293334961 ;  /* 0xbfb8aa3b22317820 */ /* 0x000fe40000410000 */
[----:B------:R-:W-:Y:S01]  /*1dd0*/  FFMA.FTZ R36, R25, R36, R27 ;  /* 0x0000002419247223 */ /* 0x000fe2000001001b */
[----:B------:R-:W0:Y:S03]  /*1de0*/  MUFU.RCP R50, R50 ;  /* 0x0000003200327308 */ /* 0x000e260000001000 */
[----:B------:R-:W-:-:S05]  /*1df0*/  FMUL.FTZ R48, R36, -1.4426950216293334961 ;  /* 0xbfb8aa3b24307820 */ /* 0x000fca0000410000 */
[----:B------:R-:W1:Y:S08]  /*1e00*/  MUFU.EX2 R37, R49 ;  /* 0x0000003100257308 */ /* 0x000e700000000800 */
[----:B------:R-:W2:Y:S01]  /*1e10*/  MUFU.EX2 R48, R48 ;  /* 0x0000003000307308 */ /* 0x000ea20000000800 */
[----:B------:R-:W-:Y:S01]  /*1e20*/  FADD.FTZ R47, R47, -R30 ;  /* 0x8000001e2f2f7221 */ /* 0x000fe20000010000 */
[----:B0-----:R-:W-:Y:S01]  /*1e30*/  FMUL.FTZ R29, R35, R50 ;  /* 0x00000032231d7220 */ /* 0x001fe20000410000 */
[----:B-1----:R-:W-:-:S02]  /*1e40*/  FADD.FTZ R35, R37, 1 ;  /* 0x3f80000025237421 */ /* 0x002fc40000010000 */
[----:B------:R-:W-:-:S04]  /*1e50*/  FMUL.FTZ R37, R2, R47 ;  /* 0x0000002f02257220 */ /* 0x000fc80000410000 */
[----:B------:R-:W-:Y:S01]  /*1e60*/  FFMA.FTZ R37, R31, R37, R0 ;  /* 0x000000251f257223 */ /* 0x000fe20000010000 */
[----:B--2---:R-:W-:Y:S01]  /*1e70*/  FADD.FTZ R50, R48, 1 ;  /* 0x3f80000030327421 */ /* 0x004fe20000010000 */
[----:B------:R-:W0:Y:S02]  /*1e80*/  MUFU.RCP R35, R35 ;  /* 0x0000002300237308 */ /* 0x000e240000001000 */
[----:B------:R-:W-:Y:S01]  /*1e90*/  FMUL.FTZ R49, R37, -1.4426950216293334961 ;  /* 0xbfb8aa3b25317820 */ /* 0x000fe20000410000 */
[----:B------:R-:W-:-:S05]  /*1ea0*/  FADD.FTZ R51, R46, -R30 ;  /* 0x8000001e2e337221 */ /* 0x000fca0000010000 */
[----:B------:R-:W1:Y:S01]  /*1eb0*/  MUFU.RCP R47, R50 ;  /* 0x00000032002f7308 */ /* 0x000e620000001000 */
[----:B------:R-:W-:-:S07]  /*1ec0*/  FMUL.FTZ R51, R2, R51 ;  /* 0x0000003302337220 */ /* 0x000fce0000410000 */
[----:B------:R-:W2:Y:S01]  /*1ed0*/  MUFU.EX2 R48, R49 ;  /* 0x0000003100307308 */ /* 0x000ea20000000800 */
[----:B------:R-:W-:Y:S01]  /*1ee0*/  FFMA.FTZ R46, R24, R51, R26 ;  /* 0x00000033182e7223 */ /* 0x000fe2000001001a */
[----:B0-----:R-:W-:-:S03]  /*1ef0*/  FMUL.FTZ R34, R34, R35 ;  /* 0x0000002322227220 */ /* 0x001fc60000410000 */
[----:B------:R-:W-:Y:S01]  /*1f00*/  FMUL.FTZ R52, R46, -1.4426950216293334961 ;  /* 0xbfb8aa3b2e347820 */ /* 0x000fe20000410000 */
[----:B-1----:R-:W-:-:S03]  /*1f10*/  FMUL.FTZ R35, R36, R47 ;  /* 0x0000002f24237220 */ /* 0x002fc60000410000 */
[----:B------:R-:W0:Y:S01]  /*1f20*/  MUFU.EX2 R47, R52 ;  /* 0x00000034002f7308 */ /* 0x000e220000000800 */
[----:B------:R-:W-:Y:S01]  /*1f30*/  FADD.FTZ R45, R45, -R30 ;  /* 0x8000001e2d2d7221 */ /* 0x000fe20000010000 */
[----:B--2---:R-:W-:-:S06]  /*1f40*/  FADD.FTZ R51, R48, 1 ;  /* 0x3f80000030337421 */ /* 0x004fcc0000010000 */
[----:B------:R-:W1:Y:S01]  /*1f50*/  MUFU.RCP R36, R51 ;  /* 0x0000003300247308 */ /* 0x000e620000001000 */
[----:B------:R-:W-:-:S04]  /*1f60*/  FMUL.FTZ R45, R2, R45 ;  /* 0x0000002d022d7220 */ /* 0x000fc80000410000 */
[----:B------:R-:W-:Y:S01]  /*1f70*/  FFMA.FTZ R45, R32, R45, R33 ;  /* 0x0000002d202d7223 */ /* 0x000fe20000010021 */
[----:B0-----:R-:W-:-:S03]  /*1f80*/  FADD.FTZ R47, R47, 1 ;  /* 0x3f8000002f2f7421 */ /* 0x001fc60000010000 */
[----:B------:R-:W-:-:S03]  /*1f90*/  FMUL.FTZ R49, R45, -1.4426950216293334961 ;  /* 0xbfb8aa3b2d317820 */ /* 0x000fc60000410000 */
[----:B------:R-:W0:Y:S01]  /*1fa0*/  MUFU.RCP R47, R47 ;  /* 0x0000002f002f7308 */ /* 0x000e220000001000 */
[----:B-1----:R-:W-:Y:S01]  /*1fb0*/  FMUL.FTZ R36, R37, R36 ;  /* 0x0000002425247220 */ /* 0x002fe20000410000 */
[----:B------:R-:W-:-:S06]  /*1fc0*/  FADD.FTZ R37, R44, -R30 ;  /* 0x8000001e2c257221 */ /* 0x000fcc0000010000 */
[----:B------:R-:W1:Y:S01]  /*1fd0*/  MUFU.EX2 R48, R49 ;  /* 0x0000003100307308 */ /* 0x000e620000000800 */
[----:B------:R-:W-:-:S04]  /*1fe0*/  FMUL.FTZ R44, R2, R37 ;  /* 0x00000025022c7220 */ /* 0x000fc80000410000 */
[----:B------:R-:W-:-:S04]  /*1ff0*/  FFMA.FTZ R44, R25, R44, R27 ;  /* 0x0000002c192c7223 */ /* 0x000fc8000001001b */
[----:B------:R-:W-:Y:S01]  /*2000*/  FMUL.FTZ R51, R44, -1.4426950216293334961 ;  /* 0xbfb8aa3b2c337820 */ /* 0x000fe20000410000 */
[----:B0-----:R-:W-:-:S03]  /*2010*/  FMUL.FTZ R37, R46, R47 ;  /* 0x0000002f2e257220 */ /* 0x001fc60000410000 */
[----:B------:R-:W0:Y:S01]  /*2020*/  MUFU.EX2 R46, R51 ;  /* 0x00000033002e7308 */ /* 0x000e220000000800 */
[----:B-1----:R-:W-:-:S07]  /*2030*/  FADD.FTZ R50, R48, 1 ;  /* 0x3f80000030327421 */ /* 0x002fce0000010000 */
[----:B------:R-:W1:Y:S01]  /*2040*/  MUFU.RCP R48, R50 ;  /* 0x0000003200307308 */ /* 0x000e620000001000 */
[----:B------:R-:W-:-:S04]  /*2050*/  FADD.FTZ R43, R43, -R30 ;  /* 0x8000001e2b2b7221 */ /* 0x000fc80000010000 */
[----:B------:R-:W-:Y:S01]  /*2060*/  FMUL.FTZ R43, R2, R43 ;  /* 0x0000002b022b7220 */ /* 0x000fe20000410000 */
[----:B0-----:R-:W-:-:S03]  /*2070*/  FADD.FTZ R47, R46, 1 ;  /* 0x3f8000002e2f7421 */ /* 0x001fc60000010000 */
[----:B------:R-:W-:Y:S01]  /*2080*/  FFMA.FTZ R46, R31, R43, R0 ;  /* 0x0000002b1f2e7223 */ /* 0x000fe20000010000 */
[----:B-1----:R-:W-:-:S03]  /*2090*/  FMUL.FTZ R43, R45, R48 ;  /* 0x000000302d2b7220 */ /* 0x002fc60000410000 */
[----:B------:R-:W-:Y:S01]  /*20a0*/  FMUL.FTZ R48, R46, -1.4426950216293334961 ;  /* 0xbfb8aa3b2e307820 */ /* 0x000fe20000410000 */
[----:B------:R-:W0:Y:S01]  /*20b0*/  MUFU.RCP R47, R47 ;  /* 0x0000002f002f7308 */ /* 0x000e220000001000 */
[----:B------:R-:W-:-:S04]  /*20c0*/  FADD.FTZ R45, R42, -R30 ;  /* 0x8000001e2a2d7221 */ /* 0x000fc80000010000 */
[----:B------:R-:W-:-:S03]  /*20d0*/  FMUL.FTZ R45, R2, R45 ;  /* 0x0000002d022d7220 */ /* 0x000fc60000410000 */
[----:B------:R-:W1:Y:S01]  /*20e0*/  MUFU.EX2 R48, R48 ;  /* 0x0000003000307308 */ /* 0x000e620000000800 */
[----:B------:R-:W-:-:S04]  /*20f0*/  FFMA.FTZ R45, R24, R45, R26 ;  /* 0x0000002d182d7223 */ /* 0x000fc8000001001a */
[----:B------:R-:W-:Y:S01]  /*2100*/  FMUL.FTZ R50, R45, -1.4426950216293334961 ;  /* 0xbfb8aa3b2d327820 */ /* 0x000fe20000410000 */
[----:B0-----:R-:W-:-:S03]  /*2110*/  FMUL.FTZ R42, R44, R47 ;  /* 0x0000002f2c2a7220 */ /* 0x001fc60000410000 */
[----:B------:R-:W0:Y:S01]  /*2120*/  MUFU.EX2 R44, R50 ;  /* 0x00000032002c7308 */ /* 0x000e220000000800 */
[----:B------:R-:W-:Y:S01]  /*2130*/  FADD.FTZ R41, R41, -R30 ;  /* 0x8000001e29297221 */ /* 0x000fe20000010000 */
[----:B-1----:R-:W-:-:S03]  /*2140*/  FADD.FTZ R49, R48, 1 ;  /* 0x3f80000030317421 */ /* 0x002fc60000010000 */
[----:B------:R-:W-:-:S03]  /*2150*/  FMUL.FTZ R41, R2, R41 ;  /* 0x0000002902297220 */ /* 0x000fc60000410000 */
[----:B------:R-:W1:Y:S01]  /*2160*/  MUFU.RCP R49, R49 ;  /* 0x0000003100317308 */ /* 0x000e620000001000 */
[----:B------:R-:W-:Y:S01]  /*2170*/  FFMA.FTZ R47, R32, R41, R33 ;  /* 0x00000029202f7223 */ /* 0x000fe20000010021 */
[----:B------:R-:W-:Y:S01]  /*2180*/  FADD.FTZ R53, R10, -R30 ;  /* 0x8000001e0a357221 */ /* 0x000fe20000010000 */
[----:B0-----:R-:W-:Y:S02]  /*2190*/  FADD.FTZ R51, R44, 1 ;  /* 0x3f8000002c337421 */ /* 0x001fe40000010000 */
[----:B------:R-:W-:-:S03]  /*21a0*/  FMUL.FTZ R52, R47, -1.4426950216293334961 ;  /* 0xbfb8aa3b2f347820 */ /* 0x000fc60000410000 */
[----:B------:R-:W0:Y:S08]  /*21b0*/  MUFU.RCP R44, R51 ;  /* 0x00000033002c7308 */ /* 0x000e300000001000 */
[----:B------:R-:W2:Y:S01]  /*21c0*/  MUFU.EX2 R10, R52 ;  /* 0x00000034000a7308 */ /* 0x000ea20000000800 */
[----:B-1----:R-:W-:Y:S01]  /*21d0*/  FMUL.FTZ R41, R46, R49 ;  /* 0x000000312e297220 */ /* 0x002fe20000410000 */
[----:B------:R-:W-:-:S04]  /*21e0*/  FMUL.FTZ R46, R2, R53 ;  /* 0x00000035022e7220 */ /* 0x000fc80000410000 */
[----:B------:R-:W-:-:S04]  /*21f0*/  FFMA.FTZ R46, R25, R46, R27 ;  /* 0x0000002e192e7223 */ /* 0x000fc8000001001b */
[----:B------:R-:W-:Y:S01]  /*2200*/  FMUL.FTZ R49, R46, -1.4426950216293334961 ;  /* 0xbfb8aa3b2e317820 */ /* 0x000fe20000410000 */
[----:B0-----:R-:W-:-:S03]  /*2210*/  FMUL.FTZ R44, R45, R44 ;  /* 0x0000002c2d2c7220 */ /* 0x001fc60000410000 */
[----:B------:R-:W0:Y:S01]  /*2220*/  MUFU.EX2 R45, R49 ;  /* 0x00000031002d7308 */ /* 0x000e220000000800 */
[----:B--2---:R-:W-:-:S07]  /*2230*/  FADD.FTZ R48, R10, 1 ;  /* 0x3f8000000a307421 */ /* 0x004fce0000010000 */
[----:B------:R-:W1:Y:S01]  /*2240*/  MUFU.RCP R48, R48 ;  /* 0x0000003000307308 */ /* 0x000e620000001000 */
[----:B------:R-:W-:-:S04]  /*2250*/  FADD.FTZ R11, R11, -R30 ;  /* 0x8000001e0b0b7221 */ /* 0x000fc80000010000 */
[----:B------:R-:W-:Y:S01]  /*2260*/  FMUL.FTZ R10, R2, R11 ;  /* 0x0000000b020a7220 */ /* 0x000fe20000410000 */
[----:B0-----:R-:W-:-:S03]  /*2270*/  FADD.FTZ R50, R45, 1 ;  /* 0x3f8000002d327421 */ /* 0x001fc60000010000 */
[----:B------:R-:W-:Y:S01]  /*2280*/  FFMA.FTZ R10, R31, R10, R0 ;  /* 0x0000000a1f0a7223 */ /* 0x000fe20000010000 */
[----:B------:R-:W0:Y:S03]  /*2290*/  MUFU.RCP R11, R50 ;  /* 0x00000032000b7308 */ /* 0x000e260000001000 */
[----:B------:R-:W-:Y:S01]  /*22a0*/  FMUL.FTZ R51, R10, -1.4426950216293334961 ;  /* 0xbfb8aa3b0a337820 */ /* 0x000fe20000410000 */
[----:B-1----:R-:W-:Y:S01]  /*22b0*/  FMUL.FTZ R45, R47, R48 ;  /* 0x000000302f2d7220 */ /* 0x002fe20000410000 */
[----:B------:R-:W-:-:S03]  /*22c0*/  FADD.FTZ R47, R12, -R30 ;  /* 0x8000001e0c2f7221 */ /* 0x000fc60000010000 */
[----:B------:R-:W1:Y:S01]  /*22d0*/  MUFU.EX2 R12, R51 ;  /* 0x00000033000c7308 */ /* 0x000e620000000800 */
[----:B------:R-:W-:-:S04]  /*22e0*/  FMUL.FTZ R47, R2, R47 ;  /* 0x0000002f022f7220 */ /* 0x000fc80000410000 */
[----:B------:R-:W-:-:S04]  /*22f0*/  FFMA.FTZ R48, R24, R47, R26 ;  /* 0x0000002f18307223 */ /* 0x000fc8000001001a */
[----:B------:R-:W-:Y:S01]  /*2300*/  FMUL.FTZ R53, R48, -1.4426950216293334961 ;  /* 0xbfb8aa3b30357820 */ /* 0x000fe20000410000 */
[----:B0-----:R-:W-:-:S03]  /*2310*/  FMUL.FTZ R46, R46, R11 ;  /* 0x0000000b2e2e7220 */ /* 0x001fc60000410000 */
[----:B------:R-:W0:Y:S01]  /*2320*/  MUFU.EX2 R11, R53 ;  /* 0x00000035000b7308 */ /* 0x000e220000000800 */
[----:B-1----:R-:W-:Y:S01]  /*2330*/  FADD.FTZ R52, R12, 1 ;  /* 0x3f8000000c347421 */ /* 0x002fe20000010000 */
[----:B------:R-:W-:-:S06]  /*2340*/  FADD.FTZ R13, R13, -R30 ;  /* 0x8000001e0d0d7221 */ /* 0x000fcc0000010000 */
[----:B------:R-:W1:Y:S01]  /*2350*/  MUFU.RCP R47, R52 ;  /* 0x00000034002f7308 */ /* 0x000e620000001000 */
[----:B------:R-:W-:Y:S01]  /*2360*/  FMUL.FTZ R49, R2, R13 ;  /* 0x0000000d02317220 */ /* 0x000fe20000410000 */
[----:B------:R-:W-:Y:S01]  /*2370*/  FADD.FTZ R51, R14, -R30 ;  /* 0x8000001e0e337221 */ /* 0x000fe20000010000 */
[----:B0-----:R-:W-:-:S05]  /*2380*/  FADD.FTZ R13, R11, 1 ;  /* 0x3f8000000b0d7421 */ /* 0x001fca0000010000 */
[----:B------:R-:W0:Y:S01]  /*2390*/  MUFU.RCP R11, R13 ;  /* 0x0000000d000b7308 */ /* 0x000e220000001000 */
[----:B------:R-:W-:Y:S01]  /*23a0*/  FFMA.FTZ R49, R32, R49, R33 ;  /* 0x0000003120317223 */ /* 0x000fe20000010021 */
[----:B-1----:R-:W-:Y:S01]  /*23b0*/  FMUL.FTZ R47, R10, R47 ;  /* 0x0000002f0a2f7220 */ /* 0x002fe20000410000 */
[----:B------:R-:W-:Y:S02]  /*23c0*/  FMUL.FTZ R10, R2, R51 ;  /* 0x00000033020a7220 */ /* 0x000fe40000410000 */
[----:B------:R-:W-:Y:S02]  /*23d0*/  FMUL.FTZ R50, R49, -1.4426950216293334961 ;  /* 0xbfb8aa3b31327820 */ /* 0x000fe40000410000 */
[----:B------:R-:W-:Y:S02]  /*23e0*/  FFMA.FTZ R10, R25, R10, R27 ;  /* 0x0000000a190a7223 */ /* 0x000fe4000001001b */
[----:B------:R-:W1:Y:S02]  /*23f0*/  MUFU.EX2 R12, R50 ;  /* 0x00000032000c7308 */ /* 0x000e640000000800 */
[----:B------:R-:W-:Y:S01]  /*2400*/  FMUL.FTZ R14, R10, -1.4426950216293334961 ;  /* 0xbfb8aa3b0a0e7820 */ /* 0x000fe20000410000 */
[----:B0-----:R-:W-:-:S05]  /*2410*/  FMUL.FTZ R48, R48, R11 ;  /* 0x0000000b30307220 */ /* 0x001fca0000410000 */
[----:B------:R-:W0:Y:S01]  /*2420*/  MUFU.EX2 R11, R14 ;  /* 0x0000000e000b7308 */ /* 0x000e220000000800 */
[----:B------:R-:W-:-:S04]  /*2430*/  FADD.FTZ R15, R15, -R30 ;  /* 0x8000001e0f0f7221 */ /* 0x000fc80000010000 */
[----:B------:R-:W-:Y:S01]  /*2440*/  FMUL.FTZ R15, R2, R15 ;  /* 0x0000000f020f7220 */ /* 0x000fe20000410000 */
[----:B-1----:R-:W-:Y:S01]  /*2450*/  FADD.FTZ R12, R12, 1 ;  /* 0x3f8000000c0c7421 */ /* 0x002fe20000010000 */
[----:B0-----:R-:W-:Y:S02]  /*2460*/  FADD.FTZ R13, R11, 1 ;  /* 0x3f8000000b0d7421 */ /* 0x001fe40000010000 */
[----:B------:R-:W-:-:S03]  /*2470*/  FFMA.FTZ R11, R31, R15, R0 ;  /* 0x0000000f1f0b7223 */ /* 0x000fc60000010000 */
[----:B------:R-:W0:Y:S01]  /*2480*/  MUFU.RCP R12, R12 ;  /* 0x0000000c000c7308 */ /* 0x000e220000001000 */
[----:B------:R-:W-:-:S07]  /*2490*/  FMUL.FTZ R15, R11, -1.4426950216293334961 ;  /* 0xbfb8aa3b0b0f7820 */ /* 0x000fce0000410000 */
[----:B------:R-:W1:Y:S01]  /*24a0*/  MUFU.RCP R13, R13 ;  /* 0x0000000d000d7308 */ /* 0x000e620000001000 */
[----:B------:R-:W-:-:S07]  /*24b0*/  FADD.FTZ R51, R16, -R30 ;  /* 0x8000001e10337221 */ /* 0x000fce0000010000 */
[----:B------:R-:W2:Y:S01]  /*24c0*/  MUFU.EX2 R14, R15 ;  /* 0x0000000f000e7308 */ /* 0x000ea20000000800 */
[----:B------:R-:W-:Y:S01]  /*24d0*/  FMUL.FTZ R51, R2, R51 ;  /* 0x0000003302337220 */ /* 0x000fe20000410000 */
[----:B0-----:R-:W-:-:S03]  /*24e0*/  FMUL.FTZ R49, R49, R12 ;  /* 0x0000000c31317220 */ /* 0x001fc60000410000 */
[----:B------:R-:W-:Y:S01]  /*24f0*/  FFMA.FTZ R12, R24, R51, R26 ;  /* 0x00000033180c7223 */ /* 0x000fe2000001001a */
[----:B-1----:R-:W-:-:S03]  /*2500*/  FMUL.FTZ R16, R10, R13 ;  /* 0x0000000d0a107220 */ /* 0x002fc60000410000 */
[----:B------:R-:W-:Y:S01]  /*2510*/  FMUL.FTZ R10, R12, -1.4426950216293334961 ;  /* 0xbfb8aa3b0c0a7820 */ /* 0x000fe20000410000 */
[----:B--2---:R-:W-:-:S05]  /*2520*/  FADD.FTZ R14, R14, 1 ;  /* 0x3f8000000e0e7421 */ /* 0x004fca0000010000 */
        /* <DEDUP_REMOVED lines=15> */
[----:B0-----:R-:W-:Y:S01]  /*2620*/  FMUL.FTZ R18, R12, R13 ;  /* 0x0000000d0c127220 */ /* 0x001fe20000410000 */
[----:B-1----:R-:W-:-:S06]  /*2630*/  FADD.FTZ R13, R14, 1 ;  /* 0x3f8000000e0d7421 */ /* 0x002fcc0000010000 */
[----:B------:R-:W0:Y:S01]  /*2640*/  MUFU.RCP R13, R13 ;  /* 0x0000000d000d7308 */ /* 0x000e220000001000 */
[----:B--2---:R-:W-:Y:S01]  /*2650*/  FADD.FTZ R12, R15, 1 ;  /* 0x3f8000000f0c7421 */ /* 0x004fe20000010000 */
[--C-:B------:R-:W-:Y:S01]  /*2660*/  FADD.FTZ R19, R19, -R30.reuse ;  /* 0x8000001e13137221 */ /* 0x100fe20000010000 */
[----:B------:R-:W-:-:S05]  /*2670*/  FADD.FTZ R23, R23, -R30 ;  /* 0x8000001e17177221 */ /* 0x000fca0000010000 */
[----:B------:R-:W1:Y:S01]  /*2680*/  MUFU.RCP R12, R12 ;  /* 0x0000000c000c7308 */ /* 0x000e620000001000 */
[C---:B------:R-:W-:Y:S01]  /*2690*/  FMUL.FTZ R19, R2.reuse, R19 ;  /* 0x0000001302137220 */ /* 0x040fe20000410000 */
[----:B------:R-:W-:-:S03]  /*26a0*/  FMUL.FTZ R23, R2, R23 ;  /* 0x0000001702177220 */ /* 0x000fc60000410000 */
[C-C-:B------:R-:W-:Y:S01]  /*26b0*/  FFMA.FTZ R50, R31.reuse, R19, R0.reuse ;  /* 0x000000131f327223 */ /* 0x140fe20000010000 */
[----:B------:R-:W-:Y:S01]  /*26c0*/  FFMA.FTZ R0, R31, R23, R0 ;  /* 0x000000171f007223 */ /* 0x000fe20000010000 */
[----:B0-----:R-:W-:Y:S01]  /*26d0*/  FMUL.FTZ R23, R10, R13 ;  /* 0x0000000d0a177220 */ /* 0x001fe20000410000 */
[----:B------:R-:W-:Y:S01]  /*26e0*/  LEA R10, P0, R3, UR12, 0x1 ;  /* 0x0000000c030a7c11 */ /* 0x000fe2000f8008ff */
[----:B-1----:R-:W-:-:S03]  /*26f0*/  FMUL.FTZ R19, R11, R12 ;  /* 0x0000000c0b137220 */ /* 0x002fc60000410000 */
[----:B------:R-:W-:Y:S01]  /*2700*/  LEA.HI.X R11, R3, UR13, R56, 0x1, P0 ;  /* 0x0000000d030b7c11 */ /* 0x000fe200080f0c38 */
[----:B------:R-:W-:-:S04]  /*2710*/  FADD.FTZ R3, R20, -R30 ;  /* 0x8000001e14037221 */ /* 0x000fc80000010000 */
[----:B------:R-:W-:-:S04]  /*2720*/  FMUL.FTZ R31, R2, R3 ;  /* 0x00000003021f7220 */ /* 0x000fc80000410000 */
[----:B------:R-:W-:Y:S01]  /*2730*/  FFMA.FTZ R31, R24, R31, R26 ;  /* 0x0000001f181f7223 */ /* 0x000fe2000001001a */
[----:B------:R-:W-:-:S03]  /*2740*/  FMUL.FTZ R3, R50, -1.4426950216293334961 ;  /* 0xbfb8aa3b32037820 */ /* 0x000fc60000410000 */
[----:B------:R-:W-:-:S03]  /*2750*/  FMUL.FTZ R51, R31, -1.4426950216293334961 ;  /* 0xbfb8aa3b1f337820 */ /* 0x000fc60000410000 */
[----:B------:R-:W0:Y:S08]  /*2760*/  MUFU.EX2 R3, R3 ;  /* 0x0000000300037308 */ /* 0x000e300000000800 */
[----:B------:R-:W1:Y:S01]  /*2770*/  MUFU.EX2 R51, R51 ;  /* 0x0000003300337308 */ /* 0x000e620000000800 */
[----:B------:R-:W-:-:S04]  /*2780*/  FADD.FTZ R53, R38, -R30 ;  /* 0x8000001e26357221 */ /* 0x000fc80000010000 */
[----:B------:R-:W-:Y:S01]  /*2790*/  FMUL.FTZ R53, R2, R53 ;  /* 0x0000003502357220 */ /* 0x000fe20000410000 */
[----:B------:R-:W-:-:S03]  /*27a0*/  FADD.FTZ R21, R21, -R30 ;  /* 0x8000001e15157221 */ /* 0x000fc60000010000 */
[----:B------:R-:W-:Y:S01]  /*27b0*/  FFMA.FTZ R24, R24, R53, R26 ;  /* 0x0000003518187223 */ /* 0x000fe2000001001a */
[----:B0-----:R-:W-:Y:S01]  /*27c0*/  FADD.FTZ R20, R3, 1 ;  /* 0x3f80000003147421 */ /* 0x001fe20000010000 */
[----:B------:R-:W-:Y:S01]  /*27d0*/  FMUL.FTZ R3, R2, R21 ;  /* 0x0000001502037220 */ /* 0x000fe20000410000 */
[----:B-1----:R-:W-:Y:S02]  /*27e0*/  FADD.FTZ R26, R51, 1 ;  /* 0x3f800000331a7421 */ /* 0x002fe40000010000 */
[----:B------:R-:W0:Y:S01]  /*27f0*/  MUFU.RCP R53, R20 ;  /* 0x0000001400357308 */ /* 0x000e220000001000 */
[----:B------:R-:W-:Y:S01]  /*2800*/  FADD.FTZ R21, R22, -R30 ;  /* 0x8000001e16157221 */ /* 0x000fe20000010000 */
[----:B------:R-:W-:-:S06]  /*2810*/  FFMA.FTZ R3, R32, R3, R33 ;  /* 0x0000000320037223 */ /* 0x000fcc0000010021 */
[----:B------:R-:W1:Y:S01]  /*2820*/  MUFU.RCP R26, R26 ;  /* 0x0000001a001a7308 */ /* 0x000e620000001000 */
[----:B------:R-:W-:Y:S01]  /*2830*/  FMUL.FTZ R22, R2, R21 ;  /* 0x0000001502167220 */ /* 0x000fe20000410000 */
[----:B------:R-:W-:-:S03]  /*2840*/  FMUL.FTZ R38, R3, -1.4426950216293334961 ;  /* 0xbfb8aa3b03267820 */ /* 0x000fc60000410000 */
[----:B------:R-:W-:-:S03]  /*2850*/  FFMA.FTZ R22, R25, R22, R27 ;  /* 0x0000001619167223 */ /* 0x000fc6000001001b */
[----:B------:R-:W2:Y:S01]  /*2860*/  MUFU.EX2 R20, R38 ;  /* 0x0000002600147308 */ /* 0x000ea20000000800 */
[----:B------:R-:W-:Y:S01]  /*2870*/  FMUL.FTZ R51, R22, -1.4426950216293334961 ;  /* 0xbfb8aa3b16337820 */ /* 0x000fe20000410000 */
[----:B0-----:R-:W-:Y:S01]  /*2880*/  FMUL.FTZ R50, R50, R53 ;  /* 0x0000003532327220 */ /* 0x001fe20000410000 */
[--C-:B------:R-:W-:Y:S01]  /*2890*/  FADD.FTZ R39, R39, -R30.reuse ;  /* 0x8000001e27277221 */ /* 0x100fe20000010000 */
[----:B------:R-:W-:Y:S01]  /*28a0*/  FADD.FTZ R53, R40, -R30 ;  /* 0x8000001e28357221 */ /* 0x000fe20000010000 */
[----:B------:R-:W-:Y:S01]  /*28b0*/  FMUL.FTZ R30, R24, -1.4426950216293334961 ;  /* 0xbfb8aa3b181e7820 */ /* 0x000fe20000410000 */
[----:B-1----:R-:W-:Y:S02]  /*28c0*/  FMUL.FTZ R31, R31, R26 ;  /* 0x0000001a1f1f7220 */ /* 0x002fe40000410000 */
[----:B------:R-:W0:Y:S01]  /*28d0*/  MUFU.EX2 R26, R51 ;  /* 0x00000033001a7308 */ /* 0x000e220000000800 */
[C---:B------:R-:W-:Y:S01]  /*28e0*/  FMUL.FTZ R39, R2.reuse, R39 ;  /* 0x0000002702277220 */ /* 0x040fe20000410000 */
[----:B------:R-:W-:-:S03]  /*28f0*/  FMUL.FTZ R2, R2, R53 ;  /* 0x0000003502027220 */ /* 0x000fc60000410000 */
[----:B------:R-:W-:Y:S01]  /*2900*/  FFMA.FTZ R32, R32, R39, R33 ;  /* 0x0000002720207223 */ /* 0x000fe20000010021 */
[----:B------:R-:W-:Y:S02]  /*2910*/  FFMA.FTZ R25, R25, R2, R27 ;  /* 0x0000000219197223 */ /* 0x000fe4000001001b */
[----:B------:R-:W1:Y:S01]  /*2920*/  MUFU.EX2 R30, R30 ;  /* 0x0000001e001e7308 */ /* 0x000e620000000800 */
[----:B--2---:R-:W-:Y:S01]  /*2930*/  FADD.FTZ R20, R20, 1 ;  /* 0x3f80000014147421 */ /* 0x004fe20000010000 */
[----:B------:R-:W-:Y:S01]  /*2940*/  FMUL.FTZ R21, R0, -1.4426950216293334961 ;  /* 0xbfb8aa3b00157820 */ /* 0x000fe20000410000 */
[----:B------:R-:W-:Y:S01]  /*2950*/  FMUL.FTZ R38, R32, -1.4426950216293334961 ;  /* 0xbfb8aa3b20267820 */ /* 0x000fe20000410000 */
[----:B------:R-:W-:Y:S01]  /*2960*/  FMUL.FTZ R2, R25, -1.4426950216293334961 ;  /* 0xbfb8aa3b19027820 */ /* 0x000fe20000410000 */
[----:B------:R-:W-:-:S03]  /*2970*/  LEA R12, P0, R4, UR12, 0x1 ;  /* 0x0000000c040c7c11 */ /* 0x000fc6000f8008ff */
[----:B------:R-:W2:Y:S01]  /*2980*/  MUFU.RCP R20, R20 ;  /* 0x0000001400147308 */ /* 0x000ea20000001000 */
[----:B0-----:R-:W-:Y:S01]  /*2990*/  FADD.FTZ R33, R26, 1 ;  /* 0x3f8000001a217421 */ /* 0x001fe20000010000 */
[----:B------:R-:W-:Y:S02]  /*29a0*/  LEA.HI.X R13, R4, UR13, R57, 0x1, P0 ;  /* 0x0000000d040d7c11 */ /* 0x000fe400080f0c39 */
[----:B------:R-:W-:-:S04]  /*29b0*/  LEA R4, P0, R5, UR12, 0x1 ;  /* 0x0000000c05047c11 */ /* 0x000fc8000f8008ff */
[----:B------:R-:W0:Y:S01]  /*29c0*/  MUFU.EX2 R21, R21 ;  /* 0x0000001500157308 */ /* 0x000e220000000800 */
[----:B-1----:R-:W-:-:S07]  /*29d0*/  FADD.FTZ R51, R30, 1 ;  /* 0x3f8000001e337421 */ /* 0x002fce0000010000 */
[----:B------:R-:W1:Y:S01]  /*29e0*/  MUFU.EX2 R38, R38 ;  /* 0x0000002600267308 */ /* 0x000e620000000800 */
[----:B------:R-:W-:-:S07]  /*29f0*/  LEA.HI.X R5, R5, UR13, R58, 0x1, P0 ;  /* 0x0000000d05057c11 */ /* 0x000fce00080f0c3a */
[----:B------:R-:W3:Y:S01]  /*2a00*/  MUFU.EX2 R2, R2 ;  /* 0x0000000200027308 */ /* 0x000ee20000000800 */
[----:B------:R-:W-:-:S07]  /*2a10*/  LEA R14, P0, R6, UR12, 0x1 ;  /* 0x0000000c060e7c11 */ /* 0x000fce000f8008ff */
[----:B------:R-:W4:Y:S01]  /*2a20*/  MUFU.RCP R33, R33 ;  /* 0x0000002100217308 */ /* 0x000f220000001000 */
[----:B------:R-:W-:Y:S02]  /*2a30*/  LEA.HI.X R15, R6, UR13, R59, 0x1, P0 ;  /* 0x0000000d060f7c11 */ /* 0x000fe400080f0c3b */
[----:B------:R-:W-:-:S05]  /*2a40*/  LEA R6, P0, R7, UR12, 0x1 ;  /* 0x0000000c07067c11 */ /* 0x000fca000f8008ff */
[----:B------:R-:W4:Y:S01]  /*2a50*/  MUFU.RCP R51, R51 ;  /* 0x0000003300337308 */ /* 0x000f220000001000 */
[----:B--2---:R-:W-:Y:S01]  /*2a60*/  FMUL.FTZ R30, R3, R20 ;  /* 0x00000014031e7220 */ /* 0x004fe20000410000 */
[----:B------:R-:W-:Y:S01]  /*2a70*/  LEA.HI.X R7, R7, UR13, R60, 0x1, P0 ;  /* 0x0000000d07077c11 */ /* 0x000fe200080f0c3c */
[----:B0-----:R-:W-:Y:S01]  /*2a80*/  FADD.FTZ R39, R21, 1 ;  /* 0x3f80000015277421 */ /* 0x001fe20000010000 */
[----:B-1----:R-:W-:Y:S01]  /*2a90*/  FADD.FTZ R27, R38, 1 ;  /* 0x3f800000261b7421 */ /* 0x002fe20000010000 */
[----:B---3--:R-:W-:Y:S01]  /*2aa0*/  FADD.FTZ R26, R2, 1 ;  /* 0x3f800000021a7421 */ /* 0x008fe20000010000 */
[----:B------:R-:W-:Y:S02]  /*2ab0*/  LEA R20, P1, R9, UR12, 0x1 ;  /* 0x0000000c09147c11 */ /* 0x000fe4000f8208ff */
[----:B------:R-:W-:Y:S02]  /*2ac0*/  LEA R2, P0, R8, UR12, 0x1 ;  /* 0x0000000c08027c11 */ /* 0x000fe4000f8008ff */
[----:B------:R-:W-:-:S02]  /*2ad0*/  F2FP.F16.F32.PACK_AB R28, R29, R28 ;  /* 0x0000001c1d1c723e */ /* 0x000fc400000000ff */
[----:B------:R-:W-:Y:S02]  /*2ae0*/  F2FP.F16.F32.PACK_AB R34, R35, R34 ;  /* 0x000000222322723e */ /* 0x000fe400000000ff */
[----:B----4-:R-:W-:Y:S01]  /*2af0*/  LEA.HI.X R21, R9, UR13, R55, 0x1, P1 ;  /* 0x0000000d09157c11 */ /* 0x010fe200088f0c37 */
[----:B------:R-:W-:Y:S01]  /*2b00*/  FMUL.FTZ R9, R22, R33 ;  /* 0x0000002116097220 */ /* 0x000fe20000410000 */
[----:B------:R-:W-:Y:S01]  /*2b10*/  LEA.HI.X R3, R8, UR13, R61, 0x1, P0 ;  /* 0x0000000d08037c11 */ /* 0x000fe200080f0c3d */
[----:B------:R-:W0:Y:S01]  /*2b20*/  MUFU.RCP R39, R39 ;  /* 0x0000002700277308 */ /* 0x000e220000001000 */
[----:B------:R-:W-:Y:S02]  /*2b30*/  PRMT R8, R28, 0x7632, R8 ;  /* 0x000076321c087816 */ /* 0x000fe40000000008 */
[----:B------:R-:W-:Y:S02]  /*2b40*/  F2FP.F16.F32.PACK_AB R36, R37, R36 ;  /* 0x000000242524723e */ /* 0x000fe400000000ff */
[----:B------:R-:W-:-:S02]  /*2b50*/  F2FP.F16.F32.PACK_AB R42, R42, R43 ;  /* 0x0000002b2a2a723e */ /* 0x000fc400000000ff */
[----:B------:R-:W-:Y:S01]  /*2b60*/  PRMT R22, R34, 0x7632, R22 ;  /* 0x0000763222167816 */ /* 0x000fe20000000016 */
[----:B------:R-:W1:Y:S01]  /*2b70*/  MUFU.RCP R27, R27 ;  /* 0x0000001b001b7308 */ /* 0x000e620000001000 */
[----:B------:R-:W-:Y:S02]  /*2b80*/  F2FP.F16.F32.PACK_AB R41, R44, R41 ;  /* 0x000000292c29723e */ /* 0x000fe400000000ff */
[----:B------:R-:W-:-:S05]  /*2b90*/  F2FP.F16.F32.PACK_AB R45, R46, R45 ;  /* 0x0000002d2e2d723e */ /* 0x000fca00000000ff */
[----:B------:R-:W2:Y:S01]  /*2ba0*/  MUFU.RCP R26, R26 ;  /* 0x0000001a001a7308 */ /* 0x000ea20000001000 */
[----:B------:R-:W-:Y:S01]  /*2bb0*/  FMUL.FTZ R51, R24, R51 ;  /* 0x0000003318337220 */ /* 0x000fe20000410000 */
[----:B------:R-:W-:Y:S01]  /*2bc0*/  STG.E.U16 desc[UR10][R10.64], R28 ;  /* 0x0000001c0a007986 */ /* 0x000fe2000c10150a */
[----:B------:R-:W-:Y:S01]  /*2bd0*/  PRMT R24, R42, 0x7632, R24 ;  /* 0x000076322a187816 */ /* 0x000fe20000000018 */
[----:B------:R-:W-:Y:S02]  /*2be0*/  UIADD3 UR9, UP0, UR9, 0x2, URZ ;  /* 0x0000000209097890 */ /* 0x000fe4000ff1e03f */
[----:B------:R3:W-:Y:S04]  /*2bf0*/  STG.E.U16 desc[UR10][R10.64+0x2], R8 ;  /* 0x000002080a007986 */ /* 0x0007e8000c10150a */
[----:B------:R-:W-:Y:S01]  /*2c00*/  STG.E.U16 desc[UR10][R10.64+0x4], R34 ;  /* 0x000004220a007986 */ /* 0x000fe2000c10150a */
[----:B------:R-:W-:Y:S01]  /*2c10*/  F2FP.F16.F32.PACK_AB R47, R48, R47 ;  /* 0x0000002f302f723e */ /* 0x000fe200000000ff */
[----:B------:R-:W-:-:S02]  /*2c20*/  ULDC.64 UR12, c[0x0][0x238] ;  /* 0x00008e00000c7ab9 */ /* 0x000fc40000000a00 */
[----:B------:R4:W-:Y:S01]  /*2c30*/  STG.E.U16 desc[UR10][R10.64+0x6], R22 ;  /* 0x000006160a007986 */ /* 0x0009e2000c10150a */
[----:B------:R-:W-:Y:S02]  /*2c40*/  F2FP.F16.F32.PACK_AB R16, R16, R49 ;  /* 0x000000311010723e */ /* 0x000fe400000000ff */
[----:B---3--:R-:W-:Y:S01]  /*2c50*/  PRMT R8, R41, 0x7632, R8 ;  /* 0x0000763229087816 */ /* 0x008fe20000000008 */
[----:B------:R-:W-:Y:S01]  /*2c60*/  STG.E.U16 desc[UR10][R12.64], R36 ;  /* 0x000000240c007986 */ /* 0x000fe2000c10150a */
[----:B------:R-:W-:Y:S02]  /*2c70*/  F2FP.F16.F32.PACK_AB R17, R18, R17 ;  /* 0x000000111211723e */ /* 0x000fe400000000ff */
[----:B------:R-:W-:Y:S02]  /*2c80*/  F2FP.F16.F32.PACK_AB R19, R23, R19 ;  /* 0x000000131713723e */ /* 0x000fe400000000ff */
[----:B----4-:R-:W-:Y:S02]  /*2c90*/  PRMT R11, R36, 0x7632, R11 ;  /* 0x00007632240b7816 */ /* 0x010fe4000000000b */
[----:B------:R-:W-:Y:S01]  /*2ca0*/  PRMT R10, R45, 0x7632, R10 ;  /* 0x000076322d0a7816 */ /* 0x000fe2000000000a */
[----:B------:R-:W-:Y:S04]  /*2cb0*/  STG.E.U16 desc[UR10][R12.64+0x4], R42 ;  /* 0x0000042a0c007986 */ /* 0x000fe8000c10150a */
[----:B------:R3:W-:Y:S04]  /*2cc0*/  STG.E.U16 desc[UR10][R12.64+0x2], R11 ;  /* 0x0000020b0c007986 */ /* 0x0007e8000c10150a */
[----:B------:R-:W-:Y:S04]  /*2cd0*/  STG.E.U16 desc[UR10][R12.64+0x6], R24 ;  /* 0x000006180c007986 */ /* 0x000fe8000c10150a */
[----:B------:R-:W-:Y:S04]  /*2ce0*/  STG.E.U16 desc[UR10][R4.64], R41 ;  /* 0x0000002904007986 */ /* 0x000fe8000c10150a */
[----:B------:R4:W-:Y:S01]  /*2cf0*/  STG.E.U16 desc[UR10][R4.64+0x2], R8 ;  /* 0x0000020804007986 */ /* 0x0009e2000c10150a */
[----:B---3--:R-:W-:-:S03]  /*2d00*/  PRMT R11, R16, 0x7632, R11 ;  /* 0x00007632100b7816 */ /* 0x008fc6000000000b */
[----:B------:R-:W-:Y:S04]  /*2d10*/  STG.E.U16 desc[UR10][R4.64+0x4], R45 ;  /* 0x0000042d04007986 */ /* 0x000fe8000c10150a */
[----:B------:R3:W-:Y:S01]  /*2d20*/  STG.E.U16 desc[UR10][R4.64+0x6], R10 ;  /* 0x0000060a04007986 */ /* 0x0007e2000c10150a */
[----:B------:R-:W-:Y:S02]  /*2d30*/  F2FP.F16.F32.PACK_AB R31, R31, R50 ;  /* 0x000000321f1f723e */ /* 0x000fe400000000ff */
[----:B----4-:R-:W-:Y:S01]  /*2d40*/  PRMT R8, R19, 0x7632, R8 ;  /* 0x0000763213087816 */ /* 0x010fe20000000008 */
[----:B0-----:R-:W-:Y:S01]  /*2d50*/  FMUL.FTZ R0, R0, R39 ;  /* 0x0000002700007220 */ /* 0x001fe20000410000 */
[----:B------:R-:W-:Y:S01]  /*2d60*/  F2FP.F16.F32.PACK_AB R9, R9, R30 ;  /* 0x0000001e0909723e */ /* 0x000fe200000000ff */
[----:B-1----:R-:W-:Y:S01]  /*2d70*/  FMUL.FTZ R27, R32, R27 ;  /* 0x0000001b201b7220 */ /* 0x002fe20000410000 */
[----:B--2---:R-:W-:Y:S01]  /*2d80*/  FMUL.FTZ R26, R25, R26 ;  /* 0x0000001a191a7220 */ /* 0x004fe20000410000 */
[----:B---3--:R-:W-:-:S02]  /*2d90*/  PRMT R5, R47, 0x7632, R5 ;  /* 0x000076322f057816 */ /* 0x008fc40000000005 */
[----:B------:R-:W-:Y:S01]  /*2da0*/  PRMT R4, R17, 0x7632, R4 ;  /* 0x0000763211047816 */ /* 0x000fe20000000004 */
[----:B------:R-:W-:Y:S04]  /*2db0*/  STG.E.U16 desc[UR10][R14.64], R47 ;  /* 0x0000002f0e007986 */ /* 0x000fe8000c10150a */
[----:B------:R0:W-:Y:S04]  /*2dc0*/  STG.E.U16 desc[UR10][R14.64+0x2], R5 ;  /* 0x000002050e007986 */ /* 0x0001e8000c10150a */
[----:B------:R-:W-:Y:S04]  /*2dd0*/  STG.E.U16 desc[UR10][R14.64+0x4], R16 ;  /* 0x000004100e007986 */ /* 0x000fe8000c10150a */
[----:B------:R-:W-:Y:S01]  /*2de0*/  STG.E.U16 desc[UR10][R14.64+0x6], R11 ;  /* 0x0000060b0e007986 */ /* 0x000fe2000c10150a */
[----:B------:R-:W-:-:S03]  /*2df0*/  F2FP.F16.F32.PACK_AB R0, R51, R0 ;  /* 0x000000003300723e */ /* 0x000fc600000000ff */
[----:B------:R-:W-:Y:S01]  /*2e00*/  STG.E.U16 desc[UR10][R6.64], R17 ;  /* 0x0000001106007986 */ /* 0x000fe2000c10150a */
[----:B0-----:R-:W-:-:S03]  /*2e10*/  PRMT R5, R31, 0x7632, R5 ;  /* 0x000076321f057816 */ /* 0x001fc60000000005 */
[----:B------:R-:W-:Y:S01]  /*2e20*/  STG.E.U16 desc[UR10][R6.64+0x2], R4 ;  /* 0x0000020406007986 */ /* 0x000fe2000c10150a */
[----:B------:R-:W-:-:S03]  /*2e30*/  F2FP.F16.F32.PACK_AB R26, R26, R27 ;  /* 0x0000001b1a1a723e */ /* 0x000fc600000000ff */
[----:B------:R-:W-:Y:S04]  /*2e40*/  STG.E.U16 desc[UR10][R6.64+0x4], R19 ;  /* 0x0000041306007986 */ /* 0x000fe8000c10150a */
[----:B------:R0:W-:Y:S01]  /*2e50*/  STG.E.U16 desc[UR10][R6.64+0x6], R8 ;  /* 0x0000060806007986 */ /* 0x0001e2000c10150a */
[----:B------:R-:W-:Y:S01]  /*2e60*/  UIADD3.X UR5, URZ, UR5, URZ, UP0, !UPT ;  /* 0x000000053f057290 */ /* 0x000fe200087fe43f */
[----:B------:R-:W-:Y:S01]  /*2e70*/  PRMT R10, R0, 0x7632, R10 ;  /* 0x00007632000a7816 */ /* 0x000fe2000000000a */
[----:B------:R-:W-:Y:S01]  /*2e80*/  UISETP.GE.U32.AND UP0, UPT, UR9, UR12, UPT ;  /* 0x0000000c0900728c */ /* 0x000fe2000bf06070 */
[----:B------:R-:W-:Y:S01]  /*2e90*/  STG.E.U16 desc[UR10][R2.64], R31 ;  /* 0x0000001f02007986 */ /* 0x000fe2000c10150a */
[----:B0-----:R-:W-:-:S03]  /*2ea0*/  PRMT R7, R9, 0x7632, R7 ;  /* 0x0000763209077816 */ /* 0x001fc60000000007 */
[----:B------:R-:W-:Y:S04]  /*2eb0*/  STG.E.U16 desc[UR10][R2.64+0x2], R5 ;  /* 0x0000020502007986 */ /* 0x000fe8000c10150a */
[----:B------:R-:W-:Y:S04]  /*2ec0*/  STG.E.U16 desc[UR10][R2.64+0x4], R9 ;  /* 0x0000040902007986 */ /* 0x000fe8000c10150a */
[----:B------:R0:W-:Y:S01]  /*2ed0*/  STG.E.U16 desc[UR10][R2.64+0x6], R7 ;  /* 0x0000060702007986 */ /* 0x0001e2000c10150a */
[----:B------:R-:W-:-:S03]  /*2ee0*/  UISETP.GE.AND.EX UP0, UPT, UR5, UR13, UPT, UP0 ;  /* 0x0000000d0500728c */ /* 0x000fc6000bf06300 */
[----:B------:R1:W-:Y:S01]  /*2ef0*/  STG.E.U16 desc[UR10][R20.64], R0 ;  /* 0x0000000014007986 */ /* 0x0003e2000c10150a */
[----:B0-----:R-:W-:-:S03]  /*2f00*/  PRMT R3, R26, 0x7632, R3 ;  /* 0x000076321a037816 */ /* 0x001fc60000000003 */
[----:B------:R1:W-:Y:S04]  /*2f10*/  STG.E.U16 desc[UR10][R20.64+0x2], R10 ;  /* 0x0000020a14007986 */ /* 0x0003e8000c10150a */
[----:B------:R1:W-:Y:S04]  /*2f20*/  STG.E.U16 desc[UR10][R20.64+0x4], R26 ;  /* 0x0000041a14007986 */ /* 0x0003e8000c10150a */
[----:B------:R1:W-:Y:S01]  /*2f30*/  STG.E.U16 desc[UR10][R20.64+0x6], R3 ;  /* 0x0000060314007986 */ /* 0x0003e2000c10150a */
[----:B------:R-:W-:Y:S01]  /*2f40*/  PLOP3.LUT P0, PT, PT, PT, UP0, 0x80, 0x0 ;  /* 0x000000000000781c */ /* 0x000fe20003f0f008 */
[----:B------:R-:W-:-:S12]  /*2f50*/  ULOP3.LUT UR4, UR4, 0x1, URZ, 0x3c, !UPT ;  /* 0x0000000104047892 */ /* 0x000fd8000f8e3c3f */
[----:B-1----:R-:W-:Y:S05]  /*2f60*/  @!P0 BRA `(.L_x_2698) ;  /* 0xffffffd000988947 */ /* 0x002fea000383ffff */
[----:B------:R-:W-:Y:S05]  /*2f70*/  EXIT ;  /* 0x000000000000794d */ /* 0x000fea0003800000 */
.L_x_2699:
        /* <DEDUP_REMOVED lines=16> */
.L_x_2802:


//--------------------- .text._ZN13group_norm_v214gn_cuda_kernelI6__halfLi320ELi1ELi16ELi20ELi4096ELb1ELi64ELi320ELi320ELi4ELb1ELi2ELb0ELb0ENS_16CompileConditionILi900EEEEEvPT_PKS4_S7_S7_flPfS8_Pj --------------------------
	.section	.text._ZN13group_norm_v214gn_cuda_kernelI6__halfLi320ELi1ELi16ELi20ELi4096ELb1ELi64ELi320ELi320ELi4ELb1ELi2ELb0ELb0ENS_16CompileConditionILi900EEEEEvPT_PKS4_S7_S7_flPfS8_Pj,"ax",@progbits
	.align	128
        .global         _ZN13group_norm_v214gn_cuda_kernelI6__halfLi320ELi1ELi16ELi20ELi4096ELb1ELi64ELi320ELi320ELi4ELb1ELi2ELb0ELb0ENS_16CompileConditionILi900EEEEEvPT_PKS4_S7_S7_flPfS8_Pj
        .type           _ZN13group_norm_v214gn_cuda_kernelI6__halfLi320ELi1ELi16ELi20ELi4096ELb1ELi64ELi320ELi320ELi4ELb1ELi2ELb0ELb0ENS_16CompileConditionILi900EEEEEvPT_PKS4_S7_S7_flPfS8_Pj,@function
        .size           _ZN13group_norm_v214gn_cuda_kernelI6__halfLi320ELi1ELi16ELi20ELi4096ELb1ELi64ELi320ELi320ELi4ELb1ELi2ELb0ELb0ENS_16CompileConditionILi900EEEEEvPT_PKS4_S7_S7_flPfS8_Pj,(.L_x_2803 - _ZN13group_norm_v214gn_cuda_kernelI6__halfLi320ELi1ELi16ELi20ELi4096ELb1ELi64ELi320ELi320ELi4ELb1ELi2ELb0ELb0ENS_16CompileConditionILi900EEEEEvPT_PKS4_S7_S7_flPfS8_Pj)
        .other          _ZN13group_norm_v214gn_cuda_kernelI6__halfLi320ELi1ELi16ELi20ELi4096ELb1ELi64ELi320ELi320ELi4ELb1ELi2ELb0ELb0ENS_16CompileConditionILi900EEEEEvPT_PKS4_S7_S7_flPfS8_Pj,@"STO_CUDA_ENTRY STV_DEFAULT"
_ZN13group_norm_v214gn_cuda_kernelI6__halfLi320ELi1ELi16ELi20ELi4096ELb1ELi64ELi320ELi320ELi4ELb1ELi2ELb0ELb0ENS_16CompileConditionILi900EEEEEvPT_PKS4_S7_S7_flPfS8_Pj:
.text._ZN13group_norm_v214gn_cuda_kernelI6__halfLi320ELi1ELi16ELi20ELi4096ELb1ELi64ELi320ELi320ELi4ELb1ELi2ELb0ELb0ENS_16CompileConditionILi900EEEEEvPT_PKS4_S7_S7_flPfS8_Pj:
        /* <DEDUP_REMOVED lines=11> */
[----:B------:R-:W-:Y:S01]  /*00b0*/  MOV R56, 0x7fffffc1 ;  /* 0x7fffffc100387802 */ /* 0x000fe20000000f00 */
[----:B------:R-:W-:Y:S01]  /*00c0*/  HFMA2.MMA R61, -RZ, RZ, 0, 0 ;  /* 0x00000000ff3d7435 */ /* 0x000fe200000001ff */
[----:B------:R-:W-:Y:S02]  /*00d0*/  ISETP.EQ.U32.AND P2, PT, RZ, UR8, PT ;  /* 0x00000008ff007c0c */ /* 0x000fe4000bf42070 */
[----:B------:R-:W-:Y:S02]  /*00e0*/  MOV R60, UR10 ;  /* 0x0000000a003c7c02 */ /* 0x000fe40008000f00 */
[----:B------:R-:W-:Y:S01]  /*00f0*/  MOV R59, RZ ;  /* 0x000000ff003b7202 */ /* 0x000fe20000000f00 */
[----:B-1----:R-:W-:-:S02]  /*0100*/  ULEA UR6, UR5, UR4, 0x18 ;  /* 0x0000000405067291 */ /* 0x002fc4000f8ec03f */
[----:B------:R-:W-:-:S04]  /*0110*/  UIADD3 UR4, UR4, 0xc80, URZ ;  /* 0x00000c8004047890 */ /* 0x000fc8000fffe03f */
[----:B------:R-:W-:Y:S01]  /*0120*/  MOV R9, UR6 ;  /* 0x0000000600097c02 */ /* 0x000fe20008000f00 */
[----:B0-----:R-:W-:Y:S01]  /*0130*/  IMAD.WIDE.U32 R2, R57, -0x33333333, RZ ;  /* 0xcccccccd39027825 */ /* 0x001fe200078e00ff */
[----:B------:R-:W-:Y:S01]  /*0140*/  SHF.R.U32.HI R0, RZ, 0x2, R57 ;  /* 0x00000002ff007819 */ /* 0x000fe20000011639 */
[----:B------:R-:W-:Y:S01]  /*0150*/  ULDC.64 UR6, c[0x0][0x250] ;  /* 0x0000940000067ab9 */ /* 0x000fe20000000a00 */
[----:B------:R-:W-:Y:S01]  /*0160*/  ULEA UR4, UR5, UR4, 0x18 ;  /* 0x0000000405047291 */ /* 0x000fe2000f8ec03f */
[----:B--2---:R-:W-:Y:S01]  /*0170*/  LOP3.LUT R68, R6, 0x3f, RZ, 0xc0, !PT ;  /* 0x0000003f06447812 */ /* 0x004fe200078ec0ff */
[----:B------:R-:W-:Y:S01]  /*0180*/  ULEA UR6, UP0, UR10, UR6, 0x2 ;  /* 0x000000060a067291 */ /* 0x000fe2000f80103f */
[----:B------:R-:W-:Y:S02]  /*0190*/  SHF.R.U32.HI R4, RZ, 0x6, R3 ;  /* 0x00000006ff047819 */ /* 0x000fe40000011603 */
[C---:B------:R-:W-:Y:S01]  /*01a0*/  SHF.L.U32 R5, R0.reuse, 0x6, RZ ;  /* 0x0000000600057819 */ /* 0x040fe200000006ff */
[----:B------:R-:W-:Y:S01]  /*01b0*/  IMAD R0, R0, 0x14, RZ ;  /* 0x0000001400007824 */ /* 0x000fe200078e02ff */
[----:B------:R-:W-:Y:S01]  /*01c0*/  ISETP.NE.AND P1, PT, R6, RZ, PT ;  /* 0x000000ff0600720c */ /* 0x000fe20003f25270 */
[----:B------:R-:W-:Y:S01]  /*01d0*/  IMAD R2, R4, -0x50, R57 ;  /* 0xffffffb004027824 */ /* 0x000fe200078e0239 */
[----:B------:R-:W-:Y:S01]  /*01e0*/  LOP3.LUT P0, RZ, R6, 0x3f, RZ, 0xc0, !PT ;  /* 0x0000003f06ff7812 */ /* 0x000fe2000780c0ff */
[----:B------:R-:W-:Y:S01]  /*01f0*/  ULEA.HI.X UR7, UR10, UR7, URZ, 0x2, UP0 ;  /* 0x000000070a077291 */ /* 0x000fe200080f143f */
[----:B------:R-:W-:Y:S01]  /*0200*/  LOP3.LUT R68, R5, 0xffffffc0, R68, 0xe2, !PT ;  /* 0xffffffc005447812 */ /* 0x000fe200078ee244 */
[----:B------:R-:W-:Y:S01]  /*0210*/  IMAD R67, R2, 0x28, R9 ;  /* 0x0000002802437824 */ /* 0x000fe200078e0209 */
[----:B------:R-:W-:Y:S01]  /*0220*/  IADD3 R5, R0, 0x4, RZ ;  /* 0x0000000400057810 */ /* 0x000fe20007ffe0ff */
[----:B------:R-:W-:Y:S01]  /*0230*/  IMAD.WIDE.U32 R2, R2, -0x33333333, RZ ;  /* 0xcccccccd02027825 */ /* 0x000fe200078e00ff */
[----:B------:R-:W-:-:S02]  /*0240*/  IADD3 R6, R0, 0x8, RZ ;  /* 0x0000000800067810 */ /* 0x000fc40007ffe0ff */
[C---:B------:R-:W-:Y:S02]  /*0250*/  IADD3 R7, R0.reuse, 0xc, RZ ;  /* 0x0000000c00077810 */ /* 0x040fe40007ffe0ff */
[----:B------:R-:W-:Y:S02]  /*0260*/  IADD3 R8, R0, 0x10, RZ ;  /* 0x0000001000087810 */ /* 0x000fe40007ffe0ff */
[----:B------:R-:W-:Y:S02]  /*0270*/  SHF.L.U32 R2, R3, 0x1, RZ ;  /* 0x0000000103027819 */ /* 0x000fe400000006ff */
[----:B------:R-:W-:Y:S02]  /*0280*/  SHF.R.U32.HI R3, RZ, 0x2, R0 ;  /* 0x00000002ff037819 */ /* 0x000fe40000011600 */
[----:B------:R-:W-:Y:S02]  /*0290*/  SHF.R.U32.HI R5, RZ, 0x2, R5 ;  /* 0x00000002ff057819 */ /* 0x000fe40000011605 */
[----:B------:R-:W-:Y:S01]  /*02a0*/  SHF.R.U32.HI R6, RZ, 0x2, R6 ;  /* 0x00000002ff067819 */ /* 0x000fe20000011606 */
[----:B------:R-:W-:Y:S01]  /*02b0*/  IMAD R3, R3, 0x28, R9 ;  /* 0x0000002803037824 */ /* 0x000fe200078e0209 */
[----:B------:R-:W-:Y:S01]  /*02c0*/  SHF.R.U32.HI R0, RZ, 0x2, R7 ;  /* 0x00000002ff007819 */ /* 0x000fe20000011607 */
[--C-:B------:R-:W-:Y:S01]  /*02d0*/  IMAD R5, R5, 0x28, R9.reuse ;  /* 0x0000002805057824 */ /* 0x100fe200078e0209 */
[----:B------:R-:W-:Y:S01]  /*02e0*/  SHF.R.U32.HI R8, RZ, 0x2, R8 ;  /* 0x00000002ff087819 */ /* 0x000fe20000011608 */
[--C-:B------:R-:W-:Y:S01]  /*02f0*/  IMAD R7, R6, 0x28, R9.reuse ;  /* 0x0000002806077824 */ /* 0x100fe200078e0209 */
[----:B------:R-:W-:Y:S01]  /*0300*/  LEA R67, R4, R67, 0x3 ;  /* 0x0000004304437211 */ /* 0x000fe200078e18ff */
[--C-:B------:R-:W-:Y:S01]  /*0310*/  IMAD R63, R0, 0x28, R9.reuse ;  /* 0x00000028003f7824 */ /* 0x100fe200078e0209 */
[----:B------:R-:W-:Y:S01]  /*0320*/  SHF.L.U32 R4, R57, 0x3, RZ ;  /* 0x0000000339047819 */ /* 0x000fe200000006ff */
[----:B------:R-:W-:Y:S01]  /*0330*/  IMAD R9, R8, 0x28, R9 ;  /* 0x0000002808097824 */ /* 0x000fe200078e0209 */
[----:B------:R-:W-:-:S02]  /*0340*/  SHF.R.U32.HI R58, RZ, 0x4, R57 ;  /* 0x00000004ff3a7819 */ /* 0x000fc40000011639 */
[----:B------:R-:W-:Y:S02]  /*0350*/  LOP3.LUT R4, R4, 0x18, RZ, 0xc0, !PT ;  /* 0x0000001804047812 */ /* 0x000fe400078ec0ff */
[----:B------:R-:W-:Y:S02]  /*0360*/  ISETP.GT.U32.OR P0, PT, R57, 0xf, P0 ;  /* 0x0000000f3900780c */ /* 0x000fe40000704470 */
[----:B------:R-:W-:Y:S02]  /*0370*/  IADD3 R66, R3, R4, RZ ;  /* 0x0000000403427210 */ /* 0x000fe40007ffe0ff */
[C---:B------:R-:W-:Y:S02]  /*0380*/  IADD3 R65, R4.reuse, R5, RZ ;  /* 0x0000000504417210 */ /* 0x040fe40007ffe0ff */
[C---:B------:R-:W-:Y:S02]  /*0390*/  IADD3 R64, R4.reuse, R7, RZ ;  /* 0x0000000704407210 */ /* 0x040fe40007ffe0ff */
[----:B------:R-:W-:-:S02]  /*03a0*/  IADD3 R63, R4, R63, RZ ;  /* 0x0000003f043f7210 */ /* 0x000fc40007ffe0ff */
[----:B------:R-:W-:Y:S02]  /*03b0*/  IADD3 R62, R4, R9, RZ ;  /* 0x00000009043e7210 */ /* 0x000fe40007ffe0ff */
[----:B------:R-:W-:Y:S02]  /*03c0*/  SHF.R.S32.HI R57, RZ, 0x1f, R57 ;  /* 0x0000001fff397819 */ /* 0x000fe40000011439 */
[----:B------:R-:W-:Y:S02]  /*03d0*/  SEL R56, R56, 0x1, !P1 ;  /* 0x0000000138387807 */ /* 0x000fe40004800000 */
[----:B------:R-:W-:Y:S02]  /*03e0*/  MOV R70, UR6 ;  /* 0x0000000600467c02 */ /* 0x000fe40008000f00 */
[----:B------:R-:W-:Y:S02]  /*03f0*/  MOV R71, UR7 ;  /* 0x0000000700477c02 */ /* 0x000fe40008000f00 */
[----:B------:R-:W-:-:S02]  /*0400*/  LEA R55, R58, UR4, 0x3 ;  /* 0x000000043a377c11 */ /* 0x000fc4000f8e18ff */
[----:B------:R-:W-:Y:S02]  /*0410*/  LOP3.LUT R54, R2, 0xfffffff8, RZ, 0xc0, !PT ;  /* 0xfffffff802367812 */ /* 0x000fe400078ec0ff */
[----:B------:R-:W-:Y:S01]  /*0420*/  ISETP.EQ.OR.EX P0, PT, RZ, UR9, P0, P2 ;  /* 0x00000009ff007c0c */ /* 0x000fe20008702720 */
[----:B------:R-:W-:-:S12]  /*0430*/  ULDC.64 UR8, c[0x0][0x208] ;  /* 0x0000820000087ab9 */ /* 0x000fd80000000a00 */
.L_x_2708:
[----:B------:R-:W0:Y:S01]  /*0440*/  S2R R69, SR_TID.X ;  /* 0x0000000000457919 */ /* 0x000e220000002100 */
[----:B-1----:R-:W1:Y:S01]  /*0450*/  S2UR UR5, SR_CTAID.X ;  /* 0x00000000000579c3 */ /* 0x002e620000002500 */
[----:B------:R-:W-:Y:S01]  /*0460*/  MOV R5, RZ ;  /* 0x000000ff00057202 */ /* 0x000fe20000000f00 */
[----:B------:R-:W-:Y:S01]  /*0470*/  ULDC.64 UR6, c[0x0][0x218] ;  /* 0x0000860000067ab9 */ /* 0x000fe20000000a00 */
[----:B-1----:R-:W-:-:S04]  /*0480*/  USHF.L.U32 UR5, UR5, 0x6, URZ ;  /* 0x0000000605057899 */ /* 0x002fc8000800063f */
[----:B------:R-:W-:Y:S01]  /*0490*/  ULOP3.LUT UR5, UR5, 0xfc0, URZ, 0xc0, !UPT ;  /* 0x00000fc005057892 */ /* 0x000fe2000f8ec03f */
[----:B0-----:R-:W-:-:S05]  /*04a0*/  IMAD.WIDE.U32 R2, R69, -0x33333333, RZ ;  /* 0xcccccccd45027825 */ /* 0x001fca00078e00ff */
[----:B------:R-:W-:Y:S01]  /*04b0*/  SHF.R.U32.HI R2, RZ, 0x6, R3 ;  /* 0x00000006ff027819 */ /* 0x000fe20000011603 */
[----:B------:R-:W-:-:S03]  /*04c0*/  IMAD R3, R59, 0x140000, RZ ;  /* 0x001400003b037824 */ /* 0x000fc600078e02ff */
[C---:B------:R-:W-:Y:S01]  /*04d0*/  IADD3 R0, R2.reuse, UR5, RZ ;  /* 0x0000000502007c10 */ /* 0x040fe2000fffe0ff */
[----:B------:R-:W-:-:S05]  /*04e0*/  IMAD R4, R2, -0x50, R69 ;  /* 0xffffffb002047824 */ /* 0x000fca00078e0245 */
        /* <DEDUP_REMOVED lines=102> */
[----:B------:R-:W-:-:S04]  /*0b50*/  IADD3 R72, P1, R74, UR6, RZ ;  /* 0x000000064a487c10 */ /* 0x000fc8000ff3e0ff */
[----:B------:R-:W-:Y:S01]  /*0b60*/  IADD3.X R73, R75, UR7, RZ, P1, !PT ;  /* 0x000000074b497c10 */ /* 0x000fe20008ffe4ff */
[----:B------:R-:W-:Y:S02]  /*0b70*/  ULDC.64 UR6, c[0x0][0x228] ;  /* 0x00008a0000067ab9 */ /* 0x000fe40000000a00 */
[----:B------:R-:W-:-:S03]  /*0b80*/  IADD3 R74, P1, R74, UR6, RZ ;  /* 0x000000064a4a7c10 */ /* 0x000fc6000ff3e0ff */
[----:B------:R-:W5:Y:S01]  /*0b90*/  LDG.E.64.CONSTANT R72, desc[UR8][R72.64] ;  /* 0x0000000848487981 */ /* 0x000f62000c1e9b00 */
[----:B------:R-:W-:-:S06]  /*0ba0*/  IADD3.X R75, R75, UR7, RZ, P1, !PT ;  /* 0x000000074b4b7c10 */ /* 0x000fcc0008ffe4ff */
[----:B------:R-:W5:Y:S01]  /*0bb0*/  LDG.E.64.CONSTANT R74, desc[UR8][R74.64] ;  /* 0x000000084a4a7981 */ /* 0x000f62000c1e9b00 */
[--C-:B--2---:R-:W-:Y:S02]  /*0bc0*/  HADD2.F32 R0, -RZ, R18.reuse.H0_H0 ;  /* 0x20000012ff007230 */ /* 0x104fe40000004100 */
        /* <DEDUP_REMOVED lines=190> */
[----:B------:R-:W-:-:S05]  /*17b0*/  FADD.FTZ R80, R80, R97 ;  /* 0x0000006150507221 */ /* 0x000fca0000010000 */
[----:B------:R-:W-:Y:S01]  /*17c0*/  STS.64 [R67], R80 ;  /* 0x0000005043007388 */ /* 0x000fe20000000a00 */
[----:B------:R-:W-:Y:S01]  /*17d0*/  BAR.SYNC.DEFER_BLOCKING 0x0 ;  /* 0x0000000000007b1d */ /* 0x000fe20000010000 */
[----:B------:R-:W-:-:S13]  /*17e0*/  ISETP.GT.U32.AND P1, PT, R69, 0x3f, PT ;  /* 0x0000003f4500780c */ /* 0x000fda0003f24070 */
        /* <DEDUP_REMOVED lines=20> */
[C---:B------:R-:W-:Y:S02]  /*1930*/  ISETP.NE.AND P3, PT, R69.reuse, RZ, PT ;  /* 0x000000ff4500720c */ /* 0x040fe40003f65270 */
[----:B------:R-:W-:Y:S01]  /*1940*/  ISETP.GT.U32.AND P1, PT, R69, 0xff, PT ;  /* 0x000000ff4500780c */ /* 0x000fe20003f24070 */
[----:B0-----:R-:W-:Y:S01]  /*1950*/  FADD.FTZ R84, R83, R80 ;  /* 0x0000005053547221 */ /* 0x001fe20000010000 */
[----:B-1----:R-:W-:-:S04]  /*1960*/  FADD.FTZ R86, R82, R81 ;  /* 0x0000005152567221 */ /* 0x002fc80000010000 */
[----:B------:R0:W1:Y:S04]  /*1970*/  SHFL.BFLY PT, R87, R84, 0x1, 0x1f ;  /* 0x0c201f0054577f89 */ /* 0x00006800000e0000 */
[----:B------:R0:W2:Y:S01]  /*1980*/  SHFL.BFLY PT, R89, R86, 0x1, 0x1f ;  /* 0x0c201f0056597f89 */ /* 0x0000a200000e0000 */
[----:B------:R-:W-:Y:S05]  /*1990*/  @P2 BRA `(.L_x_2701) ;  /* 0x0000000000242947 */ /* 0x000fea0003800000 */
[----:B------:R-:W3:Y:S08]  /*19a0*/  LDC R80, c[0x0][0x10] ;  /* 0x00000400ff507b82 */ /* 0x000ef00000000800 */
[----:B------:R-:W4:Y:S01]  /*19b0*/  LDC.64 R82, c[0x0][0x248] ;  /* 0x00009200ff527b82 */ /* 0x000f220000000a00 */
[----:B---3--:R-:W-:Y:S02]  /*19c0*/  IMAD R81, R80, R61, UR10 ;  /* 0x0000000a50517e24 */ /* 0x008fe4000f8e023d */
[----:B-1----:R-:W-:-:S03]  /*19d0*/  FADD.FTZ R80, R84, R87 ;  /* 0x0000005754507221 */ /* 0x002fc60000010000 */
[----:B------:R-:W-:-:S04]  /*19e0*/  LEA R81, R81, R68, 0xa ;  /* 0x0000004451517211 */ /* 0x000fc800078e50ff */
[----:B------:R-:W-:Y:S01]  /*19f0*/  SHF.L.U32 R85, R81, 0x1, RZ ;  /* 0x0000000151557819 */ /* 0x000fe200000006ff */
[----:B--2---:R-:W-:-:S04]  /*1a00*/  FADD.FTZ R81, R86, R89 ;  /* 0x0000005956517221 */ /* 0x004fc80000010000 */
[----:B----4-:R-:W-:-:S05]  /*1a10*/  IMAD.WIDE.U32 R82, R85, 0x4, R82 ;  /* 0x0000000455527825 */ /* 0x010fca00078e0052 */
[----:B------:R3:W-:Y:S02]  /*1a20*/  STG.E.64 desc[UR8][R82.64], R80 ;  /* 0x0000005052007986 */ /* 0x0007e4000c101b08 */
.L_x_2701:
[----:B------:R-:W-:Y:S05]  /*1a30*/  BSYNC B0 ;  /* 0x0000000000007941 */ /* 0x000fea0003800000 */
.L_x_2700:
        /* <DEDUP_REMOVED lines=15> */
[----:B0-----:R-:W-:-:S04]  /*1b30*/  LOP3.LUT R85, R80, UR5, RZ, 0xc0, !PT ;  /* 0x0000000550557c12 */ /* 0x001fc8000f8ec0ff */
[----:B------:R-:W0:Y:S01]  /*1b40*/  POPC R80, R85 ;  /* 0x0000005500507309 */ /* 0x000e220000000000 */
[----:B---3--:R-:W0:Y:S02]  /*1b50*/  SHFL.IDX PT, R83, R84, R83, 0x1f ;  /* 0x00001f5354537589 */ /* 0x008e2400000e0000 */
[----:B0-----:R-:W-:-:S07]  /*1b60*/  IMAD R80, R56, R80, R83 ;  /* 0x0000005038507224 */ /* 0x001fce00078e0253 */
.L_x_2703:
[----:B------:R-:W3:Y:S04]  /*1b70*/  LD.E.STRONG.GPU R81, desc[UR8][R70.64] ;  /* 0x0000000846517980 */ /* 0x000ee8000c10f900 */
[----:B---3--:R-:W-:Y:S01]  /*1b80*/  CCTL.IVALL ;  /* 0x00000000ff00798f */ /* 0x008fe20002000000 */
[----:B------:R-:W-:Y:S05]  /*1b90*/  YIELD ;  /* 0x0000000000007946 */ /* 0x000fea0003800000 */
[----:B------:R-:W-:-:S04]  /*1ba0*/  LOP3.LUT R81, R81, R80, RZ, 0x3c, !PT ;  /* 0x0000005051517212 */ /* 0x000fc800078e3cff */
[----:B------:R-:W-:-:S13]  /*1bb0*/  ISETP.GT.AND P2, PT, R81, -0x1, PT ;  /* 0xffffffff5100780c */ /* 0x000fda0003f44270 */
[----:B------:R-:W-:Y:S05]  /*1bc0*/  @P2 BRA `(.L_x_2703) ;  /* 0xfffffffc00e82947 */ /* 0x000fea000383ffff */
.L_x_2702:
        /* <DEDUP_REMOVED lines=30> */
.L_x_2705:
[----:B------:R-:W-:Y:S05]  /*1db0*/  BSYNC B0 ;  /* 0x0000000000007941 */ /* 0x000fea0003800000 */
.L_x_2704:
[----:B------:R-:W3:Y:S01]  /*1dc0*/  SHFL.BFLY PT, R81, R88, 0x8, 0x1f ;  /* 0x0d001f0058517f89 */ /* 0x000ee200000e0000 */
[----:B------:R-:W-:Y:S01]  /*1dd0*/  LOP3.LUT P1, RZ, R69, 0xffffff0f, RZ, 0xc0, !PT ;  /* 0xffffff0f45ff7812 */ /* 0x000fe2000782c0ff */
[----:B------:R-:W-:Y:S02]  /*1de0*/  BSSY B0, `(.L_x_2706) ;  /* 0x0000023000007945 */ /* 0x000fe40003800000 */
[----:B------:R-:W4:Y:S01]  /*1df0*/  SHFL.BFLY PT, R83, R82, 0x8, 0x1f ;  /* 0x0d001f0052537f89 */ /* 0x000f2200000e0000 */
[----:B---3--:R-:W-:Y:S01]  /*1e00*/  FADD.FTZ R81, R81, R88 ;  /* 0x0000005851517221 */ /* 0x008fe20000010000 */
[----:B----4-:R-:W-:-:S04]  /*1e10*/  FADD.FTZ R83, R83, R82 ;  /* 0x0000005253537221 */ /* 0x010fc80000010000 */
[----:B------:R-:W3:Y:S04]  /*1e20*/  SHFL.BFLY PT, R80, R81, 0x4, 0x1f ;  /* 0x0c801f0051507f89 */ /* 0x000ee800000e0000 */
[----:B0-----:R-:W0:Y:S01]  /*1e30*/  SHFL.BFLY PT, R86, R83, 0x4, 0x1f ;  /* 0x0c801f0053567f89 */ /* 0x001e2200000e0000 */
[----:B---3--:R-:W-:Y:S01]  /*1e40*/  FADD.FTZ R84, R81, R80 ;  /* 0x0000005051547221 */ /* 0x008fe20000010000 */
[----:B0-----:R-:W-:-:S04]  /*1e50*/  FADD.FTZ R86, R83, R86 ;  /* 0x0000005653567221 */ /* 0x001fc80000010000 */
[----:B------:R-:W0:Y:S04]  /*1e60*/  SHFL.BFLY PT, R85, R84, 0x2, 0x1f ;  /* 0x0c401f0054557f89 */ /* 0x000e2800000e0000 */
[----:B-1----:R-:W1:Y:S01]  /*1e70*/  SHFL.BFLY PT, R87, R86, 0x2, 0x1f ;  /* 0x0c401f0056577f89 */ /* 0x002e6200000e0000 */
        /* <DEDUP_REMOVED lines=18> */
[----:B0-----:R-:W-:Y:S02]  /*1fa0*/  LEA R80, R69, UR5, 0x3 ;  /* 0x0000000545507c11 */ /* 0x001fe4000f8e18ff */
[----:B------:R-:W-:-:S04]  /*1fb0*/  LEA R69, P1, R60, R69, 0x4 ;  /* 0x000000453c457211 */ /* 0x000fc800078220ff */
[----:B------:R-:W0:Y:S01]  /*1fc0*/  LDS.64 R80, [R80] ;  /* 0x0000000050507984 */ /* 0x000e220000000a00 */
[----:B------:R-:W-:Y:S02]  /*1fd0*/  LEA.HI.X R84, R60, R57, R59, 0x4, P1 ;  /* 0x000000393c547211 */ /* 0x000fe400008f243b */
[----:B------:R-:W-:-:S04]  /*1fe0*/  LEA R82, P1, R69, UR6, 0x3 ;  /* 0x0000000645527c11 */ /* 0x000fc8000f8218ff */
[----:B------:R-:W-:-:S05]  /*1ff0*/  LEA.HI.X R83, R69, UR7, R84, 0x3, P1 ;  /* 0x0000000745537c11 */ /* 0x000fca00088f1c54 */
[----:B0-----:R1:W-:Y:S04]  /*2000*/  STG.E.64 desc[UR8][R82.64], R80 ;  /* 0x0000005052007986 */ /* 0x0013e8000c101b08 */
.L_x_2707:
[----:B------:R-:W-:Y:S05]  /*2010*/  BSYNC B0 ;  /* 0x0000000000007941 */ /* 0x000fea0003800000 */
.L_x_2706:
[----:B01----:R-:W0:Y:S01]  /*2020*/  LDS.64 R80, [R54+UR4] ;  /* 0x0000000436507984 */ /* 0x003e220008000a00 */
[----:B------:R-:W-:Y:S01]  /*2030*/  ULDC UR5, c[0x0][0x230] ;  /* 0x00008c0000057ab9 */ /* 0x000fe20000000800 */
[--C-:B-----5:R-:W-:Y:S01]  /*2040*/  HADD2.F32 R84, -RZ, R73.reuse.H0_H0 ;  /* 0x20000049ff547230 */ /* 0x120fe20000004100 */
[----:B------:R-:W-:Y:S01]  /*2050*/  ULDC.64 UR6, c[0x0][0x210] ;  /* 0x0000840000067ab9 */ /* 0x000fe20000000a00 */
[----:B------:R-:W-:Y:S01]  /*2060*/  HADD2.F32 R73, -RZ, R73.H1_H1 ;  /* 0x30000049ff497230 */ /* 0x000fe20000004100 */
[----:B------:R-:W-:Y:S01]  /*2070*/  LOP3.LUT R61, R61, 0x1, RZ, 0x3c, !PT ;  /* 0x000000013d3d7812 */ /* 0x000fe200078e3cff */
[----:B0-----:R-:W-:Y:S01]  /*2080*/  FADD.FTZ R69, R81, UR5 ;  /* 0x0000000551457e21 */ /* 0x001fe20008010000 */
[--C-:B------:R-:W-:Y:S01]  /*2090*/  FADD.FTZ R82, R0, -R80.reuse ;  /* 0x8000005000527221 */ /* 0x100fe20000010000 */
[----:B------:R-:W-:Y:S02]  /*20a0*/  HADD2.F32 R81, -RZ, R72.H0_H0 ;  /* 0x20000048ff517230 */ /* 0x000fe40000004100 */
[----:B------:R-:W-:Y:S01]  /*20b0*/  FADD.FTZ R86, R20, -R80 ;  /* 0x8000005014567221 */ /* 0x000fe20000010000 */
[----:B------:R-:W-:-:S02]  /*20c0*/  HADD2.F32 R0, -RZ, R74.H0_H0 ;  /* 0x2000004aff007230 */ /* 0x000fc40000004100 */
[--C-:B------:R-:W-:Y:S01]  /*20d0*/  FADD.FTZ R88, R18, -R80.reuse ;  /* 0x8000005012587221 */ /* 0x100fe20000010000 */
[----:B------:R-:W0:Y:S01]  /*20e0*/  MUFU.RSQ R69, R69 ;  /* 0x0000004500457308 */ /* 0x000e220000001400 */
[----:B------:R-:W-:Y:S02]  /*20f0*/  HADD2.F32 R72, -RZ, R72.H1_H1 ;  /* 0x30000048ff487230 */ /* 0x000fe40000004100 */
[--C-:B------:R-:W-:Y:S01]  /*2100*/  FADD.FTZ R132, R16, -R80.reuse ;  /* 0x8000005010847221 */ /* 0x100fe20000010000 */
        /* <DEDUP_REMOVED lines=15> */
[----:B------:R-:W-:Y:S01]  /*2200*/  FADD.FTZ R82, R21, -R80 ;  /* 0x8000005015527221 */ /* 0x000fe20000010000 */
[C---:B------:R-:W-:Y:S01]  /*2210*/  FMUL.FTZ R88, R69.reuse, R88 ;  /* 0x0000005845587220 */ /* 0x040fe20000410000 */
[C---:B------:R-:W-:Y:S01]  /*2220*/  FMUL.FTZ R131, R69.reuse, R130 ;  /* 0x0000008245837220 */ /* 0x040fe20000410000 */
[C---:B------:R-:W-:Y:S01]  /*2230*/  FMUL.FTZ R142, R69.reuse, R142 ;  /* 0x0000008e458e7220 */ /* 0x040fe20000410000 */
[----:B------:R-:W-:Y:S01]  /*2240*/  FMUL.FTZ R85, R69, R82 ;  /* 0x0000005245557220 */ /* 0x000fe20000410000 */
[----:B------:R-:W-:-:S02]  /*2250*/  HADD2.F32 R82, -RZ, R75.H0_H0 ;  /* 0x2000004bff527230 */ /* 0x000fc40000004100 */
[----:B------:R-:W-:Y:S01]  /*2260*/  FFMA.FTZ R17, R81, R88, R0 ;  /* 0x0000005851117223 */ /* 0x000fe20000010000 */
[----:B------:R-:W-:Y:S02]  /*2270*/  HADD2.F32 R75, -RZ, R75.H1_H1 ;  /* 0x3000004bff4b7230 */ /* 0x000fe40000004100 */
[----:B------:R-:W-:Y:S01]  /*2280*/  FFMA.FTZ R20, R85, R72, R74 ;  /* 0x0000004855147223 */ /* 0x000fe2000001004a */
[----:B------:R-:W-:Y:S01]  /*2290*/  FMUL.FTZ R85, R69, R86 ;  /* 0x0000005645557220 */ /* 0x000fe20000410000 */
[----:B------:R-:W-:Y:S01]  /*22a0*/  FADD.FTZ R86, R19, -R80 ;  /* 0x8000005013567221 */ /* 0x000fe20000010000 */
[----:B------:R-:W-:Y:S01]  /*22b0*/  FMUL.FTZ R130, R17, -1.4426950216293334961 ;  /* 0xbfb8aa3b11827820 */ /* 0x000fe20000410000 */
[----:B------:R-:W-:Y:S01]  /*22c0*/  FMUL.FTZ R87, R20, -1.4426950216293334961 ;  /* 0xbfb8aa3b14577820 */ /* 0x000fe20000410000 */
[----:B------:R-:W-:Y:S01]  /*22d0*/  FFMA.FTZ R85, R85, R84, R82 ;  /* 0x0000005455557223 */ /* 0x000fe20000010052 */
[----:B------:R-:W-:Y:S01]  /*22e0*/  FMUL.FTZ R86, R69, R86 ;  /* 0x0000005645567220 */ /* 0x000fe20000410000 */
[----:B------:R-:W-:Y:S01]  /*22f0*/  FFMA.FTZ R88, R72, R131, R74 ;  /* 0x0000008348587223 */ /* 0x000fe2000001004a */
[----:B------:R0:W1:Y:S01]  /*2300*/  MUFU.EX2 R16, R130 ;  /* 0x0000008200107308 */ /* 0x0000620000000800 */
[----:B--2---:R-:W-:Y:S01]  /*2310*/  FMUL.FTZ R89, R85, -1.4426950216293334961 ;  /* 0xbfb8aa3b55597820 */ /* 0x004fe20000410000 */
[--C-:B------:R-:W-:Y:S01]  /*2320*/  FFMA.FTZ R86, R86, R73, R75.reuse ;  /* 0x0000004956567223 */ /* 0x100fe2000001004b */
[----:B------:R-:W-:Y:S01]  /*2330*/  FMUL.FTZ R131, R88, -1.4426950216293334961 ;  /* 0xbfb8aa3b58837820 */ /* 0x000fe20000410000 */
[--C-:B------:R-:W-:Y:S01]  /*2340*/  FADD.FTZ R156, R121, -R80.reuse ;  /* 0x80000050799c7221 */ /* 0x100fe20000010000 */
[C---:B------:R-:W-:Y:S01]  /*2350*/  FMUL.FTZ R139, R69.reuse, R154 ;  /* 0x0000009a458b7220 */ /* 0x040fe20000410000 */
[----:B------:R-:W-:Y:S01]  /*2360*/  FMUL.FTZ R129, R86, -1.4426950216293334961 ;  /* 0xbfb8aa3b56817820 */ /* 0x000fe20000410000 */
[--C-:B------:R-:W-:Y:S01]  /*2370*/  FADD.FTZ R104, R104, -R80.reuse ;  /* 0x8000005068687221 */ /* 0x100fe20000010000 */
[----:B------:R2:W3:Y:S01]  /*2380*/  MUFU.EX2 R18, R89 ;  /* 0x0000005900127308 */ /* 0x0004e20000000800 */
[C---:B0-----:R-:W-:Y:S01]  /*2390*/  FMUL.FTZ R130, R69.reuse, R136 ;  /* 0x0000008845827220 */ /* 0x041fe20000410000 */
[----:B------:R-:W-:Y:S01]  /*23a0*/  FADD.FTZ R136, R12, -R80 ;  /* 0x800000500c887221 */ /* 0x000fe20000010000 */
[C---:B------:R-:W-:Y:S01]  /*23b0*/  FMUL.FTZ R76, R69.reuse, R146 ;  /* 0x00000092454c7220 */ /* 0x040fe20000410000 */
[----:B------:R-:W-:Y:S01]  /*23c0*/  FMUL.FTZ R121, R69, R98 ;  /* 0x0000006245797220 */ /* 0x000fe20000410000 */
[----:B------:R-:W-:Y:S01]  /*23d0*/  FFMA.FTZ R130, R81, R130, R0 ;  /* 0x0000008251827223 */ /* 0x000fe20000010000 */
[----:B------:R-:W-:Y:S01]  /*23e0*/  FMUL.FTZ R137, R69, R136 ;  /* 0x0000008845897220 */ /* 0x000fe20000410000 */
[--C-:B------:R-:W-:Y:S01]  /*23f0*/  FADD.FTZ R136, R11, -R80.reuse ;  /* 0x800000500b887221 */ /* 0x100fe20000010000 */
[----:B------:R-:W-:Y:S01]  /*2400*/  MUFU.EX2 R19, R87 ;  /* 0x0000005700137308 */ /* 0x000fe20000000800 */
[----:B--2---:R-:W-:Y:S01]  /*2410*/  FMUL.FTZ R89, R69, R132 ;  /* 0x0000008445597220 */ /* 0x004fe20000410000 */
[--C-:B------:R-:W-:Y:S01]  /*2420*/  FADD.FTZ R132, R15, -R80.reuse ;  /* 0x800000500f847221 */ /* 0x100fe20000010000 */
[----:B------:R-:W-:Y:S01]  /*2430*/  FMUL.FTZ R138, R69, R136 ;  /* 0x00000088458a7220 */ /* 0x000fe20000410000 */
[----:B------:R-:W-:Y:S01]  /*2440*/  FADD.FTZ R154, R111, -R80 ;  /* 0x800000506f9a7221 */ /* 0x000fe20000010000 */
[----:B------:R-:W-:Y:S01]  /*2450*/  FFMA.FTZ R89, R84, R89, R82 ;  /* 0x0000005954597223 */ /* 0x000fe20000010052 */
[----:B------:R-:W-:Y:S01]  /*2460*/  FMUL.FTZ R134, R69, R132 ;  /* 0x0000008445867220 */ /* 0x000fe20000410000 */
[--C-:B------:R-:W-:Y:S01]  /*2470*/  FADD.FTZ R146, R108, -R80.reuse ;  /* 0x800000506c927221 */ /* 0x100fe20000010000 */
[----:B------:R0:W-:Y:S01]  /*2480*/  MUFU.EX2 R87, R129 ;  /* 0x0000008100577308 */ /* 0x0001e20000000800 */
[----:B------:R-:W-:Y:S01]  /*2490*/  FMUL.FTZ R132, R89, -1.4426950216293334961 ;  /* 0xbfb8aa3b59847820 */ /* 0x000fe20000410000 */
[C---:B------:R-:W-:Y:S01]  /*24a0*/  FMUL.FTZ R98, R69.reuse, R152 ;  /* 0x0000009845627220 */ /* 0x040fe20000410000 */
[C---:B------:R-:W-:Y:S01]  /*24b0*/  FMUL.FTZ R145, R69.reuse, R116 ;  /* 0x0000007445917220 */ /* 0x040fe20000410000 */
[----:B------:R-:W-:Y:S01]  /*24c0*/  FMUL.FTZ R144, R69, R144 ;  /* 0x0000009045907220 */ /* 0x000fe20000410000 */
[--C-:B------:R-:W-:Y:S01]  /*24d0*/  FADD.FTZ R160, R95, -R80.reuse ;  /* 0x800000505fa07221 */ /* 0x100fe20000010000 */
[----:B------:R-:W-:Y:S01]  /*24e0*/  FMUL.FTZ R151, R69, R158 ;  /* 0x0000009e45977220 */ /* 0x000fe20000410000 */
[--C-:B------:R-:W-:Y:S01]  /*24f0*/  FADD.FTZ R152, R107, -R80.reuse ;  /* 0x800000506b987221 */ /* 0x100fe20000010000 */
[----:B------:R2:W-:Y:S01]  /*2500*/  MUFU.EX2 R15, R131 ;  /* 0x00000083000f7308 */ /* 0x0005e20000000800 */
[--C-:B0-----:R-:W-:Y:S01]  /*2510*/  FFMA.FTZ R129, R73, R134, R75.reuse ;  /* 0x0000008649817223 */ /* 0x101fe2000001004b */
[--C-:B------:R-:W-:Y:S01]  /*2520*/  FADD.FTZ R134, R13, -R80.reuse ;  /* 0x800000500d867221 */ /* 0x100fe20000010000 */
[--C-:B------:R-:W-:Y:S01]  /*2530*/  FADD.FTZ R158, R119, -R80.reuse ;  /* 0x80000050779e7221 */ /* 0x100fe20000010000 */
[----:B------:R-:W-:Y:S01]  /*2540*/  FMUL.FTZ R119, R69, R154 ;  /* 0x0000009a45777220 */ /* 0x000fe20000410000 */
[----:B------:R-:W-:Y:S01]  /*2550*/  FMUL.FTZ R133, R129, -1.4426950216293334961 ;  /* 0xbfb8aa3b81857820 */ /* 0x000fe20000410000 */
[C---:B------:R-:W-:Y:S01]  /*2560*/  FMUL.FTZ R141, R69.reuse, R146 ;  /* 0x00000092458d7220 */ /* 0x040fe20000410000 */
[C---:B------:R-:W-:Y:S01]  /*2570*/  FMUL.FTZ R147, R69.reuse, R156 ;  /* 0x0000009c45937220 */ /* 0x040fe20000410000 */
[----:B------:R0:W-:Y:S01]  /*2580*/  MUFU.EX2 R14, R132 ;  /* 0x00000084000e7308 */ /* 0x0001e20000000800 */
[C---:B--2---:R-:W-:Y:S01]  /*2590*/  FMUL.FTZ R131, R69.reuse, R134 ;  /* 0x0000008645837220 */ /* 0x044fe20000410000 */
[----:B------:R-:W-:Y:S01]  /*25a0*/  FMUL.FTZ R134, R130, -1.4426950216293334961 ;  /* 0xbfb8aa3b82867820 */ /* 0x000fe20000410000 */
[----:B------:R-:W-:Y:S01]  /*25b0*/  FADD.FTZ R154, R112, -R80 ;  /* 0x80000050709a7221 */ /* 0x000fe20000010000 */
[----:B------:R-:W-:Y:S01]  /*25c0*/  FMUL.FTZ R153, R69, R160 ;  /* 0x000000a045997220 */ /* 0x000fe20000410000 */
[----:B------:R-:W-:Y:S01]  /*25d0*/  FFMA.FTZ R131, R72, R131, R74 ;  /* 0x0000008348837223 */ /* 0x000fe2000001004a */
[----:B------:R-:W-:Y:S01]  /*25e0*/  FADD.FTZ R92, R92, -R80 ;  /* 0x800000505c5c7221 */ /* 0x000fe20000010000 */
[----:B------:R-:W-:Y:S01]  /*25f0*/  FFMA.FTZ R21, R83, R81, R0 ;  /* 0x0000005153157223 */ /* 0x000fe20000010000 */
[----:B------:R2:W-:Y:S01]  /*2600*/  MUFU.EX2 R12, R134 ;  /* 0x00000086000c7308 */ /* 0x0005e20000000800 */
[----:B------:R-:W-:Y:S01]  /*2610*/  FMUL.FTZ R135, R131, -1.4426950216293334961 ;  /* 0xbfb8aa3b83877820 */ /* 0x000fe20000410000 */
[----:B0-----:R-:W-:Y:S01]  /*2620*/  FFMA.FTZ R132, R84, R137, R82 ;  /* 0x0000008954847223 */ /* 0x001fe20000010052 */
[C-C-:B------:R-:W-:Y:S01]  /*2630*/  FFMA.FTZ R76, R81.reuse, R76, R0.reuse ;  /* 0x0000004c514c7223 */ /* 0x140fe20000010000 */
[C-C-:B------:R-:W-:Y:S01]  /*2640*/  FFMA.FTZ R98, R81.reuse, R98, R0.reuse ;  /* 0x0000006251627223 */ /* 0x140fe20000010000 */
[----:B------:R-:W-:Y:S01]  /*2650*/  FFMA.FTZ R141, R81, R141, R0 ;  /* 0x0000008d518d7223 */ /* 0x000fe20000010000 */
[----:B------:R-:W-:Y:S01]  /*2660*/  FMUL.FTZ R136, R132, -1.4426950216293334961 ;  /* 0xbfb8aa3b84887820 */ /* 0x000fe20000410000 */
[--C-:B------:R-:W-:Y:S01]  /*2670*/  FADD.FTZ R146, R100, -R80.reuse ;  /* 0x8000005064927221 */ /* 0x100fe20000010000 */
[----:B------:R0:W-:Y:S01]  /*2680*/  MUFU.EX2 R13, R133 ;  /* 0x00000085000d7308 */ /* 0x0001e20000000800 */
[----:B--2---:R-:W-:Y:S01]  /*2690*/  FMUL.FTZ R134, R69, R140 ;  /* 0x0000008c45867220 */ /* 0x004fe20000410000 */
[--C-:B------:R-:W-:Y:S01]  /*26a0*/  FADD.FTZ R140, R8, -R80.reuse ;  /* 0x80000050088c7221 */ /* 0x100fe20000010000 */
[--C-:B------:R-:W-:Y:S01]  /*26b0*/  FADD.FTZ R156, R115, -R80.reuse ;  /* 0x80000050739c7221 */ /* 0x100fe20000010000 */
[----:B------:R-:W-:Y:S01]  /*26c0*/  FADD.FTZ R160, R90, -R80 ;  /* 0x800000505aa07221 */ /* 0x000fe20000010000 */
[----:B------:R-:W-:Y:S01]  /*26d0*/  FFMA.FTZ R134, R81, R134, R0 ;  /* 0x0000008651867223 */ /* 0x000fe20000010000 */
[----:B------:R-:W-:Y:S01]  /*26e0*/  FMUL.FTZ R5, R69, R140 ;  /* 0x0000008c45057220 */ /* 0x000fe20000410000 */
[--C-:B------:R-:W-:Y:S01]  /*26f0*/  FADD.FTZ R140, R3, -R80.reuse ;  /* 0x80000050038c7221 */ /* 0x100fe20000010000 */
[----:B------:R2:W-:Y:S01]  /*2700*/  MUFU.EX2 R11, R135 ;  /* 0x00000087000b7308 */ /* 0x0005e20000000800 */
[--C-:B0-----:R-:W-:Y:S01]  /*2710*/  FFMA.FTZ R133, R73, R138, R75.reuse ;  /* 0x0000008a49857223 */ /* 0x101fe2000001004b */
[----:B------:R-:W-:Y:S01]  /*2720*/  FADD.FTZ R138, R9, -R80 ;  /* 0x80000050098a7221 */ /* 0x000fe20000010000 */
[----:B------:R-:W-:Y:S01]  /*2730*/  FFMA.FTZ R3, R84, R5, R82 ;  /* 0x0000000554037223 */ /* 0x000fe20000010052 */
[--C-:B------:R-:W-:Y:S01]  /*2740*/  FFMA.FTZ R5, R73, R142, R75.reuse ;  /* 0x0000008e49057223 */ /* 0x100fe2000001004b */
[--C-:B------:R-:W-:Y:S01]  /*2750*/  FADD.FTZ R142, R79, -R80.reuse ;  /* 0x800000504f8e7221 */ /* 0x100fe20000010000 */
[----:B------:R-:W-:Y:S01]  /*2760*/  FMUL.FTZ R79, R69, R148 ;  /* 0x00000094454f7220 */ /* 0x000fe20000410000 */
[--C-:B------:R-:W-:Y:S01]  /*2770*/  FADD.FTZ R148, R123, -R80.reuse ;  /* 0x800000507b947221 */ /* 0x100fe20000010000 */
[----:B------:R-:W-:Y:S01]  /*2780*/  FMUL.FTZ R137, R133, -1.4426950216293334961 ;  /* 0xbfb8aa3b85897820 */ /* 0x000fe20000410000 */
[C---:B--2---:R-:W-:Y:S01]  /*2790*/  FMUL.FTZ R135, R69.reuse, R138 ;  /* 0x0000008a45877220 */ /* 0x044fe20000410000 */
[C---:B------:R-:W-:Y:S01]  /*27a0*/  FMUL.FTZ R140, R69.reuse, R140 ;  /* 0x0000008c458c7220 */ /* 0x040fe20000410000 */
[----:B------:R0:W-:Y:S01]  /*27b0*/  MUFU.EX2 R10, R136 ;  /* 0x00000088000a7308 */ /* 0x0001e20000000800 */
[----:B------:R-:W-:Y:S01]  /*27c0*/  FADD.FTZ R138, R2, -R80 ;  /* 0x80000050028a7221 */ /* 0x000fe20000010000 */
[----:B------:R-:W-:Y:S01]  /*27d0*/  FFMA.FTZ R7, R72, R135, R74 ;  /* 0x0000008748077223 */ /* 0x000fe2000001004a */
[----:B------:R-:W-:Y:S01]  /*27e0*/  FMUL.FTZ R149, R69, R148 ;  /* 0x0000009445957220 */ /* 0x000fe20000410000 */
[--C-:B------:R-:W-:Y:S01]  /*27f0*/  FFMA.FTZ R123, R73, R140, R75.reuse ;  /* 0x0000008c497b7223 */ /* 0x100fe2000001004b */
[----:B------:R-:W-:Y:S01]  /*2800*/  FADD.FTZ R148, R78, -R80 ;  /* 0x800000504e947221 */ /* 0x000fe20000010000 */
[----:B------:R-:W-:Y:S01]  /*2810*/  FMUL.FTZ R135, R7, -1.4426950216293334961 ;  /* 0xbfb8aa3b07877820 */ /* 0x000fe20000410000 */
[----:B------:R-:W-:Y:S01]  /*2820*/  FFMA.FTZ R140, R81, R139, R0 ;  /* 0x0000008b518c7223 */ /* 0x000fe20000010000 */
[----:B------:R2:W-:Y:S01]  /*2830*/  MUFU.EX2 R9, R137 ;  /* 0x0000008900097308 */ /* 0x0005e20000000800 */
[----:B0-----:R-:W-:Y:S01]  /*2840*/  FADD.FTZ R136, R4, -R80 ;  /* 0x8000005004887221 */ /* 0x001fe20000010000 */
[----:B------:R-:W-:Y:S01]  /*2850*/  FMUL.FTZ R4, R3, -1.4426950216293334961 ;  /* 0xbfb8aa3b03047820 */ /* 0x000fe20000410000 */
[C---:B------:R-:W-:Y:S01]  /*2860*/  FMUL.FTZ R125, R69.reuse, R138 ;  /* 0x0000008a457d7220 */ /* 0x040fe20000410000 */
[----:B------:R-:W-:Y:S01]  /*2870*/  FMUL.FTZ R143, R69, R142 ;  /* 0x0000008e458f7220 */ /* 0x000fe20000410000 */
[----:B------:R-:W-:Y:S01]  /*2880*/  FFMA.FTZ R139, R81, R145, R0 ;  /* 0x00000091518b7223 */ /* 0x000fe20000010000 */
[--C-:B------:R-:W-:Y:S01]  /*2890*/  FFMA.FTZ R78, R73, R144, R75.reuse ;  /* 0x00000090494e7223 */ /* 0x100fe2000001004b */
[--C-:B------:R-:W-:Y:S01]  /*28a0*/  FADD.FTZ R144, R103, -R80.reuse ;  /* 0x8000005067907221 */ /* 0x100fe20000010000 */
[C---:B------:R-:W-:Y:S01]  /*28b0*/  FMUL.FTZ R145, R69.reuse, R152 ;  /* 0x0000009845917220 */ /* 0x040fe20000410000 */
[C---:B--2---:R-:W-:Y:S01]  /*28c0*/  FMUL.FTZ R137, R69.reuse, R104 ;  /* 0x0000006845897220 */ /* 0x044fe20000410000 */
[----:B------:R0:W-:Y:S01]  /*28d0*/  MUFU.EX2 R2, R135 ;  /* 0x0000008700027308 */ /* 0x0001e20000000800 */
[----:B------:R-:W-:Y:S01]  /*28e0*/  FMUL.FTZ R111, R69, R148 ;  /* 0x00000094456f7220 */ /* 0x000fe20000410000 */
[----:B------:R-:W-:Y:S01]  /*28f0*/  FADD.FTZ R152, R124, -R80 ;  /* 0x800000507c987221 */ /* 0x000fe20000010000 */
[C-C-:B------:R-:W-:Y:S01]  /*2900*/  FFMA.FTZ R142, R81.reuse, R137, R0.reuse ;  /* 0x00000089518e7223 */ /* 0x140fe20000010000 */
[C-C-:B------:R-:W-:Y:S01]  /*2910*/  FFMA.FTZ R125, R81.reuse, R125, R0.reuse ;  /* 0x0000007d517d7223 */ /* 0x140fe20000010000 */
[C-C-:B------:R-:W-:Y:S01]  /*2920*/  FFMA.FTZ R143, R81.reuse, R143, R0.reuse ;  /* 0x0000008f518f7223 */ /* 0x140fe20000010000 */
[C-C-:B------:R-:W-:Y:S01]  /*2930*/  FFMA.FTZ R138, R81.reuse, R147, R0.reuse ;  /* 0x00000093518a7223 */ /* 0x140fe20000010000 */
[--C-:B------:R-:W-:Y:S01]  /*2940*/  FFMA.FTZ R137, R81, R149, R0.reuse ;  /* 0x0000009551897223 */ /* 0x100fe20000010000 */
[----:B------:R-:W2:Y:S01]  /*2950*/  MUFU.EX2 R4, R4 ;  /* 0x0000000400047308 */ /* 0x000ea20000000800 */
[----:B0-----:R-:W-:Y:S01]  /*2960*/  FMUL.FTZ R135, R69, R136 ;  /* 0x0000008845877220 */ /* 0x001fe20000410000 */
[----:B------:R-:W-:Y:S01]  /*2970*/  FFMA.FTZ R136, R81, R151, R0 ;  /* 0x0000009751887223 */ /* 0x000fe20000010000 */
[----:B------:R-:W-:Y:S01]  /*2980*/  FADD.FTZ R126, R126, -R80 ;  /* 0x800000507e7e7221 */ /* 0x000fe20000010000 */
[----:B------:R-:W-:Y:S01]  /*2990*/  FMUL.FTZ R154, R69, R154 ;  /* 0x0000009a459a7220 */ /* 0x000fe20000410000 */
[----:B------:R-:W-:Y:S01]  /*29a0*/  FFMA.FTZ R0, R81, R153, R0 ;  /* 0x0000009951007223 */ /* 0x000fe20000010000 */
[----:B------:R-:W-:Y:S01]  /*29b0*/  FADD.FTZ R128, R128, -R80 ;  /* 0x8000005080807221 */ /* 0x000fe20000010000 */
[C---:B------:R-:W-:Y:S01]  /*29c0*/  FMUL.FTZ R115, R69.reuse, R144 ;  /* 0x0000009045737220 */ /* 0x040fe20000410000 */
[----:B------:R-:W-:Y:S01]  /*29d0*/  FFMA.FTZ R148, R84, R111, R82 ;  /* 0x0000006f54947223 */ /* 0x000fe20000010052 */
[C---:B------:R-:W-:Y:S01]  /*29e0*/  FMUL.FTZ R153, R69.reuse, R92 ;  /* 0x0000005c45997220 */ /* 0x040fe20000410000 */
[C---:B------:R-:W-:Y:S01]  /*29f0*/  FMUL.FTZ R161, R69.reuse, R152 ;  /* 0x0000009845a17220 */ /* 0x040fe20000410000 */
[----:B------:R-:W-:Y:S01]  /*2a00*/  FMUL.FTZ R111, R69, R158 ;  /* 0x0000009e456f7220 */ /* 0x000fe20000410000 */
[--C-:B------:R-:W-:Y:S01]  /*2a10*/  FADD.FTZ R110, R110, -R80.reuse ;  /* 0x800000506e6e7221 */ /* 0x100fe20000010000 */
[----:B------:R-:W-:Y:S01]  /*2a20*/  FADD.FTZ R152, R109, -R80 ;  /* 0x800000506d987221 */ /* 0x000fe20000010000 */
[C---:B------:R-:W-:Y:S01]  /*2a30*/  FMUL.FTZ R113, R69.reuse, R150 ;  /* 0x0000009645717220 */ /* 0x040fe20000410000 */
[C---:B------:R-:W-:Y:S01]  /*2a40*/  FMUL.FTZ R103, R69.reuse, R146 ;  /* 0x0000009245677220 */ /* 0x040fe20000410000 */
[C---:B------:R-:W-:Y:S01]  /*2a50*/  FMUL.FTZ R149, R69.reuse, R156 ;  /* 0x0000009c45957220 */ /* 0x040fe20000410000 */
[C---:B------:R-:W-:Y:S01]  /*2a60*/  FMUL.FTZ R151, R69.reuse, R160 ;  /* 0x000000a045977220 */ /* 0x040fe20000410000 */
[----:B------:R-:W-:Y:S01]  /*2a70*/  FMUL.FTZ R155, R69, R126 ;  /* 0x0000007e459b7220 */ /* 0x000fe20000410000 */
[--C-:B------:R-:W-:Y:S01]  /*2a80*/  FFMA.FTZ R109, R73, R154, R75.reuse ;  /* 0x0000009a496d7223 */ /* 0x100fe2000001004b */
[C---:B------:R-:W-:Y:S01]  /*2a90*/  FMUL.FTZ R157, R69.reuse, R128 ;  /* 0x00000080459d7220 */ /* 0x040fe20000410000 */
[--C-:B------:R-:W-:Y:S01]  /*2aa0*/  FFMA.FTZ R146, R72, R115, R74.reuse ;  /* 0x0000007348927223 */ /* 0x100fe2000001004a */
[----:B-1----:R-:W-:Y:S01]  /*2ab0*/  FADD.FTZ R154, R16, 1 ;  /* 0x3f800000109a7421 */ /* 0x002fe20000010000 */
[----:B------:R-:W-:Y:S01]  /*2ac0*/  FFMA.FTZ R115, R72, R153, R74 ;  /* 0x0000009948737223 */ /* 0x000fe2000001004a */
[----:B------:R-:W-:Y:S01]  /*2ad0*/  FADD.FTZ R118, R118, -R80 ;  /* 0x8000005076767221 */ /* 0x000fe20000010000 */
[C-C-:B------:R-:W-:Y:S01]  /*2ae0*/  FFMA.FTZ R144, R72.reuse, R119, R74.reuse ;  /* 0x0000007748907223 */ /* 0x140fe2000001004a */
[C-C-:B------:R-:W-:Y:S01]  /*2af0*/  FFMA.FTZ R126, R72.reuse, R111, R74.reuse ;  /* 0x0000006f487e7223 */ /* 0x140fe2000001004a */
[C---:B------:R-:W-:Y:S01]  /*2b00*/  FMUL.FTZ R153, R69.reuse, R110 ;  /* 0x0000006e45997220 */ /* 0x040fe20000410000 */
        /* <DEDUP_REMOVED lines=9> */
[----:B------:R-:W-:Y:S01]  /*2ba0*/  FFMA.FTZ R118, R84, R153, R82 ;  /* 0x0000009954767223 */ /* 0x000fe20000010052 */
[--C-:B------:R-:W-:Y:S01]  /*2bb0*/  FADD.FTZ R156, R117, -R80.reuse ;  /* 0x80000050759c7221 */ /* 0x100fe20000010000 */
[----:B------:R-:W0:Y:S01]  /*2bc0*/  MUFU.RCP R154, R154 ;  /* 0x0000009a009a7308 */ /* 0x000e220000001000 */
[----:B------:R-:W-:Y:S01]  /*2bd0*/  FMUL.FTZ R8, R134, -1.4426950216293334961 ;  /* 0xbfb8aa3b86087820 */ /* 0x000fe20000410000 */
[----:B---3--:R-:W-:Y:S01]  /*2be0*/  FADD.FTZ R153, R18, 1 ;  /* 0x3f80000012997421 */ /* 0x008fe20000010000 */
[----:B------:R-:W-:Y:S01]  /*2bf0*/  FMUL.FTZ R83, R21, -1.4426950216293334961 ;  /* 0xbfb8aa3b15537820 */ /* 0x000fe20000410000 */
[----:B------:R-:W-:Y:S01]  /*2c00*/  FMUL.FTZ R156, R69, R156 ;  /* 0x0000009c459c7220 */ /* 0x000fe20000410000 */
[----:B--2---:R-:W-:Y:S01]  /*2c10*/  FADD.FTZ R4, R4, 1 ;  /* 0x3f80000004047421 */ /* 0x004fe20000010000 */
[----:B------:R-:W-:Y:S01]  /*2c20*/  FMUL.FTZ R99, R123, -1.4426950216293334961 ;  /* 0xbfb8aa3b7b637820 */ /* 0x000fe20000410000 */
[--C-:B------:R-:W-:Y:S01]  /*2c30*/  FADD.FTZ R164, R97, -R80.reuse ;  /* 0x8000005061a47221 */ /* 0x100fe20000010000 */
[----:B------:R1:W-:Y:S01]  /*2c40*/  MUFU.EX2 R6, R8 ;  /* 0x0000000800067308 */ /* 0x0003e20000000800 */
[--C-:B------:R-:W-:Y:S01]  /*2c50*/  FFMA.FTZ R97, R73, R156, R75.reuse ;  /* 0x0000009c49617223 */ /* 0x100fe2000001004b */
[----:B------:R-:W-:Y:S01]  /*2c60*/  FADD.FTZ R114, R114, -R80 ;  /* 0x8000005072727221 */ /* 0x000fe20000010000 */
[----:B------:R-:W-:Y:S01]  /*2c70*/  FMUL.FTZ R152, R69, R152 ;  /* 0x0000009845987220 */ /* 0x000fe20000410000 */
[----:B------:R-:W-:Y:S01]  /*2c80*/  FFMA.FTZ R135, R84, R135, R82 ;  /* 0x0000008754877223 */ /* 0x000fe20000010052 */
[----:B------:R-:W-:Y:S01]  /*2c90*/  FADD.FTZ R158, R91, -R80 ;  /* 0x800000505b9e7221 */ /* 0x000fe20000010000 */
[----:B------:R-:W-:Y:S01]  /*2ca0*/  FMUL.FTZ R155, R69, R114 ;  /* 0x00000072459b7220 */ /* 0x000fe20000410000 */
[----:B------:R-:W-:Y:S01]  /*2cb0*/  FADD.FTZ R11, R11, 1 ;  /* 0x3f8000000b0b7421 */ /* 0x000fe20000010000 */
[----:B------:R2:W-:Y:S01]  /*2cc0*/  MUFU.RCP R18, R153 ;  /* 0x0000009900127308 */ /* 0x0005e20000001000 */
[----:B-1----:R-:W-:Y:S01]  /*2cd0*/  FMUL.FTZ R8, R5, -1.4426950216293334961 ;  /* 0xbfb8aa3b05087820 */ /* 0x002fe20000410000 */
[----:B0-----:R-:W-:Y:S01]  /*2ce0*/  FMUL.FTZ R17, R17, R154 ;  /* 0x0000009a11117220 */ /* 0x001fe20000410000 */
[----:B------:R-:W-:Y:S01]  /*2cf0*/  FADD.FTZ R154, R12, 1 ;  /* 0x3f8000000c9a7421 */ /* 0x000fe20000010000 */
[C-C-:B------:R-:W-:Y:S01]  /*2d00*/  FFMA.FTZ R114, R84.reuse, R155, R82.reuse ;  /* 0x0000009b54727223 */ /* 0x140fe20000010052 */
[--C-:B------:R-:W-:Y:S01]  /*2d10*/  FFMA.FTZ R91, R73, R152, R75.reuse ;  /* 0x00000098495b7223 */ /* 0x100fe2000001004b */
[C-C-:B------:R-:W-:Y:S01]  /*2d20*/  FFMA.FTZ R110, R84.reuse, R157, R82.reuse ;  /* 0x0000009d546e7223 */ /* 0x140fe20000010052 */
[----:B------:R-:W-:Y:S01]  /*2d30*/  FMUL.FTZ R95, R135, -1.4426950216293334961 ;  /* 0xbfb8aa3b875f7820 */ /* 0x000fe20000410000 */
[----:B------:R-:W0:Y:S01]  /*2d40*/  MUFU.EX2 R83, R83 ;  /* 0x0000005300537308 */ /* 0x000e220000000800 */
[----:B--2---:R-:W-:Y:S01]  /*2d50*/  FADD.FTZ R153, R13, 1 ;  /* 0x3f8000000d997421 */ /* 0x004fe20000010000 */
[----:B------:R-:W-:Y:S01]  /*2d60*/  FFMA.FTZ R121, R84, R121, R82 ;  /* 0x0000007954797223 */ /* 0x000fe20000010052 */
[----:B------:R-:W-:Y:S01]  /*2d70*/  FMUL.FTZ R104, R125, -1.4426950216293334961 ;  /* 0xbfb8aa3b7d687820 */ /* 0x000fe20000410000 */
[----:B------:R-:W-:Y:S01]  /*2d80*/  FMUL.FTZ R113, R116, -1.4426950216293334961 ;  /* 0xbfb8aa3b74717820 */ /* 0x000fe20000410000 */
[--C-:B------:R-:W-:Y:S01]  /*2d90*/  FADD.FTZ R102, R102, -R80.reuse ;  /* 0x8000005066667221 */ /* 0x100fe20000010000 */
[----:B------:R-:W-:Y:S01]  /*2da0*/  FMUL.FTZ R81, R121, -1.4426950216293334961 ;  /* 0xbfb8aa3b79517820 */ /* 0x000fe20000410000 */
[--C-:B------:R-:W-:Y:S01]  /*2db0*/  FADD.FTZ R122, R122, -R80.reuse ;  /* 0x800000507a7a7221 */ /* 0x100fe20000010000 */
[----:B------:R1:W2:Y:S01]  /*2dc0*/  MUFU.RCP R156, R153 ;  /* 0x00000099009c7308 */ /* 0x0002a20000001000 */
[----:B------:R-:W-:Y:S01]  /*2dd0*/  FMUL.FTZ R149, R69, R102 ;  /* 0x0000006645957220 */ /* 0x000fe20000410000 */
[--C-:B------:R-:W-:Y:S01]  /*2de0*/  FADD.FTZ R150, R101, -R80.reuse ;  /* 0x8000005065967221 */ /* 0x100fe20000010000 */
[----:B------:R-:W-:Y:S01]  /*2df0*/  FMUL.FTZ R100, R78, -1.4426950216293334961 ;  /* 0xbfb8aa3b4e647820 */ /* 0x000fe20000410000 */
[----:B------:R-:W-:Y:S01]  /*2e00*/  FADD.FTZ R106, R106, -R80 ;  /* 0x800000506a6a7221 */ /* 0x000fe20000010000 */
[C---:B------:R-:W-:Y:S01]  /*2e10*/  FMUL.FTZ R159, R69.reuse, R122 ;  /* 0x0000007a459f7220 */ /* 0x040fe20000410000 */
[--C-:B------:R-:W-:Y:S01]  /*2e20*/  FFMA.FTZ R102, R84, R149, R82.reuse ;  /* 0x0000009554667223 */ /* 0x100fe20000010052 */
[----:B------:R-:W-:Y:S01]  /*2e30*/  FMUL.FTZ R150, R69, R150 ;  /* 0x0000009645967220 */ /* 0x000fe20000410000 */
[----:B------:R-:W3:Y:S01]  /*2e40*/  MUFU.EX2 R8, R8 ;  /* 0x0000000800087308 */ /* 0x000ee20000000800 */
[----:B0-----:R-:W-:Y:S01]  /*2e50*/  FADD.FTZ R152, R83, 1 ;  /* 0x3f80000053987421 */ /* 0x001fe20000010000 */
[C---:B------:R-:W-:Y:S01]  /*2e60*/  FMUL.FTZ R149, R69.reuse, R106 ;  /* 0x0000006a45957220 */ /* 0x040fe20000410000 */
[----:B------:R-:W-:Y:S01]  /*2e70*/  FADD.FTZ R10, R10, 1 ;  /* 0x3f8000000a0a7421 */ /* 0x000fe20000010000 */
[----:B------:R-:W-:Y:S01]  /*2e80*/  FFMA.FTZ R106, R84, R159, R82 ;  /* 0x0000009f546a7223 */ /* 0x000fe20000010052 */
[--C-:B------:R-:W-:Y:S01]  /*2e90*/  FADD.FTZ R120, R120, -R80.reuse ;  /* 0x8000005078787221 */ /* 0x100fe20000010000 */
[----:B------:R-:W-:Y:S01]  /*2ea0*/  FMUL.FTZ R158, R69, R158 ;  /* 0x0000009e459e7220 */ /* 0x000fe20000410000 */
[----:B-1----:R-:W-:Y:S01]  /*2eb0*/  FADD.FTZ R153, R9, 1 ;  /* 0x3f80000009997421 */ /* 0x002fe20000010000 */
[----:B------:R-:W0:Y:S01]  /*2ec0*/  MUFU.RCP R4, R4 ;  /* 0x0000000400047308 */ /* 0x000e220000001000 */
[----:B--2---:R-:W-:Y:S01]  /*2ed0*/  FMUL.FTZ R129, R129, R156 ;  /* 0x0000009c81817220 */ /* 0x004fe20000410000 */
[--C-:B------:R-:W-:Y:S01]  /*2ee0*/  FFMA.FTZ R147, R73, R150, R75.reuse ;  /* 0x0000009649937223 */ /* 0x100fe2000001004b */
[--C-:B------:R-:W-:Y:S01]  /*2ef0*/  FADD.FTZ R150, R105, -R80.reuse ;  /* 0x8000005069967221 */ /* 0x100fe20000010000 */
[--C-:B------:R-:W-:Y:S01]  /*2f00*/  FADD.FTZ R94, R94, -R80.reuse ;  /* 0x800000505e5e7221 */ /* 0x100fe20000010000 */
[--C-:B------:R-:W-:Y:S01]  /*2f10*/  FADD.FTZ R96, R96, -R80.reuse ;  /* 0x8000005060607221 */ /* 0x100fe20000010000 */
[--C-:B------:R-:W-:Y:S01]  /*2f20*/  FADD.FTZ R160, R93, -R80.reuse ;  /* 0x800000505da07221 */ /* 0x100fe20000010000 */
[----:B------:R-:W-:Y:S01]  /*2f30*/  FADD.FTZ R162, R127, -R80 ;  /* 0x800000507fa27221 */ /* 0x000fe20000010000 */
[----:B------:R-:W1:Y:S01]  /*2f40*/  MUFU.EX2 R99, R99 ;  /* 0x0000006300637308 */ /* 0x000e620000000800 */
[----:B---3--:R-:W-:Y:S01]  /*2f50*/  FADD.FTZ R8, R8, 1 ;  /* 0x3f80000008087421 */ /* 0x008fe20000010000 */
[----:B------:R-:W-:Y:S01]  /*2f60*/  FMUL.FTZ R117, R91, -1.4426950216293334961 ;  /* 0xbfb8aa3b5b757820 */ /* 0x000fe20000410000 */
[----:B------:R-:W-:Y:S01]  /*2f70*/  FMUL.FTZ R80, R69, R120 ;  /* 0x0000007845507220 */ /* 0x000fe20000410000 */
[----:B------:R-:W-:Y:S01]  /*2f80*/  FMUL.FTZ R120, R141, -1.4426950216293334961 ;  /* 0xbfb8aa3b8d787820 */ /* 0x000fe20000410000 */
[--C-:B------:R-:W-:Y:S01]  /*2f90*/  FFMA.FTZ R83, R73, R158, R75.reuse ;  /* 0x0000009e49537223 */ /* 0x100fe2000001004b */
[----:B------:R-:W-:Y:S01]  /*2fa0*/  FMUL.FTZ R127, R144, -1.4426950216293334961 ;  /* 0xbfb8aa3b907f7820 */ /* 0x000fe20000410000 */
[----:B------:R-:W-:Y:S01]  /*2fb0*/  FMUL.FTZ R160, R69, R160 ;  /* 0x000000a045a07220 */ /* 0x000fe20000410000 */
[----:B------:R2:W3:Y:S01]  /*2fc0*/  MUFU.RCP R155, R154 ;  /* 0x0000009a009b7308 */ /* 0x0004e20000001000 */
[----:B------:R-:W-:Y:S01]  /*2fd0*/  FMUL.FTZ R92, R147, -1.4426950216293334961 ;  /* 0xbfb8aa3b935c7820 */ /* 0x000fe20000410000 */
[----:B------:R-:W-:Y:S01]  /*2fe0*/  FMUL.FTZ R124, R69, R150 ;  /* 0x00000096457c7220 */ /* 0x000fe20000410000 */
[----:B------:R-:W-:Y:S01]  /*2ff0*/  FMUL.FTZ R105, R146, -1.4426950216293334961 ;  /* 0xbfb8aa3b92697820 */ /* 0x000fe20000410000 */
[----:B------:R-:W-:Y:S01]  /*3000*/  FMUL.FTZ R150, R102, -1.4426950216293334961 ;  /* 0xbfb8aa3b66967820 */ /* 0x000fe20000410000 */
[--C-:B------:R-:W-:Y:S01]  /*3010*/  FFMA.FTZ R122, R84, R149, R82.reuse ;  /* 0x00000095547a7223 */ /* 0x100fe20000010052 */
[----:B------:R-:W-:Y:S01]  /*3020*/  FMUL.FTZ R149, R142, -1.4426950216293334961 ;  /* 0xbfb8aa3b8e957820 */ /* 0x000fe20000410000 */
[C-C-:B------:R-:W-:Y:S01]  /*3030*/  FFMA.FTZ R93, R73.reuse, R80, R75.reuse ;  /* 0x00000050495d7223 */ /* 0x140fe2000001004b */
[----:B------:R0:W-:Y:S01]  /*3040*/  MUFU.RCP R156, R11 ;  /* 0x0000000b009c7308 */ /* 0x0001e20000001000 */
[----:B--2---:R-:W-:Y:S01]  /*3050*/  FADD.FTZ R154, R6, 1 ;  /* 0x3f800000069a7421 */ /* 0x004fe20000010000 */
[----:B------:R-:W-:Y:S01]  /*3060*/  FMUL.FTZ R6, R138, -1.4426950216293334961 ;  /* 0xbfb8aa3b8a067820 */ /* 0x000fe20000410000 */
[--C-:B------:R-:W-:Y:S01]  /*3070*/  FFMA.FTZ R80, R73, R160, R75.reuse ;  /* 0x000000a049507223 */ /* 0x100fe2000001004b */
[----:B------:R-:W-:Y:S01]  /*3080*/  FMUL.FTZ R101, R98, -1.4426950216293334961 ;  /* 0xbfb8aa3b62657820 */ /* 0x000fe20000410000 */
[----:B------:R-:W-:Y:S01]  /*3090*/  FMUL.FTZ R77, R76, -1.4426950216293334961 ;  /* 0xbfb8aa3b4c4d7820 */ /* 0x000fe20000410000 */
[----:B------:R-:W-:Y:S01]  /*30a0*/  FMUL.FTZ R108, R79, -1.4426950216293334961 ;  /* 0xbfb8aa3b4f6c7820 */ /* 0x000fe20000410000 */
[----:B------:R-:W-:Y:S01]  /*30b0*/  FADD.FTZ R19, R19, 1 ;  /* 0x3f80000013137421 */ /* 0x000fe20000010000 */
[----:B------:R2:W4:Y:S01]  /*30c0*/  MUFU.RCP R157, R154 ;  /* 0x0000009a009d7308 */ /* 0x0005220000001000 */
[----:B0-----:R-:W-:Y:S01]  /*30d0*/  FMUL.FTZ R11, R3, R4 ;  /* 0x00000004030b7220 */ /* 0x001fe20000410000 */
[----:B-1----:R-:W-:Y:S01]  /*30e0*/  FADD.FTZ R4, R99, 1 ;  /* 0x3f80000063047421 */ /* 0x002fe20000010000 */
[----:B---3--:R-:W-:Y:S01]  /*30f0*/  FMUL.FTZ R130, R130, R155 ;  /* 0x0000009b82827220 */ /* 0x008fe20000410000 */
[----:B------:R-:W-:Y:S01]  /*3100*/  FADD.FTZ R87, R87, 1 ;  /* 0x3f80000057577421 */ /* 0x000fe20000010000 */
[----:B------:R-:W-:Y:S01]  /*3110*/  FADD.FTZ R15, R15, 1 ;  /* 0x3f8000000f0f7421 */ /* 0x000fe20000010000 */
[----:B------:R-:W-:Y:S01]  /*3120*/  FADD.FTZ R14, R14, 1 ;  /* 0x3f8000000e0e7421 */ /* 0x000fe20000010000 */
[----:B------:R-:W-:Y:S01]  /*3130*/  FMUL.FTZ R159, R0, -1.4426950216293334961 ;  /* 0xbfb8aa3b009f7820 */ /* 0x000fe20000410000 */
[----:B------:R-:W0:Y:S01]  /*3140*/  MUFU.RCP R152, R152 ;  /* 0x0000009800987308 */ /* 0x000e220000001000 */
[----:B--2---:R-:W-:Y:S01]  /*3150*/  FADD.FTZ R154, R2, 1 ;  /* 0x3f800000029a7421 */ /* 0x004fe20000010000 */
[----:B------:R-:W-:Y:S01]  /*3160*/  FMUL.FTZ R2, R137, -1.4426950216293334961 ;  /* 0xbfb8aa3b89027820 */ /* 0x000fe20000410000 */
[----:B------:R-:W-:Y:S01]  /*3170*/  FMUL.FTZ R9, R119, -1.4426950216293334961 ;  /* 0xbfb8aa3b77097820 */ /* 0x000fe20000410000 */
[----:B------:R-:W-:Y:S01]  /*3180*/  FMUL.FTZ R107, R103, -1.4426950216293334961 ;  /* 0xbfb8aa3b676b7820 */ /* 0x000fe20000410000 */
[----:B------:R-:W-:Y:S01]  /*3190*/  FMUL.FTZ R163, R69, R94 ;  /* 0x0000005e45a37220 */ /* 0x000fe20000410000 */
[--C-:B------:R-:W-:Y:S01]  /*31a0*/  FFMA.FTZ R124, R73, R124, R75.reuse ;  /* 0x0000007c497c7223 */ /* 0x100fe2000001004b */
[----:B------:R-:W-:Y:S01]  /*31b0*/  FMUL.FTZ R165, R69, R96 ;  /* 0x0000006045a57220 */ /* 0x000fe20000410000 */
[----:B------:R-:W1:Y:S01]  /*31c0*/  MUFU.EX2 R95, R95 ;  /* 0x0000005f005f7308 */ /* 0x000e620000000800 */
[----:B----4-:R-:W-:Y:S01]  /*31d0*/  FMUL.FTZ R134, R134, R157 ;  /* 0x0000009d86867220 */ /* 0x010fe20000410000 */
[C-C-:B------:R-:W-:Y:S01]  /*31e0*/  FFMA.FTZ R96, R84.reuse, R161, R82.reuse ;  /* 0x000000a154607223 */ /* 0x140fe20000010052 */
[--C-:B------:R-:W-:Y:S01]  /*31f0*/  FFMA.FTZ R94, R84, R163, R82.reuse ;  /* 0x000000a3545e7223 */ /* 0x100fe20000010052 */
[----:B------:R-:W-:Y:S01]  /*3200*/  FMUL.FTZ R74, R143, -1.4426950216293334961 ;  /* 0xbfb8aa3b8f4a7820 */ /* 0x000fe20000410000 */
[----:B------:R-:W-:Y:S01]  /*3210*/  FMUL.FTZ R151, R124, -1.4426950216293334961 ;  /* 0xbfb8aa3b7c977820 */ /* 0x000fe20000410000 */
[----:B------:R-:W-:Y:S01]  /*3220*/  FFMA.FTZ R82, R84, R165, R82 ;  /* 0x000000a554527223 */ /* 0x000fe20000010052 */
[----:B------:R-:W-:Y:S01]  /*3230*/  FMUL.FTZ R162, R69, R162 ;  /* 0x000000a245a27220 */ /* 0x000fe20000410000 */
[----:B------:R-:W-:Y:S01]  /*3240*/  MUFU.RCP R154, R154 ;  /* 0x0000009a009a7308 */ /* 0x000fe20000001000 */
[----:B0-----:R-:W-:Y:S01]  /*3250*/  FMUL.FTZ R21, R21, R152 ;  /* 0x0000009815157220 */ /* 0x001fe20000410000 */
[----:B------:R-:W-:Y:S01]  /*3260*/  FMUL.FTZ R152, R109, -1.4426950216293334961 ;  /* 0xbfb8aa3b6d987820 */ /* 0x000fe20000410000 */
[----:B------:R-:W-:Y:S01]  /*3270*/  FMUL.FTZ R84, R145, -1.4426950216293334961 ;  /* 0xbfb8aa3b91547820 */ /* 0x000fe20000410000 */
[----:B------:R-:W-:Y:S01]  /*3280*/  FMUL.FTZ R112, R122, -1.4426950216293334961 ;  /* 0xbfb8aa3b7a707820 */ /* 0x000fe20000410000 */
[----:B------:R-:W-:Y:S01]  /*3290*/  FMUL.FTZ R164, R69, R164 ;  /* 0x000000a445a47220 */ /* 0x000fe20000410000 */
[--C-:B------:R-:W-:Y:S01]  /*32a0*/  FFMA.FTZ R69, R73, R162, R75.reuse ;  /* 0x000000a249457223 */ /* 0x100fe2000001004b */
[----:B------:R-:W-:Y:S01]  /*32b0*/  FMUL.FTZ R85, R85, R18 ;  /* 0x0000001255557220 */ /* 0x000fe20000410000 */
[----:B------:R-:W-:Y:S01]  /*32c0*/  MUFU.RCP R8, R8 ;  /* 0x0000000800087308 */ /* 0x000fe20000001000 */
[----:B-1----:R-:W-:Y:S01]  /*32d0*/  FADD.FTZ R3, R95, 1 ;  /* 0x3f8000005f037421 */ /* 0x002fe20000010000 */
[----:B------:R-:W-:Y:S01]  /*32e0*/  FFMA.FTZ R73, R73, R164, R75 ;  /* 0x000000a449497223 */ /* 0x000fe2000001004b */
[----:B------:R-:W-:Y:S01]  /*32f0*/  FMUL.FTZ R75, R118, -1.4426950216293334961 ;  /* 0xbfb8aa3b764b7820 */ /* 0x000fe20000410000 */
[----:B------:R-:W-:Y:S01]  /*3300*/  FMUL.FTZ R18, R128, -1.4426950216293334961 ;  /* 0xbfb8aa3b80127820 */ /* 0x000fe20000410000 */
[----:B------:R-:W-:Y:S01]  /*3310*/  FMUL.FTZ R16, R140, -1.4426950216293334961 ;  /* 0xbfb8aa3b8c107820 */ /* 0x000fe20000410000 */
[----:B------:R-:W-:Y:S01]  /*3320*/  FMUL.FTZ R12, R139, -1.4426950216293334961 ;  /* 0xbfb8aa3b8b0c7820 */ /* 0x000fe20000410000 */
[----:B------:R-:W-:Y:S01]  /*3330*/  FMUL.FTZ R13, R126, -1.4426950216293334961 ;  /* 0xbfb8aa3b7e0d7820 */ /* 0x000fe20000410000 */
[----:B------:R-:W-:Y:S01]  /*3340*/  MUFU.EX2 R104, R104 ;  /* 0x0000006800687308 */ /* 0x000fe20000000800 */
[----:B------:R-:W-:Y:S01]  /*3350*/  FMUL.FTZ R131, R131, R156 ;  /* 0x0000009c83837220 */ /* 0x000fe20000410000 */
[----:B------:R-:W-:-:S04]  /*3360*/  FMUL.FTZ R99, R111, -1.4426950216293334961 ;  /* 0xbfb8aa3b6f637820 */ /* 0x000fc80000410000 */
[----:B------:R-:W-:Y:S02]  /*3370*/  F2FP.F16.F32.PACK_AB R130, R131, R130 ;  /* 0x000000828382723e */ /* 0x000fe400000000ff */
[----:B------:R-:W0:Y:S08]  /*3380*/  MUFU.RCP R4, R4 ;  /* 0x0000000400047308 */ /* 0x000e300000001000 */
[----:B------:R-:W1:Y:S08]  /*3390*/  MUFU.EX2 R81, R81 ;  /* 0x0000005100517308 */ /* 0x000e700000000800 */
[----:B------:R-:W-:Y:S01]  /*33a0*/  MUFU.EX2 R113, R113 ;  /* 0x0000007100717308 */ /* 0x000fe20000000800 */
[----:B0-----:R-:W-:-:S07]  /*33b0*/  FMUL.FTZ R123, R123, R4 ;  /* 0x000000047b7b7220 */ /* 0x001fce0000410000 */
[----:B------:R0:W-:Y:S01]  /*33c0*/  MUFU.EX2 R90, R100 ;  /* 0x00000064005a7308 */ /* 0x0001e20000000800 */
[----:B-1----:R-:W-:-:S07]  /*33d0*/  FADD.FTZ R4, R81, 1 ;  /* 0x3f80000051047421 */ /* 0x002fce0000010000 */
[----:B------:R1:W2:Y:S01]  /*33e0*/  MUFU.RCP R155, R10 ;  /* 0x0000000a009b7308 */ /* 0x0002a20000001000 */
[----:B0-----:R-:W-:-:S07]  /*33f0*/  FMUL.FTZ R100, R148, -1.4426950216293334961 ;  /* 0xbfb8aa3b94647820 */ /* 0x001fce0000410000 */
[----:B------:R-:W0:Y:S01]  /*3400*/  MUFU.RCP R158, R153 ;  /* 0x00000099009e7308 */ /* 0x000e220000001000 */
[----:B-1----:R-:W-:-:S07]  /*3410*/  FMUL.FTZ R10, R106, -1.4426950216293334961 ;  /* 0xbfb8aa3b6a0a7820 */ /* 0x002fce0000410000 */
[----:B------:R1:W-:Y:S01]  /*3420*/  MUFU.EX2 R153, R10 ;  /* 0x0000000a00997308 */ /* 0x0003e20000000800 */
[----:B--2---:R-:W-:Y:S01]  /*3430*/  FMUL.FTZ R132, R132, R155 ;  /* 0x0000009b84847220 */ /* 0x004fe20000410000 */
[----:B------:R-:W-:-:S06]  /*3440*/  FMUL.FTZ R155, R83, -1.4426950216293334961 ;  /* 0xbfb8aa3b539b7820 */ /* 0x000fcc0000410000 */
[----:B------:R-:W2:Y:S01]  /*3450*/  MUFU.EX2 R117, R117 ;  /* 0x0000007500757308 */ /* 0x000ea20000000800 */
[----:B-1----:R-:W-:Y:S01]  /*3460*/  FMUL.FTZ R10, R7, R154 ;  /* 0x0000009a070a7220 */ /* 0x002fe20000410000 */
[----:B------:R-:W-:Y:S01]  /*3470*/  FMUL.FTZ R154, R5, R8 ;  /* 0x00000008059a7220 */ /* 0x000fe20000410000 */
[----:B------:R-:W-:Y:S01]  /*3480*/  FADD.FTZ R5, R104, 1 ;  /* 0x3f80000068057421 */ /* 0x000fe20000010000 */
[----:B------:R-:W-:Y:S01]  /*3490*/  FMUL.FTZ R7, R115, -1.4426950216293334961 ;  /* 0xbfb8aa3b73077820 */ /* 0x000fe20000410000 */
[----:B0-----:R-:W-:Y:S01]  /*34a0*/  FMUL.FTZ R133, R133, R158 ;  /* 0x0000009e85857220 */ /* 0x001fe20000410000 */
[----:B------:R-:W-:Y:S01]  /*34b0*/  FMUL.FTZ R104, R94, -1.4426950216293334961 ;  /* 0xbfb8aa3b5e687820 */ /* 0x000fe20000410000 */
[----:B------:R-:W-:Y:S01]  /*34c0*/  FMUL.FTZ R158, R72, -1.4426950216293334961 ;  /* 0xbfb8aa3b489e7820 */ /* 0x000fe20000410000 */
[----:B------:R-:W0:Y:S01]  /*34d0*/  MUFU.EX2 R120, R120 ;  /* 0x0000007800787308 */ /* 0x000e220000000800 */
[----:B------:R-:W-:Y:S02]  /*34e0*/  F2FP.F16.F32.PACK_AB R10, R10, R134 ;  /* 0x000000860a0a723e */ /* 0x000fe400000000ff */
[----:B------:R-:W-:-:S02]  /*34f0*/  F2FP.F16.F32.PACK_AB R132, R133, R132 ;  /* 0x000000848584723e */ /* 0x000fc400000000ff */
[----:B------:R-:W-:-:S03]  /*3500*/  F2FP.F16.F32.PACK_AB R11, R154, R11 ;  /* 0x0000000b9a0b723e */ /* 0x000fc600000000ff */
[----:B------:R1:W3:Y:S08]  /*3510*/  MUFU.RCP R8, R3 ;  /* 0x0000000300087308 */ /* 0x0002f00000001000 */
[----:B------:R-:W4:Y:S01]  /*3520*/  MUFU.EX2 R127, R127 ;  /* 0x0000007f007f7308 */ /* 0x000f220000000800 */
[----:B-1----:R-:W-:Y:S01]  /*3530*/  FADD.FTZ R3, R113, 1 ;  /* 0x3f80000071037421 */ /* 0x002fe20000010000 */
[----:B--2---:R-:W-:Y:S01]  /*3540*/  FADD.FTZ R113, R117, 1 ;  /* 0x3f80000075717421 */ /* 0x004fe20000010000 */
[----:B0-----:R-:W-:-:S05]  /*3550*/  FADD.FTZ R117, R120, 1 ;  /* 0x3f80000078757421 */ /* 0x001fca0000010000 */
[----:B------:R-:W0:Y:S01]  /*3560*/  MUFU.EX2 R152, R152 ;  /* 0x0000009800987308 */ /* 0x000e220000000800 */
[----:B---3--:R-:W-:-:S05]  /*3570*/  FMUL.FTZ R135, R135, R8 ;  /* 0x0000000887877220 */ /* 0x008fca0000410000 */
[----:B------:R-:W-:Y:S02]  /*3580*/  F2FP.F16.F32.PACK_AB R123, R123, R135 ;  /* 0x000000877b7b723e */ /* 0x000fe400000000ff */
[----:B------:R-:W1:Y:S01]  /*3590*/  MUFU.EX2 R2, R2 ;  /* 0x0000000200027308 */ /* 0x000e620000000800 */
[----:B----4-:R-:W-:-:S07]  /*35a0*/  FADD.FTZ R120, R127, 1 ;  /* 0x3f8000007f787421 */ /* 0x010fce0000010000 */
[----:B------:R2:W3:Y:S01]  /*35b0*/  MUFU.RCP R160, R5 ;  /* 0x0000000500a07308 */ /* 0x0004e20000001000 */
[----:B0-----:R-:W-:-:S07]  /*35c0*/  FADD.FTZ R127, R152, 1 ;  /* 0x3f800000987f7421 */ /* 0x001fce0000010000 */
[----:B------:R-:W0:Y:S01]  /*35d0*/  MUFU.EX2 R6, R6 ;  /* 0x0000000600067308 */ /* 0x000e220000000800 */
[----:B--2---:R-:W-:Y:S01]  /*35e0*/  FADD.FTZ R5, R90, 1 ;  /* 0x3f8000005a057421 */ /* 0x004fe20000010000 */
[----:B-1----:R-:W-:Y:S01]  /*35f0*/  FADD.FTZ R152, R2, 1 ;  /* 0x3f80000002987421 */ /* 0x002fe20000010000 */
[----:B------:R-:W-:-:S05]  /*3600*/  LEA R2, P1, R53, UR6, 0x1 ;  /* 0x0000000635027c11 */ /* 0x000fca000f8208ff */
[----:B------:R-:W1:Y:S01]  /*3610*/  MUFU.EX2 R100, R100 ;  /* 0x0000006400647308 */ /* 0x000e620000000800 */
[----:B---3--:R-:W-:Y:S01]  /*3620*/  FMUL.FTZ R160, R125, R160 ;  /* 0x000000a07da07220 */ /* 0x008fe20000410000 */
[----:B------:R-:W-:-:S06]  /*3630*/  FMUL.FTZ R125, R73, -1.4426950216293334961 ;  /* 0xbfb8aa3b497d7820 */ /* 0x000fcc0000410000 */
[----:B------:R-:W2:Y:S01]  /*3640*/  MUFU.EX2 R92, R92 ;  /* 0x0000005c005c7308 */ /* 0x000ea20000000800 */
[----:B0-----:R-:W-:-:S07]  /*3650*/  FADD.FTZ R6, R6, 1 ;  /* 0x3f80000006067421 */ /* 0x001fce0000010000 */
[----:B------:R-:W0:Y:S01]  /*3660*/  MUFU.EX2 R105, R105 ;  /* 0x0000006900697308 */ /* 0x000e220000000800 */
[----:B-1----:R-:W-:-:S07]  /*3670*/  FADD.FTZ R81, R100, 1 ;  /* 0x3f80000064517421 */ /* 0x002fce0000010000 */
[----:B------:R-:W1:Y:S01]  /*3680*/  MUFU.EX2 R150, R150 ;  /* 0x0000009600967308 */ /* 0x000e620000000800 */
[----:B--2---:R-:W-:-:S07]  /*3690*/  FADD.FTZ R90, R92, 1 ;  /* 0x3f8000005c5a7421 */ /* 0x004fce0000010000 */
[----:B------:R-:W2:Y:S01]  /*36a0*/  MUFU.RCP R4, R4 ;  /* 0x0000000400047308 */ /* 0x000ea20000001000 */
[----:B0-----:R-:W-:-:S07]  /*36b0*/  FADD.FTZ R92, R105, 1 ;  /* 0x3f800000695c7421 */ /* 0x001fce0000010000 */
[----:B------:R-:W0:Y:S01]  /*36c0*/  MUFU.EX2 R149, R149 ;  /* 0x0000009500957308 */ /* 0x000e220000000800 */
[----:B-1----:R-:W-:-:S07]  /*36d0*/  FADD.FTZ R100, R150, 1 ;  /* 0x3f80000096647421 */ /* 0x002fce0000010000 */
[----:B------:R-:W1:Y:S01]  /*36e0*/  MUFU.RCP R3, R3 ;  /* 0x0000000300037308 */ /* 0x000e620000001000 */
[----:B--2---:R-:W-:Y:S01]  /*36f0*/  FMUL.FTZ R121, R121, R4 ;  /* 0x0000000479797220 */ /* 0x004fe20000410000 */
[----:B------:R-:W-:-:S06]  /*3700*/  LEA R4, P2, R51, UR6, 0x1 ;  /* 0x0000000633047c11 */ /* 0x000fcc000f8408ff */
[----:B------:R-:W2:Y:S01]  /*3710*/  MUFU.RCP R5, R5 ;  /* 0x0000000500057308 */ /* 0x000ea20000001000 */
[----:B0-----:R-:W-:-:S07]  /*3720*/  FADD.FTZ R105, R149, 1 ;  /* 0x3f80000095697421 */ /* 0x001fce0000010000 */
[----:B------:R-:W0:Y:S01]  /*3730*/  MUFU.EX2 R7, R7 ;  /* 0x0000000700077308 */ /* 0x000e220000000800 */
[----:B-1----:R-:W-:Y:S01]  /*3740*/  FMUL.FTZ R150, R116, R3 ;  /* 0x0000000374967220 */ /* 0x002fe20000410000 */
[----:B------:R-:W-:-:S04]  /*3750*/  LEA.HI.X R3, R53, UR7, R52, 0x1, P1 ;  /* 0x0000000735037c11 */ /* 0x000fc800088f0c34 */
[----:B------:R-:W-:Y:S02]  /*3760*/  F2FP.F16.F32.PACK_AB R150, R150, R160 ;  /* 0x000000a09696723e */ /* 0x000fe400000000ff */
[----:B------:R-:W1:Y:S01]  /*3770*/  MUFU.EX2 R101, R101 ;  /* 0x0000006500657308 */ /* 0x000e620000000800 */
[----:B--2---:R-:W-:Y:S01]  /*3780*/  FMUL.FTZ R78, R78, R5 ;  /* 0x000000054e4e7220 */ /* 0x004fe20000410000 */
[----:B------:R-:W-:-:S04]  /*3790*/  LEA.HI.X R5, R51, UR7, R50, 0x1, P2 ;  /* 0x0000000733057c11 */ /* 0x000fc800090f0c32 */
[----:B------:R-:W-:Y:S02]  /*37a0*/  F2FP.F16.F32.PACK_AB R78, R78, R121 ;  /* 0x000000794e4e723e */ /* 0x000fe400000000ff */
[----:B------:R2:W3:Y:S01]  /*37b0*/  MUFU.RCP R149, R6 ;  /* 0x0000000600957308 */ /* 0x0004e20000001000 */
[----:B0-----:R-:W-:-:S07]  /*37c0*/  FADD.FTZ R51, R7, 1 ;  /* 0x3f80000007337421 */ /* 0x001fce0000010000 */
[----:B------:R-:W0:Y:S01]  /*37d0*/  MUFU.EX2 R77, R77 ;  /* 0x0000004d004d7308 */ /* 0x000e220000000800 */
[----:B--2---:R-:W-:Y:S01]  /*37e0*/  LEA R6, P1, R49, UR6, 0x1 ;  /* 0x0000000631067c11 */ /* 0x004fe2000f8208ff */
[----:B-1----:R-:W-:-:S03]  /*37f0*/  FADD.FTZ R8, R101, 1 ;  /* 0x3f80000065087421 */ /* 0x002fc60000010000 */
[----:B------:R-:W-:Y:S02]  /*3800*/  LEA.HI.X R7, R49, UR7, R48, 0x1, P1 ;  /* 0x0000000731077c11 */ /* 0x000fe400088f0c30 */
[C---:B------:R-:W-:Y:S01]  /*3810*/  LEA R48, P1, R45.reuse, UR6, 0x1 ;  /* 0x000000062d307c11 */ /* 0x040fe2000f8208ff */
[----:B------:R-:W1:Y:S01]  /*3820*/  MUFU.EX2 R108, R108 ;  /* 0x0000006c006c7308 */ /* 0x000e620000000800 */
[----:B---3--:R-:W-:Y:S02]  /*3830*/  FMUL.FTZ R149, R138, R149 ;  /* 0x000000958a957220 */ /* 0x008fe40000410000 */
[----:B------:R-:W-:Y:S02]  /*3840*/  LEA.HI.X R49, R45, UR7, R44, 0x1, P1 ;  /* 0x000000072d317c11 */ /* 0x000fe400088f0c2c */
[----:B------:R-:W-:-:S03]  /*3850*/  LEA R44, P1, R41, UR6, 0x1 ;  /* 0x00000006292c7c11 */ /* 0x000fc6000f8208ff */
[----:B------:R-:W2:Y:S01]  /*3860*/  MUFU.RCP R19, R19 ;  /* 0x0000001300137308 */ /* 0x000ea20000001000 */
[----:B------:R-:W-:Y:S01]  /*3870*/  LEA.HI.X R45, R41, UR7, R40, 0x1, P1 ;  /* 0x00000007292d7c11 */ /* 0x000fe200088f0c28 */
[----:B0-----:R-:W-:Y:S01]  /*3880*/  FADD.FTZ R157, R77, 1 ;  /* 0x3f8000004d9d7421 */ /* 0x001fe20000010000 */
[----:B------:R-:W-:Y:S01]  /*3890*/  LEA R40, P1, R37, UR6, 0x1 ;  /* 0x0000000625287c11 */ /* 0x000fe2000f8208ff */
[----:B------:R-:W-:-:S03]  /*38a0*/  FMUL.FTZ R77, R96, -1.4426950216293334961 ;  /* 0xbfb8aa3b604d7820 */ /* 0x000fc60000410000 */
[----:B------:R-:W-:Y:S01]  /*38b0*/  LEA.HI.X R41, R37, UR7, R36, 0x1, P1 ;  /* 0x0000000725297c11 */ /* 0x000fe200088f0c24 */
[----:B------:R-:W0:Y:S01]  /*38c0*/  MUFU.RCP R87, R87 ;  /* 0x0000005700577308 */ /* 0x000e220000001000 */
[----:B------:R-:W-:Y:S01]  /*38d0*/  LEA R36, P1, R33, UR6, 0x1 ;  /* 0x0000000621247c11 */ /* 0x000fe2000f8208ff */
[----:B-1----:R-:W-:-:S03]  /*38e0*/  FADD.FTZ R108, R108, 1 ;  /* 0x3f8000006c6c7421 */ /* 0x002fc60000010000 */
[----:B------:R-:W-:Y:S02]  /*38f0*/  LEA.HI.X R37, R33, UR7, R32, 0x1, P1 ;  /* 0x0000000721257c11 */ /* 0x000fe400088f0c20 */
[C---:B------:R-:W-:Y:S01]  /*3900*/  LEA R32, P1, R29.reuse, UR6, 0x1 ;  /* 0x000000061d207c11 */ /* 0x040fe2000f8208ff */
[----:B------:R-:W1:Y:S01]  /*3910*/  MUFU.RCP R15, R15 ;  /* 0x0000000f000f7308 */ /* 0x000e620000001000 */
[----:B--2---:R-:W-:Y:S01]  /*3920*/  FMUL.FTZ R20, R20, R19 ;  /* 0x0000001314147220 */ /* 0x004fe20000410000 */
[----:B------:R-:W-:Y:S01]  /*3930*/  FMUL.FTZ R19, R114, -1.4426950216293334961 ;  /* 0xbfb8aa3b72137820 */ /* 0x000fe20000410000 */
[----:B------:R-:W-:Y:S02]  /*3940*/  LEA.HI.X R33, R29, UR7, R28, 0x1, P1 ;  /* 0x000000071d217c11 */ /* 0x000fe400088f0c1c */
[C---:B------:R-:W-:Y:S02]  /*3950*/  LEA R28, P1, R25.reuse, UR6, 0x1 ;  /* 0x00000006191c7c11 */ /* 0x040fe4000f8208ff */
[----:B------:R-:W-:Y:S01]  /*3960*/  F2FP.F16.F32.PACK_AB R20, R20, R21 ;  /* 0x000000151414723e */ /* 0x000fe200000000ff */
[----:B------:R-:W2:Y:S01]  /*3970*/  MUFU.RCP R14, R14 ;  /* 0x0000000e000e7308 */ /* 0x000ea20000001000 */
[----:B0-----:R-:W-:Y:S01]  /*3980*/  FMUL.FTZ R86, R86, R87 ;  /* 0x0000005756567220 */ /* 0x001fe20000410000 */
[----:B------:R-:W-:Y:S01]  /*3990*/  LEA.HI.X R29, R25, UR7, R24, 0x1, P1 ;  /* 0x00000007191d7c11 */ /* 0x000fe200088f0c18 */
[----:B------:R-:W-:Y:S01]  /*39a0*/  FMUL.FTZ R87, R97, -1.4426950216293334961 ;  /* 0xbfb8aa3b61577820 */ /* 0x000fe20000410000 */
[----:B------:R0:W-:Y:S01]  /*39b0*/  STG.E.U16 desc[UR8][R2.64], R20 ;  /* 0x0000001402007986 */ /* 0x0001e2000c101508 */
[----:B------:R-:W-:-:S02]  /*39c0*/  IADD3 R60, P1, R60, 0x2, RZ ;  /* 0x000000023c3c7810 */ /* 0x000fc40007f3e0ff */
[----:B------:R-:W-:Y:S01]  /*39d0*/  F2FP.F16.F32.PACK_AB R85, R86, R85 ;  /* 0x000000555655723e */ /* 0x000fe200000000ff */
[----:B------:R-:W3:Y:S01]  /*39e0*/  MUFU.EX2 R159, R159 ;  /* 0x0000009f009f7308 */ /* 0x000ee20000000800 */
[----:B-1----:R-:W-:Y:S01]  /*39f0*/  FMUL.FTZ R88, R88, R15 ;  /* 0x0000000f58587220 */ /* 0x002fe20000410000 */
[----:B------:R-:W-:Y:S01]  /*3a00*/  FMUL.FTZ R15, R93, -1.4426950216293334961 ;  /* 0xbfb8aa3b5d0f7820 */ /* 0x000fe20000410000 */
[----:B------:R-:W-:Y:S01]  /*3a10*/  PRMT R21, R85, 0x7632, R21 ;  /* 0x0000763255157816 */ /* 0x000fe20000000015 */
[----:B------:R-:W-:Y:S01]  /*3a20*/  STG.E.U16 desc[UR8][R2.64+0x4], R85 ;  /* 0x0000045502007986 */ /* 0x000fe2000c101508 */
[----:B------:R-:W-:Y:S02]  /*3a30*/  IADD3.X R59, RZ, R59, RZ, P1, !PT ;  /* 0x0000003bff3b7210 */ /* 0x000fe40000ffe4ff */
[----:B------:R-:W-:Y:S01]  /*3a40*/  F2FP.F16.F32.PACK_AB R17, R88, R17 ;  /* 0x000000115811723e */ /* 0x000fe200000000ff */
[----:B------:R-:W1:Y:S01]  /*3a50*/  MUFU.EX2 R9, R9 ;  /* 0x0000000900097308 */ /* 0x000e620000000800 */
[----:B--2---:R-:W-:Y:S01]  /*3a60*/  FMUL.FTZ R89, R89, R14 ;  /* 0x0000000e59597220 */ /* 0x004fe20000410000 */
[----:B------:R-:W-:Y:S01]  /*3a70*/  FMUL.FTZ R14, R110, -1.4426950216293334961 ;  /* 0xbfb8aa3b6e0e7820 */ /* 0x000fe20000410000 */
[----:B------:R-:W-:Y:S03]  /*3a80*/  STG.E.U16 desc[UR8][R2.64+0x6], R21 ;  /* 0x0000061502007986 */ /* 0x000fe6000c101508 */
[----:B------:R-:W-:-:S02]  /*3a90*/  F2FP.F16.F32.PACK_AB R89, R129, R89 ;  /* 0x000000598159723e */ /* 0x000fc400000000ff */
[----:B------:R-:W2:Y:S01]  /*3aa0*/  MUFU.RCP R8, R8 ;  /* 0x0000000800087308 */ /* 0x000ea20000001000 */
[----:B---3--:R-:W-:-:S07]  /*3ab0*/  FADD.FTZ R25, R159, 1 ;  /* 0x3f8000009f197421 */ /* 0x008fce0000010000 */
[----:B------:R-:W3:Y:S01]  /*3ac0*/  MUFU.RCP R157, R157 ;  /* 0x0000009d009d7308 */ /* 0x000ee20000001000 */
[----:B-1----:R-:W-:-:S07]  /*3ad0*/  FADD.FTZ R9, R9, 1 ;  /* 0x3f80000009097421 */ /* 0x002fce0000010000 */
[----:B------:R-:W1:Y:S01]  /*3ae0*/  MUFU.RCP R108, R108 ;  /* 0x0000006c006c7308 */ /* 0x000e620000001000 */
[----:B--2---:R-:W-:Y:S01]  /*3af0*/  FMUL.FTZ R98, R98, R8 ;  /* 0x0000000862627220 */ /* 0x004fe20000410000 */
[----:B------:R-:W-:-:S06]  /*3b00*/  LEA R8, P2, R47, UR6, 0x1 ;  /* 0x000000062f087c11 */ /* 0x000fcc000f8408ff */
[----:B------:R-:W2:Y:S01]  /*3b10*/  MUFU.EX2 R107, R107 ;  /* 0x0000006b006b7308 */ /* 0x000ea20000000800 */
[----:B---3--:R-:W-:Y:S01]  /*3b20*/  FMUL.FTZ R156, R76, R157 ;  /* 0x0000009d4c9c7220 */ /* 0x008fe20000410000 */
[----:B------:R-:W-:Y:S01]  /*3b30*/  FMUL.FTZ R76, R80, -1.4426950216293334961 ;  /* 0xbfb8aa3b504c7820 */ /* 0x000fe20000410000 */
[----:B------:R-:W-:-:S05]  /*3b40*/  FMUL.FTZ R157, R82, -1.4426950216293334961 ;  /* 0xbfb8aa3b529d7820 */ /* 0x000fca0000410000 */
[----:B------:R-:W3:Y:S01]  /*3b50*/  MUFU.EX2 R74, R74 ;  /* 0x0000004a004a7308 */ /* 0x000ee20000000800 */
[----:B-1----:R-:W-:Y:S01]  /*3b60*/  FMUL.FTZ R95, R79, R108 ;  /* 0x0000006c4f5f7220 */ /* 0x002fe20000410000 */
[----:B------:R-:W-:Y:S01]  /*3b70*/  FMUL.FTZ R79, R136, -1.4426950216293334961 ;  /* 0xbfb8aa3b884f7820 */ /* 0x000fe20000410000 */
[----:B------:R-:W-:-:S03]  /*3b80*/  FMUL.FTZ R108, R69, -1.4426950216293334961 ;  /* 0xbfb8aa3b456c7820 */ /* 0x000fc60000410000 */
[----:B------:R-:W-:Y:S02]  /*3b90*/  F2FP.F16.F32.PACK_AB R95, R95, R156 ;  /* 0x0000009c5f5f723e */ /* 0x000fe400000000ff */
[----:B------:R-:W1:Y:S01]  /*3ba0*/  MUFU.EX2 R151, R151 ;  /* 0x0000009700977308 */ /* 0x000e620000000800 */
[----:B--2---:R-:W-:-:S07]  /*3bb0*/  FADD.FTZ R107, R107, 1 ;  /* 0x3f8000006b6b7421 */ /* 0x004fce0000010000 */
[----:B------:R-:W2:Y:S01]  /*3bc0*/  MUFU.EX2 R84, R84 ;  /* 0x0000005400547308 */ /* 0x000ea20000000800 */
[----:B---3--:R-:W-:-:S07]  /*3bd0*/  FADD.FTZ R74, R74, 1 ;  /* 0x3f8000004a4a7421 */ /* 0x008fce0000010000 */
[----:B------:R-:W3:Y:S01]  /*3be0*/  MUFU.EX2 R112, R112 ;  /* 0x0000007000707308 */ /* 0x000ee20000000800 */
[----:B-1----:R-:W-:Y:S01]  /*3bf0*/  FADD.FTZ R101, R151, 1 ;  /* 0x3f80000097657421 */ /* 0x002fe20000010000 */
[----:B------:R-:W-:-:S06]  /*3c00*/  FADD.FTZ R151, R153, 1 ;  /* 0x3f80000099977421 */ /* 0x000fcc0000010000 */
[----:B------:R-:W1:Y:S01]  /*3c10*/  MUFU.EX2 R75, R75 ;  /* 0x0000004b004b7308 */ /* 0x000e620000000800 */
[----:B--2---:R-:W-:-:S07]  /*3c20*/  FADD.FTZ R84, R84, 1 ;  /* 0x3f80000054547421 */ /* 0x004fce0000010000 */
[----:B------:R-:W2:Y:S01]  /*3c30*/  MUFU.EX2 R18, R18 ;  /* 0x0000001200127308 */ /* 0x000ea20000000800 */
[----:B---3--:R-:W-:-:S07]  /*3c40*/  FADD.FTZ R112, R112, 1 ;  /* 0x3f80000070707421 */ /* 0x008fce0000010000 */
[----:B------:R-:W3:Y:S01]  /*3c50*/  MUFU.EX2 R16, R16 ;  /* 0x0000001000107308 */ /* 0x000ee20000000800 */
[----:B-1----:R-:W-:-:S07]  /*3c60*/  FADD.FTZ R75, R75, 1 ;  /* 0x3f8000004b4b7421 */ /* 0x002fce0000010000 */
[----:B------:R-:W1:Y:S01]  /*3c70*/  MUFU.EX2 R19, R19 ;  /* 0x0000001300137308 */ /* 0x000e620000000800 */
[----:B--2---:R-:W-:-:S07]  /*3c80*/  FADD.FTZ R18, R18, 1 ;  /* 0x3f80000012127421 */ /* 0x004fce0000010000 */
[----:B------:R-:W2:Y:S01]  /*3c90*/  MUFU.EX2 R87, R87 ;  /* 0x0000005700577308 */ /* 0x000ea20000000800 */
[----:B---3--:R-:W-:-:S07]  /*3ca0*/  FADD.FTZ R16, R16, 1 ;  /* 0x3f80000010107421 */ /* 0x008fce0000010000 */
[----:B------:R-:W3:Y:S01]  /*3cb0*/  MUFU.RCP R25, R25 ;  /* 0x0000001900197308 */ /* 0x000ee20000001000 */
[----:B-1----:R-:W-:-:S07]  /*3cc0*/  FADD.FTZ R19, R19, 1 ;  /* 0x3f80000013137421 */ /* 0x002fce0000010000 */
[----:B------:R-:W1:Y:S01]  /*3cd0*/  MUFU.EX2 R14, R14 ;  /* 0x0000000e000e7308 */ /* 0x000e620000000800 */
[----:B--2---:R-:W-:-:S07]  /*3ce0*/  FADD.FTZ R87, R87, 1 ;  /* 0x3f80000057577421 */ /* 0x004fce0000010000 */
[----:B------:R-:W2:Y:S01]  /*3cf0*/  MUFU.EX2 R15, R15 ;  /* 0x0000000f000f7308 */ /* 0x000ea20000000800 */
[----:B---3--:R-:W-:Y:S01]  /*3d00*/  FMUL.FTZ R25, R0, R25 ;  /* 0x0000001900197220 */ /* 0x008fe20000410000 */
[----:B------:R-:W-:Y:S02]  /*3d10*/  PRMT R0, R20, 0x7632, R0 ;  /* 0x0000763214007816 */ /* 0x000fe40000000000 */
[----:B0-----:R-:W-:-:S03]  /*3d20*/  PRMT R20, R89, 0x7632, R20 ;  /* 0x0000763259147816 */ /* 0x001fc60000000014 */
[----:B------:R0:W-:Y:S01]  /*3d30*/  STG.E.U16 desc[UR8][R2.64+0x2], R0 ;  /* 0x0000020002007986 */ /* 0x0001e2000c101508 */
[----:B------:R3:W4:Y:S01]  /*3d40*/  MUFU.RCP R116, R9 ;  /* 0x0000000900747308 */ /* 0x0007220000001000 */
[----:B-1----:R-:W-:Y:S02]  /*3d50*/  FADD.FTZ R14, R14, 1 ;  /* 0x3f8000000e0e7421 */ /* 0x002fe40000010000 */
[----:B------:R-:W-:Y:S04]  /*3d60*/  STG.E.U16 desc[UR8][R4.64], R17 ;  /* 0x0000001104007986 */ /* 0x000fe8000c101508 */
[----:B------:R-:W-:Y:S01]  /*3d70*/  STG.E.U16 desc[UR8][R4.64+0x4], R89 ;  /* 0x0000045904007986 */ /* 0x000fe2000c101508 */
[----:B------:R-:W1:Y:S01]  /*3d80*/  MUFU.EX2 R12, R12 ;  /* 0x0000000c000c7308 */ /* 0x000e620000000800 */
[----:B---3--:R-:W-:Y:S01]  /*3d90*/  LEA.HI.X R9, R47, UR7, R46, 0x1, P2 ;  /* 0x000000072f097c11 */ /* 0x008fe200090f0c2e */
[----:B--2---:R-:W-:Y:S01]  /*3da0*/  FADD.FTZ R15, R15, 1 ;  /* 0x3f8000000f0f7421 */ /* 0x004fe20000010000 */
[----:B------:R-:W-:Y:S01]  /*3db0*/  LEA R46, P2, R43, UR6, 0x1 ;  /* 0x000000062b2e7c11 */ /* 0x000fe2000f8408ff */
[----:B------:R-:W-:Y:S01]  /*3dc0*/  STG.E.U16 desc[UR8][R4.64+0x6], R20 ;  /* 0x0000061404007986 */ /* 0x000fe2000c101508 */
[----:B0-----:R-:W-:-:S02]  /*3dd0*/  PRMT R3, R17, 0x7632, R3 ;  /* 0x0000763211037816 */ /* 0x001fc40000000003 */
[----:B------:R-:W-:Y:S01]  /*3de0*/  LEA.HI.X R47, R43, UR7, R42, 0x1, P2 ;  /* 0x000000072b2f7c11 */ /* 0x000fe200090f0c2a */
[----:B------:R-:W0:Y:S01]  /*3df0*/  MUFU.EX2 R13, R13 ;  /* 0x0000000d000d7308 */ /* 0x000e220000000800 */
[----:B------:R-:W-:Y:S01]  /*3e00*/  LEA R42, P2, R39, UR6, 0x1 ;  /* 0x00000006272a7c11 */ /* 0x000fe2000f8408ff */
[----:B------:R2:W-:Y:S01]  /*3e10*/  STG.E.U16 desc[UR8][R4.64+0x2], R3 ;  /* 0x0000020304007986 */ /* 0x0005e2000c101508 */
[----:B------:R-:W-:Y:S01]  /*3e20*/  PRMT R0, R130, 0x7632, R0 ;  /* 0x0000763282007816 */ /* 0x000fe20000000000 */
[----:B----4-:R-:W-:Y:S01]  /*3e30*/  FMUL.FTZ R116, R119, R116 ;  /* 0x0000007477747220 */ /* 0x010fe20000410000 */
[----:B------:R-:W-:Y:S01]  /*3e40*/  LEA.HI.X R43, R39, UR7, R38, 0x1, P2 ;  /* 0x00000007272b7c11 */ /* 0x000fe200090f0c26 */
[----:B------:R-:W-:Y:S01]  /*3e50*/  STG.E.U16 desc[UR8][R6.64], R130 ;  /* 0x0000008206007986 */ /* 0x000fe2000c101508 */
[C---:B------:R-:W-:Y:S01]  /*3e60*/  LEA R38, P2, R35.reuse, UR6, 0x1 ;  /* 0x0000000623267c11 */ /* 0x040fe2000f8408ff */
[----:B------:R-:W3:Y:S01]  /*3e70*/  MUFU.EX2 R77, R77 ;  /* 0x0000004d004d7308 */ /* 0x000ee20000000800 */
[----:B-1----:R-:W-:Y:S01]  /*3e80*/  FADD.FTZ R12, R12, 1 ;  /* 0x3f8000000c0c7421 */ /* 0x002fe20000010000 */
[----:B------:R-:W-:Y:S01]  /*3e90*/  PRMT R2, R132, 0x7632, R2 ;  /* 0x0000763284027816 */ /* 0x000fe20000000002 */
[----:B------:R1:W-:Y:S01]  /*3ea0*/  STG.E.U16 desc[UR8][R6.64+0x2], R0 ;  /* 0x0000020006007986 */ /* 0x0003e2000c101508 */
[----:B------:R-:W-:-:S02]  /*3eb0*/  LEA.HI.X R39, R35, UR7, R34, 0x1, P2 ;  /* 0x0000000723277c11 */ /* 0x000fc400090f0c22 */
[----:B------:R-:W-:Y:S01]  /*3ec0*/  LEA R34, P2, R31, UR6, 0x1 ;  /* 0x000000061f227c11 */ /* 0x000fe2000f8408ff */
[----:B------:R4:W-:Y:S01]  /*3ed0*/  STG.E.U16 desc[UR8][R6.64+0x6], R2 ;  /* 0x0000060206007986 */ /* 0x0009e2000c101508 */
[----:B------:R-:W1:Y:S01]  /*3ee0*/  MUFU.EX2 R76, R76 ;  /* 0x0000004c004c7308 */ /* 0x000e620000000800 */
[----:B0-----:R-:W-:Y:S01]  /*3ef0*/  FADD.FTZ R13, R13, 1 ;  /* 0x3f8000000d0d7421 */ /* 0x001fe20000010000 */
[----:B------:R-:W-:Y:S01]  /*3f00*/  LEA.HI.X R35, R31, UR7, R30, 0x1, P2 ;  /* 0x000000071f237c11 */ /* 0x000fe200090f0c1e */
[----:B------:R-:W-:Y:S01]  /*3f10*/  STG.E.U16 desc[UR8][R6.64+0x4], R132 ;  /* 0x0000048406007986 */ /* 0x000fe2000c101508 */
[----:B------:R-:W-:Y:S02]  /*3f20*/  LEA R30, P2, R27, UR6, 0x1 ;  /* 0x000000061b1e7c11 */ /* 0x000fe4000f8408ff */
[----:B--2---:R-:W-:Y:S01]  /*3f30*/  PRMT R4, R10, 0x7632, R4 ;  /* 0x000076320a047816 */ /* 0x004fe20000000004 */
[----:B------:R-:W-:Y:S01]  /*3f40*/  STG.E.U16 desc[UR8][R8.64], R10 ;  /* 0x0000000a08007986 */ /* 0x000fe2000c101508 */
[----:B------:R-:W0:Y:S01]  /*3f50*/  MUFU.EX2 R155, R155 ;  /* 0x0000009b009b7308 */ /* 0x000e220000000800 */
[----:B---3--:R-:W-:Y:S01]  /*3f60*/  FADD.FTZ R52, R77, 1 ;  /* 0x3f8000004d347421 */ /* 0x008fe20000010000 */
[----:B------:R-:W-:Y:S01]  /*3f70*/  LEA.HI.X R31, R27, UR7, R26, 0x1, P2 ;  /* 0x000000071b1f7c11 */ /* 0x000fe200090f0c1a */
[----:B------:R2:W-:Y:S01]  /*3f80*/  STG.E.U16 desc[UR8][R8.64+0x2], R4 ;  /* 0x0000020408007986 */ /* 0x0005e2000c101508 */
[----:B------:R-:W-:-:S02]  /*3f90*/  LEA R26, P2, R23, UR6, 0x1 ;  /* 0x00000006171a7c11 */ /* 0x000fc4000f8408ff */
[----:B------:R-:W-:Y:S01]  /*3fa0*/  PRMT R3, R11, 0x7632, R3 ;  /* 0x000076320b037816 */ /* 0x000fe20000000003 */
[----:B------:R-:W-:Y:S01]  /*3fb0*/  STG.E.U16 desc[UR8][R8.64+0x4], R11 ;  /* 0x0000040b08007986 */ /* 0x000fe2000c101508 */
[----:B------:R-:W3:Y:S01]  /*3fc0*/  MUFU.EX2 R79, R79 ;  /* 0x0000004f004f7308 */ /* 0x000ee20000000800 */
[----:B-1----:R-:W-:Y:S01]  /*3fd0*/  FADD.FTZ R53, R76, 1 ;  /* 0x3f8000004c357421 */ /* 0x002fe20000010000 */
[----:B------:R-:W-:Y:S01]  /*3fe0*/  PRMT R0, R95, 0x7632, R0 ;  /* 0x000076325f007816 */ /* 0x000fe20000000000 */
[----:B------:R1:W-:Y:S01]  /*3ff0*/  STG.E.U16 desc[UR8][R8.64+0x6], R3 ;  /* 0x0000060308007986 */ /* 0x0003e2000c101508 */
[----:B------:R-:W-:Y:S01]  /*4000*/  LEA.HI.X R27, R23, UR7, R22, 0x1, P2 ;  /* 0x00000007171b7c11 */ /* 0x000fe200090f0c16 */
[----:B------:R-:W-:Y:S01]  /*4010*/  ULDC.64 UR6, c[0x0][0x238] ;  /* 0x00008e0000067ab9 */ /* 0x000fe20000000a00 */
[----:B----4-:R-:W-:Y:S01]  /*4020*/  PRMT R2, R123, 0x7632, R2 ;  /* 0x000076327b027816 */ /* 0x010fe20000000002 */
[----:B------:R4:W-:Y:S01]  /*4030*/  STG.E.U16 desc[UR8][R48.64+0x2], R0 ;  /* 0x0000020030007986 */ /* 0x0009e2000c101508 */
[----:B------:R-:W4:Y:S01]  /*4040*/  MUFU.RCP R107, R107 ;  /* 0x0000006b006b7308 */ /* 0x000f220000001000 */
[----:B0-----:R-:W-:Y:S01]  /*4050*/  FADD.FTZ R155, R155, 1 ;  /* 0x3f8000009b9b7421 */ /* 0x001fe20000010000 */
[----:B--2---:R-:W-:Y:S01]  /*4060*/  PRMT R4, R78, 0x7632, R4 ;  /* 0x000076324e047816 */ /* 0x004fe20000000004 */
[----:B------:R0:W-:Y:S01]  /*4070*/  STG.E.U16 desc[UR8][R48.64+0x6], R2 ;  /* 0x0000060230007986 */ /* 0x0001e2000c101508 */
[----:B------:R-:W-:-:S02]  /*4080*/  F2FP.F16.F32.PACK_AB R116, R116, R149 ;  /* 0x000000957474723e */ /* 0x000fc400000000ff */
[----:B------:R-:W-:Y:S01]  /*4090*/  ISETP.GE.U32.AND P1, PT, R60, UR6, PT ;  /* 0x000000063c007c0c */ /* 0x000fe2000bf26070 */
[----:B------:R-:W-:Y:S01]  /*40a0*/  STG.E.U16 desc[UR8][R48.64], R95 ;  /* 0x0000005f30007986 */ /* 0x000fe2000c101508 */
[----:B------:R-:W2:Y:S01]  /*40b0*/  MUFU.EX2 R99, R99 ;  /* 0x0000006300637308 */ /* 0x000ea20000000800 */
[----:B---3--:R-:W-:Y:S01]  /*40c0*/  FADD.FTZ R77, R79, 1 ;  /* 0x3f8000004f4d7421 */ /* 0x008fe20000010000 */
[----:B-1----:R-:W-:Y:S01]  /*40d0*/  PRMT R3, R150, 0x7632, R3 ;  /* 0x0000763296037816 */ /* 0x002fe20000000003 */
[----:B------:R-:W-:Y:S01]  /*40e0*/  STG.E.U16 desc[UR8][R48.64+0x4], R123 ;  /* 0x0000047b30007986 */ /* 0x000fe2000c101508 */
[----:B------:R-:W-:-:S03]  /*40f0*/  ISETP.GE.AND.EX P1, PT, R59, UR7, PT, P1 ;  /* 0x000000073b007c0c */ /* 0x000fc6000bf26310 */
[----:B------:R-:W-:Y:S01]  /*4100*/  STG.E.U16 desc[UR8][R46.64], R150 ;  /* 0x000000962e007986 */ /* 0x000fe2000c101508 */
[----:B------:R-:W1:Y:S01]  /*4110*/  MUFU.EX2 R104, R104 ;  /* 0x0000006800687308 */ /* 0x000e620000000800 */
[----:B----4-:R-:W-:Y:S02]  /*4120*/  FMUL.FTZ R107, R103, R107 ;  /* 0x0000006b676b7220 */ /* 0x010fe40000410000 */
[----:B------:R3:W-:Y:S03]  /*4130*/  STG.E.U16 desc[UR8][R46.64+0x2], R3 ;  /* 0x000002032e007986 */ /* 0x0007e6000c101508 */
[----:B------:R-:W-:Y:S01]  /*4140*/  F2FP.F16.F32.PACK_AB R98, R107, R98 ;  /* 0x000000626b62723e */ /* 0x000fe200000000ff */
[----:B------:R-:W-:Y:S01]  /*4150*/  STG.E.U16 desc[UR8][R46.64+0x4], R78 ;  /* 0x0000044e2e007986 */ /* 0x000fe2000c101508 */
[----:B------:R-:W4:Y:S01]  /*4160*/  MUFU.RCP R81, R81 ;  /* 0x0000005100517308 */ /* 0x000f220000001000 */
[----:B--2---:R-:W-:Y:S01]  /*4170*/  FADD.FTZ R76, R99, 1 ;  /* 0x3f800000634c7421 */ /* 0x004fe20000010000 */
[----:B------:R-:W-:Y:S01]  /*4180*/  PRMT R0, R98, 0x7632, R0 ;  /* 0x0000763262007816 */ /* 0x000fe20000000000 */
[----:B------:R-:W-:Y:S04]  /*4190*/  STG.E.U16 desc[UR8][R46.64+0x6], R4 ;  /* 0x000006042e007986 */ /* 0x000fe8000c101508 */
[----:B------:R2:W-:Y:S01]  /*41a0*/  STG.E.U16 desc[UR8][R44.64+0x2], R0 ;  /* 0x000002002c007986 */ /* 0x0005e2000c101508 */
[----:B------:R-:W0:Y:S01]  /*41b0*/  MUFU.RCP R90, R90 ;  /* 0x0000005a005a7308 */ /* 0x000e220000001000 */
[----:B-1----:R-:W-:-:S02]  /*41c0*/  FADD.FTZ R79, R104, 1 ;  /* 0x3f800000684f7421 */ /* 0x002fc40000010000 */
[----:B------:R-:W-:Y:S05]  /*41d0*/  STG.E.U16 desc[UR8][R44.64], R98 ;  /* 0x000000622c007986 */ /* 0x000fea000c101508 */
[----:B------:R-:W1:Y:S01]  /*41e0*/  MUFU.EX2 R158, R158 ;  /* 0x0000009e009e7308 */ /* 0x000e620000000800 */
[----:B----4-:R-:W-:-:S07]  /*41f0*/  FMUL.FTZ R81, R148, R81 ;  /* 0x0000005194517220 */ /* 0x010fce0000410000 */
[----:B------:R-:W4:Y:S01]  /*4200*/  MUFU.EX2 R157, R157 ;  /* 0x0000009d009d7308 */ /* 0x000f220000000800 */
[----:B0-----:R-:W-:-:S05]  /*4210*/  FMUL.FTZ R90, R147, R90 ;  /* 0x0000005a935a7220 */ /* 0x001fca0000410000 */
[----:B------:R-:W-:Y:S02]  /*4220*/  F2FP.F16.F32.PACK_AB R81, R90, R81 ;  /* 0x000000515a51723e */ /* 0x000fe400000000ff */
[----:B------:R-:W0:Y:S01]  /*4230*/  MUFU.EX2 R108, R108 ;  /* 0x0000006c006c7308 */ /* 0x000e220000000800 */
[----:B-1----:R-:W-:Y:S01]  /*4240*/  FADD.FTZ R99, R158, 1 ;  /* 0x3f8000009e637421 */ /* 0x002fe20000010000 */
[----:B------:R-:W-:Y:S01]  /*4250*/  PRMT R2, R81, 0x7632, R2 ;  /* 0x0000763251027816 */ /* 0x000fe20000000002 */
[----:B------:R-:W-:Y:S04]  /*4260*/  STG.E.U16 desc[UR8][R44.64+0x4], R81 ;  /* 0x000004512c007986 */ /* 0x000fe8000c101508 */
[----:B------:R1:W-:Y:S01]  /*4270*/  STG.E.U16 desc[UR8][R44.64+0x6], R2 ;  /* 0x000006022c007986 */ /* 0x0003e2000c101508 */
[----:B------:R-:W3:Y:S01]  /*4280*/  MUFU.EX2 R125, R125 ;  /* 0x0000007d007d7308 */ /* 0x000ee20000000800 */
[----:B----4-:R-:W-:-:S07]  /*4290*/  FADD.FTZ R157, R157, 1 ;  /* 0x3f8000009d9d7421 */ /* 0x010fce0000010000 */
[----:B------:R-:W4:Y:S01]  /*42a0*/  MUFU.RCP R74, R74 ;  /* 0x0000004a004a7308 */ /* 0x000f220000001000 */
[----:B0-----:R-:W-:-:S07]  /*42b0*/  FADD.FTZ R108, R108, 1 ;  /* 0x3f8000006c6c7421 */ /* 0x001fce0000010000 */
[----:B------:R-:W0:Y:S01]  /*42c0*/  MUFU.RCP R92, R92 ;  /* 0x0000005c005c7308 */ /* 0x000e220000001000 */
[----:B---3--:R-:W-:-:S07]  /*42d0*/  FADD.FTZ R125, R125, 1 ;  /* 0x3f8000007d7d7421 */ /* 0x008fce0000010000 */
[----:B------:R-:W3:Y:S01]  /*42e0*/  MUFU.RCP R100, R100 ;  /* 0x0000006400647308 */ /* 0x000ee20000001000 */
[----:B----4-:R-:W-:-:S07]  /*42f0*/  FMUL.FTZ R74, R143, R74 ;  /* 0x0000004a8f4a7220 */ /* 0x010fce0000410000 */
[----:B------:R-:W4:Y:S01]  /*4300*/  MUFU.RCP R101, R101 ;  /* 0x0000006500657308 */ /* 0x000f220000001000 */
[----:B0-----:R-:W-:-:S05]  /*4310*/  FMUL.FTZ R23, R146, R92 ;  /* 0x0000005c92177220 */ /* 0x001fca0000410000 */
[----:B------:R-:W-:Y:S02]  /*4320*/  F2FP.F16.F32.PACK_AB R23, R23, R74 ;  /* 0x0000004a1717723e */ /* 0x000fe400000000ff */
[----:B------:R-:W0:Y:S01]  /*4330*/  MUFU.RCP R105, R105 ;  /* 0x0000006900697308 */ /* 0x000e220000001000 */
[----:B---3--:R-:W-:Y:S01]  /*4340*/  FMUL.FTZ R100, R102, R100 ;  /* 0x0000006466647220 */ /* 0x008fe20000410000 */
[----:B------:R-:W-:Y:S01]  /*4350*/  PRMT R21, R23, 0x7632, R21 ;  /* 0x0000763217157816 */ /* 0x000fe20000000015 */
[----:B------:R-:W-:Y:S04]  /*4360*/  STG.E.U16 desc[UR8][R42.64], R23 ;  /* 0x000000172a007986 */ /* 0x000fe8000c101508 */
[----:B------:R-:W-:Y:S01]  /*4370*/  STG.E.U16 desc[UR8][R42.64+0x2], R21 ;  /* 0x000002152a007986 */ /* 0x000fe2000c101508 */
[----:B------:R-:W3:Y:S01]  /*4380*/  MUFU.RCP R84, R84 ;  /* 0x0000005400547308 */ /* 0x000ee20000001000 */
[----:B----4-:R-:W-:-:S05]  /*4390*/  FMUL.FTZ R101, R124, R101 ;  /* 0x000000657c657220 */ /* 0x010fca0000410000 */
[----:B------:R-:W-:Y:S02]  /*43a0*/  F2FP.F16.F32.PACK_AB R100, R101, R100 ;  /* 0x000000646564723e */ /* 0x000fe400000000ff */
[----:B------:R-:W4:Y:S01]  /*43b0*/  MUFU.RCP R112, R112 ;  /* 0x0000007000707308 */ /* 0x000f220000001000 */
[----:B0-----:R-:W-:Y:S01]  /*43c0*/  FMUL.FTZ R105, R142, R105 ;  /* 0x000000698e697220 */ /* 0x001fe20000410000 */
[----:B------:R-:W-:Y:S01]  /*43d0*/  PRMT R3, R100, 0x7632, R3 ;  /* 0x0000763264037816 */ /* 0x000fe20000000003 */
[----:B------:R-:W-:Y:S04]  /*43e0*/  STG.E.U16 desc[UR8][R42.64+0x4], R100 ;  /* 0x000004642a007986 */ /* 0x000fe8000c101508 */
[----:B------:R0:W-:Y:S01]  /*43f0*/  STG.E.U16 desc[UR8][R42.64+0x6], R3 ;  /* 0x000006032a007986 */ /* 0x0001e2000c101508 */
[----:B------:R-:W2:Y:S01]  /*4400*/  MUFU.RCP R113, R113 ;  /* 0x0000007100717308 */ /* 0x000ea20000001000 */
[----:B---3--:R-:W-:-:S05]  /*4410*/  FMUL.FTZ R84, R145, R84 ;  /* 0x0000005491547220 */ /* 0x008fca0000410000 */
[----:B------:R-:W-:Y:S02]  /*4420*/  F2FP.F16.F32.PACK_AB R84, R84, R105 ;  /* 0x000000695454723e */ /* 0x000fe400000000ff */
[----:B------:R-:W3:Y:S01]  /*4430*/  MUFU.RCP R117, R117 ;  /* 0x0000007500757308 */ /* 0x000ee20000001000 */
[----:B----4-:R-:W-:Y:S01]  /*4440*/  FMUL.FTZ R112, R122, R112 ;  /* 0x000000707a707220 */ /* 0x010fe20000410000 */
[----:B------:R-:W-:Y:S01]  /*4450*/  PRMT R20, R84, 0x7632, R20 ;  /* 0x0000763254147816 */ /* 0x000fe20000000014 */
[----:B------:R-:W-:Y:S04]  /*4460*/  STG.E.U16 desc[UR8][R40.64], R84 ;  /* 0x0000005428007986 */ /* 0x000fe8000c101508 */
[----:B------:R-:W-:Y:S01]  /*4470*/  STG.E.U16 desc[UR8][R40.64+0x2], R20 ;  /* 0x0000021428007986 */ /* 0x000fe2000c101508 */
[----:B------:R-:W4:Y:S01]  /*4480*/  MUFU.RCP R120, R120 ;  /* 0x0000007800787308 */ /* 0x000f220000001000 */
[----:B--2---:R-:W-:-:S05]  /*4490*/  FMUL.FTZ R113, R91, R113 ;  /* 0x000000715b717220 */ /* 0x004fca0000410000 */
[----:B------:R-:W-:Y:S02]  /*44a0*/  F2FP.F16.F32.PACK_AB R112, R113, R112 ;  /* 0x000000707170723e */ /* 0x000fe400000000ff */
[----:B------:R-:W2:Y:S01]  /*44b0*/  MUFU.RCP R75, R75 ;  /* 0x0000004b004b7308 */ /* 0x000ea20000001000 */
[----:B---3--:R-:W-:Y:S01]  /*44c0*/  FMUL.FTZ R117, R141, R117 ;  /* 0x000000758d757220 */ /* 0x008fe20000410000 */
[----:B------:R-:W-:Y:S01]  /*44d0*/  PRMT R0, R112, 0x7632, R0 ;  /* 0x0000763270007816 */ /* 0x000fe20000000000 */
[----:B------:R-:W-:Y:S04]  /*44e0*/  STG.E.U16 desc[UR8][R40.64+0x4], R112 ;  /* 0x0000047028007986 */ /* 0x000fe8000c101508 */
[----:B------:R3:W-:Y:S01]  /*44f0*/  STG.E.U16 desc[UR8][R40.64+0x6], R0 ;  /* 0x0000060028007986 */ /* 0x0007e2000c101508 */
[----:B------:R-:W0:Y:S01]  /*4500*/  MUFU.RCP R127, R127 ;  /* 0x0000007f007f7308 */ /* 0x000e220000001000 */
[----:B----4-:R-:W-:-:S05]  /*4510*/  FMUL.FTZ R120, R144, R120 ;  /* 0x0000007890787220 */ /* 0x010fca0000410000 */
[----:B------:R-:W-:Y:S02]  /*4520*/  F2FP.F16.F32.PACK_AB R117, R120, R117 ;  /* 0x000000757875723e */ /* 0x000fe400000000ff */
[----:B------:R-:W4:Y:S01]  /*4530*/  MUFU.RCP R18, R18 ;  /* 0x0000001200127308 */ /* 0x000f220000001000 */
[----:B--2---:R-:W-:Y:S01]  /*4540*/  FMUL.FTZ R75, R118, R75 ;  /* 0x0000004b764b7220 */ /* 0x004fe20000410000 */
[----:B-1----:R-:W-:Y:S01]  /*4550*/  PRMT R2, R117, 0x7632, R2 ;  /* 0x0000763275027816 */ /* 0x002fe20000000002 */
[----:B------:R-:W-:Y:S04]  /*4560*/  STG.E.U16 desc[UR8][R38.64], R117 ;  /* 0x0000007526007986 */ /* 0x000fe8000c101508 */
[----:B------:R-:W-:Y:S01]  /*4570*/  STG.E.U16 desc[UR8][R38.64+0x2], R2 ;  /* 0x0000020226007986 */ /* 0x000fe2000c101508 */
[----:B------:R-:W1:Y:S01]  /*4580*/  MUFU.RCP R16, R16 ;  /* 0x0000001000107308 */ /* 0x000e620000001000 */
[----:B0-----:R-:W-:-:S05]  /*4590*/  FMUL.FTZ R24, R109, R127 ;  /* 0x0000007f6d187220 */ /* 0x001fca0000410000 */
[----:B------:R-:W-:Y:S02]  /*45a0*/  F2FP.F16.F32.PACK_AB R24, R24, R75 ;  /* 0x0000004b1818723e */ /* 0x000fe400000000ff */
[----:B------:R-:W0:Y:S01]  /*45b0*/  MUFU.RCP R19, R19 ;  /* 0x0000001300137308 */ /* 0x000e220000001000 */
[----:B----4-:R-:W-:Y:S01]  /*45c0*/  FMUL.FTZ R91, R128, R18 ;  /* 0x00000012805b7220 */ /* 0x010fe20000410000 */
[----:B------:R-:W-:Y:S01]  /*45d0*/  PRMT R3, R24, 0x7632, R3 ;  /* 0x0000763218037816 */ /* 0x000fe20000000003 */
[----:B------:R-:W-:Y:S04]  /*45e0*/  STG.E.U16 desc[UR8][R38.64+0x4], R24 ;  /* 0x0000041826007986 */ /* 0x000fe8000c101508 */
[----:B------:R-:W-:Y:S01]  /*45f0*/  STG.E.U16 desc[UR8][R38.64+0x6], R3 ;  /* 0x0000060326007986 */ /* 0x000fe2000c101508 */
[----:B------:R-:W2:Y:S01]  /*4600*/  MUFU.RCP R87, R87 ;  /* 0x0000005700577308 */ /* 0x000ea20000001000 */
[----:B-1----:R-:W-:-:S05]  /*4610*/  FMUL.FTZ R16, R140, R16 ;  /* 0x000000108c107220 */ /* 0x002fca0000410000 */
[----:B------:R-:W-:Y:S02]  /*4620*/  F2FP.F16.F32.PACK_AB R16, R91, R16 ;  /* 0x000000105b10723e */ /* 0x000fe400000000ff */
[----:B------:R-:W1:Y:S01]  /*4630*/  MUFU.RCP R14, R14 ;  /* 0x0000000e000e7308 */ /* 0x000e620000001000 */
[----:B0-----:R-:W-:Y:S01]  /*4640*/  FMUL.FTZ R19, R114, R19 ;  /* 0x0000001372137220 */ /* 0x001fe20000410000 */
[----:B---3--:R-:W-:Y:S01]  /*4650*/  PRMT R0, R16, 0x7632, R0 ;  /* 0x0000763210007816 */ /* 0x008fe20000000000 */
[----:B------:R0:W-:Y:S04]  /*4660*/  STG.E.U16 desc[UR8][R36.64], R16 ;  /* 0x0000001024007986 */ /* 0x0001e8000c101508 */
[----:B------:R3:W-:Y:S01]  /*4670*/  STG.E.U16 desc[UR8][R36.64+0x2], R0 ;  /* 0x0000020024007986 */ /* 0x0007e2000c101508 */
[----:B------:R-:W4:Y:S01]  /*4680*/  MUFU.RCP R15, R15 ;  /* 0x0000000f000f7308 */ /* 0x000f220000001000 */
[----:B--2---:R-:W-:-:S05]  /*4690*/  FMUL.FTZ R18, R97, R87 ;  /* 0x0000005761127220 */ /* 0x004fca0000410000 */
[----:B------:R-:W-:Y:S02]  /*46a0*/  F2FP.F16.F32.PACK_AB R18, R18, R19 ;  /* 0x000000131212723e */ /* 0x000fe400000000ff */
[----:B------:R-:W2:Y:S01]  /*46b0*/  MUFU.RCP R12, R12 ;  /* 0x0000000c000c7308 */ /* 0x000ea20000001000 */
[----:B-1----:R-:W-:Y:S01]  /*46c0*/  FMUL.FTZ R14, R110, R14 ;  /* 0x0000000e6e0e7220 */ /* 0x002fe20000410000 */
[----:B------:R-:W-:Y:S01]  /*46d0*/  PRMT R4, R18, 0x7632, R4 ;  /* 0x0000763212047816 */ /* 0x000fe20000000004 */
[----:B------:R-:W-:Y:S01]  /*46e0*/  STG.E.U16 desc[UR8][R36.64+0x4], R18 ;  /* 0x0000041224007986 */ /* 0x000fe2000c101508 */
[----:B0-----:R-:W-:-:S03]  /*46f0*/  PRMT R16, R116, 0x7632, R16 ;  /* 0x0000763274107816 */ /* 0x001fc60000000010 */
[----:B------:R-:W-:Y:S01]  /*4700*/  STG.E.U16 desc[UR8][R36.64+0x6], R4 ;  /* 0x0000060424007986 */ /* 0x000fe2000c101508 */
[----:B------:R-:W0:Y:S01]  /*4710*/  MUFU.RCP R13, R13 ;  /* 0x0000000d000d7308 */ /* 0x000e220000001000 */
[----:B----4-:R-:W-:-:S05]  /*4720*/  FMUL.FTZ R15, R93, R15 ;  /* 0x0000000f5d0f7220 */ /* 0x010fca0000410000 */
[----:B------:R-:W-:Y:S02]  /*4730*/  F2FP.F16.F32.PACK_AB R14, R15, R14 ;  /* 0x0000000e0f0e723e */ /* 0x000fe400000000ff */
[----:B------:R-:W1:Y:S01]  /*4740*/  MUFU.RCP R151, R151 ;  /* 0x0000009700977308 */ /* 0x000e620000001000 */
[----:B--2---:R-:W-:Y:S01]  /*4750*/  FMUL.FTZ R12, R139, R12 ;  /* 0x0000000c8b0c7220 */ /* 0x004fe20000410000 */
[----:B------:R-:W-:Y:S01]  /*4760*/  PRMT R2, R14, 0x7632, R2 ;  /* 0x000076320e027816 */ /* 0x000fe20000000002 */
[----:B------:R-:W-:Y:S04]  /*4770*/  STG.E.U16 desc[UR8][R34.64+0x4], R14 ;  /* 0x0000040e22007986 */ /* 0x000fe8000c101508 */
[----:B------:R2:W-:Y:S01]  /*4780*/  STG.E.U16 desc[UR8][R34.64+0x6], R2 ;  /* 0x0000060222007986 */ /* 0x0005e2000c101508 */
[----:B------:R-:W4:Y:S01]  /*4790*/  MUFU.RCP R103, R155 ;  /* 0x0000009b00677308 */ /* 0x000f220000001000 */
[----:B0-----:R-:W-:-:S05]  /*47a0*/  FMUL.FTZ R13, R126, R13 ;  /* 0x0000000d7e0d7220 */ /* 0x001fca0000410000 */
[----:B------:R-:W-:Y:S02]  /*47b0*/  F2FP.F16.F32.PACK_AB R12, R13, R12 ;  /* 0x0000000c0d0c723e */ /* 0x000fe400000000ff */
[----:B------:R-:W0:Y:S01]  /*47c0*/  MUFU.RCP R52, R52 ;  /* 0x0000003400347308 */ /* 0x000e220000001000 */
[----:B-1----:R-:W-:Y:S01]  /*47d0*/  FMUL.FTZ R151, R106, R151 ;  /* 0x000000976a977220 */ /* 0x002fe20000410000 */
[----:B------:R-:W-:Y:S01]  /*47e0*/  PRMT R17, R12, 0x7632, R17 ;  /* 0x000076320c117816 */ /* 0x000fe20000000011 */
[----:B------:R-:W-:Y:S04]  /*47f0*/  STG.E.U16 desc[UR8][R34.64], R12 ;  /* 0x0000000c22007986 */ /* 0x000fe8000c101508 */
[----:B------:R-:W-:Y:S01]  /*4800*/  STG.E.U16 desc[UR8][R34.64+0x2], R17 ;  /* 0x0000021122007986 */ /* 0x000fe2000c101508 */
[----:B------:R-:W1:Y:S01]  /*4810*/  MUFU.RCP R53, R53 ;  /* 0x0000003500357308 */ /* 0x000e620000001000 */
[----:B----4-:R-:W-:-:S02]  /*4820*/  FMUL.FTZ R92, R83, R103 ;  /* 0x00000067535c7220 */ /* 0x010fc40000410000 */
[----:B------:R-:W-:Y:S03]  /*4830*/  STG.E.U16 desc[UR8][R32.64], R116 ;  /* 0x0000007420007986 */ /* 0x000fe6000c101508 */
[----:B------:R-:W-:Y:S01]  /*4840*/  F2FP.F16.F32.PACK_AB R92, R92, R151 ;  /* 0x000000975c5c723e */ /* 0x000fe200000000ff */
[----:B------:R-:W-:Y:S01]  /*4850*/  STG.E.U16 desc[UR8][R32.64+0x2], R16 ;  /* 0x0000021020007986 */ /* 0x000fe2000c101508 */
[----:B------:R-:W4:Y:S01]  /*4860*/  MUFU.RCP R50, R152 ;  /* 0x0000009800327308 */ /* 0x000f220000001000 */
[----:B0-----:R-:W-:Y:S01]  /*4870*/  FMUL.FTZ R52, R96, R52 ;  /* 0x0000003460347220 */ /* 0x001fe20000410000 */
[----:B---3--:R-:W-:Y:S01]  /*4880*/  PRMT R0, R92, 0x7632, R0 ;  /* 0x000076325c007816 */ /* 0x008fe20000000000 */
[----:B------:R-:W-:Y:S04]  /*4890*/  STG.E.U16 desc[UR8][R32.64+0x4], R92 ;  /* 0x0000045c20007986 */ /* 0x000fe8000c101508 */
[----:B------:R0:W-:Y:S01]  /*48a0*/  STG.E.U16 desc[UR8][R32.64+0x6], R0 ;  /* 0x0000060020007986 */ /* 0x0001e2000c101508 */
[----:B------:R-:W3:Y:S01]  /*48b0*/  MUFU.RCP R51, R51 ;  /* 0x0000003300337308 */ /* 0x000ee20000001000 */
[----:B-1----:R-:W-:-:S05]  /*48c0*/  FMUL.FTZ R53, R80, R53 ;  /* 0x0000003550357220 */ /* 0x002fca0000410000 */
[----:B------:R-:W-:Y:S02]  /*48d0*/  F2FP.F16.F32.PACK_AB R52, R53, R52 ;  /* 0x000000343534723e */ /* 0x000fe400000000ff */
[----:B------:R-:W1:Y:S01]  /*48e0*/  MUFU.RCP R77, R77 ;  /* 0x0000004d004d7308 */ /* 0x000e620000001000 */
[----:B----4-:R-:W-:Y:S01]  /*48f0*/  FMUL.FTZ R50, R137, R50 ;  /* 0x0000003289327220 */ /* 0x010fe20000410000 */
[----:B--2---:R-:W-:Y:S01]  /*4900*/  PRMT R2, R52, 0x7632, R2 ;  /* 0x0000763234027816 */ /* 0x004fe20000000002 */
[----:B------:R-:W-:Y:S04]  /*4910*/  STG.E.U16 desc[UR8][R30.64+0x4], R52 ;  /* 0x000004341e007986 */ /* 0x000fe8000c101508 */
[----:B------:R2:W-:Y:S01]  /*4920*/  STG.E.U16 desc[UR8][R30.64+0x6], R2 ;  /* 0x000006021e007986 */ /* 0x0005e2000c101508 */
[----:B------:R-:W4:Y:S01]  /*4930*/  MUFU.RCP R76, R76 ;  /* 0x0000004c004c7308 */ /* 0x000f220000001000 */
[----:B---3--:R-:W-:-:S05]  /*4940*/  FMUL.FTZ R51, R115, R51 ;  /* 0x0000003373337220 */ /* 0x008fca0000410000 */
[----:B------:R-:W-:Y:S02]  /*4950*/  F2FP.F16.F32.PACK_AB R50, R51, R50 ;  /* 0x000000323332723e */ /* 0x000fe400000000ff */
[----:B------:R-:W3:Y:S01]  /*4960*/  MUFU.RCP R79, R79 ;  /* 0x0000004f004f7308 */ /* 0x000ee20000001000 */
[----:B-1----:R-:W-:Y:S01]  /*4970*/  FMUL.FTZ R77, R136, R77 ;  /* 0x0000004d884d7220 */ /* 0x002fe20000410000 */
[----:B------:R-:W-:Y:S01]  /*4980*/  PRMT R15, R50, 0x7632, R15 ;  /* 0x00007632320f7816 */ /* 0x000fe2000000000f */
[----:B------:R1:W-:Y:S04]  /*4990*/  STG.E.U16 desc[UR8][R30.64], R50 ;  /* 0x000000321e007986 */ /* 0x0003e8000c101508 */
[----:B------:R1:W-:Y:S01]  /*49a0*/  STG.E.U16 desc[UR8][R30.64+0x2], R15 ;  /* 0x0000020f1e007986 */ /* 0x0003e2000c101508 */
[----:B------:R-:W0:Y:S01]  /*49b0*/  MUFU.RCP R22, R108 ;  /* 0x0000006c00167308 */ /* 0x000e220000001000 */
[----:B----4-:R-:W-:-:S05]  /*49c0*/  FMUL.FTZ R76, R111, R76 ;  /* 0x0000004c6f4c7220 */ /* 0x010fca0000410000 */
[----:B------:R-:W-:Y:S02]  /*49d0*/  F2FP.F16.F32.PACK_AB R76, R76, R77 ;  /* 0x0000004d4c4c723e */ /* 0x000fe400000000ff */
[----:B------:R-:W4:Y:S01]  /*49e0*/  MUFU.RCP R99, R99 ;  /* 0x0000006300637308 */ /* 0x000f220000001000 */
[----:B---3--:R-:W-:Y:S01]  /*49f0*/  FMUL.FTZ R79, R94, R79 ;  /* 0x0000004f5e4f7220 */ /* 0x008fe20000410000 */
[----:B------:R-:W-:Y:S01]  /*4a00*/  PRMT R14, R76, 0x7632, R14 ;  /* 0x000076324c0e7816 */ /* 0x000fe2000000000e */
[----:B------:R1:W-:Y:S04]  /*4a10*/  STG.E.U16 desc[UR8][R28.64], R76 ;  /* 0x0000004c1c007986 */ /* 0x0003e8000c101508 */
[----:B------:R1:W-:Y:S01]  /*4a20*/  STG.E.U16 desc[UR8][R28.64+0x2], R14 ;  /* 0x0000020e1c007986 */ /* 0x0003e2000c101508 */
[----:B------:R-:W3:Y:S01]  /*4a30*/  MUFU.RCP R157, R157 ;  /* 0x0000009d009d7308 */ /* 0x000ee20000001000 */
[----:B0-----:R-:W-:-:S05]  /*4a40*/  FMUL.FTZ R22, R69, R22 ;  /* 0x0000001645167220 */ /* 0x001fca0000410000 */
[----:B------:R-:W-:Y:S02]  /*4a50*/  F2FP.F16.F32.PACK_AB R22, R22, R79 ;  /* 0x0000004f1616723e */ /* 0x000fe400000000ff */
[----:B------:R-:W0:Y:S01]  /*4a60*/  MUFU.RCP R102, R125 ;  /* 0x0000007d00667308 */ /* 0x000e220000001000 */
[----:B----4-:R-:W-:Y:S01]  /*4a70*/  FMUL.FTZ R72, R72, R99 ;  /* 0x0000006348487220 */ /* 0x010fe20000410000 */
[----:B------:R-:W-:Y:S01]  /*4a80*/  PRMT R0, R22, 0x7632, R0 ;  /* 0x0000763216007816 */ /* 0x000fe20000000000 */
[----:B------:R1:W-:Y:S03]  /*4a90*/  STG.E.U16 desc[UR8][R28.64+0x4], R22 ;  /* 0x000004161c007986 */ /* 0x0003e6000c101508 */
[----:B------:R-:W-:Y:S01]  /*4aa0*/  F2FP.F16.F32.PACK_AB R25, R72, R25 ;  /* 0x000000194819723e */ /* 0x000fe200000000ff */
[----:B------:R1:W-:Y:S01]  /*4ab0*/  STG.E.U16 desc[UR8][R28.64+0x6], R0 ;  /* 0x000006001c007986 */ /* 0x0003e2000c101508 */
[----:B---3--:R-:W-:-:S02]  /*4ac0*/  FMUL.FTZ R82, R82, R157 ;  /* 0x0000009d52527220 */ /* 0x008fc40000410000 */
[----:B------:R-:W-:Y:S01]  /*4ad0*/  PRMT R13, R25, 0x7632, R13 ;  /* 0x00007632190d7816 */ /* 0x000fe2000000000d */
[----:B------:R1:W-:Y:S04]  /*4ae0*/  STG.E.U16 desc[UR8][R26.64], R25 ;  /* 0x000000191a007986 */ /* 0x0003e8000c101508 */
[----:B------:R1:W-:Y:S01]  /*4af0*/  STG.E.U16 desc[UR8][R26.64+0x2], R13 ;  /* 0x0000020d1a007986 */ /* 0x0003e2000c101508 */
[----:B0-----:R-:W-:-:S05]  /*4b00*/  FMUL.FTZ R73, R73, R102 ;  /* 0x0000006649497220 */ /* 0x001fca0000410000 */
[----:B------:R-:W-:-:S04]  /*4b10*/  F2FP.F16.F32.PACK_AB R73, R73, R82 ;  /* 0x000000524949723e */ /* 0x000fc800000000ff */
[----:B--2---:R-:W-:Y:S01]  /*4b20*/  PRMT R2, R73, 0x7632, R2 ;  /* 0x0000763249027816 */ /* 0x004fe20000000002 */
[----:B------:R1:W-:Y:S04]  /*4b30*/  STG.E.U16 desc[UR8][R26.64+0x4], R73 ;  /* 0x000004491a007986 */ /* 0x0003e8000c101508 */
[----:B------:R1:W-:Y:S01]  /*4b40*/  STG.E.U16 desc[UR8][R26.64+0x6], R2 ;  /* 0x000006021a007986 */ /* 0x0003e2000c101508 */
[----:B------:R-:W-:Y:S05]  /*4b50*/  @!P1 BRA `(.L_x_2708) ;  /* 0xffffffb800389947 */ /* 0x000fea000383ffff */
[----:B------:R-:W-:Y:S05]  /*4b60*/  EXIT ;  /* 0x000000000000794d */ /* 0x000fea0003800000 */
.L_x_2709:
        /* <DEDUP_REMOVED lines=9> */
.L_x_2803:


//--------------------- .text._ZN13group_norm_v214gn_cuda_kernelI6__halfLi320ELi1ELi16ELi20ELi4096ELb1ELi128ELi320ELi320ELi4ELb1ELi4ELb0ELb0ENS_16CompileConditionILi900EEEEEvPT_PKS4_S7_S7_flPfS8_Pj --------------------------
	.section	.text._ZN13group_norm_v214gn_cuda_kernelI6__halfLi320ELi1ELi16ELi20ELi4096ELb1ELi128ELi320ELi320ELi4ELb1ELi4ELb0ELb0ENS_16CompileConditionILi900EEEEEvPT_PKS4_S7_S7_flPfS8_Pj,"ax",@progbits
	.align	128
        .global         _ZN13group_norm_v214gn_cuda_kernelI6__halfLi320ELi1ELi16ELi20ELi4096ELb1ELi128ELi320ELi320ELi4ELb1ELi4ELb0ELb0ENS_16CompileConditionILi900EEEEEvPT_PKS4_S7_S7_flPfS8_Pj
        .type           _ZN13group_norm_v214gn_cuda_kernelI6__halfLi320ELi1ELi16ELi20ELi4096ELb1ELi128ELi320ELi320ELi4ELb1ELi4ELb0ELb0ENS_16CompileConditionILi900EEEEEvPT_PKS4_S7_S7_flPfS8_Pj,@function
        .size           _ZN13group_norm_v214gn_cuda_kernelI6__halfLi320ELi1ELi16ELi20ELi4096ELb1ELi128ELi320ELi320ELi4ELb1ELi4ELb0ELb0ENS_16CompileConditionILi900EEEEEvPT_PKS4_S7_S7_flPfS8_Pj,(.L_x_2804 - _ZN13group_norm_v214gn_cuda_kernelI6__halfLi320ELi1ELi16ELi20ELi4096ELb1ELi128ELi320ELi320ELi4ELb1ELi4ELb0ELb0ENS_16CompileConditionILi900EEEEEvPT_PKS4_S7_S7_flPfS8_Pj)
        .other          _ZN13group_norm_v214gn_cuda_kernelI6__halfLi320ELi1ELi16ELi20ELi4096ELb1ELi128ELi320ELi320ELi4ELb1ELi4ELb0ELb0ENS_16CompileConditionILi900EEEEEvPT_PKS4_S7_S7_flPfS8_Pj,@"STO_CUDA_ENTRY STV_DEFAULT"
_ZN13group_norm_v214gn_cuda_kernelI6__halfLi320ELi1ELi16ELi20ELi4096ELb1ELi128ELi320ELi320ELi4ELb1ELi4ELb0ELb0ENS_16CompileConditionILi900EEEEEvPT_PKS4_S7_S7_flPfS8_Pj:
.text._ZN13group_norm_v214gn_cuda_kernelI6__halfLi320ELi1ELi16ELi20ELi4096ELb1ELi128ELi320ELi320ELi4ELb1ELi4ELb0ELb0ENS_16CompileConditionILi900EEEEEvPT_PKS4_S7_S7_flPfS8_Pj:
        /* <DEDUP_REMOVED lines=12> */
[----:B------:R-:W-:Y:S01]  /*00c0*/  UMOV UR10, UR5 ;  /* 0x00000005000a7c82 */ /* 0x000fe20008000000 */
[----:B------:R-:W-:Y:S01]  /*00d0*/  ISETP.EQ.U32.AND P1, PT, RZ, UR12, PT ;  /* 0x0000000cff007c0c */ /* 0x000fe2000bf22070 */
[----:B------:R-:W-:Y:S01]  /*00e0*/  UMOV UR5, URZ ;  /* 0x0000003f00057c82 */ /* 0x000fe20008000000 */
[----:B-1----:R-:W-:Y:S02]  /*00f0*/  ULEA UR6, UR8, UR4, 0x18 ;  /* 0x0000000408067291 */ /* 0x002fe4000f8ec03f */
[----:B------:R-:W-:-:S04]  /*0100*/  UIADD3 UR4, UR4, 0xc80, URZ ;  /* 0x00000c8004047890 */ /* 0x000fc8000fffe03f */
[----:B------:R-:W-:Y:S01]  /*0110*/  MOV R10, UR6 ;  /* 0x00000006000a7c02 */ /* 0x000fe20008000f00 */
[----:B0-----:R-:W-:Y:S01]  /*0120*/  IMAD.WIDE.U32 R2, R11, -0x33333333, RZ ;  /* 0xcccccccd0b027825 */ /* 0x001fe200078e00ff */
[----:B------:R-:W-:Y:S01]  /*0130*/  SHF.R.U32.HI R5, RZ, 0x2, R11 ;  /* 0x00000002ff057819 */ /* 0x000fe2000001160b */
[----:B------:R-:W-:Y:S01]  /*0140*/  ULDC.64 UR6, c[0x0][0x250] ;  /* 0x0000940000067ab9 */ /* 0x000fe20000000a00 */
[----:B------:R-:W-:Y:S01]  /*0150*/  ULEA UR8, UR8, UR4, 0x18 ;  /* 0x0000000408087291 */ /* 0x000fe2000f8ec03f */
[C---:B--2---:R-:W-:Y:S01]  /*0160*/  LOP3.LUT R0, R6.reuse, 0x1f, RZ, 0xc0, !PT ;  /* 0x0000001f06007812 */ /* 0x044fe200078ec0ff */
[----:B------:R-:W-:Y:S01]  /*0170*/  ULEA UR6, UP0, UR10, UR6, 0x2 ;  /* 0x000000060a067291 */ /* 0x000fe2000f80103f */
[----:B------:R-:W-:Y:S01]  /*0180*/  SHF.R.U32.HI R7, RZ, 0x6, R3 ;  /* 0x00000006ff077819 */ /* 0x000fe20000011603 */
[----:B------:R-:W-:Y:S01]  /*0190*/  UMOV UR4, URZ ;  /* 0x0000003f00047c82 */ /* 0x000fe20008000000 */
[C---:B------:R-:W-:Y:S01]  /*01a0*/  SHF.L.U32 R9, R5.reuse, 0x5, RZ ;  /* 0x0000000505097819 */ /* 0x040fe200000006ff */
[----:B------:R-:W-:Y:S01]  /*01b0*/  IMAD R5, R5, 0x14, RZ ;  /* 0x0000001405057824 */ /* 0x000fe200078e02ff */
[----:B------:R-:W-:Y:S01]  /*01c0*/  LOP3.LUT P0, RZ, R6, 0x1f, RZ, 0xc0, !PT ;  /* 0x0000001f06ff7812 */ /* 0x000fe2000780c0ff */
[----:B------:R-:W-:Y:S01]  /*01d0*/  IMAD R2, R7, -0x50, R11 ;  /* 0xffffffb007027824 */ /* 0x000fe200078e020b */
[----:B------:R-:W-:Y:S01]  /*01e0*/  LOP3.LUT R6, R9, 0xffffffe0, R0, 0xe2, !PT ;  /* 0xffffffe009067812 */ /* 0x000fe200078ee200 */
[----:B------:R-:W-:Y:S01]  /*01f0*/  ULEA.HI.X UR7, UR10, UR7, UR5, 0x2, UP0 ;  /* 0x000000070a077291 */ /* 0x000fe200080f1405 */
[----:B------:R-:W-:Y:S01]  /*0200*/  IADD3 R8, R5, 0x10, RZ ;  /* 0x0000001005087810 */ /* 0x000fe20007ffe0ff */
[C---:B------:R-:W-:Y:S01]  /*0210*/  IMAD R4, R2.reuse, 0x28, R10 ;  /* 0x0000002802047824 */ /* 0x040fe200078e020a */
[----:B------:R-:W-:Y:S01]  /*0220*/  ISETP.GT.U32.OR P0, PT, R11, 0xf, P0 ;  /* 0x0000000f0b00780c */ /* 0x000fe20000704470 */
[----:B------:R-:W-:Y:S01]  /*0230*/  IMAD.WIDE.U32 R2, R2, -0x33333333, RZ ;  /* 0xcccccccd02027825 */ /* 0x000fe200078e00ff */
[----:B------:R0:W-:Y:S01]  /*0240*/  STL [R1+0x104], R6 ;  /* 0x0001040601007387 */ /* 0x0001e20000100800 */
[----:B------:R-:W-:-:S02]  /*0250*/  SHF.R.U32.HI R9, RZ, 0x2, R8 ;  /* 0x00000002ff097819 */ /* 0x000fc40000011608 */
[----:B------:R-:W-:Y:S02]  /*0260*/  LEA R0, R7, R4, 0x3 ;  /* 0x0000000407007211 */ /* 0x000fe400078e18ff */
[----:B------:R-:W-:Y:S02]  /*0270*/  SHF.L.U32 R2, R3, 0x1, RZ ;  /* 0x0000000103027819 */ /* 0x000fe400000006ff */
[C---:B------:R-:W-:Y:S01]  /*0280*/  IADD3 R3, R5.reuse, 0x4, RZ ;  /* 0x0000000405037810 */ /* 0x040fe20007ffe0ff */
[----:B------:R1:W-:Y:S01]  /*0290*/  STL [R1+0x108], R0 ;  /* 0x0001080001007387 */ /* 0x0003e20000100800 */
[C---:B------:R-:W-:Y:S02]  /*02a0*/  IADD3 R4, R5.reuse, 0x8, RZ ;  /* 0x0000000805047810 */ /* 0x040fe40007ffe0ff */
[----:B------:R-:W-:Y:S02]  /*02b0*/  SHF.R.U32.HI R3, RZ, 0x2, R3 ;  /* 0x00000002ff037819 */ /* 0x000fe40000011603 */
[----:B0-----:R-:W-:-:S02]  /*02c0*/  IADD3 R6, R5, 0xc, RZ ;  /* 0x0000000c05067810 */ /* 0x001fc40007ffe0ff */
[----:B------:R-:W-:Y:S01]  /*02d0*/  ISETP.EQ.OR.EX P0, PT, RZ, UR13, P0, P1 ;  /* 0x0000000dff007c0c */ /* 0x000fe20008702710 */
[----:B------:R-:W-:Y:S01]  /*02e0*/  ULDC.64 UR12, c[0x0][0x208] ;  /* 0x00008200000c7ab9 */ /* 0x000fe20000000a00 */
[----:B------:R-:W-:Y:S02]  /*02f0*/  SHF.R.U32.HI R7, RZ, 0x2, R6 ;  /* 0x00000002ff077819 */ /* 0x000fe40000011606 */
[----:B-1----:R-:W-:Y:S02]  /*0300*/  SHF.R.U32.HI R0, RZ, 0x2, R5 ;  /* 0x00000002ff007819 */ /* 0x002fe40000011605 */
[----:B------:R-:W-:Y:S01]  /*0310*/  SHF.R.U32.HI R5, RZ, 0x2, R4 ;  /* 0x00000002ff057819 */ /* 0x000fe20000011604 */
[--C-:B------:R-:W-:Y:S01]  /*0320*/  IMAD R4, R3, 0x28, R10.reuse ;  /* 0x0000002803047824 */ /* 0x100fe200078e020a */
[----:B------:R-:W-:Y:S01]  /*0330*/  SHF.L.U32 R3, R11, 0x3, RZ ;  /* 0x000000030b037819 */ /* 0x000fe200000006ff */
[--C-:B------:R-:W-:Y:S02]  /*0340*/  IMAD R0, R0, 0x28, R10.reuse ;  /* 0x0000002800007824 */ /* 0x100fe400078e020a */
[--C-:B------:R-:W-:Y:S01]  /*0350*/  IMAD R6, R5, 0x28, R10.reuse ;  /* 0x0000002805067824 */ /* 0x100fe200078e020a */
[----:B------:R-:W-:Y:S01]  /*0360*/  LOP3.LUT R3, R3, 0x18, RZ, 0xc0, !PT ;  /* 0x0000001803037812 */ /* 0x000fe200078ec0ff */
[----:B------:R-:W-:-:S02]  /*0370*/  IMAD R8, R7, 0x28, R10 ;  /* 0x0000002807087824 */ /* 0x000fc400078e020a */
[----:B------:R-:W-:Y:S01]  /*0380*/  IMAD R10, R9, 0x28, R10 ;  /* 0x00000028090a7824 */ /* 0x000fe200078e020a */
[----:B------:R-:W-:Y:S02]  /*0390*/  IADD3 R7, R0, R3, RZ ;  /* 0x0000000300077210 */ /* 0x000fe40007ffe0ff */
[C---:B------:R-:W-:Y:S02]  /*03a0*/  IADD3 R5, R3.reuse, R4, RZ ;  /* 0x0000000403057210 */ /* 0x040fe40007ffe0ff */
[C---:B------:R-:W-:Y:S01]  /*03b0*/  IADD3 R0, R3.reuse, R6, RZ ;  /* 0x0000000603007210 */ /* 0x040fe20007ffe0ff */
[----:B------:R-:W-:Y:S01]  /*03c0*/  STL [R1+0xfc], R7 ;  /* 0x0000fc0701007387 */ /* 0x000fe20000100800 */
[C---:B------:R-:W-:Y:S02]  /*03d0*/  IADD3 R4, R3.reuse, R8, RZ ;  /* 0x0000000803047210 */ /* 0x040fe40007ffe0ff */
[----:B------:R-:W-:Y:S01]  /*03e0*/  IADD3 R3, R3, R10, RZ ;  /* 0x0000000a03037210 */ /* 0x000fe20007ffe0ff */
[----:B------:R-:W-:Y:S04]  /*03f0*/  STL [R1+0xf8], R5 ;  /* 0x0000f80501007387 */ /* 0x000fe80000100800 */
[----:B------:R0:W-:Y:S04]  /*0400*/  STL [R1+0xf4], R0 ;  /* 0x0000f40001007387 */ /* 0x0001e80000100800 */
[----:B------:R1:W-:Y:S04]  /*0410*/  STL [R1+0xf0], R4 ;  /* 0x0000f00401007387 */ /* 0x0003e80000100800 */
[----:B------:R1:W-:Y:S01]  /*0420*/  STL [R1+0xec], R3 ;  /* 0x0000ec0301007387 */ /* 0x0003e20000100800 */
[----:B0-----:R-:W-:-:S05]  /*0430*/  LOP3.LUT R0, R2, 0xfffffff8, RZ, 0xc0, !PT ;  /* 0xfffffff802007812 */ /* 0x001fca00078ec0ff */
[----:B------:R1:W-:Y:S02]  /*0440*/  STL [R1+0x100], R0 ;  /* 0x0001000001007387 */ /* 0x0003e40000100800 */
.L_x_2714:
[----:B-12---:R-:W0:Y:S01]  /*0450*/  S2R R0, SR_TID.X ;  /* 0x0000000000007919 */ /* 0x006e220000002100 */
[----:B------:R-:W1:Y:S01]  /*0460*/  S2UR UR18, SR_CTAID.X ;  /* 0x00000000001279c3 */ /* 0x000e620000002500 */
[----:B------:R-:W-:Y:S01]  /*0470*/  HFMA2.MMA R69, -RZ, RZ, 0, 0 ;  /* 0x00000000ff457435 */ /* 0x000fe200000001ff */
[----:B------:R-:W-:Y:S01]  /*0480*/  MOV R27, UR10 ;  /* 0x0000000a001b7c02 */ /* 0x000fe20008000f00 */
[----:B------:R-:W-:Y:S01]  /*0490*/  ULDC.64 UR14, c[0x0][0x218] ;  /* 0x00008600000e7ab9 */ /* 0x000fe20000000a00 */
[----:B------:R-:W-:Y:S01]  /*04a0*/  ULDC.64 UR16, c[0x0][0x228] ;  /* 0x00008a0000107ab9 */ /* 0x000fe20000000a00 */
[----:B-1----:R-:W-:-:S04]  /*04b0*/  USHF.L.U32 UR9, UR18, 0x7, URZ ;  /* 0x0000000712097899 */ /* 0x002fc8000800063f */
[----:B------:R-:W-:Y:S01]  /*04c0*/  ULOP3.LUT UR9, UR9, 0xf80, URZ, 0xc0, !UPT ;  /* 0x00000f8009097892 */ /* 0x000fe2000f8ec03f */
[----:B0-----:R-:W-:-:S05]  /*04d0*/  IMAD.WIDE.U32 R2, R0, -0x33333333, RZ ;  /* 0xcccccccd00027825 */ /* 0x001fca00078e00ff */
[----:B------:R-:W-:-:S04]  /*04e0*/  SHF.R.U32.HI R2, RZ, 0x6, R3 ;  /* 0x00000006ff027819 */ /* 0x000fc80000011603 */
[C---:B------:R-:W-:Y:S01]  /*04f0*/  IADD3 R9, R2.reuse, UR9, RZ ;  /* 0x0000000902097c10 */ /* 0x040fe2000fffe0ff */
[----:B------:R-:W-:Y:S01]  /*0500*/  IMAD R68, R2, -0x50, R0 ;  /* 0xffffffb002447824 */ /* 0x000fe200078e0200 */
[----:B------:R-:W-:-:S03]  /*0510*/  UIMAD UR9, UR5, 0x140000, URZ ;  /* 0x00140000050978a4 */ /* 0x000fc6000f8e023f */
[----:B------:R-:W-:Y:S01]  /*0520*/  IMAD R9, R9, 0x140, RZ ;  /* 0x0000014009097824 */ /* 0x000fe200078e02ff */
[----:B------:R-:W-:-:S04]  /*0530*/  SHF.L.U32 R68, R68, 0x2, RZ ;  /* 0x0000000244447819 */ /* 0x000fc800000006ff */
[----:B------:R-:W-:Y:S01]  /*0540*/  IADD3 R65, R9, 0x500, RZ ;  /* 0x0000050009417810 */ /* 0x000fe20007ffe0ff */
[----:B------:R-:W-:Y:S01]  /*0550*/  IMAD.WIDE.U32 R26, R27, 0x140000, R68 ;  /* 0x001400001b1a7825 */ /* 0x000fe200078e0044 */
[C---:B------:R-:W-:Y:S02]  /*0560*/  IADD3 R3, R9.reuse, 0xa00, RZ ;  /* 0x00000a0009037810 */ /* 0x040fe40007ffe0ff */
[----:B------:R-:W-:Y:S02]  /*0570*/  IADD3 R63, R9, 0xf00, RZ ;  /* 0x00000f00093f7810 */ /* 0x000fe40007ffe0ff */
[----:B------:R-:W-:Y:S02]  /*0580*/  IADD3 R8, R27, UR9, RZ ;  /* 0x000000091b087c10 */ /* 0x000fe4000fffe0ff */
[-C--:B------:R-:W-:Y:S02]  /*0590*/  IADD3 R66, P1, R9, R26.reuse, RZ ;  /* 0x0000001a09427210 */ /* 0x080fe40007f3e0ff */
[----:B------:R-:W-:-:S02]  /*05a0*/  IADD3 R65, P2, R65, R26, RZ ;  /* 0x0000001a41417210 */ /* 0x000fc40007f5e0ff */
[----:B------:R-:W-:Y:S02]  /*05b0*/  IADD3.X R0, RZ, R8, RZ, P1, !PT ;  /* 0x00000008ff007210 */ /* 0x000fe40000ffe4ff */
[C---:B------:R-:W-:Y:S02]  /*05c0*/  LEA R2, P1, R66.reuse, UR14, 0x1 ;  /* 0x0000000e42027c11 */ /* 0x040fe4000f8208ff */
[----:B------:R-:W-:Y:S01]  /*05d0*/  IADD3 R64, P3, R3, R26, RZ ;  /* 0x0000001a03407210 */ /* 0x000fe20007f7e0ff */
[----:B------:R0:W-:Y:S01]  /*05e0*/  STL [R1+0x18], R0 ;  /* 0x0000180001007387 */ /* 0x0001e20000100800 */
[----:B------:R-:W-:Y:S02]  /*05f0*/  LEA.HI.X R3, R66, UR15, R0, 0x1, P1 ;  /* 0x0000000f42037c11 */ /* 0x000fe400088f0c00 */
[----:B------:R-:W-:Y:S02]  /*0600*/  IADD3.X R4, RZ, R8, RZ, P2, !PT ;  /* 0x00000008ff047210 */ /* 0x000fe400017fe4ff */
[----:B------:R-:W-:-:S02]  /*0610*/  LEA R12, P1, R65, UR14, 0x1 ;  /* 0x0000000e410c7c11 */ /* 0x000fc4000f8208ff */
[----:B------:R-:W2:Y:S01]  /*0620*/  LDG.E.64.CONSTANT R2, desc[UR12][R2.64] ;  /* 0x0000000c02027981 */ /* 0x000ea2000c1e9b00 */
[----:B------:R-:W-:Y:S02]  /*0630*/  IADD3 R5, R9, 0x1400, RZ ;  /* 0x0000140009057810 */ /* 0x000fe40007ffe0ff */
[----:B------:R-:W-:Y:S02]  /*0640*/  LEA.HI.X R13, R65, UR15, R4, 0x1, P1 ;  /* 0x0000000f410d7c11 */ /* 0x000fe400088f0c04 */
[----:B0-----:R-:W-:Y:S02]  /*0650*/  IADD3.X R0, RZ, R8, RZ, P3, !PT ;  /* 0x00000008ff007210 */ /* 0x001fe40001ffe4ff */
[----:B------:R-:W-:Y:S02]  /*0660*/  LEA R160, P2, R64, UR14, 0x1 ;  /* 0x0000000e40a07c11 */ /* 0x000fe4000f8408ff */
[----:B------:R-:W3:Y:S01]  /*0670*/  LDG.E.64.CONSTANT R12, desc[UR12][R12.64] ;  /* 0x0000000c0c0c7981 */ /* 0x000ee2000c1e9b00 */
[----:B------:R-:W-:-:S02]  /*0680*/  IADD3 R61, R9, 0x1900, RZ ;  /* 0x00001900093d7810 */ /* 0x000fc40007ffe0ff */
[----:B------:R-:W-:-:S06]  /*0690*/  LEA.HI.X R161, R64, UR15, R0, 0x1, P2 ;  /* 0x0000000f40a17c11 */ /* 0x000fcc00090f0c00 */
[----:B------:R-:W4:Y:S01]  /*06a0*/  LDG.E.64.CONSTANT R160, desc[UR12][R160.64] ;  /* 0x0000000ca0a07981 */ /* 0x000f22000c1e9b00 */
[----:B------:R-:W-:-:S03]  /*06b0*/  IADD3 R63, P1, R63, R26, RZ ;  /* 0x0000001a3f3f7210 */ /* 0x000fc60007f3e0ff */
[----:B------:R-:W-:Y:S04]  /*06c0*/  STL [R1+0x24], R4 ;  /* 0x0000240401007387 */ /* 0x000fe80000100800 */
[----:B------:R0:W-:Y:S02]  /*06d0*/  STL [R1+0x28], R0 ;  /* 0x0000280001007387 */ /* 0x0001e40000100800 */
[----:B0-----:R-:W-:Y:S02]  /*06e0*/  IADD3.X R0, RZ, R8, RZ, P1, !PT ;  /* 0x00000008ff007210 */ /* 0x001fe40000ffe4ff */
[----:B------:R-:W-:-:S04]  /*06f0*/  LEA R156, P1, R63, UR14, 0x1 ;  /* 0x0000000e3f9c7c11 */ /* 0x000fc8000f8208ff */
[----:B------:R-:W-:-:S06]  /*0700*/  LEA.HI.X R157, R63, UR15, R0, 0x1, P1 ;  /* 0x0000000f3f9d7c11 */ /* 0x000fcc00088f0c00 */
[----:B------:R-:W5:Y:S01]  /*0710*/  LDG.E.64.CONSTANT R156, desc[UR12][R156.64] ;  /* 0x0000000c9c9c7981 */ /* 0x000f62000c1e9b00 */
[----:B------:R-:W-:Y:S02]  /*0720*/  IADD3 R62, P2, R5, R26, RZ ;  /* 0x0000001a053e7210 */ /* 0x000fe40007f5e0ff */
[----:B------:R-:W-:Y:S02]  /*0730*/  IADD3 R7, R9, 0x1e00, RZ ;  /* 0x00001e0009077810 */ /* 0x000fe40007ffe0ff */
[----:B------:R-:W-:Y:S02]  /*0740*/  IADD3.X R4, RZ, R8, RZ, P2, !PT ;  /* 0x00000008ff047210 */ /* 0x000fe400017fe4ff */
[C---:B------:R-:W-:Y:S02]  /*0750*/  LEA R152, P1, R62.reuse, UR14, 0x1 ;  /* 0x0000000e3e987c11 */ /* 0x040fe4000f8208ff */
[----:B------:R-:W-:Y:S02]  /*0760*/  IADD3 R61, P3, R61, R26, RZ ;  /* 0x0000001a3d3d7210 */ /* 0x000fe40007f7e0ff */
[----:B------:R-:W-:Y:S01]  /*0770*/  LEA.HI.X R153, R62, UR15, R4, 0x1, P1 ;  /* 0x0000000f3e997c11 */ /* 0x000fe200088f0c04 */
[----:B------:R0:W-:Y:S01]  /*0780*/  STL [R1+0x2c], R0 ;  /* 0x00002c0001007387 */ /* 0x0001e20000100800 */
[----:B------:R-:W-:-:S02]  /*0790*/  IADD3 R59, R9, 0x2300, RZ ;  /* 0x00002300093b7810 */ /* 0x000fc40007ffe0ff */
[----:B------:R-:W-:Y:S01]  /*07a0*/  IADD3 R60, P1, R7, R26, RZ ;  /* 0x0000001a073c7210 */ /* 0x000fe20007f3e0ff */
[----:B------:R1:W-:Y:S01]  /*07b0*/  STL [R1+0x30], R4 ;  /* 0x0000300401007387 */ /* 0x0003e20000100800 */
[----:B------:R-:W-:Y:S02]  /*07c0*/  LEA R148, P2, R61, UR14, 0x1 ;  /* 0x0000000e3d947c11 */ /* 0x000fe4000f8408ff */
[----:B------:R-:W-:Y:S01]  /*07d0*/  IADD3 R5, R9, 0x2800, RZ ;  /* 0x0000280009057810 */ /* 0x000fe20007ffe0ff */
[----:B------:R-:W5:Y:S01]  /*07e0*/  LDG.E.64.CONSTANT R152, desc[UR12][R152.64] ;  /* 0x0000000c98987981 */ /* 0x000f62000c1e9b00 */
[----:B0-----:R-:W-:Y:S02]  /*07f0*/  IADD3.X R0, RZ, R8, RZ, P3, !PT ;  /* 0x00000008ff007210 */ /* 0x001fe40001ffe4ff */
[----:B------:R-:W-:Y:S02]  /*0800*/  IADD3 R59, P3, R59, R26, RZ ;  /* 0x0000001a3b3b7210 */ /* 0x000fe40007f7e0ff */
[----:B-1----:R-:W-:-:S02]  /*0810*/  IADD3.X R4, RZ, R8, RZ, P1, !PT ;  /* 0x00000008ff047210 */ /* 0x002fc40000ffe4ff */
[C---:B------:R-:W-:Y:S01]  /*0820*/  LEA R144, P1, R60.reuse, UR14, 0x1 ;  /* 0x0000000e3c907c11 */ /* 0x040fe2000f8208ff */
[----:B------:R0:W-:Y:S01]  /*0830*/  STL [R1+0x34], R0 ;  /* 0x0000340001007387 */ /* 0x0001e20000100800 */
[----:B------:R-:W-:Y:S02]  /*0840*/  LEA.HI.X R149, R61, UR15, R0, 0x1, P2 ;  /* 0x0000000f3d957c11 */ /* 0x000fe400090f0c00 */
[----:B------:R-:W-:Y:S02]  /*0850*/  LEA R140, P2, R59, UR14, 0x1 ;  /* 0x0000000e3b8c7c11 */ /* 0x000fe4000f8408ff */
[----:B------:R-:W-:Y:S02]  /*0860*/  LEA.HI.X R145, R60, UR15, R4, 0x1, P1 ;  /* 0x0000000f3c917c11 */ /* 0x000fe400088f0c04 */
[----:B------:R-:W-:Y:S01]  /*0870*/  IADD3 R58, P1, R5, R26, RZ ;  /* 0x0000001a053a7210 */ /* 0x000fe20007f3e0ff */
[----:B------:R-:W-:Y:S01]  /*0880*/  STL [R1+0x38], R4 ;  /* 0x0000380401007387 */ /* 0x000fe20000100800 */
[----:B0-----:R-:W-:-:S02]  /*0890*/  IADD3.X R0, RZ, R8, RZ, P3, !PT ;  /* 0x00000008ff007210 */ /* 0x001fc40001ffe4ff */
[----:B------:R-:W-:Y:S01]  /*08a0*/  IADD3 R57, R9, 0x2d00, RZ ;  /* 0x00002d0009397810 */ /* 0x000fe20007ffe0ff */
[----:B------:R-:W5:Y:S01]  /*08b0*/  LDG.E.64.CONSTANT R148, desc[UR12][R148.64] ;  /* 0x0000000c94947981 */ /* 0x000f62000c1e9b00 */
[----:B------:R-:W-:-:S03]  /*08c0*/  LEA.HI.X R141, R59, UR15, R0, 0x1, P2 ;  /* 0x0000000f3b8d7c11 */ /* 0x000fc600090f0c00 */
[----:B------:R0:W-:Y:S01]  /*08d0*/  STL [R1+0x3c], R0 ;  /* 0x00003c0001007387 */ /* 0x0001e20000100800 */
[C---:B------:R-:W-:Y:S02]  /*08e0*/  IADD3 R7, R9.reuse, 0x3200, RZ ;  /* 0x0000320009077810 */ /* 0x040fe40007ffe0ff */
[C---:B------:R-:W-:Y:S01]  /*08f0*/  IADD3 R55, R9.reuse, 0x3700, RZ ;  /* 0x0000370009377810 */ /* 0x040fe20007ffe0ff */
[----:B------:R-:W5:Y:S01]  /*0900*/  LDG.E.64.CONSTANT R144, desc[UR12][R144.64] ;  /* 0x0000000c90907981 */ /* 0x000f62000c1e9b00 */
[----:B------:R-:W-:-:S03]  /*0910*/  IADD3 R53, R9, 0x4100, RZ ;  /* 0x0000410009357810 */ /* 0x000fc60007ffe0ff */
[----:B------:R-:W5:Y:S01]  /*0920*/  LDG.E.64.CONSTANT R140, desc[UR12][R140.64] ;  /* 0x0000000c8c8c7981 */ /* 0x000f62000c1e9b00 */
[----:B0-----:R-:W-:Y:S02]  /*0930*/  IADD3.X R0, RZ, R8, RZ, P1, !PT ;  /* 0x00000008ff007210 */ /* 0x001fe40000ffe4ff */
[----:B------:R-:W-:-:S04]  /*0940*/  LEA R136, P1, R58, UR14, 0x1 ;  /* 0x0000000e3a887c11 */ /* 0x000fc8000f8208ff */
[----:B------:R-:W-:Y:S02]  /*0950*/  LEA.HI.X R137, R58, UR15, R0, 0x1, P1 ;  /* 0x0000000f3a897c11 */ /* 0x000fe400088f0c00 */
[----:B------:R-:W-:Y:S01]  /*0960*/  IADD3 R57, P1, R57, R26, RZ ;  /* 0x0000001a39397210 */ /* 0x000fe20007f3e0ff */
[----:B------:R0:W-:Y:S01]  /*0970*/  STL [R1+0x40], R0 ;  /* 0x0000400001007387 */ /* 0x0001e20000100800 */
[----:B------:R-:W-:-:S03]  /*0980*/  IADD3 R51, R9, 0x4b00, RZ ;  /* 0x00004b0009337810 */ /* 0x000fc60007ffe0ff */
[----:B------:R-:W5:Y:S01]  /*0990*/  LDG.E.64.CONSTANT R136, desc[UR12][R136.64] ;  /* 0x0000000c88887981 */ /* 0x000f62000c1e9b00 */
[----:B0-----:R-:W-:Y:S02]  /*09a0*/  IADD3.X R0, RZ, R8, RZ, P1, !PT ;  /* 0x00000008ff007210 */ /* 0x001fe40000ffe4ff */
[----:B------:R-:W-:-:S04]  /*09b0*/  LEA R4, P1, R57, UR14, 0x1 ;  /* 0x0000000e39047c11 */ /* 0x000fc8000f8208ff */
[----:B------:R-:W-:Y:S02]  /*09c0*/  LEA.HI.X R5, R57, UR15, R0, 0x1, P1 ;  /* 0x0000000f39057c11 */ /* 0x000fe400088f0c00 */
[----:B------:R-:W-:Y:S01]  /*09d0*/  IADD3 R56, P1, R7, R26, RZ ;  /* 0x0000001a07387210 */ /* 0x000fe20007f3e0ff */
[----:B------:R0:W-:Y:S04]  /*09e0*/  STL [R1+0x44], R0 ;  /* 0x0000440001007387 */ /* 0x0001e80000100800 */
[----:B------:R-:W5:Y:S01]  /*09f0*/  LDG.E.64.CONSTANT R4, desc[UR12][R4.64] ;  /* 0x0000000c04047981 */ /* 0x000f62000c1e9b00 */
[----:B0-----:R-:W-:Y:S02]  /*0a00*/  IADD3.X R0, RZ, R8, RZ, P1, !PT ;  /* 0x00000008ff007210 */ /* 0x001fe40000ffe4ff */
[----:B------:R-:W-:-:S04]  /*0a10*/  LEA R28, P1, R56, UR14, 0x1 ;  /* 0x0000000e381c7c11 */ /* 0x000fc8000f8208ff */
[----:B------:R-:W-:Y:S02]  /*0a20*/  LEA.HI.X R29, R56, UR15, R0, 0x1, P1 ;  /* 0x0000000f381d7c11 */ /* 0x000fe400088f0c00 */
[----:B------:R-:W-:Y:S01]  /*0a30*/  IADD3 R55, P1, R55, R26, RZ ;  /* 0x0000001a37377210 */ /* 0x000fe20007f3e0ff */
[----:B------:R0:W-:Y:S01]  /*0a40*/  STL [R1+0x48], R0 ;  /* 0x0000480001007387 */ /* 0x0001e20000100800 */
[C---:B------:R-:W-:Y:S02]  /*0a50*/  IADD3 R7, R9.reuse, 0x3c00, RZ ;  /* 0x00003c0009077810 */ /* 0x040fe40007ffe0ff */
[----:B------:R-:W-:Y:S01]  /*0a60*/  IADD3 R17, R9, 0x5000, RZ ;  /* 0x0000500009117810 */ /* 0x000fe20007ffe0ff */
        /* <DEDUP_REMOVED lines=12> */
[-C--:B------:R-:W-:Y:S01]  /*0b30*/  IADD3 R53, P1, R53, R26.reuse, RZ ;  /* 0x0000001a35357210 */ /* 0x080fe20007f3e0ff */
[----:B------:R0:W-:Y:S01]  /*0b40*/  STL [R1+0x50], R0 ;  /* 0x0000500001007387 */ /* 0x0001e20000100800 */
[----:B------:R-:W-:Y:S02]  /*0b50*/  IADD3 R7, R9, 0x4600, RZ ;  /* 0x0000460009077810 */ /* 0x000fe40007ffe0ff */
[----:B------:R-:W-:Y:S01]  /*0b60*/  IADD3 R49, P2, R49, R26, RZ ;  /* 0x0000001a31317210 */ /* 0x000fe20007f5e0ff */
[----:B------:R-:W5:Y:S01]  /*0b70*/  LDG.E.64.CONSTANT R18, desc[UR12][R18.64] ;  /* 0x0000000c12127981 */ /* 0x000f62000c1e9b00 */
[----:B0-----:R-:W-:Y:S02]  /*0b80*/  IADD3.X R0, RZ, R8, RZ, P1, !PT ;  /* 0x00000008ff007210 */ /* 0x001fe40000ffe4ff */
[----:B------:R-:W-:-:S04]  /*0b90*/  LEA R14, P1, R53, UR14, 0x1 ;  /* 0x0000000e350e7c11 */ /* 0x000fc8000f8208ff */
[----:B------:R-:W-:Y:S02]  /*0ba0*/  LEA.HI.X R15, R53, UR15, R0, 0x1, P1 ;  /* 0x0000000f350f7c11 */ /* 0x000fe400088f0c00 */
[----:B------:R-:W-:Y:S01]  /*0bb0*/  IADD3 R52, P1, R7, R26, RZ ;  /* 0x0000001a07347210 */ /* 0x000fe20007f3e0ff */
[----:B------:R0:W-:Y:S01]  /*0bc0*/  STL [R1+0x54], R0 ;  /* 0x0000540001007387 */ /* 0x0001e20000100800 */
[-C--:B------:R-:W-:Y:S02]  /*0bd0*/  IADD3.X R20, RZ, R8.reuse, RZ, P2, !PT ;  /* 0x00000008ff147210 */ /* 0x080fe400017fe4ff */
[----:B------:R-:W-:Y:S01]  /*0be0*/  IADD3 R45, R9, 0x6900, RZ ;  /* 0x00006900092d7810 */ /* 0x000fe20007ffe0ff */
[----:B------:R-:W5:Y:S01]  /*0bf0*/  LDG.E.64.CONSTANT R14, desc[UR12][R14.64] ;  /* 0x0000000c0e0e7981 */ /* 0x000f62000c1e9b00 */
[----:B0-----:R-:W-:Y:S02]  /*0c00*/  IADD3.X R0, RZ, R8, RZ, P1, !PT ;  /* 0x00000008ff007210 */ /* 0x001fe40000ffe4ff */
[----:B------:R-:W-:-:S04]  /*0c10*/  LEA R10, P1, R52, UR14, 0x1 ;  /* 0x0000000e340a7c11 */ /* 0x000fc8000f8208ff */
[----:B------:R-:W-:Y:S02]  /*0c20*/  LEA.HI.X R11, R52, UR15, R0, 0x1, P1 ;  /* 0x0000000f340b7c11 */ /* 0x000fe400088f0c00 */
[-C--:B------:R-:W-:Y:S01]  /*0c30*/  IADD3 R51, P1, R51, R26.reuse, RZ ;  /* 0x0000001a33337210 */ /* 0x080fe20007f3e0ff */
[----:B------:R0:W-:Y:S01]  /*0c40*/  STL [R1+0x5c], R0 ;  /* 0x00005c0001007387 */ /* 0x0001e20000100800 */
[----:B------:R-:W-:Y:S02]  /*0c50*/  IADD3 R47, P2, R47, R26, RZ ;  /* 0x0000001a2f2f7210 */ /* 0x000fe40007f5e0ff */
[----:B------:R-:W-:Y:S01]  /*0c60*/  IADD3 R43, R9, 0x7300, RZ ;  /* 0x00007300092b7810 */ /* 0x000fe20007ffe0ff */
        /* <DEDUP_REMOVED lines=10> */
[C---:B------:R-:W-:Y:S01]  /*0d10*/  LEA R70, P1, R49.reuse, UR14, 0x1 ;  /* 0x0000000e31467c11 */ /* 0x040fe2000f8208ff */
[----:B------:R-:W-:Y:S03]  /*0d20*/  STL [R1+0x68], R0 ;  /* 0x0000680001007387 */ /* 0x000fe60000100800 */
[----:B------:R-:W-:-:S06]  /*0d30*/  LEA.HI.X R71, R49, UR15, R20, 0x1, P1 ;  /* 0x0000000f31477c11 */ /* 0x000fcc00088f0c14 */
[----:B------:R-:W5:Y:S01]  /*0d40*/  LDG.E.64.CONSTANT R70, desc[UR12][R70.64] ;  /* 0x0000000c46467981 */ /* 0x000f62000c1e9b00 */
[--C-:B--2---:R-:W-:Y:S02]  /*0d50*/  HADD2.F32 R30, -RZ, R3.reuse.H0_H0 ;  /* 0x20000003ff1e7230 */ /* 0x104fe40000004100 */
[----:B------:R-:W-:Y:S02]  /*0d60*/  HADD2.F32 R25, -RZ, R3.H1_H1 ;  /* 0x30000003ff197230 */ /* 0x000fe40000004100 */
[----:B------:R-:W-:Y:S01]  /*0d70*/  HADD2.F32 R31, -RZ, R2.H1_H1 ;  /* 0x30000002ff1f7230 */ /* 0x000fe20000004100 */
[----:B------:R-:W-:Y:S01]  /*0d80*/  STL [R1+0x4], R30 ;  /* 0x0000041e01007387 */ /* 0x000fe20000100800 */
[--C-:B---3--:R-:W-:Y:S02]  /*0d90*/  HADD2.F32 R165, -RZ, R13.reuse.H0_H0 ;  /* 0x2000000dffa57230 */ /* 0x108fe40000004100 */
[----:B------:R-:W-:Y:S01]  /*0da0*/  HADD2.F32 R164, -RZ, R13.H1_H1 ;  /* 0x3000000dffa47230 */ /* 0x000fe20000004100 */
[----:B------:R-:W-:Y:S01]  /*0db0*/  IADD3 R13, R9, 0x5a00, RZ ;  /* 0x00005a00090d7810 */ /* 0x000fe20007ffe0ff */
[----:B------:R-:W-:Y:S01]  /*0dc0*/  STL [R1], R25 ;  /* 0x0000001901007387 */ /* 0x000fe20000100800 */
[----:B------:R-:W-:-:S02]  /*0dd0*/  HADD2.F32 R24, -RZ, R12.H0_H0 ;  /* 0x2000000cff187230 */ /* 0x000fc40000004100 */
[----:B------:R-:W-:Y:S01]  /*0de0*/  IADD3 R48, P1, R13, R26, RZ ;  /* 0x0000001a0d307210 */ /* 0x000fe20007f3e0ff */
[----:B------:R-:W-:Y:S01]  /*0df0*/  STL [R1+0x8], R31 ;  /* 0x0000081f01007387 */ /* 0x000fe20000100800 */
[----:B------:R-:W-:-:S03]  /*0e00*/  HADD2.F32 R21, -RZ, R12.H1_H1 ;  /* 0x3000000cff157230 */ /* 0x000fc60000004100 */
[----:B------:R4:W-:Y:S01]  /*0e10*/  STL [R1+0x8c], R20 ;  /* 0x00008c1401007387 */ /* 0x0009e20000100800 */
[----:B------:R-:W-:Y:S02]  /*0e20*/  IADD3.X R12, RZ, R8, RZ, P1, !PT ;  /* 0x00000008ff0c7210 */ /* 0x000fe40000ffe4ff */
[----:B------:R-:W-:Y:S01]  /*0e30*/  LEA R72, P1, R48, UR14, 0x1 ;  /* 0x0000000e30487c11 */ /* 0x000fe2000f8208ff */
[----:B------:R-:W-:Y:S01]  /*0e40*/  STL [R1+0x10], R24 ;  /* 0x0000101801007387 */ /* 0x000fe20000100800 */
[----:B----4-:R-:W-:-:S03]  /*0e50*/  HADD2.F32 R20, -RZ, R160.H0_H0 ;  /* 0x200000a0ff147230 */ /* 0x010fc60000004100 */
[----:B------:R-:W-:Y:S01]  /*0e60*/  STL [R1+0xc], R21 ;  /* 0x00000c1501007387 */ /* 0x000fe20000100800 */
[----:B------:R-:W-:-:S03]  /*0e70*/  LEA.HI.X R73, R48, UR15, R12, 0x1, P1 ;  /* 0x0000000f30497c11 */ /* 0x000fc600088f0c0c */
[----:B------:R-:W-:Y:S01]  /*0e80*/  STL [R1+0x14], R20 ;  /* 0x0000141401007387 */ /* 0x000fe20000100800 */
[----:B------:R-:W-:Y:S01]  /*0e90*/  LEA R74, P1, R47, UR14, 0x1 ;  /* 0x0000000e2f4a7c11 */ /* 0x000fe2000f8208ff */
[----:B------:R-:W-:Y:S02]  /*0ea0*/  HADD2.F32 R0, -RZ, R2.H0_H0 ;  /* 0x20000002ff007230 */ /* 0x000fe40000004100 */
[----:B------:R0:W-:Y:S01]  /*0eb0*/  STL [R1+0x90], R12 ;  /* 0x0000900c01007387 */ /* 0x0001e20000100800 */
[----:B------:R-:W-:-:S03]  /*0ec0*/  IADD3 R13, R9, 0x6400, RZ ;  /* 0x00006400090d7810 */ /* 0x000fc60007ffe0ff */
[----:B------:R1:W2:Y:S01]  /*0ed0*/  LDG.E.64.CONSTANT R2, desc[UR12][R16.64] ;  /* 0x0000000c10027981 */ /* 0x0002a2000c1e9b00 */
[----:B------:R-:W-:Y:S02]  /*0ee0*/  HADD2.F32 R163, -RZ, R160.H1_H1 ;  /* 0x300000a0ffa37230 */ /* 0x000fe40000004100 */
[----:B------:R-:W-:Y:S01]  /*0ef0*/  HADD2.F32 R162, -RZ, R161.H0_H0 ;  /* 0x200000a1ffa27230 */ /* 0x000fe20000004100 */
[----:B------:R-:W3:Y:S01]  /*0f00*/  LDG.E.64.CONSTANT R72, desc[UR12][R72.64] ;  /* 0x0000000c48487981 */ /* 0x000ee2000c1e9b00 */
[----:B0-----:R-:W-:-:S04]  /*0f10*/  IADD3.X R12, RZ, R8, RZ, P2, !PT ;  /* 0x00000008ff0c7210 */ /* 0x001fc800017fe4ff */
[----:B------:R-:W-:Y:S01]  /*0f20*/  LEA.HI.X R75, R47, UR15, R12, 0x1, P1 ;  /* 0x0000000f2f4b7c11 */ /* 0x000fe200088f0c0c */
[----:B------:R0:W-:Y:S01]  /*0f30*/  STL [R1+0xa0], R12 ;  /* 0x0000a00c01007387 */ /* 0x0001e20000100800 */
[----:B------:R-:W-:Y:S01]  /*0f40*/  IADD3 R46, P1, R13, R26, RZ ;  /* 0x0000001a0d2e7210 */ /* 0x000fe20007f3e0ff */
[----:B------:R-:W-:Y:S01]  /*0f50*/  FFMA.FTZ R13, R0, R0, RZ ;  /* 0x00000000000d7223 */ /* 0x000fe200000100ff */
[----:B------:R-:W-:Y:S02]  /*0f60*/  HADD2.F32 R161, -RZ, R161.H1_H1 ;  /* 0x300000a1ffa17230 */ /* 0x000fe40000004100 */
[----:B-----5:R-:W-:Y:S02]  /*0f70*/  HADD2.F32 R160, -RZ, R156.H0_H0 ;  /* 0x2000009cffa07230 */ /* 0x020fe40000004100 */
[----:B-1----:R-:W-:Y:S01]  /*0f80*/  FFMA.FTZ R16, R31, R31, R13 ;  /* 0x0000001f1f107223 */ /* 0x002fe2000001000d */
[----:B------:R-:W4:Y:S01]  /*0f90*/  LDG.E.64.CONSTANT R74, desc[UR12][R74.64] ;  /* 0x0000000c4a4a7981 */ /* 0x000f22000c1e9b00 */
[----:B0-----:R-:W-:-:S04]  /*0fa0*/  FADD.FTZ R12, RZ, R0 ;  /* 0x00000000ff0c7221 */ /* 0x001fc80000010000 */
[----:B------:R-:W-:Y:S01]  /*0fb0*/  FADD.FTZ R12, R12, R31 ;  /* 0x0000001f0c0c7221 */ /* 0x000fe20000010000 */
[----:B------:R-:W-:Y:S01]  /*0fc0*/  IADD3.X R17, RZ, R8, RZ, P1, !PT ;  /* 0x00000008ff117210 */ /* 0x000fe20000ffe4ff */
[----:B------:R-:W-:Y:S01]  /*0fd0*/  FFMA.FTZ R16, R30, R30, R16 ;  /* 0x0000001e1e107223 */ /* 0x000fe20000010010 */
[----:B------:R-:W-:Y:S01]  /*0fe0*/  LEA R76, P1, R46, UR14, 0x1 ;  /* 0x0000000e2e4c7c11 */ /* 0x000fe2000f8208ff */
[----:B------:R-:W-:Y:S02]  /*0ff0*/  FADD.FTZ R12, R12, R30 ;  /* 0x0000001e0c0c7221 */ /* 0x000fe40000010000 */
[----:B------:R-:W-:Y:S01]  /*1000*/  FFMA.FTZ R16, R25, R25, R16 ;  /* 0x0000001919107223 */ /* 0x000fe20000010010 */
[----:B------:R-:W-:Y:S01]  /*1010*/  LEA.HI.X R77, R46, UR15, R17, 0x1, P1 ;  /* 0x0000000f2e4d7c11 */ /* 0x000fe200088f0c11 */
[----:B------:R-:W-:Y:S01]  /*1020*/  FADD.FTZ R12, R12, R25 ;  /* 0x000000190c0c7221 */ /* 0x000fe20000010000 */
[----:B------:R-:W-:Y:S01]  /*1030*/  IADD3 R45, P1, R45, R26, RZ ;  /* 0x0000001a2d2d7210 */ /* 0x000fe20007f3e0ff */
[----:B------:R-:W-:Y:S01]  /*1040*/  FFMA.FTZ R16, R24, R24, R16 ;  /* 0x0000001818107223 */ /* 0x000fe20000010010 */
[----:B------:R-:W-:Y:S01]  /*1050*/  IADD3 R13, R9, 0x6e00, RZ ;  /* 0x00006e00090d7810 */ /* 0x000fe20007ffe0ff */
[----:B------:R-:W-:Y:S01]  /*1060*/  FADD.FTZ R12, R12, R24 ;  /* 0x000000180c0c7221 */ /* 0x000fe20000010000 */
[----:B------:R0:W-:Y:S01]  /*1070*/  STL [R1+0x78], R17 ;  /* 0x0000781101007387 */ /* 0x0001e20000100800 */
[----:B------:R-:W-:Y:S01]  /*1080*/  FFMA.FTZ R16, R21, R21, R16 ;  /* 0x0000001515107223 */ /* 0x000fe20000010010 */
[----:B------:R-:W-:Y:S01]  /*1090*/  IADD3 R44, P2, R13, R26, RZ ;  /* 0x0000001a0d2c7210 */ /* 0x000fe20007f5e0ff */
[----:B------:R-:W-:Y:S01]  /*10a0*/  FADD.FTZ R12, R12, R21 ;  /* 0x000000150c0c7221 */ /* 0x000fe20000010000 */
[----:B------:R-:W5:Y:S01]  /*10b0*/  LDG.E.64.CONSTANT R76, desc[UR12][R76.64] ;  /* 0x0000000c4c4c7981 */ /* 0x000f62000c1e9b00 */
[----:B0-----:R-:W-:-:S02]  /*10c0*/  IADD3.X R17, RZ, R8, RZ, P1, !PT ;  /* 0x00000008ff117210 */ /* 0x001fc40000ffe4ff */
[C---:B------:R-:W-:Y:S01]  /*10d0*/  LEA R78, P1, R45.reuse, UR14, 0x1 ;  /* 0x0000000e2d4e7c11 */ /* 0x040fe2000f8208ff */
[----:B------:R-:W-:Y:S01]  /*10e0*/  FADD.FTZ R13, R12, R165 ;  /* 0x000000a50c0d7221 */ /* 0x000fe20000010000 */
[----:B------:R-:W-:Y:S01]  /*10f0*/  IADD3.X R21, RZ, R8, RZ, P2, !PT ;  /* 0x00000008ff157210 */ /* 0x000fe200017fe4ff */
[----:B------:R0:W-:Y:S01]  /*1100*/  STL [R1+0x94], R17 ;  /* 0x0000941101007387 */ /* 0x0001e20000100800 */
[----:B------:R-:W-:Y:S02]  /*1110*/  LEA.HI.X R79, R45, UR15, R17, 0x1, P1 ;  /* 0x0000000f2d4f7c11 */ /* 0x000fe400088f0c11 */
[C---:B------:R-:W-:Y:S01]  /*1120*/  LEA R80, P1, R44.reuse, UR14, 0x1 ;  /* 0x0000000e2c507c11 */ /* 0x040fe2000f8208ff */
[----:B------:R-:W-:Y:S01]  /*1130*/  FADD.FTZ R13, R13, R164 ;  /* 0x000000a40d0d7221 */ /* 0x000fe20000010000 */
[----:B0-----:R-:W-:Y:S02]  /*1140*/  FFMA.FTZ R17, R165, R165, R16 ;  /* 0x000000a5a5117223 */ /* 0x001fe40000010010 */
[----:B------:R-:W-:Y:S01]  /*1150*/  LEA.HI.X R81, R44, UR15, R21, 0x1, P1 ;  /* 0x0000000f2c517c11 */ /* 0x000fe200088f0c15 */
[----:B------:R-:W-:Y:S01]  /*1160*/  STL [R1+0x98], R21 ;  /* 0x0000981501007387 */ /* 0x000fe20000100800 */
[----:B------:R-:W-:Y:S01]  /*1170*/  IADD3 R43, P1, R43, R26, RZ ;  /* 0x0000001a2b2b7210 */ /* 0x000fe20007f3e0ff */
[----:B------:R-:W-:Y:S01]  /*1180*/  FFMA.FTZ R17, R164, R164, R17 ;  /* 0x000000a4a4117223 */ /* 0x000fe20000010011 */
[----:B------:R-:W-:Y:S01]  /*1190*/  FADD.FTZ R12, R13, R20 ;  /* 0x000000140d0c7221 */ /* 0x000fe20000010000 */
[----:B------:R-:W2:Y:S02]  /*11a0*/  LDG.E.64.CONSTANT R78, desc[UR12][R78.64] ;  /* 0x0000000c4e4e7981 */ /* 0x000ea4000c1e9b00 */
[----:B------:R-:W-:Y:S01]  /*11b0*/  FFMA.FTZ R16, R20, R20, R17 ;  /* 0x0000001414107223 */ /* 0x000fe20000010011 */
[----:B------:R-:W-:Y:S01]  /*11c0*/  IADD3.X R20, RZ, R8, RZ, P1, !PT ;  /* 0x00000008ff147210 */ /* 0x000fe20000ffe4ff */
[----:B------:R-:W3:Y:S01]  /*11d0*/  LDG.E.64.CONSTANT R80, desc[UR12][R80.64] ;  /* 0x0000000c50507981 */ /* 0x000ee2000c1e9b00 */
[----:B------:R-:W-:-:S04]  /*11e0*/  LEA R82, P1, R43, UR14, 0x1 ;  /* 0x0000000e2b527c11 */ /* 0x000fc8000f8208ff */
[----:B------:R-:W-:-:S06]  /*11f0*/  LEA.HI.X R83, R43, UR15, R20, 0x1, P1 ;  /* 0x0000000f2b537c11 */ /* 0x000fcc00088f0c14 */
[----:B------:R-:W4:Y:S01]  /*1200*/  LDG.E.64.CONSTANT R82, desc[UR12][R82.64] ;  /* 0x0000000c52527981 */ /* 0x000f22000c1e9b00 */
[----:B------:R-:W-:-:S04]  /*1210*/  FADD.FTZ R13, R12, R163 ;  /* 0x000000a30c0d7221 */ /* 0x000fc80000010000 */
[----:B------:R-:W-:-:S04]  /*1220*/  FADD.FTZ R12, R13, R162 ;  /* 0x000000a20d0c7221 */ /* 0x000fc80000010000 */
[----:B------:R-:W-:-:S04]  /*1230*/  FADD.FTZ R13, R12, R161 ;  /* 0x000000a10c0d7221 */ /* 0x000fc80000010000 */
[----:B------:R-:W-:Y:S01]  /*1240*/  FADD.FTZ R12, R13, R160 ;  /* 0x000000a00d0c7221 */ /* 0x000fe20000010000 */
[----:B------:R-:W-:Y:S01]  /*1250*/  IADD3 R13, R9, 0x7800, RZ ;  /* 0x00007800090d7810 */ /* 0x000fe20007ffe0ff */
[----:B------:R0:W-:Y:S03]  /*1260*/  STL [R1+0x7c], R20 ;  /* 0x00007c1401007387 */ /* 0x0001e60000100800 */
[----:B------:R-:W-:-:S04]  /*1270*/  IADD3 R42, P1, R13, R26, RZ ;  /* 0x0000001a0d2a7210 */ /* 0x000fc80007f3e0ff */
[----:B0-----:R-:W-:Y:S02]  /*1280*/  IADD3.X R20, RZ, R8, RZ, P1, !PT ;  /* 0x00000008ff147210 */ /* 0x001fe40000ffe4ff */
[----:B------:R-:W-:-:S04]  /*1290*/  LEA R84, P1, R42, UR14, 0x1 ;  /* 0x0000000e2a547c11 */ /* 0x000fc8000f8208ff */
[----:B------:R-:W-:-:S06]  /*12a0*/  LEA.HI.X R85, R42, UR15, R20, 0x1, P1 ;  /* 0x0000000f2a557c11 */ /* 0x000fcc00088f0c14 */
[----:B------:R-:W5:Y:S01]  /*12b0*/  LDG.E.64.CONSTANT R84, desc[UR12][R84.64] ;  /* 0x0000000c54547981 */ /* 0x000f62000c1e9b00 */
[----:B------:R-:W-:-:S04]  /*12c0*/  FFMA.FTZ R17, R163, R163, R16 ;  /* 0x000000a3a3117223 */ /* 0x000fc80000010010 */
[----:B------:R-:W-:Y:S01]  /*12d0*/  FFMA.FTZ R16, R162, R162, R17 ;  /* 0x000000a2a2107223 */ /* 0x000fe20000010011 */
[----:B------:R-:W-:-:S03]  /*12e0*/  HADD2.F32 R159, -RZ, R156.H1_H1 ;  /* 0x3000009cff9f7230 */ /* 0x000fc60000004100 */
[----:B------:R-:W-:Y:S01]  /*12f0*/  FFMA.FTZ R17, R161, R161, R16 ;  /* 0x000000a1a1117223 */ /* 0x000fe20000010010 */
[----:B------:R-:W-:-:S03]  /*1300*/  HADD2.F32 R158, -RZ, R157.H0_H0 ;  /* 0x2000009dff9e7230 */ /* 0x000fc60000004100 */
[----:B------:R-:W-:Y:S01]  /*1310*/  FFMA.FTZ R16, R160, R160, R17 ;  /* 0x000000a0a0107223 */ /* 0x000fe20000010011 */
[----:B------:R-:W-:-:S03]  /*1320*/  FADD.FTZ R17, R12, R159 ;  /* 0x0000009f0c117221 */ /* 0x000fc60000010000 */
[----:B------:R-:W-:Y:S01]  /*1330*/  FFMA.FTZ R21, R159, R159, R16 ;  /* 0x0000009f9f157223 */ /* 0x000fe20000010010 */
[----:B------:R-:W-:Y:S02]  /*1340*/  HADD2.F32 R157, -RZ, R157.H1_H1 ;  /* 0x3000009dff9d7230 */ /* 0x000fe40000004100 */
        /* <DEDUP_REMOVED lines=10> */
[----:B------:R-:W-:Y:S01]  /*13f0*/  FFMA.FTZ R21, R155, R155, R16 ;  /* 0x0000009b9b157223 */ /* 0x000fe20000010010 */
[----:B------:R-:W-:Y:S02]  /*1400*/  HADD2.F32 R153, -RZ, R153.H1_H1 ;  /* 0x30000099ff997230 */ /* 0x000fe40000004100 */
[----:B------:R-:W-:Y:S01]  /*1410*/  FADD.FTZ R12, R17, R154 ;  /* 0x0000009a110c7221 */ /* 0x000fe20000010000 */
[----:B------:R-:W-:Y:S01]  /*1420*/  FFMA.FTZ R16, R154, R154, R21 ;  /* 0x0000009a9a107223 */ /* 0x000fe20000010015 */
[--C-:B------:R-:W-:Y:S01]  /*1430*/  HADD2.F32 R152, -RZ, R148.reuse.H0_H0 ;  /* 0x20000094ff987230 */ /* 0x100fe20000004100 */
[----:B------:R-:W-:Y:S01]  /*1440*/  IADD3 R41, R9, 0x7d00, RZ ;  /* 0x00007d0009297810 */ /* 0x000fe20007ffe0ff */
[----:B------:R-:W-:Y:S01]  /*1450*/  FADD.FTZ R17, R12, R153 ;  /* 0x000000990c117221 */ /* 0x000fe20000010000 */
[----:B------:R-:W-:Y:S01]  /*1460*/  FFMA.FTZ R21, R153, R153, R16 ;  /* 0x0000009999157223 */ /* 0x000fe20000010010 */
[----:B------:R-:W-:Y:S01]  /*1470*/  HADD2.F32 R151, -RZ, R148.H1_H1 ;  /* 0x30000094ff977230 */ /* 0x000fe20000004100 */
[----:B------:R-:W-:Y:S01]  /*1480*/  IADD3 R13, R9, 0x8200, RZ ;  /* 0x00008200090d7810 */ /* 0x000fe20007ffe0ff */
[----:B------:R-:W-:Y:S01]  /*1490*/  FADD.FTZ R12, R17, R152 ;  /* 0x00000098110c7221 */ /* 0x000fe20000010000 */
[----:B------:R-:W-:Y:S01]  /*14a0*/  IADD3 R41, P1, R41, R26, RZ ;  /* 0x0000001a29297210 */ /* 0x000fe20007f3e0ff */
[----:B------:R-:W-:Y:S01]  /*14b0*/  FFMA.FTZ R16, R152, R152, R21 ;  /* 0x0000009898107223 */ /* 0x000fe20000010015 */
[--C-:B------:R-:W-:Y:S01]  /*14c0*/  HADD2.F32 R150, -RZ, R149.reuse.H0_H0 ;  /* 0x20000095ff967230 */ /* 0x100fe20000004100 */
[----:B------:R0:W-:Y:S01]  /*14d0*/  STL [R1+0x70], R20 ;  /* 0x0000701401007387 */ /* 0x0001e20000100800 */
[----:B------:R-:W-:Y:S01]  /*14e0*/  IADD3 R40, P2, R13, R26, RZ ;  /* 0x0000001a0d287210 */ /* 0x000fe20007f5e0ff */
[----:B------:R-:W-:Y:S01]  /*14f0*/  FFMA.FTZ R17, R151, R151, R16 ;  /* 0x0000009797117223 */ /* 0x000fe20000010010 */
[----:B------:R-:W-:Y:S01]  /*1500*/  FADD.FTZ R13, R12, R151 ;  /* 0x000000970c0d7221 */ /* 0x000fe20000010000 */
[----:B------:R-:W-:-:S02]  /*1510*/  HADD2.F32 R149, -RZ, R149.H1_H1 ;  /* 0x30000095ff957230 */ /* 0x000fc40000004100 */
[----:B------:R-:W-:Y:S01]  /*1520*/  FFMA.FTZ R16, R150, R150, R17 ;  /* 0x0000009696107223 */ /* 0x000fe20000010011 */
[----:B0-----:R-:W-:Y:S02]  /*1530*/  IADD3.X R20, RZ, R8, RZ, P1, !PT ;  /* 0x00000008ff147210 */ /* 0x001fe40000ffe4ff */
[----:B------:R-:W-:Y:S01]  /*1540*/  LEA R86, P1, R41, UR14, 0x1 ;  /* 0x0000000e29567c11 */ /* 0x000fe2000f8208ff */
[----:B------:R-:W-:Y:S01]  /*1550*/  FADD.FTZ R12, R13, R150 ;  /* 0x000000960d0c7221 */ /* 0x000fe20000010000 */
[--C-:B------:R-:W-:Y:S02]  /*1560*/  HADD2.F32 R148, -RZ, R144.reuse.H0_H0 ;  /* 0x20000090ff947230 */ /* 0x100fe40000004100 */
[----:B------:R-:W-:Y:S01]  /*1570*/  LEA.HI.X R87, R41, UR15, R20, 0x1, P1 ;  /* 0x0000000f29577c11 */ /* 0x000fe200088f0c14 */
[----:B------:R-:W-:Y:S01]  /*1580*/  FFMA.FTZ R17, R149, R149, R16 ;  /* 0x0000009595117223 */ /* 0x000fe20000010010 */
[----:B------:R-:W-:Y:S01]  /*1590*/  FADD.FTZ R13, R12, R149 ;  /* 0x000000950c0d7221 */ /* 0x000fe20000010000 */
[----:B------:R-:W-:-:S02]  /*15a0*/  HADD2.F32 R147, -RZ, R144.H1_H1 ;  /* 0x30000090ff937230 */ /* 0x000fc40000004100 */
[----:B------:R-:W-:Y:S01]  /*15b0*/  FFMA.FTZ R16, R148, R148, R17 ;  /* 0x0000009494107223 */ /* 0x000fe20000010011 */
[----:B------:R-:W5:Y:S01]  /*15c0*/  LDG.E.64.CONSTANT R86, desc[UR12][R86.64] ;  /* 0x0000000c56567981 */ /* 0x000f62000c1e9b00 */
[----:B------:R-:W-:Y:S01]  /*15d0*/  FADD.FTZ R12, R13, R148 ;  /* 0x000000940d0c7221 */ /* 0x000fe20000010000 */
[--C-:B------:R-:W-:Y:S02]  /*15e0*/  HADD2.F32 R146, -RZ, R145.reuse.H0_H0 ;  /* 0x20000091ff927230 */ /* 0x100fe40000004100 */
[----:B------:R-:W-:Y:S01]  /*15f0*/  FFMA.FTZ R17, R147, R147, R16 ;  /* 0x0000009393117223 */ /* 0x000fe20000010010 */
[----:B------:R0:W-:Y:S01]  /*1600*/  STL [R1+0x80], R20 ;  /* 0x0000801401007387 */ /* 0x0001e20000100800 */
[----:B------:R-:W-:Y:S01]  /*1610*/  LEA R88, P1, R40, UR14, 0x1 ;  /* 0x0000000e28587c11 */ /* 0x000fe2000f8208ff */
[----:B------:R-:W-:Y:S01]  /*1620*/  FADD.FTZ R13, R12, R147 ;  /* 0x000000930c0d7221 */ /* 0x000fe20000010000 */
[----:B------:R-:W-:Y:S02]  /*1630*/  HADD2.F32 R145, -RZ, R145.H1_H1 ;  /* 0x30000091ff917230 */ /* 0x000fe40000004100 */
[----:B------:R-:W-:Y:S01]  /*1640*/  FFMA.FTZ R12, R146, R146, R17 ;  /* 0x00000092920c7223 */ /* 0x000fe20000010011 */
[----:B------:R-:W-:-:S02]  /*1650*/  HADD2.F32 R39, -RZ, R4.H0_H0 ;  /* 0x20000004ff277230 */ /* 0x000fc40000004100 */
[----:B------:R-:W-:Y:S01]  /*1660*/  HADD2.F32 R38, -RZ, R4.H1_H1 ;  /* 0x30000004ff267230 */ /* 0x000fe20000004100 */
[----:B0-----:R-:W-:Y:S01]  /*1670*/  IADD3.X R20, RZ, R8, RZ, P2, !PT ;  /* 0x00000008ff147210 */ /* 0x001fe200017fe4ff */
[----:B------:R-:W-:Y:S01]  /*1680*/  FADD.FTZ R4, R13, R146 ;  /* 0x000000920d047221 */ /* 0x000fe20000010000 */
[--C-:B------:R-:W-:Y:S02]  /*1690*/  HADD2.F32 R144, -RZ, R140.reuse.H0_H0 ;  /* 0x2000008cff907230 */ /* 0x100fe40000004100 */
[----:B------:R-:W-:Y:S01]  /*16a0*/  LEA.HI.X R89, R40, UR15, R20, 0x1, P1 ;  /* 0x0000000f28597c11 */ /* 0x000fe200088f0c14 */
[--C-:B------:R-:W-:Y:S01]  /*16b0*/  HADD2.F32 R37, -RZ, R5.reuse.H0_H0 ;  /* 0x20000005ff257230 */ /* 0x100fe20000004100 */
[----:B------:R-:W-:Y:S01]  /*16c0*/  IADD3 R35, R9, 0x8700, RZ ;  /* 0x0000870009237810 */ /* 0x000fe20007ffe0ff */
[----:B------:R-:W-:Y:S02]  /*16d0*/  HADD2.F32 R36, -RZ, R5.H1_H1 ;  /* 0x30000005ff247230 */ /* 0x000fe40000004100 */
[----:B------:R-:W-:Y:S01]  /*16e0*/  FFMA.FTZ R13, R145, R145, R12 ;  /* 0x00000091910d7223 */ /* 0x000fe2000001000c */
[----:B------:R-:W-:Y:S01]  /*16f0*/  FADD.FTZ R5, R4, R145 ;  /* 0x0000009104057221 */ /* 0x000fe20000010000 */
[----:B------:R-:W-:Y:S01]  /*1700*/  HADD2.F32 R143, -RZ, R140.H1_H1 ;  /* 0x3000008cff8f7230 */ /* 0x000fe20000004100 */
[----:B------:R-:W5:Y:S01]  /*1710*/  LDG.E.64.CONSTANT R88, desc[UR12][R88.64] ;  /* 0x0000000c58587981 */ /* 0x000f62000c1e9b00 */
[----:B------:R-:W-:Y:S01]  /*1720*/  IADD3 R35, P1, R35, R26, RZ ;  /* 0x0000001a23237210 */ /* 0x000fe20007f3e0ff */
[----:B------:R-:W-:Y:S01]  /*1730*/  FFMA.FTZ R12, R144, R144, R13 ;  /* 0x00000090900c7223 */ /* 0x000fe2000001000d */
[----:B------:R-:W-:Y:S01]  /*1740*/  FADD.FTZ R4, R5, R144 ;  /* 0x0000009005047221 */ /* 0x000fe20000010000 */
[--C-:B------:R-:W-:Y:S01]  /*1750*/  HADD2.F32 R142, -RZ, R141.reuse.H0_H0 ;  /* 0x2000008dff8e7230 */ /* 0x100fe20000004100 */
[----:B------:R0:W-:Y:S01]  /*1760*/  STL [R1+0x84], R20 ;  /* 0x0000841401007387 */ /* 0x0001e20000100800 */
[----:B------:R-:W-:Y:S01]  /*1770*/  FFMA.FTZ R17, R143, R143, R12 ;  /* 0x0000008f8f117223 */ /* 0x000fe2000001000c */
[----:B------:R-:W-:Y:S01]  /*1780*/  FADD.FTZ R13, R4, R143 ;  /* 0x0000008f040d7221 */ /* 0x000fe20000010000 */
[----:B------:R-:W-:Y:S01]  /*1790*/  HADD2.F32 R141, -RZ, R141.H1_H1 ;  /* 0x3000008dff8d7230 */ /* 0x000fe20000004100 */
[----:B------:R-:W-:Y:S01]  /*17a0*/  IADD3 R5, R9, 0x8c00, RZ ;  /* 0x00008c0009057810 */ /* 0x000fe20007ffe0ff */
[----:B------:R-:W-:Y:S01]  /*17b0*/  FFMA.FTZ R12, R142, R142, R17 ;  /* 0x0000008e8e0c7223 */ /* 0x000fe20000010011 */
[----:B0-----:R-:W-:-:S02]  /*17c0*/  IADD3.X R20, RZ, R8, RZ, P1, !PT ;  /* 0x00000008ff147210 */ /* 0x001fc40000ffe4ff */
[----:B------:R-:W-:Y:S01]  /*17d0*/  LEA R90, P1, R35, UR14, 0x1 ;  /* 0x0000000e235a7c11 */ /* 0x000fe2000f8208ff */
[----:B------:R-:W-:Y:S01]  /*17e0*/  FADD.FTZ R4, R13, R142 ;  /* 0x0000008e0d047221 */ /* 0x000fe20000010000 */
[--C-:B------:R-:W-:Y:S02]  /*17f0*/  HADD2.F32 R140, -RZ, R136.reuse.H0_H0 ;  /* 0x20000088ff8c7230 */ /* 0x100fe40000004100 */
[----:B------:R-:W-:Y:S01]  /*1800*/  LEA.HI.X R91, R35, UR15, R20, 0x1, P1 ;  /* 0x0000000f235b7c11 */ /* 0x000fe200088f0c14 */
[----:B------:R-:W-:Y:S01]  /*1810*/  FFMA.FTZ R13, R141, R141, R12 ;  /* 0x0000008d8d0d7223 */ /* 0x000fe2000001000c */
[----:B------:R-:W-:Y:S01]  /*1820*/  IADD3 R34, P1, R5, R26, RZ ;  /* 0x0000001a05227210 */ /* 0x000fe20007f3e0ff */
[----:B------:R-:W-:Y:S01]  /*1830*/  FADD.FTZ R5, R4, R141 ;  /* 0x0000008d04057221 */ /* 0x000fe20000010000 */
[----:B------:R-:W-:Y:S02]  /*1840*/  HADD2.F32 R139, -RZ, R136.H1_H1 ;  /* 0x30000088ff8b7230 */ /* 0x000fe40000004100 */
[----:B------:R-:W-:Y:S01]  /*1850*/  FFMA.FTZ R12, R140, R140, R13 ;  /* 0x0000008c8c0c7223 */ /* 0x000fe2000001000d */
[----:B------:R-:W5:Y:S01]  /*1860*/  LDG.E.64.CONSTANT R90, desc[UR12][R90.64] ;  /* 0x0000000c5a5a7981 */ /* 0x000f62000c1e9b00 */
[----:B------:R-:W-:Y:S01]  /*1870*/  FADD.FTZ R4, R5, R140 ;  /* 0x0000008c05047221 */ /* 0x000fe20000010000 */
[--C-:B------:R-:W-:Y:S01]  /*1880*/  HADD2.F32 R138, -RZ, R137.reuse.H0_H0 ;  /* 0x20000089ff8a7230 */ /* 0x100fe20000004100 */
[----:B------:R-:W-:Y:S01]  /*1890*/  IADD3.X R16, RZ, R8, RZ, P1, !PT ;  /* 0x00000008ff107210 */ /* 0x000fe20000ffe4ff */
[----:B------:R-:W-:Y:S01]  /*18a0*/  FFMA.FTZ R13, R139, R139, R12 ;  /* 0x0000008b8b0d7223 */ /* 0x000fe2000001000c */
[----:B------:R-:W-:Y:S01]  /*18b0*/  LEA R92, P1, R34, UR14, 0x1 ;  /* 0x0000000e225c7c11 */ /* 0x000fe2000f8208ff */
[----:B------:R-:W-:Y:S01]  /*18c0*/  FADD.FTZ R5, R4, R139 ;  /* 0x0000008b04057221 */ /* 0x000fe20000010000 */
[----:B------:R-:W-:-:S02]  /*18d0*/  HADD2.F32 R137, -RZ, R137.H1_H1 ;  /* 0x30000089ff897230 */ /* 0x000fc40000004100 */
[----:B------:R-:W-:Y:S01]  /*18e0*/  FFMA.FTZ R12, R138, R138, R13 ;  /* 0x0000008a8a0c7223 */ /* 0x000fe2000001000d */
[----:B------:R-:W-:Y:S01]  /*18f0*/  LEA.HI.X R93, R34, UR15, R16, 0x1, P1 ;  /* 0x0000000f225d7c11 */ /* 0x000fe200088f0c10 */
[----:B------:R-:W-:Y:S01]  /*1900*/  FADD.FTZ R4, R5, R138 ;  /* 0x0000008a05047221 */ /* 0x000fe20000010000 */
[----:B------:R-:W-:Y:S01]  /*1910*/  IADD3 R33, R9, 0x9100, RZ ;  /* 0x0000910009217810 */ /* 0x000fe20007ffe0ff */
[----:B------:R-:W-:Y:S02]  /*1920*/  FFMA.FTZ R12, R137, R137, R12 ;  /* 0x00000089890c7223 */ /* 0x000fe4000001000c */
[----:B------:R-:W-:Y:S01]  /*1930*/  FADD.FTZ R4, R4, R137 ;  /* 0x0000008904047221 */ /* 0x000fe20000010000 */
[----:B------:R-:W5:Y:S01]  /*1940*/  LDG.E.64.CONSTANT R92, desc[UR12][R92.64] ;  /* 0x0000000c5c5c7981 */ /* 0x000f62000c1e9b00 */
[----:B------:R-:W-:Y:S01]  /*1950*/  FFMA.FTZ R17, R39, R39, R12 ;  /* 0x0000002727117223 */ /* 0x000fe2000001000c */
[----:B------:R-:W-:Y:S01]  /*1960*/  IADD3 R33, P2, R33, R26, RZ ;  /* 0x0000001a21217210 */ /* 0x000fe20007f5e0ff */
[----:B------:R-:W-:Y:S01]  /*1970*/  FADD.FTZ R13, R4, R39 ;  /* 0x00000027040d7221 */ /* 0x000fe20000010000 */
[----:B------:R-:W-:Y:S01]  /*1980*/  STL [R1+0x74], R20 ;  /* 0x0000741401007387 */ /* 0x000fe20000100800 */
[----:B------:R-:W-:Y:S01]  /*1990*/  FFMA.FTZ R12, R38, R38, R17 ;  /* 0x00000026260c7223 */ /* 0x000fe20000010011 */
[----:B------:R-:W-:Y:S01]  /*19a0*/  LEA R94, P1, R33, UR14, 0x1 ;  /* 0x0000000e215e7c11 */ /* 0x000fe2000f8208ff */
[----:B------:R-:W-:Y:S01]  /*19b0*/  FADD.FTZ R4, R13, R38 ;  /* 0x000000260d047221 */ /* 0x000fe20000010000 */
[----:B------:R0:W-:Y:S01]  /*19c0*/  STL [R1+0x6c], R16 ;  /* 0x00006c1001007387 */ /* 0x0001e20000100800 */
[----:B------:R-:W-:-:S02]  /*19d0*/  FFMA.FTZ R17, R37, R37, R12 ;  /* 0x0000002525117223 */ /* 0x000fc4000001000c */
[----:B------:R-:W-:Y:S01]  /*19e0*/  FADD.FTZ R13, R4, R37 ;  /* 0x00000025040d7221 */ /* 0x000fe20000010000 */
[----:B------:R-:W-:Y:S01]  /*19f0*/  HADD2.F32 R32, -RZ, R28.H0_H0 ;  /* 0x2000001cff207230 */ /* 0x000fe20000004100 */
[----:B0-----:R-:W-:Y:S01]  /*1a00*/  IADD3.X R16, RZ, R8, RZ, P2, !PT ;  /* 0x00000008ff107210 */ /* 0x001fe200017fe4ff */
[----:B------:R-:W-:-:S03]  /*1a10*/  FFMA.FTZ R17, R36, R36, R17 ;  /* 0x0000002424117223 */ /* 0x000fc60000010011 */
[----:B------:R-:W-:Y:S01]  /*1a20*/  LEA.HI.X R95, R33, UR15, R16, 0x1, P1 ;  /* 0x0000000f215f7c11 */ /* 0x000fe200088f0c10 */
[----:B------:R-:W-:Y:S01]  /*1a30*/  FADD.FTZ R13, R13, R36 ;  /* 0x000000240d0d7221 */ /* 0x000fe20000010000 */
[----:B------:R-:W-:Y:S01]  /*1a40*/  IADD3 R5, R9, 0x9600, RZ ;  /* 0x0000960009057810 */ /* 0x000fe20007ffe0ff */
[----:B------:R-:W-:Y:S02]  /*1a50*/  HADD2.F32 R31, -RZ, R28.H1_H1 ;  /* 0x3000001cff1f7230 */ /* 0x000fe40000004100 */
[----:B------:R-:W-:Y:S01]  /*1a60*/  FFMA.FTZ R12, R32, R32, R17 ;  /* 0x00000020200c7223 */ /* 0x000fe20000010011 */
[----:B------:R-:W5:Y:S01]  /*1a70*/  LDG.E.64.CONSTANT R94, desc[UR12][R94.64] ;  /* 0x0000000c5e5e7981 */ /* 0x000f62000c1e9b00 */
[----:B------:R-:W-:Y:S01]  /*1a80*/  IADD3 R28, P1, R5, R26, RZ ;  /* 0x0000001a051c7210 */ /* 0x000fe20007f3e0ff */
[----:B------:R-:W-:Y:S01]  /*1a90*/  FADD.FTZ R4, R13, R32 ;  /* 0x000000200d047221 */ /* 0x000fe20000010000 */
[--C-:B------:R-:W-:Y:S01]  /*1aa0*/  HADD2.F32 R30, -RZ, R29.reuse.H0_H0 ;  /* 0x2000001dff1e7230 */ /* 0x100fe20000004100 */
[----:B------:R0:W-:Y:S01]  /*1ab0*/  STL [R1+0x88], R16 ;  /* 0x0000881001007387 */ /* 0x0001e20000100800 */
[----:B------:R-:W-:Y:S01]  /*1ac0*/  FFMA.FTZ R13, R31, R31, R12 ;  /* 0x0000001f1f0d7223 */ /* 0x000fe2000001000c */
[----:B------:R-:W-:Y:S01]  /*1ad0*/  FADD.FTZ R5, R4, R31 ;  /* 0x0000001f04057221 */ /* 0x000fe20000010000 */
[----:B------:R-:W-:-:S02]  /*1ae0*/  HADD2.F32 R29, -RZ, R29.H1_H1 ;  /* 0x3000001dff1d7230 */ /* 0x000fc40000004100 */
[----:B------:R-:W-:Y:S01]  /*1af0*/  FFMA.FTZ R4, R30, R30, R13 ;  /* 0x0000001e1e047223 */ /* 0x000fe2000001000d */
[----:B0-----:R-:W-:Y:S02]  /*1b00*/  IADD3.X R16, RZ, R8, RZ, P1, !PT ;  /* 0x00000008ff107210 */ /* 0x001fe40000ffe4ff */
[C---:B------:R-:W-:Y:S01]  /*1b10*/  LEA R96, P1, R28.reuse, UR14, 0x1 ;  /* 0x0000000e1c607c11 */ /* 0x040fe2000f8208ff */
[----:B------:R-:W-:Y:S01]  /*1b20*/  FADD.FTZ R12, R5, R30 ;  /* 0x0000001e050c7221 */ /* 0x000fe20000010000 */
[--C-:B------:R-:W-:Y:S02]  /*1b30*/  HADD2.F32 R27, -RZ, R22.reuse.H0_H0 ;  /* 0x20000016ff1b7230 */ /* 0x100fe40000004100 */
[----:B------:R-:W-:Y:S01]  /*1b40*/  LEA.HI.X R97, R28, UR15, R16, 0x1, P1 ;  /* 0x0000000f1c617c11 */ /* 0x000fe200088f0c10 */
[----:B------:R-:W-:Y:S01]  /*1b50*/  FFMA.FTZ R4, R29, R29, R4 ;  /* 0x0000001d1d047223 */ /* 0x000fe20000010004 */
[----:B------:R-:W-:Y:S01]  /*1b60*/  IADD3 R9, R9, 0x9b00, RZ ;  /* 0x00009b0009097810 */ /* 0x000fe20007ffe0ff */
[----:B------:R-:W-:Y:S01]  /*1b70*/  FADD.FTZ R12, R12, R29 ;  /* 0x0000001d0c0c7221 */ /* 0x000fe20000010000 */
[----:B------:R-:W-:-:S02]  /*1b80*/  HADD2.F32 R25, -RZ, R22.H1_H1 ;  /* 0x30000016ff197230 */ /* 0x000fc40000004100 */
[----:B------:R-:W-:Y:S01]  /*1b90*/  FFMA.FTZ R4, R27, R27, R4 ;  /* 0x0000001b1b047223 */ /* 0x000fe20000010004 */
[----:B------:R-:W5:Y:S01]  /*1ba0*/  LDG.E.64.CONSTANT R96, desc[UR12][R96.64] ;  /* 0x0000000c60607981 */ /* 0x000f62000c1e9b00 */
[----:B------:R-:W-:Y:S01]  /*1bb0*/  IADD3 R26, P1, R9, R26, RZ ;  /* 0x0000001a091a7210 */ /* 0x000fe20007f3e0ff */
[----:B------:R-:W-:Y:S01]  /*1bc0*/  FADD.FTZ R5, R12, R27 ;  /* 0x0000001b0c057221 */ /* 0x000fe20000010000 */
[--C-:B------:R-:W-:Y:S02]  /*1bd0*/  HADD2.F32 R24, -RZ, R23.reuse.H0_H0 ;  /* 0x20000017ff187230 */ /* 0x100fe40000004100 */
[----:B------:R-:W-:Y:S01]  /*1be0*/  FFMA.FTZ R4, R25, R25, R4 ;  /* 0x0000001919047223 */ /* 0x000fe20000010004 */
[----:B------:R-:W-:Y:S01]  /*1bf0*/  IADD3.X R8, RZ, R8, RZ, P1, !PT ;  /* 0x00000008ff087210 */ /* 0x000fe20000ffe4ff */
[----:B------:R-:W-:Y:S01]  /*1c00*/  FADD.FTZ R5, R5, R25 ;  /* 0x0000001905057221 */ /* 0x000fe20000010000 */
[----:B------:R-:W-:Y:S01]  /*1c10*/  LEA R98, P1, R26, UR14, 0x1 ;  /* 0x0000000e1a627c11 */ /* 0x000fe2000f8208ff */
[----:B------:R-:W-:-:S02]  /*1c20*/  HADD2.F32 R23, -RZ, R23.H1_H1 ;  /* 0x30000017ff177230 */ /* 0x000fc40000004100 */
[----:B------:R-:W-:Y:S01]  /*1c30*/  FFMA.FTZ R4, R24, R24, R4 ;  /* 0x0000001818047223 */ /* 0x000fe20000010004 */
[----:B------:R-:W-:Y:S01]  /*1c40*/  FADD.FTZ R5, R5, R24 ;  /* 0x0000001805057221 */ /* 0x000fe20000010000 */
[----:B------:R-:W-:Y:S01]  /*1c50*/  LEA.HI.X R99, R26, UR15, R8, 0x1, P1 ;  /* 0x0000000f1a637c11 */ /* 0x000fe200088f0c08 */
[--C-:B------:R-:W-:Y:S02]  /*1c60*/  HADD2.F32 R22, -RZ, R18.reuse.H0_H0 ;  /* 0x20000012ff167230 */ /* 0x100fe40000004100 */
[----:B------:R-:W-:Y:S01]  /*1c70*/  FFMA.FTZ R4, R23, R23, R4 ;  /* 0x0000001717047223 */ /* 0x000fe20000010004 */
[----:B------:R-:W-:Y:S01]  /*1c80*/  FADD.FTZ R5, R5, R23 ;  /* 0x0000001705057221 */ /* 0x000fe20000010000 */
[----:B------:R-:W-:Y:S02]  /*1c90*/  HADD2.F32 R21, -RZ, R18.H1_H1 ;  /* 0x30000012ff157230 */ /* 0x000fe40000004100 */
[--C-:B------:R-:W-:Y:S01]  /*1ca0*/  HADD2.F32 R20, -RZ, R19.reuse.H0_H0 ;  /* 0x20000013ff147230 */ /* 0x100fe20000004100 */
[----:B------:R-:W5:Y:S01]  /*1cb0*/  LDG.E.64.CONSTANT R98, desc[UR12][R98.64] ;  /* 0x0000000c62627981 */ /* 0x000f62000c1e9b00 */
[----:B------:R-:W-:Y:S01]  /*1cc0*/  FFMA.FTZ R4, R22, R22, R4 ;  /* 0x0000001616047223 */ /* 0x000fe20000010004 */
[----:B------:R-:W-:Y:S01]  /*1cd0*/  FADD.FTZ R5, R5, R22 ;  /* 0x0000001605057221 */ /* 0x000fe20000010000 */
[--C-:B------:R-:W-:Y:S01]  /*1ce0*/  HADD2.F32 R17, -RZ, R14.reuse.H1_H1 ;  /* 0x3000000eff117230 */ /* 0x100fe20000004100 */
[----:B------:R0:W-:Y:S01]  /*1cf0*/  STL [R1+0x60], R16 ;  /* 0x0000601001007387 */ /* 0x0001e20000100800 */
[----:B------:R-:W-:Y:S01]  /*1d00*/  FFMA.FTZ R4, R21, R21, R4 ;  /* 0x0000001515047223 */ /* 0x000fe20000010004 */
[----:B------:R-:W-:Y:S01]  /*1d10*/  FADD.FTZ R5, R5, R21 ;  /* 0x0000001505057221 */ /* 0x000fe20000010000 */
[----:B------:R-:W-:Y:S01]  /*1d20*/  HADD2.F32 R19, -RZ, R19.H1_H1 ;  /* 0x30000013ff137230 */ /* 0x000fe20000004100 */
[----:B------:R-:W-:Y:S01]  /*1d30*/  ULDC.64 UR14, c[0x0][0x220] ;  /* 0x00008800000e7ab9 */ /* 0x000fe20000000a00 */
[----:B------:R-:W-:Y:S01]  /*1d40*/  FFMA.FTZ R4, R20, R20, R4 ;  /* 0x0000001414047223 */ /* 0x000fe20000010004 */
[----:B------:R-:W-:Y:S01]  /*1d50*/  FADD.FTZ R5, R5, R20 ;  /* 0x0000001405057221 */ /* 0x000fe20000010000 */
[----:B------:R-:W-:-:S02]  /*1d60*/  HADD2.F32 R18, -RZ, R14.H0_H0 ;  /* 0x2000000eff127230 */ /* 0x000fc40000004100 */
[----:B------:R-:W-:Y:S01]  /*1d70*/  FFMA.FTZ R4, R19, R19, R4 ;  /* 0x0000001313047223 */ /* 0x000fe20000010004 */
[----:B------:R-:W-:-:S03]  /*1d80*/  FADD.FTZ R106, R5, R19 ;  /* 0x00000013056a7221 */ /* 0x000fc60000010000 */
[----:B------:R-:W-:Y:S01]  /*1d90*/  FFMA.FTZ R104, R18, R18, R4 ;  /* 0x0000001212687223 */ /* 0x000fe20000010004 */
[----:B------:R-:W-:Y:S01]  /*1da0*/  FADD.FTZ R106, R106, R18 ;  /* 0x000000126a6a7221 */ /* 0x000fe20000010000 */
[--C-:B0-----:R-:W-:Y:S01]  /*1db0*/  HADD2.F32 R16, -RZ, R15.reuse.H0_H0 ;  /* 0x2000000fff107230 */ /* 0x101fe20000004100 */
[----:B------:R0:W-:Y:S01]  /*1dc0*/  STL [R1+0x58], R8 ;  /* 0x0000580801007387 */ /* 0x0001e20000100800 */
        /* <DEDUP_REMOVED lines=11> */
[----:B------:R-:W-:Y:S02]  /*1e80*/  HADD2.F32 R12, -RZ, R11.H0_H0 ;  /* 0x2000000bff0c7230 */ /* 0x000fe40000004100 */
[----:B------:R-:W-:Y:S01]  /*1e90*/  FFMA.FTZ R104, R13, R13, R104 ;  /* 0x0000000d0d687223 */ /* 0x000fe20000010068 */
[----:B------:R-:W-:Y:S01]  /*1ea0*/  FADD.FTZ R106, R106, R13 ;  /* 0x0000000d6a6a7221 */ /* 0x000fe20000010000 */
[----:B----4-:R-:W-:-:S02]  /*1eb0*/  HADD2.F32 R116, -RZ, R83.H0_H0 ;  /* 0x20000053ff747230 */ /* 0x010fc40000004100 */
[----:B------:R-:W-:Y:S02]  /*1ec0*/  HADD2.F32 R119, -RZ, R83.H1_H1 ;  /* 0x30000053ff777230 */ /* 0x000fe40000004100 */
[----:B------:R-:W4:Y:S01]  /*1ed0*/  LDL R83, [R1+0x108] ;  /* 0x0001080001537983 */ /* 0x000f220000100800 */
[----:B------:R-:W-:Y:S02]  /*1ee0*/  HADD2.F32 R11, -RZ, R11.H1_H1 ;  /* 0x3000000bff0b7230 */ /* 0x000fe40000004100 */
[----:B------:R-:W-:Y:S01]  /*1ef0*/  FFMA.FTZ R104, R12, R12, R104 ;  /* 0x0000000c0c687223 */ /* 0x000fe20000010068 */
[----:B------:R-:W-:Y:S01]  /*1f00*/  FADD.FTZ R106, R106, R12 ;  /* 0x0000000c6a6a7221 */ /* 0x000fe20000010000 */
[----:B------:R-:W-:Y:S02]  /*1f10*/  HADD2.F32 R10, -RZ, R6.H0_H0 ;  /* 0x20000006ff0a7230 */ /* 0x000fe40000004100 */
[----:B------:R-:W-:Y:S01]  /*1f20*/  FFMA.FTZ R104, R11, R11, R104 ;  /* 0x0000000b0b687223 */ /* 0x000fe20000010068 */
[----:B------:R-:W-:Y:S01]  /*1f30*/  FADD.FTZ R106, R106, R11 ;  /* 0x0000000b6a6a7221 */ /* 0x000fe20000010000 */
[----:B---3--:R-:W-:-:S02]  /*1f40*/  HADD2.F32 R112, -RZ, R81.H0_H0 ;  /* 0x20000051ff707230 */ /* 0x008fc40000004100 */
[----:B------:R-:W-:Y:S02]  /*1f50*/  HADD2.F32 R115, -RZ, R81.H1_H1 ;  /* 0x30000051ff737230 */ /* 0x000fe40000004100 */
[----:B------:R-:W-:Y:S01]  /*1f60*/  FFMA.FTZ R104, R10, R10, R104 ;  /* 0x0000000a0a687223 */ /* 0x000fe20000010068 */
[----:B------:R-:W-:Y:S01]  /*1f70*/  HADD2.F32 R9, -RZ, R6.H1_H1 ;  /* 0x30000006ff097230 */ /* 0x000fe20000004100 */
[----:B------:R-:W3:Y:S01]  /*1f80*/  LDL R81, [R1+0xfc] ;  /* 0x0000fc0001517983 */ /* 0x000ee20000100800 */
[----:B------:R-:W-:Y:S01]  /*1f90*/  FADD.FTZ R106, R106, R10 ;  /* 0x0000000a6a6a7221 */ /* 0x000fe20000010000 */
[--C-:B--2---:R-:W-:Y:S02]  /*1fa0*/  HADD2.F32 R108, -RZ, R79.reuse.H0_H0 ;  /* 0x2000004fff6c7230 */ /* 0x104fe40000004100 */
[----:B------:R-:W-:Y:S02]  /*1fb0*/  HADD2.F32 R111, -RZ, R79.H1_H1 ;  /* 0x3000004fff6f7230 */ /* 0x000fe40000004100 */
[----:B------:R-:W-:Y:S01]  /*1fc0*/  FFMA.FTZ R104, R9, R9, R104 ;  /* 0x0000000909687223 */ /* 0x000fe20000010068 */
[----:B0-----:R-:W-:Y:S01]  /*1fd0*/  HADD2.F32 R8, -RZ, R7.H0_H0 ;  /* 0x20000007ff087230 */ /* 0x001fe20000004100 */
[----:B------:R-:W2:Y:S01]  /*1fe0*/  LDL R79, [R1+0xf8] ;  /* 0x0000f800014f7983 */ /* 0x000ea20000100800 */
[----:B------:R-:W-:Y:S01]  /*1ff0*/  FADD.FTZ R106, R106, R9 ;  /* 0x000000096a6a7221 */ /* 0x000fe20000010000 */
[----:B------:R-:W-:-:S02]  /*2000*/  HADD2.F32 R110, -RZ, R80.H0_H0 ;  /* 0x20000050ff6e7230 */ /* 0x000fc40000004100 */
[----:B------:R-:W-:Y:S02]  /*2010*/  HADD2.F32 R113, -RZ, R80.H1_H1 ;  /* 0x30000050ff717230 */ /* 0x000fe40000004100 */
[----:B------:R-:W-:Y:S01]  /*2020*/  FFMA.FTZ R104, R8, R8, R104 ;  /* 0x0000000808687223 */ /* 0x000fe20000010068 */
[----:B------:R-:W-:Y:S01]  /*2030*/  HADD2.F32 R7, -RZ, R7.H1_H1 ;  /* 0x30000007ff077230 */ /* 0x000fe20000004100 */
[----:B------:R-:W2:Y:S01]  /*2040*/  LDL R80, [R1+0xf4] ;  /* 0x0000f40001507983 */ /* 0x000ea20000100800 */
[----:B------:R-:W-:Y:S01]  /*2050*/  FADD.FTZ R106, R106, R8 ;  /* 0x000000086a6a7221 */ /* 0x000fe20000010000 */
[--C-:B------:R-:W-:Y:S02]  /*2060*/  HADD2.F32 R114, -RZ, R82.reuse.H0_H0 ;  /* 0x20000052ff727230 */ /* 0x100fe40000004100 */
[----:B------:R-:W-:Y:S02]  /*2070*/  HADD2.F32 R117, -RZ, R82.H1_H1 ;  /* 0x30000052ff757230 */ /* 0x000fe40000004100 */
[----:B------:R-:W-:Y:S01]  /*2080*/  FFMA.FTZ R104, R7, R7, R104 ;  /* 0x0000000707687223 */ /* 0x000fe20000010068 */
[----:B------:R-:W-:Y:S01]  /*2090*/  HADD2.F32 R6, -RZ, R2.H0_H0 ;  /* 0x20000002ff067230 */ /* 0x000fe20000004100 */
[----:B------:R-:W2:Y:S01]  /*20a0*/  LDL R82, [R1+0xf0] ;  /* 0x0000f00001527983 */ /* 0x000ea20000100800 */
[----:B------:R-:W-:Y:S01]  /*20b0*/  FADD.FTZ R106, R106, R7 ;  /* 0x000000076a6a7221 */ /* 0x000fe20000010000 */
[----:B-----5:R-:W-:-:S02]  /*20c0*/  HADD2.F32 R118, -RZ, R84.H0_H0 ;  /* 0x20000054ff767230 */ /* 0x020fc40000004100 */
[----:B------:R-:W-:Y:S02]  /*20d0*/  HADD2.F32 R121, -RZ, R84.H1_H1 ;  /* 0x30000054ff797230 */ /* 0x000fe40000004100 */
[----:B------:R-:W-:Y:S01]  /*20e0*/  FFMA.FTZ R104, R6, R6, R104 ;  /* 0x0000000606687223 */ /* 0x000fe20000010068 */
[----:B------:R-:W-:Y:S01]  /*20f0*/  HADD2.F32 R5, -RZ, R2.H1_H1 ;  /* 0x30000002ff057230 */ /* 0x000fe20000004100 */
[----:B------:R-:W5:Y:S01]  /*2100*/  LDL R84, [R1+0xec] ;  /* 0x0000ec0001547983 */ /* 0x000f620000100800 */
        /* <DEDUP_REMOVED lines=166> */
[----:B------:R-:W0:Y:S01]  /*2b70*/  S2R R85, SR_TID.X ;  /* 0x0000000000557919 */ /* 0x000e220000002100 */
        /* <DEDUP_REMOVED lines=11> */
[----:B----4-:R-:W-:Y:S01]  /*2c30*/  STS.64 [R83], R76 ;  /* 0x0000004c53007388 */ /* 0x010fe20000000a00 */
[----:B------:R-:W-:Y:S01]  /*2c40*/  BAR.SYNC.DEFER_BLOCKING 0x0 ;  /* 0x0000000000007b1d */ /* 0x000fe20000010000 */
[----:B0-----:R-:W-:-:S13]  /*2c50*/  ISETP.GT.U32.AND P1, PT, R85, 0x3f, PT ;  /* 0x0000003f5500780c */ /* 0x001fda0003f24070 */
[----:B---3--:R-:W0:Y:S04]  /*2c60*/  @!P1 LDS.64 R76, [R81] ;  /* 0x00000000514c9984 */ /* 0x008e280000000a00 */
[----:B--2---:R-:W1:Y:S04]  /*2c70*/  @!P1 LDS.64 R78, [R79] ;  /* 0x000000004f4e9984 */ /* 0x004e680000000a00 */
[----:B------:R-:W2:Y:S04]  /*2c80*/  @!P1 LDS.64 R80, [R80] ;  /* 0x0000000050509984 */ /* 0x000ea80000000a00 */
[----:B------:R-:W3:Y:S04]  /*2c90*/  @!P1 LDS.64 R82, [R82] ;  /* 0x0000000052529984 */ /* 0x000ee80000000a00 */
[----:B-----5:R-:W4:Y:S01]  /*2ca0*/  @!P1 LDS.64 R84, [R84] ;  /* 0x0000000054549984 */ /* 0x020f220000000a00 */
[----:B0-----:R-:W-:-:S04]  /*2cb0*/  @!P1 FADD.FTZ R76, RZ, R76 ;  /* 0x0000004cff4c9221 */ /* 0x001fc80000010000 */
[----:B-1----:R-:W-:Y:S01]  /*2cc0*/  @!P1 FADD.FTZ R78, R76, R78 ;  /* 0x0000004e4c4e9221 */ /* 0x002fe20000010000 */
[----:B------:R-:W-:-:S03]  /*2cd0*/  @!P1 FADD.FTZ R77, RZ, R77 ;  /* 0x0000004dff4d9221 */ /* 0x000fc60000010000 */
[----:B--2---:R-:W-:Y:S01]  /*2ce0*/  @!P1 FADD.FTZ R80, R78, R80 ;  /* 0x000000504e509221 */ /* 0x004fe20000010000 */
[----:B------:R-:W-:Y:S01]  /*2cf0*/  @!P1 FADD.FTZ R79, R77, R79 ;  /* 0x0000004f4d4f9221 */ /* 0x000fe20000010000 */
[----:B------:R-:W-:Y:S02]  /*2d00*/  CS2R R76, SRZ ;  /* 0x00000000004c7805 */ /* 0x000fe4000001ff00 */
[----:B---3--:R-:W-:-:S04]  /*2d10*/  @!P1 FADD.FTZ R82, R80, R82 ;  /* 0x0000005250529221 */ /* 0x008fc80000010000 */
[----:B----4-:R-:W-:Y:S01]  /*2d20*/  @!P1 FADD.FTZ R76, R82, R84 ;  /* 0x00000054524c9221 */ /* 0x010fe20000010000 */
[----:B------:R-:W-:-:S04]  /*2d30*/  @!P1 FADD.FTZ R81, R79, R81 ;  /* 0x000000514f519221 */ /* 0x000fc80000010000 */
[----:B------:R-:W0:Y:S02]  /*2d40*/  SHFL.BFLY PT, R79, R76, 0x2, 0x1f ;  /* 0x0c401f004c4f7f89 */ /* 0x000e2400000e0000 */
[----:B0-----:R-:W-:Y:S02]  /*2d50*/  FADD.FTZ R76, R79, R76 ;  /* 0x0000004c4f4c7221 */ /* 0x001fe40000010000 */
[----:B------:R-:W2:Y:S01]  /*2d60*/  LDL R79, [R1+0x104] ;  /* 0x00010400014f7983 */ /* 0x000ea20000100800 */
[----:B------:R-:W0:Y:S01]  /*2d70*/  S2R R78, SR_TID.X ;  /* 0x00000000004e7919 */ /* 0x000e220000002100 */
[----:B------:R-:W-:-:S04]  /*2d80*/  @!P1 FADD.FTZ R81, R81, R83 ;  /* 0x0000005351519221 */ /* 0x000fc80000010000 */
[----:B------:R-:W-:Y:S01]  /*2d90*/  @!P1 FADD.FTZ R77, R81, R85 ;  /* 0x00000055514d9221 */ /* 0x000fe20000010000 */
[----:B------:R-:W1:Y:S01]  /*2da0*/  S2R R83, SR_CTAID.Y ;  /* 0x0000000000537919 */ /* 0x000e620000002600 */
[----:B0-----:R-:W-:-:S03]  /*2db0*/  LOP3.LUT P2, RZ, R78, 0xffffffc3, RZ, 0xc0, !PT ;  /* 0xffffffc34eff7812 */ /* 0x001fc6000784c0ff */
[----:B------:R-:W0:Y:S10]  /*2dc0*/  SHFL.BFLY PT, R78, R77, 0x2, 0x1f ;  /* 0x0c401f004d4e7f89 */ /* 0x000e3400000e0000 */
[----:B------:R-:W1:Y:S08]  /*2dd0*/  @!P2 LDC R81, c[0x0][0x10] ;  /* 0x00000400ff51ab82 */ /* 0x000e700000000800 */
[----:B------:R-:W3:Y:S01]  /*2de0*/  @!P2 LDC.64 R84, c[0x0][0x248] ;  /* 0x00009200ff54ab82 */ /* 0x000ee20000000a00 */
[----:B0-----:R-:W-:-:S02]  /*2df0*/  FADD.FTZ R77, R78, R77 ;  /* 0x0000004d4e4d7221 */ /* 0x001fc40000010000 */
[----:B------:R-:W0:Y:S01]  /*2e00*/  S2R R78, SR_TID.X ;  /* 0x00000000004e7919 */ /* 0x000e220000002100 */
[----:B-1----:R-:W-:Y:S01]  /*2e10*/  @!P2 IMAD R81, R81, UR4, R83 ;  /* 0x000000045151ac24 */ /* 0x002fe2000f8e0253 */
[----:B------:R-:W1:Y:S04]  /*2e20*/  SHFL.BFLY PT, R80, R76, 0x1, 0x1f ;  /* 0x0c201f004c507f89 */ /* 0x000e6800000e0000 */
[----:B------:R-:W4:Y:S01]  /*2e30*/  SHFL.BFLY PT, R82, R77, 0x1, 0x1f ;  /* 0x0c201f004d527f89 */ /* 0x000f2200000e0000 */
[----:B0-----:R-:W-:Y:S01]  /*2e40*/  ISETP.GT.U32.AND P1, PT, R78, 0xff, PT ;  /* 0x000000ff4e00780c */ /* 0x001fe20003f24070 */
[----:B-1----:R-:W-:Y:S01]  /*2e50*/  FADD.FTZ R76, R76, R80 ;  /* 0x000000504c4c7221 */ /* 0x002fe20000010000 */
[----:B----4-:R-:W-:Y:S01]  /*2e60*/  FADD.FTZ R77, R77, R82 ;  /* 0x000000524d4d7221 */ /* 0x010fe20000010000 */
[----:B------:R-:W-:-:S02]  /*2e70*/  SHF.L.U32 R82, R68, 0x1, RZ ;  /* 0x0000000144527819 */ /* 0x000fc400000006ff */
[----:B------:R-:W-:Y:S02]  /*2e80*/  SHF.R.U32.HI R68, RZ, 0x1f, R68 ;  /* 0x0000001fff447819 */ /* 0x000fe40000011644 */
[----:B--2---:R-:W-:-:S04]  /*2e90*/  @!P2 LEA R78, R81, R79, 0x9 ;  /* 0x0000004f514ea211 */ /* 0x004fc800078e48ff */
[----:B------:R-:W-:-:S05]  /*2ea0*/  @!P2 SHF.L.U32 R78, R78, 0x1, RZ ;  /* 0x000000014e4ea819 */ /* 0x000fca00000006ff */
[----:B---3--:R-:W-:Y:S02]  /*2eb0*/  @!P2 IMAD.WIDE.U32 R78, R78, 0x4, R84 ;  /* 0x000000044e4ea825 */ /* 0x008fe400078e0054 */
[----:B------:R-:W0:Y:S01]  /*2ec0*/  S2R R85, SR_TID.X ;  /* 0x0000000000557919 */ /* 0x000e220000002100 */
[----:B------:R-:W1:Y:S02]  /*2ed0*/  @!P1 LDC R81, c[0x0][0x10] ;  /* 0x00000400ff519b82 */ /* 0x000e640000000800 */
[----:B------:R2:W-:Y:S06]  /*2ee0*/  @!P2 STG.E.64 desc[UR12][R78.64], R76 ;  /* 0x0000004c4e00a986 */ /* 0x0005ec000c101b0c */
[----:B------:R-:W-:Y:S01]  /*2ef0*/  BAR.SYNC.DEFER_BLOCKING 0x0 ;  /* 0x0000000000007b1d */ /* 0x000fe20000010000 */
[----:B--2---:R-:W-:-:S02]  /*2f00*/  IADD3 R76, P3, R82, UR14, RZ ;  /* 0x0000000e524c7c10 */ /* 0x004fc4000ff7e0ff */
[----:B------:R-:W-:Y:S02]  /*2f10*/  IADD3 R82, P4, R82, UR16, RZ ;  /* 0x0000001052527c10 */ /* 0x000fe4000ff9e0ff */
[----:B0-----:R-:W-:Y:S01]  /*2f20*/  ISETP.NE.AND P2, PT, R85, RZ, PT ;  /* 0x000000ff5500720c */ /* 0x001fe20003f45270 */
[----:B-1----:R-:W-:Y:S01]  /*2f30*/  @!P1 IMAD R80, R81, UR4, R83 ;  /* 0x0000000451509c24 */ /* 0x002fe2000f8e0253 */
[C---:B------:R-:W-:Y:S02]  /*2f40*/  IADD3.X R77, R68.reuse, UR15, RZ, P3, !PT ;  /* 0x0000000f444d7c10 */ /* 0x040fe40009ffe4ff */
[----:B------:R-:W-:-:S09]  /*2f50*/  IADD3.X R83, R68, UR17, RZ, P4, !PT ;  /* 0x0000001144537c10 */ /* 0x000fd2000a7fe4ff */
[----:B------:R-:W-:Y:S05]  /*2f60*/  @P2 BRA `(.L_x_2710) ;  /* 0x0000000000702947 */ /* 0x000fea0003800000 */
[----:B------:R-:W0:Y:S01]  /*2f70*/  S2R R68, SR_LANEID ;  /* 0x0000000000447919 */ /* 0x000e220000000000 */
[----:B------:R-:W-:Y:S01]  /*2f80*/  VOTEU.ANY UR11, UPT, PT ;  /* 0x00000000000b7886 */ /* 0x000fe200038e0100 */
[----:B------:R-:W-:Y:S01]  /*2f90*/  UISETP.NE.AND UP0, UPT, UR18, URZ, UPT ;  /* 0x0000003f1200728c */ /* 0x000fe2000bf05270 */
[----:B------:R-:W0:Y:S01]  /*2fa0*/  FLO.U32 R81, UR11 ;  /* 0x0000000b00517d00 */ /* 0x000e2200080e0000 */
[----:B------:R-:W-:Y:S01]  /*2fb0*/  UMOV UR9, 0x7fffffe1 ;  /* 0x7fffffe100097882 */ /* 0x000fe20000000000 */
[----:B------:R-:W-:Y:S01]  /*2fc0*/  MOV R78, UR6 ;  /* 0x00000006004e7c02 */ /* 0x000fe20008000f00 */
[----:B------:R-:W-:Y:S01]  /*2fd0*/  USEL UR9, UR9, 0x1, !UP0 ;  /* 0x0000000109097887 */ /* 0x000fe2000c000000 */
[----:B------:R-:W-:Y:S02]  /*2fe0*/  MOV R79, UR7 ;  /* 0x00000007004f7c02 */ /* 0x000fe40008000f00 */
[----:B0-----:R-:W-:Y:S02]  /*2ff0*/  ISETP.EQ.U32.AND P2, PT, R81, R68, PT ;  /* 0x000000445100720c */ /* 0x001fe40003f42070 */
[----:B------:R-:W0:Y:S02]  /*3000*/  POPC R68, UR11 ;  /* 0x0000000b00447d09 */ /* 0x000e240008000000 */
[----:B0-----:R-:W-:-:S09]  /*3010*/  IMAD R68, R68, UR9, RZ ;  /* 0x0000000944447c24 */ /* 0x001fd2000f8e02ff */
[----:B------:R-:W-:Y:S06]  /*3020*/  @P2 MEMBAR.ALL.GPU ;  /* 0x0000000000002992 */ /* 0x000fec000000a000 */
[----:B------:R-:W-:-:S00]  /*3030*/  @P2 ERRBAR ;  /* 0x00000000000029ab */ /* 0x000fc00000000000 */
[----:B------:R-:W-:Y:S06]  /*3040*/  @P2 CGAERRBAR ;  /* 0x00000000000025ab */ /* 0x000fec0000000000 */
[----:B------:R0:W2:Y:S02]  /*3050*/  @P2 ATOM.E.ADD.STRONG.GPU PT, R68, desc[UR12][R78.64], R68 ;  /* 0x000000444e44298a */ /* 0x0000a400081ee1cc */
[----:B0-----:R-:W0:Y:S02]  /*3060*/  S2R R78, SR_LTMASK ;  /* 0x00000000004e7919 */ /* 0x001e240000003900 */
[----:B0-----:R-:W-:-:S06]  /*3070*/  LOP3.LUT R78, R78, UR11, RZ, 0xc0, !PT ;  /* 0x0000000b4e4e7c12 */ /* 0x001fcc000f8ec0ff */
[----:B------:R-:W0:Y:S01]  /*3080*/  POPC R78, R78 ;  /* 0x0000004e004e7309 */ /* 0x000e220000000000 */
[----:B--2---:R-:W0:Y:S02]  /*3090*/  SHFL.IDX PT, R68, R68, R81, 0x1f ;  /* 0x00001f5144447589 */ /* 0x004e2400000e0000 */
[----:B0-----:R-:W-:-:S07]  /*30a0*/  IMAD R68, R78, UR9, R68 ;  /* 0x000000094e447c24 */ /* 0x001fce000f8e0244 */
.L_x_2711:
[----:B------:R-:W-:Y:S02]  /*30b0*/  MOV R78, UR6 ;  /* 0x00000006004e7c02 */ /* 0x000fe40008000f00 */
[----:B------:R-:W-:-:S05]  /*30c0*/  MOV R79, UR7 ;  /* 0x00000007004f7c02 */ /* 0x000fca0008000f00 */
[----:B------:R-:W2:Y:S04]  /*30d0*/  LD.E.STRONG.GPU R78, desc[UR12][R78.64] ;  /* 0x0000000c4e4e7980 */ /* 0x000ea8000c10f900 */
[----:B--2---:R-:W-:Y:S01]  /*30e0*/  CCTL.IVALL ;  /* 0x00000000ff00798f */ /* 0x004fe20002000000 */
[----:B------:R-:W-:Y:S05]  /*30f0*/  YIELD ;  /* 0x0000000000007946 */ /* 0x000fea0003800000 */
[----:B------:R-:W-:-:S04]  /*3100*/  LOP3.LUT R78, R78, R68, RZ, 0x3c, !PT ;  /* 0x000000444e4e7212 */ /* 0x000fc800078e3cff */
[----:B------:R-:W-:-:S13]  /*3110*/  ISETP.GT.AND P2, PT, R78, -0x1, PT ;  /* 0xffffffff4e00780c */ /* 0x000fda0003f44270 */
[----:B------:R-:W-:Y:S05]  /*3120*/  @P2 BRA `(.L_x_2711) ;  /* 0xfffffffc00e02947 */ /* 0x000fea000383ffff */
.L_x_2710:
[----:B------:R-:W0:Y:S01]  /*3130*/  S2R R78, SR_TID.X ;  /* 0x00000000004e7919 */ /* 0x000e220000002100 */
[----:B------:R-:W1:Y:S01]  /*3140*/  @!P1 LDC.64 R84, c[0x0][0x248] ;  /* 0x00009200ff549b82 */ /* 0x000e620000000a00 */
[----:B------:R-:W-:Y:S05]  /*3150*/  WARPSYNC.ALL ;  /* 0x0000000000007948 */ /* 0x000fea0003800000 */
[----:B------:R-:W5:Y:S04]  /*3160*/  LDG.E.64.CONSTANT R76, desc[UR12][R76.64] ;  /* 0x0000000c4c4c7981 */ /* 0x000f68000c1e9b00 */
[----:B------:R-:W5:Y:S01]  /*3170*/  LDG.E.64.CONSTANT R82, desc[UR12][R82.64] ;  /* 0x0000000c52527981 */ /* 0x000f62000c1e9b00 */
[----:B0-----:R-:W-:-:S02]  /*3180*/  @!P1 SHF.L.U32 R68, R78, 0x1, RZ ;  /* 0x000000014e449819 */ /* 0x001fc400000006ff */
[----:B------:R-:W-:Y:S02]  /*3190*/  @!P1 LOP3.LUT R78, R78, 0xf, RZ, 0xc0, !PT ;  /* 0x0000000f4e4e9812 */ /* 0x000fe400078ec0ff */
[----:B------:R-:W-:-:S04]  /*31a0*/  @!P1 LOP3.LUT R68, R68, 0x7fffffe0, RZ, 0xc0, !PT ;  /* 0x7fffffe044449812 */ /* 0x000fc800078ec0ff */
[----:B------:R-:W-:-:S04]  /*31b0*/  @!P1 LEA R68, R80, R68, 0x9 ;  /* 0x0000004450449211 */ /* 0x000fc800078e48ff */
[----:B------:R-:W-:-:S04]  /*31c0*/  @!P1 IADD3 R68, R68, R78, RZ ;  /* 0x0000004e44449210 */ /* 0x000fc80007ffe0ff */
[----:B------:R-:W-:-:S04]  /*31d0*/  @!P1 SHF.L.U32 R78, R68, 0x1, RZ ;  /* 0x00000001444e9819 */ /* 0x000fc800000006ff */
[C---:B------:R-:W-:Y:S01]  /*31e0*/  @!P1 IADD3 R80, R78.reuse, 0x20, RZ ;  /* 0x000000204e509810 */ /* 0x040fe20007ffe0ff */
[--C-:B-1----:R-:W-:Y:S01]  /*31f0*/  @!P1 IMAD.WIDE.U32 R78, R78, 0x4, R84.reuse ;  /* 0x000000044e4e9825 */ /* 0x102fe200078e0054 */
[----:B------:R-:W-:Y:S03]  /*3200*/  BAR.SYNC.DEFER_BLOCKING 0x0 ;  /* 0x0000000000007b1d */ /* 0x000fe60000010000 */
[----:B------:R-:W-:-:S03]  /*3210*/  @!P1 IMAD.WIDE.U32 R80, R80, 0x4, R84 ;  /* 0x0000000450509825 */ /* 0x000fc600078e0054 */
[----:B------:R-:W2:Y:S04]  /*3220*/  @!P1 LDG.E.64 R78, desc[UR12][R78.64] ;  /* 0x0000000c4e4e9981 */ /* 0x000ea8000c1e1b00 */
[----:B------:R-:W3:Y:S01]  /*3230*/  @!P1 LDG.E.64 R80, desc[UR12][R80.64] ;  /* 0x0000000c50509981 */ /* 0x000ee2000c1e1b00 */
[----:B------:R-:W-:Y:S01]  /*3240*/  MOV R68, RZ ;  /* 0x000000ff00447202 */ /* 0x000fe20000000f00 */
[----:B------:R-:W0:Y:S01]  /*3250*/  S2R R85, SR_TID.X ;  /* 0x0000000000557919 */ /* 0x000e220000002100 */
[----:B------:R-:W-:Y:S01]  /*3260*/  BSSY B0, `(.L_x_2712) ;  /* 0x000002d000007945 */ /* 0x000fe20003800000 */
[----:B--2---:R-:W-:Y:S01]  /*3270*/  @!P1 FADD.FTZ R78, RZ, R78 ;  /* 0x0000004eff4e9221 */ /* 0x004fe20000010000 */
[----:B------:R-:W-:-:S03]  /*3280*/  @!P1 FADD.FTZ R79, RZ, R79 ;  /* 0x0000004fff4f9221 */ /* 0x000fc60000010000 */
[----:B---3--:R-:W-:Y:S01]  /*3290*/  @!P1 FADD.FTZ R68, R80, R78 ;  /* 0x0000004e50449221 */ /* 0x008fe20000010000 */
        /* <DEDUP_REMOVED lines=16> */
[----:B0-----:R-:W-:Y:S01]  /*33a0*/  LOP3.LUT P1, RZ, R85, 0xffffff0f, RZ, 0xc0, !PT ;  /* 0xffffff0f55ff7812 */ /* 0x001fe2000782c0ff */
[----:B-1----:R-:W-:-:S12]  /*33b0*/  FADD.FTZ R78, R68, R78 ;  /* 0x0000004e444e7221 */ /* 0x002fd80000010000 */
[----:B------:R-:W-:Y:S01]  /*33c0*/  @!P1 FMUL.FTZ R78, R78, 1.2207031431898940355e-05 ;  /* 0x374ccccd4e4e9820 */ /* 0x000fe20000410000 */
[----:B--2---:R-:W-:-:S03]  /*33d0*/  FADD.FTZ R79, R79, R80 ;  /* 0x000000504f4f7221 */ /* 0x004fc60000010000 */
[----:B------:R-:W-:-:S04]  /*33e0*/  @!P1 FMUL.FTZ R68, R78, R78 ;  /* 0x0000004e4e449220 */ /* 0x000fc80000410000 */
[----:B------:R-:W-:Y:S01]  /*33f0*/  @!P1 FFMA.FTZ R79, R79, 1.2207031431898940355e-05, -R68 ;  /* 0x374ccccd4f4f9823 */ /* 0x000fe20000010844 */
[----:B------:R-:W-:-:S04]  /*3400*/  @!P1 SHF.R.U32.HI R68, RZ, 0x1, R85 ;  /* 0x00000001ff449819 */ /* 0x000fc80000011655 */
[----:B------:R-:W-:Y:S02]  /*3410*/  @!P1 LOP3.LUT R68, R68, 0x7ffffff8, RZ, 0xc0, !PT ;  /* 0x7ffffff844449812 */ /* 0x000fe400078ec0ff */
[----:B------:R-:W-:-:S05]  /*3420*/  @!P1 FMNMX.FTZ R79, RZ, R79, !PT ;  /* 0x0000004fff4f9209 */ /* 0x000fca0007810000 */
[----:B------:R0:W-:Y:S01]  /*3430*/  @!P1 STS.64 [R68+UR8], R78 ;  /* 0x0000004e44009988 */ /* 0x0001e20008000a08 */
[----:B------:R-:W-:Y:S06]  /*3440*/  BAR.SYNC.DEFER_BLOCKING 0x0 ;  /* 0x0000000000007b1d */ /* 0x000fec0000010000 */
[----:B------:R-:W-:Y:S05]  /*3450*/  @P0 BRA `(.L_x_2713) ;  /* 0x0000000000340947 */ /* 0x000fea0003800000 */
[----:B------:R-:W1:Y:S01]  /*3460*/  S2R R84, SR_TID.X ;  /* 0x0000000000547919 */ /* 0x000e620000002100 */
[----:B------:R-:W-:Y:S01]  /*3470*/  LEA R80, R85, UR8, 0x3 ;  /* 0x0000000855507c11 */ /* 0x000fe2000f8e18ff */
[----:B------:R-:W-:Y:S01]  /*3480*/  ULDC.64 UR14, c[0x0][0x240] ;  /* 0x00009000000e7ab9 */ /* 0x000fe20000000a00 */
[----:B0-----:R-:W-:Y:S02]  /*3490*/  MOV R68, UR10 ;  /* 0x0000000a00447c02 */ /* 0x001fe40008000f00 */
[----:B------:R-:W-:Y:S02]  /*34a0*/  MOV R79, UR10 ;  /* 0x0000000a004f7c02 */ /* 0x000fe40008000f00 */
[----:B------:R-:W0:Y:S01]  /*34b0*/  LDS.64 R80, [R80] ;  /* 0x0000000050507984 */ /* 0x000e220000000a00 */
[----:B------:R-:W-:Y:S02]  /*34c0*/  LEA R68, P1, R68, R85, 0x4 ;  /* 0x0000005544447211 */ /* 0x000fe400078220ff */
[----:B------:R-:W-:-:S02]  /*34d0*/  MOV R78, UR5 ;  /* 0x00000005004e7c02 */ /* 0x000fc40008000f00 */
[----:B-1----:R-:W-:-:S04]  /*34e0*/  SHF.R.S32.HI R84, RZ, 0x1f, R84 ;  /* 0x0000001fff547819 */ /* 0x002fc80000011454 */
[----:B------:R-:W-:Y:S02]  /*34f0*/  LEA.HI.X R79, R79, R84, R78, 0x4, P1 ;  /* 0x000000544f4f7211 */ /* 0x000fe400008f244e */
[----:B------:R-:W-:-:S04]  /*3500*/  LEA R78, P1, R68, UR14, 0x3 ;  /* 0x0000000e444e7c11 */ /* 0x000fc8000f8218ff */
[----:B------:R-:W-:-:S05]  /*3510*/  LEA.HI.X R79, R68, UR15, R79, 0x3, P1 ;  /* 0x0000000f444f7c11 */ /* 0x000fca00088f1c4f */
[----:B0-----:R1:W-:Y:S04]  /*3520*/  STG.E.64 desc[UR12][R78.64], R80 ;  /* 0x000000504e007986 */ /* 0x0013e8000c101b0c */
.L_x_2713:
[----:B------:R-:W-:Y:S05]  /*3530*/  BSYNC B0 ;  /* 0x0000000000007941 */ /* 0x000fea0003800000 */
.L_x_2712:
[----:B-1----:R-:W2:Y:S01]  /*3540*/  LDL.LU R80, [R1+0x18] ;  /* 0x0000180001507983 */ /* 0x002ea20000300800 */
[----:B------:R-:W-:Y:S01]  /*3550*/  ULDC.64 UR14, c[0x0][0x210] ;  /* 0x00008400000e7ab9 */ /* 0x000fe20000000a00 */
[----:B------:R-:W-:Y:S02]  /*3560*/  ULDC UR9, c[0x0][0x230] ;  /* 0x00008c0000097ab9 */ /* 0x000fe40000000800 */
[----:B0-----:R-:W3:Y:S01]  /*3570*/  LDL R68, [R1+0x100] ;  /* 0x0001000001447983 */ /* 0x001ee20000100800 */
[----:B------:R-:W-:-:S03]  /*3580*/  LEA R78, P1, R66, UR14, 0x1 ;  /* 0x0000000e424e7c11 */ /* 0x000fc6000f8208ff */
[----:B------:R-:W4:Y:S04]  /*3590*/  LDL.LU R85, [R1+0x8] ;  /* 0x0000080001557983 */ /* 0x000f280000300800 */
[----:B------:R-:W-:Y:S04]  /*35a0*/  STL [R1+0x12c], R34 ;  /* 0x00012c2201007387 */ /* 0x000fe80000100800 */
[----:B------:R-:W-:Y:S04]  /*35b0*/  STL [R1+0x128], R33 ;  /* 0x0001282101007387 */ /* 0x000fe80000100800 */
[----:B------:R0:W-:Y:S04]  /*35c0*/  STL [R1+0x124], R28 ;  /* 0x0001241c01007387 */ /* 0x0001e80000100800 */
[----:B------:R-:W-:Y:S04]  /*35d0*/  STL [R1+0x120], R26 ;  /* 0x0001201a01007387 */ /* 0x000fe80000100800 */
[----:B0-----:R-:W4:Y:S01]  /*35e0*/  LDL.LU R28, [R1+0x4] ;  /* 0x00000400011c7983 */ /* 0x001f220000300800 */
[----:B--2---:R-:W-:-:S03]  /*35f0*/  LEA.HI.X R79, R66, UR15, R80, 0x1, P1 ;  /* 0x0000000f424f7c11 */ /* 0x004fc600088f0c50 */
[----:B---3--:R-:W0:Y:S02]  /*3600*/  LDS.64 R80, [R68+UR8] ;  /* 0x0000000844507984 */ /* 0x008e240008000a00 */
[----:B0-----:R-:W-:-:S06]  /*3610*/  FADD.FTZ R66, R81, UR9 ;  /* 0x0000000951427e21 */ /* 0x001fcc0008010000 */
[----:B------:R-:W0:Y:S01]  /*3620*/  MUFU.RSQ R66, R66 ;  /* 0x0000004200427308 */ /* 0x000e220000001400 */
[----:B------:R-:W-:Y:S01]  /*3630*/  FADD.FTZ R0, R0, -R80 ;  /* 0x8000005000007221 */ /* 0x000fe20000010000 */
[----:B-----5:R-:W-:-:S03]  /*3640*/  HADD2.F32 R81, -RZ, R82.H0_H0 ;  /* 0x20000052ff517230 */ /* 0x020fc60000004100 */
[----:B0-----:R-:W-:Y:S01]  /*3650*/  FMUL.FTZ R84, R0, R66 ;  /* 0x0000004200547220 */ /* 0x001fe20000410000 */
[----:B------:R-:W-:-:S05]  /*3660*/  HADD2.F32 R0, -RZ, R76.H0_H0 ;  /* 0x2000004cff007230 */ /* 0x000fca0000004100 */
[----:B------:R-:W-:-:S04]  /*3670*/  FFMA.FTZ R84, R84, R0, R81 ;  /* 0x0000000054547223 */ /* 0x000fc80000010051 */
[----:B------:R-:W-:-:S06]  /*3680*/  FMUL.FTZ R68, R84, -1.4426950216293334961 ;  /* 0xbfb8aa3b54447820 */ /* 0x000fcc0000410000 */
[----:B------:R-:W0:Y:S02]  /*3690*/  MUFU.EX2 R68, R68 ;  /* 0x0000004400447308 */ /* 0x000e240000000800 */
[----:B0-----:R-:W-:-:S06]  /*36a0*/  FADD.FTZ R68, R68, 1 ;  /* 0x3f80000044447421 */ /* 0x001fcc0000010000 */
[----:B------:R-:W0:Y:S02]  /*36b0*/  MUFU.RCP R26, R68 ;  /* 0x00000044001a7308 */ /* 0x000e240000001000 */
[----:B0-----:R-:W-:Y:S02]  /*36c0*/  FMUL.FTZ R84, R84, R26 ;  /* 0x0000001a54547220 */ /* 0x001fe40000410000 */
[----:B------:R-:W2:Y:S01]  /*36d0*/  LDL.LU R26, [R1] ;  /* 0x00000000011a7983 */ /* 0x000ea20000300800 */
[----:B----4-:R-:W-:Y:S01]  /*36e0*/  FADD.FTZ R68, R85, -R80 ;  /* 0x8000005055447221 */ /* 0x010fe20000010000 */
[----:B------:R-:W-:Y:S02]  /*36f0*/  HADD2.F32 R76, -RZ, R76.H1_H1 ;  /* 0x3000004cff4c7230 */ /* 0x000fe40000004100 */
[----:B------:R-:W-:Y:S02]  /*3700*/  HADD2.F32 R85, -RZ, R82.H1_H1 ;  /* 0x30000052ff557230 */ /* 0x000fe40000004100 */
[----:B------:R-:W-:-:S04]  /*3710*/  FMUL.FTZ R68, R66, R68 ;  /* 0x0000004442447220 */ /* 0x000fc80000410000 */
[----:B------:R-:W-:-:S04]  /*3720*/  FFMA.FTZ R68, R68, R76, R85 ;  /* 0x0000004c44447223 */ /* 0x000fc80000010055 */
[----:B------:R-:W-:-:S06]  /*3730*/  FMUL.FTZ R82, R68, -1.4426950216293334961 ;  /* 0xbfb8aa3b44527820 */ /* 0x000fcc0000410000 */
[----:B------:R-:W0:Y:S02]  /*3740*/  MUFU.EX2 R82, R82 ;  /* 0x0000005200527308 */ /* 0x000e240000000800 */
[----:B0-----:R-:W-:-:S06]  /*3750*/  FADD.FTZ R82, R82, 1 ;  /* 0x3f80000052527421 */ /* 0x001fcc0000010000 */
[----:B------:R-:W0:Y:S02]  /*3760*/  MUFU.RCP R82, R82 ;  /* 0x0000005200527308 */ /* 0x000e240000001000 */
[----:B0-----:R-:W-:-:S05]  /*3770*/  FMUL.FTZ R68, R68, R82 ;  /* 0x0000005244447220 */ /* 0x001fca0000410000 */
[----:B------:R-:W-:-:S04]  /*3780*/  F2FP.F16.F32.PACK_AB R68, R68, R84 ;  /* 0x000000544444723e */ /* 0x000fc800000000ff */
[----:B------:R-:W-:Y:S01]  /*3790*/  PRMT R82, R68, 0x7632, R82 ;  /* 0x0000763244527816 */ /* 0x000fe20000000052 */
[----:B------:R0:W-:Y:S04]  /*37a0*/  STG.E.U16 desc[UR12][R78.64], R68 ;  /* 0x000000444e007986 */ /* 0x0001e8000c10150c */
[----:B------:R1:W-:Y:S01]  /*37b0*/  STG.E.U16 desc[UR12][R78.64+0x2], R82 ;  /* 0x000002524e007986 */ /* 0x0003e2000c10150c */
[----:B0-----:R-:W-:-:S03]  /*37c0*/  FADD.FTZ R68, R28, -R80 ;  /* 0x800000501c447221 */ /* 0x001fc60000010000 */
[----:B------:R-:W3:Y:S01]  /*37d0*/  LDL.LU R28, [R1+0x10] ;  /* 0x00001000011c7983 */ /* 0x000ee20000300800 */
[----:B------:R-:W-:Y:S01]  /*37e0*/  FMUL.FTZ R84, R66, R68 ;  /* 0x0000004442547220 */ /* 0x000fe20000410000 */
[----:B-1----:R-:W-:Y:S02]  /*37f0*/  HADD2.F32 R82, -RZ, R77.H0_H0 ;  /* 0x2000004dff527230 */ /* 0x002fe40000004100 */
[----:B------:R-:W-:-:S05]  /*3800*/  HADD2.F32 R68, -RZ, R83.H0_H0 ;  /* 0x20000053ff447230 */ /* 0x000fca0000004100 */
[----:B------:R-:W-:-:S04]  /*3810*/  FFMA.FTZ R33, R84, R82, R68 ;  /* 0x0000005254217223 */ /* 0x000fc80000010044 */
[----:B------:R-:W-:-:S06]  /*3820*/  FMUL.FTZ R84, R33, -1.4426950216293334961 ;  /* 0xbfb8aa3b21547820 */ /* 0x000fcc0000410000 */
[----:B------:R-:W0:Y:S02]  /*3830*/  MUFU.EX2 R84, R84 ;  /* 0x0000005400547308 */ /* 0x000e240000000800 */
[----:B0-----:R-:W-:-:S06]  /*3840*/  FADD.FTZ R84, R84, 1 ;  /* 0x3f80000054547421 */ /* 0x001fcc0000010000 */
[----:B------:R0:W1:Y:S02]  /*3850*/  MUFU.RCP R34, R84 ;  /* 0x0000005400227308 */ /* 0x0000640000001000 */
[----:B0-----:R-:W-:Y:S02]  /*3860*/  HADD2.F32 R84, -RZ, R83.H1_H1 ;  /* 0x30000053ff547230 */ /* 0x001fe40000004100 */
[----:B--2---:R-:W-:-:S04]  /*3870*/  FADD.FTZ R26, R26, -R80 ;  /* 0x800000501a1a7221 */ /* 0x004fc80000010000 */
[----:B------:R-:W-:Y:S02]  /*3880*/  FMUL.FTZ R83, R66, R26 ;  /* 0x0000001a42537220 */ /* 0x000fe40000410000 */
[----:B------:R-:W2:Y:S01]  /*3890*/  LDL.LU R26, [R1+0xc] ;  /* 0x00000c00011a7983 */ /* 0x000ea20000300800 */
[----:B------:R-:W-:Y:S02]  /*38a0*/  HADD2.F32 R77, -RZ, R77.H1_H1 ;  /* 0x3000004dff4d7230 */ /* 0x000fe40000004100 */
[----:B-1----:R-:W-:-:S03]  /*38b0*/  FMUL.FTZ R33, R33, R34 ;  /* 0x0000002221217220 */ /* 0x002fc60000410000 */
[----:B------:R-:W-:-:S04]  /*38c0*/  FFMA.FTZ R83, R83, R77, R84 ;  /* 0x0000004d53537223 */ /* 0x000fc80000010054 */
[----:B------:R-:W-:-:S06]  /*38d0*/  FMUL.FTZ R34, R83, -1.4426950216293334961 ;  /* 0xbfb8aa3b53227820 */ /* 0x000fcc0000410000 */
[----:B------:R-:W0:Y:S02]  /*38e0*/  MUFU.EX2 R34, R34 ;  /* 0x0000002200227308 */ /* 0x000e240000000800 */
[----:B0-----:R-:W-:-:S06]  /*38f0*/  FADD.FTZ R34, R34, 1 ;  /* 0x3f80000022227421 */ /* 0x001fcc0000010000 */
[----:B------:R-:W0:Y:S02]  /*3900*/  MUFU.RCP R34, R34 ;  /* 0x0000002200227308 */ /* 0x000e240000001000 */
[----:B0-----:R-:W-:-:S05]  /*3910*/  FMUL.FTZ R83, R83, R34 ;  /* 0x0000002253537220 */ /* 0x001fca0000410000 */
[----:B------:R-:W-:-:S05]  /*3920*/  F2FP.F16.F32.PACK_AB R83, R83, R33 ;  /* 0x000000215353723e */ /* 0x000fca00000000ff */
[----:B------:R0:W-:Y:S02]  /*3930*/  STG.E.U16 desc[UR12][R78.64+0x4], R83 ;  /* 0x000004534e007986 */ /* 0x0001e4000c10150c */
[----:B0-----:R-:W-:-:S05]  /*3940*/  PRMT R83, R83, 0x7632, R83 ;  /* 0x0000763253537816 */ /* 0x001fca0000000053 */
[----:B------:R3:W-:Y:S02]  /*3950*/  STG.E.U16 desc[UR12][R78.64+0x6], R83 ;  /* 0x000006534e007986 */ /* 0x0007e4000c10150c */
[--C-:B---3--:R-:W-:Y:S01]  /*3960*/  FADD.FTZ R78, R28, -R80.reuse ;  /* 0x800000501c4e7221 */ /* 0x108fe20000010000 */
[----:B--2---:R-:W-:Y:S02]  /*3970*/  FADD.FTZ R79, R26, -R80 ;  /* 0x800000501a4f7221 */ /* 0x004fe40000010000 */
[----:B------:R-:W2:Y:S01]  /*3980*/  LDL.LU R26, [R1+0x14] ;  /* 0x00001400011a7983 */ /* 0x000ea20000300800 */
[----:B------:R-:W-:-:S04]  /*3990*/  FMUL.FTZ R78, R66, R78 ;  /* 0x0000004e424e7220 */ /* 0x000fc80000410000 */
[----:B------:R-:W-:-:S04]  /*39a0*/  FFMA.FTZ R78, R0, R78, R81 ;  /* 0x0000004e004e7223 */ /* 0x000fc80000010051 */
[----:B------:R-:W-:-:S06]  /*39b0*/  FMUL.FTZ R83, R78, -1.4426950216293334961 ;  /* 0xbfb8aa3b4e537820 */ /* 0x000fcc0000410000 */
[----:B------:R-:W0:Y:S01]  /*39c0*/  MUFU.EX2 R83, R83 ;  /* 0x0000005300537308 */ /* 0x000e220000000800 */
[----:B------:R-:W-:-:S04]  /*39d0*/  FMUL.FTZ R79, R66, R79 ;  /* 0x0000004f424f7220 */ /* 0x000fc80000410000 */
[----:B------:R-:W-:-:S04]  /*39e0*/  FFMA.FTZ R79, R76, R79, R85 ;  /* 0x0000004f4c4f7223 */ /* 0x000fc80000010055 */
[----:B------:R-:W-:Y:S01]  /*39f0*/  FMUL.FTZ R28, R79, -1.4426950216293334961 ;  /* 0xbfb8aa3b4f1c7820 */ /* 0x000fe20000410000 */
[----:B0-----:R-:W-:-:S05]  /*3a00*/  FADD.FTZ R83, R83, 1 ;  /* 0x3f80000053537421 */ /* 0x001fca0000010000 */
[----:B------:R-:W-:Y:S01]  /*3a10*/  MUFU.EX2 R28, R28 ;  /* 0x0000001c001c7308 */ /* 0x000fe20000000800 */
[----:B------:R-:W-:-:S07]  /*3a20*/  FADD.FTZ R165, R165, -R80 ;  /* 0x80000050a5a57221 */ /* 0x000fce0000010000 */
[----:B------:R-:W0:Y:S01]  /*3a30*/  MUFU.RCP R83, R83 ;  /* 0x0000005300537308 */ /* 0x000e220000001000 */
[----:B------:R-:W-:-:S04]  /*3a40*/  FMUL.FTZ R165, R66, R165 ;  /* 0x000000a542a57220 */ /* 0x000fc80000410000 */
[----:B------:R-:W-:Y:S01]  /*3a50*/  FFMA.FTZ R165, R82, R165, R68 ;  /* 0x000000a552a57223 */ /* 0x000fe20000010044 */
[----:B0-----:R-:W-:-:S03]  /*3a60*/  FMUL.FTZ R33, R78, R83 ;  /* 0x000000534e217220 */ /* 0x001fc60000410000 */
[----:B------:R-:W-:Y:S01]  /*3a70*/  FMUL.FTZ R83, R165, -1.4426950216293334961 ;  /* 0xbfb8aa3ba5537820 */ /* 0x000fe20000410000 */
[----:B------:R-:W-:-:S05]  /*3a80*/  FADD.FTZ R78, R28, 1 ;  /* 0x3f8000001c4e7421 */ /* 0x000fca0000010000 */
[----:B------:R-:W0:Y:S01]  /*3a90*/  MUFU.EX2 R83, R83 ;  /* 0x0000005300537308 */ /* 0x000e220000000800 */
[----:B------:R-:W-:-:S07]  /*3aa0*/  FADD.FTZ R164, R164, -R80 ;  /* 0x80000050a4a47221 */ /* 0x000fce0000010000 */
[----:B------:R-:W1:Y:S01]  /*3ab0*/  MUFU.RCP R78, R78 ;  /* 0x0000004e004e7308 */ /* 0x000e620000001000 */
[----:B------:R-:W-:Y:S01]  /*3ac0*/  FMUL.FTZ R28, R66, R164 ;  /* 0x000000a4421c7220 */ /* 0x000fe20000410000 */
[----:B0-----:R-:W-:-:S03]  /*3ad0*/  FADD.FTZ R164, R83, 1 ;  /* 0x3f80000053a47421 */ /* 0x001fc60000010000 */
[----:B------:R-:W-:Y:S01]  /*3ae0*/  FFMA.FTZ R83, R77, R28, R84 ;  /* 0x0000001c4d537223 */ /* 0x000fe20000010054 */
[----:B-1----:R-:W-:-:S03]  /*3af0*/  FMUL.FTZ R34, R79, R78 ;  /* 0x0000004e4f227220 */ /* 0x002fc60000410000 */
[----:B------:R-:W-:Y:S01]  /*3b00*/  FMUL.FTZ R78, R83, -1.4426950216293334961 ;  /* 0xbfb8aa3b534e7820 */ /* 0x000fe20000410000 */
[----:B------:R-:W-:Y:S08]  /*3b10*/  MUFU.RCP R164, R164 ;  /* 0x000000a400a47308 */ /* 0x000ff00000001000 */
[----:B------:R-:W0:Y:S01]  /*3b20*/  MUFU.EX2 R78, R78 ;  /* 0x0000004e004e7308 */ /* 0x000e220000000800 */
[----:B------:R-:W-:Y:S01]  /*3b30*/  FADD.FTZ R163, R163, -R80 ;  /* 0x80000050a3a37221 */ /* 0x000fe20000010000 */
[----:B0-----:R-:W-:-:S06]  /*3b40*/  FADD.FTZ R78, R78, 1 ;  /* 0x3f8000004e4e7421 */ /* 0x001fcc0000010000 */
[----:B------:R-:W0:Y:S01]  /*3b50*/  MUFU.RCP R78, R78 ;  /* 0x0000004e004e7308 */ /* 0x000e220000001000 */
[----:B------:R-:W-:-:S04]  /*3b60*/  FMUL.FTZ R163, R66, R163 ;  /* 0x000000a342a37220 */ /* 0x000fc80000410000 */
[----:B------:R-:W-:Y:S01]  /*3b70*/  FFMA.FTZ R163, R76, R163, R85 ;  /* 0x000000a34ca37223 */ /* 0x000fe20000010055 */
[----:B------:R-:W-:Y:S01]  /*3b80*/  FADD.FTZ R162, R162, -R80 ;  /* 0x80000050a2a27221 */ /* 0x000fe20000010000 */
[----:B0-----:R-:W-:Y:S02]  /*3b90*/  FMUL.FTZ R28, R83, R78 ;  /* 0x0000004e531c7220 */ /* 0x001fe40000410000 */
[----:B------:R-:W-:-:S06]  /*3ba0*/  FMUL.FTZ R78, R163, -1.4426950216293334961 ;  /* 0xbfb8aa3ba34e7820 */ /* 0x000fcc0000410000 */
[----:B------:R-:W0:Y:S01]  /*3bb0*/  MUFU.EX2 R78, R78 ;  /* 0x0000004e004e7308 */ /* 0x000e220000000800 */
[----:B------:R-:W-:-:S04]  /*3bc0*/  FMUL.FTZ R162, R66, R162 ;  /* 0x000000a242a27220 */ /* 0x000fc80000410000 */
[----:B------:R-:W-:Y:S01]  /*3bd0*/  FFMA.FTZ R162, R82, R162, R68 ;  /* 0x000000a252a27223 */ /* 0x000fe20000010044 */
[----:B0-----:R-:W-:-:S06]  /*3be0*/  FADD.FTZ R78, R78, 1 ;  /* 0x3f8000004e4e7421 */ /* 0x001fcc0000010000 */
[----:B------:R-:W-:Y:S01]  /*3bf0*/  MUFU.RCP R78, R78 ;  /* 0x0000004e004e7308 */ /* 0x000fe20000001000 */
[----:B------:R-:W-:-:S04]  /*3c00*/  FADD.FTZ R160, R160, -R80 ;  /* 0x80000050a0a07221 */ /* 0x000fc80000010000 */
[----:B------:R-:W-:-:S04]  /*3c10*/  FMUL.FTZ R160, R66, R160 ;  /* 0x000000a042a07220 */ /* 0x000fc80000410000 */
[----:B------:R-:W-:Y:S01]  /*3c20*/  FFMA.FTZ R160, R0, R160, R81 ;  /* 0x000000a000a07223 */ /* 0x000fe20000010051 */
[--C-:B------:R-:W-:Y:S01]  /*3c30*/  FADD.FTZ R159, R159, -R80.reuse ;  /* 0x800000509f9f7221 */ /* 0x100fe20000010000 */
[----:B--2---:R-:W-:-:S04]  /*3c40*/  FADD.FTZ R79, R26, -R80 ;  /* 0x800000501a4f7221 */ /* 0x004fc80000010000 */
[----:B------:R-:W-:Y:S01]  /*3c50*/  FMUL.FTZ R79, R66, R79 ;  /* 0x0000004f424f7220 */ /* 0x000fe20000410000 */
[----:B------:R-:W-:-:S03]  /*3c60*/  FMUL.FTZ R26, R165, R164 ;  /* 0x000000a4a51a7220 */ /* 0x000fc60000410000 */
[----:B------:R-:W-:-:S04]  /*3c70*/  FFMA.FTZ R79, R0, R79, R81 ;  /* 0x0000004f004f7223 */ /* 0x000fc80000010051 */
[----:B------:R-:W-:-:S06]  /*3c80*/  FMUL.FTZ R164, R79, -1.4426950216293334961 ;  /* 0xbfb8aa3b4fa47820 */ /* 0x000fcc0000410000 */
[----:B------:R-:W0:Y:S02]  /*3c90*/  MUFU.EX2 R164, R164 ;  /* 0x000000a400a47308 */ /* 0x000e240000000800 */
[----:B0-----:R-:W-:-:S06]  /*3ca0*/  FADD.FTZ R164, R164, 1 ;  /* 0x3f800000a4a47421 */ /* 0x001fcc0000010000 */
[----:B------:R-:W0:Y:S02]  /*3cb0*/  MUFU.RCP R164, R164 ;  /* 0x000000a400a47308 */ /* 0x000e240000001000 */
[----:B0-----:R-:W-:Y:S01]  /*3cc0*/  FMUL.FTZ R83, R79, R164 ;  /* 0x000000a44f537220 */ /* 0x001fe20000410000 */
[----:B------:R-:W-:-:S06]  /*3cd0*/  FMUL.FTZ R79, R162, -1.4426950216293334961 ;  /* 0xbfb8aa3ba24f7820 */ /* 0x000fcc0000410000 */
[----:B------:R-:W0:Y:S01]  /*3ce0*/  MUFU.EX2 R79, R79 ;  /* 0x0000004f004f7308 */ /* 0x000e220000000800 */
[----:B------:R1:W-:Y:S02]  /*3cf0*/  STL [R1+0xe8], R83 ;  /* 0x0000e85301007387 */ /* 0x0003e40000100800 */
[----:B-1----:R-:W-:-:S04]  /*3d00*/  FADD.FTZ R83, R161, -R80 ;  /* 0x80000050a1537221 */ /* 0x002fc80000010000 */
[----:B------:R-:W-:Y:S01]  /*3d10*/  FMUL.FTZ R83, R66, R83 ;  /* 0x0000005342537220 */ /* 0x000fe20000410000 */
[----:B------:R-:W-:Y:S01]  /*3d20*/  FMUL.FTZ R161, R163, R78 ;  /* 0x0000004ea3a17220 */ /* 0x000fe20000410000 */
[----:B0-----:R-:W-:Y:S02]  /*3d30*/  FADD.FTZ R79, R79, 1 ;  /* 0x3f8000004f4f7421 */ /* 0x001fe40000010000 */
[----:B------:R-:W-:-:S04]  /*3d40*/  FFMA.FTZ R83, R77, R83, R84 ;  /* 0x000000534d537223 */ /* 0x000fc80000010054 */
[----:B------:R-:W-:Y:S01]  /*3d50*/  FMUL.FTZ R78, R83, -1.4426950216293334961 ;  /* 0xbfb8aa3b534e7820 */ /* 0x000fe20000410000 */
[----:B------:R-:W0:Y:S08]  /*3d60*/  MUFU.RCP R79, R79 ;  /* 0x0000004f004f7308 */ /* 0x000e300000001000 */
[----:B------:R-:W1:Y:S01]  /*3d70*/  MUFU.EX2 R78, R78 ;  /* 0x0000004e004e7308 */ /* 0x000e620000000800 */
[----:B------:R0:W-:Y:S02]  /*3d80*/  STL [R1+0xe4], R161 ;  /* 0x0000e4a101007387 */ /* 0x0001e40000100800 */
[----:B0-----:R-:W-:Y:S01]  /*3d90*/  FMUL.FTZ R161, R162, R79 ;  /* 0x0000004fa2a17220 */ /* 0x001fe20000410000 */
[----:B------:R-:W-:Y:S01]  /*3da0*/  FMUL.FTZ R79, R160, -1.4426950216293334961 ;  /* 0xbfb8aa3ba04f7820 */ /* 0x000fe20000410000 */
[----:B-1----:R-:W-:-:S05]  /*3db0*/  FADD.FTZ R78, R78, 1 ;  /* 0x3f8000004e4e7421 */ /* 0x002fca0000010000 */
[----:B------:R-:W0:Y:S08]  /*3dc0*/  MUFU.EX2 R79, R79 ;  /* 0x0000004f004f7308 */ /* 0x000e300000000800 */
[----:B------:R-:W1:Y:S01]  /*3dd0*/  MUFU.RCP R78, R78 ;  /* 0x0000004e004e7308 */ /* 0x000e620000001000 */
[----:B------:R-:W-:-:S04]  /*3de0*/  FMUL.FTZ R159, R66, R159 ;  /* 0x0000009f429f7220 */ /* 0x000fc80000410000 */
[----:B------:R-:W-:Y:S01]  /*3df0*/  FFMA.FTZ R159, R76, R159, R85 ;  /* 0x0000009f4c9f7223 */ /* 0x000fe20000010055 */
[----:B0-----:R-:W-:Y:S01]  /*3e00*/  FADD.FTZ R79, R79, 1 ;  /* 0x3f8000004f4f7421 */ /* 0x001fe20000010000 */
[----:B-1----:R-:W-:Y:S02]  /*3e10*/  FMUL.FTZ R83, R83, R78 ;  /* 0x0000004e53537220 */ /* 0x002fe40000410000 */
[----:B------:R-:W-:-:S03]  /*3e20*/  FMUL.FTZ R78, R159, -1.4426950216293334961 ;  /* 0xbfb8aa3b9f4e7820 */ /* 0x000fc60000410000 */
[----:B------:R-:W0:Y:S01]  /*3e30*/  MUFU.RCP R79, R79 ;  /* 0x0000004f004f7308 */ /* 0x000e220000001000 */
[----:B------:R-:W-:-:S07]  /*3e40*/  FADD.FTZ R158, R158, -R80 ;  /* 0x800000509e9e7221 */ /* 0x000fce0000010000 */
[----:B------:R-:W1:Y:S01]  /*3e50*/  MUFU.EX2 R78, R78 ;  /* 0x0000004e004e7308 */ /* 0x000e620000000800 */
[----:B------:R-:W-:Y:S01]  /*3e60*/  FMUL.FTZ R158, R66, R158 ;  /* 0x0000009e429e7220 */ /* 0x000fe20000410000 */
[----:B------:R-:W-:Y:S03]  /*3e70*/  STL [R1+0xe0], R161 ;  /* 0x0000e0a101007387 */ /* 0x000fe60000100800 */
[----:B------:R-:W-:Y:S01]  /*3e80*/  FFMA.FTZ R158, R82, R158, R68 ;  /* 0x0000009e529e7223 */ /* 0x000fe20000010044 */
[----:B------:R0:W-:Y:S02]  /*3e90*/  STL [R1+0xdc], R83 ;  /* 0x0000dc5301007387 */ /* 0x0001e40000100800 */
[----:B0-----:R-:W-:Y:S01]  /*3ea0*/  FMUL.FTZ R83, R160, R79 ;  /* 0x0000004fa0537220 */ /* 0x001fe20000410000 */
[----:B------:R-:W-:Y:S01]  /*3eb0*/  FMUL.FTZ R79, R158, -1.4426950216293334961 ;  /* 0xbfb8aa3b9e4f7820 */ /* 0x000fe20000410000 */
[----:B-1----:R-:W-:-:S05]  /*3ec0*/  FADD.FTZ R78, R78, 1 ;  /* 0x3f8000004e4e7421 */ /* 0x002fca0000010000 */
[----:B------:R-:W0:Y:S01]  /*3ed0*/  MUFU.EX2 R79, R79 ;  /* 0x0000004f004f7308 */ /* 0x000e220000000800 */
[----:B------:R1:W-:Y:S07]  /*3ee0*/  STL [R1+0xd8], R83 ;  /* 0x0000d85301007387 */ /* 0x0003ee0000100800 */
[----:B------:R-:W2:Y:S01]  /*3ef0*/  MUFU.RCP R78, R78 ;  /* 0x0000004e004e7308 */ /* 0x000ea20000001000 */
[----:B-1----:R-:W-:-:S04]  /*3f00*/  FADD.FTZ R83, R157, -R80 ;  /* 0x800000509d537221 */ /* 0x002fc80000010000 */
[----:B------:R-:W-:Y:S01]  /*3f10*/  FMUL.FTZ R83, R66, R83 ;  /* 0x0000005342537220 */ /* 0x000fe20000410000 */
[----:B0-----:R-:W-:-:S03]  /*3f20*/  FADD.FTZ R79, R79, 1 ;  /* 0x3f8000004f4f7421 */ /* 0x001fc60000010000 */
[----:B------:R-:W-:Y:S01]  /*3f30*/  FFMA.FTZ R83, R77, R83, R84 ;  /* 0x000000534d537223 */ /* 0x000fe20000010054 */
[----:B--2---:R-:W-:-:S03]  /*3f40*/  FMUL.FTZ R157, R159, R78 ;  /* 0x0000004e9f9d7220 */ /* 0x004fc60000410000 */
[----:B------:R-:W-:Y:S01]  /*3f50*/  FMUL.FTZ R78, R83, -1.4426950216293334961 ;  /* 0xbfb8aa3b534e7820 */ /* 0x000fe20000410000 */
[----:B------:R-:W0:Y:S01]  /*3f60*/  MUFU.RCP R79, R79 ;  /* 0x0000004f004f7308 */ /* 0x000e220000001000 */
[----:B------:R-:W-:-:S07]  /*3f70*/  FADD.FTZ R156, R156, -R80 ;  /* 0x800000509c9c7221 */ /* 0x000fce0000010000 */
[----:B------:R-:W1:Y:S01]  /*3f80*/  MUFU.EX2 R78, R78 ;  /* 0x0000004e004e7308 */ /* 0x000e620000000800 */
[----:B------:R-:W-:Y:S01]  /*3f90*/  FMUL.FTZ R156, R66, R156 ;  /* 0x0000009c429c7220 */ /* 0x000fe20000410000 */
[----:B------:R0:W-:Y:S03]  /*3fa0*/  STL [R1+0xd4], R157 ;  /* 0x0000d49d01007387 */ /* 0x0001e60000100800 */
[----:B------:R-:W-:Y:S01]  /*3fb0*/  FFMA.FTZ R156, R0, R156, R81 ;  /* 0x0000009c009c7223 */ /* 0x000fe20000010051 */
[----:B0-----:R-:W-:-:S03]  /*3fc0*/  FMUL.FTZ R157, R158, R79 ;  /* 0x0000004f9e9d7220 */ /* 0x001fc60000410000 */
[----:B------:R-:W-:Y:S01]  /*3fd0*/  FMUL.FTZ R79, R156, -1.4426950216293334961 ;  /* 0xbfb8aa3b9c4f7820 */ /* 0x000fe20000410000 */
[----:B-1----:R-:W-:-:S05]  /*3fe0*/  FADD.FTZ R78, R78, 1 ;  /* 0x3f8000004e4e7421 */ /* 0x002fca0000010000 */
[----:B------:R-:W0:Y:S01]  /*3ff0*/  MUFU.EX2 R79, R79 ;  /* 0x0000004f004f7308 */ /* 0x000e220000000800 */
[----:B------:R-:W-:-:S07]  /*4000*/  FADD.FTZ R155, R155, -R80 ;  /* 0x800000509b9b7221 */ /* 0x000fce0000010000 */
        /* <DEDUP_REMOVED lines=95> */
[----:B------:R-:W-:Y:S01]  /*4600*/  FADD.FTZ R144, R144, -R80 ;  /* 0x8000005090907221 */ /* 0x000fe20000010000 */
[----:B--2---:R-:W-:Y:S02]  /*4610*/  FMUL.FTZ R145, R147, R78 ;  /* 0x0000004e93917220 */ /* 0x004fe40000410000 */
[----:B------:R-:W-:Y:S01]  /*4620*/  FMUL.FTZ R78, R83, -1.4426950216293334961 ;  /* 0xbfb8aa3b534e7820 */ /* 0x000fe20000410000 */
[----:B------:R-:W0:Y:S01]  /*4630*/  MUFU.RCP R79, R79 ;  /* 0x0000004f004f7308 */ /* 0x000e220000001000 */
[----:B------:R-:W-:-:S04]  /*4640*/  FMUL.FTZ R144, R66, R144 ;  /* 0x0000009042907220 */ /* 0x000fc80000410000 */
[----:B------:R-:W-:-:S03]  /*4650*/  FFMA.FTZ R144, R0, R144, R81 ;  /* 0x0000009000907223 */ /* 0x000fc60000010051 */
[----:B------:R-:W1:Y:S01]  /*4660*/  MUFU.EX2 R78, R78 ;  /* 0x0000004e004e7308 */ /* 0x000e620000000800 */
[----:B------:R2:W-:Y:S02]  /*4670*/  STL [R1+0xa4], R145 ;  /* 0x0000a49101007387 */ /* 0x0005e40000100800 */
[----:B--2---:R-:W-:Y:S01]  /*4680*/  FMUL.FTZ R145, R144, -1.4426950216293334961 ;  /* 0xbfb8aa3b90917820 */ /* 0x004fe20000410000 */
[----:B0-----:R-:W-:-:S05]  /*4690*/  FMUL.FTZ R79, R146, R79 ;  /* 0x0000004f924f7220 */ /* 0x001fca0000410000 */
[----:B------:R-:W0:Y:S01]  /*46a0*/  MUFU.EX2 R145, R145 ;  /* 0x0000009100917308 */ /* 0x000e220000000800 */
[----:B-1----:R-:W-:Y:S01]  /*46b0*/  FADD.FTZ R78, R78, 1 ;  /* 0x3f8000004e4e7421 */ /* 0x002fe20000010000 */
[----:B------:R1:W-:Y:S06]  /*46c0*/  STL [R1+0x9c], R79 ;  /* 0x00009c4f01007387 */ /* 0x0003ec0000100800 */
[----:B-1----:R1:W2:Y:S02]  /*46d0*/  MUFU.RCP R79, R78 ;  /* 0x0000004e004f7308 */ /* 0x0022a40000001000 */
[----:B-1----:R-:W-:Y:S01]  /*46e0*/  FADD.FTZ R78, R143, -R80 ;  /* 0x800000508f4e7221 */ /* 0x002fe20000010000 */
[----:B0-----:R-:W-:-:S03]  /*46f0*/  FADD.FTZ R143, R145, 1 ;  /* 0x3f800000918f7421 */ /* 0x001fc60000010000 */
[----:B------:R-:W-:-:S03]  /*4700*/  FMUL.FTZ R78, R66, R78 ;  /* 0x0000004e424e7220 */ /* 0x000fc60000410000 */
[----:B------:R-:W0:Y:S01]  /*4710*/  MUFU.RCP R143, R143 ;  /* 0x0000008f008f7308 */ /* 0x000e220000001000 */
[----:B------:R-:W-:Y:S01]  /*4720*/  FFMA.FTZ R78, R76, R78, R85 ;  /* 0x0000004e4c4e7223 */ /* 0x000fe20000010055 */
[----:B--2---:R-:W-:Y:S01]  /*4730*/  FMUL.FTZ R79, R83, R79 ;  /* 0x0000004f534f7220 */ /* 0x004fe20000410000 */
[----:B------:R-:W-:Y:S02]  /*4740*/  FADD.FTZ R142, R142, -R80 ;  /* 0x800000508e8e7221 */ /* 0x000fe40000010000 */
[----:B------:R-:W-:Y:S02]  /*4750*/  FMUL.FTZ R83, R78, -1.4426950216293334961 ;  /* 0xbfb8aa3b4e537820 */ /* 0x000fe40000410000 */
[----:B------:R1:W-:Y:S04]  /*4760*/  STL [R1+0x20], R79 ;  /* 0x0000204f01007387 */ /* 0x0003e80000100800 */
[----:B------:R-:W2:Y:S01]  /*4770*/  MUFU.EX2 R83, R83 ;  /* 0x0000005300537308 */ /* 0x000ea20000000800 */
[----:B-1----:R-:W-:Y:S01]  /*4780*/  FMUL.FTZ R79, R66, R142 ;  /* 0x0000008e424f7220 */ /* 0x002fe20000410000 */
[----:B0-----:R-:W-:-:S03]  /*4790*/  FMUL.FTZ R142, R144, R143 ;  /* 0x0000008f908e7220 */ /* 0x001fc60000410000 */
[----:B------:R-:W-:-:S04]  /*47a0*/  FFMA.FTZ R79, R82, R79, R68 ;  /* 0x0000004f524f7223 */ /* 0x000fc80000010044 */
[----:B------:R-:W-:Y:S01]  /*47b0*/  FMUL.FTZ R143, R79, -1.4426950216293334961 ;  /* 0xbfb8aa3b4f8f7820 */ /* 0x000fe20000410000 */
[----:B--2---:R-:W-:-:S05]  /*47c0*/  FADD.FTZ R83, R83, 1 ;  /* 0x3f80000053537421 */ /* 0x004fca0000010000 */
[----:B------:R-:W0:Y:S01]  /*47d0*/  MUFU.EX2 R143, R143 ;  /* 0x0000008f008f7308 */ /* 0x000e220000000800 */
[----:B------:R1:W-:Y:S07]  /*47e0*/  STL [R1+0x1c], R142 ;  /* 0x00001c8e01007387 */ /* 0x0003ee0000100800 */
[----:B-1----:R1:W2:Y:S02]  /*47f0*/  MUFU.RCP R142, R83 ;  /* 0x00000053008e7308 */ /* 0x0022a40000001000 */
[----:B-1----:R-:W-:Y:S01]  /*4800*/  FADD.FTZ R83, R141, -R80 ;  /* 0x800000508d537221 */ /* 0x002fe20000010000 */
[----:B0-----:R-:W-:-:S03]  /*4810*/  FADD.FTZ R141, R143, 1 ;  /* 0x3f8000008f8d7421 */ /* 0x001fc60000010000 */
[----:B------:R-:W-:-:S04]  /*4820*/  FMUL.FTZ R83, R66, R83 ;  /* 0x0000005342537220 */ /* 0x000fc80000410000 */
[----:B------:R-:W-:Y:S01]  /*4830*/  FFMA.FTZ R83, R77, R83, R84 ;  /* 0x000000534d537223 */ /* 0x000fe20000010054 */
[----:B------:R-:W0:Y:S01]  /*4840*/  MUFU.RCP R141, R141 ;  /* 0x0000008d008d7308 */ /* 0x000e220000001000 */
[----:B--2---:R-:W-:Y:S02]  /*4850*/  FMUL.FTZ R143, R78, R142 ;  /* 0x0000008e4e8f7220 */ /* 0x004fe40000410000 */
[----:B------:R-:W-:Y:S01]  /*4860*/  FMUL.FTZ R78, R83, -1.4426950216293334961 ;  /* 0xbfb8aa3b534e7820 */ /* 0x000fe20000410000 */
[----:B------:R-:W-:-:S04]  /*4870*/  FADD.FTZ R142, R140, -R80 ;  /* 0x800000508c8e7221 */ /* 0x000fc80000010000 */
[----:B------:R1:W2:Y:S02]  /*4880*/  MUFU.EX2 R140, R78 ;  /* 0x0000004e008c7308 */ /* 0x0002a40000000800 */
[----:B-1----:R-:W-:Y:S01]  /*4890*/  FMUL.FTZ R78, R66, R142 ;  /* 0x0000008e424e7220 */ /* 0x002fe20000410000 */
[----:B0-----:R-:W-:-:S03]  /*48a0*/  FMUL.FTZ R141, R79, R141 ;  /* 0x0000008d4f8d7220 */ /* 0x001fc60000410000 */
[----:B------:R-:W-:-:S04]  /*48b0*/  FFMA.FTZ R78, R0, R78, R81 ;  /* 0x0000004e004e7223 */ /* 0x000fc80000010051 */
[----:B------:R-:W-:Y:S01]  /*48c0*/  FMUL.FTZ R79, R78, -1.4426950216293334961 ;  /* 0xbfb8aa3b4e4f7820 */ /* 0x000fe20000410000 */
[----:B--2---:R-:W-:-:S05]  /*48d0*/  FADD.FTZ R140, R140, 1 ;  /* 0x3f8000008c8c7421 */ /* 0x004fca0000010000 */
[----:B------:R-:W0:Y:S01]  /*48e0*/  MUFU.EX2 R79, R79 ;  /* 0x0000004f004f7308 */ /* 0x000e220000000800 */
[----:B------:R-:W-:-:S07]  /*48f0*/  FADD.FTZ R139, R139, -R80 ;  /* 0x800000508b8b7221 */ /* 0x000fce0000010000 */
[----:B------:R-:W1:Y:S01]  /*4900*/  MUFU.RCP R140, R140 ;  /* 0x0000008c008c7308 */ /* 0x000e620000001000 */
[----:B------:R-:W-:Y:S01]  /*4910*/  STL [R1+0x18], R143 ;  /* 0x0000188f01007387 */ /* 0x000fe20000100800 */
[----:B------:R-:W-:-:S03]  /*4920*/  FMUL.FTZ R139, R66, R139 ;  /* 0x0000008b428b7220 */ /* 0x000fc60000410000 */
[----:B------:R0:W-:Y:S02]  /*4930*/  STL [R1+0x14], R141 ;  /* 0x0000148d01007387 */ /* 0x0001e40000100800 */
[----:B0-----:R-:W-:Y:S01]  /*4940*/  FADD.FTZ R141, R79, 1 ;  /* 0x3f8000004f8d7421 */ /* 0x001fe20000010000 */
[----:B------:R-:W-:-:S03]  /*4950*/  FFMA.FTZ R79, R76, R139, R85 ;  /* 0x0000008b4c4f7223 */ /* 0x000fc60000010055 */
[----:B------:R1:W0:Y:S02]  /*4960*/  MUFU.RCP R139, R141 ;  /* 0x0000008d008b7308 */ /* 0x0002240000001000 */
[----:B-1----:R-:W-:Y:S01]  /*4970*/  FMUL.FTZ R141, R83, R140 ;  /* 0x0000008c538d7220 */ /* 0x002fe20000410000 */
        /* <DEDUP_REMOVED lines=16> */
[----:B------:R1:W-:Y:S02]  /*4a80*/  MUFU.RCP R137, R139 ;  /* 0x0000008b00897308 */ /* 0x0003e40000001000 */
[----:B-1----:R-:W-:Y:S01]  /*4a90*/  FMUL.FTZ R139, R79, R138 ;  /* 0x0000008a4f8b7220 */ /* 0x002fe20000410000 */
[----:B------:R-:W-:Y:S01]  /*4aa0*/  FADD.FTZ R138, R39, -R80 ;  /* 0x80000050278a7221 */ /* 0x000fe20000010000 */
[----:B------:R-:W-:-:S03]  /*4ab0*/  FMUL.FTZ R79, R78, -1.4426950216293334961 ;  /* 0xbfb8aa3b4e4f7820 */ /* 0x000fc60000410000 */
[----:B------:R-:W-:Y:S01]  /*4ac0*/  FMUL.FTZ R138, R66, R138 ;  /* 0x0000008a428a7220 */ /* 0x000fe20000410000 */
[----:B------:R0:W1:Y:S03]  /*4ad0*/  MUFU.EX2 R39, R79 ;  /* 0x0000004f00277308 */ /* 0x0000660000000800 */
[----:B------:R-:W-:-:S04]  /*4ae0*/  FFMA.FTZ R165, R0, R138, R81 ;  /* 0x0000008a00a57223 */ /* 0x000fc80000010051 */
[----:B0-----:R-:W-:-:S06]  /*4af0*/  FMUL.FTZ R79, R165, -1.4426950216293334961 ;  /* 0xbfb8aa3ba54f7820 */ /* 0x001fcc0000410000 */
[----:B------:R-:W0:Y:S01]  /*4b00*/  MUFU.EX2 R79, R79 ;  /* 0x0000004f004f7308 */ /* 0x000e220000000800 */
[----:B-1----:R-:W-:Y:S01]  /*4b10*/  FADD.FTZ R39, R39, 1 ;  /* 0x3f80000027277421 */ /* 0x002fe20000010000 */
[----:B------:R-:W-:-:S06]  /*4b20*/  FADD.FTZ R164, R38, -R80 ;  /* 0x8000005026a47221 */ /* 0x000fcc0000010000 */
[----:B------:R-:W1:Y:S01]  /*4b30*/  MUFU.RCP R39, R39 ;  /* 0x0000002700277308 */ /* 0x000e620000001000 */
[----:B0-----:R-:W-:-:S07]  /*4b40*/  FADD.FTZ R38, R79, 1 ;  /* 0x3f8000004f267421 */ /* 0x001fce0000010000 */
[----:B------:R-:W0:Y:S01]  /*4b50*/  MUFU.RCP R38, R38 ;  /* 0x0000002600267308 */ /* 0x000e220000001000 */
[----:B-1----:R-:W-:Y:S01]  /*4b60*/  FMUL.FTZ R79, R78, R39 ;  /* 0x000000274e4f7220 */ /* 0x002fe20000410000 */
[----:B------:R-:W-:-:S04]  /*4b70*/  FADD.FTZ R78, R37, -R80 ;  /* 0x80000050254e7221 */ /* 0x000fc80000010000 */
[----:B------:R-:W-:-:S04]  /*4b80*/  FMUL.FTZ R78, R66, R78 ;  /* 0x0000004e424e7220 */ /* 0x000fc80000410000 */
[----:B------:R-:W-:Y:S01]  /*4b90*/  FFMA.FTZ R163, R82, R78, R68 ;  /* 0x0000004e52a37223 */ /* 0x000fe20000010044 */
[----:B------:R-:W-:Y:S01]  /*4ba0*/  FMUL.FTZ R164, R66, R164 ;  /* 0x000000a442a47220 */ /* 0x000fe20000410000 */
[----:B0-----:R-:W-:Y:S02]  /*4bb0*/  FMUL.FTZ R165, R165, R38 ;  /* 0x00000026a5a57220 */ /* 0x001fe40000410000 */
[----:B------:R-:W-:Y:S01]  /*4bc0*/  FMUL.FTZ R38, R163, -1.4426950216293334961 ;  /* 0xbfb8aa3ba3267820 */ /* 0x000fe20000410000 */
[----:B------:R-:W-:-:S05]  /*4bd0*/  FFMA.FTZ R164, R76, R164, R85 ;  /* 0x000000a44ca47223 */ /* 0x000fca0000010055 */
[----:B------:R-:W0:Y:S01]  /*4be0*/  MUFU.EX2 R38, R38 ;  /* 0x0000002600267308 */ /* 0x000e220000000800 */
[----:B------:R-:W-:-:S07]  /*4bf0*/  FMUL.FTZ R39, R164, -1.4426950216293334961 ;  /* 0xbfb8aa3ba4277820 */ /* 0x000fce0000410000 */
[----:B------:R-:W1:Y:S01]  /*4c00*/  MUFU.EX2 R37, R39 ;  /* 0x0000002700257308 */ /* 0x000e620000000800 */
[----:B------:R-:W-:Y:S01]  /*4c10*/  FADD.FTZ R162, R36, -R80 ;  /* 0x8000005024a27221 */ /* 0x000fe20000010000 */
[----:B0-----:R-:W-:-:S06]  /*4c20*/  FADD.FTZ R36, R38, 1 ;  /* 0x3f80000026247421 */ /* 0x001fcc0000010000 */
[----:B------:R-:W0:Y:S01]  /*4c30*/  MUFU.RCP R36, R36 ;  /* 0x0000002400247308 */ /* 0x000e220000001000 */
[----:B-1----:R-:W-:Y:S01]  /*4c40*/  FADD.FTZ R37, R37, 1 ;  /* 0x3f80000025257421 */ /* 0x002fe20000010000 */
[----:B------:R-:W-:-:S06]  /*4c50*/  FADD.FTZ R38, R32, -R80 ;  /* 0x8000005020267221 */ /* 0x000fcc0000010000 */
[----:B------:R-:W1:Y:S01]  /*4c60*/  MUFU.RCP R37, R37 ;  /* 0x0000002500257308 */ /* 0x000e620000001000 */
[----:B------:R-:W-:-:S04]  /*4c70*/  FMUL.FTZ R38, R66, R38 ;  /* 0x0000002642267220 */ /* 0x000fc80000410000 */
[----:B------:R-:W-:Y:S01]  /*4c80*/  FFMA.FTZ R161, R0, R38, R81 ;  /* 0x0000002600a17223 */ /* 0x000fe20000010051 */
[----:B------:R-:W-:Y:S01]  /*4c90*/  FMUL.FTZ R162, R66, R162 ;  /* 0x000000a242a27220 */ /* 0x000fe20000410000 */
[----:B0-----:R-:W-:Y:S02]  /*4ca0*/  FMUL.FTZ R163, R163, R36 ;  /* 0x00000024a3a37220 */ /* 0x001fe40000410000 */
[----:B------:R-:W-:Y:S01]  /*4cb0*/  FMUL.FTZ R36, R161, -1.4426950216293334961 ;  /* 0xbfb8aa3ba1247820 */ /* 0x000fe20000410000 */
[----:B------:R-:W-:-:S05]  /*4cc0*/  FFMA.FTZ R162, R77, R162, R84 ;  /* 0x000000a24da27223 */ /* 0x000fca0000010054 */
[----:B------:R-:W0:Y:S01]  /*4cd0*/  MUFU.EX2 R36, R36 ;  /* 0x0000002400247308 */ /* 0x000e220000000800 */
[----:B-1----:R-:W-:Y:S01]  /*4ce0*/  FMUL.FTZ R164, R164, R37 ;  /* 0x00000025a4a47220 */ /* 0x002fe20000410000 */
[----:B------:R-:W-:-:S06]  /*4cf0*/  FMUL.FTZ R37, R162, -1.4426950216293334961 ;  /* 0xbfb8aa3ba2257820 */ /* 0x000fcc0000410000 */
[----:B------:R-:W1:Y:S01]  /*4d00*/  MUFU.EX2 R32, R37 ;  /* 0x0000002500207308 */ /* 0x000e620000000800 */
[----:B------:R-:W-:Y:S01]  /*4d10*/  FADD.FTZ R160, R31, -R80 ;  /* 0x800000501fa07221 */ /* 0x000fe20000010000 */
[----:B0-----:R-:W-:-:S06]  /*4d20*/  FADD.FTZ R31, R36, 1 ;  /* 0x3f800000241f7421 */ /* 0x001fcc0000010000 */
[----:B------:R-:W0:Y:S01]  /*4d30*/  MUFU.RCP R31, R31 ;  /* 0x0000001f001f7308 */ /* 0x000e220000001000 */
[----:B-1----:R-:W-:Y:S01]  /*4d40*/  FADD.FTZ R32, R32, 1 ;  /* 0x3f80000020207421 */ /* 0x002fe20000010000 */
[----:B------:R-:W-:-:S06]  /*4d50*/  FADD.FTZ R36, R30, -R80 ;  /* 0x800000501e247221 */ /* 0x000fcc0000010000 */
[----:B------:R-:W1:Y:S01]  /*4d60*/  MUFU.RCP R32, R32 ;  /* 0x0000002000207308 */ /* 0x000e620000001000 */
[C---:B------:R-:W-:Y:S01]  /*4d70*/  FMUL.FTZ R36, R66.reuse, R36 ;  /* 0x0000002442247220 */ /* 0x040fe20000410000 */
[----:B------:R-:W-:-:S03]  /*4d80*/  FMUL.FTZ R160, R66, R160 ;  /* 0x000000a042a07220 */ /* 0x000fc60000410000 */
[----:B------:R-:W-:Y:S01]  /*4d90*/  FFMA.FTZ R159, R82, R36, R68 ;  /* 0x00000024529f7223 */ /* 0x000fe20000010044 */
[----:B------:R-:W-:Y:S01]  /*4da0*/  FFMA.FTZ R160, R76, R160, R85 ;  /* 0x000000a04ca07223 */ /* 0x000fe20000010055 */
[----:B0-----:R-:W-:Y:S02]  /*4db0*/  FMUL.FTZ R161, R161, R31 ;  /* 0x0000001fa1a17220 */ /* 0x001fe40000410000 */
[----:B------:R-:W-:-:S06]  /*4dc0*/  FMUL.FTZ R31, R159, -1.4426950216293334961 ;  /* 0xbfb8aa3b9f1f7820 */ /* 0x000fcc0000410000 */
        /* <DEDUP_REMOVED lines=15> */
[----:B------:R-:W-:Y:S01]  /*4ec0*/  FMUL.FTZ R29, R157, -1.4426950216293334961 ;  /* 0xbfb8aa3b9d1d7820 */ /* 0x000fe20000410000 */
[----:B-1----:R-:W-:Y:S01]  /*4ed0*/  FMUL.FTZ R160, R160, R30 ;  /* 0x0000001ea0a07220 */ /* 0x002fe20000410000 */
[----:B------:R-:W-:-:S04]  /*4ee0*/  FMUL.FTZ R30, R158, -1.4426950216293334961 ;  /* 0xbfb8aa3b9e1e7820 */ /* 0x000fc80000410000 */
[----:B------:R-:W0:Y:S08]  /*4ef0*/  MUFU.EX2 R29, R29 ;  /* 0x0000001d001d7308 */ /* 0x000e300000000800 */
[----:B------:R-:W1:Y:S01]  /*4f00*/  MUFU.EX2 R27, R30 ;  /* 0x0000001e001b7308 */ /* 0x000e620000000800 */
[----:B------:R-:W-:Y:S01]  /*4f10*/  FADD.FTZ R156, R25, -R80 ;  /* 0x80000050199c7221 */ /* 0x000fe20000010000 */
[----:B0-----:R-:W-:Y:S01]  /*4f20*/  FADD.FTZ R25, R29, 1 ;  /* 0x3f8000001d197421 */ /* 0x001fe20000010000 */
[----:B-1----:R-:W-:-:S05]  /*4f30*/  FADD.FTZ R27, R27, 1 ;  /* 0x3f8000001b1b7421 */ /* 0x002fca0000010000 */
[----:B------:R-:W0:Y:S01]  /*4f40*/  MUFU.RCP R25, R25 ;  /* 0x0000001900197308 */ /* 0x000e220000001000 */
[----:B------:R-:W-:-:S07]  /*4f50*/  FADD.FTZ R29, R24, -R80 ;  /* 0x80000050181d7221 */ /* 0x000fce0000010000 */
        /* <DEDUP_REMOVED lines=21> */
[----:B0-----:R-:W-:-:S03]  /*50b0*/  FMUL.FTZ R155, R155, R23 ;  /* 0x000000179b9b7220 */ /* 0x001fc60000410000 */
        /* <DEDUP_REMOVED lines=8> */
[----:B------:R-:W0:Y:S08]  /*5140*/  MUFU.RCP R21, R21 ;  /* 0x0000001500157308 */ /* 0x000e300000001000 */
[----:B------:R-:W1:Y:S01]  /*5150*/  MUFU.RCP R22, R22 ;  /* 0x0000001600167308 */ /* 0x000e620000001000 */
[----:B------:R-:W-:Y:S01]  /*5160*/  FADD.FTZ R23, R20, -R80 ;  /* 0x8000005014177221 */ /* 0x000fe20000010000 */
[----:B------:R-:W-:-:S03]  /*5170*/  FMUL.FTZ R152, R66, R152 ;  /* 0x0000009842987220 */ /* 0x000fc60000410000 */
[----:B------:R-:W-:Y:S01]  /*5180*/  FMUL.FTZ R23, R66, R23 ;  /* 0x0000001742177220 */ /* 0x000fe20000410000 */
[----:B------:R-:W-:-:S03]  /*5190*/  FFMA.FTZ R152, R76, R152, R85 ;  /* 0x000000984c987223 */ /* 0x000fc60000010055 */
        /* <DEDUP_REMOVED lines=8> */
[----:B0-----:R-:W-:-:S06]  /*5220*/  FADD.FTZ R20, R20, 1 ;  /* 0x3f80000014147421 */ /* 0x001fcc0000010000 */
[----:B------:R-:W0:Y:S01]  /*5230*/  MUFU.RCP R20, R20 ;  /* 0x0000001400147308 */ /* 0x000e220000001000 */
[----:B-1----:R-:W-:-:S07]  /*5240*/  FADD.FTZ R19, R21, 1 ;  /* 0x3f80000015137421 */ /* 0x002fce0000010000 */
[----:B------:R-:W1:Y:S01]  /*5250*/  MUFU.RCP R19, R19 ;  /* 0x0000001300137308 */ /* 0x000e620000001000 */
[----:B------:R-:W-:Y:S01]  /*5260*/  FMUL.FTZ R150, R66, R150 ;  /* 0x0000009642967220 */ /* 0x000fe20000410000 */
[----:B------:R-:W-:-:S03]  /*5270*/  FADD.FTZ R21, R18, -R80 ;  /* 0x8000005012157221 */ /* 0x000fc60000010000 */
[----:B------:R-:W-:Y:S01]  /*5280*/  FFMA.FTZ R150, R77, R150, R84 ;  /* 0x000000964d967223 */ /* 0x000fe20000010054 */
[----:B------:R-:W-:Y:S01]  /*5290*/  FMUL.FTZ R21, R66, R21 ;  /* 0x0000001542157220 */ /* 0x000fe20000410000 */
[----:B0-----:R-:W-:Y:S02]  /*52a0*/  FMUL.FTZ R152, R152, R20 ;  /* 0x0000001498987220 */ /* 0x001fe40000410000 */
[----:B------:R-:W-:Y:S01]  /*52b0*/  FMUL.FTZ R20, R150, -1.4426950216293334961 ;  /* 0xbfb8aa3b96147820 */ /* 0x000fe20000410000 */
[----:B------:R-:W-:-:S03]  /*52c0*/  FFMA.FTZ R149, R0, R21, R81 ;  /* 0x0000001500957223 */ /* 0x000fc60000010051 */
        /* <DEDUP_REMOVED lines=8> */
[----:B------:R-:W-:-:S06]  /*5350*/  FMUL.FTZ R148, R66, R148 ;  /* 0x0000009442947220 */ /* 0x000fcc0000410000 */
[----:B------:R-:W1:Y:S01]  /*5360*/  MUFU.RCP R17, R17 ;  /* 0x0000001100117308 */ /* 0x000e620000001000 */
[----:B------:R-:W-:Y:S01]  /*5370*/  FADD.FTZ R19, R16, -R80 ;  /* 0x8000005010137221 */ /* 0x000fe20000010000 */
[----:B------:R-:W-:-:S03]  /*5380*/  FFMA.FTZ R148, R76, R148, R85 ;  /* 0x000000944c947223 */ /* 0x000fc60000010055 */
[----:B------:R-:W-:Y:S01]  /*5390*/  FMUL.FTZ R19, R66, R19 ;  /* 0x0000001342137220 */ /* 0x000fe20000410000 */
[----:B0-----:R-:W-:Y:S01]  /*53a0*/  FMUL.FTZ R150, R150, R18 ;  /* 0x0000001296967220 */ /* 0x001fe20000410000 */
[----:B------:R-:W-:Y:S02]  /*53b0*/  FMUL.FTZ R18, R148, -1.4426950216293334961 ;  /* 0xbfb8aa3b94127820 */ /* 0x000fe40000410000 */
[----:B------:R-:W-:Y:S02]  /*53c0*/  FFMA.FTZ R147, R82, R19, R68 ;  /* 0x0000001352937223 */ /* 0x000fe40000010044 */
[----:B------:R-:W0:Y:S01]  /*53d0*/  MUFU.EX2 R16, R18 ;  /* 0x0000001200107308 */ /* 0x000e220000000800 */
[----:B-1----:R-:W-:Y:S01]  /*53e0*/  FMUL.FTZ R149, R149, R17 ;  /* 0x0000001195957220 */ /* 0x002fe20000410000 */
[----:B------:R-:W-:-:S06]  /*53f0*/  FMUL.FTZ R17, R147, -1.4426950216293334961 ;  /* 0xbfb8aa3b93117820 */ /* 0x000fcc0000410000 */
[----:B------:R-:W1:Y:S01]  /*5400*/  MUFU.EX2 R17, R17 ;  /* 0x0000001100117308 */ /* 0x000e620000000800 */
[----:B0-----:R-:W-:Y:S01]  /*5410*/  FADD.FTZ R16, R16, 1 ;  /* 0x3f80000010107421 */ /* 0x001fe20000010000 */
[----:B------:R-:W-:-:S06]  /*5420*/  FADD.FTZ R146, R15, -R80 ;  /* 0x800000500f927221 */ /* 0x000fcc0000010000 */
[----:B------:R-:W0:Y:S01]  /*5430*/  MUFU.RCP R16, R16 ;  /* 0x0000001000107308 */ /* 0x000e220000001000 */
[----:B-1----:R-:W-:Y:S01]  /*5440*/  FADD.FTZ R15, R17, 1 ;  /* 0x3f800000110f7421 */ /* 0x002fe20000010000 */
[----:B------:R-:W-:-:S06]  /*5450*/  FMUL.FTZ R146, R66, R146 ;  /* 0x0000009242927220 */ /* 0x000fcc0000410000 */
[----:B------:R-:W1:Y:S01]  /*5460*/  MUFU.RCP R15, R15 ;  /* 0x0000000f000f7308 */ /* 0x000e620000001000 */
[----:B------:R-:W-:Y:S01]  /*5470*/  FFMA.FTZ R146, R77, R146, R84 ;  /* 0x000000924d927223 */ /* 0x000fe20000010054 */
[----:B------:R-:W-:Y:S01]  /*5480*/  FADD.FTZ R17, R14, -R80 ;  /* 0x800000500e117221 */ /* 0x000fe20000010000 */
[----:B0-----:R-:W-:Y:S02]  /*5490*/  FMUL.FTZ R148, R148, R16 ;  /* 0x0000001094947220 */ /* 0x001fe40000410000 */
[----:B------:R-:W-:Y:S01]  /*54a0*/  FMUL.FTZ R16, R146, -1.4426950216293334961 ;  /* 0xbfb8aa3b92107820 */ /* 0x000fe20000410000 */
[----:B------:R-:W-:-:S03]  /*54b0*/  FMUL.FTZ R17, R66, R17 ;  /* 0x0000001142117220 */ /* 0x000fc60000410000 */
[----:B------:R-:W0:Y:S01]  /*54c0*/  MUFU.EX2 R14, R16 ;  /* 0x00000010000e7308 */ /* 0x000e220000000800 */
[----:B------:R-:W-:Y:S01]  /*54d0*/  FFMA.FTZ R145, R0, R17, R81 ;  /* 0x0000001100917223 */ /* 0x000fe20000010051 */
[----:B-1----:R-:W-:-:S03]  /*54e0*/  FMUL.FTZ R147, R147, R15 ;  /* 0x0000000f93937220 */ /* 0x002fc60000410000 */
[----:B------:R-:W-:-:S06]  /*54f0*/  FMUL.FTZ R15, R145, -1.4426950216293334961 ;  /* 0xbfb8aa3b910f7820 */ /* 0x000fcc0000410000 */
[----:B------:R-:W1:Y:S01]  /*5500*/  MUFU.EX2 R15, R15 ;  /* 0x0000000f000f7308 */ /* 0x000e620000000800 */
[----:B0-----:R-:W-:Y:S01]  /*5510*/  FADD.FTZ R14, R14, 1 ;  /* 0x3f8000000e0e7421 */ /* 0x001fe20000010000 */
[----:B------:R-:W-:-:S06]  /*5520*/  FADD.FTZ R144, R13, -R80 ;  /* 0x800000500d907221 */ /* 0x000fcc0000010000 */
[----:B------:R-:W0:Y:S01]  /*5530*/  MUFU.RCP R14, R14 ;  /* 0x0000000e000e7308 */ /* 0x000e220000001000 */
[----:B------:R-:W-:Y:S01]  /*5540*/  FMUL.FTZ R144, R66, R144 ;  /* 0x0000009042907220 */ /* 0x000fe20000410000 */
[----:B-1----:R-:W-:-:S03]  /*5550*/  FADD.FTZ R13, R15, 1 ;  /* 0x3f8000000f0d7421 */ /* 0x002fc60000010000 */
[----:B------:R-:W-:-:S03]  /*5560*/  FFMA.FTZ R144, R76, R144, R85 ;  /* 0x000000904c907223 */ /* 0x000fc60000010055 */
[----:B------:R-:W1:Y:S01]  /*5570*/  MUFU.RCP R13, R13 ;  /* 0x0000000d000d7308 */ /* 0x000e620000001000 */
[----:B------:R-:W-:Y:S01]  /*5580*/  FADD.FTZ R15, R12, -R80 ;  /* 0x800000500c0f7221 */ /* 0x000fe20000010000 */
[----:B0-----:R-:W-:Y:S01]  /*5590*/  FMUL.FTZ R146, R146, R14 ;  /* 0x0000000e92927220 */ /* 0x001fe20000410000 */
[----:B------:R-:W-:Y:S02]  /*55a0*/  FMUL.FTZ R14, R144, -1.4426950216293334961 ;  /* 0xbfb8aa3b900e7820 */ /* 0x000fe40000410000 */
        /* <DEDUP_REMOVED lines=29> */
[----:B0-----:R-:W-:Y:S01]  /*5780*/  FMUL.FTZ R142, R142, R10 ;  /* 0x0000000a8e8e7220 */ /* 0x001fe20000410000 */
[----:B------:R-:W-:Y:S01]  /*5790*/  FMUL.FTZ R10, R140, -1.4426950216293334961 ;  /* 0xbfb8aa3b8c0a7820 */ /* 0x000fe20000410000 */
[----:B------:R-:W-:-:S05]  /*57a0*/  FADD.FTZ R11, R8, -R80 ;  /* 0x80000050080b7221 */ /* 0x000fca0000010000 */
[----:B------:R-:W0:Y:S01]  /*57b0*/  MUFU.EX2 R8, R10 ;  /* 0x0000000a00087308 */ /* 0x000e220000000800 */
[----:B------:R-:W-:Y:S01]  /*57c0*/  FMUL.FTZ R11, R66, R11 ;  /* 0x0000000b420b7220 */ /* 0x000fe20000410000 */
[----:B------:R2:W-:Y:S01]  /*57d0*/  STL [R1+0x8], R139 ;  /* 0x0000088b01007387 */ /* 0x0005e20000100800 */
[----:B-1----:R-:W-:Y:S02]  /*57e0*/  FMUL.FTZ R141, R141, R9 ;  /* 0x000000098d8d7220 */ /* 0x002fe40000410000 */
[----:B--2---:R-:W-:-:S04]  /*57f0*/  FFMA.FTZ R139, R82, R11, R68 ;  /* 0x0000000b528b7223 */ /* 0x004fc80000010044 */
[----:B------:R-:W-:Y:S01]  /*5800*/  FMUL.FTZ R9, R139, -1.4426950216293334961 ;  /* 0xbfb8aa3b8b097820 */ /* 0x000fe20000410000 */
[----:B0-----:R-:W-:-:S05]  /*5810*/  FADD.FTZ R8, R8, 1 ;  /* 0x3f80000008087421 */ /* 0x001fca0000010000 */
[----:B------:R-:W0:Y:S01]  /*5820*/  MUFU.EX2 R9, R9 ;  /* 0x0000000900097308 */ /* 0x000e220000000800 */
[----:B------:R-:W-:-:S07]  /*5830*/  FADD.FTZ R138, R7, -R80 ;  /* 0x80000050078a7221 */ /* 0x000fce0000010000 */
[----:B------:R-:W1:Y:S01]  /*5840*/  MUFU.RCP R8, R8 ;  /* 0x0000000800087308 */ /* 0x000e620000001000 */
[----:B------:R-:W-:-:S04]  /*5850*/  FMUL.FTZ R138, R66, R138 ;  /* 0x0000008a428a7220 */ /* 0x000fc80000410000 */
[----:B------:R-:W-:Y:S01]  /*5860*/  FFMA.FTZ R138, R77, R138, R84 ;  /* 0x0000008a4d8a7223 */ /* 0x000fe20000010054 */
[----:B0-----:R-:W-:Y:S01]  /*5870*/  FADD.FTZ R7, R9, 1 ;  /* 0x3f80000009077421 */ /* 0x001fe20000010000 */
[----:B------:R-:W-:Y:S01]  /*5880*/  FADD.FTZ R9, R6, -R80 ;  /* 0x8000005006097221 */ /* 0x000fe20000010000 */
[----:B------:R-:W-:-:S03]  /*5890*/  FMUL.FTZ R83, R83, R137 ;  /* 0x0000008953537220 */ /* 0x000fc60000410000 */
[----:B------:R-:W-:Y:S01]  /*58a0*/  FMUL.FTZ R9, R66, R9 ;  /* 0x0000000942097220 */ /* 0x000fe20000410000 */
[----:B-1----:R-:W-:Y:S01]  /*58b0*/  FMUL.FTZ R140, R140, R8 ;  /* 0x000000088c8c7220 */ /* 0x002fe20000410000 */
[----:B------:R-:W-:Y:S02]  /*58c0*/  FMUL.FTZ R8, R138, -1.4426950216293334961 ;  /* 0xbfb8aa3b8a087820 */ /* 0x000fe40000410000 */
[----:B------:R-:W-:Y:S02]  /*58d0*/  FFMA.FTZ R137, R0, R9, R81 ;  /* 0x0000000900897223 */ /* 0x000fe40000010051 */
[----:B------:R0:W1:Y:S02]  /*58e0*/  MUFU.EX2 R6, R8 ;  /* 0x0000000800067308 */ /* 0x0000640000000800 */
[----:B0-----:R-:W-:-:S06]  /*58f0*/  FMUL.FTZ R8, R137, -1.4426950216293334961 ;  /* 0xbfb8aa3b89087820 */ /* 0x001fcc0000410000 */
[----:B------:R-:W0:Y:S08]  /*5900*/  MUFU.RCP R7, R7 ;  /* 0x0000000700077308 */ /* 0x000e300000001000 */
[----:B------:R-:W2:Y:S01]  /*5910*/  MUFU.EX2 R8, R8 ;  /* 0x0000000800087308 */ /* 0x000ea20000000800 */
[----:B-1----:R-:W-:Y:S01]  /*5920*/  FADD.FTZ R6, R6, 1 ;  /* 0x3f80000006067421 */ /* 0x002fe20000010000 */
[----:B0-----:R-:W-:-:S06]  /*5930*/  FMUL.FTZ R139, R139, R7 ;  /* 0x000000078b8b7220 */ /* 0x001fcc0000410000 */
[----:B------:R2:W0:Y:S01]  /*5940*/  MUFU.RCP R7, R6 ;  /* 0x0000000600077308 */ /* 0x0004220000001000 */
[----:B------:R-:W-:Y:S01]  /*5950*/  FADD.FTZ R5, R5, -R80 ;  /* 0x8000005005057221 */ /* 0x000fe20000010000 */
[----:B--2---:R-:W-:-:S03]  /*5960*/  FADD.FTZ R6, R8, 1 ;  /* 0x3f80000008067421 */ /* 0x004fc60000010000 */
[----:B------:R-:W-:-:S03]  /*5970*/  FMUL.FTZ R5, R66, R5 ;  /* 0x0000000542057220 */ /* 0x000fc60000410000 */
[----:B------:R-:W1:Y:S01]  /*5980*/  MUFU.RCP R6, R6 ;  /* 0x0000000600067308 */ /* 0x000e620000001000 */
[----:B------:R-:W-:Y:S01]  /*5990*/  FADD.FTZ R4, R4, -R80 ;  /* 0x8000005004047221 */ /* 0x000fe20000010000 */
[----:B------:R-:W-:Y:S01]  /*59a0*/  FFMA.FTZ R5, R76, R5, R85 ;  /* 0x000000054c057223 */ /* 0x000fe20000010055 */
[----:B0-----:R-:W-:Y:S02]  /*59b0*/  FMUL.FTZ R138, R138, R7 ;  /* 0x000000078a8a7220 */ /* 0x001fe40000410000 */
[----:B------:R-:W-:Y:S01]  /*59c0*/  FMUL.FTZ R4, R66, R4 ;  /* 0x0000000442047220 */ /* 0x000fe20000410000 */
[----:B------:R-:W-:-:S03]  /*59d0*/  FMUL.FTZ R7, R5, -1.4426950216293334961 ;  /* 0xbfb8aa3b05077820 */ /* 0x000fc60000410000 */
[----:B------:R-:W-:-:S03]  /*59e0*/  FFMA.FTZ R4, R82, R4, R68 ;  /* 0x0000000452047223 */ /* 0x000fc60000010044 */
[----:B------:R-:W0:Y:S01]  /*59f0*/  MUFU.EX2 R7, R7 ;  /* 0x0000000700077308 */ /* 0x000e220000000800 */
[----:B-1----:R-:W-:Y:S01]  /*5a00*/  FMUL.FTZ R137, R137, R6 ;  /* 0x0000000689897220 */ /* 0x002fe20000410000 */
[----:B------:R-:W-:-:S06]  /*5a10*/  FMUL.FTZ R6, R4, -1.4426950216293334961 ;  /* 0xbfb8aa3b04067820 */ /* 0x000fcc0000410000 */
[----:B------:R-:W1:Y:S01]  /*5a20*/  MUFU.EX2 R6, R6 ;  /* 0x0000000600067308 */ /* 0x000e620000000800 */
[----:B0-----:R-:W-:-:S07]  /*5a30*/  FADD.FTZ R7, R7, 1 ;  /* 0x3f80000007077421 */ /* 0x001fce0000010000 */
[----:B------:R1:W0:Y:S02]  /*5a40*/  MUFU.RCP R8, R7 ;  /* 0x0000000700087308 */ /* 0x0002240000001000 */
[----:B-1----:R-:W-:Y:S01]  /*5a50*/  FADD.FTZ R7, R6, 1 ;  /* 0x3f80000006077421 */ /* 0x002fe20000010000 */
[----:B------:R-:W-:-:S05]  /*5a60*/  FADD.FTZ R3, R3, -R80 ;  /* 0x8000005003037221 */ /* 0x000fca0000010000 */
[----:B------:R-:W1:Y:S01]  /*5a70*/  MUFU.RCP R7, R7 ;  /* 0x0000000700077308 */ /* 0x000e620000001000 */
[----:B------:R-:W-:Y:S01]  /*5a80*/  FADD.FTZ R2, R2, -R80 ;  /* 0x8000005002027221 */ /* 0x000fe20000010000 */
[----:B------:R-:W-:-:S03]  /*5a90*/  FMUL.FTZ R3, R66, R3 ;  /* 0x0000000342037220 */ /* 0x000fc60000410000 */
[----:B------:R-:W-:Y:S01]  /*5aa0*/  FMUL.FTZ R2, R66, R2 ;  /* 0x0000000242027220 */ /* 0x000fe20000410000 */
[----:B------:R-:W-:Y:S01]  /*5ab0*/  FFMA.FTZ R6, R77, R3, R84 ;  /* 0x000000034d067223 */ /* 0x000fe20000010054 */
[----:B0-----:R-:W-:Y:S02]  /*5ac0*/  FMUL.FTZ R3, R5, R8 ;  /* 0x0000000805037220 */ /* 0x001fe40000410000 */
[----:B------:R-:W-:Y:S01]  /*5ad0*/  FFMA.FTZ R5, R0, R2, R81 ;  /* 0x0000000200057223 */ /* 0x000fe20000010051 */
[----:B------:R-:W-:Y:S01]  /*5ae0*/  FMUL.FTZ R8, R6, -1.4426950216293334961 ;  /* 0xbfb8aa3b06087820 */ /* 0x000fe20000410000 */
[----:B-1----:R-:W-:Y:S02]  /*5af0*/  FMUL.FTZ R2, R4, R7 ;  /* 0x0000000704027220 */ /* 0x002fe40000410000 */
[----:B------:R-:W-:-:S03]  /*5b00*/  FMUL.FTZ R7, R5, -1.4426950216293334961 ;  /* 0xbfb8aa3b05077820 */ /* 0x000fc60000410000 */
[----:B------:R-:W0:Y:S08]  /*5b10*/  MUFU.EX2 R8, R8 ;  /* 0x0000000800087308 */ /* 0x000e300000000800 */
[----:B------:R-:W1:Y:S01]  /*5b20*/  MUFU.EX2 R7, R7 ;  /* 0x0000000700077308 */ /* 0x000e620000000800 */
[----:B0-----:R-:W-:Y:S01]  /*5b30*/  FADD.FTZ R4, R8, 1 ;  /* 0x3f80000008047421 */ /* 0x001fe20000010000 */
[----:B------:R-:W-:Y:S01]  /*5b40*/  FADD.FTZ R8, R70, -R80 ;  /* 0x8000005046087221 */ /* 0x000fe20000010000 */
[----:B-1----:R-:W-:-:S05]  /*5b50*/  FADD.FTZ R9, R7, 1 ;  /* 0x3f80000007097421 */ /* 0x002fca0000010000 */
[----:B------:R-:W0:Y:S01]  /*5b60*/  MUFU.RCP R4, R4 ;  /* 0x0000000400047308 */ /* 0x000e220000001000 */
[----:B------:R-:W-:Y:S01]  /*5b70*/  FMUL.FTZ R8, R66, R8 ;  /* 0x0000000842087220 */ /* 0x000fe20000410000 */
[----:B------:R-:W-:-:S06]  /*5b80*/  FADD.FTZ R67, R67, -R80 ;  /* 0x8000005043437221 */ /* 0x000fcc0000010000 */
[----:B------:R-:W1:Y:S01]  /*5b90*/  MUFU.RCP R9, R9 ;  /* 0x0000000900097308 */ /* 0x000e620000001000 */
[----:B------:R-:W-:Y:S01]  /*5ba0*/  FFMA.FTZ R7, R76, R8, R85 ;  /* 0x000000084c077223 */ /* 0x000fe20000010055 */
[----:B------:R-:W-:-:S04]  /*5bb0*/  FMUL.FTZ R8, R66, R67 ;  /* 0x0000004342087220 */ /* 0x000fc80000410000 */
[----:B------:R-:W-:Y:S01]  /*5bc0*/  FFMA.FTZ R8, R82, R8, R68 ;  /* 0x0000000852087223 */ /* 0x000fe20000010044 */
[----:B0-----:R-:W-:Y:S01]  /*5bd0*/  FMUL.FTZ R4, R6, R4 ;  /* 0x0000000406047220 */ /* 0x001fe20000410000 */
        /* <DEDUP_REMOVED lines=15> */
[----:B------:R-:W-:Y:S01]  /*5cd0*/  FMUL.FTZ R12, R9, -1.4426950216293334961 ;  /* 0xbfb8aa3b090c7820 */ /* 0x000fe20000410000 */
[----:B0-----:R-:W-:Y:S01]  /*5ce0*/  FMUL.FTZ R6, R7, R6 ;  /* 0x0000000607067220 */ /* 0x001fe20000410000 */
[----:B-1----:R-:W-:Y:S01]  /*5cf0*/  FMUL.FTZ R7, R8, R11 ;  /* 0x0000000b08077220 */ /* 0x002fe20000410000 */
        /* <DEDUP_REMOVED lines=251> */
[----:B------:R-:W-:Y:S01]  /*6cb0*/  FMUL.FTZ R75, R66, R87 ;  /* 0x00000057424b7220 */ /* 0x000fe20000410000 */
[----:B------:R-:W-:Y:S03]  /*6cc0*/  STL [R1+0x4], R83 ;  /* 0x0000045301007387 */ /* 0x000fe60000100800 */
[----:B------:R-:W-:Y:S01]  /*6cd0*/  FFMA.FTZ R75, R0, R75, R81 ;  /* 0x0000004b004b7223 */ /* 0x000fe20000010051 */
[----:B------:R2:W-:Y:S01]  /*6ce0*/  STL [R1], R79 ;  /* 0x0000004f01007387 */ /* 0x0005e20000100800 */
[----:B0-----:R-:W-:Y:S01]  /*6cf0*/  FMUL.FTZ R71, R72, R71 ;  /* 0x0000004748477220 */ /* 0x001fe20000410000 */
[----:B--2---:R-:W-:Y:S01]  /*6d00*/  FMUL.FTZ R79, R74, -1.4426950216293334961 ;  /* 0xbfb8aa3b4a4f7820 */ /* 0x004fe20000410000 */
[----:B-1----:R-:W-:Y:S01]  /*6d10*/  FMUL.FTZ R72, R73, R78 ;  /* 0x0000004e49487220 */ /* 0x002fe20000410000 */
[----:B------:R-:W-:-:S04]  /*6d20*/  FMUL.FTZ R78, R75, -1.4426950216293334961 ;  /* 0xbfb8aa3b4b4e7820 */ /* 0x000fc80000410000 */
        /* <DEDUP_REMOVED lines=26> */
[----:B------:R-:W-:-:S03]  /*6ed0*/  FMUL.FTZ R86, R66, R89 ;  /* 0x0000005942567220 */ /* 0x000fc60000410000 */
[----:B------:R-:W-:Y:S01]  /*6ee0*/  FMUL.FTZ R88, R83, -1.4426950216293334961 ;  /* 0xbfb8aa3b53587820 */ /* 0x000fe20000410000 */
[----:B------:R-:W-:Y:S01]  /*6ef0*/  FFMA.FTZ R86, R0, R86, R81 ;  /* 0x0000005600567223 */ /* 0x000fe20000010051 */
[----:B0-----:R-:W-:-:S04]  /*6f00*/  FMUL.FTZ R75, R78, R75 ;  /* 0x0000004b4e4b7220 */ /* 0x001fc80000410000 */
        /* <DEDUP_REMOVED lines=12> */
[----:B0-----:R-:W-:-:S03]  /*6fd0*/  FMUL.FTZ R79, R83, R79 ;  /* 0x0000004f534f7220 */ /* 0x001fc60000410000 */
[----:B------:R-:W-:Y:S01]  /*6fe0*/  FMUL.FTZ R88, R66, R88 ;  /* 0x0000005842587220 */ /* 0x000fe20000410000 */
[----:B------:R-:W-:-:S03]  /*6ff0*/  FMUL.FTZ R83, R87, -1.4426950216293334961 ;  /* 0xbfb8aa3b57537820 */ /* 0x000fc60000410000 */
[----:B------:R-:W-:Y:S01]  /*7000*/  FFMA.FTZ R88, R82, R88, R68 ;  /* 0x0000005852587223 */ /* 0x000fe20000010044 */
[----:B------:R1:W0:Y:S02]  /*7010*/  MUFU.EX2 R90, R83 ;  /* 0x00000053005a7308 */ /* 0x0002240000000800 */
[----:B-1----:R-:W-:Y:S01]  /*7020*/  FMUL.FTZ R83, R86, R89 ;  /* 0x0000005956537220 */ /* 0x002fe20000410000 */
        /* <DEDUP_REMOVED lines=10> */
[----:B------:R2:W-:Y:S01]  /*70d0*/  STL [R1+0x10c], R165 ;  /* 0x00010ca501007387 */ /* 0x0005e20000100800 */
[----:B0-----:R-:W-:Y:S01]  /*70e0*/  FMUL.FTZ R86, R87, R86 ;  /* 0x0000005657567220 */ /* 0x001fe20000410000 */
[----:B------:R-:W-:Y:S01]  /*70f0*/  FMUL.FTZ R87, R89, -1.4426950216293334961 ;  /* 0xbfb8aa3b59577820 */ /* 0x000fe20000410000 */
[----:B------:R-:W-:Y:S01]  /*7100*/  FMUL.FTZ R90, R66, R90 ;  /* 0x0000005a425a7220 */ /* 0x000fe20000410000 */
[----:B--2---:R-:W2:Y:S04]  /*7110*/  LDL.LU R165, [R1+0x40] ;  /* 0x0000400001a57983 */ /* 0x004ea80000300800 */
[----:B------:R0:W-:Y:S01]  /*7120*/  STL [R1+0x110], R164 ;  /* 0x000110a401007387 */ /* 0x0001e20000100800 */
[----:B------:R1:W3:Y:S01]  /*7130*/  MUFU.EX2 R91, R87 ;  /* 0x00000057005b7308 */ /* 0x0002e20000000800 */
[----:B------:R-:W-:-:S02]  /*7140*/  FFMA.FTZ R90, R0, R90, R81 ;  /* 0x0000005a005a7223 */ /* 0x000fc40000010051 */
[----:B0-----:R-:W4:Y:S04]  /*7150*/  LDL.LU R164, [R1+0x3c] ;  /* 0x00003c0001a47983 */ /* 0x001f280000300800 */
[----:B------:R0:W-:Y:S01]  /*7160*/  STL [R1+0x114], R163 ;  /* 0x000114a301007387 */ /* 0x0001e20000100800 */
[----:B-1----:R-:W-:Y:S01]  /*7170*/  FMUL.FTZ R87, R88, R100 ;  /* 0x0000006458577220 */ /* 0x002fe20000410000 */
[----:B------:R-:W-:Y:S02]  /*7180*/  FMUL.FTZ R100, R90, -1.4426950216293334961 ;  /* 0xbfb8aa3b5a647820 */ /* 0x000fe40000410000 */
[----:B0-----:R-:W2:Y:S04]  /*7190*/  LDL.LU R163, [R1+0x38] ;  /* 0x0000380001a37983 */ /* 0x001ea80000300800 */
[----:B------:R0:W-:Y:S04]  /*71a0*/  STL [R1+0x118], R162 ;  /* 0x000118a201007387 */ /* 0x0001e80000100800 */
[----:B0-----:R-:W4:Y:S04]  /*71b0*/  LDL.LU R162, [R1+0x34] ;  /* 0x0000340001a27983 */ /* 0x001f280000300800 */
[----:B------:R0:W-:Y:S01]  /*71c0*/  STL [R1+0x11c], R161 ;  /* 0x00011ca101007387 */ /* 0x0001e20000100800 */
[----:B------:R-:W1:Y:S03]  /*71d0*/  MUFU.EX2 R100, R100 ;  /* 0x0000006400647308 */ /* 0x000e660000000800 */
[----:B0-----:R-:W2:Y:S04]  /*71e0*/  LDL.LU R161, [R1+0x30] ;  /* 0x0000300001a17983 */ /* 0x001ea80000300800 */
[----:B------:R-:W4:Y:S04]  /*71f0*/  LDL.LU R102, [R1+0x2c] ;  /* 0x00002c0001667983 */ /* 0x000f280000300800 */
[----:B------:R-:W2:Y:S04]  /*7200*/  LDL.LU R103, [R1+0x28] ;  /* 0x0000280001677983 */ /* 0x000ea80000300800 */
[----:B------:R-:W4:Y:S01]  /*7210*/  LDL.LU R105, [R1+0x24] ;  /* 0x0000240001697983 */ /* 0x000f220000300800 */
[----:B---3--:R-:W-:Y:S01]  /*7220*/  FADD.FTZ R88, R91, 1 ;  /* 0x3f8000005b587421 */ /* 0x008fe20000010000 */
[----:B------:R-:W-:-:S04]  /*7230*/  FADD.FTZ R91, R130, -R80 ;  /* 0x80000050825b7221 */ /* 0x000fc80000010000 */
[----:B------:R-:W-:Y:S01]  /*7240*/  FMUL.FTZ R91, R66, R91 ;  /* 0x0000005b425b7220 */ /* 0x000fe20000410000 */
[----:B-1----:R-:W-:-:S03]  /*7250*/  FADD.FTZ R100, R100, 1 ;  /* 0x3f80000064647421 */ /* 0x002fc60000010000 */
[----:B------:R-:W-:Y:S01]  /*7260*/  FFMA.FTZ R91, R76, R91, R85 ;  /* 0x0000005b4c5b7223 */ /* 0x000fe20000010055 */
[----:B------:R-:W0:Y:S03]  /*7270*/  MUFU.RCP R88, R88 ;  /* 0x0000005800587308 */ /* 0x000e260000001000 */
[----:B------:R-:W-:-:S05]  /*7280*/  FMUL.FTZ R101, R91, -1.4426950216293334961 ;  /* 0xbfb8aa3b5b657820 */ /* 0x000fca0000410000 */
[----:B------:R-:W1:Y:S01]  /*7290*/  MUFU.RCP R100, R100 ;  /* 0x0000006400647308 */ /* 0x000e620000001000 */
[----:B------:R-:W-:-:S07]  /*72a0*/  FADD.FTZ R92, R92, -R80 ;  /* 0x800000505c5c7221 */ /* 0x000fce0000010000 */
[----:B------:R-:W3:Y:S01]  /*72b0*/  MUFU.EX2 R101, R101 ;  /* 0x0000006500657308 */ /* 0x000ee20000000800 */
[----:B------:R-:W-:Y:S01]  /*72c0*/  FMUL.FTZ R92, R66, R92 ;  /* 0x0000005c425c7220 */ /* 0x000fe20000410000 */
[----:B0-----:R-:W-:-:S03]  /*72d0*/  FMUL.FTZ R88, R89, R88 ;  /* 0x0000005859587220 */ /* 0x001fc60000410000 */
[----:B------:R-:W-:Y:S01]  /*72e0*/  FFMA.FTZ R92, R82, R92, R68 ;  /* 0x0000005c525c7223 */ /* 0x000fe20000010044 */
[----:B-1----:R-:W-:-:S03]  /*72f0*/  FMUL.FTZ R89, R90, R100 ;  /* 0x000000645a597220 */ /* 0x002fc60000410000 */
[----:B------:R-:W-:Y:S01]  /*7300*/  FMUL.FTZ R100, R92, -1.4426950216293334961 ;  /* 0xbfb8aa3b5c647820 */ /* 0x000fe20000410000 */
[----:B---3--:R-:W-:-:S05]  /*7310*/  FADD.FTZ R90, R101, 1 ;  /* 0x3f800000655a7421 */ /* 0x008fca0000010000 */
[----:B------:R-:W0:Y:S01]  /*7320*/  MUFU.EX2 R100, R100 ;  /* 0x0000006400647308 */ /* 0x000e220000000800 */
[----:B------:R-:W-:-:S07]  /*7330*/  FADD.FTZ R120, R131, -R80 ;  /* 0x8000005083787221 */ /* 0x000fce0000010000 */
[----:B------:R-:W1:Y:S01]  /*7340*/  MUFU.RCP R90, R90 ;  /* 0x0000005a005a7308 */ /* 0x000e620000001000 */
[----:B------:R-:W-:-:S04]  /*7350*/  FMUL.FTZ R120, R66, R120 ;  /* 0x0000007842787220 */ /* 0x000fc80000410000 */
[----:B------:R-:W-:Y:S01]  /*7360*/  FFMA.FTZ R120, R77, R120, R84 ;  /* 0x000000784d787223 */ /* 0x000fe20000010054 */
[----:B0-----:R-:W-:Y:S01]  /*7370*/  FADD.FTZ R100, R100, 1 ;  /* 0x3f80000064647421 */ /* 0x001fe20000010000 */
[----:B------:R-:W-:Y:S01]  /*7380*/  FADD.FTZ R101, R93, -R80 ;  /* 0x800000505d657221 */ /* 0x000fe20000010000 */
[----:B-1----:R-:W-:Y:S01]  /*7390*/  FMUL.FTZ R90, R91, R90 ;  /* 0x0000005a5b5a7220 */ /* 0x002fe20000410000 */
[----:B------:R-:W-:-:S03]  /*73a0*/  FMUL.FTZ R91, R120, -1.4426950216293334961 ;  /* 0xbfb8aa3b785b7820 */ /* 0x000fc60000410000 */
[----:B------:R-:W0:Y:S08]  /*73b0*/  MUFU.RCP R100, R100 ;  /* 0x0000006400647308 */ /* 0x000e300000001000 */
[----:B------:R0:W1:Y:S01]  /*73c0*/  MUFU.EX2 R93, R91 ;  /* 0x0000005b005d7308 */ /* 0x0000620000000800 */
[----:B------:R-:W-:-:S04]  /*73d0*/  FMUL.FTZ R101, R66, R101 ;  /* 0x0000006542657220 */ /* 0x000fc80000410000 */
        /* <DEDUP_REMOVED lines=12> */
[----:B------:R-:W0:Y:S08]  /*74a0*/  MUFU.RCP R93, R93 ;  /* 0x0000005d005d7308 */ /* 0x000e300000001000 */
[----:B------:R-:W1:Y:S01]  /*74b0*/  MUFU.EX2 R92, R92 ;  /* 0x0000005c005c7308 */ /* 0x000e620000000800 */
[----:B0-----:R-:W-:Y:S01]  /*74c0*/  FMUL.FTZ R121, R121, R93 ;  /* 0x0000005d79797220 */ /* 0x001fe20000410000 */
[----:B------:R-:W-:Y:S01]  /*74d0*/  FADD.FTZ R93, R94, -R80 ;  /* 0x800000505e5d7221 */ /* 0x000fe20000010000 */
[----:B-1----:R-:W-:-:S05]  /*74e0*/  FADD.FTZ R92, R92, 1 ;  /* 0x3f8000005c5c7421 */ /* 0x002fca0000010000 */
[----:B------:R0:W1:Y:S01]  /*74f0*/  MUFU.RCP R94, R92 ;  /* 0x0000005c005e7308 */ /* 0x0000620000001000 */
[----:B------:R-:W-:Y:S01]  /*7500*/  FADD.FTZ R133, R133, -R80 ;  /* 0x8000005085857221 */ /* 0x000fe20000010000 */
[----:B0-----:R-:W-:-:S04]  /*7510*/  FMUL.FTZ R92, R66, R93 ;  /* 0x0000005d425c7220 */ /* 0x001fc80000410000 */
[----:B------:R-:W-:Y:S01]  /*7520*/  FFMA.FTZ R92, R82, R92, R68 ;  /* 0x0000005c525c7223 */ /* 0x000fe20000010044 */
[----:B------:R-:W-:-:S03]  /*7530*/  FMUL.FTZ R123, R66, R133 ;  /* 0x00000085427b7220 */ /* 0x000fc60000410000 */
[----:B------:R-:W-:Y:S01]  /*7540*/  FMUL.FTZ R93, R92, -1.4426950216293334961 ;  /* 0xbfb8aa3b5c5d7820 */ /* 0x000fe20000410000 */
[----:B------:R-:W-:Y:S01]  /*7550*/  FFMA.FTZ R123, R77, R123, R84 ;  /* 0x0000007b4d7b7223 */ /* 0x000fe20000010054 */
[----:B-1----:R-:W-:-:S04]  /*7560*/  FMUL.FTZ R122, R122, R94 ;  /* 0x0000005e7a7a7220 */ /* 0x002fc80000410000 */
[----:B------:R-:W0:Y:S01]  /*7570*/  MUFU.EX2 R93, R93 ;  /* 0x0000005d005d7308 */ /* 0x000e220000000800 */
[----:B------:R-:W-:-:S07]  /*7580*/  FMUL.FTZ R94, R123, -1.4426950216293334961 ;  /* 0xbfb8aa3b7b5e7820 */ /* 0x000fce0000410000 */
[----:B------:R-:W1:Y:S01]  /*7590*/  MUFU.EX2 R94, R94 ;  /* 0x0000005e005e7308 */ /* 0x000e620000000800 */
[----:B------:R-:W-:Y:S01]  /*75a0*/  FADD.FTZ R95, R95, -R80 ;  /* 0x800000505f5f7221 */ /* 0x000fe20000010000 */
[----:B0-----:R-:W-:-:S06]  /*75b0*/  FADD.FTZ R93, R93, 1 ;  /* 0x3f8000005d5d7421 */ /* 0x001fcc0000010000 */
[----:B------:R-:W0:Y:S01]  /*75c0*/  MUFU.RCP R93, R93 ;  /* 0x0000005d005d7308 */ /* 0x000e220000001000 */
[----:B-1----:R-:W-:Y:S01]  /*75d0*/  FADD.FTZ R94, R94, 1 ;  /* 0x3f8000005e5e7421 */ /* 0x002fe20000010000 */
[----:B------:R-:W-:Y:S01]  /*75e0*/  FMUL.FTZ R100, R66, R95 ;  /* 0x0000005f42647220 */ /* 0x000fe20000410000 */
[----:B------:R-:W-:-:S05]  /*75f0*/  FADD.FTZ R97, R97, -R80 ;  /* 0x8000005061617221 */ /* 0x000fca0000010000 */
[----:B------:R1:W3:Y:S01]  /*7600*/  MUFU.RCP R95, R94 ;  /* 0x0000005e005f7308 */ /* 0x0002e20000001000 */
[----:B------:R-:W-:Y:S01]  /*7610*/  FMUL.FTZ R97, R66, R97 ;  /* 0x0000006142617220 */ /* 0x000fe20000410000 */
[----:B------:R-:W-:Y:S01]  /*7620*/  FADD.FTZ R134, R134, -R80 ;  /* 0x8000005086867221 */ /* 0x000fe20000010000 */
[C-C-:B-1----:R-:W-:Y:S02]  /*7630*/  FFMA.FTZ R94, R0.reuse, R100, R81.reuse ;  /* 0x00000064005e7223 */ /* 0x142fe40000010051 */
[----:B------:R-:W-:Y:S01]  /*7640*/  FFMA.FTZ R81, R0, R97, R81 ;  /* 0x0000006100517223 */ /* 0x000fe20000010051 */
[----:B0-----:R-:W-:Y:S01]  /*7650*/  FMUL.FTZ R0, R92, R93 ;  /* 0x0000005d5c007220 */ /* 0x001fe20000410000 */
[----:B------:R-:W-:-:S04]  /*7660*/  FMUL.FTZ R92, R66, R134 ;  /* 0x00000086425c7220 */ /* 0x000fc80000410000 */
[----:B------:R-:W-:Y:S01]  /*7670*/  FFMA.FTZ R92, R76, R92, R85 ;  /* 0x0000005c4c5c7223 */ /* 0x000fe20000010055 */
[----:B---3--:R-:W-:Y:S01]  /*7680*/  FMUL.FTZ R123, R123, R95 ;  /* 0x0000005f7b7b7220 */ /* 0x008fe20000410000 */
[----:B------:R-:W-:Y:S02]  /*7690*/  FMUL.FTZ R93, R94, -1.4426950216293334961 ;  /* 0xbfb8aa3b5e5d7820 */ /* 0x000fe40000410000 */
[----:B------:R-:W-:-:S04]  /*76a0*/  FMUL.FTZ R95, R92, -1.4426950216293334961 ;  /* 0xbfb8aa3b5c5f7820 */ /* 0x000fc80000410000 */
[----:B------:R-:W0:Y:S08]  /*76b0*/  MUFU.EX2 R93, R93 ;  /* 0x0000005d005d7308 */ /* 0x000e300000000800 */
[----:B------:R-:W1:Y:S01]  /*76c0*/  MUFU.EX2 R95, R95 ;  /* 0x0000005f005f7308 */ /* 0x000e620000000800 */
[----:B------:R-:W-:-:S04]  /*76d0*/  FADD.FTZ R136, R136, -R80 ;  /* 0x8000005088887221 */ /* 0x000fc80000010000 */
[----:B------:R-:W-:-:S04]  /*76e0*/  FMUL.FTZ R136, R66, R136 ;  /* 0x0000008842887220 */ /* 0x000fc80000410000 */
[----:B------:R-:W-:Y:S01]  /*76f0*/  FFMA.FTZ R76, R76, R136, R85 ;  /* 0x000000884c4c7223 */ /* 0x000fe20000010055 */
[----:B0-----:R-:W-:Y:S01]  /*7700*/  FADD.FTZ R85, R93, 1 ;  /* 0x3f8000005d557421 */ /* 0x001fe20000010000 */
[----:B-1----:R-:W-:-:S05]  /*7710*/  FADD.FTZ R95, R95, 1 ;  /* 0x3f8000005f5f7421 */ /* 0x002fca0000010000 */
[----:B------:R-:W0:Y:S01]  /*7720*/  MUFU.RCP R85, R85 ;  /* 0x0000005500557308 */ /* 0x000e220000001000 */
[--C-:B------:R-:W-:Y:S01]  /*7730*/  FADD.FTZ R96, R96, -R80.reuse ;  /* 0x8000005060607221 */ /* 0x100fe20000010000 */
[--C-:B------:R-:W-:Y:S01]  /*7740*/  FADD.FTZ R135, R135, -R80.reuse ;  /* 0x8000005087877221 */ /* 0x100fe20000010000 */
[--C-:B------:R-:W-:Y:S01]  /*7750*/  FADD.FTZ R98, R98, -R80.reuse ;  /* 0x8000005062627221 */ /* 0x100fe20000010000 */
[----:B------:R-:W-:-:S04]  /*7760*/  FADD.FTZ R80, R99, -R80 ;  /* 0x8000005063507221 */ /* 0x000fc80000010000 */
[----:B------:R-:W1:Y:S01]  /*7770*/  MUFU.RCP R95, R95 ;  /* 0x0000005f005f7308 */ /* 0x000e620000001000 */
[C---:B------:R-:W-:Y:S01]  /*7780*/  FMUL.FTZ R98, R66.reuse, R98 ;  /* 0x0000006242627220 */ /* 0x040fe20000410000 */
[C---:B------:R-:W-:Y:S01]  /*7790*/  FMUL.FTZ R80, R66.reuse, R80 ;  /* 0x0000005042507220 */ /* 0x040fe20000410000 */
[----:B------:R-:W-:Y:S02]  /*77a0*/  FMUL.FTZ R135, R66, R135 ;  /* 0x0000008742877220 */ /* 0x000fe40000410000 */
[----:B------:R-:W-:Y:S01]  /*77b0*/  FFMA.FTZ R98, R82, R98, R68 ;  /* 0x0000006252627223 */ /* 0x000fe20000010044 */
[C-C-:B------:R-:W-:Y:S01]  /*77c0*/  FFMA.FTZ R80, R77.reuse, R80, R84.reuse ;  /* 0x000000504d507223 */ /* 0x140fe20000010054 */
[----:B------:R-:W-:Y:S01]  /*77d0*/  FMUL.FTZ R96, R66, R96 ;  /* 0x0000006042607220 */ /* 0x000fe20000410000 */
[----:B------:R-:W-:Y:S01]  /*77e0*/  FFMA.FTZ R135, R77, R135, R84 ;  /* 0x000000874d877223 */ /* 0x000fe20000010054 */
[----:B------:R-:W-:Y:S01]  /*77f0*/  FMUL.FTZ R84, R98, -1.4426950216293334961 ;  /* 0xbfb8aa3b62547820 */ /* 0x000fe20000410000 */
[----:B------:R-:W-:Y:S01]  /*7800*/  FMUL.FTZ R77, R80, -1.4426950216293334961 ;  /* 0xbfb8aa3b504d7820 */ /* 0x000fe20000410000 */
[----:B------:R-:W-:Y:S01]  /*7810*/  FFMA.FTZ R96, R82, R96, R68 ;  /* 0x0000006052607223 */ /* 0x000fe20000010044 */
[----:B0-----:R-:W-:Y:S01]  /*7820*/  FMUL.FTZ R66, R94, R85 ;  /* 0x000000555e427220 */ /* 0x001fe20000410000 */
[----:B------:R-:W-:Y:S01]  /*7830*/  FMUL.FTZ R85, R76, -1.4426950216293334961 ;  /* 0xbfb8aa3b4c557820 */ /* 0x000fe20000410000 */
[----:B-1----:R-:W-:Y:S01]  /*7840*/  FMUL.FTZ R68, R92, R95 ;  /* 0x0000005f5c447220 */ /* 0x002fe20000410000 */
[----:B------:R-:W-:Y:S01]  /*7850*/  FMUL.FTZ R92, R81, -1.4426950216293334961 ;  /* 0xbfb8aa3b515c7820 */ /* 0x000fe20000410000 */
[----:B------:R-:W0:Y:S08]  /*7860*/  MUFU.EX2 R84, R84 ;  /* 0x0000005400547308 */ /* 0x000e300000000800 */
[----:B------:R-:W1:Y:S08]  /*7870*/  MUFU.EX2 R77, R77 ;  /* 0x0000004d004d7308 */ /* 0x000e700000000800 */
[----:B------:R-:W3:Y:S08]  /*7880*/  MUFU.EX2 R92, R92 ;  /* 0x0000005c005c7308 */ /* 0x000ef00000000800 */
[----:B------:R-:W2:Y:S01]  /*7890*/  MUFU.EX2 R85, R85 ;  /* 0x0000005500557308 */ /* 0x000ea20000000800 */
[----:B0-----:R-:W-:Y:S01]  /*78a0*/  FADD.FTZ R84, R84, 1 ;  /* 0x3f80000054547421 */ /* 0x001fe20000010000 */
[----:B-1----:R-:W-:-:S06]  /*78b0*/  FADD.FTZ R77, R77, 1 ;  /* 0x3f8000004d4d7421 */ /* 0x002fcc0000010000 */
[----:B------:R-:W0:Y:S01]  /*78c0*/  MUFU.RCP R127, R84 ;  /* 0x00000054007f7308 */ /* 0x000e220000001000 */
[----:B---3--:R-:W-:-:S07]  /*78d0*/  FADD.FTZ R92, R92, 1 ;  /* 0x3f8000005c5c7421 */ /* 0x008fce0000010000 */
[----:B------:R-:W1:Y:S01]  /*78e0*/  MUFU.RCP R128, R77 ;  /* 0x0000004d00807308 */ /* 0x000e620000001000 */
[----:B--2---:R-:W-:-:S07]  /*78f0*/  FADD.FTZ R85, R85, 1 ;  /* 0x3f80000055557421 */ /* 0x004fce0000010000 */
[----:B------:R-:W2:Y:S08]  /*7900*/  MUFU.RCP R125, R92 ;  /* 0x0000005c007d7308 */ /* 0x000eb00000001000 */
[----:B------:R-:W3:Y:S01]  /*7910*/  MUFU.RCP R126, R85 ;  /* 0x00000055007e7308 */ /* 0x000ee20000001000 */
[----:B------:R-:W-:Y:S02]  /*7920*/  F2FP.F16.F32.PACK_AB R129, R34, R33 ;  /* 0x000000212281723e */ /* 0x000fe400000000ff */
[----:B------:R-:W4:Y:S01]  /*7930*/  LDL.LU R34, [R1+0x12c] ;  /* 0x00012c0001227983 */ /* 0x000f220000300800 */
[----:B------:R-:W-:-:S03]  /*7940*/  F2FP.F16.F32.PACK_AB R130, R28, R26 ;  /* 0x0000001a1c82723e */ /* 0x000fc600000000ff */
[----:B------:R-:W4:Y:S01]  /*7950*/  LDL.LU R33, [R1+0x128] ;  /* 0x0001280001217983 */ /* 0x000f220000300800 */
[----:B0-----:R-:W-:Y:S01]  /*7960*/  FMUL.FTZ R127, R98, R127 ;  /* 0x0000007f627f7220 */ /* 0x001fe20000410000 */
[----:B-1----:R-:W-:Y:S02]  /*7970*/  FMUL.FTZ R128, R80, R128 ;  /* 0x0000008050807220 */ /* 0x002fe40000410000 */
[----:B------:R-:W4:Y:S01]  /*7980*/  LDL.LU R28, [R1+0x124] ;  /* 0x00012400011c7983 */ /* 0x000f220000300800 */
[----:B------:R-:W-:-:S03]  /*7990*/  LEA R80, P1, R65, UR14, 0x1 ;  /* 0x0000000e41507c11 */ /* 0x000fc6000f8208ff */
[----:B------:R-:W4:Y:S04]  /*79a0*/  LDL.LU R26, [R1+0x120] ;  /* 0x00012000011a7983 */ /* 0x000f280000300800 */
[----:B------:R-:W4:Y:S01]  /*79b0*/  LDL.LU R99, [R1+0x44] ;  /* 0x0000440001637983 */ /* 0x000f220000300800 */
[----:B--2---:R-:W-:-:S03]  /*79c0*/  FMUL.FTZ R125, R81, R125 ;  /* 0x0000007d517d7220 */ /* 0x004fc60000410000 */
[----:B------:R-:W2:Y:S01]  /*79d0*/  LDL.LU R98, [R1+0x48] ;  /* 0x0000480001627983 */ /* 0x000ea20000300800 */
[----:B---3--:R-:W-:Y:S01]  /*79e0*/  FMUL.FTZ R126, R76, R126 ;  /* 0x0000007e4c7e7220 */ /* 0x008fe20000410000 */
[----:B------:R-:W-:Y:S02]  /*79f0*/  LEA R76, P2, R64, UR14, 0x1 ;  /* 0x0000000e404c7c11 */ /* 0x000fe4000f8408ff */
[----:B----4-:R-:W-:Y:S01]  /*7a00*/  LEA.HI.X R81, R65, UR15, R105, 0x1, P1 ;  /* 0x0000000f41517c11 */ /* 0x010fe200088f0c69 */
[----:B------:R-:W3:Y:S01]  /*7a10*/  LDL.LU R101, [R1+0x4c] ;  /* 0x00004c0001657983 */ /* 0x000ee20000300800 */
[----:B------:R-:W-:-:S03]  /*7a20*/  LEA R84, P1, R63, UR14, 0x1 ;  /* 0x0000000e3f547c11 */ /* 0x000fc6000f8208ff */
[----:B------:R-:W4:Y:S01]  /*7a30*/  LDL.LU R100, [R1+0x50] ;  /* 0x0000500001647983 */ /* 0x000f220000300800 */
[----:B------:R-:W-:Y:S02]  /*7a40*/  LEA.HI.X R77, R64, UR15, R103, 0x1, P2 ;  /* 0x0000000f404d7c11 */ /* 0x000fe400090f0c67 */
[----:B------:R-:W-:Y:S01]  /*7a50*/  LEA.HI.X R85, R63, UR15, R102, 0x1, P1 ;  /* 0x0000000f3f557c11 */ /* 0x000fe200088f0c66 */
[----:B------:R-:W4:Y:S04]  /*7a60*/  LDL.LU R103, [R1+0x54] ;  /* 0x0000540001677983 */ /* 0x000f280000300800 */
[----:B------:R-:W4:Y:S04]  /*7a70*/  LDL.LU R102, [R1+0x5c] ;  /* 0x00005c0001667983 */ /* 0x000f280000300800 */
[----:B------:R-:W4:Y:S04]  /*7a80*/  LDL.LU R105, [R1+0x64] ;  /* 0x0000640001697983 */ /* 0x000f280000300800 */
[----:B------:R-:W4:Y:S01]  /*7a90*/  LDL.LU R104, [R1+0x68] ;  /* 0x0000680001687983 */ /* 0x000f220000300800 */
[----:B------:R-:W-:-:S03]  /*7aa0*/  FMUL.FTZ R93, R135, -1.4426950216293334961 ;  /* 0xbfb8aa3b875d7820 */ /* 0x000fc60000410000 */
[----:B------:R-:W4:Y:S04]  /*7ab0*/  LDL.LU R107, [R1+0x8c] ;  /* 0x00008c00016b7983 */ /* 0x000f280000300800 */
[----:B------:R-:W4:Y:S01]  /*7ac0*/  LDL.LU R106, [R1+0x90] ;  /* 0x00009000016a7983 */ /* 0x000f220000300800 */
[----:B------:R-:W0:Y:S03]  /*7ad0*/  MUFU.EX2 R93, R93 ;  /* 0x0000005d005d7308 */ /* 0x000e260000000800 */
[----:B------:R-:W4:Y:S04]  /*7ae0*/  LDL.LU R109, [R1+0xa0] ;  /* 0x0000a000016d7983 */ /* 0x000f280000300800 */
[----:B------:R-:W4:Y:S04]  /*7af0*/  LDL.LU R108, [R1+0x78] ;  /* 0x00007800016c7983 */ /* 0x000f280000300800 */
[----:B------:R-:W4:Y:S04]  /*7b00*/  LDL.LU R111, [R1+0x94] ;  /* 0x00009400016f7983 */ /* 0x000f280000300800 */
[----:B------:R-:W4:Y:S04]  /*7b10*/  LDL.LU R110, [R1+0x98] ;  /* 0x00009800016e7983 */ /* 0x000f280000300800 */
[----:B------:R-:W4:Y:S04]  /*7b20*/  LDL.LU R113, [R1+0x7c] ;  /* 0x00007c0001717983 */ /* 0x000f280000300800 */
[----:B------:R-:W4:Y:S01]  /*7b30*/  LDL.LU R112, [R1+0x70] ;  /* 0x0000700001707983 */ /* 0x000f220000300800 */
[----:B0-----:R-:W-:-:S03]  /*7b40*/  FADD.FTZ R93, R93, 1 ;  /* 0x3f8000005d5d7421 */ /* 0x001fc60000010000 */
[----:B------:R-:W4:Y:S01]  /*7b50*/  LDL.LU R115, [R1+0x80] ;  /* 0x0000800001737983 */ /* 0x000f220000300800 */
[----:B------:R-:W-:-:S03]  /*7b60*/  LEA R64, P2, R62, UR14, 0x1 ;  /* 0x0000000e3e407c11 */ /* 0x000fc6000f8408ff */
[----:B------:R-:W4:Y:S01]  /*7b70*/  LDL.LU R114, [R1+0x84] ;  /* 0x0000840001727983 */ /* 0x000f220000300800 */
[----:B------:R-:W-:Y:S01]  /*7b80*/  LEA R92, P1, R61, UR14, 0x1 ;  /* 0x0000000e3d5c7c11 */ /* 0x000fe2000f8208ff */
[----:B------:R0:W-:Y:S02]  /*7b90*/  MUFU.RCP R124, R93 ;  /* 0x0000005d007c7308 */ /* 0x0001e40000001000 */
[----:B------:R-:W4:Y:S01]  /*7ba0*/  LDL.LU R117, [R1+0x74] ;  /* 0x0000740001757983 */ /* 0x000f220000300800 */
[----:B------:R-:W-:-:S03]  /*7bb0*/  LEA.HI.X R65, R62, UR15, R161, 0x1, P2 ;  /* 0x0000000f3e417c11 */ /* 0x000fc600090f0ca1 */
[----:B------:R-:W4:Y:S01]  /*7bc0*/  LDL.LU R116, [R1+0x6c] ;  /* 0x00006c0001747983 */ /* 0x000f220000300800 */
[----:B0-----:R-:W-:-:S03]  /*7bd0*/  LEA.HI.X R93, R61, UR15, R162, 0x1, P1 ;  /* 0x0000000f3d5d7c11 */ /* 0x001fc600088f0ca2 */
[----:B------:R-:W4:Y:S04]  /*7be0*/  LDL.LU R161, [R1+0xe4] ;  /* 0x0000e40001a17983 */ /* 0x000f280000300800 */
[----:B------:R-:W4:Y:S04]  /*7bf0*/  LDL.LU R162, [R1+0xe8] ;  /* 0x0000e80001a27983 */ /* 0x000f280000300800 */
[----:B------:R-:W4:Y:S04]  /*7c00*/  LDL.LU R119, [R1+0x88] ;  /* 0x0000880001777983 */ /* 0x000f280000300800 */
[----:B------:R-:W4:Y:S04]  /*7c10*/  LDL.LU R118, [R1+0x60] ;  /* 0x0000600001767983 */ /* 0x000f280000300800 */
[----:B------:R-:W4:Y:S04]  /*7c20*/  LDL.LU R132, [R1+0xdc] ;  /* 0x0000dc0001847983 */ /* 0x000f280000300800 */
[----:B------:R-:W4:Y:S04]  /*7c30*/  LDL.LU R131, [R1+0xe0] ;  /* 0x0000e00001837983 */ /* 0x000f280000300800 */
[----:B------:R-:W4:Y:S01]  /*7c40*/  LDL.LU R133, [R1+0x58] ;  /* 0x0000580001857983 */ /* 0x000f220000300800 */
[----:B------:R-:W-:-:S06]  /*7c50*/  FMUL.FTZ R82, R96, -1.4426950216293334961 ;  /* 0xbfb8aa3b60527820 */ /* 0x000fcc0000410000 */
[----:B------:R-:W0:Y:S01]  /*7c60*/  MUFU.EX2 R82, R82 ;  /* 0x0000005200527308 */ /* 0x000e220000000800 */
[----:B------:R-:W-:Y:S01]  /*7c70*/  LEA R62, P2, R60, UR14, 0x1 ;  /* 0x0000000e3c3e7c11 */ /* 0x000fe2000f8408ff */
[----:B0-----:R-:W-:-:S06]  /*7c80*/  FADD.FTZ R82, R82, 1 ;  /* 0x3f80000052527421 */ /* 0x001fcc0000010000 */
[----:B------:R-:W0:Y:S01]  /*7c90*/  MUFU.RCP R82, R82 ;  /* 0x0000005200527308 */ /* 0x000e220000001000 */
[----:B------:R-:W-:Y:S02]  /*7ca0*/  LEA.HI.X R63, R60, UR15, R163, 0x1, P2 ;  /* 0x0000000f3c3f7c11 */ /* 0x000fe400090f0ca3 */
[C---:B------:R-:W-:Y:S02]  /*7cb0*/  LEA R94, P1, R59.reuse, UR14, 0x1 ;  /* 0x0000000e3b5e7c11 */ /* 0x040fe4000f8208ff */
[C---:B------:R-:W-:Y:S02]  /*7cc0*/  LEA R60, P2, R58.reuse, UR14, 0x1 ;  /* 0x0000000e3a3c7c11 */ /* 0x040fe4000f8408ff */
[----:B------:R-:W-:Y:S02]  /*7cd0*/  LEA.HI.X R95, R59, UR15, R164, 0x1, P1 ;  /* 0x0000000f3b5f7c11 */ /* 0x000fe400088f0ca4 */
[----:B------:R-:W-:Y:S02]  /*7ce0*/  LEA.HI.X R61, R58, UR15, R165, 0x1, P2 ;  /* 0x0000000f3a3d7c11 */ /* 0x000fe400090f0ca5 */
[----:B------:R-:W-:Y:S01]  /*7cf0*/  LEA R58, P2, R56, UR14, 0x1 ;  /* 0x0000000e383a7c11 */ /* 0x000fe2000f8408ff */
[----:B0-----:R-:W-:Y:S01]  /*7d00*/  FMUL.FTZ R82, R96, R82 ;  /* 0x0000005260527220 */ /* 0x001fe20000410000 */
[----:B------:R-:W-:Y:S01]  /*7d10*/  LEA R96, P1, R57, UR14, 0x1 ;  /* 0x0000000e39607c11 */ /* 0x000fe2000f8208ff */
[----:B------:R-:W-:-:S02]  /*7d20*/  FMUL.FTZ R124, R135, R124 ;  /* 0x0000007c877c7220 */ /* 0x000fc40000410000 */
[----:B------:R-:W4:Y:S04]  /*7d30*/  LDL.LU R135, [R1+0xd8] ;  /* 0x0000d80001877983 */ /* 0x000f280000300800 */
[----:B------:R-:W4:Y:S04]  /*7d40*/  LDL.LU R163, [R1+0xcc] ;  /* 0x0000cc0001a37983 */ /* 0x000f280000300800 */
[----:B------:R-:W4:Y:S04]  /*7d50*/  LDL.LU R164, [R1+0xd0] ;  /* 0x0000d00001a47983 */ /* 0x000f280000300800 */
[----:B------:R-:W4:Y:S04]  /*7d60*/  LDL.LU R136, [R1+0xc4] ;  /* 0x0000c40001887983 */ /* 0x000f280000300800 */
[----:B------:R-:W4:Y:S04]  /*7d70*/  LDL.LU R165, [R1+0xc8] ;  /* 0x0000c80001a57983 */ /* 0x000f280000300800 */
[----:B------:R-:W4:Y:S04]  /*7d80*/  LDL.LU R134, [R1+0xbc] ;  /* 0x0000bc0001867983 */ /* 0x000f280000300800 */
[----:B------:R0:W-:Y:S01]  /*7d90*/  STG.E.U16 desc[UR12][R80.64], R129 ;  /* 0x0000008150007986 */ /* 0x0001e2000c10150c */
[----:B------:R-:W-:-:S02]  /*7da0*/  LEA.HI.X R97, R57, UR15, R99, 0x1, P1 ;  /* 0x0000000f39617c11 */ /* 0x000fc400088f0c63 */
[----:B--2---:R-:W-:Y:S02]  /*7db0*/  LEA.HI.X R59, R56, UR15, R98, 0x1, P2 ;  /* 0x0000000f383b7c11 */ /* 0x004fe400090f0c62 */
[C---:B------:R-:W-:Y:S02]  /*7dc0*/  LEA R98, P1, R55.reuse, UR14, 0x1 ;  /* 0x0000000e37627c11 */ /* 0x040fe4000f8208ff */
[C---:B------:R-:W-:Y:S02]  /*7dd0*/  LEA R56, P2, R54.reuse, UR14, 0x1 ;  /* 0x0000000e36387c11 */ /* 0x040fe4000f8408ff */
[----:B---3--:R-:W-:Y:S02]  /*7de0*/  LEA.HI.X R99, R55, UR15, R101, 0x1, P1 ;  /* 0x0000000f37637c11 */ /* 0x008fe400088f0c65 */
[----:B----4-:R-:W-:Y:S02]  /*7df0*/  LEA.HI.X R57, R54, UR15, R100, 0x1, P2 ;  /* 0x0000000f36397c11 */ /* 0x010fe400090f0c64 */
[----:B------:R-:W-:-:S02]  /*7e00*/  LEA R100, P1, R53, UR14, 0x1 ;  /* 0x0000000e35647c11 */ /* 0x000fc4000f8208ff */
[C---:B------:R-:W-:Y:S02]  /*7e10*/  LEA R54, P2, R52.reuse, UR14, 0x1 ;  /* 0x0000000e34367c11 */ /* 0x040fe4000f8408ff */
[----:B------:R-:W-:Y:S02]  /*7e20*/  LEA.HI.X R101, R53, UR15, R103, 0x1, P1 ;  /* 0x0000000f35657c11 */ /* 0x000fe400088f0c67 */
[----:B------:R-:W-:Y:S02]  /*7e30*/  LEA.HI.X R55, R52, UR15, R102, 0x1, P2 ;  /* 0x0000000f34377c11 */ /* 0x000fe400090f0c66 */
[C---:B------:R-:W-:Y:S02]  /*7e40*/  LEA R102, P1, R51.reuse, UR14, 0x1 ;  /* 0x0000000e33667c11 */ /* 0x040fe4000f8208ff */
[----:B------:R-:W-:Y:S02]  /*7e50*/  LEA R52, P2, R50, UR14, 0x1 ;  /* 0x0000000e32347c11 */ /* 0x000fe4000f8408ff */
[----:B------:R-:W-:-:S02]  /*7e60*/  LEA.HI.X R103, R51, UR15, R105, 0x1, P1 ;  /* 0x0000000f33677c11 */ /* 0x000fc400088f0c69 */
        /* <DEDUP_REMOVED lines=30> */
[----:B------:R-:W-:Y:S02]  /*8050*/  PRMT R28, R129, 0x7632, R28 ;  /* 0x00007632811c7816 */ /* 0x000fe4000000001c */
[----:B------:R-:W-:-:S03]  /*8060*/  LEA.HI.X R119, R26, UR15, R133, 0x1, P1 ;  /* 0x0000000f1a777c11 */ /* 0x000fc600088f0c85 */
[----:B------:R1:W-:Y:S01]  /*8070*/  STG.E.U16 desc[UR12][R80.64+0x2], R28 ;  /* 0x0000021c50007986 */ /* 0x0003e2000c10150c */
[----:B------:R-:W-:Y:S01]  /*8080*/  PRMT R33, R130, 0x7632, R33 ;  /* 0x0000763282217816 */ /* 0x000fe20000000021 */
[----:B------:R-:W-:Y:S02]  /*8090*/  UIADD3 UR10, UP0, UR10, 0x4, URZ ;  /* 0x000000040a0a7890 */ /* 0x000fe4000ff1e03f */
[----:B------:R-:W2:Y:S01]  /*80a0*/  LDL.LU R133, [R1+0xc0] ;  /* 0x0000c00001857983 */ /* 0x000ea20000300800 */
[----:B------:R-:W-:Y:S01]  /*80b0*/  F2FP.F16.F32.PACK_AB R26, R161, R162 ;  /* 0x000000a2a11a723e */ /* 0x000fe200000000ff */
[----:B------:R-:W-:Y:S02]  /*80c0*/  ULDC.64 UR14, c[0x0][0x238] ;  /* 0x00008e00000e7ab9 */ /* 0x000fe40000000a00 */
[----:B0-----:R-:W3:Y:S01]  /*80d0*/  LDL.LU R129, [R1+0xd4] ;  /* 0x0000d40001817983 */ /* 0x001ee20000300800 */
[----:B-1----:R-:W-:-:S03]  /*80e0*/  F2FP.F16.F32.PACK_AB R28, R132, R131 ;  /* 0x00000083841c723e */ /* 0x002fc600000000ff */
[----:B------:R-:W-:Y:S04]  /*80f0*/  STG.E.U16 desc[UR12][R80.64+0x4], R130 ;  /* 0x0000048250007986 */ /* 0x000fe8000c10150c */
[----:B------:R0:W-:Y:S04]  /*8100*/  STG.E.U16 desc[UR12][R80.64+0x6], R33 ;  /* 0x0000062150007986 */ /* 0x0001e8000c10150c */
[----:B------:R-:W-:Y:S04]  /*8110*/  STG.E.U16 desc[UR12][R76.64], R26 ;  /* 0x0000001a4c007986 */ /* 0x000fe8000c10150c */
[----:B------:R-:W4:Y:S01]  /*8120*/  LDL.LU R161, [R1+0x11c] ;  /* 0x00011c0001a17983 */ /* 0x000f220000300800 */
[----:B0-----:R-:W-:-:S03]  /*8130*/  PRMT R33, R26, 0x7632, R33 ;  /* 0x000076321a217816 */ /* 0x001fc60000000021 */
[----:B------:R-:W4:Y:S01]  /*8140*/  LDL.LU R162, [R1+0x118] ;  /* 0x0001180001a27983 */ /* 0x000f220000300800 */
[----:B------:R-:W-:-:S03]  /*8150*/  PRMT R80, R28, 0x7632, R80 ;  /* 0x000076321c507816 */ /* 0x000fc60000000050 */
[----:B------:R0:W-:Y:S04]  /*8160*/  STG.E.U16 desc[UR12][R76.64+0x4], R28 ;  /* 0x0000041c4c007986 */ /* 0x0001e8000c10150c */
[----:B------:R-:W4:Y:S04]  /*8170*/  LDL.LU R132, [R1+0xb4] ;  /* 0x0000b40001847983 */ /* 0x000f280000300800 */
[----:B------:R-:W4:Y:S04]  /*8180*/  LDL.LU R131, [R1+0xb8] ;  /* 0x0000b80001837983 */ /* 0x000f280000300800 */
[----:B------:R-:W-:Y:S04]  /*8190*/  STG.E.U16 desc[UR12][R76.64+0x2], R33 ;  /* 0x000002214c007986 */ /* 0x000fe8000c10150c */
[----:B------:R1:W-:Y:S01]  /*81a0*/  STG.E.U16 desc[UR12][R76.64+0x6], R80 ;  /* 0x000006504c007986 */ /* 0x0003e2000c10150c */
[----:B0-----:R-:W-:-:S03]  /*81b0*/  F2FP.F16.F32.PACK_AB R28, R163, R164 ;  /* 0x000000a4a31c723e */ /* 0x001fc600000000ff */
[----:B------:R-:W4:Y:S01]  /*81c0*/  LDL.LU R163, [R1+0xac] ;  /* 0x0000ac0001a37983 */ /* 0x000f220000300800 */
[----:B-1----:R-:W-:-:S03]  /*81d0*/  PRMT R76, R28, 0x7632, R76 ;  /* 0x000076321c4c7816 */ /* 0x002fc6000000004c */
[----:B------:R-:W4:Y:S04]  /*81e0*/  LDL.LU R164, [R1+0xb0] ;  /* 0x0000b00001a47983 */ /* 0x000f280000300800 */
[----:B------:R-:W-:Y:S04]  /*81f0*/  STG.E.U16 desc[UR12][R84.64+0x4], R28 ;  /* 0x0000041c54007986 */ /* 0x000fe8000c10150c */
[----:B------:R-:W-:Y:S01]  /*8200*/  STG.E.U16 desc[UR12][R84.64+0x6], R76 ;  /* 0x0000064c54007986 */ /* 0x000fe2000c10150c */
[----:B---3--:R-:W-:-:S04]  /*8210*/  F2FP.F16.F32.PACK_AB R26, R129, R135 ;  /* 0x00000087811a723e */ /* 0x008fc800000000ff */
[----:B------:R-:W-:Y:S01]  /*8220*/  PRMT R33, R26, 0x7632, R33 ;  /* 0x000076321a217816 */ /* 0x000fe20000000021 */
[----:B------:R0:W-:Y:S04]  /*8230*/  STG.E.U16 desc[UR12][R84.64], R26 ;  /* 0x0000001a54007986 */ /* 0x0001e8000c10150c */
[----:B------:R1:W-:Y:S01]  /*8240*/  STG.E.U16 desc[UR12][R84.64+0x2], R33 ;  /* 0x0000022154007986 */ /* 0x0003e2000c10150c */
[----:B0-----:R-:W-:-:S03]  /*8250*/  F2FP.F16.F32.PACK_AB R26, R136, R165 ;  /* 0x000000a5881a723e */ /* 0x001fc600000000ff */
[----:B------:R-:W3:Y:S04]  /*8260*/  LDL.LU R165, [R1+0xa4] ;  /* 0x0000a40001a57983 */ /* 0x000ee80000300800 */
[----:B------:R-:W3:Y:S04]  /*8270*/  LDL.LU R81, [R1+0x9c] ;  /* 0x00009c0001517983 */ /* 0x000ee80000300800 */
[----:B------:R-:W3:Y:S04]  /*8280*/  LDL.LU R130, [R1+0x18] ;  /* 0x0000180001827983 */ /* 0x000ee80000300800 */
[----:B------:R-:W3:Y:S04]  /*8290*/  LDL.LU R129, [R1+0x1c] ;  /* 0x00001c0001817983 */ /* 0x000ee80000300800 */
[----:B------:R-:W3:Y:S04]  /*82a0*/  LDL.LU R135, [R1+0x10] ;  /* 0x0000100001877983 */ /* 0x000ee80000300800 */
[----:B------:R-:W3:Y:S04]  /*82b0*/  LDL.LU R136, [R1+0x14] ;  /* 0x0000140001887983 */ /* 0x000ee80000300800 */
[----:B-1----:R-:W3:Y:S01]  /*82c0*/  LDL.LU R84, [R1+0xa8] ;  /* 0x0000a80001547983 */ /* 0x002ee20000300800 */
[----:B--2---:R-:W-:-:S03]  /*82d0*/  F2FP.F16.F32.PACK_AB R28, R134, R133 ;  /* 0x00000085861c723e */ /* 0x004fc600000000ff */
[----:B------:R-:W2:Y:S01]  /*82e0*/  LDL.LU R85, [R1+0x20] ;  /* 0x0000200001557983 */ /* 0x000ea20000300800 */
[----:B------:R-:W-:Y:S02]  /*82f0*/  PRMT R33, R26, 0x7632, R33 ;  /* 0x000076321a217816 */ /* 0x000fe40000000021 */
[----:B------:R-:W-:Y:S01]  /*8300*/  PRMT R76, R28, 0x7632, R76 ;  /* 0x000076321c4c7816 */ /* 0x000fe2000000004c */
[----:B------:R4:W-:Y:S04]  /*8310*/  STG.E.U16 desc[UR12][R64.64], R26 ;  /* 0x0000001a40007986 */ /* 0x0009e8000c10150c */
[----:B------:R-:W2:Y:S04]  /*8320*/  LDL.LU R134, [R1+0x8] ;  /* 0x0000080001867983 */ /* 0x000ea80000300800 */
[----:B------:R-:W2:Y:S01]  /*8330*/  LDL.LU R133, [R1+0xc] ;  /* 0x00000c0001857983 */ /* 0x000ea20000300800 */
[----:B----4-:R-:W-:-:S03]  /*8340*/  F2FP.F16.F32.PACK_AB R26, R132, R131 ;  /* 0x00000083841a723e */ /* 0x010fc600000000ff */
[----:B------:R0:W-:Y:S04]  /*8350*/  STG.E.U16 desc[UR12][R64.64+0x4], R28 ;  /* 0x0000041c40007986 */ /* 0x0001e8000c10150c */
[----:B------:R-:W4:Y:S04]  /*8360*/  LDL.LU R132, [R1] ;  /* 0x0000000001847983 */ /* 0x000f280000300800 */
[----:B------:R-:W4:Y:S04]  /*8370*/  LDL.LU R131, [R1+0x4] ;  /* 0x0000040001837983 */ /* 0x000f280000300800 */
[----:B------:R1:W-:Y:S01]  /*8380*/  STG.E.U16 desc[UR12][R64.64+0x2], R33 ;  /* 0x0000022140007986 */ /* 0x0003e2000c10150c */
[----:B0-----:R-:W-:-:S03]  /*8390*/  F2FP.F16.F32.PACK_AB R28, R163, R164 ;  /* 0x000000a4a31c723e */ /* 0x001fc600000000ff */
[----:B------:R-:W-:Y:S04]  /*83a0*/  STG.E.U16 desc[UR12][R64.64+0x6], R76 ;  /* 0x0000064c40007986 */ /* 0x000fe8000c10150c */
[----:B------:R-:W4:Y:S01]  /*83b0*/  LDL.LU R163, [R1+0x114] ;  /* 0x0001140001a37983 */ /* 0x000f220000300800 */
[----:B-1----:R-:W-:-:S03]  /*83c0*/  PRMT R33, R26, 0x7632, R33 ;  /* 0x000076321a217816 */ /* 0x002fc60000000021 */
[----:B------:R3:W-:Y:S04]  /*83d0*/  STG.E.U16 desc[UR12][R92.64], R26 ;  /* 0x0000001a5c007986 */ /* 0x0007e8000c10150c */
[----:B------:R-:W4:Y:S01]  /*83e0*/  LDL.LU R164, [R1+0x110] ;  /* 0x0001100001a47983 */ /* 0x000f220000300800 */
[----:B---3--:R-:W-:-:S03]  /*83f0*/  F2FP.F16.F32.PACK_AB R26, R165, R84 ;  /* 0x00000054a51a723e */ /* 0x008fc600000000ff */
[----:B------:R-:W3:Y:S01]  /*8400*/  LDL.LU R165, [R1+0x10c] ;  /* 0x00010c0001a57983 */ /* 0x000ee20000300800 */
[----:B------:R-:W-:-:S03]  /*8410*/  PRMT R64, R28, 0x7632, R64 ;  /* 0x000076321c407816 */ /* 0x000fc60000000040 */
[----:B------:R2:W-:Y:S01]  /*8420*/  STG.E.U16 desc[UR12][R92.64+0x4], R28 ;  /* 0x0000041c5c007986 */ /* 0x0005e2000c10150c */
[----:B------:R-:W-:Y:S02]  /*8430*/  PRMT R65, R26, 0x7632, R65 ;  /* 0x000076321a417816 */ /* 0x000fe40000000041 */
[----:B------:R-:W-:Y:S01]  /*8440*/  F2FP.F16.F32.PACK_AB R77, R130, R129 ;  /* 0x00000081824d723e */ /* 0x000fe200000000ff */
[----:B------:R0:W-:Y:S01]  /*8450*/  STG.E.U16 desc[UR12][R92.64+0x2], R33 ;  /* 0x000002215c007986 */ /* 0x0001e2000c10150c */
[----:B--2---:R-:W-:-:S04]  /*8460*/  F2FP.F16.F32.PACK_AB R28, R85, R81 ;  /* 0x00000051551c723e */ /* 0x004fc800000000ff */
[C---:B------:R-:W-:Y:S02]  /*8470*/  PRMT R76, R28.reuse, 0x7610, R76 ;  /* 0x000076101c4c7816 */ /* 0x040fe4000000004c */
[----:B------:R-:W-:Y:S02]  /*8480*/  PRMT R80, R28, 0x7632, R80 ;  /* 0x000076321c507816 */ /* 0x000fe40000000050 */
[----:B------:R-:W-:Y:S01]  /*8490*/  F2FP.F16.F32.PACK_AB R28, R135, R136 ;  /* 0x00000088871c723e */ /* 0x000fe200000000ff */
[----:B------:R1:W-:Y:S01]  /*84a0*/  STG.E.U16 desc[UR12][R92.64+0x6], R64 ;  /* 0x000006405c007986 */ /* 0x0003e2000c10150c */
[----:B0-----:R-:W-:-:S03]  /*84b0*/  PRMT R33, R77, 0x7632, R33 ;  /* 0x000076324d217816 */ /* 0x001fc60000000021 */
[----:B------:R0:W-:Y:S04]  /*84c0*/  STG.E.U16 desc[UR12][R62.64], R26 ;  /* 0x0000001a3e007986 */ /* 0x0001e8000c10150c */
[----:B------:R-:W-:Y:S04]  /*84d0*/  STG.E.U16 desc[UR12][R62.64+0x2], R65 ;  /* 0x000002413e007986 */ /* 0x000fe8000c10150c */
[----:B------:R-:W-:Y:S01]  /*84e0*/  STG.E.U16 desc[UR12][R62.64+0x4], R76 ;  /* 0x0000044c3e007986 */ /* 0x000fe2000c10150c */
[----:B-1----:R-:W-:-:S03]  /*84f0*/  PRMT R64, R28, 0x7632, R64 ;  /* 0x000076321c407816 */ /* 0x002fc60000000040 */
[----:B------:R1:W-:Y:S01]  /*8500*/  STG.E.U16 desc[UR12][R62.64+0x6], R80 ;  /* 0x000006503e007986 */ /* 0x0003e2000c10150c */
[----:B0-----:R-:W-:Y:S02]  /*8510*/  F2FP.F16.F32.PACK_AB R26, R134, R133 ;  /* 0x00000085861a723e */ /* 0x001fe400000000ff */
[----:B----4-:R-:W-:Y:S01]  /*8520*/  F2FP.F16.F32.PACK_AB R162, R162, R163 ;  /* 0x000000a3a2a2723e */ /* 0x010fe200000000ff */
[----:B------:R-:W-:Y:S01]  /*8530*/  STG.E.U16 desc[UR12][R94.64], R77 ;  /* 0x0000004d5e007986 */ /* 0x000fe2000c10150c */
[----:B-1----:R-:W-:Y:S02]  /*8540*/  PRMT R63, R28, 0x7610, R63 ;  /* 0x000076101c3f7816 */ /* 0x002fe4000000003f */
[----:B------:R-:W-:Y:S01]  /*8550*/  F2FP.F16.F32.PACK_AB R28, R132, R131 ;  /* 0x00000083841c723e */ /* 0x000fe200000000ff */
[----:B------:R-:W-:Y:S01]  /*8560*/  STG.E.U16 desc[UR12][R94.64+0x2], R33 ;  /* 0x000002215e007986 */ /* 0x000fe2000c10150c */
[----:B------:R-:W-:Y:S02]  /*8570*/  PRMT R62, R26, 0x7632, R62 ;  /* 0x000076321a3e7816 */ /* 0x000fe4000000003e */
[----:B------:R-:W-:Y:S01]  /*8580*/  PRMT R65, R28, 0x7632, R65 ;  /* 0x000076321c417816 */ /* 0x000fe20000000041 */
[----:B------:R-:W-:Y:S01]  /*8590*/  STG.E.U16 desc[UR12][R94.64+0x4], R63 ;  /* 0x0000043f5e007986 */ /* 0x000fe2000c10150c */
[----:B------:R-:W-:-:S03]  /*85a0*/  F2FP.F16.F32.PACK_AB R160, R160, R161 ;  /* 0x000000a1a0a0723e */ /* 0x000fc600000000ff */
[----:B------:R-:W-:Y:S01]  /*85b0*/  STG.E.U16 desc[UR12][R94.64+0x6], R64 ;  /* 0x000006405e007986 */ /* 0x000fe2000c10150c */
[----:B------:R-:W-:-:S03]  /*85c0*/  F2FP.F16.F32.PACK_AB R158, R158, R159 ;  /* 0x0000009f9e9e723e */ /* 0x000fc600000000ff */
[----:B------:R0:W-:Y:S01]  /*85d0*/  STG.E.U16 desc[UR12][R60.64], R26 ;  /* 0x0000001a3c007986 */ /* 0x0001e2000c10150c */
[----:B------:R-:W-:Y:S02]  /*85e0*/  F2FP.F16.F32.PACK_AB R156, R156, R157 ;  /* 0x0000009d9c9c723e */ /* 0x000fe400000000ff */
[----:B------:R-:W-:Y:S01]  /*85f0*/  F2FP.F16.F32.PACK_AB R154, R154, R155 ;  /* 0x0000009b9a9a723e */ /* 0x000fe200000000ff */
[----:B------:R-:W-:Y:S01]  /*8600*/  STG.E.U16 desc[UR12][R60.64+0x2], R62 ;  /* 0x0000023e3c007986 */ /* 0x000fe2000c10150c */
[----:B------:R-:W-:-:S03]  /*8610*/  F2FP.F16.F32.PACK_AB R152, R152, R153 ;  /* 0x000000999898723e */ /* 0x000fc600000000ff */
[----:B------:R1:W-:Y:S01]  /*8620*/  STG.E.U16 desc[UR12][R60.64+0x4], R28 ;  /* 0x0000041c3c007986 */ /* 0x0003e2000c10150c */
[----:B0-----:R-:W-:-:S03]  /*8630*/  PRMT R26, R162, 0x7632, R26 ;  /* 0x00007632a21a7816 */ /* 0x001fc6000000001a */
[----:B------:R0:W-:Y:S01]  /*8640*/  STG.E.U16 desc[UR12][R60.64+0x6], R65 ;  /* 0x000006413c007986 */ /* 0x0001e2000c10150c */
[----:B------:R-:W-:-:S03]  /*8650*/  F2FP.F16.F32.PACK_AB R150, R150, R151 ;  /* 0x000000979696723e */ /* 0x000fc600000000ff */
[----:B------:R2:W-:Y:S01]  /*8660*/  STG.E.U16 desc[UR12][R96.64+0x6], R26 ;  /* 0x0000061a60007986 */ /* 0x0005e2000c10150c */
[----:B-1----:R-:W-:-:S03]  /*8670*/  PRMT R28, R160, 0x7632, R28 ;  /* 0x00007632a01c7816 */ /* 0x002fc6000000001c */
[----:B------:R-:W-:Y:S01]  /*8680*/  STG.E.U16 desc[UR12][R96.64+0x4], R162 ;  /* 0x000004a260007986 */ /* 0x000fe2000c10150c */
[----:B------:R-:W-:Y:S02]  /*8690*/  F2FP.F16.F32.PACK_AB R148, R148, R149 ;  /* 0x000000959494723e */ /* 0x000fe400000000ff */
[----:B0-----:R-:W-:Y:S02]  /*86a0*/  PRMT R60, R158, 0x7632, R60 ;  /* 0x000076329e3c7816 */ /* 0x001fe4000000003c */
[----:B------:R-:W-:Y:S02]  /*86b0*/  F2FP.F16.F32.PACK_AB R146, R146, R147 ;  /* 0x000000939292723e */ /* 0x000fe400000000ff */
[----:B--2---:R-:W-:Y:S02]  /*86c0*/  PRMT R26, R156, 0x7632, R26 ;  /* 0x000076329c1a7816 */ /* 0x004fe4000000001a */
[----:B------:R-:W-:Y:S02]  /*86d0*/  F2FP.F16.F32.PACK_AB R144, R144, R145 ;  /* 0x000000919090723e */ /* 0x000fe400000000ff */
        /* <DEDUP_REMOVED lines=8> */
[----:B------:R-:W-:Y:S02]  /*8760*/  PRMT R4, R3, 0x7632, R4 ;  /* 0x0000763203047816 */ /* 0x000fe40000000004 */
[----:B------:R-:W-:Y:S02]  /*8770*/  PRMT R6, R2, 0x7632, R6 ;  /* 0x0000763202067816 */ /* 0x000fe40000000006 */
[----:B------:R-:W-:Y:S02]  /*8780*/  PRMT R8, R5, 0x7632, R8 ;  /* 0x0000763205087816 */ /* 0x000fe40000000008 */
        /* <DEDUP_REMOVED lines=16> */
[----:B------:R-:W-:Y:S02]  /*8890*/  PRMT R22, R38, 0x7632, R22 ;  /* 0x0000763226167816 */ /* 0x000fe40000000016 */
        /* <DEDUP_REMOVED lines=11> */
[----:B------:R-:W-:Y:S01]  /*8950*/  F2FP.F16.F32.PACK_AB R127, R128, R127 ;  /* 0x0000007f807f723e */ /* 0x000fe200000000ff */
[----:B------:R-:W-:Y:S02]  /*8960*/  UIADD3.X UR5, URZ, UR5, URZ, UP0, !UPT ;  /* 0x000000053f057290 */ /* 0x000fe400087fe43f */
[----:B------:R-:W-:-:S04]  /*8970*/  UISETP.GE.U32.AND UP0, UPT, UR10, UR14, UPT ;  /* 0x0000000e0a00728c */ /* 0x000fc8000bf06070 */
[----:B------:R-:W-:-:S06]  /*8980*/  UISETP.GE.AND.EX UP0, UPT, UR5, UR15, UPT, UP0 ;  /* 0x0000000f0500728c */ /* 0x000fcc000bf06300 */
[----:B------:R-:W-:Y:S01]  /*8990*/  PLOP3.LUT P1, PT, PT, PT, UP0, 0x80, 0x0 ;  /* 0x000000000000781c */ /* 0x000fe20003f2f008 */
[----:B------:R-:W-:Y:S01]  /*89a0*/  ULOP3.LUT UR4, UR4, 0x1, URZ, 0x3c, !UPT ;  /* 0x0000000104047892 */ /* 0x000fe2000f8e3c3f */
[----:B---3--:R-:W-:-:S04]  /*89b0*/  F2FP.F16.F32.PACK_AB R164, R164, R165 ;  /* 0x000000a5a4a4723e */ /* 0x008fc800000000ff */
[----:B------:R-:W-:Y:S01]  /*89c0*/  PRMT R33, R164, 0x7632, R33 ;  /* 0x00007632a4217816 */ /* 0x000fe20000000021 */
[----:B------:R-:W-:Y:S04]  /*89d0*/  STG.E.U16 desc[UR12][R96.64], R164 ;  /* 0x000000a460007986 */ /* 0x000fe8000c10150c */
[----:B------:R0:W-:Y:S04]  /*89e0*/  STG.E.U16 desc[UR12][R96.64+0x2], R33 ;  /* 0x0000022160007986 */ /* 0x0001e8000c10150c */
[----:B------:R-:W-:Y:S04]  /*89f0*/  STG.E.U16 desc[UR12][R58.64], R160 ;  /* 0x000000a03a007986 */ /* 0x000fe8000c10150c */
[----:B------:R1:W-:Y:S01]  /*8a00*/  STG.E.U16 desc[UR12][R58.64+0x2], R28 ;  /* 0x0000021c3a007986 */ /* 0x0003e2000c10150c */
[----:B0-----:R-:W-:-:S03]  /*8a10*/  PRMT R33, R154, 0x7632, R33 ;  /* 0x000076329a217816 */ /* 0x001fc60000000021 */
[----:B------:R-:W-:Y:S04]  /*8a20*/  STG.E.U16 desc[UR12][R58.64+0x4], R158 ;  /* 0x0000049e3a007986 */ /* 0x000fe8000c10150c */
[----:B------:R0:W-:Y:S01]  /*8a30*/  STG.E.U16 desc[UR12][R58.64+0x6], R60 ;  /* 0x0000063c3a007986 */ /* 0x0001e2000c10150c */
[----:B-1----:R-:W-:-:S03]  /*8a40*/  PRMT R28, R152, 0x7632, R28 ;  /* 0x00007632981c7816 */ /* 0x002fc6000000001c */
        /* <DEDUP_REMOVED lines=10> */
[----:B------:R1:W-:Y:S04]  /*8af0*/  STG.E.U16 desc[UR12][R56.64+0x6], R58 ;  /* 0x0000063a38007986 */ /* 0x0003e8000c10150c */
[----:B------:R2:W-:Y:S01]  /*8b00*/  STG.E.U16 desc[UR12][R100.64+0x2], R26 ;  /* 0x0000021a64007986 */ /* 0x0005e2000c10150c */
[----:B0-----:R-:W-:-:S03]  /*8b10*/  PRMT R28, R144, 0x7632, R28 ;  /* 0x00007632901c7816 */ /* 0x001fc6000000001c */
[----:B------:R0:W-:Y:S01]  /*8b20*/  STG.E.U16 desc[UR12][R100.64+0x6], R33 ;  /* 0x0000062164007986 */ /* 0x0001e2000c10150c */
[----:B-1----:R-:W-:-:S03]  /*8b30*/  PRMT R56, R142, 0x7632, R56 ;  /* 0x000076328e387816 */ /* 0x002fc60000000038 */
[----:B------:R-:W-:Y:S01]  /*8b40*/  STG.E.U16 desc[UR12][R100.64], R148 ;  /* 0x0000009464007986 */ /* 0x000fe2000c10150c */
[----:B--2---:R-:W-:-:S03]  /*8b50*/  PRMT R26, R140, 0x7632, R26 ;  /* 0x000076328c1a7816 */ /* 0x004fc6000000001a */
[----:B------:R-:W-:Y:S01]  /*8b60*/  STG.E.U16 desc[UR12][R100.64+0x4], R146 ;  /* 0x0000049264007986 */ /* 0x000fe2000c10150c */
[----:B0-----:R-:W-:-:S03]  /*8b70*/  PRMT R33, R138, 0x7632, R33 ;  /* 0x000076328a217816 */ /* 0x001fc60000000021 */
[----:B------:R-:W-:Y:S04]  /*8b80*/  STG.E.U16 desc[UR12][R54.64], R144 ;  /* 0x0000009036007986 */ /* 0x000fe8000c10150c */
[----:B------:R-:W-:Y:S04]  /*8b90*/  STG.E.U16 desc[UR12][R54.64+0x2], R28 ;  /* 0x0000021c36007986 */ /* 0x000fe8000c10150c */
[----:B------:R-:W-:Y:S04]  /*8ba0*/  STG.E.U16 desc[UR12][R54.64+0x4], R142 ;  /* 0x0000048e36007986 */ /* 0x000fe8000c10150c */
[----:B------:R-:W-:Y:S04]  /*8bb0*/  STG.E.U16 desc[UR12][R54.64+0x6], R56 ;  /* 0x0000063836007986 */ /* 0x000fe8000c10150c */
        /* <DEDUP_REMOVED lines=10> */
[----:B------:R-:W-:Y:S01]  /*8c60*/  STG.E.U16 desc[UR12][R104.64], R5 ;  /* 0x0000000568007986 */ /* 0x000fe2000c10150c */
[----:B--2---:R-:W-:-:S03]  /*8c70*/  PRMT R4, R11, 0x7632, R4 ;  /* 0x000076320b047816 */ /* 0x004fc60000000004 */
[----:B------:R-:W-:Y:S04]  /*8c80*/  STG.E.U16 desc[UR12][R104.64+0x2], R8 ;  /* 0x0000020868007986 */ /* 0x000fe8000c10150c */
[----:B------:R-:W-:Y:S01]  /*8c90*/  STG.E.U16 desc[UR12][R104.64+0x4], R7 ;  /* 0x0000040768007986 */ /* 0x000fe2000c10150c */
[----:B0-----:R-:W-:-:S03]  /*8ca0*/  PRMT R53, R13, 0x7632, R53 ;  /* 0x000076320d357816 */ /* 0x001fc60000000035 */
[----:B------:R0:W-:Y:S04]  /*8cb0*/  STG.E.U16 desc[UR12][R104.64+0x6], R3 ;  /* 0x0000060368007986 */ /* 0x0001e8000c10150c */
[----:B------:R1:W-:Y:S01]  /*8cc0*/  STG.E.U16 desc[UR12][R50.64+0x2], R2 ;  /* 0x0000020232007986 */ /* 0x0003e2000c10150c */
[----:B------:R-:W-:-:S03]  /*8cd0*/  PRMT R54, R21, 0x7632, R54 ;  /* 0x0000763215367816 */ /* 0x000fc60000000036 */
[----:B------:R-:W-:Y:S01]  /*8ce0*/  STG.E.U16 desc[UR12][R50.64], R9 ;  /* 0x0000000932007986 */ /* 0x000fe2000c10150c */
[----:B0-----:R-:W-:-:S03]  /*8cf0*/  PRMT R3, R15, 0x7632, R3 ;  /* 0x000076320f037816 */ /* 0x001fc60000000003 */
[----:B------:R-:W-:Y:S01]  /*8d00*/  STG.E.U16 desc[UR12][R50.64+0x4], R11 ;  /* 0x0000040b32007986 */ /* 0x000fe2000c10150c */
[----:B-1----:R-:W-:-:S03]  /*8d10*/  PRMT R2, R17, 0x7632, R2 ;  /* 0x0000763211027816 */ /* 0x002fc60000000002 */
[----:B------:R0:W-:Y:S04]  /*8d20*/  STG.E.U16 desc[UR12][R50.64+0x6], R4 ;  /* 0x0000060432007986 */ /* 0x0001e8000c10150c */
[----:B------:R-:W-:Y:S04]  /*8d30*/  STG.E.U16 desc[UR12][R106.64], R13 ;  /* 0x0000000d6a007986 */ /* 0x000fe8000c10150c */
        /* <DEDUP_REMOVED lines=22> */
[----:B------:R-:W-:Y:S04]  /*8ea0*/  STG.E.U16 desc[UR12][R46.64+0x6], R4 ;  /* 0x000006042e007986 */ /* 0x000fe8000c10150c */
[----:B------:R-:W-:Y:S04]  /*8eb0*/  STG.E.U16 desc[UR12][R110.64], R31 ;  /* 0x0000001f6e007986 */ /* 0x000fe8000c10150c */
[----:B------:R-:W-:Y:S04]  /*8ec0*/  STG.E.U16 desc[UR12][R110.64+0x2], R55 ;  /* 0x000002376e007986 */ /* 0x000fe8000c10150c */
[----:B------:R-:W-:Y:S04]  /*8ed0*/  STG.E.U16 desc[UR12][R110.64+0x4], R36 ;  /* 0x000004246e007986 */ /* 0x000fe8000c10150c */
[----:B------:R0:W-:Y:S04]  /*8ee0*/  STG.E.U16 desc[UR12][R110.64+0x6], R3 ;  /* 0x000006036e007986 */ /* 0x0001e8000c10150c */
[----:B------:R1:W-:Y:S01]  /*8ef0*/  STG.E.U16 desc[UR12][R44.64+0x6], R2 ;  /* 0x000006022c007986 */ /* 0x0003e2000c10150c */
[----:B------:R-:W-:-:S03]  /*8f00*/  PRMT R21, R74, 0x7632, R21 ;  /* 0x000076324a157816 */ /* 0x000fc60000000015 */
[----:B------:R-:W-:Y:S01]  /*8f10*/  STG.E.U16 desc[UR12][R44.64], R38 ;  /* 0x000000262c007986 */ /* 0x000fe2000c10150c */
[----:B0-----:R-:W-:-:S03]  /*8f20*/  PRMT R3, R72, 0x7632, R3 ;  /* 0x0000763248037816 */ /* 0x001fc60000000003 */
[----:B------:R-:W-:Y:S01]  /*8f30*/  STG.E.U16 desc[UR12][R44.64+0x2], R22 ;  /* 0x000002162c007986 */ /* 0x000fe2000c10150c */
[----:B-1----:R-:W-:-:S03]  /*8f40*/  PRMT R2, R78, 0x7632, R2 ;  /* 0x000076324e027816 */ /* 0x002fc60000000002 */
[----:B------:R-:W-:Y:S01]  /*8f50*/  STG.E.U16 desc[UR12][R44.64+0x4], R67 ;  /* 0x000004432c007986 */ /* 0x000fe2000c10150c */
[----:B------:R-:W-:-:S03]  /*8f60*/  PRMT R57, R83, 0x7632, R57 ;  /* 0x0000763253397816 */ /* 0x000fc60000000039 */
        /* <DEDUP_REMOVED lines=38> */
.L_x_2715:
        /* <DEDUP_REMOVED lines=11> */
.L_x_2804:


//--------------------- .text._ZN13group_norm_v214gn_cuda_kernelI6__halfLi320ELi2ELi16ELi20ELi4096ELb1ELi64ELi320ELi320ELi4ELb1ELi4ELb0ELb0ENS_16CompileConditionILi900EEEEEvPT_PKS4_S7_S7_flPfS8_Pj --------------------------
	.section	.text._ZN13group_norm_v214gn_cuda_kernelI6__halfLi320ELi2ELi16ELi20ELi4096ELb1ELi64ELi320ELi320ELi4ELb1ELi4ELb0ELb0ENS_16CompileConditionILi900EEEEEvPT_PKS4_S7_S7_flPfS8_Pj,"ax",@progbits
	.align	128
        .global         _ZN13group_norm_v214gn_cuda_kernelI6__halfLi320ELi2ELi16ELi20ELi4096ELb1ELi64ELi320ELi320ELi4ELb1ELi4ELb0ELb0ENS_16CompileConditionILi900EEEEEvPT_PKS4_S7_S7_flPfS8_Pj
        .type           _ZN13group_norm_v214gn_cuda_kernelI6__halfLi320ELi2ELi16ELi20ELi4096ELb1ELi64ELi320ELi320ELi4ELb1ELi4ELb0ELb0ENS_16CompileConditionILi900EEEEEvPT_PKS4_S7_S7_flPfS8_Pj,@function
        .size           _ZN13group_norm_v214gn_cuda_kernelI6__halfLi320ELi2ELi16ELi20ELi4096ELb1ELi64ELi320ELi320ELi4ELb1ELi4ELb0ELb0ENS_16CompileConditionILi900EEEEEvPT_PKS4_S7_S7_flPfS8_Pj,(.L_x_2805 - _ZN13group_norm_v214gn_cuda_kernelI6__halfLi320ELi2ELi16ELi20ELi4096ELb1ELi64ELi320ELi320ELi4ELb1ELi4ELb0ELb0ENS_16CompileConditionILi900EEEEEvPT_PKS4_S7_S7_flPfS8_Pj)
        .other          _ZN13group_norm_v214gn_cuda_kernelI6__halfLi320ELi2ELi16ELi20ELi4096ELb1ELi64ELi320ELi320ELi4ELb1ELi4ELb0ELb0ENS_16CompileConditionILi900EEEEEvPT_PKS4_S7_S7_flPfS8_Pj,@"STO_CUDA_ENTRY STV_DEFAULT"
_ZN13group_norm_v214gn_cuda_kernelI6__halfLi320ELi2ELi16ELi20ELi4096ELb1ELi64ELi320ELi320ELi4ELb1ELi4ELb0ELb0ENS_16CompileConditionILi900EEEEEvPT_PKS4_S7_S7_flPfS8_Pj:
.text._ZN13group_norm_v214gn_cuda_kernelI6__halfLi320ELi2ELi16ELi20ELi4096ELb1ELi64ELi320ELi320ELi4ELb1ELi4ELb0ELb0ENS_16CompileConditionILi900EEEEEvPT_PKS4_S7_S7_flPfS8_Pj:
        /* <DEDUP_REMOVED lines=29> */
.L_x_2726:
[----:B------:R-:W1:Y:S01]  /*01d0*/  S2R R4, SR_TID.X ;  /* 0x0000000000047919 */ /* 0x000e620000002100 */
[----:B------:R-:W-:Y:S01]  /*01e0*/  HFMA2.MMA R25, -RZ, RZ, 0, 0 ;  /* 0x00000000ff197435 */ /* 0x000fe200000001ff */
[----:B------:R-:W-:Y:S01]  /*01f0*/  MOV R43, UR9 ;  /* 0x00000009002b7c02 */ /* 0x000fe20008000f00 */
[----:B------:R-:W-:Y:S01]  /*0200*/  UIMAD UR7, UR5, 0x140000, URZ ;  /* 0x00140000050778a4 */ /* 0x000fe2000f8e023f */
[----:B0-2---:R-:W0:Y:S01]  /*0210*/  S2R R0, SR_CTAID.X ;  /* 0x0000000000007919 */ /* 0x005e220000002500 */
        /* <DEDUP_REMOVED lines=11> */
[----:B------:R-:W-:-:S04]  /*02d0*/  IADD3 R0, R43, UR7, RZ ;  /* 0x000000072b007c10 */ /* 0x000fc8000fffe0ff */
        /* <DEDUP_REMOVED lines=9> */
[----:B------:R-:W-:Y:S01]  /*0370*/  IADD3 R3, R25, 0xa00, RZ ;  /* 0x00000a0019037810 */ /* 0x000fe20007ffe0ff */
[----:B------:R0:W-:Y:S01]  /*0380*/  STL [R1], R2 ;  /* 0x0000000201007387 */ /* 0x0001e20000100800 */
[----:B------:R-:W-:Y:S02]  /*0390*/  LEA.HI.X R21, R39, UR13, R2, 0x1, P0 ;  /* 0x0000000d27157c11 */ /* 0x000fe400080f0c02 */
[----:B------:R-:W-:-:S04]  /*03a0*/  IADD3 R38, P0, R3, R42, RZ ;  /* 0x0000002a03267210 */ /* 0x000fc80007f1e0ff */
[----:B------:R-:W3:Y:S01]  /*03b0*/  LDG.E.64.CONSTANT R20, desc[UR10][R20.64] ;  /* 0x0000000a14147981 */ /* 0x000ee2000c1e9b00 */
        /* <DEDUP_REMOVED lines=64> */
[----:B0-----:R-:W-:Y:S02]  /*07c0*/  LEA R2, P0, R29, UR12, 0x1 ;  /* 0x0000000c1d027c11 */ /* 0x001fe4000f8008ff */
        /* <DEDUP_REMOVED lines=18> */
[----:B0-----:R-:W-:Y:S02]  /*08f0*/  IADD3 R26, P0, R43, R42, RZ ;  /* 0x0000002a2b1a7210 */ /* 0x001fe40007f1e0ff */
[----:B------:R-:W-:Y:S02]  /*0900*/  IADD3 R25, R25, 0x4b00, RZ ;  /* 0x00004b0019197810 */ /* 0x000fe40007ffe0ff */
[----:B------:R-:W-:Y:S02]  /*0910*/  IADD3.X R44, RZ, R0, RZ, P0, !PT ;  /* 0x00000000ff2c7210 */ /* 0x000fe400007fe4ff */
[----:B------:R-:W-:-:S03]  /*0920*/  LEA R48, P0, R26, UR12, 0x1 ;  /* 0x0000000c1a307c11 */ /* 0x000fc6000f8008ff */
[----:B------:R0:W-:Y:S01]  /*0930*/  STL [R1+0x44], R44 ;  /* 0x0000442c01007387 */ /* 0x0001e20000100800 */
[----:B------:R-:W-:Y:S02]  /*0940*/  LEA.HI.X R49, R26, UR13, R44, 0x1, P0 ;  /* 0x0000000d1a317c11 */ /* 0x000fe400080f0c2c */
[----:B------:R-:W-:-:S04]  /*0950*/  IADD3 R25, P0, R25, R42, RZ ;  /* 0x0000002a19197210 */ /* 0x000fc80007f1e0ff */
[----:B------:R-:W-:Y:S01]  /*0960*/  IADD3.X R0, RZ, R0, RZ, P0, !PT ;  /* 0x00000000ff007210 */ /* 0x000fe200007fe4ff */
[----:B------:R-:W4:Y:S01]  /*0970*/  LDG.E.64.CONSTANT R48, desc[UR10][R48.64] ;  /* 0x0000000a30307981 */ /* 0x000f22000c1e9b00 */
[C---:B------:R-:W-:Y:S02]  /*0980*/  LEA R50, P0, R25.reuse, UR12, 0x1 ;  /* 0x0000000c19327c11 */ /* 0x040fe4000f8008ff */
[----:B0-----:R-:W-:Y:S01]  /*0990*/  SHF.L.U32 R44, R24, 0x1, RZ ;  /* 0x00000001182c7819 */ /* 0x001fe200000006ff */
[----:B------:R2:W-:Y:S01]  /*09a0*/  STL [R1+0x40], R0 ;  /* 0x0000400001007387 */ /* 0x0005e20000100800 */
[----:B------:R-:W-:Y:S01]  /*09b0*/  LEA.HI.X R51, R25, UR13, R0, 0x1, P0 ;  /* 0x0000000d19337c11 */ /* 0x000fe200080f0c00 */
[----:B------:R-:W-:Y:S01]  /*09c0*/  ULDC.64 UR12, c[0x0][0x220] ;  /* 0x00008800000c7ab9 */ /* 0x000fe20000000a00 */
[----:B------:R-:W-:Y:S02]  /*09d0*/  SHF.R.U32.HI R24, RZ, 0x1f, R24 ;  /* 0x0000001fff187819 */ /* 0x000fe40000011618 */
[----:B------:R-:W-:-:S02]  /*09e0*/  IADD3 R42, P0, R44, UR12, RZ ;  /* 0x0000000c2c2a7c10 */ /* 0x000fc4000ff1e0ff */
[----:B------:R-:W-:Y:S01]  /*09f0*/  IADD3 R44, P1, R44, UR14, RZ ;  /* 0x0000000e2c2c7c10 */ /* 0x000fe2000ff3e0ff */
[----:B------:R-:W4:Y:S01]  /*0a00*/  LDG.E.64.CONSTANT R50, desc[UR10][R50.64] ;  /* 0x0000000a32327981 */ /* 0x000f22000c1e9b00 */
[C---:B------:R-:W-:Y:S02]  /*0a10*/  IADD3.X R43, R24.reuse, UR13, RZ, P0, !PT ;  /* 0x0000000d182b7c10 */ /* 0x040fe400087fe4ff */
[----:B------:R-:W-:-:S04]  /*0a20*/  IADD3.X R45, R24, UR15, RZ, P1, !PT ;  /* 0x0000000f182d7c10 */ /* 0x000fc80008ffe4ff */
[----:B------:R-:W5:Y:S04]  /*0a30*/  LDG.E.64.CONSTANT R42, desc[UR10][R42.64] ;  /* 0x0000000a2a2a7981 */ /* 0x000f68000c1e9b00 */
[----:B------:R-:W5:Y:S01]  /*0a40*/  LDG.E.64.CONSTANT R44, desc[UR10][R44.64] ;  /* 0x0000000a2c2c7981 */ /* 0x000f62000c1e9b00 */
[--C-:B--2---:R-:W-:Y:S02]  /*0a50*/  HADD2.F32 R0, -RZ, R52.reuse.H0_H0 ;  /* 0x20000034ff007230 */ /* 0x104fe40000004100 */
[----:B------:R-:W-:Y:S02]  /*0a60*/  HADD2.F32 R92, -RZ, R52.H1_H1 ;  /* 0x30000034ff5c7230 */ /* 0x000fe40000004100 */
[--C-:B------:R-:W-:Y:S02]  /*0a70*/  HADD2.F32 R91, -RZ, R53.reuse.H0_H0 ;  /* 0x20000035ff5b7230 */ /* 0x100fe40000004100 */
[----:B------:R-:W-:Y:S01]  /*0a80*/  FADD.FTZ R55, RZ, R0 ;  /* 0x00000000ff377221 */ /* 0x000fe20000010000 */
[----:B------:R-:W-:-:S02]  /*0a90*/  HADD2.F32 R90, -RZ, R53.H1_H1 ;  /* 0x30000035ff5a7230 */ /* 0x000fc40000004100 */
[----:B------:R-:W-:Y:S01]  /*0aa0*/  FFMA.FTZ R57, R0, R0, RZ ;  /* 0x0000000000397223 */ /* 0x000fe200000100ff */
[----:B------:R-:W-:-:S03]  /*0ab0*/  FADD.FTZ R24, R55, R92 ;  /* 0x0000005c37187221 */ /* 0x000fc60000010000 */
[----:B------:R-:W-:Y:S01]  /*0ac0*/  FFMA.FTZ R52, R92, R92, R57 ;  /* 0x0000005c5c347223 */ /* 0x000fe20000010039 */
[----:B------:R-:W-:Y:S01]  /*0ad0*/  FADD.FTZ R53, R24, R91 ;  /* 0x0000005b18357221 */ /* 0x000fe20000010000 */
[--C-:B---3--:R-:W-:Y:S02]  /*0ae0*/  HADD2.F32 R89, -RZ, R20.reuse.H0_H0 ;  /* 0x20000014ff597230 */ /* 0x108fe40000004100 */
[----:B------:R-:W-:Y:S01]  /*0af0*/  FFMA.FTZ R55, R91, R91, R52 ;  /* 0x0000005b5b377223 */ /* 0x000fe20000010034 */
[----:B------:R-:W-:Y:S02]  /*0b00*/  HADD2.F32 R88, -RZ, R20.H1_H1 ;  /* 0x30000014ff587230 */ /* 0x000fe40000004100 */
[----:B------:R-:W-:Y:S01]  /*0b10*/  FADD.FTZ R24, R53, R90 ;  /* 0x0000005a35187221 */ /* 0x000fe20000010000 */
[--C-:B------:R-:W-:Y:S02]  /*0b20*/  HADD2.F32 R87, -RZ, R21.reuse.H0_H0 ;  /* 0x20000015ff577230 */ /* 0x100fe40000004100 */
[----:B------:R-:W-:Y:S01]  /*0b30*/  FFMA.FTZ R52, R90, R90, R55 ;  /* 0x0000005a5a347223 */ /* 0x000fe20000010037 */
[----:B------:R-:W-:-:S02]  /*0b40*/  HADD2.F32 R86, -RZ, R21.H1_H1 ;  /* 0x30000015ff567230 */ /* 0x000fc40000004100 */
[----:B------:R-:W-:Y:S01]  /*0b50*/  FADD.FTZ R53, R24, R89 ;  /* 0x0000005918357221 */ /* 0x000fe20000010000 */
[----:B------:R-:W-:-:S03]  /*0b60*/  FFMA.FTZ R55, R89, R89, R52 ;  /* 0x0000005959377223 */ /* 0x000fc60000010034 */
[----:B------:R-:W-:Y:S01]  /*0b70*/  FADD.FTZ R20, R53, R88 ;  /* 0x0000005835147221 */ /* 0x000fe20000010000 */
[----:B------:R-:W-:Y:S01]  /*0b80*/  FFMA.FTZ R24, R88, R88, R55 ;  /* 0x0000005858187223 */ /* 0x000fe20000010037 */
[--C-:B----4-:R-:W-:Y:S02]  /*0b90*/  HADD2.F32 R85, -RZ, R16.reuse.H0_H0 ;  /* 0x20000010ff557230 */ /* 0x110fe40000004100 */
[----:B------:R-:W-:Y:S01]  /*0ba0*/  FADD.FTZ R21, R20, R87 ;  /* 0x0000005714157221 */ /* 0x000fe20000010000 */
[----:B------:R-:W-:Y:S02]  /*0bb0*/  HADD2.F32 R84, -RZ, R16.H1_H1 ;  /* 0x30000010ff547230 */ /* 0x000fe40000004100 */
[----:B------:R-:W-:Y:S01]  /*0bc0*/  FFMA.FTZ R53, R87, R87, R24 ;  /* 0x0000005757357223 */ /* 0x000fe20000010018 */
[--C-:B------:R-:W-:Y:S02]  /*0bd0*/  HADD2.F32 R83, -RZ, R17.reuse.H0_H0 ;  /* 0x20000011ff537230 */ /* 0x100fe40000004100 */
[----:B------:R-:W-:Y:S01]  /*0be0*/  FADD.FTZ R20, R21, R86 ;  /* 0x0000005615147221 */ /* 0x000fe20000010000 */
[----:B------:R-:W-:-:S02]  /*0bf0*/  HADD2.F32 R82, -RZ, R17.H1_H1 ;  /* 0x30000011ff527230 */ /* 0x000fc40000004100 */
        /* <DEDUP_REMOVED lines=25> */
[----:B------:R-:W-:-:S03]  /*0d90*/  FFMA.FTZ R16, R78, R78, R17 ;  /* 0x0000004e4e107223 */ /* 0x000fc60000010011 */
        /* <DEDUP_REMOVED lines=12> */
[--C-:B------:R-:W-:Y:S02]  /*0e60*/  HADD2.F32 R69, -RZ, R22.reuse.H0_H0 ;  /* 0x20000016ff457230 */ /* 0x100fe40000004100 */
        /* <DEDUP_REMOVED lines=16> */
[----:B------:R-:W-:Y:S01]  /*0f70*/  FFMA.FTZ R9, R69, R69, R8 ;  /* 0x0000004545097223 */ /* 0x000fe20000010008 */
[----:B------:R-:W-:-:S02]  /*0f80*/  HADD2.F32 R19, -RZ, R19.H1_H1 ;  /* 0x30000013ff137230 */ /* 0x000fc40000004100 */
        /* <DEDUP_REMOVED lines=28> */
[--C-:B------:R-:W-:Y:S02]  /*1150*/  HADD2.F32 R8, -RZ, R7.reuse.H0_H0 ;  /* 0x20000007ff087230 */ /* 0x100fe40000004100 */
[----:B------:R-:W-:Y:S01]  /*1160*/  FFMA.FTZ R4, R16, R16, R9 ;  /* 0x0000001010047223 */ /* 0x000fe20000010009 */
[----:B------:R-:W-:Y:S02]  /*1170*/  HADD2.F32 R9, -RZ, R6.H1_H1 ;  /* 0x30000006ff097230 */ /* 0x000fe40000004100 */
        /* <DEDUP_REMOVED lines=46> */
[----:B------:R-:W-:Y:S02]  /*1460*/  FADD.FTZ R47, R52, R57 ;  /* 0x00000039342f7221 */ /* 0x000fe40000010000 */
[----:B------:R-:W2:Y:S01]  /*1470*/  LDL R52, [R1+0x58] ;  /* 0x0000580001347983 */ /* 0x000ea20000100800 */
[----:B------:R-:W-:-:S04]  /*1480*/  FFMA.FTZ R53, R55, R55, R53 ;  /* 0x0000003737357223 */ /* 0x000fc80000010035 */
[----:B------:R-:W-:-:S04]  /*1490*/  FFMA.FTZ R46, R41, R41, R53 ;  /* 0x00000029292e7223 */ /* 0x000fc80000010035 */
[----:B------:R-:W-:Y:S01]  /*14a0*/  FFMA.FTZ R46, R58, R58, R46 ;  /* 0x0000003a3a2e7223 */ /* 0x000fe2000001002e */
[----:B------:R-:W0:Y:S03]  /*14b0*/  S2R R53, SR_TID.X ;  /* 0x0000000000357919 */ /* 0x000e260000002100 */
        /* <DEDUP_REMOVED lines=13> */
[--C-:B------:R-:W-:Y:S02]  /*1590*/  HADD2.F32 R63, -RZ, R50.reuse.H0_H0 ;  /* 0x20000032ff3f7230 */ /* 0x100fe40000004100 */
[----:B------:R-:W-:Y:S01]  /*15a0*/  FADD.FTZ R47, R47, R64 ;  /* 0x000000402f2f7221 */ /* 0x000fe20000010000 */
[----:B------:R-:W-:Y:S01]  /*15b0*/  FFMA.FTZ R46, R64, R64, R46 ;  /* 0x00000040402e7223 */ /* 0x000fe2000001002e */
[----:B------:R-:W-:-:S03]  /*15c0*/  HADD2.F32 R66, -RZ, R50.H1_H1 ;  /* 0x30000032ff427230 */ /* 0x000fc60000004100 */
[----:B------:R-:W-:Y:S01]  /*15d0*/  FFMA.FTZ R48, R63, R63, R46 ;  /* 0x0000003f3f307223 */ /* 0x000fe2000001002e */
[----:B------:R-:W-:Y:S01]  /*15e0*/  FADD.FTZ R46, R47, R63 ;  /* 0x0000003f2f2e7221 */ /* 0x000fe20000010000 */
[--C-:B------:R-:W-:Y:S02]  /*15f0*/  HADD2.F32 R65, -RZ, R51.reuse.H0_H0 ;  /* 0x20000033ff417230 */ /* 0x100fe40000004100 */
[----:B------:R-:W-:Y:S01]  /*1600*/  FFMA.FTZ R47, R66, R66, R48 ;  /* 0x00000042422f7223 */ /* 0x000fe20000010030 */
[----:B------:R-:W-:Y:S01]  /*1610*/  FADD.FTZ R46, R46, R66 ;  /* 0x000000422e2e7221 */ /* 0x000fe20000010000 */
[----:B0-----:R-:W-:Y:S01]  /*1620*/  ISETP.GT.U32.AND P0, PT, R53, 0x3f, PT ;  /* 0x0000003f3500780c */ /* 0x001fe20003f04070 */
[----:B------:R-:W-:Y:S02]  /*1630*/  HADD2.F32 R67, -RZ, R51.H1_H1 ;  /* 0x30000033ff437230 */ /* 0x000fe40000004100 */
[----:B------:R-:W-:Y:S01]  /*1640*/  FFMA.FTZ R47, R65, R65, R47 ;  /* 0x00000041412f7223 */ /* 0x000fe2000001002f */
[----:B------:R-:W-:-:S03]  /*1650*/  FADD.FTZ R46, R46, R65 ;  /* 0x000000412e2e7221 */ /* 0x000fc60000010000 */
        /* <DEDUP_REMOVED lines=48> */
.L_x_2717:
[----:B------:R-:W-:Y:S05]  /*1960*/  BSYNC B0 ;  /* 0x0000000000007941 */ /* 0x000fea0003800000 */
.L_x_2716:
[----:B------:R-:W0:Y:S01]  /*1970*/  SHFL.BFLY PT, R49, R46, 0x2, 0x1f ;  /* 0x0c401f002e317f89 */ /* 0x000e2200000e0000 */
[C---:B------:R-:W-:Y:S01]  /*1980*/  LOP3.LUT P1, RZ, R53.reuse, 0xffffffc3, RZ, 0xc0, !PT ;  /* 0xffffffc335ff7812 */ /* 0x040fe2000782c0ff */
[----:B------:R-:W-:Y:S01]  /*1990*/  BSSY B0, `(.L_x_2718) ;  /* 0x0000017000007945 */ /* 0x000fe20003800000 */
[C---:B------:R-:W-:Y:S01]  /*19a0*/  ISETP.NE.AND P2, PT, R53.reuse, RZ, PT ;  /* 0x000000ff3500720c */ /* 0x040fe20003f45270 */
[----:B------:R-:W1:Y:S01]  /*19b0*/  SHFL.BFLY PT, R48, R47, 0x2, 0x1f ;  /* 0x0c401f002f307f89 */ /* 0x000e6200000e0000 */
[----:B------:R-:W-:Y:S01]  /*19c0*/  ISETP.GT.U32.AND P0, PT, R53, 0xff, PT ;  /* 0x000000ff3500780c */ /* 0x000fe20003f04070 */
[----:B------:R-:W2:Y:S01]  /*19d0*/  S2R R52, SR_CTAID.X ;  /* 0x0000000000347919 */ /* 0x000ea20000002500 */
[----:B0-----:R-:W-:Y:S01]  /*19e0*/  FADD.FTZ R46, R49, R46 ;  /* 0x0000002e312e7221 */ /* 0x001fe20000010000 */
[----:B-1----:R-:W-:-:S04]  /*19f0*/  FADD.FTZ R47, R48, R47 ;  /* 0x0000002f302f7221 */ /* 0x002fc80000010000 */
[----:B------:R-:W0:Y:S04]  /*1a00*/  SHFL.BFLY PT, R49, R46, 0x1, 0x1f ;  /* 0x0c201f002e317f89 */ /* 0x000e2800000e0000 */
[----:B------:R-:W1:Y:S01]  /*1a10*/  SHFL.BFLY PT, R48, R47, 0x1, 0x1f ;  /* 0x0c201f002f307f89 */ /* 0x000e6200000e0000 */
[----:B0-----:R-:W-:Y:S01]  /*1a20*/  FADD.FTZ R46, R46, R49 ;  /* 0x000000312e2e7221 */ /* 0x001fe20000010000 */
[----:B-1----:R-:W-:Y:S01]  /*1a30*/  FADD.FTZ R47, R47, R48 ;  /* 0x000000302f2f7221 */ /* 0x002fe20000010000 */
[----:B--2---:R-:W-:Y:S06]  /*1a40*/  @P1 BRA `(.L_x_2719) ;  /* 0x00000000002c1947 */ /* 0x004fec0003800000 */
[----:B------:R-:W0:Y:S01]  /*1a50*/  LDC.64 R50, c[0x0][0x248] ;  /* 0x00009200ff327b82 */ /* 0x000e220000000a00 */
[----:B------:R-:W-:Y:S01]  /*1a60*/  ULDC UR7, c[0x0][0x10] ;  /* 0x0000040000077ab9 */ /* 0x000fe20000000800 */
[----:B------:R-:W-:Y:S01]  /*1a70*/  SHF.R.U32.HI R48, RZ, 0x2, R53 ;  /* 0x00000002ff307819 */ /* 0x000fe20000011635 */
[----:B------:R-:W-:-:S03]  /*1a80*/  UIMAD UR7, UR7, UR4, UR8 ;  /* 0x00000004070772a4 */ /* 0x000fc6000f8e0208 */
[----:B------:R-:W-:-:S03]  /*1a90*/  SHF.L.U32 R48, R48, 0x6, RZ ;  /* 0x0000000630307819 */ /* 0x000fc600000006ff */
[----:B------:R-:W-:Y:S02]  /*1aa0*/  MOV R49, UR7 ;  /* 0x0000000700317c02 */ /* 0x000fe40008000f00 */
[----:B------:R-:W-:-:S04]  /*1ab0*/  LOP3.LUT R48, R48, 0xffffffc0, R52, 0xe2, !PT ;  /* 0xffffffc030307812 */ /* 0x000fc800078ee234 */
[----:B------:R-:W-:-:S04]  /*1ac0*/  LEA R48, R49, R48, 0xa ;  /* 0x0000003031307211 */ /* 0x000fc800078e50ff */
[----:B------:R-:W-:-:S05]  /*1ad0*/  SHF.L.U32 R48, R48, 0x1, RZ ;  /* 0x0000000130307819 */ /* 0x000fca00000006ff */
[----:B0-----:R-:W-:-:S05]  /*1ae0*/  IMAD.WIDE.U32 R48, R48, 0x4, R50 ;  /* 0x0000000430307825 */ /* 0x001fca00078e0032 */
[----:B------:R0:W-:Y:S02]  /*1af0*/  STG.E.64 desc[UR10][R48.64], R46 ;  /* 0x0000002e30007986 */ /* 0x0001e4000c101b0a */
.L_x_2719:
[----:B------:R-:W-:Y:S05]  /*1b00*/  BSYNC B0 ;  /* 0x0000000000007941 */ /* 0x000fea0003800000 */
.L_x_2718:
        /* <DEDUP_REMOVED lines=12> */
.L_x_2721:
[----:B------:R-:W2:Y:S04]  /*1bd0*/  LD.E.STRONG.GPU R49, desc[UR10][R46.64] ;  /* 0x0000000a2e317980 */ /* 0x000ea8000c10f900 */
[----:B--2---:R-:W-:Y:S01]  /*1be0*/  CCTL.IVALL ;  /* 0x00000000ff00798f */ /* 0x004fe20002000000 */
[----:B------:R-:W-:Y:S05]  /*1bf0*/  YIELD ;  /* 0x0000000000007946 */ /* 0x000fea0003800000 */
[----:B-----5:R-:W-:-:S04]  /*1c00*/  LOP3.LUT R49, R49, R48, RZ, 0x3c, !PT ;  /* 0x0000003031317212 */ /* 0x020fc800078e3cff */
[----:B------:R-:W-:-:S13]  /*1c10*/  ISETP.GT.AND P1, PT, R49, -0x1, PT ;  /* 0xffffffff3100780c */ /* 0x000fda0003f24270 */
[----:B------:R-:W-:Y:S05]  /*1c20*/  @P1 BRA `(.L_x_2721) ;  /* 0xfffffffc00e81947 */ /* 0x000fea000383ffff */
.L_x_2720:
[----:B------:R-:W-:Y:S05]  /*1c30*/  WARPSYNC.ALL ;  /* 0x0000000000007948 */ /* 0x000fea0003800000 */
[----:B------:R-:W-:Y:S01]  /*1c40*/  BAR.SYNC.DEFER_BLOCKING 0x0 ;  /* 0x0000000000007b1d */ /* 0x000fe20000010000 */
[----:B0-----:R-:W-:-:S05]  /*1c50*/  CS2R R48, SRZ ;  /* 0x0000000000307805 */ /* 0x001fca000001ff00 */
        /* <DEDUP_REMOVED lines=8> */
[----:B0-----:R-:W-:-:S04]  /*1ce0*/  SHF.L.U32 R47, R50, 0x2, RZ ;  /* 0x00000002322f7819 */ /* 0x001fc800000006ff */
[----:B------:R-:W-:-:S04]  /*1cf0*/  LOP3.LUT R47, R47, 0x7fffffc0, RZ, 0xc0, !PT ;  /* 0x7fffffc02f2f7812 */ /* 0x000fc800078ec0ff */
        /* <DEDUP_REMOVED lines=24> */
.L_x_2723:
[----:B------:R-:W-:Y:S05]  /*1e80*/  BSYNC B0 ;  /* 0x0000000000007941 */ /* 0x000fea0003800000 */
.L_x_2722:
        /* <DEDUP_REMOVED lines=45> */
.L_x_2725:
[----:B------:R-:W-:Y:S05]  /*2160*/  BSYNC B0 ;  /* 0x0000000000007941 */ /* 0x000fea0003800000 */
.L_x_2724:
[----:B0-----:R-:W2:Y:S01]  /*2170*/  LDL R48, [R1+0x54] ;  /* 0x0000540001307983 */ /* 0x001ea20000100800 */
[----:B------:R-:W-:Y:S01]  /*2180*/  ULDC UR7, c[0x0][0x230] ;  /* 0x00008c0000077ab9 */ /* 0x000fe20000000800 */
[--C-:B-----5:R-:W-:Y:S01]  /*2190*/  HADD2.F32 R50, -RZ, R44.reuse.H0_H0 ;  /* 0x2000002cff327230 */ /* 0x120fe20000004100 */
[----:B------:R-:W-:Y:S01]  /*21a0*/  ULDC.64 UR12, c[0x0][0x210] ;  /* 0x00008400000c7ab9 */ /* 0x000fe20000000a00 */
[----:B------:R-:W-:Y:S01]  /*21b0*/  HADD2.F32 R44, -RZ, R44.H1_H1 ;  /* 0x3000002cff2c7230 */ /* 0x000fe20000004100 */
[----:B------:R-:W-:-:S04]  /*21c0*/  LEA R46, P0, R56, UR12, 0x1 ;  /* 0x0000000c382e7c11 */ /* 0x000fc8000f8008ff */
[----:B------:R-:W-:Y:S01]  /*21d0*/  LEA.HI.X R47, R56, UR13, R93, 0x1, P0 ;  /* 0x0000000d382f7c11 */ /* 0x000fe200080f0c5d */
[----:B--2---:R-:W0:Y:S02]  /*21e0*/  LDS.64 R48, [R48+UR6] ;  /* 0x0000000630307984 */ /* 0x004e240008000a00 */
[----:B0-----:R-:W-:Y:S01]  /*21f0*/  FADD.FTZ R49, R49, UR7 ;  /* 0x0000000731317e21 */ /* 0x001fe20008010000 */
[--C-:B------:R-:W-:Y:S01]  /*2200*/  FADD.FTZ R52, R0, -R48.reuse ;  /* 0x8000003000347221 */ /* 0x100fe20000010000 */
[--C-:B------:R-:W-:Y:S02]  /*2210*/  HADD2.F32 R0, -RZ, R42.reuse.H0_H0 ;  /* 0x2000002aff007230 */ /* 0x100fe40000004100 */
[--C-:B------:R-:W-:Y:S01]  /*2220*/  FADD.FTZ R92, R92, -R48.reuse ;  /* 0x800000305c5c7221 */ /* 0x100fe20000010000 */
[----:B------:R-:W-:Y:S02]  /*2230*/  HADD2.F32 R42, -RZ, R42.H1_H1 ;  /* 0x3000002aff2a7230 */ /* 0x000fe40000004100 */
[--C-:B------:R-:W-:Y:S01]  /*2240*/  FADD.FTZ R56, R91, -R48.reuse ;  /* 0x800000305b387221 */ /* 0x100fe20000010000 */
[----:B------:R-:W0:Y:S01]  /*2250*/  MUFU.RSQ R49, R49 ;  /* 0x0000003100317308 */ /* 0x000e220000001400 */
        /* <DEDUP_REMOVED lines=9> */
[----:B------:R-:W-:Y:S01]  /*22f0*/  FMUL.FTZ R90, R49, R90 ;  /* 0x0000005a315a7220 */ /* 0x000fe20000410000 */
[----:B------:R-:W-:Y:S01]  /*2300*/  FFMA.FTZ R52, R52, R0, R50 ;  /* 0x0000000034347223 */ /* 0x000fe20000010032 */
[----:B------:R-:W-:Y:S01]  /*2310*/  FFMA.FTZ R53, R53, R42, R44 ;  /* 0x0000002a35357223 */ /* 0x000fe2000001002c */
[C---:B------:R-:W-:Y:S01]  /*2320*/  FMUL.FTZ R87, R49.reuse, R87 ;  /* 0x0000005731577220 */ /* 0x040fe20000410000 */
[C---:B------:R-:W-:Y:S01]  /*2330*/  FMUL.FTZ R86, R49.reuse, R86 ;  /* 0x0000005631567220 */ /* 0x040fe20000410000 */
[----:B------:R-:W-:Y:S01]  /*2340*/  FMUL.FTZ R51, R52, -1.4426950216293334961 ;  /* 0xbfb8aa3b34337820 */ /* 0x000fe20000410000 */
[----:B------:R-:W-:-:S04]  /*2350*/  FMUL.FTZ R84, R49, R84 ;  /* 0x0000005431547220 */ /* 0x000fc80000410000 */
[----:B------:R-:W-:Y:S01]  /*2360*/  FFMA.FTZ R92, R42, R84, R44 ;  /* 0x000000542a5c7223 */ /* 0x000fe2000001002c */
        /* <DEDUP_REMOVED lines=9> */
[----:B------:R-:W-:Y:S01]  /*2400*/  F2FP.F16.F32.PACK_AB R51, R52, R51 ;  /* 0x000000333433723e */ /* 0x000fe200000000ff */
[--C-:B------:R-:W-:Y:S02]  /*2410*/  HADD2.F32 R52, -RZ, R43.reuse.H0_H0 ;  /* 0x2000002bff347230 */ /* 0x100fe40000004100 */
[----:B------:R-:W-:Y:S02]  /*2420*/  HADD2.F32 R43, -RZ, R43.H1_H1 ;  /* 0x3000002bff2b7230 */ /* 0x000fe40000004100 */
[----:B------:R0:W-:Y:S02]  /*2430*/  STG.E.U16 desc[UR10][R46.64], R51 ;  /* 0x000000332e007986 */ /* 0x0001e4000c10150a */
[----:B0-----:R-:W-:-:S05]  /*2440*/  PRMT R51, R51, 0x7632, R51 ;  /* 0x0000763233337816 */ /* 0x001fca0000000033 */
[----:B------:R0:W-:Y:S02]  /*2450*/  STG.E.U16 desc[UR10][R46.64+0x2], R51 ;  /* 0x000002332e007986 */ /* 0x0001e4000c10150a */
[--C-:B0-----:R-:W-:Y:S02]  /*2460*/  HADD2.F32 R51, -RZ, R45.reuse.H0_H0 ;  /* 0x2000002dff337230 */ /* 0x101fe40000004100 */
[----:B------:R-:W-:-:S03]  /*2470*/  HADD2.F32 R45, -RZ, R45.H1_H1 ;  /* 0x3000002dff2d7230 */ /* 0x000fc60000004100 */
[--C-:B------:R-:W-:Y:S01]  /*2480*/  FFMA.FTZ R56, R56, R52, R51.reuse ;  /* 0x0000003438387223 */ /* 0x100fe20000010033 */
[----:B------:R-:W-:Y:S01]  /*2490*/  FFMA.FTZ R87, R52, R87, R51 ;  /* 0x0000005734577223 */ /* 0x000fe20000010033 */
[--C-:B------:R-:W-:Y:S01]  /*24a0*/  FFMA.FTZ R90, R90, R43, R45.reuse ;  /* 0x0000002b5a5a7223 */ /* 0x100fe2000001002d */
[----:B------:R-:W-:Y:S01]  /*24b0*/  FFMA.FTZ R86, R43, R86, R45 ;  /* 0x000000562b567223 */ /* 0x000fe2000001002d */
        /* <DEDUP_REMOVED lines=14> */
[C---:B0-----:R-:W-:Y:S01]  /*25a0*/  FMUL.FTZ R46, R49.reuse, R89 ;  /* 0x00000059312e7220 */ /* 0x041fe20000410000 */
[----:B------:R-:W-:-:S03]  /*25b0*/  FMUL.FTZ R53, R49, R88 ;  /* 0x0000005831357220 */ /* 0x000fc60000410000 */
[----:B------:R-:W-:Y:S01]  /*25c0*/  FFMA.FTZ R46, R0, R46, R50 ;  /* 0x0000002e002e7223 */ /* 0x000fe20000010032 */
[----:B------:R-:W-:-:S03]  /*25d0*/  FFMA.FTZ R53, R42, R53, R44 ;  /* 0x000000352a357223 */ /* 0x000fc6000001002c */
[----:B------:R-:W-:Y:S01]  /*25e0*/  FMUL.FTZ R47, R46, -1.4426950216293334961 ;  /* 0xbfb8aa3b2e2f7820 */ /* 0x000fe20000410000 */
[----:B------:R-:W-:-:S05]  /*25f0*/  FMUL.FTZ R56, R53, -1.4426950216293334961 ;  /* 0xbfb8aa3b35387820 */ /* 0x000fca0000410000 */
[----:B------:R-:W0:Y:S08]  /*2600*/  MUFU.EX2 R47, R47 ;  /* 0x0000002f002f7308 */ /* 0x000e300000000800 */
[----:B------:R-:W1:Y:S01]  /*2610*/  MUFU.EX2 R56, R56 ;  /* 0x0000003800387308 */ /* 0x000e620000000800 */
[----:B0-----:R-:W-:-:S07]  /*2620*/  FADD.FTZ R47, R47, 1 ;  /* 0x3f8000002f2f7421 */ /* 0x001fce0000010000 */
[----:B------:R-:W0:Y:S01]  /*2630*/  MUFU.RCP R47, R47 ;  /* 0x0000002f002f7308 */ /* 0x000e220000001000 */
[----:B-1----:R-:W-:-:S07]  /*2640*/  FADD.FTZ R56, R56, 1 ;  /* 0x3f80000038387421 */ /* 0x002fce0000010000 */
[----:B------:R-:W1:Y:S01]  /*2650*/  MUFU.RCP R56, R56 ;  /* 0x0000003800387308 */ /* 0x000e620000001000 */
[----:B0-----:R-:W-:Y:S01]  /*2660*/  FMUL.FTZ R47, R46, R47 ;  /* 0x0000002f2e2f7220 */ /* 0x001fe20000410000 */
[----:B------:R-:W-:-:S04]  /*2670*/  FMUL.FTZ R46, R87, -1.4426950216293334961 ;  /* 0xbfb8aa3b572e7820 */ /* 0x000fc80000410000 */
[----:B------:R0:W-:Y:S02]  /*2680*/  STL [R1+0x4c], R47 ;  /* 0x00004c2f01007387 */ /* 0x0001e40000100800 */
[----:B------:R-:W2:Y:S01]  /*2690*/  MUFU.EX2 R46, R46 ;  /* 0x0000002e002e7308 */ /* 0x000ea20000000800 */
[----:B-1----:R-:W-:-:S05]  /*26a0*/  FMUL.FTZ R53, R53, R56 ;  /* 0x0000003835357220 */ /* 0x002fca0000410000 */
[----:B------:R1:W-:Y:S01]  /*26b0*/  STL [R1+0x48], R53 ;  /* 0x0000483501007387 */ /* 0x0003e20000100800 */
[----:B0-----:R-:W-:-:S06]  /*26c0*/  FMUL.FTZ R47, R86, -1.4426950216293334961 ;  /* 0xbfb8aa3b562f7820 */ /* 0x001fcc0000410000 */
[----:B------:R-:W0:Y:S01]  /*26d0*/  MUFU.EX2 R47, R47 ;  /* 0x0000002f002f7308 */ /* 0x000e220000000800 */
[----:B-1----:R-:W-:Y:S01]  /*26e0*/  FADD.FTZ R53, R85, -R48 ;  /* 0x8000003055357221 */ /* 0x002fe20000010000 */
[----:B--2---:R-:W-:-:S03]  /*26f0*/  FADD.FTZ R46, R46, 1 ;  /* 0x3f8000002e2e7421 */ /* 0x004fc60000010000 */
[----:B------:R-:W-:-:S03]  /*2700*/  FMUL.FTZ R53, R49, R53 ;  /* 0x0000003531357220 */ /* 0x000fc60000410000 */
[----:B------:R-:W1:Y:S01]  /*2710*/  MUFU.RCP R46, R46 ;  /* 0x0000002e002e7308 */ /* 0x000e620000001000 */
[----:B------:R-:W-:Y:S01]  /*2720*/  FFMA.FTZ R53, R0, R53, R50 ;  /* 0x0000003500357223 */ /* 0x000fe20000010032 */
[----:B0-----:R-:W-:-:S06]  /*2730*/  FADD.FTZ R47, R47, 1 ;  /* 0x3f8000002f2f7421 */ /* 0x001fcc0000010000 */
[----:B------:R-:W0:Y:S01]  /*2740*/  MUFU.RCP R47, R47 ;  /* 0x0000002f002f7308 */ /* 0x000e220000001000 */
[----:B-1----:R-:W-:Y:S01]  /*2750*/  FMUL.FTZ R56, R87, R46 ;  /* 0x0000002e57387220 */ /* 0x002fe20000410000 */
[----:B------:R-:W-:-:S04]  /*2760*/  FMUL.FTZ R46, R53, -1.4426950216293334961 ;  /* 0xbfb8aa3b352e7820 */ /* 0x000fc80000410000 */
[----:B------:R1:W-:Y:S02]  /*2770*/  STL [R1+0x38], R56 ;  /* 0x0000383801007387 */ /* 0x0003e40000100800 */
[----:B------:R-:W2:Y:S01]  /*2780*/  MUFU.EX2 R46, R46 ;  /* 0x0000002e002e7308 */ /* 0x000ea20000000800 */
[----:B0-----:R-:W-:Y:S01]  /*2790*/  FMUL.FTZ R47, R86, R47 ;  /* 0x0000002f562f7220 */ /* 0x001fe20000410000 */
[----:B-1----:R-:W-:Y:S01]  /*27a0*/  FMUL.FTZ R56, R92, -1.4426950216293334961 ;  /* 0xbfb8aa3b5c387820 */ /* 0x002fe20000410000 */
[----:B------:R-:W-:-:S03]  /*27b0*/  FADD.FTZ R86, R83, -R48 ;  /* 0x8000003053567221 */ /* 0x000fc60000010000 */
[----:B------:R0:W-:Y:S01]  /*27c0*/  STL [R1+0x30], R47 ;  /* 0x0000302f01007387 */ /* 0x0001e20000100800 */
[----:B------:R-:W-:Y:S01]  /*27d0*/  FMUL.FTZ R86, R49, R86 ;  /* 0x0000005631567220 */ /* 0x000fe20000410000 */
[----:B------:R-:W1:Y:S01]  /*27e0*/  MUFU.EX2 R56, R56 ;  /* 0x0000003800387308 */ /* 0x000e620000000800 */
[----:B------:R-:W-:Y:S01]  /*27f0*/  FADD.FTZ R82, R82, -R48 ;  /* 0x8000003052527221 */ /* 0x000fe20000010000 */
[----:B------:R-:W3:Y:S01]  /*2800*/  LDL.LU R93, [R1+0x4] ;  /* 0x00000400015d7983 */ /* 0x000ee20000300800 */
[----:B--2---:R-:W-:Y:S01]  /*2810*/  FADD.FTZ R46, R46, 1 ;  /* 0x3f8000002e2e7421 */ /* 0x004fe20000010000 */
[----:B------:R-:W-:Y:S02]  /*2820*/  FFMA.FTZ R86, R52, R86, R51 ;  /* 0x0000005634567223 */ /* 0x000fe40000010033 */
[----:B------:R-:W2:Y:S02]  /*2830*/  LDL.LU R91, [R1+0x8] ;  /* 0x00000800015b7983 */ /* 0x000ea40000300800 */
[----:B0-----:R1:W0:Y:S02]  /*2840*/  MUFU.RCP R47, R46 ;  /* 0x0000002e002f7308 */ /* 0x0012240000001000 */
[----:B-1----:R-:W-:-:S06]  /*2850*/  FADD.FTZ R46, R56, 1 ;  /* 0x3f800000382e7421 */ /* 0x002fcc0000010000 */
[----:B------:R-:W1:Y:S01]  /*2860*/  MUFU.RCP R46, R46 ;  /* 0x0000002e002e7308 */ /* 0x000e620000001000 */
[----:B0-----:R-:W-:Y:S01]  /*2870*/  FMUL.FTZ R47, R53, R47 ;  /* 0x0000002f352f7220 */ /* 0x001fe20000410000 */
[----:B------:R-:W-:-:S04]  /*2880*/  FMUL.FTZ R82, R49, R82 ;  /* 0x0000005231527220 */ /* 0x000fc80000410000 */
[----:B------:R0:W-:Y:S01]  /*2890*/  STL [R1+0xc], R47 ;  /* 0x00000c2f01007387 */ /* 0x0001e20000100800 */
[----:B------:R-:W-:Y:S01]  /*28a0*/  FFMA.FTZ R85, R43, R82, R45 ;  /* 0x000000522b557223 */ /* 0x000fe2000001002d */
[----:B0-----:R-:W-:Y:S01]  /*28b0*/  FMUL.FTZ R47, R86, -1.4426950216293334961 ;  /* 0xbfb8aa3b562f7820 */ /* 0x001fe20000410000 */
[----:B-1----:R-:W-:Y:S02]  /*28c0*/  FMUL.FTZ R92, R92, R46 ;  /* 0x0000002e5c5c7220 */ /* 0x002fe40000410000 */
[----:B------:R-:W-:Y:S01]  /*28d0*/  FMUL.FTZ R46, R85, -1.4426950216293334961 ;  /* 0xbfb8aa3b552e7820 */ /* 0x000fe20000410000 */
[--C-:B------:R-:W-:Y:S01]  /*28e0*/  FADD.FTZ R84, R81, -R48.reuse ;  /* 0x8000003051547221 */ /* 0x100fe20000010000 */
[--C-:B------:R-:W-:Y:S01]  /*28f0*/  FADD.FTZ R80, R80, -R48.reuse ;  /* 0x8000003050507221 */ /* 0x100fe20000010000 */
[--C-:B------:R-:W-:Y:S01]  /*2900*/  FADD.FTZ R78, R78, -R48.reuse ;  /* 0x800000304e4e7221 */ /* 0x100fe20000010000 */
[----:B------:R-:W0:Y:S01]  /*2910*/  MUFU.EX2 R47, R47 ;  /* 0x0000002f002f7308 */ /* 0x000e220000000800 */
[--C-:B------:R-:W-:Y:S01]  /*2920*/  FADD.FTZ R76, R76, -R48.reuse ;  /* 0x800000304c4c7221 */ /* 0x100fe20000010000 */
[--C-:B------:R-:W-:Y:S01]  /*2930*/  FADD.FTZ R74, R74, -R48.reuse ;  /* 0x800000304a4a7221 */ /* 0x100fe20000010000 */
[--C-:B------:R-:W-:Y:S01]  /*2940*/  FADD.FTZ R73, R73, -R48.reuse ;  /* 0x8000003049497221 */ /* 0x100fe20000010000 */
[--C-:B------:R-:W-:Y:S01]  /*2950*/  FADD.FTZ R72, R72, -R48.reuse ;  /* 0x8000003048487221 */ /* 0x100fe20000010000 */
[--C-:B------:R-:W-:Y:S01]  /*2960*/  FADD.FTZ R71, R71, -R48.reuse ;  /* 0x8000003047477221 */ /* 0x100fe20000010000 */
[--C-:B------:R-:W-:Y:S01]  /*2970*/  FADD.FTZ R70, R70, -R48.reuse ;  /* 0x8000003046467221 */ /* 0x100fe20000010000 */
[--C-:B------:R-:W-:Y:S01]  /*2980*/  FADD.FTZ R53, R69, -R48.reuse ;  /* 0x8000003045357221 */ /* 0x100fe20000010000 */
[----:B------:R-:W1:Y:S01]  /*2990*/  MUFU.EX2 R46, R46 ;  /* 0x0000002e002e7308 */ /* 0x000e620000000800 */
        /* <DEDUP_REMOVED lines=8> */
[----:B0-----:R-:W-:Y:S01]  /*2a20*/  FADD.FTZ R47, R47, 1 ;  /* 0x3f8000002f2f7421 */ /* 0x001fe20000010000 */
[--C-:B------:R-:W-:Y:S01]  /*2a30*/  FADD.FTZ R17, R17, -R48.reuse ;  /* 0x8000003011117221 */ /* 0x100fe20000010000 */
[--C-:B------:R-:W-:Y:S01]  /*2a40*/  FADD.FTZ R16, R16, -R48.reuse ;  /* 0x8000003010107221 */ /* 0x100fe20000010000 */
[--C-:B------:R-:W-:Y:S01]  /*2a50*/  FADD.FTZ R15, R15, -R48.reuse ;  /* 0x800000300f0f7221 */ /* 0x100fe20000010000 */
[--C-:B------:R-:W-:Y:S01]  /*2a60*/  FADD.FTZ R14, R14, -R48.reuse ;  /* 0x800000300e0e7221 */ /* 0x100fe20000010000 */
[--C-:B------:R-:W-:Y:S01]  /*2a70*/  FADD.FTZ R13, R13, -R48.reuse ;  /* 0x800000300d0d7221 */ /* 0x100fe20000010000 */
[----:B------:R-:W0:Y:S01]  /*2a80*/  MUFU.RCP R47, R47 ;  /* 0x0000002f002f7308 */ /* 0x000e220000001000 */
[--C-:B------:R-:W-:Y:S01]  /*2a90*/  FADD.FTZ R12, R12, -R48.reuse ;  /* 0x800000300c0c7221 */ /* 0x100fe20000010000 */
[----:B-1----:R-:W-:Y:S01]  /*2aa0*/  FADD.FTZ R46, R46, 1 ;  /* 0x3f8000002e2e7421 */ /* 0x002fe20000010000 */
[----:B------:R-:W-:Y:S01]  /*2ab0*/  FMUL.FTZ R84, R49, R84 ;  /* 0x0000005431547220 */ /* 0x000fe20000410000 */
[--C-:B------:R-:W-:Y:S01]  /*2ac0*/  FADD.FTZ R11, R11, -R48.reuse ;  /* 0x800000300b0b7221 */ /* 0x100fe20000010000 */
[--C-:B------:R-:W-:Y:S01]  /*2ad0*/  FADD.FTZ R10, R10, -R48.reuse ;  /* 0x800000300a0a7221 */ /* 0x100fe20000010000 */
[--C-:B------:R-:W-:Y:S01]  /*2ae0*/  FADD.FTZ R9, R9, -R48.reuse ;  /* 0x8000003009097221 */ /* 0x100fe20000010000 */
[----:B------:R-:W-:Y:S01]  /*2af0*/  FADD.FTZ R8, R8, -R48 ;  /* 0x8000003008087221 */ /* 0x000fe20000010000 */
[----:B------:R-:W1:Y:S01]  /*2b00*/  MUFU.RCP R46, R46 ;  /* 0x0000002e002e7308 */ /* 0x000e620000001000 */
[----:B------:R-:W-:Y:S01]  /*2b10*/  FFMA.FTZ R84, R0, R84, R50 ;  /* 0x0000005400547223 */ /* 0x000fe20000010032 */
[----:B------:R-:W-:Y:S01]  /*2b20*/  FMUL.FTZ R80, R49, R80 ;  /* 0x0000005031507220 */ /* 0x000fe20000410000 */
[--C-:B------:R-:W-:Y:S01]  /*2b30*/  FADD.FTZ R7, R7, -R48.reuse ;  /* 0x8000003007077221 */ /* 0x100fe20000010000 */
[--C-:B------:R-:W-:Y:S01]  /*2b40*/  FADD.FTZ R6, R6, -R48.reuse ;  /* 0x8000003006067221 */ /* 0x100fe20000010000 */
[----:B------:R-:W-:Y:S01]  /*2b50*/  FADD.FTZ R5, R5, -R48 ;  /* 0x8000003005057221 */ /* 0x000fe20000010000 */
[----:B------:R-:W4:Y:S01]  /*2b60*/  LDL.LU R90, [R1+0x10] ;  /* 0x00001000015a7983 */ /* 0x000f220000300800 */
[----:B0-----:R-:W-:Y:S01]  /*2b70*/  FMUL.FTZ R86, R86, R47 ;  /* 0x0000002f56567220 */ /* 0x001fe20000410000 */
[----:B------:R-:W-:Y:S01]  /*2b80*/  FMUL.FTZ R47, R84, -1.4426950216293334961 ;  /* 0xbfb8aa3b542f7820 */ /* 0x000fe20000410000 */
[----:B------:R-:W-:Y:S01]  /*2b90*/  FFMA.FTZ R83, R42, R80, R44 ;  /* 0x000000502a537223 */ /* 0x000fe2000001002c */
[----:B-1----:R-:W-:-:S04]  /*2ba0*/  FMUL.FTZ R85, R85, R46 ;  /* 0x0000002e55557220 */ /* 0x002fc80000410000 */
[----:B------:R-:W0:Y:S01]  /*2bb0*/  MUFU.EX2 R47, R47 ;  /* 0x0000002f002f7308 */ /* 0x000e220000000800 */
[----:B------:R-:W-:Y:S01]  /*2bc0*/  FMUL.FTZ R46, R83, -1.4426950216293334961 ;  /* 0xbfb8aa3b532e7820 */ /* 0x000fe20000410000 */
[----:B------:R-:W-:Y:S01]  /*2bd0*/  FADD.FTZ R82, R79, -R48 ;  /* 0x800000304f527221 */ /* 0x000fe20000010000 */
[C---:B------:R-:W-:Y:S01]  /*2be0*/  FMUL.FTZ R78, R49.reuse, R78 ;  /* 0x0000004e314e7220 */ /* 0x040fe20000410000 */
[C---:B------:R-:W-:Y:S01]  /*2bf0*/  FMUL.FTZ R76, R49.reuse, R76 ;  /* 0x0000004c314c7220 */ /* 0x040fe20000410000 */
[C---:B------:R-:W-:Y:S01]  /*2c00*/  FMUL.FTZ R74, R49.reuse, R74 ;  /* 0x0000004a314a7220 */ /* 0x040fe20000410000 */
[C---:B------:R-:W-:Y:S01]  /*2c10*/  FMUL.FTZ R73, R49.reuse, R73 ;  /* 0x0000004931497220 */ /* 0x040fe20000410000 */
[C---:B------:R-:W-:Y:S01]  /*2c20*/  FMUL.FTZ R72, R49.reuse, R72 ;  /* 0x0000004831487220 */ /* 0x040fe20000410000 */
[----:B------:R-:W1:Y:S01]  /*2c30*/  MUFU.EX2 R46, R46 ;  /* 0x0000002e002e7308 */ /* 0x000e620000000800 */
        /* <DEDUP_REMOVED lines=8> */
[----:B0-----:R-:W-:Y:S01]  /*2cc0*/  FADD.FTZ R47, R47, 1 ;  /* 0x3f8000002f2f7421 */ /* 0x001fe20000010000 */
[C---:B------:R-:W-:Y:S01]  /*2cd0*/  FMUL.FTZ R19, R49.reuse, R19 ;  /* 0x0000001331137220 */ /* 0x040fe20000410000 */
[C---:B------:R-:W-:Y:S01]  /*2ce0*/  FMUL.FTZ R18, R49.reuse, R18 ;  /* 0x0000001231127220 */ /* 0x040fe20000410000 */
[C---:B------:R-:W-:Y:S01]  /*2cf0*/  FMUL.FTZ R17, R49.reuse, R17 ;  /* 0x0000001131117220 */ /* 0x040fe20000410000 */
[C---:B------:R-:W-:Y:S01]  /*2d00*/  FMUL.FTZ R16, R49.reuse, R16 ;  /* 0x0000001031107220 */ /* 0x040fe20000410000 */
[C---:B------:R-:W-:Y:S01]  /*2d10*/  FMUL.FTZ R15, R49.reuse, R15 ;  /* 0x0000000f310f7220 */ /* 0x040fe20000410000 */
[----:B------:R-:W0:Y:S01]  /*2d20*/  MUFU.RCP R47, R47 ;  /* 0x0000002f002f7308 */ /* 0x000e220000001000 */
[C---:B------:R-:W-:Y:S01]  /*2d30*/  FMUL.FTZ R14, R49.reuse, R14 ;  /* 0x0000000e310e7220 */ /* 0x040fe20000410000 */
[----:B-1----:R-:W-:Y:S01]  /*2d40*/  FADD.FTZ R46, R46, 1 ;  /* 0x3f8000002e2e7421 */ /* 0x002fe20000010000 */
[C---:B------:R-:W-:Y:S01]  /*2d50*/  FMUL.FTZ R82, R49.reuse, R82 ;  /* 0x0000005231527220 */ /* 0x040fe20000410000 */
[C---:B------:R-:W-:Y:S01]  /*2d60*/  FMUL.FTZ R13, R49.reuse, R13 ;  /* 0x0000000d310d7220 */ /* 0x040fe20000410000 */
[C---:B------:R-:W-:Y:S01]  /*2d70*/  FMUL.FTZ R12, R49.reuse, R12 ;  /* 0x0000000c310c7220 */ /* 0x040fe20000410000 */
[C---:B------:R-:W-:Y:S01]  /*2d80*/  FMUL.FTZ R11, R49.reuse, R11 ;  /* 0x0000000b310b7220 */ /* 0x040fe20000410000 */
[----:B------:R-:W-:Y:S01]  /*2d90*/  FMUL.FTZ R10, R49, R10 ;  /* 0x0000000a310a7220 */ /* 0x000fe20000410000 */
[----:B------:R-:W1:Y:S01]  /*2da0*/  MUFU.RCP R46, R46 ;  /* 0x0000002e002e7308 */ /* 0x000e620000001000 */
[----:B------:R-:W-:Y:S01]  /*2db0*/  FFMA.FTZ R82, R52, R82, R51 ;  /* 0x0000005234527223 */ /* 0x000fe20000010033 */
[----:B------:R-:W-:Y:S01]  /*2dc0*/  FFMA.FTZ R81, R43, R78, R45 ;  /* 0x0000004e2b517223 */ /* 0x000fe2000001002d */
[C---:B------:R-:W-:Y:S01]  /*2dd0*/  FMUL.FTZ R9, R49.reuse, R9 ;  /* 0x0000000931097220 */ /* 0x040fe20000410000 */
[C---:B------:R-:W-:Y:S01]  /*2de0*/  FMUL.FTZ R8, R49.reuse, R8 ;  /* 0x0000000831087220 */ /* 0x040fe20000410000 */
[C---:B------:R-:W-:Y:S01]  /*2df0*/  FMUL.FTZ R7, R49.reuse, R7 ;  /* 0x0000000731077220 */ /* 0x040fe20000410000 */
[C---:B------:R-:W-:Y:S01]  /*2e00*/  FMUL.FTZ R6, R49.reuse, R6 ;  /* 0x0000000631067220 */ /* 0x040fe20000410000 */
[----:B------:R-:W-:Y:S01]  /*2e10*/  FMUL.FTZ R5, R49, R5 ;  /* 0x0000000531057220 */ /* 0x000fe20000410000 */
[----:B------:R-:W4:Y:S01]  /*2e20*/  LDL.LU R89, [R1+0x14] ;  /* 0x0000140001597983 */ /* 0x000f220000300800 */
[----:B0-----:R-:W-:Y:S01]  /*2e30*/  FMUL.FTZ R84, R84, R47 ;  /* 0x0000002f54547220 */ /* 0x001fe20000410000 */
[----:B------:R-:W-:Y:S01]  /*2e40*/  FMUL.FTZ R47, R82, -1.4426950216293334961 ;  /* 0xbfb8aa3b522f7820 */ /* 0x000fe20000410000 */
[----:B-1----:R-:W-:-:S05]  /*2e50*/  FMUL.FTZ R83, R83, R46 ;  /* 0x0000002e53537220 */ /* 0x002fca0000410000 */
[----:B------:R-:W0:Y:S01]  /*2e60*/  MUFU.EX2 R47, R47 ;  /* 0x0000002f002f7308 */ /* 0x000e220000000800 */
[----:B------:R-:W-:Y:S01]  /*2e70*/  FMUL.FTZ R46, R81, -1.4426950216293334961 ;  /* 0xbfb8aa3b512e7820 */ /* 0x000fe20000410000 */
[----:B------:R-:W-:Y:S01]  /*2e80*/  FADD.FTZ R79, R77, -R48 ;  /* 0x800000304d4f7221 */ /* 0x000fe20000010000 */
[----:B------:R-:W-:Y:S01]  /*2e90*/  FFMA.FTZ R78, R42, R76, R44 ;  /* 0x0000004c2a4e7223 */ /* 0x000fe2000001002c */
[----:B------:R-:W-:Y:S01]  /*2ea0*/  FFMA.FTZ R73, R0, R73, R50 ;  /* 0x0000004900497223 */ /* 0x000fe20000010032 */
[----:B------:R-:W-:Y:S01]  /*2eb0*/  FFMA.FTZ R72, R42, R72, R44 ;  /* 0x000000482a487223 */ /* 0x000fe2000001002c */
[----:B------:R-:W-:Y:S01]  /*2ec0*/  FFMA.FTZ R71, R52, R71, R51 ;  /* 0x0000004734477223 */ /* 0x000fe20000010033 */
[----:B------:R-:W-:Y:S01]  /*2ed0*/  FFMA.FTZ R70, R43, R70, R45 ;  /* 0x000000462b467223 */ /* 0x000fe2000001002d */
[----:B------:R-:W1:Y:S01]  /*2ee0*/  MUFU.EX2 R46, R46 ;  /* 0x0000002e002e7308 */ /* 0x000e620000000800 */
[----:B------:R-:W4:Y:S01]  /*2ef0*/  LDL.LU R88, [R1+0x18] ;  /* 0x0000180001587983 */ /* 0x000f220000300800 */
[----:B0-----:R-:W-:-:S06]  /*2f00*/  FADD.FTZ R47, R47, 1 ;  /* 0x3f8000002f2f7421 */ /* 0x001fcc0000010000 */
[----:B------:R-:W0:Y:S01]  /*2f10*/  MUFU.RCP R47, R47 ;  /* 0x0000002f002f7308 */ /* 0x000e220000001000 */
[----:B-1----:R-:W-:Y:S01]  /*2f20*/  FADD.FTZ R46, R46, 1 ;  /* 0x3f8000002e2e7421 */ /* 0x002fe20000010000 */
[----:B------:R-:W-:-:S06]  /*2f30*/  FMUL.FTZ R79, R49, R79 ;  /* 0x0000004f314f7220 */ /* 0x000fcc0000410000 */
[----:B------:R-:W1:Y:S01]  /*2f40*/  MUFU.RCP R46, R46 ;  /* 0x0000002e002e7308 */ /* 0x000e620000001000 */
[----:B------:R-:W-:Y:S01]  /*2f50*/  FFMA.FTZ R79, R0, R79, R50 ;  /* 0x0000004f004f7223 */ /* 0x000fe20000010032 */
[----:B0-----:R-:W-:-:S03]  /*2f60*/  FMUL.FTZ R82, R82, R47 ;  /* 0x0000002f52527220 */ /* 0x001fc60000410000 */
[----:B------:R-:W-:-:S06]  /*2f70*/  FMUL.FTZ R47, R79, -1.4426950216293334961 ;  /* 0xbfb8aa3b4f2f7820 */ /* 0x000fcc0000410000 */
[----:B------:R-:W0:Y:S01]  /*2f80*/  MUFU.EX2 R47, R47 ;  /* 0x0000002f002f7308 */ /* 0x000e220000000800 */
[----:B-1----:R-:W-:Y:S01]  /*2f90*/  FMUL.FTZ R81, R81, R46 ;  /* 0x0000002e51517220 */ /* 0x002fe20000410000 */
[----:B------:R-:W-:-:S06]  /*2fa0*/  FMUL.FTZ R46, R78, -1.4426950216293334961 ;  /* 0xbfb8aa3b4e2e7820 */ /* 0x000fcc0000410000 */
[----:B------:R-:W1:Y:S01]  /*2fb0*/  MUFU.EX2 R46, R46 ;  /* 0x0000002e002e7308 */ /* 0x000e620000000800 */
[----:B0-----:R-:W-:-:S07]  /*2fc0*/  FADD.FTZ R47, R47, 1 ;  /* 0x3f8000002f2f7421 */ /* 0x001fce0000010000 */
[----:B------:R-:W0:Y:S01]  /*2fd0*/  MUFU.RCP R47, R47 ;  /* 0x0000002f002f7308 */ /* 0x000e220000001000 */
[----:B-1----:R-:W-:Y:S01]  /*2fe0*/  FADD.FTZ R46, R46, 1 ;  /* 0x3f8000002e2e7421 */ /* 0x002fe20000010000 */
[----:B------:R-:W-:-:S04]  /*2ff0*/  FADD.FTZ R77, R75, -R48 ;  /* 0x800000304b4d7221 */ /* 0x000fc80000010000 */
[----:B------:R-:W-:Y:S02]  /*3000*/  FMUL.FTZ R77, R49, R77 ;  /* 0x0000004d314d7220 */ /* 0x000fe40000410000 */
[----:B------:R-:W1:Y:S02]  /*3010*/  MUFU.RCP R46, R46 ;  /* 0x0000002e002e7308 */ /* 0x000e640000001000 */
[----:B------:R-:W-:Y:S01]  /*3020*/  FFMA.FTZ R77, R52, R77, R51 ;  /* 0x0000004d344d7223 */ /* 0x000fe20000010033 */
[----:B0-----:R-:W-:-:S03]  /*3030*/  FMUL.FTZ R79, R79, R47 ;  /* 0x0000002f4f4f7220 */ /* 0x001fc60000410000 */
[----:B------:R-:W-:Y:S01]  /*3040*/  FMUL.FTZ R47, R77, -1.4426950216293334961 ;  /* 0xbfb8aa3b4d2f7820 */ /* 0x000fe20000410000 */
[----:B------:R-:W-:-:S05]  /*3050*/  FFMA.FTZ R75, R43, R74, R45 ;  /* 0x0000004a2b4b7223 */ /* 0x000fca000001002d */
[----:B------:R-:W0:Y:S01]  /*3060*/  MUFU.EX2 R47, R47 ;  /* 0x0000002f002f7308 */ /* 0x000e220000000800 */
[----:B-1----:R-:W-:Y:S01]  /*3070*/  FMUL.FTZ R78, R78, R46 ;  /* 0x0000002e4e4e7220 */ /* 0x002fe20000410000 */
[----:B------:R-:W-:-:S06]  /*3080*/  FMUL.FTZ R46, R75, -1.4426950216293334961 ;  /* 0xbfb8aa3b4b2e7820 */ /* 0x000fcc0000410000 */
[----:B------:R-:W1:Y:S01]  /*3090*/  MUFU.EX2 R46, R46 ;  /* 0x0000002e002e7308 */ /* 0x000e620000000800 */
[----:B0-----:R-:W-:-:S07]  /*30a0*/  FADD.FTZ R47, R47, 1 ;  /* 0x3f8000002f2f7421 */ /* 0x001fce0000010000 */
[----:B------:R-:W0:Y:S01]  /*30b0*/  MUFU.RCP R47, R47 ;  /* 0x0000002f002f7308 */ /* 0x000e220000001000 */
[----:B-1----:R-:W-:-:S07]  /*30c0*/  FADD.FTZ R46, R46, 1 ;  /* 0x3f8000002e2e7421 */ /* 0x002fce0000010000 */
[----:B------:R-:W1:Y:S01]  /*30d0*/  MUFU.RCP R46, R46 ;  /* 0x0000002e002e7308 */ /* 0x000e620000001000 */
[----:B0-----:R-:W-:Y:S01]  /*30e0*/  FMUL.FTZ R77, R77, R47 ;  /* 0x0000002f4d4d7220 */ /* 0x001fe20000410000 */
[----:B------:R-:W-:-:S06]  /*30f0*/  FMUL.FTZ R47, R73, -1.4426950216293334961 ;  /* 0xbfb8aa3b492f7820 */ /* 0x000fcc0000410000 */
        /* <DEDUP_REMOVED lines=17> */
[----:B------:R-:W-:-:S06]  /*3210*/  FFMA.FTZ R46, R0, R53, R50 ;  /* 0x00000035002e7223 */ /* 0x000fcc0000010032 */
[----:B------:R1:W3:Y:S02]  /*3220*/  MUFU.RCP R53, R56 ;  /* 0x0000003800357308 */ /* 0x0002e40000001000 */
[----:B-1----:R-:W-:Y:S01]  /*3230*/  FMUL.FTZ R56, R46, -1.4426950216293334961 ;  /* 0xbfb8aa3b2e387820 */ /* 0x002fe20000410000 */
[----:B0-----:R-:W-:Y:S01]  /*3240*/  FMUL.FTZ R71, R71, R47 ;  /* 0x0000002f47477220 */ /* 0x001fe20000410000 */
[----:B------:R-:W-:-:S04]  /*3250*/  FMUL.FTZ R47, R49, R68 ;  /* 0x00000044312f7220 */ /* 0x000fc80000410000 */
[----:B------:R-:W0:Y:S01]  /*3260*/  MUFU.EX2 R56, R56 ;  /* 0x0000003800387308 */ /* 0x000e220000000800 */
[----:B------:R-:W-:Y:S01]  /*3270*/  FFMA.FTZ R47, R42, R47, R44 ;  /* 0x0000002f2a2f7223 */ /* 0x000fe2000001002c */
[----:B---3--:R-:W-:-:S03]  /*3280*/  FMUL.FTZ R70, R70, R53 ;  /* 0x0000003546467220 */ /* 0x008fc60000410000 */
[----:B------:R-:W-:-:S06]  /*3290*/  FMUL.FTZ R53, R47, -1.4426950216293334961 ;  /* 0xbfb8aa3b2f357820 */ /* 0x000fcc0000410000 */
[----:B------:R-:W1:Y:S01]  /*32a0*/  MUFU.EX2 R53, R53 ;  /* 0x0000003500357308 */ /* 0x000e620000000800 */
[----:B0-----:R-:W-:-:S07]  /*32b0*/  FADD.FTZ R56, R56, 1 ;  /* 0x3f80000038387421 */ /* 0x001fce0000010000 */
[----:B------:R1:W0:Y:S02]  /*32c0*/  MUFU.RCP R68, R56 ;  /* 0x0000003800447308 */ /* 0x0002240000001000 */
[----:B-1----:R-:W-:Y:S01]  /*32d0*/  FADD.FTZ R56, R53, 1 ;  /* 0x3f80000035387421 */ /* 0x002fe20000010000 */
[----:B------:R-:W-:-:S05]  /*32e0*/  FFMA.FTZ R53, R52, R24, R51 ;  /* 0x0000001834357223 */ /* 0x000fca0000010033 */
[----:B------:R-:W1:Y:S01]  /*32f0*/  MUFU.RCP R56, R56 ;  /* 0x0000003800387308 */ /* 0x000e620000001000 */
[----:B0-----:R-:W-:Y:S01]  /*3300*/  FMUL.FTZ R24, R46, R68 ;  /* 0x000000442e187220 */ /* 0x001fe20000410000 */
        /* <DEDUP_REMOVED lines=114> */
[----:B0-----:R-:W-:Y:S01]  /*3a30*/  FADD.FTZ R68, R68, 1 ;  /* 0x3f80000044447421 */ /* 0x001fe20000010000 */
[----:B------:R0:W-:Y:S06]  /*3a40*/  STL [R1+0x5c], R92 ;  /* 0x00005c5c01007387 */ /* 0x0001ec0000100800 */
[----:B------:R-:W3:Y:S01]  /*3a50*/  MUFU.RCP R68, R68 ;  /* 0x0000004400447308 */ /* 0x000ee20000001000 */
[----:B0-----:R-:W2:Y:S01]  /*3a60*/  LDL.LU R92, [R1] ;  /* 0x00000000015c7983 */ /* 0x001ea20000300800 */
[----:B------:R-:W-:Y:S01]  /*3a70*/  FADD.FTZ R4, R4, -R48 ;  /* 0x8000003004047221 */ /* 0x000fe20000010000 */
[----:B-1----:R-:W-:-:S03]  /*3a80*/  FADD.FTZ R56, R47, 1 ;  /* 0x3f8000002f387421 */ /* 0x002fc60000010000 */
[----:B------:R-:W-:-:S04]  /*3a90*/  FMUL.FTZ R4, R49, R4 ;  /* 0x0000000431047220 */ /* 0x000fc80000410000 */
[----:B------:R-:W-:Y:S01]  /*3aa0*/  FFMA.FTZ R47, R52, R4, R51 ;  /* 0x00000004342f7223 */ /* 0x000fe20000010033 */
[----:B------:R-:W0:Y:S01]  /*3ab0*/  MUFU.RCP R56, R56 ;  /* 0x0000003800387308 */ /* 0x000e220000001000 */
[----:B---3--:R-:W-:Y:S02]  /*3ac0*/  FMUL.FTZ R4, R53, R68 ;  /* 0x0000004435047220 */ /* 0x008fe40000410000 */
[----:B------:R-:W-:Y:S01]  /*3ad0*/  FMUL.FTZ R68, R47, -1.4426950216293334961 ;  /* 0xbfb8aa3b2f447820 */ /* 0x000fe20000410000 */
[----:B------:R-:W-:-:S04]  /*3ae0*/  FADD.FTZ R3, R3, -R48 ;  /* 0x8000003003037221 */ /* 0x000fc80000010000 */
[----:B------:R-:W-:Y:S01]  /*3af0*/  FMUL.FTZ R3, R49, R3 ;  /* 0x0000000331037220 */ /* 0x000fe20000410000 */
[----:B------:R-:W1:Y:S03]  /*3b00*/  MUFU.EX2 R68, R68 ;  /* 0x0000004400447308 */ /* 0x000e660000000800 */
[----:B------:R-:W-:Y:S01]  /*3b10*/  FFMA.FTZ R53, R43, R3, R45 ;  /* 0x000000032b357223 */ /* 0x000fe2000001002d */
[----:B0-----:R-:W-:-:S03]  /*3b20*/  FMUL.FTZ R3, R46, R56 ;  /* 0x000000382e037220 */ /* 0x001fc60000410000 */
[----:B------:R-:W-:Y:S01]  /*3b30*/  FMUL.FTZ R46, R53, -1.4426950216293334961 ;  /* 0xbfb8aa3b352e7820 */ /* 0x000fe20000410000 */
[----:B------:R-:W-:-:S05]  /*3b40*/  FADD.FTZ R62, R62, -R48 ;  /* 0x800000303e3e7221 */ /* 0x000fca0000010000 */
[----:B------:R-:W0:Y:S01]  /*3b50*/  MUFU.EX2 R46, R46 ;  /* 0x0000002e002e7308 */ /* 0x000e220000000800 */
[----:B-1----:R-:W-:Y:S01]  /*3b60*/  FADD.FTZ R68, R68, 1 ;  /* 0x3f80000044447421 */ /* 0x002fe20000010000 */
[----:B------:R-:W-:Y:S01]  /*3b70*/  FMUL.FTZ R62, R49, R62 ;  /* 0x0000003e313e7220 */ /* 0x000fe20000410000 */
[----:B------:R-:W-:-:S05]  /*3b80*/  FADD.FTZ R61, R61, -R48 ;  /* 0x800000303d3d7221 */ /* 0x000fca0000010000 */
[----:B------:R-:W1:Y:S01]  /*3b90*/  MUFU.RCP R68, R68 ;  /* 0x0000004400447308 */ /* 0x000e620000001000 */
[----:B------:R3:W-:Y:S01]  /*3ba0*/  STL [R1+0x60], R86 ;  /* 0x0000605601007387 */ /* 0x0007e20000100800 */
[----:B------:R-:W-:Y:S01]  /*3bb0*/  FFMA.FTZ R80, R42, R62, R44 ;  /* 0x0000003e2a507223 */ /* 0x000fe2000001002c */
[C---:B------:R-:W-:Y:S01]  /*3bc0*/  FMUL.FTZ R61, R49.reuse, R61 ;  /* 0x0000003d313d7220 */ /* 0x040fe20000410000 */
[----:B------:R-:W-:Y:S01]  /*3bd0*/  FADD.FTZ R56, R2, -R48 ;  /* 0x8000003002387221 */ /* 0x000fe20000010000 */
[----:B------:R-:W3:Y:S02]  /*3be0*/  LDL.LU R62, [R1+0x1c] ;  /* 0x00001c00013e7983 */ /* 0x000ee40000300800 */
[----:B------:R-:W-:Y:S01]  /*3bf0*/  FFMA.FTZ R87, R52, R61, R51 ;  /* 0x0000003d34577223 */ /* 0x000fe20000010033 */
[----:B0-----:R-:W-:Y:S01]  /*3c00*/  FADD.FTZ R46, R46, 1 ;  /* 0x3f8000002e2e7421 */ /* 0x001fe20000010000 */
[----:B------:R-:W-:Y:S01]  /*3c10*/  FMUL.FTZ R56, R49, R56 ;  /* 0x0000003831387220 */ /* 0x000fe20000410000 */
[----:B------:R-:W3:Y:S03]  /*3c20*/  LDL.LU R61, [R1+0x20] ;  /* 0x00002000013d7983 */ /* 0x000ee60000300800 */
[----:B------:R-:W-:Y:S01]  /*3c30*/  FFMA.FTZ R56, R0, R56, R50 ;  /* 0x0000003800387223 */ /* 0x000fe20000010032 */
[----:B------:R-:W0:Y:S01]  /*3c40*/  MUFU.RCP R46, R46 ;  /* 0x0000002e002e7308 */ /* 0x000e220000001000 */
[----:B-1----:R-:W-:-:S02]  /*3c50*/  FMUL.FTZ R2, R47, R68 ;  /* 0x000000442f027220 */ /* 0x002fc40000410000 */
[----:B------:R-:W-:Y:S01]  /*3c60*/  FMUL.FTZ R47, R56, -1.4426950216293334961 ;  /* 0xbfb8aa3b382f7820 */ /* 0x000fe20000410000 */
[----:B------:R-:W-:-:S04]  /*3c70*/  FADD.FTZ R54, R54, -R48 ;  /* 0x8000003036367221 */ /* 0x000fc80000010000 */
[----:B------:R-:W-:Y:S01]  /*3c80*/  FMUL.FTZ R54, R49, R54 ;  /* 0x0000003631367220 */ /* 0x000fe20000410000 */
[----:B------:R-:W1:Y:S03]  /*3c90*/  MUFU.EX2 R47, R47 ;  /* 0x0000002f002f7308 */ /* 0x000e660000000800 */
[----:B------:R-:W-:Y:S01]  /*3ca0*/  FFMA.FTZ R54, R42, R54, R44 ;  /* 0x000000362a367223 */ /* 0x000fe2000001002c */
[----:B0-----:R-:W-:-:S03]  /*3cb0*/  FMUL.FTZ R46, R53, R46 ;  /* 0x0000002e352e7220 */ /* 0x001fc60000410000 */
[----:B------:R-:W-:-:S06]  /*3cc0*/  FMUL.FTZ R53, R54, -1.4426950216293334961 ;  /* 0xbfb8aa3b36357820 */ /* 0x000fcc0000410000 */
[----:B------:R-:W0:Y:S01]  /*3cd0*/  MUFU.EX2 R53, R53 ;  /* 0x0000003500357308 */ /* 0x000e220000000800 */
[----:B-1----:R-:W-:Y:S01]  /*3ce0*/  FADD.FTZ R47, R47, 1 ;  /* 0x3f8000002f2f7421 */ /* 0x002fe20000010000 */
[----:B------:R-:W-:-:S06]  /*3cf0*/  FADD.FTZ R68, R40, -R48 ;  /* 0x8000003028447221 */ /* 0x000fcc0000010000 */
        /* <DEDUP_REMOVED lines=8> */
[----:B------:R1:W4:Y:S02]  /*3d80*/  MUFU.EX2 R55, R40 ;  /* 0x0000002800377308 */ /* 0x0003240000000800 */
[----:B-1----:R-:W-:Y:S01]  /*3d90*/  FMUL.FTZ R40, R49, R56 ;  /* 0x0000003831287220 */ /* 0x002fe20000410000 */
[----:B0-----:R-:W-:-:S03]  /*3da0*/  FMUL.FTZ R56, R54, R53 ;  /* 0x0000003536387220 */ /* 0x001fc60000410000 */
[----:B------:R-:W-:-:S04]  /*3db0*/  FFMA.FTZ R40, R43, R40, R45 ;  /* 0x000000282b287223 */ /* 0x000fc8000001002d */
[----:B------:R-:W-:Y:S01]  /*3dc0*/  FMUL.FTZ R53, R40, -1.4426950216293334961 ;  /* 0xbfb8aa3b28357820 */ /* 0x000fe20000410000 */
[----:B----4-:R-:W-:-:S05]  /*3dd0*/  FADD.FTZ R54, R55, 1 ;  /* 0x3f80000037367421 */ /* 0x010fca0000010000 */
[----:B------:R-:W0:Y:S01]  /*3de0*/  MUFU.EX2 R53, R53 ;  /* 0x0000003500357308 */ /* 0x000e220000000800 */
[----:B------:R-:W-:-:S07]  /*3df0*/  FADD.FTZ R41, R41, -R48 ;  /* 0x8000003029297221 */ /* 0x000fce0000010000 */
[----:B------:R-:W1:Y:S01]  /*3e00*/  MUFU.RCP R54, R54 ;  /* 0x0000003600367308 */ /* 0x000e620000001000 */
[----:B------:R-:W-:-:S04]  /*3e10*/  FMUL.FTZ R41, R49, R41 ;  /* 0x0000002931297220 */ /* 0x000fc80000410000 */
[----:B------:R-:W-:Y:S01]  /*3e20*/  FFMA.FTZ R41, R0, R41, R50 ;  /* 0x0000002900297223 */ /* 0x000fe20000010032 */
[----:B0-----:R-:W-:-:S06]  /*3e30*/  FADD.FTZ R53, R53, 1 ;  /* 0x3f80000035357421 */ /* 0x001fcc0000010000 */
[----:B------:R-:W0:Y:S01]  /*3e40*/  MUFU.RCP R53, R53 ;  /* 0x0000003500357308 */ /* 0x000e220000001000 */
[----:B-1----:R-:W-:Y:S01]  /*3e50*/  FMUL.FTZ R68, R68, R54 ;  /* 0x0000003644447220 */ /* 0x002fe20000410000 */
[----:B------:R-:W-:Y:S01]  /*3e60*/  FMUL.FTZ R54, R41, -1.4426950216293334961 ;  /* 0xbfb8aa3b29367820 */ /* 0x000fe20000410000 */
[----:B------:R-:W-:-:S05]  /*3e70*/  FADD.FTZ R58, R58, -R48 ;  /* 0x800000303a3a7221 */ /* 0x000fca0000010000 */
[----:B------:R-:W1:Y:S01]  /*3e80*/  MUFU.EX2 R54, R54 ;  /* 0x0000003600367308 */ /* 0x000e620000000800 */
[----:B------:R-:W-:-:S04]  /*3e90*/  FMUL.FTZ R58, R49, R58 ;  /* 0x0000003a313a7220 */ /* 0x000fc80000410000 */
[----:B------:R-:W-:Y:S01]  /*3ea0*/  FFMA.FTZ R69, R42, R58, R44 ;  /* 0x0000003a2a457223 */ /* 0x000fe2000001002c */
[----:B0-----:R-:W-:-:S03]  /*3eb0*/  FMUL.FTZ R58, R40, R53 ;  /* 0x00000035283a7220 */ /* 0x001fc60000410000 */
[----:B------:R-:W-:-:S06]  /*3ec0*/  FMUL.FTZ R40, R69, -1.4426950216293334961 ;  /* 0xbfb8aa3b45287820 */ /* 0x000fcc0000410000 */
        /* <DEDUP_REMOVED lines=10> */
[----:B------:R-:W-:-:S07]  /*3f70*/  FADD.FTZ R60, R60, -R48 ;  /* 0x800000303c3c7221 */ /* 0x000fce0000010000 */
[----:B------:R-:W1:Y:S01]  /*3f80*/  MUFU.EX2 R54, R54 ;  /* 0x0000003600367308 */ /* 0x000e620000000800 */
        /* <DEDUP_REMOVED lines=16> */
[----:B------:R-:W-:Y:S01]  /*4090*/  FMUL.FTZ R41, R80, -1.4426950216293334961 ;  /* 0xbfb8aa3b50297820 */ /* 0x000fe20000410000 */
[----:B-1----:R-:W-:-:S05]  /*40a0*/  FADD.FTZ R40, R40, 1 ;  /* 0x3f80000028287421 */ /* 0x002fca0000010000 */
[----:B------:R-:W0:Y:S08]  /*40b0*/  MUFU.EX2 R41, R41 ;  /* 0x0000002900297308 */ /* 0x000e300000000800 */
[----:B------:R-:W1:Y:S01]  /*40c0*/  MUFU.RCP R40, R40 ;  /* 0x0000002800287308 */ /* 0x000e620000001000 */
[--C-:B------:R-:W-:Y:S01]  /*40d0*/  FADD.FTZ R66, R66, -R48.reuse ;  /* 0x8000003042427221 */ /* 0x100fe20000010000 */
[--C-:B------:R-:W-:Y:S01]  /*40e0*/  FADD.FTZ R63, R63, -R48.reuse ;  /* 0x800000303f3f7221 */ /* 0x100fe20000010000 */
[----:B------:R-:W-:-:S02]  /*40f0*/  FADD.FTZ R65, R65, -R48 ;  /* 0x8000003041417221 */ /* 0x000fc40000010000 */
[C---:B------:R-:W-:Y:S01]  /*4100*/  FMUL.FTZ R66, R49.reuse, R66 ;  /* 0x0000004231427220 */ /* 0x040fe20000410000 */
[----:B------:R-:W-:Y:S01]  /*4110*/  FMUL.FTZ R63, R49, R63 ;  /* 0x0000003f313f7220 */ /* 0x000fe20000410000 */
[----:B0-----:R-:W-:Y:S02]  /*4120*/  FADD.FTZ R41, R41, 1 ;  /* 0x3f80000029297421 */ /* 0x001fe40000010000 */
[----:B------:R-:W-:Y:S01]  /*4130*/  FFMA.FTZ R66, R42, R66, R44 ;  /* 0x000000422a427223 */ /* 0x000fe2000001002c */
[----:B------:R-:W-:Y:S01]  /*4140*/  FFMA.FTZ R0, R0, R63, R50 ;  /* 0x0000003f00007223 */ /* 0x000fe20000010032 */
[----:B------:R-:W-:Y:S01]  /*4150*/  FMUL.FTZ R65, R49, R65 ;  /* 0x0000004131417220 */ /* 0x000fe20000410000 */
[----:B------:R2:W0:Y:S01]  /*4160*/  MUFU.RCP R42, R41 ;  /* 0x00000029002a7308 */ /* 0x0004220000001000 */
[----:B-1----:R-:W-:Y:S01]  /*4170*/  FMUL.FTZ R76, R76, R40 ;  /* 0x000000284c4c7220 */ /* 0x002fe20000410000 */
[----:B------:R-:W-:Y:S01]  /*4180*/  LEA R40, P0, R39, UR12, 0x1 ;  /* 0x0000000c27287c11 */ /* 0x000fe2000f8008ff */
[----:B------:R-:W-:-:S03]  /*4190*/  FMUL.FTZ R44, R87, -1.4426950216293334961 ;  /* 0xbfb8aa3b572c7820 */ /* 0x000fc60000410000 */
[----:B--2---:R-:W-:Y:S02]  /*41a0*/  LEA.HI.X R41, R39, UR13, R92, 0x1, P0 ;  /* 0x0000000d27297c11 */ /* 0x004fe400080f0c5c */
[----:B------:R-:W-:Y:S01]  /*41b0*/  LEA R50, P0, R38, UR12, 0x1 ;  /* 0x0000000c26327c11 */ /* 0x000fe2000f8008ff */
[----:B------:R-:W-:-:S03]  /*41c0*/  FFMA.FTZ R65, R52, R65, R51 ;  /* 0x0000004134417223 */ /* 0x000fc60000010033 */
[----:B------:R-:W-:Y:S02]  /*41d0*/  LEA.HI.X R51, R38, UR13, R93, 0x1, P0 ;  /* 0x0000000d26337c11 */ /* 0x000fe400080f0c5d */
[C---:B------:R-:W-:Y:S01]  /*41e0*/  LEA R38, P0, R37.reuse, UR12, 0x1 ;  /* 0x0000000c25267c11 */ /* 0x040fe2000f8008ff */
[----:B------:R-:W1:Y:S03]  /*41f0*/  MUFU.EX2 R44, R44 ;  /* 0x0000002c002c7308 */ /* 0x000e660000000800 */
[----:B------:R-:W-:Y:S02]  /*4200*/  LEA.HI.X R39, R37, UR13, R91, 0x1, P0 ;  /* 0x0000000d25277c11 */ /* 0x000fe400080f0c5b */
[----:B------:R-:W-:-:S04]  /*4210*/  LEA R52, P0, R36, UR12, 0x1 ;  /* 0x0000000c24347c11 */ /* 0x000fc8000f8008ff */
[----:B------:R-:W-:Y:S02]  /*4220*/  LEA.HI.X R53, R36, UR13, R90, 0x1, P0 ;  /* 0x0000000d24357c11 */ /* 0x000fe400080f0c5a */
[C---:B------:R-:W-:Y:S01]  /*4230*/  LEA R36, P0, R35.reuse, UR12, 0x1 ;  /* 0x0000000c23247c11 */ /* 0x040fe2000f8008ff */
[----:B------:R-:W-:Y:S01]  /*4240*/  FADD.FTZ R64, R64, -R48 ;  /* 0x8000003040407221 */ /* 0x000fe20000010000 */
[----:B0-----:R-:W-:Y:S01]  /*4250*/  FMUL.FTZ R80, R80, R42 ;  /* 0x0000002a50507220 */ /* 0x001fe20000410000 */
[----:B------:R-:W2:Y:S01]  /*4260*/  LDL.LU R90, [R1+0x24] ;  /* 0x00002400015a7983 */ /* 0x000ea20000300800 */
[----:B------:R-:W-:Y:S02]  /*4270*/  LEA.HI.X R37, R35, UR13, R89, 0x1, P0 ;  /* 0x0000000d23257c11 */ /* 0x000fe400080f0c59 */
[C---:B------:R-:W-:Y:S01]  /*4280*/  LEA R54, P0, R34.reuse, UR12, 0x1 ;  /* 0x0000000c22367c11 */ /* 0x040fe2000f8008ff */
[----:B------:R-:W-:Y:S01]  /*4290*/  FMUL.FTZ R64, R49, R64 ;  /* 0x0000004031407220 */ /* 0x000fe20000410000 */
[----:B------:R-:W4:Y:S02]  /*42a0*/  LDL.LU R91, [R1+0x28] ;  /* 0x00002800015b7983 */ /* 0x000f240000300800 */
[----:B------:R-:W-:Y:S01]  /*42b0*/  LEA.HI.X R55, R34, UR13, R88, 0x1, P0 ;  /* 0x0000000d22377c11 */ /* 0x000fe200080f0c58 */
[----:B-1----:R-:W-:Y:S01]  /*42c0*/  FADD.FTZ R34, R44, 1 ;  /* 0x3f8000002c227421 */ /* 0x002fe20000010000 */
[----:B------:R-:W-:Y:S01]  /*42d0*/  FFMA.FTZ R64, R43, R64, R45 ;  /* 0x000000402b407223 */ /* 0x000fe2000001002d */
[----:B---3--:R-:W3:Y:S03]  /*42e0*/  LDL.LU R86, [R1+0x48] ;  /* 0x0000480001567983 */ /* 0x008ee60000300800 */
[----:B------:R-:W-:Y:S01]  /*42f0*/  FMUL.FTZ R42, R64, -1.4426950216293334961 ;  /* 0xbfb8aa3b402a7820 */ /* 0x000fe20000410000 */
[----:B------:R-:W0:Y:S01]  /*4300*/  MUFU.RCP R34, R34 ;  /* 0x0000002200227308 */ /* 0x000e220000001000 */
[----:B------:R-:W3:Y:S01]  /*4310*/  LDL.LU R92, [R1+0x4c] ;  /* 0x00004c00015c7983 */ /* 0x000ee20000300800 */
[----:B------:R-:W-:-:S03]  /*4320*/  FADD.FTZ R48, R67, -R48 ;  /* 0x8000003043307221 */ /* 0x000fc60000010000 */
[----:B------:R-:W3:Y:S03]  /*4330*/  LDL.LU R63, [R1+0x2c] ;  /* 0x00002c00013f7983 */ /* 0x000ee60000300800 */
[----:B------:R-:W1:Y:S01]  /*4340*/  MUFU.EX2 R42, R42 ;  /* 0x0000002a002a7308 */ /* 0x000e620000000800 */
[----:B------:R-:W-:Y:S01]  /*4350*/  FMUL.FTZ R48, R49, R48 ;  /* 0x0000003031307220 */ /* 0x000fe20000410000 */
[----:B0-----:R-:W-:Y:S01]  /*4360*/  FMUL.FTZ R87, R87, R34 ;  /* 0x0000002257577220 */ /* 0x001fe20000410000 */
[----:B------:R-:W-:-:S04]  /*4370*/  LEA R34, P0, R33, UR12, 0x1 ;  /* 0x0000000c21227c11 */ /* 0x000fc8000f8008ff */
[----:B------:R-:W-:Y:S02]  /*4380*/  LEA.HI.X R35, R33, UR13, R62, 0x1, P0 ;  /* 0x0000000d21237c11 */ /* 0x000fe400080f0c3e */
[----:B------:R-:W3:Y:S01]  /*4390*/  LDL.LU R62, [R1+0x34] ;  /* 0x00003400013e7983 */ /* 0x000ee20000300800 */
[----:B-1----:R-:W-:Y:S01]  /*43a0*/  FADD.FTZ R88, R42, 1 ;  /* 0x3f8000002a587421 */ /* 0x002fe20000010000 */
[----:B------:R-:W-:Y:S01]  /*43b0*/  LEA R42, P0, R32, UR12, 0x1 ;  /* 0x0000000c202a7c11 */ /* 0x000fe2000f8008ff */
[----:B------:R-:W-:-:S03]  /*43c0*/  FFMA.FTZ R67, R43, R48, R45 ;  /* 0x000000302b437223 */ /* 0x000fc6000001002d */
[----:B------:R-:W-:Y:S02]  /*43d0*/  LEA.HI.X R43, R32, UR13, R61, 0x1, P0 ;  /* 0x0000000d202b7c11 */ /* 0x000fe400080f0c3d */
[----:B------:R-:W3:Y:S01]  /*43e0*/  LDL.LU R61, [R1+0x3c] ;  /* 0x00003c00013d7983 */ /* 0x000ee20000300800 */
[----:B------:R-:W-:Y:S01]  /*43f0*/  FMUL.FTZ R44, R66, -1.4426950216293334961 ;  /* 0xbfb8aa3b422c7820 */ /* 0x000fe20000410000 */
[----:B------:R-:W-:-:S05]  /*4400*/  FMUL.FTZ R48, R65, -1.4426950216293334961 ;  /* 0xbfb8aa3b41307820 */ /* 0x000fca0000410000 */
[----:B------:R-:W-:Y:S01]  /*4410*/  MUFU.EX2 R44, R44 ;  /* 0x0000002c002c7308 */ /* 0x000fe20000000800 */
[----:B------:R-:W-:Y:S01]  /*4420*/  FMUL.FTZ R49, R67, -1.4426950216293334961 ;  /* 0xbfb8aa3b43317820 */ /* 0x000fe20000410000 */
[----:B------:R-:W-:-:S06]  /*4430*/  LEA R32, P0, R31, UR12, 0x1 ;  /* 0x0000000c1f207c11 */ /* 0x000fcc000f8008ff */
[----:B------:R-:W0:Y:S08]  /*4440*/  MUFU.EX2 R48, R48 ;  /* 0x0000003000307308 */ /* 0x000e300000000800 */
[----:B------:R-:W1:Y:S01]  /*4450*/  MUFU.EX2 R49, R49 ;  /* 0x0000003100317308 */ /* 0x000e620000000800 */
[----:B0-----:R-:W-:Y:S01]  /*4460*/  FADD.FTZ R48, R48, 1 ;  /* 0x3f80000030307421 */ /* 0x001fe20000010000 */
[----:B-1----:R-:W-:Y:S01]  /*4470*/  FADD.FTZ R93, R49, 1 ;  /* 0x3f800000315d7421 */ /* 0x002fe20000010000 */
[----:B--2---:R-:W-:Y:S01]  /*4480*/  LEA.HI.X R33, R31, UR13, R90, 0x1, P0 ;  /* 0x0000000d1f217c11 */ /* 0x004fe200080f0c5a */
[----:B------:R-:W-:Y:S01]  /*4490*/  FADD.FTZ R90, R44, 1 ;  /* 0x3f8000002c5a7421 */ /* 0x000fe20000010000 */
[----:B------:R-:W-:-:S04]  /*44a0*/  LEA R44, P0, R30, UR12, 0x1 ;  /* 0x0000000c1e2c7c11 */ /* 0x000fc8000f8008ff */
[----:B----4-:R-:W-:Y:S02]  /*44b0*/  LEA.HI.X R45, R30, UR13, R91, 0x1, P0 ;  /* 0x0000000d1e2d7c11 */ /* 0x010fe400080f0c5b */
[C---:B------:R-:W-:Y:S01]  /*44c0*/  LEA R30, P0, R29.reuse, UR12, 0x1 ;  /* 0x0000000c1d1e7c11 */ /* 0x040fe2000f8008ff */
[----:B------:R0:W-:Y:S03]  /*44d0*/  MUFU.RCP R91, R48 ;  /* 0x00000030005b7308 */ /* 0x0001e60000001000 */
[----:B---3--:R-:W-:Y:S02]  /*44e0*/  LEA.HI.X R31, R29, UR13, R63, 0x1, P0 ;  /* 0x0000000d1d1f7c11 */ /* 0x008fe400080f0c3f */
[----:B0-----:R-:W-:-:S04]  /*44f0*/  LEA R48, P0, R28, UR12, 0x1 ;  /* 0x0000000c1c307c11 */ /* 0x001fc8000f8008ff */
[----:B------:R-:W-:Y:S02]  /*4500*/  LEA.HI.X R49, R28, UR13, R62, 0x1, P0 ;  /* 0x0000000d1c317c11 */ /* 0x000fe400080f0c3e */
[----:B------:R-:W-:-:S04]  /*4510*/  LEA R28, P0, R27, UR12, 0x1 ;  /* 0x0000000c1b1c7c11 */ /* 0x000fc8000f8008ff */
[----:B------:R-:W-:Y:S02]  /*4520*/  LEA.HI.X R29, R27, UR13, R61, 0x1, P0 ;  /* 0x0000000d1b1d7c11 */ /* 0x000fe400080f0c3d */
[----:B------:R-:W2:Y:S01]  /*4530*/  LDL.LU R61, [R1+0x44] ;  /* 0x00004400013d7983 */ /* 0x000ea20000300800 */
[----:B------:R-:W-:Y:S01]  /*4540*/  FMUL.FTZ R60, R0, -1.4426950216293334961 ;  /* 0xbfb8aa3b003c7820 */ /* 0x000fe20000410000 */
[----:B------:R-:W-:Y:S02]  /*4550*/  MUFU.RCP R90, R90 ;  /* 0x0000005a005a7308 */ /* 0x000fe40000001000 */
[----:B------:R-:W3:Y:S06]  /*4560*/  LDL.LU R63, [R1+0x40] ;  /* 0x00004000013f7983 */ /* 0x000eec0000300800 */
[----:B------:R-:W0:Y:S02]  /*4570*/  MUFU.EX2 R60, R60 ;  /* 0x0000003c003c7308 */ /* 0x000e240000000800 */
[----:B0-----:R-:W-:-:S06]  /*4580*/  FADD.FTZ R60, R60, 1 ;  /* 0x3f8000003c3c7421 */ /* 0x001fcc0000010000 */
[----:B------:R0:W1:Y:S01]  /*4590*/  MUFU.RCP R89, R60 ;  /* 0x0000003c00597308 */ /* 0x0000620000001000 */
[----:B------:R-:W-:Y:S01]  /*45a0*/  FMUL.FTZ R90, R66, R90 ;  /* 0x0000005a425a7220 */ /* 0x000fe20000410000 */
[----:B0-----:R-:W-:Y:S01]  /*45b0*/  LEA R60, P0, R26, UR12, 0x1 ;  /* 0x0000000c1a3c7c11 */ /* 0x001fe2000f8008ff */
[----:B------:R-:W-:Y:S01]  /*45c0*/  FMUL.FTZ R91, R65, R91 ;  /* 0x0000005b415b7220 */ /* 0x000fe20000410000 */
[----:B-1----:R-:W-:Y:S01]  /*45d0*/  FMUL.FTZ R89, R0, R89 ;  /* 0x0000005900597220 */ /* 0x002fe20000410000 */
[----:B------:R-:W-:Y:S02]  /*45e0*/  F2FP.F16.F32.PACK_AB R0, R86, R92 ;  /* 0x0000005c5600723e */ /* 0x000fe400000000ff */
[----:B--2---:R-:W-:Y:S02]  /*45f0*/  LEA.HI.X R61, R26, UR13, R61, 0x1, P0 ;  /* 0x0000000d1a3d7c11 */ /* 0x004fe400080f0c3d */
[----:B------:R-:W2:Y:S04]  /*4600*/  LDL.LU R26, [R1+0x38] ;  /* 0x00003800011a7983 */ /* 0x000ea80000300800 */
[----:B------:R-:W4:Y:S04]  /*4610*/  LDL.LU R86, [R1+0x60] ;  /* 0x0000600001567983 */ /* 0x000f280000300800 */
[----:B------:R-:W2:Y:S04]  /*4620*/  LDL.LU R92, [R1+0x5c] ;  /* 0x00005c00015c7983 */ /* 0x000ea80000300800 */
[----:B------:R-:W2:Y:S04]  /*4630*/  LDL.LU R66, [R1+0xc] ;  /* 0x00000c0001427983 */ /* 0x000ea80000300800 */
[----:B------:R-:W2:Y:S01]  /*4640*/  LDL.LU R65, [R1+0x30] ;  /* 0x0000300001417983 */ /* 0x000ea20000300800 */
[----:B------:R-:W0:Y:S01]  /*4650*/  MUFU.RCP R88, R88 ;  /* 0x0000005800587308 */ /* 0x000e220000001000 */
[----:B------:R-:W-:-:S04]  /*4660*/  LEA R62, P1, R25, UR12, 0x1 ;  /* 0x0000000c193e7c11 */ /* 0x000fc8000f8208ff */
[----:B---3--:R-:W-:Y:S01]  /*4670*/  LEA.HI.X R63, R25, UR13, R63, 0x1, P1 ;  /* 0x0000000d193f7c11 */ /* 0x008fe200088f0c3f */
[----:B------:R-:W-:Y:S01]  /*4680*/  STG.E.U16 desc[UR10][R40.64], R0 ;  /* 0x0000000028007986 */ /* 0x000fe2000c10150a */
[----:B------:R-:W-:Y:S02]  /*4690*/  PRMT R27, R0, 0x7632, R27 ;  /* 0x00007632001b7816 */ /* 0x000fe4000000001b */
[----:B------:R-:W-:Y:S02]  /*46a0*/  F2FP.F16.F32.PACK_AB R83, R83, R84 ;  /* 0x000000545353723e */ /* 0x000fe400000000ff */
[----:B------:R-:W-:Y:S01]  /*46b0*/  F2FP.F16.F32.PACK_AB R81, R81, R82 ;  /* 0x000000525151723e */ /* 0x000fe200000000ff */
[----:B0-----:R-:W-:Y:S01]  /*46c0*/  FMUL.FTZ R88, R64, R88 ;  /* 0x0000005840587220 */ /* 0x001fe20000410000 */
[----:B------:R0:W-:Y:S01]  /*46d0*/  STG.E.U16 desc[UR10][R40.64+0x2], R27 ;  /* 0x0000021b28007986 */ /* 0x0001e2000c10150a */
[----:B------:R-:W-:Y:S02]  /*46e0*/  F2FP.F16.F32.PACK_AB R78, R78, R79 ;  /* 0x0000004f4e4e723e */ /* 0x000fe400000000ff */
[----:B------:R-:W-:-:S02]  /*46f0*/  F2FP.F16.F32.PACK_AB R75, R75, R77 ;  /* 0x0000004d4b4b723e */ /* 0x000fc400000000ff */
[----:B------:R-:W-:Y:S02]  /*4700*/  F2FP.F16.F32.PACK_AB R72, R72, R73 ;  /* 0x000000494848723e */ /* 0x000fe400000000ff */
[----:B------:R-:W-:Y:S02]  /*4710*/  F2FP.F16.F32.PACK_AB R70, R70, R71 ;  /* 0x000000474646723e */ /* 0x000fe400000000ff */
[----:B------:R-:W-:Y:S01]  /*4720*/  F2FP.F16.F32.PACK_AB R21, R21, R22 ;  /* 0x000000161515723e */ /* 0x000fe200000000ff */
[----:B------:R-:W1:Y:S01]  /*4730*/  MUFU.RCP R93, R93 ;  /* 0x0000005d005d7308 */ /* 0x000e620000001000 */
[----:B------:R-:W-:Y:S01]  /*4740*/  F2FP.F16.F32.PACK_AB R23, R23, R24 ;  /* 0x000000181717723e */ /* 0x000fe200000000ff */
[----:B------:R-:W-:Y:S01]  /*4750*/  UIADD3 UR9, UP0, UR9, 0x4, URZ ;  /* 0x0000000409097890 */ /* 0x000fe2000ff1e03f */
[----:B0-----:R-:W-:Y:S01]  /*4760*/  PRMT R27, R81, 0x7632, R27 ;  /* 0x00007632511b7816 */ /* 0x001fe2000000001b */
[----:B------:R-:W-:Y:S01]  /*4770*/  ULDC.64 UR12, c[0x0][0x238] ;  /* 0x00008e00000c7ab9 */ /* 0x000fe20000000a00 */
[----:B------:R-:W-:-:S02]  /*4780*/  PRMT R24, R70, 0x7632, R24 ;  /* 0x0000763246187816 */ /* 0x000fc40000000018 */
[----:B------:R-:W-:Y:S02]  /*4790*/  F2FP.F16.F32.PACK_AB R19, R19, R20 ;  /* 0x000000141313723e */ /* 0x000fe400000000ff */
[----:B------:R-:W-:Y:S02]  /*47a0*/  F2FP.F16.F32.PACK_AB R17, R17, R18 ;  /* 0x000000121111723e */ /* 0x000fe400000000ff */
[----:B------:R-:W-:Y:S02]  /*47b0*/  F2FP.F16.F32.PACK_AB R13, R13, R14 ;  /* 0x0000000e0d0d723e */ /* 0x000fe400000000ff */
[----:B------:R-:W-:Y:S02]  /*47c0*/  F2FP.F16.F32.PACK_AB R15, R15, R16 ;  /* 0x000000100f0f723e */ /* 0x000fe400000000ff */
[----:B------:R-:W-:Y:S02]  /*47d0*/  PRMT R18, R19, 0x7632, R18 ;  /* 0x0000763213127816 */ /* 0x000fe40000000012 */
        /* <DEDUP_REMOVED lines=11> */
[----:B------:R-:W-:Y:S02]  /*4890*/  F2FP.F16.F32.PACK_AB R59, R74, R59 ;  /* 0x0000003b4a3b723e */ /* 0x000fe400000000ff */
[----:B------:R-:W-:-:S02]  /*48a0*/  PRMT R4, R2, 0x7632, R4 ;  /* 0x0000763202047816 */ /* 0x000fc40000000004 */
[----:B------:R-:W-:Y:S02]  /*48b0*/  F2FP.F16.F32.PACK_AB R57, R69, R57 ;  /* 0x000000394539723e */ /* 0x000fe400000000ff */
[----:B------:R-:W-:Y:S02]  /*48c0*/  F2FP.F16.F32.PACK_AB R76, R80, R76 ;  /* 0x0000004c504c723e */ /* 0x000fe400000000ff */
[----:B------:R-:W-:Y:S02]  /*48d0*/  F2FP.F16.F32.PACK_AB R87, R88, R87 ;  /* 0x000000575857723e */ /* 0x000fe400000000ff */
[----:B------:R-:W-:Y:S01]  /*48e0*/  F2FP.F16.F32.PACK_AB R89, R90, R89 ;  /* 0x000000595a59723e */ /* 0x000fe200000000ff */
[----:B------:R-:W-:Y:S01]  /*48f0*/  UIADD3.X UR5, URZ, UR5, URZ, UP0, !UPT ;  /* 0x000000053f057290 */ /* 0x000fe200087fe43f */
[----:B------:R-:W-:Y:S01]  /*4900*/  PRMT R14, R57, 0x7632, R14 ;  /* 0x00007632390e7816 */ /* 0x000fe2000000000e */
[----:B------:R-:W-:-:S04]  /*4910*/  UISETP.GE.U32.AND UP0, UPT, UR9, UR12, UPT ;  /* 0x0000000c0900728c */ /* 0x000fc8000bf06070 */
[----:B------:R-:W-:-:S06]  /*4920*/  UISETP.GE.AND.EX UP0, UPT, UR5, UR13, UPT, UP0 ;  /* 0x0000000d0500728c */ /* 0x000fcc000bf06300 */
[----:B------:R-:W-:Y:S01]  /*4930*/  PLOP3.LUT P0, PT, PT, PT, UP0, 0x80, 0x0 ;  /* 0x000000000000781c */ /* 0x000fe20003f0f008 */
[----:B------:R-:W-:Y:S01]  /*4940*/  ULOP3.LUT UR4, UR4, 0x1, URZ, 0x3c, !UPT ;  /* 0x0000000104047892 */ /* 0x000fe2000f8e3c3f */
[----:B----4-:R-:W-:-:S04]  /*4950*/  F2FP.F16.F32.PACK_AB R85, R85, R86 ;  /* 0x000000565555723e */ /* 0x010fc800000000ff */
[----:B------:R-:W-:Y:S02]  /*4960*/  PRMT R0, R85, 0x7632, R0 ;  /* 0x0000763255007816 */ /* 0x000fe40000000000 */
[----:B--2---:R-:W-:Y:S02]  /*4970*/  F2FP.F16.F32.PACK_AB R25, R65, R26 ;  /* 0x0000001a4119723e */ /* 0x004fe400000000ff */
[----:B------:R-:W-:Y:S02]  /*4980*/  F2FP.F16.F32.PACK_AB R92, R92, R66 ;  /* 0x000000425c5c723e */ /* 0x000fe400000000ff */
[----:B------:R-:W-:Y:S01]  /*4990*/  PRMT R64, R25, 0x7632, R64 ;  /* 0x0000763219407816 */ /* 0x000fe20000000040 */
[----:B------:R0:W-:Y:S04]  /*49a0*/  STG.E.U16 desc[UR10][R40.64+0x4], R25 ;  /* 0x0000041928007986 */ /* 0x0001e8000c10150a */
[----:B------:R2:W-:Y:S04]  /*49b0*/  STG.E.U16 desc[UR10][R40.64+0x6], R64 ;  /* 0x0000064028007986 */ /* 0x0005e8000c10150a */
[----:B------:R3:W-:Y:S01]  /*49c0*/  STG.E.U16 desc[UR10][R50.64+0x6], R0 ;  /* 0x0000060032007986 */ /* 0x0007e2000c10150a */
[----:B0-----:R-:W-:-:S02]  /*49d0*/  PRMT R25, R83, 0x7632, R25 ;  /* 0x0000763253197816 */ /* 0x001fc40000000019 */
[----:B--2---:R-:W-:Y:S01]  /*49e0*/  PRMT R41, R92, 0x7632, R41 ;  /* 0x000076325c297816 */ /* 0x004fe20000000029 */
[----:B------:R-:W-:Y:S01]  /*49f0*/  STG.E.U16 desc[UR10][R50.64], R92 ;  /* 0x0000005c32007986 */ /* 0x000fe2000c10150a */
[----:B---3--:R-:W-:-:S03]  /*4a00*/  PRMT R0, R78, 0x7632, R0 ;  /* 0x000076324e007816 */ /* 0x008fc60000000000 */
        /* <DEDUP_REMOVED lines=8> */
[----:B--2---:R-:W-:Y:S01]  /*4a90*/  PRMT R39, R75, 0x7632, R39 ;  /* 0x000076324b277816 */ /* 0x004fe20000000027 */
[----:B------:R-:W-:Y:S01]  /*4aa0*/  STG.E.U16 desc[UR10][R52.64], R78 ;  /* 0x0000004e34007986 */ /* 0x000fe2000c10150a */
[----:B---3--:R-:W-:-:S03]  /*4ab0*/  PRMT R0, R21, 0x7632, R0 ;  /* 0x0000763215007816 */ /* 0x008fc60000000000 */
[----:B------:R-:W-:Y:S01]  /*4ac0*/  STG.E.U16 desc[UR10][R52.64+0x4], R75 ;  /* 0x0000044b34007986 */ /* 0x000fe2000c10150a */
[----:B------:R-:W-:-:S03]  /*4ad0*/  PRMT R27, R23, 0x7632, R27 ;  /* 0x00007632171b7816 */ /* 0x000fc6000000001b */
[----:B------:R-:W-:Y:S04]  /*4ae0*/  STG.E.U16 desc[UR10][R52.64+0x6], R39 ;  /* 0x0000062734007986 */ /* 0x000fe8000c10150a */
[----:B------:R-:W-:Y:S04]  /*4af0*/  STG.E.U16 desc[UR10][R36.64], R72 ;  /* 0x0000004824007986 */ /* 0x000fe8000c10150a */
[----:B------:R-:W-:Y:S04]  /*4b00*/  STG.E.U16 desc[UR10][R36.64+0x2], R25 ;  /* 0x0000021924007986 */ /* 0x000fe8000c10150a */
[----:B------:R-:W-:Y:S04]  /*4b10*/  STG.E.U16 desc[UR10][R36.64+0x4], R70 ;  /* 0x0000044624007986 */ /* 0x000fe8000c10150a */
[----:B------:R-:W-:Y:S04]  /*4b20*/  STG.E.U16 desc[UR10][R36.64+0x6], R24 ;  /* 0x0000061824007986 */ /* 0x000fe8000c10150a */
[----:B------:R0:W-:Y:S04]  /*4b30*/  STG.E.U16 desc[UR10][R54.64+0x6], R0 ;  /* 0x0000060036007986 */ /* 0x0001e8000c10150a */
[----:B------:R-:W-:Y:S04]  /*4b40*/  STG.E.U16 desc[UR10][R54.64], R23 ;  /* 0x0000001736007986 */ /* 0x000fe8000c10150a */
[----:B------:R-:W-:Y:S01]  /*4b50*/  STG.E.U16 desc[UR10][R54.64+0x2], R27 ;  /* 0x0000021b36007986 */ /* 0x000fe2000c10150a */
[----:B0-----:R-:W-:-:S03]  /*4b60*/  PRMT R0, R13, 0x7632, R0 ;  /* 0x000076320d007816 */ /* 0x001fc60000000000 */
[----:B------:R0:W-:Y:S04]  /*4b70*/  STG.E.U16 desc[UR10][R54.64+0x4], R21 ;  /* 0x0000041536007986 */ /* 0x0001e8000c10150a */
[----:B------:R-:W-:Y:S04]  /*4b80*/  STG.E.U16 desc[UR10][R34.64], R19 ;  /* 0x0000001322007986 */ /* 0x000fe8000c10150a */
[----:B------:R-:W-:Y:S04]  /*4b90*/  STG.E.U16 desc[UR10][R34.64+0x2], R18 ;  /* 0x0000021222007986 */ /* 0x000fe8000c10150a */
[----:B------:R-:W-:Y:S01]  /*4ba0*/  STG.E.U16 desc[UR10][R34.64+0x4], R17 ;  /* 0x0000041122007986 */ /* 0x000fe2000c10150a */
[----:B0-----:R-:W-:-:S03]  /*4bb0*/  PRMT R21, R15, 0x7632, R21 ;  /* 0x000076320f157816 */ /* 0x001fc60000000015 */
[----:B------:R0:W-:Y:S04]  /*4bc0*/  STG.E.U16 desc[UR10][R34.64+0x6], R16 ;  /* 0x0000061022007986 */ /* 0x0001e8000c10150a */
[----:B------:R2:W-:Y:S01]  /*4bd0*/  STG.E.U16 desc[UR10][R42.64+0x6], R0 ;  /* 0x000006002a007986 */ /* 0x0005e2000c10150a */
[----:B-1----:R-:W-:-:S03]  /*4be0*/  FMUL.FTZ R26, R67, R93 ;  /* 0x0000005d431a7220 */ /* 0x002fc60000410000 */
[----:B------:R1:W-:Y:S01]  /*4bf0*/  STG.E.U16 desc[UR10][R42.64], R15 ;  /* 0x0000000f2a007986 */ /* 0x0003e2000c10150a */
[----:B0-----:R-:W-:-:S03]  /*4c00*/  PRMT R16, R11, 0x7632, R16 ;  /* 0x000076320b107816 */ /* 0x001fc60000000010 */
[----:B------:R-:W-:Y:S01]  /*4c10*/  STG.E.U16 desc[UR10][R42.64+0x2], R21 ;  /* 0x000002152a007986 */ /* 0x000fe2000c10150a */
[----:B--2---:R-:W-:-:S03]  /*4c20*/  PRMT R0, R5, 0x7632, R0 ;  /* 0x0000763205007816 */ /* 0x004fc60000000000 */
[----:B------:R-:W-:Y:S01]  /*4c30*/  STG.E.U16 desc[UR10][R42.64+0x4], R13 ;  /* 0x0000040d2a007986 */ /* 0x000fe2000c10150a */
[----:B------:R-:W-:Y:S02]  /*4c40*/  PRMT R24, R47, 0x7632, R24 ;  /* 0x000076322f187816 */ /* 0x000fe40000000018 */
[----:B-1----:R-:W-:Y:S01]  /*4c50*/  PRMT R15, R3, 0x7632, R15 ;  /* 0x00007632030f7816 */ /* 0x002fe2000000000f */
[----:B------:R-:W-:Y:S04]  /*4c60*/  STG.E.U16 desc[UR10][R32.64], R11 ;  /* 0x0000000b20007986 */ /* 0x000fe8000c10150a */
[----:B------:R-:W-:Y:S04]  /*4c70*/  STG.E.U16 desc[UR10][R32.64+0x2], R16 ;  /* 0x0000021020007986 */ /* 0x000fe8000c10150a */
[----:B------:R-:W-:Y:S04]  /*4c80*/  STG.E.U16 desc[UR10][R32.64+0x4], R9 ;  /* 0x0000040920007986 */ /* 0x000fe8000c10150a */
[----:B------:R-:W-:Y:S04]  /*4c90*/  STG.E.U16 desc[UR10][R32.64+0x6], R8 ;  /* 0x0000060820007986 */ /* 0x000fe8000c10150a */
[----:B------:R-:W-:Y:S04]  /*4ca0*/  STG.E.U16 desc[UR10][R44.64], R7 ;  /* 0x000000072c007986 */ /* 0x000fe8000c10150a */
[----:B------:R-:W-:Y:S04]  /*4cb0*/  STG.E.U16 desc[UR10][R44.64+0x2], R22 ;  /* 0x000002162c007986 */ /* 0x000fe8000c10150a */
[----:B------:R-:W-:Y:S04]  /*4cc0*/  STG.E.U16 desc[UR10][R44.64+0x4], R5 ;  /* 0x000004052c007986 */ /* 0x000fe8000c10150a */
[----:B------:R0:W-:Y:S01]  /*4cd0*/  STG.E.U16 desc[UR10][R44.64+0x6], R0 ;  /* 0x000006002c007986 */ /* 0x0001e2000c10150a */
[----:B------:R-:W-:-:S03]  /*4ce0*/  F2FP.F16.F32.PACK_AB R26, R26, R91 ;  /* 0x0000005b1a1a723e */ /* 0x000fc600000000ff */
[----:B------:R1:W-:Y:S04]  /*4cf0*/  STG.E.U16 desc[UR10][R30.64+0x4], R2 ;  /* 0x000004021e007986 */ /* 0x0003e8000c10150a */
        /* <DEDUP_REMOVED lines=9> */
[----:B------:R0:W-:Y:S01]  /*4d90*/  STG.E.U16 desc[UR10][R48.64+0x6], R0 ;  /* 0x0000060030007986 */ /* 0x0001e2000c10150a */
[----:B------:R-:W-:-:S03]  /*4da0*/  PRMT R31, R89, 0x7632, R31 ;  /* 0x00007632591f7816 */ /* 0x000fc6000000001f */
        /* <DEDUP_REMOVED lines=16> */
.L_x_2727:
        /* <DEDUP_REMOVED lines=13> */
.L_x_2805:


//--------------------- .text._ZN13group_norm_v214gn_cuda_kernelI6__halfLi320ELi3ELi16ELi20ELi4096ELb1ELi64ELi320ELi320ELi4ELb1ELi5ELb0ELb0ENS_16CompileConditionILi900EEEEEvPT_PKS4_S7_S7_flPfS8_Pj --------------------------
	.section	.text._ZN13group_norm_v214gn_cuda_kernelI6__halfLi320ELi3ELi16ELi20ELi4096ELb1ELi64ELi320ELi320ELi4ELb1ELi5ELb0ELb0ENS_16CompileConditionILi900EEEEEvPT_PKS4_S7_S7_flPfS8_Pj,"ax",@progbits
	.align	128
        .global         _ZN13group_norm_v214gn_cuda_kernelI6__halfLi320ELi3ELi16ELi20ELi4096ELb1ELi64ELi320ELi320ELi4ELb1ELi5ELb0ELb0ENS_16CompileConditionILi900EEEEEvPT_PKS4_S7_S7_flPfS8_Pj
        .type           _ZN13group_norm_v214gn_cuda_kernelI6__halfLi320ELi3ELi16ELi20ELi4096ELb1ELi64ELi320ELi320ELi4ELb1ELi5ELb0ELb0ENS_16CompileConditionILi900EEEEEvPT_PKS4_S7_S7_flPfS8_Pj,@function
        .size           _ZN13group_norm_v214gn_cuda_kernelI6__halfLi320ELi3ELi16ELi20ELi4096ELb1ELi64ELi320ELi320ELi4ELb1ELi5ELb0ELb0ENS_16CompileConditionILi900EEEEEvPT_PKS4_S7_S7_flPfS8_Pj,(.L_x_2806 - _ZN13group_norm_v214gn_cuda_kernelI6__halfLi320ELi3ELi16ELi20ELi4096ELb1ELi64ELi320ELi320ELi4ELb1ELi5ELb0ELb0ENS_16CompileConditionILi900EEEEEvPT_PKS4_S7_S7_flPfS8_Pj)
        .other          _ZN13group_norm_v214gn_cuda_kernelI6__halfLi320ELi3ELi16ELi20ELi4096ELb1ELi64ELi320ELi320ELi4ELb1ELi5ELb0ELb0ENS_16CompileConditionILi900EEEEEvPT_PKS4_S7_S7_flPfS8_Pj,@"STO_CUDA_ENTRY STV_DEFAULT"
_ZN13group_norm_v214gn_cuda_kernelI6__halfLi320ELi3ELi16ELi20ELi4096ELb1ELi64ELi320ELi320ELi4ELb1ELi5ELb0ELb0ENS_16CompileConditionILi900EEEEEvPT_PKS4_S7_S7_flPfS8_Pj:
.text._ZN13group_norm_v214gn_cuda_kernelI6__halfLi320ELi3ELi16ELi20ELi4096ELb1ELi64ELi320ELi320ELi4ELb1ELi5ELb0ELb0ENS_16CompileConditionILi900EEEEEvPT_PKS4_S7_S7_flPfS8_Pj:
        /* <DEDUP_REMOVED lines=22> */
[----:B------:R-:W-:Y:S02]  /*0160*/  LEA R3, R5, R0, 0x3 ;  /* 0x0000000005037211 */ /* 0x000fe400078e18ff */
[----:B------:R-:W-:Y:S02]  /*0170*/  LOP3.LUT R2, R2, 0xfffffff8, RZ, 0xc0, !PT ;  /* 0xfffffff802027812 */ /* 0x000fe400078ec0ff */
[----:B------:R-:W-:Y:S01]  /*0180*/  MOV R0, R4 ;  /* 0x0000000400007202 */ /* 0x000fe20000000f00 */
[----:B------:R0:W-:Y:S04]  /*0190*/  STL [R1+0x10c], R3 ;  /* 0x00010c0301007387 */ /* 0x0001e80000100800 */
[----:B------:R0:W-:Y:S04]  /*01a0*/  STL [R1+0x84], RZ ;  /* 0x000084ff01007387 */ /* 0x0001e80000100800 */
[----:B------:R0:W-:Y:S02]  /*01b0*/  STL [R1+0x108], R2 ;  /* 0x0001080201007387 */ /* 0x0001e40000100800 */
.L_x_2738:
[----:B------:R-:W2:Y:S01]  /*01c0*/  LDL R4, [R1+0x84] ;  /* 0x0000840001047983 */ /* 0x000ea20000100800 */
[----:B------:R-:W0:Y:S01]  /*01d0*/  S2R R5, SR_TID.X ;  /* 0x0000000000057919 */ /* 0x000e220000002100 */
[----:B------:R-:W1:Y:S01]  /*01e0*/  S2R R6, SR_CTAID.X ;  /* 0x0000000000067919 */ /* 0x000e620000002500 */
[----:B------:R-:W-:Y:S01]  /*01f0*/  HFMA2.MMA R27, -RZ, RZ, 0, 0 ;  /* 0x00000000ff1b7435 */ /* 0x000fe200000001ff */
[----:B------:R-:W-:Y:S01]  /*0200*/  ULDC.64 UR8, c[0x0][0x218] ;  /* 0x0000860000087ab9 */ /* 0x000fe20000000a00 */
[----:B------:R-:W-:Y:S01]  /*0210*/  ULDC.64 UR10, c[0x0][0x228] ;  /* 0x00008a00000a7ab9 */ /* 0x000fe20000000a00 */
[----:B0-----:R-:W-:-:S05]  /*0220*/  IMAD.WIDE.U32 R2, R5, -0x33333333, RZ ;  /* 0xcccccccd05027825 */ /* 0x001fca00078e00ff */
[----:B------:R-:W-:Y:S02]  /*0230*/  SHF.R.U32.HI R3, RZ, 0x6, R3 ;  /* 0x00000006ff037819 */ /* 0x000fe40000011603 */
[----:B-1----:R-:W-:-:S03]  /*0240*/  SHF.L.U32 R2, R6, 0x6, RZ ;  /* 0x0000000606027819 */ /* 0x002fc600000006ff */
[----:B------:R-:W-:Y:S01]  /*0250*/  IMAD R26, R3, -0x50, R5 ;  /* 0xffffffb0031a7824 */ /* 0x000fe200078e0205 */
[----:B------:R-:W-:-:S04]  /*0260*/  LOP3.LUT R2, R2, 0xfc0, RZ, 0xc0, !PT ;  /* 0x00000fc002027812 */ /* 0x000fc800078ec0ff */
[----:B------:R-:W-:Y:S02]  /*0270*/  SHF.L.U32 R26, R26, 0x2, RZ ;  /* 0x000000021a1a7819 */ /* 0x000fe400000006ff */
[----:B------:R-:W-:-:S03]  /*0280*/  IADD3 R2, R2, R3, RZ ;  /* 0x0000000302027210 */ /* 0x000fc60007ffe0ff */
[----:B------:R-:W-:-:S04]  /*0290*/  IMAD.WIDE.U32 R28, R0, 0x140000, R26 ;  /* 0x00140000001c7825 */ /* 0x000fc800078e001a */
[----:B------:R-:W-:-:S05]  /*02a0*/  IMAD R27, R2, 0x140, RZ ;  /* 0x00000140021b7824 */ /* 0x000fca00078e02ff */
[C---:B------:R-:W-:Y:S02]  /*02b0*/  IADD3 R2, P0, R27.reuse, R28, RZ ;  /* 0x0000001c1b027210 */ /* 0x040fe40007f1e0ff */
[C---:B------:R-:W-:Y:S02]  /*02c0*/  IADD3 R5, R27.reuse, 0xa00, RZ ;  /* 0x00000a001b057810 */ /* 0x040fe40007ffe0ff */
[C---:B------:R-:W-:Y:S02]  /*02d0*/  IADD3 R7, R27.reuse, 0x1400, RZ ;  /* 0x000014001b077810 */ /* 0x040fe40007ffe0ff */
[C---:B------:R-:W-:Y:S02]  /*02e0*/  IADD3 R9, R27.reuse, 0x1e00, RZ ;  /* 0x00001e001b097810 */ /* 0x040fe40007ffe0ff */
[C---:B------:R-:W-:Y:S02]  /*02f0*/  IADD3 R11, R27.reuse, 0x2800, RZ ;  /* 0x000028001b0b7810 */ /* 0x040fe40007ffe0ff */
[----:B------:R-:W-:Y:S01]  /*0300*/  IADD3 R15, R27, 0x3200, RZ ;  /* 0x000032001b0f7810 */ /* 0x000fe20007ffe0ff */
[----:B--2---:R-:W-:-:S05]  /*0310*/  IMAD R13, R4, 0x140000, RZ ;  /* 0x00140000040d7824 */ /* 0x004fca00078e02ff */
[----:B------:R-:W-:-:S04]  /*0320*/  IADD3 R13, R29, R13, RZ ;  /* 0x0000000d1d0d7210 */ /* 0x000fc80007ffe0ff */
[----:B------:R-:W-:Y:S02]  /*0330*/  IADD3.X R3, RZ, R13, RZ, P0, !PT ;  /* 0x0000000dff037210 */ /* 0x000fe400007fe4ff */
[----:B------:R-:W-:-:S04]  /*0340*/  LEA R36, P0, R2, UR8, 0x1 ;  /* 0x0000000802247c11 */ /* 0x000fc8000f8008ff */
[----:B------:R-:W-:Y:S01]  /*0350*/  LEA.HI.X R37, R2, UR9, R3, 0x1, P0 ;  /* 0x0000000902257c11 */ /* 0x000fe200080f0c03 */
[----:B------:R0:W-:Y:S05]  /*0360*/  STL [R1+0x1c], R3 ;  /* 0x00001c0301007387 */ /* 0x0001ea0000100800 */
[----:B------:R-:W2:Y:S01]  /*0370*/  LDG.E.64.CONSTANT R36, desc[UR6][R36.64] ;  /* 0x0000000624247981 */ /* 0x000ea2000c1e9b00 */
[----:B0-----:R-:W-:-:S04]  /*0380*/  IADD3 R3, R27, 0x500, RZ ;  /* 0x000005001b037810 */ /* 0x001fc80007ffe0ff */
[----:B------:R-:W-:-:S04]  /*0390*/  IADD3 R3, P0, R3, R28, RZ ;  /* 0x0000001c03037210 */ /* 0x000fc80007f1e0ff */
[----:B------:R-:W-:Y:S02]  /*03a0*/  IADD3.X R4, RZ, R13, RZ, P0, !PT ;  /* 0x0000000dff047210 */ /* 0x000fe400007fe4ff */
[----:B------:R-:W-:-:S04]  /*03b0*/  LEA R38, P0, R3, UR8, 0x1 ;  /* 0x0000000803267c11 */ /* 0x000fc8000f8008ff */
[----:B------:R-:W-:Y:S01]  /*03c0*/  LEA.HI.X R39, R3, UR9, R4, 0x1, P0 ;  /* 0x0000000903277c11 */ /* 0x000fe200080f0c04 */
[----:B------:R0:W-:Y:S05]  /*03d0*/  STL [R1+0xcc], R4 ;  /* 0x0000cc0401007387 */ /* 0x0001ea0000100800 */
[----:B------:R-:W3:Y:S01]  /*03e0*/  LDG.E.64.CONSTANT R38, desc[UR6][R38.64] ;  /* 0x0000000626267981 */ /* 0x000ee2000c1e9b00 */
[----:B0-----:R-:W-:-:S04]  /*03f0*/  IADD3 R4, P0, R5, R28, RZ ;  /* 0x0000001c05047210 */ /* 0x001fc80007f1e0ff */
[----:B------:R-:W-:Y:S02]  /*0400*/  IADD3.X R6, RZ, R13, RZ, P0, !PT ;  /* 0x0000000dff067210 */ /* 0x000fe400007fe4ff */
[----:B------:R-:W-:-:S04]  /*0410*/  LEA R42, P0, R4, UR8, 0x1 ;  /* 0x00000008042a7c11 */ /* 0x000fc8000f8008ff */
[----:B------:R-:W-:Y:S02]  /*0420*/  LEA.HI.X R43, R4, UR9, R6, 0x1, P0 ;  /* 0x00000009042b7c11 */ /* 0x000fe400080f0c06 */
[----:B------:R-:W-:-:S04]  /*0430*/  IADD3 R5, R27, 0xf00, RZ ;  /* 0x00000f001b057810 */ /* 0x000fc80007ffe0ff */
[----:B------:R-:W4:Y:S01]  /*0440*/  LDG.E.64.CONSTANT R42, desc[UR6][R42.64] ;  /* 0x000000062a2a7981 */ /* 0x000f22000c1e9b00 */
[----:B------:R-:W-:-:S03]  /*0450*/  IADD3 R5, P0, R5, R28, RZ ;  /* 0x0000001c05057210 */ /* 0x000fc60007f1e0ff */
[----:B------:R0:W-:Y:S02]  /*0460*/  STL [R1+0xd0], R6 ;  /* 0x0000d00601007387 */ /* 0x0001e40000100800 */
[----:B0-----:R-:W-:Y:S02]  /*0470*/  IADD3.X R6, RZ, R13, RZ, P0, !PT ;  /* 0x0000000dff067210 */ /* 0x001fe400007fe4ff */
[----:B------:R-:W-:-:S04]  /*0480*/  LEA R16, P0, R5, UR8, 0x1 ;  /* 0x0000000805107c11 */ /* 0x000fc8000f8008ff */
[----:B------:R-:W-:Y:S01]  /*0490*/  LEA.HI.X R17, R5, UR9, R6, 0x1, P0 ;  /* 0x0000000905117c11 */ /* 0x000fe200080f0c06 */
[----:B------:R0:W-:Y:S05]  /*04a0*/  STL [R1+0xd4], R6 ;  /* 0x0000d40601007387 */ /* 0x0001ea0000100800 */
[----:B------:R-:W4:Y:S01]  /*04b0*/  LDG.E.64.CONSTANT R16, desc[UR6][R16.64] ;  /* 0x0000000610107981 */ /* 0x000f22000c1e9b00 */
        /* <DEDUP_REMOVED lines=46> */
[----:B------:R0:W-:Y:S01]  /*07a0*/  STL [R1+0xf4], R14 ;  /* 0x0000f40e01007387 */ /* 0x0001e20000100800 */
[----:B------:R-:W-:-:S03]  /*07b0*/  IADD3.X R19, RZ, R13, RZ, P0, !PT ;  /* 0x0000000dff137210 */ /* 0x000fc600007fe4ff */
[----:B------:R1:W-:Y:S01]  /*07c0*/  STL [R1+0x10], R18 ;  /* 0x0000101201007387 */ /* 0x0003e20000100800 */
[----:B0-----:R-:W-:-:S04]  /*07d0*/  LEA R14, P0, R18, UR8, 0x1 ;  /* 0x00000008120e7c11 */ /* 0x001fc8000f8008ff */
[----:B------:R-:W-:Y:S02]  /*07e0*/  LEA.HI.X R15, R18, UR9, R19, 0x1, P0 ;  /* 0x00000009120f7c11 */ /* 0x000fe400080f0c13 */
[----:B-1----:R-:W-:-:S04]  /*07f0*/  IADD3 R18, R27, 0x3c00, RZ ;  /* 0x00003c001b127810 */ /* 0x002fc80007ffe0ff */
[----:B------:R-:W4:Y:S01]  /*0800*/  LDG.E.64.CONSTANT R14, desc[UR6][R14.64] ;  /* 0x000000060e0e7981 */ /* 0x000f22000c1e9b00 */
[----:B------:R-:W-:-:S04]  /*0810*/  IADD3 R22, P0, R18, R28, RZ ;  /* 0x0000001c12167210 */ /* 0x000fc80007f1e0ff */
[----:B------:R-:W-:Y:S02]  /*0820*/  IADD3.X R23, RZ, R13, RZ, P0, !PT ;  /* 0x0000000dff177210 */ /* 0x000fe400007fe4ff */
[C---:B------:R-:W-:Y:S01]  /*0830*/  LEA R18, P0, R22.reuse, UR8, 0x1 ;  /* 0x0000000816127c11 */ /* 0x040fe2000f8008ff */
[----:B------:R0:W-:Y:S04]  /*0840*/  STL [R1+0xf8], R19 ;  /* 0x0000f81301007387 */ /* 0x0001e80000100800 */
[----:B------:R1:W-:Y:S01]  /*0850*/  STL [R1+0x74], R22 ;  /* 0x0000741601007387 */ /* 0x0003e20000100800 */
[----:B0-----:R-:W-:Y:S02]  /*0860*/  LEA.HI.X R19, R22, UR9, R23, 0x1, P0 ;  /* 0x0000000916137c11 */ /* 0x001fe400080f0c17 */
[----:B-1----:R-:W-:-:S04]  /*0870*/  IADD3 R22, R27, 0x4100, RZ ;  /* 0x000041001b167810 */ /* 0x002fc80007ffe0ff */
[----:B------:R-:W4:Y:S01]  /*0880*/  LDG.E.64.CONSTANT R18, desc[UR6][R18.64] ;  /* 0x0000000612127981 */ /* 0x000f22000c1e9b00 */
[----:B------:R-:W-:-:S04]  /*0890*/  IADD3 R29, P0, R22, R28, RZ ;  /* 0x0000001c161d7210 */ /* 0x000fc80007f1e0ff */
[----:B------:R-:W-:Y:S02]  /*08a0*/  IADD3.X R30, RZ, R13, RZ, P0, !PT ;  /* 0x0000000dff1e7210 */ /* 0x000fe400007fe4ff */
[C---:B------:R-:W-:Y:S01]  /*08b0*/  LEA R22, P0, R29.reuse, UR8, 0x1 ;  /* 0x000000081d167c11 */ /* 0x040fe2000f8008ff */
[----:B------:R0:W-:Y:S04]  /*08c0*/  STL [R1+0xfc], R23 ;  /* 0x0000fc1701007387 */ /* 0x0001e80000100800 */
[----:B------:R1:W-:Y:S01]  /*08d0*/  STL [R1+0x7c], R29 ;  /* 0x00007c1d01007387 */ /* 0x0003e20000100800 */
[----:B0-----:R-:W-:-:S03]  /*08e0*/  LEA.HI.X R23, R29, UR9, R30, 0x1, P0 ;  /* 0x000000091d177c11 */ /* 0x001fc600080f0c1e */
[----:B------:R0:W-:Y:S01]  /*08f0*/  STL [R1+0x100], R30 ;  /* 0x0001001e01007387 */ /* 0x0001e20000100800 */
[----:B-1----:R-:W-:-:S03]  /*0900*/  IADD3 R29, R27, 0x4600, RZ ;  /* 0x000046001b1d7810 */ /* 0x002fc60007ffe0ff */
[----:B------:R-:W4:Y:S01]  /*0910*/  LDG.E.64.CONSTANT R22, desc[UR6][R22.64] ;  /* 0x0000000616167981 */ /* 0x000f22000c1e9b00 */
[----:B0-----:R-:W-:-:S04]  /*0920*/  IADD3 R30, P0, R29, R28, RZ ;  /* 0x0000001c1d1e7210 */ /* 0x001fc80007f1e0ff */
[----:B------:R-:W-:Y:S02]  /*0930*/  IADD3.X R31, RZ, R13, RZ, P0, !PT ;  /* 0x0000000dff1f7210 */ /* 0x000fe400007fe4ff */
[----:B------:R-:W-:-:S04]  /*0940*/  LEA R32, P0, R30, UR8, 0x1 ;  /* 0x000000081e207c11 */ /* 0x000fc8000f8008ff */
[----:B------:R-:W-:-:S06]  /*0950*/  LEA.HI.X R33, R30, UR9, R31, 0x1, P0 ;  /* 0x000000091e217c11 */ /* 0x000fcc00080f0c1f */
[----:B------:R-:W4:Y:S01]  /*0960*/  LDG.E.64.CONSTANT R32, desc[UR6][R32.64] ;  /* 0x0000000620207981 */ /* 0x000f22000c1e9b00 */
[----:B------:R-:W-:-:S04]  /*0970*/  IADD3 R27, R27, 0x4b00, RZ ;  /* 0x00004b001b1b7810 */ /* 0x000fc80007ffe0ff */
[----:B------:R-:W-:Y:S01]  /*0980*/  IADD3 R28, P0, R27, R28, RZ ;  /* 0x0000001c1b1c7210 */ /* 0x000fe20007f1e0ff */
[----:B------:R0:W-:Y:S03]  /*0990*/  STL [R1+0x80], R30 ;  /* 0x0000801e01007387 */ /* 0x0001e60000100800 */
[----:B------:R-:W-:Y:S01]  /*09a0*/  IADD3.X R13, RZ, R13, RZ, P0, !PT ;  /* 0x0000000dff0d7210 */ /* 0x000fe200007fe4ff */
[----:B------:R1:W-:Y:S01]  /*09b0*/  STL [R1+0x104], R31 ;  /* 0x0001041f01007387 */ /* 0x0003e20000100800 */
[----:B------:R-:W-:Y:S02]  /*09c0*/  SHF.L.U32 R27, R26, 0x1, RZ ;  /* 0x000000011a1b7819 */ /* 0x000fe400000006ff */
[----:B0-----:R-:W-:Y:S01]  /*09d0*/  LEA R30, P0, R28, UR8, 0x1 ;  /* 0x000000081c1e7c11 */ /* 0x001fe2000f8008ff */
[----:B------:R0:W-:Y:S01]  /*09e0*/  STL [R1+0x78], R28 ;  /* 0x0000781c01007387 */ /* 0x0001e20000100800 */
[----:B--2---:R-:W-:-:S02]  /*09f0*/  HADD2.F32 R57, -RZ, R36.H0_H0 ;  /* 0x20000024ff397230 */ /* 0x004fc40000004100 */
[----:B-1----:R-:W-:Y:S01]  /*0a00*/  LEA.HI.X R31, R28, UR9, R13, 0x1, P0 ;  /* 0x000000091c1f7c11 */ /* 0x002fe200080f0c0d */
[----:B------:R1:W-:Y:S01]  /*0a10*/  STL [R1+0xf0], R13 ;  /* 0x0000f00d01007387 */ /* 0x0003e20000100800 */
[----:B------:R-:W-:Y:S01]  /*0a20*/  ULDC.64 UR8, c[0x0][0x220] ;  /* 0x0000880000087ab9 */ /* 0x000fe20000000a00 */
[----:B------:R-:W-:Y:S02]  /*0a30*/  HADD2.F32 R47, -RZ, R36.H1_H1 ;  /* 0x30000024ff2f7230 */ /* 0x000fe40000004100 */
[----:B------:R-:W-:Y:S01]  /*0a40*/  FADD.FTZ R36, RZ, R57 ;  /* 0x00000039ff247221 */ /* 0x000fe20000010000 */
[----:B------:R-:W-:Y:S01]  /*0a50*/  HADD2.F32 R46, -RZ, R37.H0_H0 ;  /* 0x20000025ff2e7230 */ /* 0x000fe20000004100 */
[----:B------:R-:W2:Y:S01]  /*0a60*/  LDG.E.64.CONSTANT R30, desc[UR6][R30.64] ;  /* 0x000000061e1e7981 */ /* 0x000ea2000c1e9b00 */
[----:B0-----:R-:W-:Y:S02]  /*0a70*/  IADD3 R28, P0, R27, UR8, RZ ;  /* 0x000000081b1c7c10 */ /* 0x001fe4000ff1e0ff */
[----:B-1----:R-:W-:-:S02]  /*0a80*/  SHF.R.U32.HI R13, RZ, 0x1f, R26 ;  /* 0x0000001fff0d7819 */ /* 0x002fc4000001161a */
[----:B------:R-:W-:Y:S02]  /*0a90*/  IADD3 R26, P1, R27, UR10, RZ ;  /* 0x0000000a1b1a7c10 */ /* 0x000fe4000ff3e0ff */
[C---:B------:R-:W-:Y:S02]  /*0aa0*/  IADD3.X R29, R13.reuse, UR9, RZ, P0, !PT ;  /* 0x000000090d1d7c10 */ /* 0x040fe400087fe4ff */
[----:B------:R-:W-:Y:S01]  /*0ab0*/  IADD3.X R27, R13, UR11, RZ, P1, !PT ;  /* 0x0000000b0d1b7c10 */ /* 0x000fe20008ffe4ff */
[----:B------:R-:W-:Y:S01]  /*0ac0*/  FFMA.FTZ R13, R57, R57, RZ ;  /* 0x00000039390d7223 */ /* 0x000fe200000100ff */
[----:B------:R-:W-:Y:S01]  /*0ad0*/  FADD.FTZ R36, R36, R47 ;  /* 0x0000002f24247221 */ /* 0x000fe20000010000 */
[----:B------:R-:W-:Y:S01]  /*0ae0*/  HADD2.F32 R61, -RZ, R37.H1_H1 ;  /* 0x30000025ff3d7230 */ /* 0x000fe20000004100 */
[----:B------:R-:W-:Y:S01]  /*0af0*/  STL [R1+0x4], R47 ;  /* 0x0000042f01007387 */ /* 0x000fe20000100800 */
[----:B------:R-:W-:Y:S01]  /*0b00*/  FFMA.FTZ R13, R47, R47, R13 ;  /* 0x0000002f2f0d7223 */ /* 0x000fe2000001000d */
[----:B------:R-:W-:-:S02]  /*0b10*/  FADD.FTZ R36, R36, R46 ;  /* 0x0000002e24247221 */ /* 0x000fc40000010000 */
[----:B------:R0:W-:Y:S01]  /*0b20*/  STL [R1], R46 ;  /* 0x0000002e01007387 */ /* 0x0001e20000100800 */
[----:B------:R-:W-:Y:S01]  /*0b30*/  FFMA.FTZ R13, R46, R46, R13 ;  /* 0x0000002e2e0d7223 */ /* 0x000fe2000001000d */
[----:B------:R-:W-:Y:S01]  /*0b40*/  FADD.FTZ R36, R36, R61 ;  /* 0x0000003d24247221 */ /* 0x000fe20000010000 */
[--C-:B---3--:R-:W-:Y:S01]  /*0b50*/  HADD2.F32 R37, -RZ, R38.reuse.H1_H1 ;  /* 0x30000026ff257230 */ /* 0x108fe20000004100 */
[----:B------:R-:W5:Y:S01]  /*0b60*/  LDG.E.64.CONSTANT R28, desc[UR6][R28.64] ;  /* 0x000000061c1c7981 */ /* 0x000f62000c1e9b00 */
[----:B------:R-:W-:Y:S01]  /*0b70*/  FFMA.FTZ R13, R61, R61, R13 ;  /* 0x0000003d3d0d7223 */ /* 0x000fe2000001000d */
[--C-:B------:R-:W-:Y:S02]  /*0b80*/  HADD2.F32 R60, -RZ, R39.reuse.H0_H0 ;  /* 0x20000027ff3c7230 */ /* 0x100fe40000004100 */
[----:B------:R-:W-:Y:S01]  /*0b90*/  HADD2.F32 R59, -RZ, R39.H1_H1 ;  /* 0x30000027ff3b7230 */ /* 0x000fe20000004100 */
[----:B------:R-:W5:Y:S01]  /*0ba0*/  LDG.E.64.CONSTANT R26, desc[UR6][R26.64] ;  /* 0x000000061a1a7981 */ /* 0x000f62000c1e9b00 */
[----:B0-----:R-:W-:-:S05]  /*0bb0*/  HADD2.F32 R46, -RZ, R38.H0_H0 ;  /* 0x20000026ff2e7230 */ /* 0x001fca0000004100 */
[----:B------:R-:W-:Y:S01]  /*0bc0*/  FADD.FTZ R36, R36, R46 ;  /* 0x0000002e24247221 */ /* 0x000fe20000010000 */
[----:B------:R-:W-:-:S03]  /*0bd0*/  FFMA.FTZ R13, R46, R46, R13 ;  /* 0x0000002e2e0d7223 */ /* 0x000fc6000001000d */
[----:B------:R-:W-:Y:S01]  /*0be0*/  FADD.FTZ R36, R36, R37 ;  /* 0x0000002524247221 */ /* 0x000fe20000010000 */
[----:B------:R-:W-:Y:S01]  /*0bf0*/  FFMA.FTZ R13, R37, R37, R13 ;  /* 0x00000025250d7223 */ /* 0x000fe2000001000d */
[----:B------:R-:W-:Y:S02]  /*0c00*/  STL [R1+0xc], R46 ;  /* 0x00000c2e01007387 */ /* 0x000fe40000100800 */
[----:B------:R-:W-:Y:S01]  /*0c10*/  FADD.FTZ R36, R36, R60 ;  /* 0x0000003c24247221 */ /* 0x000fe20000010000 */
[----:B------:R-:W-:Y:S01]  /*0c20*/  FFMA.FTZ R13, R60, R60, R13 ;  /* 0x0000003c3c0d7223 */ /* 0x000fe2000001000d */
[----:B------:R0:W-:Y:S02]  /*0c30*/  STL [R1+0x8], R37 ;  /* 0x0000082501007387 */ /* 0x0001e40000100800 */
[----:B------:R-:W-:Y:S01]  /*0c40*/  FADD.FTZ R36, R36, R59 ;  /* 0x0000003b24247221 */ /* 0x000fe20000010000 */
[----:B------:R-:W-:Y:S01]  /*0c50*/  FFMA.FTZ R13, R59, R59, R13 ;  /* 0x0000003b3b0d7223 */ /* 0x000fe2000001000d */
[----:B----4-:R-:W-:-:S02]  /*0c60*/  HADD2.F32 R58, -RZ, R42.H1_H1 ;  /* 0x3000002aff3a7230 */ /* 0x010fc40000004100 */
[----:B0-----:R-:W-:-:S05]  /*0c70*/  HADD2.F32 R37, -RZ, R42.H0_H0 ;  /* 0x2000002aff257230 */ /* 0x001fca0000004100 */
[----:B------:R-:W-:Y:S01]  /*0c80*/  FADD.FTZ R36, R36, R37 ;  /* 0x0000002524247221 */ /* 0x000fe20000010000 */
[----:B------:R0:W-:Y:S01]  /*0c90*/  STL [R1+0x14], R37 ;  /* 0x0000142501007387 */ /* 0x0001e20000100800 */
[----:B------:R-:W-:Y:S02]  /*0ca0*/  FFMA.FTZ R13, R37, R37, R13 ;  /* 0x00000025250d7223 */ /* 0x000fe4000001000d */
[----:B------:R-:W-:Y:S01]  /*0cb0*/  FADD.FTZ R36, R36, R58 ;  /* 0x0000003a24247221 */ /* 0x000fe20000010000 */
[--C-:B------:R-:W-:Y:S02]  /*0cc0*/  HADD2.F32 R56, -RZ, R43.reuse.H1_H1 ;  /* 0x3000002bff387230 */ /* 0x100fe40000004100 */
[----:B------:R-:W-:Y:S01]  /*0cd0*/  FFMA.FTZ R13, R58, R58, R13 ;  /* 0x0000003a3a0d7223 */ /* 0x000fe2000001000d */
[----:B0-----:R-:W-:Y:S02]  /*0ce0*/  HADD2.F32 R37, -RZ, R43.H0_H0 ;  /* 0x2000002bff257230 */ /* 0x001fe40000004100 */
[----:B------:R-:W-:-:S03]  /*0cf0*/  HADD2.F32 R55, -RZ, R16.H0_H0 ;  /* 0x20000010ff377230 */ /* 0x000fc60000004100 */
[----:B------:R-:W-:Y:S01]  /*0d00*/  FADD.FTZ R36, R36, R37 ;  /* 0x0000002524247221 */ /* 0x000fe20000010000 */
[----:B------:R-:W-:-:S03]  /*0d10*/  FFMA.FTZ R13, R37, R37, R13 ;  /* 0x00000025250d7223 */ /* 0x000fc6000001000d */
[----:B------:R-:W-:Y:S01]  /*0d20*/  FADD.FTZ R36, R36, R56 ;  /* 0x0000003824247221 */ /* 0x000fe20000010000 */
[----:B------:R-:W-:Y:S01]  /*0d30*/  FFMA.FTZ R13, R56, R56, R13 ;  /* 0x00000038380d7223 */ /* 0x000fe2000001000d */
[----:B------:R-:W-:Y:S02]  /*0d40*/  HADD2.F32 R38, -RZ, R16.H1_H1 ;  /* 0x30000010ff267230 */ /* 0x000fe40000004100 */
[----:B------:R-:W-:Y:S01]  /*0d50*/  FADD.FTZ R16, R36, R55 ;  /* 0x0000003724107221 */ /* 0x000fe20000010000 */
[----:B------:R0:W-:Y:S01]  /*0d60*/  STL [R1+0x18], R37 ;  /* 0x0000182501007387 */ /* 0x0001e20000100800 */
[----:B------:R-:W-:Y:S02]  /*0d70*/  FFMA.FTZ R13, R55, R55, R13 ;  /* 0x00000037370d7223 */ /* 0x000fe4000001000d */
[----:B------:R-:W-:Y:S02]  /*0d80*/  FADD.FTZ R16, R16, R38 ;  /* 0x0000002610107221 */ /* 0x000fe40000010000 */
[----:B------:R-:W-:Y:S01]  /*0d90*/  FFMA.FTZ R13, R38, R38, R13 ;  /* 0x00000026260d7223 */ /* 0x000fe2000001000d */
[----:B0-----:R-:W-:-:S02]  /*0da0*/  HADD2.F32 R37, -RZ, R17.H0_H0 ;  /* 0x20000011ff257230 */ /* 0x001fc40000004100 */
[----:B------:R-:W-:-:S03]  /*0db0*/  HADD2.F32 R17, -RZ, R17.H1_H1 ;  /* 0x30000011ff117230 */ /* 0x000fc60000004100 */
[----:B------:R-:W-:Y:S01]  /*0dc0*/  FADD.FTZ R16, R16, R37 ;  /* 0x0000002510107221 */ /* 0x000fe20000010000 */
[----:B------:R-:W-:Y:S01]  /*0dd0*/  FFMA.FTZ R13, R37, R37, R13 ;  /* 0x00000025250d7223 */ /* 0x000fe2000001000d */
[----:B------:R-:W-:Y:S01]  /*0de0*/  HADD2.F32 R36, -RZ, R20.H0_H0 ;  /* 0x20000014ff247230 */ /* 0x000fe20000004100 */
[----:B------:R-:W-:Y:S01]  /*0df0*/  STL [R1+0x30], R38 ;  /* 0x0000302601007387 */ /* 0x000fe20000100800 */
[----:B------:R-:W-:Y:S01]  /*0e00*/  FADD.FTZ R16, R16, R17 ;  /* 0x0000001110107221 */ /* 0x000fe20000010000 */
[----:B------:R-:W-:Y:S02]  /*0e10*/  FFMA.FTZ R13, R17, R17, R13 ;  /* 0x00000011110d7223 */ /* 0x000fe4000001000d */
[----:B------:R-:W-:Y:S01]  /*0e20*/  STL [R1+0x34], R37 ;  /* 0x0000342501007387 */ /* 0x000fe20000100800 */
[----:B------:R-:W-:-:S03]  /*0e30*/  FADD.FTZ R16, R16, R36 ;  /* 0x0000002410107221 */ /* 0x000fc60000010000 */
[----:B------:R0:W-:Y:S01]  /*0e40*/  STL [R1+0x38], R17 ;  /* 0x0000381101007387 */ /* 0x0001e20000100800 */
[----:B------:R-:W-:-:S03]  /*0e50*/  FFMA.FTZ R13, R36, R36, R13 ;  /* 0x00000024240d7223 */ /* 0x000fc6000001000d */
[----:B------:R-:W-:Y:S01]  /*0e60*/  STL [R1+0x3c], R36 ;  /* 0x00003c2401007387 */ /* 0x000fe20000100800 */
[----:B0-----:R-:W-:Y:S02]  /*0e70*/  HADD2.F32 R17, -RZ, R20.H1_H1 ;  /* 0x30000014ff117230 */ /* 0x001fe40000004100 */
[----:B------:R-:W-:-:S03]  /*0e80*/  HADD2.F32 R20, -RZ, R21.H0_H0 ;  /* 0x20000015ff147230 */ /* 0x000fc60000004100 */
[----:B------:R-:W-:Y:S01]  /*0e90*/  FADD.FTZ R16, R16, R17 ;  /* 0x0000001110107221 */ /* 0x000fe20000010000 */
[----:B------:R0:W-:Y:S01]  /*0ea0*/  STL [R1+0x40], R17 ;  /* 0x0000401101007387 */ /* 0x0001e20000100800 */
[----:B------:R-:W-:Y:S02]  /*0eb0*/  FFMA.FTZ R13, R17, R17, R13 ;  /* 0x00000011110d7223 */ /* 0x000fe4000001000d */
[----:B------:R-:W-:Y:S01]  /*0ec0*/  FADD.FTZ R16, R16, R20 ;  /* 0x0000001410107221 */ /* 0x000fe20000010000 */
[----:B------:R1:W-:Y:S01]  /*0ed0*/  STL [R1+0x44], R20 ;  /* 0x0000441401007387 */ /* 0x0003e20000100800 */
[----:B------:R-:W-:Y:S01]  /*0ee0*/  FFMA.FTZ R13, R20, R20, R13 ;  /* 0x00000014140d7223 */ /* 0x000fe2000001000d */
[----:B0-----:R-:W-:Y:S02]  /*0ef0*/  HADD2.F32 R17, -RZ, R21.H1_H1 ;  /* 0x30000015ff117230 */ /* 0x001fe40000004100 */
[----:B-1----:R-:W-:-:S03]  /*0f00*/  HADD2.F32 R20, -RZ, R24.H0_H0 ;  /* 0x20000018ff147230 */ /* 0x002fc60000004100 */
        /* <DEDUP_REMOVED lines=36> */
[--C-:B------:R-:W-:Y:S02]  /*1150*/  HADD2.F32 R54, -RZ, R53.reuse.H0_H0 ;  /* 0x20000035ff367230 */ /* 0x100fe40000004100 */
[----:B0-----:R-:W-:Y:S02]  /*1160*/  HADD2.F32 R17, -RZ, R52.H1_H1 ;  /* 0x30000034ff117230 */ /* 0x001fe40000004100 */
[----:B------:R-:W-:-:S03]  /*1170*/  HADD2.F32 R53, -RZ, R53.H1_H1 ;  /* 0x30000035ff357230 */ /* 0x000fc60000004100 */
[----:B------:R-:W-:Y:S01]  /*1180*/  FADD.FTZ R34, R16, R17 ;  /* 0x0000001110227221 */ /* 0x000fe20000010000 */
[----:B------:R-:W-:-:S03]  /*1190*/  HADD2.F32 R52, -RZ, R48.H0_H0 ;  /* 0x20000030ff347230 */ /* 0x000fc60000004100 */
[----:B------:R-:W-:Y:S01]  /*11a0*/  FADD.FTZ R34, R34, R54 ;  /* 0x0000003622227221 */ /* 0x000fe20000010000 */
        /* <DEDUP_REMOVED lines=22> */
[----:B------:R-:W-:-:S03]  /*1310*/  FFMA.FTZ R13, R20, R20, R13 ;  /* 0x00000014140d7223 */ /* 0x000fc6000001000d */
[----:B------:R-:W-:Y:S01]  /*1320*/  FADD.FTZ R34, R34, R42 ;  /* 0x0000002a22227221 */ /* 0x000fe20000010000 */
[--C-:B------:R-:W-:Y:S02]  /*1330*/  HADD2.F32 R40, -RZ, R14.reuse.H0_H0 ;  /* 0x2000000eff287230 */ /* 0x100fe40000004100 */
[----:B------:R-:W-:Y:S01]  /*1340*/  FFMA.FTZ R35, R17, R17, R13 ;  /* 0x0000001111237223 */ /* 0x000fe2000001000d */
[----:B------:R-:W-:Y:S01]  /*1350*/  FADD.FTZ R34, R34, R41 ;  /* 0x0000002922227221 */ /* 0x000fe20000010000 */
[----:B------:R-:W-:-:S03]  /*1360*/  HADD2.F32 R13, -RZ, R14.H1_H1 ;  /* 0x3000000eff0d7230 */ /* 0x000fc60000004100 */
[----:B------:R-:W-:Y:S01]  /*1370*/  FADD.FTZ R34, R34, R40 ;  /* 0x0000002822227221 */ /* 0x000fe20000010000 */
[----:B------:R-:W-:-:S03]  /*1380*/  HADD2.F32 R14, -RZ, R15.H0_H0 ;  /* 0x2000000fff0e7230 */ /* 0x000fc60000004100 */
[----:B------:R-:W-:Y:S01]  /*1390*/  FADD.FTZ R34, R34, R13 ;  /* 0x0000000d22227221 */ /* 0x000fe20000010000 */
[----:B------:R-:W-:-:S03]  /*13a0*/  HADD2.F32 R15, -RZ, R15.H1_H1 ;  /* 0x3000000fff0f7230 */ /* 0x000fc60000004100 */
[----:B------:R-:W-:Y:S01]  /*13b0*/  FADD.FTZ R34, R34, R14 ;  /* 0x0000000e22227221 */ /* 0x000fe20000010000 */
[--C-:B------:R-:W-:Y:S01]  /*13c0*/  HADD2.F32 R16, -RZ, R18.reuse.H0_H0 ;  /* 0x20000012ff107230 */ /* 0x100fe20000004100 */
[----:B------:R-:W-:Y:S02]  /*13d0*/  STL [R1+0x6c], R20 ;  /* 0x00006c1401007387 */ /* 0x000fe40000100800 */
[----:B------:R-:W-:Y:S02]  /*13e0*/  FADD.FTZ R34, R34, R15 ;  /* 0x0000000f22227221 */ /* 0x000fe40000010000 */
[----:B------:R0:W-:Y:S02]  /*13f0*/  STL [R1+0x70], R17 ;  /* 0x0000701101007387 */ /* 0x0001e40000100800 */
[----:B------:R-:W-:Y:S01]  /*1400*/  FADD.FTZ R34, R34, R16 ;  /* 0x0000001022227221 */ /* 0x000fe20000010000 */
[----:B0-----:R-:W-:Y:S02]  /*1410*/  HADD2.F32 R17, -RZ, R18.H1_H1 ;  /* 0x30000012ff117230 */ /* 0x001fe40000004100 */
        /* <DEDUP_REMOVED lines=14> */
[--C-:B------:R-:W-:Y:S02]  /*1500*/  HADD2.F32 R37, -RZ, R33.reuse.H0_H0 ;  /* 0x20000021ff257230 */ /* 0x100fe40000004100 */
[----:B------:R-:W-:Y:S02]  /*1510*/  HADD2.F32 R25, -RZ, R32.H1_H1 ;  /* 0x30000020ff197230 */ /* 0x000fe40000004100 */
[----:B------:R-:W-:Y:S01]  /*1520*/  FADD.FTZ R34, R34, R24 ;  /* 0x0000001822227221 */ /* 0x000fe20000010000 */
[----:B------:R-:W-:Y:S01]  /*1530*/  HADD2.F32 R36, -RZ, R33.H1_H1 ;  /* 0x30000021ff247230 */ /* 0x000fe20000004100 */
[----:B------:R0:W-:Y:S02]  /*1540*/  STL [R1+0x28], R37 ;  /* 0x0000282501007387 */ /* 0x0001e40000100800 */
[----:B------:R-:W-:Y:S02]  /*1550*/  FADD.FTZ R32, R34, R25 ;  /* 0x0000001922207221 */ /* 0x000fe40000010000 */
[----:B------:R-:W-:Y:S04]  /*1560*/  STL [R1+0x2c], R36 ;  /* 0x00002c2401007387 */ /* 0x000fe80000100800 */
[----:B------:R-:W3:Y:S01]  /*1570*/  LDL R34, [R1+0x10c] ;  /* 0x00010c0001227983 */ /* 0x000ee20000100800 */
        /* <DEDUP_REMOVED lines=28> */
[----:B------:R-:W-:-:S03]  /*1740*/  FADD.FTZ R32, R32, R37 ;  /* 0x0000002520207221 */ /* 0x000fc60000010000 */
[----:B------:R-:W-:Y:S02]  /*1750*/  FFMA.FTZ R33, R37, R37, R35 ;  /* 0x0000002525217223 */ /* 0x000fe40000010023 */
[----:B0-----:R-:W0:Y:S01]  /*1760*/  S2R R37, SR_TID.X ;  /* 0x0000000000257919 */ /* 0x001e220000002100 */
[--C-:B--2---:R-:W-:Y:S02]  /*1770*/  HADD2.F32 R38, -RZ, R30.reuse.H0_H0 ;  /* 0x2000001eff267230 */ /* 0x104fe40000004100 */
[----:B------:R-:W-:Y:S01]  /*1780*/  FFMA.FTZ R33, R36, R36, R33 ;  /* 0x0000002424217223 */ /* 0x000fe20000010021 */
[----:B------:R-:W-:Y:S02]  /*1790*/  HADD2.F32 R39, -RZ, R30.H1_H1 ;  /* 0x3000001eff277230 */ /* 0x000fe40000004100 */
[----:B------:R-:W-:Y:S01]  /*17a0*/  FADD.FTZ R32, R32, R36 ;  /* 0x0000002420207221 */ /* 0x000fe20000010000 */
[--C-:B------:R-:W-:Y:S02]  /*17b0*/  HADD2.F32 R30, -RZ, R31.reuse.H0_H0 ;  /* 0x2000001fff1e7230 */ /* 0x100fe40000004100 */
[----:B------:R-:W-:-:S02]  /*17c0*/  HADD2.F32 R35, -RZ, R31.H1_H1 ;  /* 0x3000001fff237230 */ /* 0x000fc40000004100 */
[----:B------:R-:W-:Y:S01]  /*17d0*/  FFMA.FTZ R33, R38, R38, R33 ;  /* 0x0000002626217223 */ /* 0x000fe20000010021 */
[----:B------:R-:W-:Y:S01]  /*17e0*/  FADD.FTZ R32, R32, R38 ;  /* 0x0000002620207221 */ /* 0x000fe20000010000 */
[----:B------:R1:W-:Y:S02]  /*17f0*/  STL [R1+0x24], R30 ;  /* 0x0000241e01007387 */ /* 0x0003e40000100800 */
[----:B------:R-:W-:Y:S02]  /*1800*/  FFMA.FTZ R33, R39, R39, R33 ;  /* 0x0000002727217223 */ /* 0x000fe40000010021 */
[----:B------:R-:W-:Y:S01]  /*1810*/  STL [R1+0x20], R35 ;  /* 0x0000202301007387 */ /* 0x000fe20000100800 */
[----:B------:R-:W-:Y:S01]  /*1820*/  FADD.FTZ R32, R32, R39 ;  /* 0x0000002720207221 */ /* 0x000fe20000010000 */
[----:B------:R-:W-:-:S03]  /*1830*/  FFMA.FTZ R31, R30, R30, R33 ;  /* 0x0000001e1e1f7223 */ /* 0x000fc60000010021 */
[----:B-1----:R-:W-:Y:S01]  /*1840*/  FADD.FTZ R30, R32, R30 ;  /* 0x0000001e201e7221 */ /* 0x002fe20000010000 */
[----:B------:R-:W-:-:S03]  /*1850*/  FFMA.FTZ R31, R35, R35, R31 ;  /* 0x00000023231f7223 */ /* 0x000fc6000001001f */
[----:B------:R-:W-:Y:S01]  /*1860*/  FADD.FTZ R30, R30, R35 ;  /* 0x000000231e1e7221 */ /* 0x000fe20000010000 */
[----:B0-----:R-:W-:Y:S01]  /*1870*/  ISETP.GT.U32.AND P0, PT, R37, 0x3f, PT ;  /* 0x0000003f2500780c */ /* 0x001fe20003f04070 */
[----:B------:R-:W-:Y:S03]  /*1880*/  BSSY B0, `(.L_x_2728) ;  /* 0x000002e000007945 */ /* 0x000fe60003800000 */
        /* <DEDUP_REMOVED lines=45> */
.L_x_2729:
[----:B------:R-:W-:Y:S05]  /*1b60*/  BSYNC B0 ;  /* 0x0000000000007941 */ /* 0x000fea0003800000 */
.L_x_2728:
        /* <DEDUP_REMOVED lines=26> */
.L_x_2731:
[----:B------:R-:W-:Y:S05]  /*1d10*/  BSYNC B0 ;  /* 0x0000000000007941 */ /* 0x000fea0003800000 */
.L_x_2730:
        /* <DEDUP_REMOVED lines=11> */
.L_x_2733:
[----:B------:R-:W2:Y:S04]  /*1dd0*/  LD.E.STRONG.GPU R33, desc[UR6][R30.64] ;  /* 0x000000061e217980 */ /* 0x000ea8000c10f900 */
[----:B--2---:R-:W-:Y:S01]  /*1de0*/  CCTL.IVALL ;  /* 0x00000000ff00798f */ /* 0x004fe20002000000 */
[----:B------:R-:W-:Y:S05]  /*1df0*/  YIELD ;  /* 0x0000000000007946 */ /* 0x000fea0003800000 */
[----:B-----5:R-:W-:-:S04]  /*1e00*/  LOP3.LUT R33, R33, R32, RZ, 0x3c, !PT ;  /* 0x0000002021217212 */ /* 0x020fc800078e3cff */
[----:B------:R-:W-:-:S13]  /*1e10*/  ISETP.GT.AND P1, PT, R33, -0x1, PT ;  /* 0xffffffff2100780c */ /* 0x000fda0003f24270 */
[----:B------:R-:W-:Y:S05]  /*1e20*/  @P1 BRA `(.L_x_2733) ;  /* 0xfffffffc00e81947 */ /* 0x000fea000383ffff */
.L_x_2732:
        /* <DEDUP_REMOVED lines=38> */
.L_x_2735:
[----:B------:R-:W-:Y:S05]  /*2090*/  BSYNC B0 ;  /* 0x0000000000007941 */ /* 0x000fea0003800000 */
.L_x_2734:
        /* <DEDUP_REMOVED lines=43> */
.L_x_2737:
[----:B------:R-:W-:Y:S05]  /*2350*/  BSYNC B0 ;  /* 0x0000000000007941 */ /* 0x000fea0003800000 */
.L_x_2736:
[----:B0-----:R-:W2:Y:S01]  /*2360*/  LDL.LU R33, [R1+0x1c] ;  /* 0x00001c0001217983 */ /* 0x001ea20000300800 */
[----:B------:R-:W-:Y:S01]  /*2370*/  ULDC.64 UR10, c[0x0][0x210] ;  /* 0x00008400000a7ab9 */ /* 0x000fe20000000a00 */
[----:B------:R-:W-:Y:S02]  /*2380*/  ULDC UR8, c[0x0][0x230] ;  /* 0x00008c0000087ab9 */ /* 0x000fe40000000800 */
[----:B------:R-:W3:Y:S04]  /*2390*/  LDL R32, [R1+0x108] ;  /* 0x0001080001207983 */ /* 0x000ee80000100800 */
[----:B------:R-:W4:Y:S01]  /*23a0*/  LDL.LU R37, [R1+0x4] ;  /* 0x0000040001257983 */ /* 0x000f220000300800 */
[----:B-----5:R-:W-:-:S03]  /*23b0*/  LEA R30, P0, R2, UR10, 0x1 ;  /* 0x0000000a021e7c11 */ /* 0x020fc6000f8008ff */
[----:B------:R0:W-:Y:S04]  /*23c0*/  STL [R1+0x110], R0 ;  /* 0x0001100001007387 */ /* 0x0001e80000100800 */
[----:B0-----:R-:W4:Y:S01]  /*23d0*/  LDL.LU R0, [R1] ;  /* 0x0000000001007983 */ /* 0x001f220000300800 */
[--C-:B------:R-:W-:Y:S02]  /*23e0*/  HADD2.F32 R34, -RZ, R28.reuse.H0_H0 ;  /* 0x2000001cff227230 */ /* 0x100fe40000004100 */
[----:B------:R-:W-:Y:S01]  /*23f0*/  HADD2.F32 R28, -RZ, R28.H1_H1 ;  /* 0x3000001cff1c7230 */ /* 0x000fe20000004100 */
[----:B--2---:R-:W-:Y:S02]  /*2400*/  LEA.HI.X R31, R2, UR11, R33, 0x1, P0 ;  /* 0x0000000b021f7c11 */ /* 0x004fe400080f0c21 */
[----:B---3--:R-:W0:Y:S02]  /*2410*/  LDS.64 R32, [R32+UR5] ;  /* 0x0000000520207984 */ /* 0x008e240008000a00 */
[----:B0-----:R-:W-:Y:S01]  /*2420*/  FADD.FTZ R2, R33, UR8 ;  /* 0x0000000821027e21 */ /* 0x001fe20008010000 */
[----:B------:R-:W-:Y:S01]  /*2430*/  FADD.FTZ R36, R57, -R32 ;  /* 0x8000002039247221 */ /* 0x000fe20000010000 */
[----:B------:R-:W-:-:S02]  /*2440*/  HADD2.F32 R33, -RZ, R26.H0_H0 ;  /* 0x2000001aff217230 */ /* 0x000fc40000004100 */
[--C-:B----4-:R-:W-:Y:S01]  /*2450*/  FADD.FTZ R37, R37, -R32.reuse ;  /* 0x8000002025257221 */ /* 0x110fe20000010000 */
        /* <DEDUP_REMOVED lines=19> */
[----:B0-----:R-:W-:-:S04]  /*2590*/  FMUL.FTZ R36, R36, R2 ;  /* 0x0000000224247220 */ /* 0x001fc80000410000 */
[----:B------:R-:W-:-:S04]  /*25a0*/  FFMA.FTZ R36, R36, R34, R33 ;  /* 0x0000002224247223 */ /* 0x000fc80000010021 */
[----:B------:R-:W-:-:S06]  /*25b0*/  FMUL.FTZ R35, R36, -1.4426950216293334961 ;  /* 0xbfb8aa3b24237820 */ /* 0x000fcc0000410000 */
[----:B------:R-:W0:Y:S01]  /*25c0*/  MUFU.EX2 R35, R35 ;  /* 0x0000002300237308 */ /* 0x000e220000000800 */
[----:B------:R-:W-:Y:S02]  /*25d0*/  HADD2.F32 R26, -RZ, R26.H1_H1 ;  /* 0x3000001aff1a7230 */ /* 0x000fe40000004100 */
        /* <DEDUP_REMOVED lines=10> */
[----:B------:R-:W-:Y:S01]  /*2680*/  FMUL.FTZ R61, R2, R61 ;  /* 0x0000003d023d7220 */ /* 0x000fe20000410000 */
[----:B------:R-:W2:Y:S01]  /*2690*/  LDL.LU R0, [R1+0x8] ;  /* 0x0000080001007983 */ /* 0x000ea20000300800 */
[----:B0-----:R-:W-:-:S05]  /*26a0*/  FMUL.FTZ R36, R37, R36 ;  /* 0x0000002425247220 */ /* 0x001fca0000410000 */
[----:B------:R-:W-:-:S05]  /*26b0*/  F2FP.F16.F32.PACK_AB R35, R36, R35 ;  /* 0x000000232423723e */ /* 0x000fca00000000ff */
[----:B------:R0:W-:Y:S01]  /*26c0*/  STG.E.U16 desc[UR6][R30.64], R35 ;  /* 0x000000231e007986 */ /* 0x0001e2000c101506 */
[----:B------:R-:W-:Y:S02]  /*26d0*/  HADD2.F32 R36, -RZ, R29.H0_H0 ;  /* 0x2000001dff247230 */ /* 0x000fe40000004100 */
[----:B------:R-:W-:Y:S01]  /*26e0*/  FMUL.FTZ R57, R2, R57 ;  /* 0x0000003902397220 */ /* 0x000fe20000410000 */
[----:B0-----:R-:W-:-:S05]  /*26f0*/  PRMT R35, R35, 0x7632, R35 ;  /* 0x0000763223237816 */ /* 0x001fca0000000023 */
[----:B------:R0:W-:Y:S02]  /*2700*/  STG.E.U16 desc[UR6][R30.64+0x2], R35 ;  /* 0x000002231e007986 */ /* 0x0001e4000c101506 */
[----:B0-----:R-:W-:-:S05]  /*2710*/  HADD2.F32 R35, -RZ, R27.H0_H0 ;  /* 0x2000001bff237230 */ /* 0x001fca0000004100 */
[----:B------:R-:W-:-:S04]  /*2720*/  FFMA.FTZ R57, R57, R36, R35 ;  /* 0x0000002439397223 */ /* 0x000fc80000010023 */
[----:B------:R-:W-:-:S06]  /*2730*/  FMUL.FTZ R37, R57, -1.4426950216293334961 ;  /* 0xbfb8aa3b39257820 */ /* 0x000fcc0000410000 */
[----:B------:R-:W0:Y:S01]  /*2740*/  MUFU.EX2 R37, R37 ;  /* 0x0000002500257308 */ /* 0x000e220000000800 */
[----:B------:R-:W-:Y:S02]  /*2750*/  HADD2.F32 R29, -RZ, R29.H1_H1 ;  /* 0x3000001dff1d7230 */ /* 0x000fe40000004100 */
[----:B0-----:R-:W-:-:S06]  /*2760*/  FADD.FTZ R37, R37, 1 ;  /* 0x3f80000025257421 */ /* 0x001fcc0000010000 */
[----:B------:R-:W0:Y:S01]  /*2770*/  MUFU.RCP R37, R37 ;  /* 0x0000002500257308 */ /* 0x000e220000001000 */
[----:B------:R-:W-:-:S05]  /*2780*/  HADD2.F32 R27, -RZ, R27.H1_H1 ;  /* 0x3000001bff1b7230 */ /* 0x000fca0000004100 */
[----:B------:R-:W-:Y:S01]  /*2790*/  FFMA.FTZ R61, R61, R29, R27 ;  /* 0x0000001d3d3d7223 */ /* 0x000fe2000001001b */
[----:B0-----:R-:W-:-:S03]  /*27a0*/  FMUL.FTZ R37, R57, R37 ;  /* 0x0000002539257220 */ /* 0x001fc60000410000 */
[----:B------:R-:W-:-:S06]  /*27b0*/  FMUL.FTZ R57, R61, -1.4426950216293334961 ;  /* 0xbfb8aa3b3d397820 */ /* 0x000fcc0000410000 */
[----:B------:R-:W0:Y:S02]  /*27c0*/  MUFU.EX2 R57, R57 ;  /* 0x0000003900397308 */ /* 0x000e240000000800 */
[----:B0-----:R-:W-:-:S06]  /*27d0*/  FADD.FTZ R57, R57, 1 ;  /* 0x3f80000039397421 */ /* 0x001fcc0000010000 */
[----:B------:R-:W0:Y:S02]  /*27e0*/  MUFU.RCP R57, R57 ;  /* 0x0000003900397308 */ /* 0x000e240000001000 */
[----:B0-----:R-:W-:Y:S02]  /*27f0*/  FMUL.FTZ R57, R61, R57 ;  /* 0x000000393d397220 */ /* 0x001fe40000410000 */
[----:B------:R-:W3:Y:S03]  /*2800*/  LDL.LU R61, [R1+0xc] ;  /* 0x00000c00013d7983 */ /* 0x000ee60000300800 */
[----:B------:R-:W-:-:S05]  /*2810*/  F2FP.F16.F32.PACK_AB R37, R57, R37 ;  /* 0x000000253925723e */ /* 0x000fca00000000ff */
[----:B------:R0:W-:Y:S02]  /*2820*/  STG.E.U16 desc[UR6][R30.64+0x4], R37 ;  /* 0x000004251e007986 */ /* 0x0001e4000c101506 */
[----:B0-----:R-:W-:-:S05]  /*2830*/  PRMT R37, R37, 0x7632, R37 ;  /* 0x0000763225257816 */ /* 0x001fca0000000025 */
[----:B------:R2:W-:Y:S02]  /*2840*/  STG.E.U16 desc[UR6][R30.64+0x6], R37 ;  /* 0x000006251e007986 */ /* 0x0005e4000c101506 */
[--C-:B--2---:R-:W-:Y:S01]  /*2850*/  FADD.FTZ R37, R0, -R32.reuse ;  /* 0x8000002000257221 */ /* 0x104fe20000010000 */
[----:B---3--:R-:W-:Y:S02]  /*2860*/  FADD.FTZ R30, R61, -R32 ;  /* 0x800000203d1e7221 */ /* 0x008fe40000010000 */
[----:B------:R-:W2:Y:S02]  /*2870*/  LDL.LU R61, [R1+0x14] ;  /* 0x00001400013d7983 */ /* 0x000ea40000300800 */
[----:B------:R-:W-:-:S04]  /*2880*/  FMUL.FTZ R30, R2, R30 ;  /* 0x0000001e021e7220 */ /* 0x000fc80000410000 */
[----:B------:R-:W-:-:S04]  /*2890*/  FFMA.FTZ R30, R34, R30, R33 ;  /* 0x0000001e221e7223 */ /* 0x000fc80000010021 */
[----:B------:R-:W-:-:S06]  /*28a0*/  FMUL.FTZ R31, R30, -1.4426950216293334961 ;  /* 0xbfb8aa3b1e1f7820 */ /* 0x000fcc0000410000 */
[----:B------:R-:W0:Y:S02]  /*28b0*/  MUFU.EX2 R31, R31 ;  /* 0x0000001f001f7308 */ /* 0x000e240000000800 */
[----:B0-----:R-:W-:-:S06]  /*28c0*/  FADD.FTZ R31, R31, 1 ;  /* 0x3f8000001f1f7421 */ /* 0x001fcc0000010000 */
[----:B------:R-:W0:Y:S02]  /*28d0*/  MUFU.RCP R31, R31 ;  /* 0x0000001f001f7308 */ /* 0x000e240000001000 */
[----:B0-----:R-:W-:-:S05]  /*28e0*/  FMUL.FTZ R0, R30, R31 ;  /* 0x0000001f1e007220 */ /* 0x001fca0000410000 */
[----:B------:R0:W-:Y:S04]  /*28f0*/  STL [R1+0xc8], R0 ;  /* 0x0000c80001007387 */ /* 0x0001e80000100800 */
[----:B0-----:R-:W3:Y:S01]  /*2900*/  LDL.LU R0, [R1+0x18] ;  /* 0x0000180001007983 */ /* 0x001ee20000300800 */
[C---:B------:R-:W-:Y:S01]  /*2910*/  FMUL.FTZ R37, R2.reuse, R37 ;  /* 0x0000002502257220 */ /* 0x040fe20000410000 */
[----:B------:R-:W-:-:S03]  /*2920*/  FMUL.FTZ R60, R2, R60 ;  /* 0x0000003c023c7220 */ /* 0x000fc60000410000 */
[----:B------:R-:W-:Y:S01]  /*2930*/  FFMA.FTZ R37, R28, R37, R26 ;  /* 0x000000251c257223 */ /* 0x000fe2000001001a */
[----:B------:R-:W-:Y:S01]  /*2940*/  FFMA.FTZ R60, R36, R60, R35 ;  /* 0x0000003c243c7223 */ /* 0x000fe20000010023 */
[----:B------:R-:W-:Y:S02]  /*2950*/  FMUL.FTZ R59, R2, R59 ;  /* 0x0000003b023b7220 */ /* 0x000fe40000410000 */
[----:B------:R-:W-:Y:S01]  /*2960*/  FMUL.FTZ R57, R37, -1.4426950216293334961 ;  /* 0xbfb8aa3b25397820 */ /* 0x000fe20000410000 */
[----:B------:R-:W-:Y:S01]  /*2970*/  FMUL.FTZ R30, R60, -1.4426950216293334961 ;  /* 0xbfb8aa3b3c1e7820 */ /* 0x000fe20000410000 */
[----:B------:R-:W-:-:S04]  /*2980*/  FFMA.FTZ R59, R29, R59, R27 ;  /* 0x0000003b1d3b7223 */ /* 0x000fc8000001001b */
[----:B------:R-:W0:Y:S01]  /*2990*/  MUFU.EX2 R57, R57 ;  /* 0x0000003900397308 */ /* 0x000e220000000800 */
[----:B------:R-:W-:-:S07]  /*29a0*/  FMUL.FTZ R31, R59, -1.4426950216293334961 ;  /* 0xbfb8aa3b3b1f7820 */ /* 0x000fce0000410000 */
[----:B------:R-:W1:Y:S08]  /*29b0*/  MUFU.EX2 R30, R30 ;  /* 0x0000001e001e7308 */ /* 0x000e700000000800 */
[----:B------:R-:W4:Y:S01]  /*29c0*/  MUFU.EX2 R31, R31 ;  /* 0x0000001f001f7308 */ /* 0x000f220000000800 */
[----:B0-----:R-:W-:Y:S01]  /*29d0*/  FADD.FTZ R57, R57, 1 ;  /* 0x3f80000039397421 */ /* 0x001fe20000010000 */
[----:B-1----:R-:W-:-:S06]  /*29e0*/  FADD.FTZ R30, R30, 1 ;  /* 0x3f8000001e1e7421 */ /* 0x002fcc0000010000 */
[----:B------:R-:W0:Y:S01]  /*29f0*/  MUFU.RCP R57, R57 ;  /* 0x0000003900397308 */ /* 0x000e220000001000 */
[----:B----4-:R-:W-:-:S07]  /*2a00*/  FADD.FTZ R31, R31, 1 ;  /* 0x3f8000001f1f7421 */ /* 0x010fce0000010000 */
[----:B------:R-:W1:Y:S08]  /*2a10*/  MUFU.RCP R30, R30 ;  /* 0x0000001e001e7308 */ /* 0x000e700000001000 */
[----:B------:R-:W4:Y:S01]  /*2a20*/  MUFU.RCP R31, R31 ;  /* 0x0000001f001f7308 */ /* 0x000f220000001000 */
[----:B0-----:R-:W-:Y:S01]  /*2a30*/  FMUL.FTZ R37, R37, R57 ;  /* 0x0000003925257220 */ /* 0x001fe20000410000 */
[----:B-1----:R-:W-:-:S04]  /*2a40*/  FMUL.FTZ R57, R60, R30 ;  /* 0x0000001e3c397220 */ /* 0x002fc80000410000 */
[----:B------:R-:W-:Y:S04]  /*2a50*/  STL [R1+0xc4], R37 ;  /* 0x0000c42501007387 */ /* 0x000fe80000100800 */
[----:B------:R4:W-:Y:S02]  /*2a60*/  STL [R1+0xc0], R57 ;  /* 0x0000c03901007387 */ /* 0x0009e40000100800 */
[----:B----4-:R-:W-:-:S05]  /*2a70*/  FMUL.FTZ R57, R59, R31 ;  /* 0x0000001f3b397220 */ /* 0x010fca0000410000 */
[----:B------:R3:W-:Y:S02]  /*2a80*/  STL [R1+0xbc], R57 ;  /* 0x0000bc3901007387 */ /* 0x0007e40000100800 */
[--C-:B---3--:R-:W-:Y:S02]  /*2a90*/  FADD.FTZ R57, R0, -R32.reuse ;  /* 0x8000002000397221 */ /* 0x108fe40000010000 */
[----:B------:R-:W3:Y:S01]  /*2aa0*/  LDL.LU R0, [R1+0x30] ;  /* 0x0000300001007983 */ /* 0x000ee20000300800 */
        /* <DEDUP_REMOVED lines=8> */
[----:B------:R-:W-:Y:S01]  /*2b30*/  FMUL.FTZ R57, R2, R57 ;  /* 0x0000003902397220 */ /* 0x000fe20000410000 */
[----:B------:R-:W-:-:S03]  /*2b40*/  FFMA.FTZ R58, R28, R58, R26 ;  /* 0x0000003a1c3a7223 */ /* 0x000fc6000001001a */
[----:B------:R-:W-:Y:S01]  /*2b50*/  FFMA.FTZ R57, R36, R57, R35 ;  /* 0x0000003924397223 */ /* 0x000fe20000010023 */
[----:B------:R-:W-:Y:S01]  /*2b60*/  FMUL.FTZ R31, R58, -1.4426950216293334961 ;  /* 0xbfb8aa3b3a1f7820 */ /* 0x000fe20000410000 */
[----:B0-----:R-:W-:Y:S02]  /*2b70*/  FMUL.FTZ R37, R37, R30 ;  /* 0x0000001e25257220 */ /* 0x001fe40000410000 */
[----:B------:R-:W-:-:S03]  /*2b80*/  FMUL.FTZ R30, R57, -1.4426950216293334961 ;  /* 0xbfb8aa3b391e7820 */ /* 0x000fc60000410000 */
[----:B------:R-:W0:Y:S08]  /*2b90*/  MUFU.EX2 R31, R31 ;  /* 0x0000001f001f7308 */ /* 0x000e300000000800 */
[----:B------:R-:W1:Y:S01]  /*2ba0*/  MUFU.EX2 R30, R30 ;  /* 0x0000001e001e7308 */ /* 0x000e620000000800 */
[----:B0-----:R-:W-:Y:S01]  /*2bb0*/  FADD.FTZ R31, R31, 1 ;  /* 0x3f8000001f1f7421 */ /* 0x001fe20000010000 */
[----:B-1----:R-:W-:-:S06]  /*2bc0*/  FADD.FTZ R30, R30, 1 ;  /* 0x3f8000001e1e7421 */ /* 0x002fcc0000010000 */
[----:B------:R-:W0:Y:S08]  /*2bd0*/  MUFU.RCP R31, R31 ;  /* 0x0000001f001f7308 */ /* 0x000e300000001000 */
[----:B------:R-:W1:Y:S01]  /*2be0*/  MUFU.RCP R30, R30 ;  /* 0x0000001e001e7308 */ /* 0x000e620000001000 */
[----:B------:R0:W-:Y:S04]  /*2bf0*/  STL [R1+0xb8], R37 ;  /* 0x0000b82501007387 */ /* 0x0001e80000100800 */
[----:B------:R-:W2:Y:S01]  /*2c00*/  LDL.LU R59, [R1+0x34] ;  /* 0x00003400013b7983 */ /* 0x000ea20000300800 */
[----:B0-----:R-:W-:Y:S01]  /*2c10*/  FMUL.FTZ R37, R58, R31 ;  /* 0x0000001f3a257220 */ /* 0x001fe20000410000 */
[----:B-1----:R-:W-:-:S04]  /*2c20*/  FMUL.FTZ R57, R57, R30 ;  /* 0x0000001e39397220 */ /* 0x002fc80000410000 */
[----:B------:R0:W-:Y:S04]  /*2c30*/  STL [R1+0xb4], R37 ;  /* 0x0000b42501007387 */ /* 0x0001e80000100800 */
[----:B------:R1:W-:Y:S04]  /*2c40*/  STL [R1+0xb0], R57 ;  /* 0x0000b03901007387 */ /* 0x0003e80000100800 */
[----:B------:R-:W4:Y:S01]  /*2c50*/  LDL.LU R58, [R1+0x38] ;  /* 0x00003800013a7983 */ /* 0x000f220000300800 */
[--C-:B0-----:R-:W-:Y:S01]  /*2c60*/  FADD.FTZ R37, R55, -R32.reuse ;  /* 0x8000002037257221 */ /* 0x101fe20000010000 */
[----:B---3--:R-:W-:-:S02]  /*2c70*/  FADD.FTZ R55, R0, -R32 ;  /* 0x8000002000377221 */ /* 0x008fc40000010000 */
[----:B------:R-:W3:Y:S01]  /*2c80*/  LDL.LU R0, [R1+0x3c] ;  /* 0x00003c0001007983 */ /* 0x000ee20000300800 */
        /* <DEDUP_REMOVED lines=19> */
[----:B------:R-:W-:Y:S04]  /*2dc0*/  STL [R1+0xac], R56 ;  /* 0x0000ac3801007387 */ /* 0x000fe80000100800 */
[----:B------:R-:W4:Y:S01]  /*2dd0*/  LDL.LU R57, [R1+0x40] ;  /* 0x0000400001397983 */ /* 0x000f220000300800 */
[----:B0-----:R-:W-:Y:S01]  /*2de0*/  FMUL.FTZ R37, R37, R30 ;  /* 0x0000001e25257220 */ /* 0x001fe20000410000 */
[----:B-1----:R-:W-:-:S04]  /*2df0*/  FMUL.FTZ R55, R55, R31 ;  /* 0x0000001f37377220 */ /* 0x002fc80000410000 */
[----:B------:R-:W-:Y:S04]  /*2e00*/  STL [R1+0xa8], R37 ;  /* 0x0000a82501007387 */ /* 0x000fe80000100800 */
[----:B------:R3:W-:Y:S02]  /*2e10*/  STL [R1+0xa4], R55 ;  /* 0x0000a43701007387 */ /* 0x0007e40000100800 */
[--C-:B---3--:R-:W-:Y:S02]  /*2e20*/  FADD.FTZ R55, R0, -R32.reuse ;  /* 0x8000002000377221 */ /* 0x108fe40000010000 */
[----:B------:R-:W3:Y:S01]  /*2e30*/  LDL.LU R0, [R1+0x44] ;  /* 0x0000440001007983 */ /* 0x000ee20000300800 */
[----:B--2---:R-:W-:-:S04]  /*2e40*/  FADD.FTZ R56, R59, -R32 ;  /* 0x800000203b387221 */ /* 0x004fc80000010000 */
[----:B------:R-:W-:-:S04]  /*2e50*/  FMUL.FTZ R56, R2, R56 ;  /* 0x0000003802387220 */ /* 0x000fc80000410000 */
[----:B------:R-:W-:Y:S01]  /*2e60*/  FFMA.FTZ R56, R36, R56, R35 ;  /* 0x0000003824387223 */ /* 0x000fe20000010023 */
[----:B----4-:R-:W-:-:S03]  /*2e70*/  FADD.FTZ R37, R58, -R32 ;  /* 0x800000203a257221 */ /* 0x010fc60000010000 */
[----:B------:R-:W-:Y:S01]  /*2e80*/  FMUL.FTZ R30, R56, -1.4426950216293334961 ;  /* 0xbfb8aa3b381e7820 */ /* 0x000fe20000410000 */
[----:B------:R-:W-:-:S05]  /*2e90*/  FMUL.FTZ R37, R2, R37 ;  /* 0x0000002502257220 */ /* 0x000fca0000410000 */
[----:B------:R-:W0:Y:S01]  /*2ea0*/  MUFU.EX2 R30, R30 ;  /* 0x0000001e001e7308 */ /* 0x000e220000000800 */
[----:B------:R-:W-:-:S04]  /*2eb0*/  FFMA.FTZ R37, R29, R37, R27 ;  /* 0x000000251d257223 */ /* 0x000fc8000001001b */
[----:B------:R-:W-:-:S06]  /*2ec0*/  FMUL.FTZ R31, R37, -1.4426950216293334961 ;  /* 0xbfb8aa3b251f7820 */ /* 0x000fcc0000410000 */
[----:B------:R-:W1:Y:S01]  /*2ed0*/  MUFU.EX2 R31, R31 ;  /* 0x0000001f001f7308 */ /* 0x000e620000000800 */
[----:B0-----:R-:W-:-:S07]  /*2ee0*/  FADD.FTZ R30, R30, 1 ;  /* 0x3f8000001e1e7421 */ /* 0x001fce0000010000 */
[----:B------:R-:W0:Y:S01]  /*2ef0*/  MUFU.RCP R30, R30 ;  /* 0x0000001e001e7308 */ /* 0x000e220000001000 */
[----:B-1----:R-:W-:-:S07]  /*2f00*/  FADD.FTZ R31, R31, 1 ;  /* 0x3f8000001f1f7421 */ /* 0x002fce0000010000 */
[----:B------:R-:W1:Y:S01]  /*2f10*/  MUFU.RCP R31, R31 ;  /* 0x0000001f001f7308 */ /* 0x000e620000001000 */
[----:B0-----:R-:W-:-:S05]  /*2f20*/  FMUL.FTZ R58, R56, R30 ;  /* 0x0000001e383a7220 */ /* 0x001fca0000410000 */
[----:B------:R0:W-:Y:S04]  /*2f30*/  STL [R1+0xa0], R58 ;  /* 0x0000a03a01007387 */ /* 0x0001e80000100800 */
[----:B0-----:R-:W2:Y:S01]  /*2f40*/  LDL.LU R58, [R1+0x48] ;  /* 0x00004800013a7983 */ /* 0x001ea20000300800 */
[----:B-1----:R-:W-:Y:S01]  /*2f50*/  FMUL.FTZ R37, R37, R31 ;  /* 0x0000001f25257220 */ /* 0x002fe20000410000 */
[--C-:B------:R-:W-:Y:S02]  /*2f60*/  FADD.FTZ R56, R57, -R32.reuse ;  /* 0x8000002039387221 */ /* 0x100fe40000010000 */
[----:B------:R-:W4:Y:S04]  /*2f70*/  LDL.LU R57, [R1+0x4c] ;  /* 0x00004c0001397983 */ /* 0x000f280000300800 */
[----:B------:R3:W-:Y:S01]  /*2f80*/  STL [R1+0x9c], R37 ;  /* 0x00009c2501007387 */ /* 0x0007e20000100800 */
[----:B------:R-:W-:Y:S01]  /*2f90*/  FMUL.FTZ R55, R2, R55 ;  /* 0x0000003702377220 */ /* 0x000fe20000410000 */
[----:B---3--:R-:W-:-:S02]  /*2fa0*/  FADD.FTZ R37, R0, -R32 ;  /* 0x8000002000257221 */ /* 0x008fc40000010000 */
[----:B------:R-:W3:Y:S01]  /*2fb0*/  LDL.LU R0, [R1+0x50] ;  /* 0x0000500001007983 */ /* 0x000ee20000300800 */
[----:B------:R-:W-:-:S04]  /*2fc0*/  FFMA.FTZ R55, R34, R55, R33 ;  /* 0x0000003722377223 */ /* 0x000fc80000010021 */
[----:B------:R-:W-:-:S06]  /*2fd0*/  FMUL.FTZ R30, R55, -1.4426950216293334961 ;  /* 0xbfb8aa3b371e7820 */ /* 0x000fcc0000410000 */
[----:B------:R-:W0:Y:S01]  /*2fe0*/  MUFU.EX2 R30, R30 ;  /* 0x0000001e001e7308 */ /* 0x000e220000000800 */
[----:B------:R-:W-:-:S04]  /*2ff0*/  FMUL.FTZ R56, R2, R56 ;  /* 0x0000003802387220 */ /* 0x000fc80000410000 */
[----:B------:R-:W-:Y:S01]  /*3000*/  FFMA.FTZ R56, R28, R56, R26 ;  /* 0x000000381c387223 */ /* 0x000fe2000001001a */
[----:B0-----:R-:W-:-:S03]  /*3010*/  FADD.FTZ R30, R30, 1 ;  /* 0x3f8000001e1e7421 */ /* 0x001fc60000010000 */
[----:B------:R-:W-:-:S03]  /*3020*/  FMUL.FTZ R31, R56, -1.4426950216293334961 ;  /* 0xbfb8aa3b381f7820 */ /* 0x000fc60000410000 */
[----:B------:R-:W0:Y:S01]  /*3030*/  MUFU.RCP R30, R30 ;  /* 0x0000001e001e7308 */ /* 0x000e220000001000 */
[----:B------:R-:W-:-:S07]  /*3040*/  FMUL.FTZ R37, R2, R37 ;  /* 0x0000002502257220 */ /* 0x000fce0000410000 */
[----:B------:R-:W1:Y:S01]  /*3050*/  MUFU.EX2 R31, R31 ;  /* 0x0000001f001f7308 */ /* 0x000e620000000800 */
[----:B------:R-:W-:Y:S01]  /*3060*/  FFMA.FTZ R37, R36, R37, R35 ;  /* 0x0000002524257223 */ /* 0x000fe20000010023 */
[----:B0-----:R-:W-:-:S03]  /*3070*/  FMUL.FTZ R55, R55, R30 ;  /* 0x0000001e37377220 */ /* 0x001fc60000410000 */
[----:B------:R-:W-:-:S06]  /*3080*/  FMUL.FTZ R30, R37, -1.4426950216293334961 ;  /* 0xbfb8aa3b251e7820 */ /* 0x000fcc0000410000 */
[----:B------:R-:W0:Y:S01]  /*3090*/  MUFU.EX2 R30, R30 ;  /* 0x0000001e001e7308 */ /* 0x000e220000000800 */
[----:B-1----:R-:W-:-:S07]  /*30a0*/  FADD.FTZ R31, R31, 1 ;  /* 0x3f8000001f1f7421 */ /* 0x002fce0000010000 */
[----:B------:R-:W1:Y:S01]  /*30b0*/  MUFU.RCP R31, R31 ;  /* 0x0000001f001f7308 */ /* 0x000e620000001000 */
[----:B0-----:R-:W-:-:S07]  /*30c0*/  FADD.FTZ R30, R30, 1 ;  /* 0x3f8000001e1e7421 */ /* 0x001fce0000010000 */
[----:B------:R-:W0:Y:S01]  /*30d0*/  MUFU.RCP R30, R30 ;  /* 0x0000001e001e7308 */ /* 0x000e220000001000 */
[----:B-1----:R-:W-:Y:S01]  /*30e0*/  FMUL.FTZ R56, R56, R31 ;  /* 0x0000001f38387220 */ /* 0x002fe20000410000 */
[----:B------:R-:W-:Y:S04]  /*30f0*/  STL [R1+0x98], R55 ;  /* 0x0000983701007387 */ /* 0x000fe80000100800 */
[----:B------:R4:W-:Y:S02]  /*3100*/  STL [R1+0x94], R56 ;  /* 0x0000943801007387 */ /* 0x0009e40000100800 */
[--C-:B----4-:R-:W-:Y:S02]  /*3110*/  FADD.FTZ R56, R57, -R32.reuse ;  /* 0x8000002039387221 */ /* 0x110fe40000010000 */
[----:B------:R-:W4:Y:S01]  /*3120*/  LDL.LU R57, [R1+0x54] ;  /* 0x0000540001397983 */ /* 0x000f220000300800 */
[----:B--2---:R-:W-:Y:S01]  /*3130*/  FADD.FTZ R55, R58, -R32 ;  /* 0x800000203a377221 */ /* 0x004fe20000010000 */
[----:B0-----:R-:W-:-:S05]  /*3140*/  FMUL.FTZ R58, R37, R30 ;  /* 0x0000001e253a7220 */ /* 0x001fca0000410000 */
[----:B------:R0:W-:Y:S04]  /*3150*/  STL [R1+0x90], R58 ;  /* 0x0000903a01007387 */ /* 0x0001e80000100800 */
[----:B0-----:R-:W2:Y:S01]  /*3160*/  LDL.LU R58, [R1+0x58] ;  /* 0x00005800013a7983 */ /* 0x001ea20000300800 */
[----:B---3--:R-:W-:-:S03]  /*3170*/  FADD.FTZ R37, R0, -R32 ;  /* 0x8000002000257221 */ /* 0x008fc60000010000 */
        /* <DEDUP_REMOVED lines=18> */
[----:B------:R-:W0:Y:S01]  /*32a0*/  MUFU.RCP R30, R30 ;  /* 0x0000001e001e7308 */ /* 0x000e220000001000 */
[----:B------:R4:W-:Y:S07]  /*32b0*/  STL [R1+0x8c], R55 ;  /* 0x00008c3701007387 */ /* 0x0009ee0000100800 */
[----:B------:R-:W1:Y:S01]  /*32c0*/  MUFU.RCP R31, R31 ;  /* 0x0000001f001f7308 */ /* 0x000e620000001000 */
[----:B----4-:R-:W-:Y:S02]  /*32d0*/  FADD.FTZ R55, R57, -R32 ;  /* 0x8000002039377221 */ /* 0x010fe40000010000 */
[----:B------:R-:W4:Y:S01]  /*32e0*/  LDL.LU R57, [R1+0x60] ;  /* 0x0000600001397983 */ /* 0x000f220000300800 */
[----:B0-----:R-:W-:Y:S01]  /*32f0*/  FMUL.FTZ R56, R56, R30 ;  /* 0x0000001e38387220 */ /* 0x001fe20000410000 */
[----:B-1----:R-:W-:-:S04]  /*3300*/  FMUL.FTZ R37, R37, R31 ;  /* 0x0000001f25257220 */ /* 0x002fc80000410000 */
[----:B------:R-:W-:Y:S04]  /*3310*/  STL [R1+0x88], R56 ;  /* 0x0000883801007387 */ /* 0x000fe80000100800 */
[----:B------:R3:W-:Y:S02]  /*3320*/  STL [R1+0x54], R37 ;  /* 0x0000542501007387 */ /* 0x0007e40000100800 */
[----:B---3--:R-:W-:Y:S02]  /*3330*/  FADD.FTZ R37, R0, -R32 ;  /* 0x8000002000257221 */ /* 0x008fe40000010000 */
[----:B------:R-:W3:Y:S01]  /*3340*/  LDL.LU R0, [R1+0x64] ;  /* 0x0000640001007983 */ /* 0x000ee20000300800 */
[----:B------:R-:W-:-:S04]  /*3350*/  FMUL.FTZ R55, R2, R55 ;  /* 0x0000003702377220 */ /* 0x000fc80000410000 */
[----:B------:R-:W-:-:S04]  /*3360*/  FFMA.FTZ R55, R36, R55, R35 ;  /* 0x0000003724377223 */ /* 0x000fc80000010023 */
[----:B------:R-:W-:-:S06]  /*3370*/  FMUL.FTZ R30, R55, -1.4426950216293334961 ;  /* 0xbfb8aa3b371e7820 */ /* 0x000fcc0000410000 */
[----:B------:R-:W0:Y:S01]  /*3380*/  MUFU.EX2 R30, R30 ;  /* 0x0000001e001e7308 */ /* 0x000e220000000800 */
[----:B--2---:R-:W-:Y:S01]  /*3390*/  FADD.FTZ R56, R58, -R32 ;  /* 0x800000203a387221 */ /* 0x004fe20000010000 */
[----:B0-----:R-:W-:-:S06]  /*33a0*/  FADD.FTZ R30, R30, 1 ;  /* 0x3f8000001e1e7421 */ /* 0x001fcc0000010000 */
[----:B------:R-:W0:Y:S01]  /*33b0*/  MUFU.RCP R30, R30 ;  /* 0x0000001e001e7308 */ /* 0x000e220000001000 */
[----:B------:R-:W-:-:S04]  /*33c0*/  FMUL.FTZ R56, R2, R56 ;  /* 0x0000003802387220 */ /* 0x000fc80000410000 */
[----:B------:R-:W-:-:S04]  /*33d0*/  FFMA.FTZ R56, R29, R56, R27 ;  /* 0x000000381d387223 */ /* 0x000fc8000001001b */
[----:B------:R-:W-:Y:S01]  /*33e0*/  FMUL.FTZ R31, R56, -1.4426950216293334961 ;  /* 0xbfb8aa3b381f7820 */ /* 0x000fe20000410000 */
[----:B0-----:R-:W-:-:S05]  /*33f0*/  FMUL.FTZ R58, R55, R30 ;  /* 0x0000001e373a7220 */ /* 0x001fca0000410000 */
[----:B------:R-:W0:Y:S01]  /*3400*/  MUFU.EX2 R31, R31 ;  /* 0x0000001f001f7308 */ /* 0x000e220000000800 */
[----:B------:R1:W-:Y:S04]  /*3410*/  STL [R1+0x50], R58 ;  /* 0x0000503a01007387 */ /* 0x0003e80000100800 */
[----:B-1----:R-:W2:Y:S01]  /*3420*/  LDL.LU R58, [R1+0x68] ;  /* 0x00006800013a7983 */ /* 0x002ea20000300800 */
[----:B0-----:R-:W-:-:S06]  /*3430*/  FADD.FTZ R31, R31, 1 ;  /* 0x3f8000001f1f7421 */ /* 0x001fcc0000010000 */
[----:B------:R-:W0:Y:S01]  /*3440*/  MUFU.RCP R31, R31 ;  /* 0x0000001f001f7308 */ /* 0x000e220000001000 */
[----:B----4-:R-:W-:Y:S02]  /*3450*/  FADD.FTZ R55, R57, -R32 ;  /* 0x8000002039377221 */ /* 0x010fe40000010000 */
[----:B------:R-:W4:Y:S01]  /*3460*/  LDL.LU R57, [R1+0x6c] ;  /* 0x00006c0001397983 */ /* 0x000f220000300800 */
[----:B0-----:R-:W-:-:S05]  /*3470*/  FMUL.FTZ R56, R56, R31 ;  /* 0x0000001f38387220 */ /* 0x001fca0000410000 */
[----:B------:R3:W-:Y:S02]  /*3480*/  STL [R1+0x4c], R56 ;  /* 0x00004c3801007387 */ /* 0x0007e40000100800 */
[----:B---3--:R-:W-:Y:S02]  /*3490*/  FADD.FTZ R56, R0, -R32 ;  /* 0x8000002000387221 */ /* 0x008fe40000010000 */
[----:B------:R-:W3:Y:S01]  /*34a0*/  LDL.LU R0, [R1+0x70] ;  /* 0x0000700001007983 */ /* 0x000ee20000300800 */
[----:B------:R-:W-:-:S04]  /*34b0*/  FMUL.FTZ R37, R2, R37 ;  /* 0x0000002502257220 */ /* 0x000fc80000410000 */
[----:B------:R-:W-:-:S04]  /*34c0*/  FFMA.FTZ R37, R34, R37, R33 ;  /* 0x0000002522257223 */ /* 0x000fc80000010021 */
        /* <DEDUP_REMOVED lines=8> */
[----:B------:R-:W-:Y:S01]  /*3550*/  FMUL.FTZ R56, R2, R56 ;  /* 0x0000003802387220 */ /* 0x000fe20000410000 */
[----:B-1----:R-:W-:-:S03]  /*3560*/  FADD.FTZ R31, R31, 1 ;  /* 0x3f8000001f1f7421 */ /* 0x002fc60000010000 */
[----:B------:R-:W-:-:S03]  /*3570*/  FFMA.FTZ R56, R36, R56, R35 ;  /* 0x0000003824387223 */ /* 0x000fc60000010023 */
[----:B------:R-:W1:Y:S01]  /*3580*/  MUFU.RCP R31, R31 ;  /* 0x0000001f001f7308 */ /* 0x000e620000001000 */
[----:B0-----:R-:W-:Y:S01]  /*3590*/  FMUL.FTZ R59, R37, R30 ;  /* 0x0000001e253b7220 */ /* 0x001fe20000410000 */
[----:B------:R-:W-:-:S06]  /*35a0*/  FMUL.FTZ R30, R56, -1.4426950216293334961 ;  /* 0xbfb8aa3b381e7820 */ /* 0x000fcc0000410000 */
[----:B------:R-:W0:Y:S01]  /*35b0*/  MUFU.EX2 R30, R30 ;  /* 0x0000001e001e7308 */ /* 0x000e220000000800 */
[----:B--2---:R-:W-:-:S04]  /*35c0*/  FADD.FTZ R37, R58, -R32 ;  /* 0x800000203a257221 */ /* 0x004fc80000010000 */
[----:B------:R-:W-:Y:S01]  /*35d0*/  FMUL.FTZ R37, R2, R37 ;  /* 0x0000002502257220 */ /* 0x000fe20000410000 */
[----:B-1----:R-:W-:-:S03]  /*35e0*/  FMUL.FTZ R55, R55, R31 ;  /* 0x0000001f37377220 */ /* 0x002fc60000410000 */
[----:B------:R-:W-:-:S04]  /*35f0*/  FFMA.FTZ R37, R29, R37, R27 ;  /* 0x000000251d257223 */ /* 0x000fc8000001001b */
[----:B------:R-:W-:Y:S01]  /*3600*/  FMUL.FTZ R31, R37, -1.4426950216293334961 ;  /* 0xbfb8aa3b251f7820 */ /* 0x000fe20000410000 */
[----:B0-----:R-:W-:-:S05]  /*3610*/  FADD.FTZ R30, R30, 1 ;  /* 0x3f8000001e1e7421 */ /* 0x001fca0000010000 */
[----:B------:R-:W0:Y:S01]  /*3620*/  MUFU.EX2 R31, R31 ;  /* 0x0000001f001f7308 */ /* 0x000e220000000800 */
[----:B------:R-:W-:Y:S07]  /*3630*/  STL [R1+0x48], R59 ;  /* 0x0000483b01007387 */ /* 0x000fee0000100800 */
[----:B------:R-:W1:Y:S01]  /*3640*/  MUFU.RCP R30, R30 ;  /* 0x0000001e001e7308 */ /* 0x000e620000001000 */
[----:B------:R4:W-:Y:S02]  /*3650*/  STL [R1+0x44], R55 ;  /* 0x0000443701007387 */ /* 0x0009e40000100800 */
[----:B----4-:R-:W-:Y:S01]  /*3660*/  FADD.FTZ R55, R57, -R32 ;  /* 0x8000002039377221 */ /* 0x010fe20000010000 */
[----:B0-----:R-:W-:-:S03]  /*3670*/  FADD.FTZ R31, R31, 1 ;  /* 0x3f8000001f1f7421 */ /* 0x001fc60000010000 */
[----:B------:R-:W-:-:S03]  /*3680*/  FMUL.FTZ R55, R2, R55 ;  /* 0x0000003702377220 */ /* 0x000fc60000410000 */
[----:B------:R-:W-:Y:S01]  /*3690*/  MUFU.RCP R31, R31 ;  /* 0x0000001f001f7308 */ /* 0x000fe20000001000 */
[----:B------:R-:W-:Y:S01]  /*36a0*/  FFMA.FTZ R55, R34, R55, R33 ;  /* 0x0000003722377223 */ /* 0x000fe20000010021 */
[----:B-1----:R-:W-:-:S03]  /*36b0*/  FMUL.FTZ R57, R56, R30 ;  /* 0x0000001e38397220 */ /* 0x002fc60000410000 */
[----:B------:R-:W-:-:S06]  /*36c0*/  FMUL.FTZ R30, R55, -1.4426950216293334961 ;  /* 0xbfb8aa3b371e7820 */ /* 0x000fcc0000410000 */
[----:B------:R-:W0:Y:S02]  /*36d0*/  MUFU.EX2 R30, R30 ;  /* 0x0000001e001e7308 */ /* 0x000e240000000800 */
[----:B0-----:R-:W-:-:S06]  /*36e0*/  FADD.FTZ R30, R30, 1 ;  /* 0x3f8000001e1e7421 */ /* 0x001fcc0000010000 */
[----:B------:R-:W-:Y:S01]  /*36f0*/  MUFU.RCP R30, R30 ;  /* 0x0000001e001e7308 */ /* 0x000fe20000001000 */
[----:B------:R-:W-:Y:S01]  /*3700*/  STL [R1+0x40], R57 ;  /* 0x0000403901007387 */ /* 0x000fe20000100800 */
[----:B------:R-:W-:-:S04]  /*3710*/  FMUL.FTZ R53, R2, R53 ;  /* 0x0000003502357220 */ /* 0x000fc80000410000 */
[----:B------:R-:W-:Y:S01]  /*3720*/  FFMA.FTZ R53, R29, R53, R27 ;  /* 0x000000351d357223 */ /* 0x000fe2000001001b */
[----:B------:R-:W-:-:S04]  /*3730*/  FMUL.FTZ R52, R2, R52 ;  /* 0x0000003402347220 */ /* 0x000fc80000410000 */
[----:B------:R-:W-:Y:S01]  /*3740*/  FFMA.FTZ R52, R34, R52, R33 ;  /* 0x0000003422347223 */ /* 0x000fe20000010021 */
[----:B------:R-:W-:Y:S01]  /*3750*/  FMUL.FTZ R50, R2, R50 ;  /* 0x0000003202327220 */ /* 0x000fe20000410000 */
[----:B---3--:R-:W-:-:S04]  /*3760*/  FADD.FTZ R56, R0, -R32 ;  /* 0x8000002000387221 */ /* 0x008fc80000010000 */
[----:B------:R-:W-:Y:S01]  /*3770*/  FMUL.FTZ R56, R2, R56 ;  /* 0x0000003802387220 */ /* 0x000fe20000410000 */
[----:B------:R-:W-:-:S03]  /*3780*/  FMUL.FTZ R0, R37, R31 ;  /* 0x0000001f25007220 */ /* 0x000fc60000410000 */
[----:B------:R-:W-:-:S04]  /*3790*/  FFMA.FTZ R56, R28, R56, R26 ;  /* 0x000000381c387223 */ /* 0x000fc8000001001a */
[----:B------:R-:W-:-:S06]  /*37a0*/  FMUL.FTZ R31, R56, -1.4426950216293334961 ;  /* 0xbfb8aa3b381f7820 */ /* 0x000fcc0000410000 */
[----:B------:R-:W0:Y:S01]  /*37b0*/  MUFU.EX2 R31, R31 ;  /* 0x0000001f001f7308 */ /* 0x000e220000000800 */
[----:B------:R-:W-:-:S04]  /*37c0*/  FADD.FTZ R37, R54, -R32 ;  /* 0x8000002036257221 */ /* 0x000fc80000010000 */
[----:B------:R-:W-:Y:S01]  /*37d0*/  FMUL.FTZ R37, R2, R37 ;  /* 0x0000002502257220 */ /* 0x000fe20000410000 */
[----:B------:R1:W-:Y:S03]  /*37e0*/  STL [R1+0x3c], R0 ;  /* 0x00003c0001007387 */ /* 0x0003e60000100800 */
[----:B------:R-:W-:Y:S01]  /*37f0*/  FFMA.FTZ R37, R36, R37, R35 ;  /* 0x0000002524257223 */ /* 0x000fe20000010023 */
[----:B0-----:R-:W-:Y:S01]  /*3800*/  FADD.FTZ R31, R31, 1 ;  /* 0x3f8000001f1f7421 */ /* 0x001fe20000010000 */
[----:B-1----:R-:W-:Y:S02]  /*3810*/  FMUL.FTZ R0, R55, R30 ;  /* 0x0000001e37007220 */ /* 0x002fe40000410000 */
[----:B------:R-:W-:-:S03]  /*3820*/  FMUL.FTZ R30, R37, -1.4426950216293334961 ;  /* 0xbfb8aa3b251e7820 */ /* 0x000fc60000410000 */
[----:B------:R-:W0:Y:S01]  /*3830*/  MUFU.RCP R31, R31 ;  /* 0x0000001f001f7308 */ /* 0x000e220000001000 */
[----:B------:R0:W-:Y:S07]  /*3840*/  STL [R1+0x38], R0 ;  /* 0x0000380001007387 */ /* 0x0001ee0000100800 */
[----:B------:R-:W1:Y:S01]  /*3850*/  MUFU.EX2 R30, R30 ;  /* 0x0000001e001e7308 */ /* 0x000e620000000800 */
[----:B0-----:R-:W-:Y:S01]  /*3860*/  FMUL.FTZ R0, R56, R31 ;  /* 0x0000001f38007220 */ /* 0x001fe20000410000 */
[----:B------:R-:W-:-:S06]  /*3870*/  FMUL.FTZ R31, R53, -1.4426950216293334961 ;  /* 0xbfb8aa3b351f7820 */ /* 0x000fcc0000410000 */
[----:B------:R-:W0:Y:S01]  /*3880*/  MUFU.EX2 R31, R31 ;  /* 0x0000001f001f7308 */ /* 0x000e220000000800 */
[----:B-1----:R-:W-:-:S07]  /*3890*/  FADD.FTZ R30, R30, 1 ;  /* 0x3f8000001e1e7421 */ /* 0x002fce0000010000 */
[----:B------:R-:W1:Y:S01]  /*38a0*/  MUFU.RCP R30, R30 ;  /* 0x0000001e001e7308 */ /* 0x000e620000001000 */
[----:B------:R1:W-:Y:S01]  /*38b0*/  STL [R1+0x34], R0 ;  /* 0x0000340001007387 */ /* 0x0003e20000100800 */
[----:B0-----:R-:W-:-:S06]  /*38c0*/  FADD.FTZ R31, R31, 1 ;  /* 0x3f8000001f1f7421 */ /* 0x001fcc0000010000 */
[----:B------:R-:W0:Y:S01]  /*38d0*/  MUFU.RCP R31, R31 ;  /* 0x0000001f001f7308 */ /* 0x000e220000001000 */
[----:B-1----:R-:W-:Y:S01]  /*38e0*/  FMUL.FTZ R0, R37, R30 ;  /* 0x0000001e25007220 */ /* 0x002fe20000410000 */
[----:B------:R-:W-:Y:S01]  /*38f0*/  FMUL.FTZ R37, R52, -1.4426950216293334961 ;  /* 0xbfb8aa3b34257820 */ /* 0x000fe20000410000 */
[----:B------:R-:W-:-:S05]  /*3900*/  FMUL.FTZ R30, R2, R51 ;  /* 0x00000033021e7220 */ /* 0x000fca0000410000 */
[----:B------:R-:W1:Y:S01]  /*3910*/  MUFU.EX2 R37, R37 ;  /* 0x0000002500257308 */ /* 0x000e620000000800 */
[----:B------:R-:W-:Y:S01]  /*3920*/  FFMA.FTZ R30, R28, R30, R26 ;  /* 0x0000001e1c1e7223 */ /* 0x000fe2000001001a */
[----:B------:R0:W-:Y:S02]  /*3930*/  STL [R1+0x30], R0 ;  /* 0x0000300001007387 */ /* 0x0001e40000100800 */
[----:B0-----:R-:W-:Y:S01]  /*3940*/  FMUL.FTZ R0, R53, R31 ;  /* 0x0000001f35007220 */ /* 0x001fe20000410000 */
[----:B------:R-:W-:Y:S01]  /*3950*/  FMUL.FTZ R31, R30, -1.4426950216293334961 ;  /* 0xbfb8aa3b1e1f7820 */ /* 0x000fe20000410000 */
[----:B-1----:R-:W-:-:S05]  /*3960*/  FADD.FTZ R37, R37, 1 ;  /* 0x3f80000025257421 */ /* 0x002fca0000010000 */
[----:B------:R-:W0:Y:S08]  /*3970*/  MUFU.EX2 R31, R31 ;  /* 0x0000001f001f7308 */ /* 0x000e300000000800 */
[----:B------:R-:W1:Y:S01]  /*3980*/  MUFU.RCP R37, R37 ;  /* 0x0000002500257308 */ /* 0x000e620000001000 */
[----:B------:R1:W-:Y:S01]  /*3990*/  STL [R1+0x1c], R0 ;  /* 0x00001c0001007387 */ /* 0x0003e20000100800 */
[----:B0-----:R-:W-:Y:S01]  /*39a0*/  FADD.FTZ R51, R31, 1 ;  /* 0x3f8000001f337421 */ /* 0x001fe20000010000 */
[----:B------:R-:W-:-:S05]  /*39b0*/  FFMA.FTZ R31, R36, R50, R35 ;  /* 0x00000032241f7223 */ /* 0x000fca0000010023 */
[----:B------:R0:W2:Y:S01]  /*39c0*/  MUFU.RCP R50, R51 ;  /* 0x0000003300327308 */ /* 0x0000a20000001000 */
[----:B-1----:R-:W-:Y:S01]  /*39d0*/  FMUL.FTZ R0, R52, R37 ;  /* 0x0000002534007220 */ /* 0x002fe20000410000 */
[----:B------:R-:W-:Y:S01]  /*39e0*/  FMUL.FTZ R37, R31, -1.4426950216293334961 ;  /* 0xbfb8aa3b1f257820 */ /* 0x000fe20000410000 */
[----:B0-----:R-:W-:-:S05]  /*39f0*/  FADD.FTZ R51, R49, -R32 ;  /* 0x8000002031337221 */ /* 0x001fca0000010000 */
[----:B------:R0:W1:Y:S01]  /*3a00*/  MUFU.EX2 R49, R37 ;  /* 0x0000002500317308 */ /* 0x0000620000000800 */
[----:B------:R2:W-:Y:S01]  /*3a10*/  STL [R1+0x18], R0 ;  /* 0x0000180001007387 */ /* 0x0005e20000100800 */
[----:B0-----:R-:W-:-:S04]  /*3a20*/  FMUL.FTZ R37, R2, R51 ;  /* 0x0000003302257220 */ /* 0x001fc80000410000 */
[----:B------:R-:W-:Y:S01]  /*3a30*/  FFMA.FTZ R37, R29, R37, R27 ;  /* 0x000000251d257223 */ /* 0x000fe2000001001b */
[----:B--2---:R-:W-:-:S03]  /*3a40*/  FMUL.FTZ R0, R30, R50 ;  /* 0x000000321e007220 */ /* 0x004fc60000410000 */
[----:B------:R-:W-:Y:S01]  /*3a50*/  FMUL.FTZ R30, R37, -1.4426950216293334961 ;  /* 0xbfb8aa3b251e7820 */ /* 0x000fe20000410000 */
[----:B-1----:R-:W-:-:S05]  /*3a60*/  FADD.FTZ R49, R49, 1 ;  /* 0x3f80000031317421 */ /* 0x002fca0000010000 */
[----:B------:R-:W0:Y:S01]  /*3a70*/  MUFU.EX2 R30, R30 ;  /* 0x0000001e001e7308 */ /* 0x000e220000000800 */
[----:B------:R-:W-:-:S07]  /*3a80*/  FMUL.FTZ R48, R2, R48 ;  /* 0x0000003002307220 */ /* 0x000fce0000410000 */
[----:B------:R-:W1:Y:S01]  /*3a90*/  MUFU.RCP R49, R49 ;  /* 0x0000003100317308 */ /* 0x000e620000001000 */
[----:B------:R1:W-:Y:S01]  /*3aa0*/  STL [R1+0x14], R0 ;  /* 0x0000140001007387 */ /* 0x0003e20000100800 */
[----:B0-----:R-:W-:Y:S01]  /*3ab0*/  FADD.FTZ R50, R30, 1 ;  /* 0x3f8000001e327421 */ /* 0x001fe20000010000 */
[----:B------:R-:W-:-:S05]  /*3ac0*/  FFMA.FTZ R30, R34, R48, R33 ;  /* 0x00000030221e7223 */ /* 0x000fca0000010021 */
[----:B------:R-:W0:Y:S01]  /*3ad0*/  MUFU.RCP R48, R50 ;  /* 0x0000003200307308 */ /* 0x000e220000001000 */
[----:B-1----:R-:W-:Y:S01]  /*3ae0*/  FMUL.FTZ R0, R31, R49 ;  /* 0x000000311f007220 */ /* 0x002fe20000410000 */
[----:B------:R-:W-:Y:S01]  /*3af0*/  FMUL.FTZ R31, R30, -1.4426950216293334961 ;  /* 0xbfb8aa3b1e1f7820 */ /* 0x000fe20000410000 */
[----:B------:R-:W-:-:S05]  /*3b00*/  FADD.FTZ R49, R47, -R32 ;  /* 0x800000202f317221 */ /* 0x000fca0000010000 */
[----:B------:R1:W2:Y:S01]  /*3b10*/  MUFU.EX2 R47, R31 ;  /* 0x0000001f002f7308 */ /* 0x0002a20000000800 */
[----:B------:R0:W-:Y:S01]  /*3b20*/  STL [R1+0xc], R0 ;  /* 0x00000c0001007387 */ /* 0x0001e20000100800 */
[----:B-1----:R-:W-:-:S04]  /*3b30*/  FMUL.FTZ R31, R2, R49 ;  /* 0x00000031021f7220 */ /* 0x002fc80000410000 */
[----:B------:R-:W-:Y:S01]  /*3b40*/  FFMA.FTZ R31, R28, R31, R26 ;  /* 0x0000001f1c1f7223 */ /* 0x000fe2000001001a */
[----:B0-----:R-:W-:-:S03]  /*3b50*/  FMUL.FTZ R0, R37, R48 ;  /* 0x0000003025007220 */ /* 0x001fc60000410000 */
[----:B------:R-:W-:-:S06]  /*3b60*/  FMUL.FTZ R37, R31, -1.4426950216293334961 ;  /* 0xbfb8aa3b1f257820 */ /* 0x000fcc0000410000 */
[----:B------:R-:W0:Y:S01]  /*3b70*/  MUFU.EX2 R37, R37 ;  /* 0x0000002500257308 */ /* 0x000e220000000800 */
[----:B--2---:R-:W-:Y:S01]  /*3b80*/  FADD.FTZ R47, R47, 1 ;  /* 0x3f8000002f2f7421 */ /* 0x004fe20000010000 */
[----:B------:R-:W-:-:S06]  /*3b90*/  FADD.FTZ R58, R46, -R32 ;  /* 0x800000202e3a7221 */ /* 0x000fcc0000010000 */
[----:B------:R-:W1:Y:S01]  /*3ba0*/  MUFU.RCP R47, R47 ;  /* 0x0000002f002f7308 */ /* 0x000e620000001000 */
[----:B0-----:R-:W-:Y:S01]  /*3bb0*/  FADD.FTZ R37, R37, 1 ;  /* 0x3f80000025257421 */ /* 0x001fe20000010000 */
[----:B------:R-:W-:-:S06]  /*3bc0*/  FMUL.FTZ R58, R2, R58 ;  /* 0x0000003a023a7220 */ /* 0x000fcc0000410000 */
[----:B------:R-:W0:Y:S01]  /*3bd0*/  MUFU.RCP R37, R37 ;  /* 0x0000002500257308 */ /* 0x000e220000001000 */
[----:B------:R-:W-:Y:S01]  /*3be0*/  FFMA.FTZ R58, R36, R58, R35 ;  /* 0x0000003a243a7223 */ /* 0x000fe20000010023 */
[----:B------:R1:W-:Y:S01]  /*3bf0*/  STL [R1+0x8], R0 ;  /* 0x0000080001007387 */ /* 0x0003e20000100800 */
[----:B------:R-:W-:-:S04]  /*3c00*/  FMUL.FTZ R45, R2, R45 ;  /* 0x0000002d022d7220 */ /* 0x000fc80000410000 */
[----:B------:R-:W-:Y:S01]  /*3c10*/  FFMA.FTZ R56, R29, R45, R27 ;  /* 0x0000002d1d387223 */ /* 0x000fe2000001001b */
[----:B-1----:R-:W-:Y:S01]  /*3c20*/  FMUL.FTZ R0, R30, R47 ;  /* 0x0000002f1e007220 */ /* 0x002fe20000410000 */
[----:B------:R-:W-:-:S04]  /*3c30*/  FMUL.FTZ R30, R58, -1.4426950216293334961 ;  /* 0xbfb8aa3b3a1e7820 */ /* 0x000fc80000410000 */
[----:B------:R0:W-:Y:S02]  /*3c40*/  STL [R1+0x114], R0 ;  /* 0x0001140001007387 */ /* 0x0001e40000100800 */
[----:B------:R-:W1:Y:S01]  /*3c50*/  MUFU.EX2 R30, R30 ;  /* 0x0000001e001e7308 */ /* 0x000e620000000800 */
[--C-:B------:R-:W-:Y:S01]  /*3c60*/  FADD.FTZ R55, R44, -R32.reuse ;  /* 0x800000202c377221 */ /* 0x100fe20000010000 */
[----:B------:R-:W-:Y:S01]  /*3c70*/  FMUL.FTZ R43, R2, R43 ;  /* 0x0000002b022b7220 */ /* 0x000fe20000410000 */
[--C-:B------:R-:W-:Y:S01]  /*3c80*/  FADD.FTZ R53, R42, -R32.reuse ;  /* 0x800000202a357221 */ /* 0x100fe20000010000 */
[----:B------:R-:W-:Y:S01]  /*3c90*/  FMUL.FTZ R41, R2, R41 ;  /* 0x0000002902297220 */ /* 0x000fe20000410000 */
[----:B------:R-:W-:Y:S01]  /*3ca0*/  FADD.FTZ R51, R40, -R32 ;  /* 0x8000002028337221 */ /* 0x000fe20000010000 */
[----:B------:R-:W2:Y:S01]  /*3cb0*/  LDL.LU R61, [R1+0xcc] ;  /* 0x0000cc00013d7983 */ /* 0x000ea20000300800 */
[----:B0-----:R-:W-:Y:S01]  /*3cc0*/  FMUL.FTZ R0, R31, R37 ;  /* 0x000000251f007220 */ /* 0x001fe20000410000 */
[----:B------:R-:W-:Y:S01]  /*3cd0*/  FMUL.FTZ R37, R56, -1.4426950216293334961 ;  /* 0xbfb8aa3b38257820 */ /* 0x000fe20000410000 */
[----:B-1----:R-:W-:-:S05]  /*3ce0*/  FADD.FTZ R30, R30, 1 ;  /* 0x3f8000001e1e7421 */ /* 0x002fca0000010000 */
[----:B------:R-:W0:Y:S01]  /*3cf0*/  MUFU.EX2 R37, R37 ;  /* 0x0000002500257308 */ /* 0x000e220000000800 */
[----:B------:R-:W-:Y:S01]  /*3d00*/  FMUL.FTZ R55, R2, R55 ;  /* 0x0000003702377220 */ /* 0x000fe20000410000 */
[----:B------:R-:W-:Y:S01]  /*3d10*/  FFMA.FTZ R54, R28, R43, R26 ;  /* 0x0000002b1c367223 */ /* 0x000fe2000001001a */
[C---:B------:R-:W-:Y:S01]  /*3d20*/  FMUL.FTZ R53, R2.reuse, R53 ;  /* 0x0000003502357220 */ /* 0x040fe20000410000 */
[----:B------:R-:W-:Y:S01]  /*3d30*/  FFMA.FTZ R52, R29, R41, R27 ;  /* 0x000000291d347223 */ /* 0x000fe2000001001b */
[----:B------:R-:W-:Y:S01]  /*3d40*/  FMUL.FTZ R51, R2, R51 ;  /* 0x0000003302337220 */ /* 0x000fe20000410000 */
[----:B------:R-:W3:Y:S02]  /*3d50*/  LDL.LU R60, [R1+0xd0] ;  /* 0x0000d000013c7983 */ /* 0x000ee40000300800 */
[----:B------:R0:W1:Y:S02]  /*3d60*/  MUFU.RCP R31, R30 ;  /* 0x0000001e001f7308 */ /* 0x0000640000001000 */
[----:B0-----:R-:W-:-:S06]  /*3d70*/  FADD.FTZ R30, R37, 1 ;  /* 0x3f800000251e7421 */ /* 0x001fcc0000010000 */
[----:B------:R-:W0:Y:S01]  /*3d80*/  MUFU.RCP R30, R30 ;  /* 0x0000001e001e7308 */ /* 0x000e220000001000 */
[----:B------:R-:W-:Y:S01]  /*3d90*/  FFMA.FTZ R55, R34, R55, R33 ;  /* 0x0000003722377223 */ /* 0x000fe20000010021 */
[----:B-1----:R-:W-:-:S03]  /*3da0*/  FMUL.FTZ R58, R58, R31 ;  /* 0x0000001f3a3a7220 */ /* 0x002fc60000410000 */
[----:B------:R-:W-:-:S06]  /*3db0*/  FMUL.FTZ R31, R55, -1.4426950216293334961 ;  /* 0xbfb8aa3b371f7820 */ /* 0x000fcc0000410000 */
[----:B------:R-:W1:Y:S01]  /*3dc0*/  MUFU.EX2 R31, R31 ;  /* 0x0000001f001f7308 */ /* 0x000e620000000800 */
[----:B0-----:R-:W-:Y:S01]  /*3dd0*/  FMUL.FTZ R56, R56, R30 ;  /* 0x0000001e38387220 */ /* 0x001fe20000410000 */
[----:B------:R-:W-:-:S06]  /*3de0*/  FMUL.FTZ R30, R54, -1.4426950216293334961 ;  /* 0xbfb8aa3b361e7820 */ /* 0x000fcc0000410000 */
[----:B------:R-:W0:Y:S01]  /*3df0*/  MUFU.EX2 R30, R30 ;  /* 0x0000001e001e7308 */ /* 0x000e220000000800 */
[----:B-1----:R-:W-:-:S07]  /*3e00*/  FADD.FTZ R31, R31, 1 ;  /* 0x3f8000001f1f7421 */ /* 0x002fce0000010000 */
[----:B------:R-:W1:Y:S01]  /*3e10*/  MUFU.RCP R31, R31 ;  /* 0x0000001f001f7308 */ /* 0x000e620000001000 */
[----:B0-----:R-:W-:-:S07]  /*3e20*/  FADD.FTZ R30, R30, 1 ;  /* 0x3f8000001e1e7421 */ /* 0x001fce0000010000 */
        /* <DEDUP_REMOVED lines=13> */
[----:B------:R-:W-:Y:S01]  /*3f00*/  FADD.FTZ R37, R13, -R32 ;  /* 0x800000200d257221 */ /* 0x000fe20000010000 */
[----:B-1----:R-:W-:Y:S02]  /*3f10*/  FMUL.FTZ R53, R53, R31 ;  /* 0x0000001f35357220 */ /* 0x002fe40000410000 */
[----:B------:R-:W-:Y:S01]  /*3f20*/  FMUL.FTZ R31, R51, -1.4426950216293334961 ;  /* 0xbfb8aa3b331f7820 */ /* 0x000fe20000410000 */
[----:B------:R-:W-:-:S03]  /*3f30*/  FMUL.FTZ R37, R2, R37 ;  /* 0x0000002502257220 */ /* 0x000fc60000410000 */
[----:B------:R-:W1:Y:S01]  /*3f40*/  MUFU.EX2 R13, R31 ;  /* 0x0000001f000d7308 */ /* 0x000e620000000800 */
[----:B------:R-:W-:Y:S01]  /*3f50*/  FFMA.FTZ R50, R28, R37, R26 ;  /* 0x000000251c327223 */ /* 0x000fe2000001001a */
[----:B0-----:R-:W-:-:S03]  /*3f60*/  FMUL.FTZ R52, R52, R30 ;  /* 0x0000001e34347220 */ /* 0x001fc60000410000 */
[----:B------:R-:W-:-:S06]  /*3f70*/  FMUL.FTZ R30, R50, -1.4426950216293334961 ;  /* 0xbfb8aa3b321e7820 */ /* 0x000fcc0000410000 */
[----:B------:R-:W0:Y:S01]  /*3f80*/  MUFU.EX2 R30, R30 ;  /* 0x0000001e001e7308 */ /* 0x000e220000000800 */
[----:B-1----:R-:W-:-:S07]  /*3f90*/  FADD.FTZ R13, R13, 1 ;  /* 0x3f8000000d0d7421 */ /* 0x002fce0000010000 */
[----:B------:R1:W4:Y:S02]  /*3fa0*/  MUFU.RCP R31, R13 ;  /* 0x0000000d001f7308 */ /* 0x0003240000001000 */
[----:B-1----:R-:W-:Y:S01]  /*3fb0*/  FADD.FTZ R13, R14, -R32 ;  /* 0x800000200e0d7221 */ /* 0x002fe20000010000 */
[----:B0-----:R-:W-:-:S03]  /*3fc0*/  FADD.FTZ R30, R30, 1 ;  /* 0x3f8000001e1e7421 */ /* 0x001fc60000010000 */
[----:B------:R-:W-:Y:S01]  /*3fd0*/  FMUL.FTZ R13, R2, R13 ;  /* 0x0000000d020d7220 */ /* 0x000fe20000410000 */
[----:B------:R0:W-:Y:S02]  /*3fe0*/  STL [R1], R0 ;  /* 0x0000000001007387 */ /* 0x0001e40000100800 */
[----:B------:R-:W1:Y:S01]  /*3ff0*/  MUFU.RCP R30, R30 ;  /* 0x0000001e001e7308 */ /* 0x000e620000001000 */
[----:B------:R-:W-:Y:S01]  /*4000*/  FFMA.FTZ R13, R36, R13, R35 ;  /* 0x0000000d240d7223 */ /* 0x000fe20000010023 */
[----:B------:R-:W3:Y:S01]  /*4010*/  LDL.LU R59, [R1+0xd4] ;  /* 0x0000d400013b7983 */ /* 0x000ee20000300800 */
[----:B----4-:R-:W-:Y:S01]  /*4020*/  FMUL.FTZ R51, R51, R31 ;  /* 0x0000001f33337220 */ /* 0x010fe20000410000 */
[----:B------:R-:W-:Y:S01]  /*4030*/  FADD.FTZ R31, R15, -R32 ;  /* 0x800000200f1f7221 */ /* 0x000fe20000010000 */
[----:B------:R-:W-:Y:S01]  /*4040*/  FMUL.FTZ R14, R13, -1.4426950216293334961 ;  /* 0xbfb8aa3b0d0e7820 */ /* 0x000fe20000410000 */
[----:B------:R-:W4:Y:S04]  /*4050*/  LDL.LU R57, [R1+0x28] ;  /* 0x0000280001397983 */ /* 0x000f280000300800 */
[----:B------:R-:W4:Y:S01]  /*4060*/  LDL.LU R49, [R1+0xd8] ;  /* 0x0000d80001317983 */ /* 0x000f220000300800 */
[----:B------:R0:W1:Y:S03]  /*4070*/  MUFU.EX2 R15, R14 ;  /* 0x0000000e000f7308 */ /* 0x0000660000000800 */
[----:B------:R-:W4:Y:S04]  /*4080*/  LDL.LU R48, [R1+0x2c] ;  /* 0x00002c0001307983 */ /* 0x000f280000300800 */
[----:B------:R-:W4:Y:S01]  /*4090*/  LDL.LU R47, [R1+0xdc] ;  /* 0x0000dc00012f7983 */ /* 0x000f220000300800 */
[----:B0-----:R-:W-:-:S03]  /*40a0*/  FMUL.FTZ R14, R2, R31 ;  /* 0x0000001f020e7220 */ /* 0x001fc60000410000 */
[----:B------:R-:W4:Y:S04]  /*40b0*/  LDL.LU R46, [R1+0xe0] ;  /* 0x0000e000012e7983 */ /* 0x000f280000300800 */
[----:B------:R-:W4:Y:S01]  /*40c0*/  LDL.LU R45, [R1+0x24] ;  /* 0x00002400012d7983 */ /* 0x000f220000300800 */
[----:B------:R-:W-:Y:S01]  /*40d0*/  FFMA.FTZ R14, R29, R14, R27 ;  /* 0x0000000e1d0e7223 */ /* 0x000fe2000001001b */
[----:B-1----:R-:W-:Y:S02]  /*40e0*/  FMUL.FTZ R50, R50, R30 ;  /* 0x0000001e32327220 */ /* 0x002fe40000410000 */
[----:B------:R-:W4:Y:S01]  /*40f0*/  LDL.LU R0, [R1+0x20] ;  /* 0x0000200001007983 */ /* 0x000f220000300800 */
[----:B------:R-:W-:-:S06]  /*4100*/  FMUL.FTZ R30, R14, -1.4426950216293334961 ;  /* 0xbfb8aa3b0e1e7820 */ /* 0x000fcc0000410000 */
[----:B------:R-:W0:Y:S01]  /*4110*/  MUFU.EX2 R30, R30 ;  /* 0x0000001e001e7308 */ /* 0x000e220000000800 */
[----:B------:R-:W-:-:S07]  /*4120*/  FADD.FTZ R15, R15, 1 ;  /* 0x3f8000000f0f7421 */ /* 0x000fce0000010000 */
[----:B------:R1:W0:Y:S02]  /*4130*/  MUFU.RCP R31, R15 ;  /* 0x0000000f001f7308 */ /* 0x0002240000001000 */
[----:B-1----:R-:W-:Y:S01]  /*4140*/  FADD.FTZ R15, R16, -R32 ;  /* 0x80000020100f7221 */ /* 0x002fe20000010000 */
[----:B0-----:R-:W-:-:S03]  /*4150*/  FADD.FTZ R30, R30, 1 ;  /* 0x3f8000001e1e7421 */ /* 0x001fc60000010000 */
[----:B------:R-:W-:-:S03]  /*4160*/  FMUL.FTZ R15, R2, R15 ;  /* 0x0000000f020f7220 */ /* 0x000fc60000410000 */
[----:B------:R-:W0:Y:S01]  /*4170*/  MUFU.RCP R30, R30 ;  /* 0x0000001e001e7308 */ /* 0x000e220000001000 */
[----:B------:R-:W-:Y:S01]  /*4180*/  FFMA.FTZ R15, R34, R15, R33 ;  /* 0x0000000f220f7223 */ /* 0x000fe20000010021 */
[----:B------:R-:W-:Y:S01]  /*4190*/  FMUL.FTZ R13, R13, R31 ;  /* 0x0000001f0d0d7220 */ /* 0x000fe20000410000 */
[----:B------:R-:W-:Y:S02]  /*41a0*/  FADD.FTZ R31, R17, -R32 ;  /* 0x80000020111f7221 */ /* 0x000fe40000010000 */
[----:B------:R-:W-:-:S04]  /*41b0*/  FMUL.FTZ R16, R15, -1.4426950216293334961 ;  /* 0xbfb8aa3b0f107820 */ /* 0x000fc80000410000 */
[----:B------:R1:W0:Y:S02]  /*41c0*/  MUFU.EX2 R17, R16 ;  /* 0x0000001000117308 */ /* 0x0002240000000800 */
[----:B-1----:R-:W-:Y:S01]  /*41d0*/  FMUL.FTZ R16, R2, R31 ;  /* 0x0000001f02107220 */ /* 0x002fe20000410000 */
[----:B0-----:R-:W-:-:S03]  /*41e0*/  FMUL.FTZ R14, R14, R30 ;  /* 0x0000001e0e0e7220 */ /* 0x001fc60000410000 */
[----:B------:R-:W-:-:S04]  /*41f0*/  FFMA.FTZ R16, R28, R16, R26 ;  /* 0x000000101c107223 */ /* 0x000fc8000001001a */
[----:B------:R-:W-:-:S06]  /*4200*/  FMUL.FTZ R30, R16, -1.4426950216293334961 ;  /* 0xbfb8aa3b101e7820 */ /* 0x000fcc0000410000 */
[----:B------:R-:W0:Y:S01]  /*4210*/  MUFU.EX2 R30, R30 ;  /* 0x0000001e001e7308 */ /* 0x000e220000000800 */
[----:B------:R-:W-:-:S07]  /*4220*/  FADD.FTZ R17, R17, 1 ;  /* 0x3f80000011117421 */ /* 0x000fce0000010000 */
[----:B------:R1:W2:Y:S02]  /*4230*/  MUFU.RCP R31, R17 ;  /* 0x00000011001f7308 */ /* 0x0002a40000001000 */
[----:B-1----:R-:W-:Y:S01]  /*4240*/  FADD.FTZ R17, R18, -R32 ;  /* 0x8000002012117221 */ /* 0x002fe20000010000 */
[----:B0-----:R-:W-:-:S03]  /*4250*/  FADD.FTZ R30, R30, 1 ;  /* 0x3f8000001e1e7421 */ /* 0x001fc60000010000 */
[----:B------:R-:W-:-:S03]  /*4260*/  FMUL.FTZ R17, R2, R17 ;  /* 0x0000001102117220 */ /* 0x000fc60000410000 */
[----:B------:R-:W0:Y:S01]  /*4270*/  MUFU.RCP R30, R30 ;  /* 0x0000001e001e7308 */ /* 0x000e220000001000 */
[----:B------:R-:W-:Y:S01]  /*4280*/  FFMA.FTZ R17, R36, R17, R35 ;  /* 0x0000001124117223 */ /* 0x000fe20000010023 */
[----:B--2---:R-:W-:Y:S01]  /*4290*/  FMUL.FTZ R15, R15, R31 ;  /* 0x0000001f0f0f7220 */ /* 0x004fe20000410000 */
[----:B------:R-:W-:Y:S02]  /*42a0*/  FADD.FTZ R31, R19, -R32 ;  /* 0x80000020131f7221 */ /* 0x000fe40000010000 */
[----:B------:R-:W-:-:S04]  /*42b0*/  FMUL.FTZ R18, R17, -1.4426950216293334961 ;  /* 0xbfb8aa3b11127820 */ /* 0x000fc80000410000 */
[----:B------:R1:W2:Y:S02]  /*42c0*/  MUFU.EX2 R19, R18 ;  /* 0x0000001200137308 */ /* 0x0002a40000000800 */
[----:B-1----:R-:W-:Y:S01]  /*42d0*/  FMUL.FTZ R18, R2, R31 ;  /* 0x0000001f02127220 */ /* 0x002fe20000410000 */
[----:B0-----:R-:W-:-:S03]  /*42e0*/  FMUL.FTZ R16, R16, R30 ;  /* 0x0000001e10107220 */ /* 0x001fc60000410000 */
[----:B------:R-:W-:-:S04]  /*42f0*/  FFMA.FTZ R18, R29, R18, R27 ;  /* 0x000000121d127223 */ /* 0x000fc8000001001b */
[----:B------:R-:W-:-:S06]  /*4300*/  FMUL.FTZ R30, R18, -1.4426950216293334961 ;  /* 0xbfb8aa3b121e7820 */ /* 0x000fcc0000410000 */
[----:B------:R-:W0:Y:S01]  /*4310*/  MUFU.EX2 R30, R30 ;  /* 0x0000001e001e7308 */ /* 0x000e220000000800 */
[----:B--2---:R-:W-:-:S07]  /*4320*/  FADD.FTZ R19, R19, 1 ;  /* 0x3f80000013137421 */ /* 0x004fce0000010000 */
        /* <DEDUP_REMOVED lines=32> */
[----:B------:R-:W1:Y:S01]  /*4530*/  MUFU.RCP R23, R23 ;  /* 0x0000001700177308 */ /* 0x000e620000001000 */
[----:B0-----:R-:W-:-:S07]  /*4540*/  FADD.FTZ R30, R30, 1 ;  /* 0x3f8000001e1e7421 */ /* 0x001fce0000010000 */
[----:B------:R-:W0:Y:S01]  /*4550*/  MUFU.RCP R30, R30 ;  /* 0x0000001e001e7308 */ /* 0x000e220000001000 */
[----:B-1----:R-:W-:Y:S01]  /*4560*/  FMUL.FTZ R21, R21, R23 ;  /* 0x0000001715157220 */ /* 0x002fe20000410000 */
[C---:B------:R-:W-:Y:S01]  /*4570*/  FMUL.FTZ R23, R2.reuse, R24 ;  /* 0x0000001802177220 */ /* 0x040fe20000410000 */
[----:B------:R-:W-:-:S04]  /*4580*/  FMUL.FTZ R24, R2, R25 ;  /* 0x0000001902187220 */ /* 0x000fc80000410000 */
[----:B------:R-:W-:Y:S01]  /*4590*/  FFMA.FTZ R24, R28, R24, R26 ;  /* 0x000000181c187223 */ /* 0x000fe2000001001a */
[----:B------:R-:W-:Y:S01]  /*45a0*/  FFMA.FTZ R23, R34, R23, R33 ;  /* 0x0000001722177223 */ /* 0x000fe20000010021 */
[----:B0-----:R-:W-:Y:S02]  /*45b0*/  FMUL.FTZ R22, R22, R30 ;  /* 0x0000001e16167220 */ /* 0x001fe40000410000 */
[----:B------:R-:W-:Y:S01]  /*45c0*/  FMUL.FTZ R30, R24, -1.4426950216293334961 ;  /* 0xbfb8aa3b181e7820 */ /* 0x000fe20000410000 */
[----:B------:R-:W-:-:S05]  /*45d0*/  FMUL.FTZ R25, R23, -1.4426950216293334961 ;  /* 0xbfb8aa3b17197820 */ /* 0x000fca0000410000 */
[----:B------:R-:W0:Y:S08]  /*45e0*/  MUFU.EX2 R30, R30 ;  /* 0x0000001e001e7308 */ /* 0x000e300000000800 */
[----:B------:R-:W1:Y:S01]  /*45f0*/  MUFU.EX2 R25, R25 ;  /* 0x0000001900197308 */ /* 0x000e620000000800 */
[----:B0-----:R-:W-:-:S07]  /*4600*/  FADD.FTZ R30, R30, 1 ;  /* 0x3f8000001e1e7421 */ /* 0x001fce0000010000 */
[----:B------:R-:W0:Y:S01]  /*4610*/  MUFU.RCP R30, R30 ;  /* 0x0000001e001e7308 */ /* 0x000e220000001000 */
[----:B-1----:R-:W-:Y:S01]  /*4620*/  FADD.FTZ R25, R25, 1 ;  /* 0x3f80000019197421 */ /* 0x002fe20000010000 */
[----:B------:R-:W-:Y:S06]  /*4630*/  STL [R1+0x118], R58 ;  /* 0x0001183a01007387 */ /* 0x000fec0000100800 */
[----:B------:R-:W1:Y:S01]  /*4640*/  MUFU.RCP R25, R25 ;  /* 0x0000001900197308 */ /* 0x000e620000001000 */
[----:B------:R-:W-:Y:S01]  /*4650*/  STL [R1+0x11c], R56 ;  /* 0x00011c3801007387 */ /* 0x000fe20000100800 */
[----:B------:R-:W-:-:S03]  /*4660*/  FMUL.FTZ R39, R2, R39 ;  /* 0x0000002702277220 */ /* 0x000fc60000410000 */
[----:B------:R-:W-:Y:S04]  /*4670*/  STL [R1+0x120], R55 ;  /* 0x0001203701007387 */ /* 0x000fe80000100800 */
[----:B------:R-:W-:Y:S01]  /*4680*/  STL [R1+0x124], R54 ;  /* 0x0001243601007387 */ /* 0x000fe20000100800 */
[----:B------:R-:W-:-:S03]  /*4690*/  FFMA.FTZ R26, R28, R39, R26 ;  /* 0x000000271c1a7223 */ /* 0x000fc6000001001a */
[----:B------:R-:W-:Y:S01]  /*46a0*/  STL [R1+0x128], R53 ;  /* 0x0001283501007387 */ /* 0x000fe20000100800 */
[----:B0-----:R-:W-:-:S03]  /*46b0*/  FMUL.FTZ R28, R24, R30 ;  /* 0x0000001e181c7220 */ /* 0x001fc60000410000 */
[----:B------:R-:W-:Y:S01]  /*46c0*/  STL [R1+0x12c], R52 ;  /* 0x00012c3401007387 */ /* 0x000fe20000100800 */
[----:B------:R-:W-:-:S03]  /*46d0*/  LEA R24, P0, R3, UR10, 0x1 ;  /* 0x0000000a03187c11 */ /* 0x000fc6000f8008ff */
[----:B------:R-:W-:Y:S04]  /*46e0*/  STL [R1+0x130], R51 ;  /* 0x0001303301007387 */ /* 0x000fe80000100800 */
[----:B------:R-:W-:Y:S04]  /*46f0*/  STL [R1+0x134], R50 ;  /* 0x0001343201007387 */ /* 0x000fe80000100800 */
[----:B------:R-:W-:Y:S01]  /*4700*/  STL [R1+0x138], R13 ;  /* 0x0001380d01007387 */ /* 0x000fe20000100800 */
[----:B-1----:R-:W-:-:S03]  /*4710*/  FMUL.FTZ R23, R23, R25 ;  /* 0x0000001917177220 */ /* 0x002fc60000410000 */
[----:B------:R0:W-:Y:S01]  /*4720*/  STL [R1+0x13c], R14 ;  /* 0x00013c0e01007387 */ /* 0x0001e20000100800 */
[----:B------:R-:W-:Y:S02]  /*4730*/  LEA.HI.X R25, R3, UR11, R61, 0x1, P0 ;  /* 0x0000000b03197c11 */ /* 0x000fe400080f0c3d */
[C---:B------:R-:W-:Y:S01]  /*4740*/  LEA R30, P0, R4.reuse, UR10, 0x1 ;  /* 0x0000000a041e7c11 */ /* 0x040fe2000f8008ff */
[----:B0-----:R-:W2:Y:S03]  /*4750*/  LDL.LU R14, [R1+0xe4] ;  /* 0x0000e400010e7983 */ /* 0x001ea60000300800 */
[----:B---3--:R-:W-:Y:S01]  /*4760*/  LEA.HI.X R31, R4, UR11, R60, 0x1, P0 ;  /* 0x0000000b041f7c11 */ /* 0x008fe200080f0c3c */
[----:B------:R-:W3:Y:S01]  /*4770*/  LDL.LU R13, [R1+0xe8] ;  /* 0x0000e800010d7983 */ /* 0x000ee20000300800 */
[--C-:B----4-:R-:W-:Y:S01]  /*4780*/  FADD.FTZ R3, R57, -R32.reuse ;  /* 0x8000002039037221 */ /* 0x110fe20000010000 */
[----:B------:R-:W-:Y:S01]  /*4790*/  FADD.FTZ R42, R45, -R32 ;  /* 0x800000202d2a7221 */ /* 0x000fe20000010000 */
[C---:B------:R-:W-:Y:S01]  /*47a0*/  FMUL.FTZ R38, R2.reuse, R38 ;  /* 0x0000002602267220 */ /* 0x040fe20000410000 */
[C---:B------:R-:W-:Y:S01]  /*47b0*/  LEA R4, P0, R5.reuse, UR10, 0x1 ;  /* 0x0000000a05047c11 */ /* 0x040fe2000f8008ff */
[----:B------:R-:W4:Y:S01]  /*47c0*/  LDL.LU R44, [R1+0xec] ;  /* 0x0000ec00012c7983 */ /* 0x000f220000300800 */
[C---:B------:R-:W-:Y:S01]  /*47d0*/  FMUL.FTZ R3, R2.reuse, R3 ;  /* 0x0000000302037220 */ /* 0x040fe20000410000 */
[----:B------:R-:W-:Y:S01]  /*47e0*/  FMUL.FTZ R42, R2, R42 ;  /* 0x0000002a022a7220 */ /* 0x000fe20000410000 */
[----:B------:R-:W-:Y:S01]  /*47f0*/  FFMA.FTZ R33, R34, R38, R33 ;  /* 0x0000002622217223 */ /* 0x000fe20000010021 */
[----:B------:R-:W-:-:S02]  /*4800*/  LEA.HI.X R5, R5, UR11, R59, 0x1, P0 ;  /* 0x0000000b05057c11 */ /* 0x000fc400080f0c3b */
[----:B------:R-:W-:Y:S01]  /*4810*/  LEA R38, P0, R6, UR10, 0x1 ;  /* 0x0000000a06267c11 */ /* 0x000fe2000f8008ff */
[C-C-:B------:R-:W-:Y:S01]  /*4820*/  FFMA.FTZ R3, R36.reuse, R3, R35.reuse ;  /* 0x0000000324037223 */ /* 0x140fe20000010023 */
[----:B------:R-:W-:Y:S01]  /*4830*/  FFMA.FTZ R57, R36, R42, R35 ;  /* 0x0000002a24397223 */ /* 0x000fe20000010023 */
[--C-:B------:R-:W-:Y:S01]  /*4840*/  FADD.FTZ R35, R0, -R32.reuse ;  /* 0x8000002000237221 */ /* 0x100fe20000010000 */
[----:B------:R-:W-:Y:S01]  /*4850*/  LEA.HI.X R39, R6, UR11, R49, 0x1, P0 ;  /* 0x0000000b06277c11 */ /* 0x000fe200080f0c31 */
[----:B------:R-:W4:Y:S04]  /*4860*/  LDL.LU R0, [R1+0xf4] ;  /* 0x0000f40001007983 */ /* 0x000f280000300800 */
[----:B------:R-:W4:Y:S04]  /*4870*/  LDL.LU R49, [R1+0xf8] ;  /* 0x0000f80001317983 */ /* 0x000f280000300800 */
[----:B------:R-:W4:Y:S01]  /*4880*/  LDL.LU R42, [R1+0x10] ;  /* 0x00001000012a7983 */ /* 0x000f220000300800 */
[----:B------:R-:W-:Y:S01]  /*4890*/  FMUL.FTZ R37, R3, -1.4426950216293334961 ;  /* 0xbfb8aa3b03257820 */ /* 0x000fe20000410000 */
[----:B------:R-:W-:Y:S01]  /*48a0*/  FADD.FTZ R34, R48, -R32 ;  /* 0x8000002030227221 */ /* 0x000fe20000010000 */
[----:B------:R-:W-:-:S04]  /*48b0*/  LEA R6, P0, R7, UR10, 0x1 ;  /* 0x0000000a07067c11 */ /* 0x000fc8000f8008ff */
[----:B------:R-:W0:Y:S01]  /*48c0*/  MUFU.EX2 R37, R37 ;  /* 0x0000002500257308 */ /* 0x000e220000000800 */
[----:B------:R-:W-:Y:S01]  /*48d0*/  FMUL.FTZ R34, R2, R34 ;  /* 0x0000002202227220 */ /* 0x000fe20000410000 */
[----:B------:R-:W-:Y:S02]  /*48e0*/  LEA.HI.X R7, R7, UR11, R47, 0x1, P0 ;  /* 0x0000000b07077c11 */ /* 0x000fe400080f0c2f */
[----:B------:R-:W-:Y:S01]  /*48f0*/  LEA R40, P0, R8, UR10, 0x1 ;  /* 0x0000000a08287c11 */ /* 0x000fe2000f8008ff */
[----:B------:R-:W-:-:S03]  /*4900*/  FFMA.FTZ R34, R29, R34, R27 ;  /* 0x000000221d227223 */ /* 0x000fc6000001001b */
[----:B------:R-:W-:Y:S01]  /*4910*/  LEA.HI.X R41, R8, UR11, R46, 0x1, P0 ;  /* 0x0000000b08297c11 */ /* 0x000fe200080f0c2e */
[----:B------:R-:W-:Y:S01]  /*4920*/  FMUL.FTZ R8, R34, -1.4426950216293334961 ;  /* 0xbfb8aa3b22087820 */ /* 0x000fe20000410000 */
[----:B0-----:R-:W-:-:S05]  /*4930*/  FADD.FTZ R36, R37, 1 ;  /* 0x3f80000025247421 */ /* 0x001fca0000010000 */
[----:B------:R-:W0:Y:S01]  /*4940*/  MUFU.EX2 R8, R8 ;  /* 0x0000000800087308 */ /* 0x000e220000000800 */
[----:B------:R-:W-:-:S07]  /*4950*/  FMUL.FTZ R35, R2, R35 ;  /* 0x0000002302237220 */ /* 0x000fce0000410000 */
[----:B------:R-:W1:Y:S01]  /*4960*/  MUFU.RCP R36, R36 ;  /* 0x0000002400247308 */ /* 0x000e620000001000 */
[----:B------:R-:W-:Y:S01]  /*4970*/  FFMA.FTZ R27, R29, R35, R27 ;  /* 0x000000231d1b7223 */ /* 0x000fe2000001001b */
[----:B------:R-:W-:Y:S01]  /*4980*/  FMUL.FTZ R35, R26, -1.4426950216293334961 ;  /* 0xbfb8aa3b1a237820 */ /* 0x000fe20000410000 */
[----:B------:R-:W-:Y:S01]  /*4990*/  FMUL.FTZ R37, R33, -1.4426950216293334961 ;  /* 0xbfb8aa3b21257820 */ /* 0x000fe20000410000 */
[----:B------:R-:W-:Y:S01]  /*49a0*/  LEA R2, P0, R9, UR10, 0x1 ;  /* 0x0000000a09027c11 */ /* 0x000fe2000f8008ff */
[----:B0-----:R-:W-:-:S03]  /*49b0*/  FADD.FTZ R8, R8, 1 ;  /* 0x3f80000008087421 */ /* 0x001fc60000010000 */
[----:B------:R-:W-:Y:S01]  /*49c0*/  MUFU.EX2 R35, R35 ;  /* 0x0000002300237308 */ /* 0x000fe20000000800 */
[----:B-1----:R-:W-:-:S07]  /*49d0*/  FMUL.FTZ R29, R3, R36 ;  /* 0x00000024031d7220 */ /* 0x002fce0000410000 */
[----:B------:R-:W0:Y:S01]  /*49e0*/  MUFU.RCP R32, R8 ;  /* 0x0000000800207308 */ /* 0x000e220000001000 */
[----:B------:R-:W-:-:S07]  /*49f0*/  FMUL.FTZ R36, R57, -1.4426950216293334961 ;  /* 0xbfb8aa3b39247820 */ /* 0x000fce0000410000 */
[----:B------:R-:W1:Y:S08]  /*4a00*/  MUFU.EX2 R37, R37 ;  /* 0x0000002500257308 */ /* 0x000e700000000800 */
[----:B------:R-:W4:Y:S01]  /*4a10*/  MUFU.EX2 R36, R36 ;  /* 0x0000002400247308 */ /* 0x000f220000000800 */
[----:B0-----:R-:W-:Y:S01]  /*4a20*/  FMUL.FTZ R32, R34, R32 ;  /* 0x0000002022207220 */ /* 0x001fe20000410000 */
[----:B------:R-:W-:-:S06]  /*4a30*/  FADD.FTZ R35, R35, 1 ;  /* 0x3f80000023237421 */ /* 0x000fcc0000010000 */
[----:B------:R0:W-:Y:S01]  /*4a40*/  MUFU.RCP R60, R35 ;  /* 0x00000023003c7308 */ /* 0x0001e20000001000 */
[----:B-1----:R-:W-:-:S07]  /*4a50*/  FADD.FTZ R37, R37, 1 ;  /* 0x3f80000025257421 */ /* 0x002fce0000010000 */
[----:B------:R1:W-:Y:S01]  /*4a60*/  MUFU.RCP R59, R37 ;  /* 0x00000025003b7308 */ /* 0x0003e20000001000 */
[----:B--2---:R-:W-:Y:S02]  /*4a70*/  LEA.HI.X R3, R9, UR11, R14, 0x1, P0 ;  /* 0x0000000b09037c11 */ /* 0x004fe400080f0c0e */
[C---:B------:R-:W-:Y:S01]  /*4a80*/  LEA R8, P0, R10.reuse, UR10, 0x1 ;  /* 0x0000000a0a087c11 */ /* 0x040fe2000f8008ff */
[----:B------:R-:W2:Y:S03]  /*4a90*/  LDL.LU R14, [R1+0xc4] ;  /* 0x0000c400010e7983 */ /* 0x000ea60000300800 */
[----:B---3--:R-:W-:Y:S02]  /*4aa0*/  LEA.HI.X R9, R10, UR11, R13, 0x1, P0 ;  /* 0x0000000b0a097c11 */ /* 0x008fe400080f0c0d */
[C---:B------:R-:W-:Y:S01]  /*4ab0*/  LEA R10, P0, R11.reuse, UR10, 0x1 ;  /* 0x0000000a0b0a7c11 */ /* 0x040fe2000f8008ff */
[----:B------:R-:W2:Y:S04]  /*4ac0*/  LDL.LU R13, [R1+0xc8] ;  /* 0x0000c800010d7983 */ /* 0x000ea80000300800 */
[----:B------:R-:W3:Y:S01]  /*4ad0*/  LDL.LU R55, [R1+0xbc] ;  /* 0x0000bc0001377983 */ /* 0x000ee20000300800 */
[----:B----4-:R-:W-:-:S03]  /*4ae0*/  LEA.HI.X R11, R11, UR11, R44, 0x1, P0 ;  /* 0x0000000b0b0b7c11 */ /* 0x010fc600080f0c2c */
[----:B------:R-:W3:Y:S04]  /*4af0*/  LDL.LU R56, [R1+0xc0] ;  /* 0x0000c00001387983 */ /* 0x000ee80000300800 */
[----:B------:R-:W4:Y:S01]  /*4b00*/  LDL.LU R45, [R1+0xfc] ;  /* 0x0000fc00012d7983 */ /* 0x000f220000300800 */
[----:B------:R-:W-:-:S03]  /*4b10*/  LEA R34, P0, R12, UR10, 0x1 ;  /* 0x0000000a0c227c11 */ /* 0x000fc6000f8008ff */
[----:B------:R-:W3:Y:S01]  /*4b20*/  LDL.LU R44, [R1+0x74] ;  /* 0x00007400012c7983 */ /* 0x000ee20000300800 */
[----:B0-----:R-:W-:-:S03]  /*4b30*/  LEA.HI.X R35, R12, UR11, R0, 0x1, P0 ;  /* 0x0000000b0c237c11 */ /* 0x001fc600080f0c00 */
[----:B------:R-:W4:Y:S01]  /*4b40*/  LDL.LU R47, [R1+0x100] ;  /* 0x00010000012f7983 */ /* 0x000f220000300800 */
[----:B------:R-:W-:-:S03]  /*4b50*/  FADD.FTZ R12, R36, 1 ;  /* 0x3f800000240c7421 */ /* 0x000fc60000010000 */
[----:B------:R-:W4:Y:S01]  /*4b60*/  LDL.LU R46, [R1+0x7c] ;  /* 0x00007c00012e7983 */ /* 0x000f220000300800 */
[----:B------:R-:W-:-:S03]  /*4b70*/  LEA R36, P0, R42, UR10, 0x1 ;  /* 0x0000000a2a247c11 */ /* 0x000fc6000f8008ff */
[----:B------:R-:W4:Y:S04]  /*4b80*/  LDL.LU R48, [R1+0x80] ;  /* 0x0000800001307983 */ /* 0x000f280000300800 */
[----:B------:R-:W4:Y:S04]  /*4b90*/  LDL.LU R54, [R1+0xf0] ;  /* 0x0000f00001367983 */ /* 0x000f280000300800 */
[----:B------:R-:W4:Y:S04]  /*4ba0*/  LDL.LU R53, [R1+0x78] ;  /* 0x0000780001357983 */ /* 0x000f280000300800 */
[----:B------:R-:W4:Y:S01]  /*4bb0*/  LDL.LU R58, [R1+0xb4] ;  /* 0x0000b400013a7983 */ /* 0x000f220000300800 */
[----:B-1----:R-:W-:-:S03]  /*4bc0*/  LEA.HI.X R37, R42, UR11, R49, 0x1, P0 ;  /* 0x0000000b2a257c11 */ /* 0x002fc600080f0c31 */
[----:B------:R-:W4:Y:S04]  /*4bd0*/  LDL.LU R0, [R1+0xb8] ;  /* 0x0000b80001007983 */ /* 0x000f280000300800 */
[----:B------:R-:W4:Y:S04]  /*4be0*/  LDL.LU R50, [R1+0xac] ;  /* 0x0000ac0001327983 */ /* 0x000f280000300800 */
[----:B------:R-:W4:Y:S04]  /*4bf0*/  LDL.LU R51, [R1+0xb0] ;  /* 0x0000b00001337983 */ /* 0x000f280000300800 */
[----:B------:R-:W4:Y:S04]  /*4c00*/  LDL.LU R52, [R1+0xa8] ;  /* 0x0000a80001347983 */ /* 0x000f280000300800 */
[----:B------:R-:W4:Y:S01]  /*4c10*/  LDL.LU R49, [R1+0x104] ;  /* 0x0001040001317983 */ /* 0x000f220000300800 */
[----:B------:R-:W-:-:S06]  /*4c20*/  FMUL.FTZ R43, R27, -1.4426950216293334961 ;  /* 0xbfb8aa3b1b2b7820 */ /* 0x000fcc0000410000 */
[----:B------:R-:W0:Y:S08]  /*4c30*/  MUFU.EX2 R43, R43 ;  /* 0x0000002b002b7308 */ /* 0x000e300000000800 */
[----:B------:R-:W1:Y:S01]  /*4c40*/  MUFU.RCP R12, R12 ;  /* 0x0000000c000c7308 */ /* 0x000e620000001000 */
[----:B0-----:R-:W-:-:S07]  /*4c50*/  FADD.FTZ R61, R43, 1 ;  /* 0x3f8000002b3d7421 */ /* 0x001fce0000010000 */
[----:B------:R-:W0:Y:S01]  /*4c60*/  MUFU.RCP R61, R61 ;  /* 0x0000003d003d7308 */ /* 0x000e220000001000 */
[----:B------:R-:W-:Y:S01]  /*4c70*/  FMUL.FTZ R59, R33, R59 ;  /* 0x0000003b213b7220 */ /* 0x000fe20000410000 */
[----:B-1----:R-:W-:Y:S01]  /*4c80*/  FMUL.FTZ R12, R57, R12 ;  /* 0x0000000c390c7220 */ /* 0x002fe20000410000 */
[----:B------:R-:W-:Y:S01]  /*4c90*/  FMUL.FTZ R60, R26, R60 ;  /* 0x0000003c1a3c7220 */ /* 0x000fe20000410000 */
[----:B0-----:R-:W-:Y:S01]  /*4ca0*/  FMUL.FTZ R61, R27, R61 ;  /* 0x0000003d1b3d7220 */ /* 0x001fe20000410000 */
[----:B--2---:R-:W-:Y:S02]  /*4cb0*/  F2FP.F16.F32.PACK_AB R33, R14, R13 ;  /* 0x0000000d0e21723e */ /* 0x004fe400000000ff */
[----:B---3--:R-:W-:-:S04]  /*4cc0*/  LEA R42, P0, R44, UR10, 0x1 ;  /* 0x0000000a2c2a7c11 */ /* 0x008fc8000f8008ff */
[----:B----4-:R-:W-:Y:S02]  /*4cd0*/  LEA.HI.X R43, R44, UR11, R45, 0x1, P0 ;  /* 0x0000000b2c2b7c11 */ /* 0x010fe400080f0c2d */
[----:B------:R-:W-:-:S04]  /*4ce0*/  LEA R44, P0, R46, UR10, 0x1 ;  /* 0x0000000a2e2c7c11 */ /* 0x000fc8000f8008ff */
[----:B------:R-:W-:Y:S02]  /*4cf0*/  LEA.HI.X R45, R46, UR11, R47, 0x1, P0 ;  /* 0x0000000b2e2d7c11 */ /* 0x000fe400080f0c2f */
[----:B------:R-:W-:Y:S02]  /*4d00*/  LEA R46, P0, R48, UR10, 0x1 ;  /* 0x0000000a302e7c11 */ /* 0x000fe4000f8008ff */
[----:B------:R-:W-:Y:S02]  /*4d10*/  MOV R47, R48 ;  /* 0x00000030002f7202 */ /* 0x000fe40000000f00 */
[----:B------:R-:W-:Y:S02]  /*4d20*/  LEA R48, P1, R53, UR10, 0x1 ;  /* 0x0000000a35307c11 */ /* 0x000fe4000f8208ff */
[C---:B------:R-:W-:Y:S02]  /*4d30*/  PRMT R57, R33.reuse, 0x7610, R57 ;  /* 0x0000761021397816 */ /* 0x040fe40000000039 */
[----:B------:R-:W-:-:S02]  /*4d40*/  PRMT R33, R33, 0x7632, R33 ;  /* 0x0000763221217816 */ /* 0x000fc40000000021 */
[----:B------:R-:W-:Y:S02]  /*4d50*/  F2FP.F16.F32.PACK_AB R26, R55, R56 ;  /* 0x00000038371a723e */ /* 0x000fe400000000ff */
[----:B------:R-:W-:Y:S01]  /*4d60*/  F2FP.F16.F32.PACK_AB R27, R58, R0 ;  /* 0x000000003a1b723e */ /* 0x000fe200000000ff */
[----:B------:R0:W-:Y:S01]  /*4d70*/  STG.E.U16 desc[UR6][R24.64+0x2], R33 ;  /* 0x0000022118007986 */ /* 0x0001e2000c101506 */
[----:B------:R-:W-:Y:S02]  /*4d80*/  LEA.HI.X R47, R47, UR11, R49, 0x1, P0 ;  /* 0x0000000b2f2f7c11 */ /* 0x000fe400080f0c31 */
[----:B------:R-:W-:Y:S02]  /*4d90*/  LEA.HI.X R49, R53, UR11, R54, 0x1, P1 ;  /* 0x0000000b35317c11 */ /* 0x000fe400088f0c36 */
[----:B------:R-:W2:Y:S04]  /*4da0*/  LDL.LU R53, [R1+0x9c] ;  /* 0x00009c0001357983 */ /* 0x000ea80000300800 */
[----:B------:R-:W2:Y:S04]  /*4db0*/  LDL.LU R54, [R1+0xa0] ;  /* 0x0000a00001367983 */ /* 0x000ea80000300800 */
[----:B------:R-:W3:Y:S04]  /*4dc0*/  LDL.LU R14, [R1+0x13c] ;  /* 0x00013c00010e7983 */ /* 0x000ee80000300800 */
[----:B------:R-:W3:Y:S04]  /*4dd0*/  LDL.LU R13, [R1+0x138] ;  /* 0x00013800010d7983 */ /* 0x000ee80000300800 */
[----:B------:R-:W4:Y:S04]  /*4de0*/  LDL.LU R55, [R1+0x94] ;  /* 0x0000940001377983 */ /* 0x000f280000300800 */
[----:B------:R-:W4:Y:S04]  /*4df0*/  LDL.LU R56, [R1+0x98] ;  /* 0x0000980001387983 */ /* 0x000f280000300800 */
[----:B------:R-:W3:Y:S04]  /*4e00*/  LDL.LU R58, [R1+0x8c] ;  /* 0x00008c00013a7983 */ /* 0x000ee80000300800 */
[----:B------:R-:W3:Y:S04]  /*4e10*/  LDL.LU R0, [R1+0x90] ;  /* 0x0000900001007983 */ /* 0x000ee80000300800 */
[----:B0-----:R-:W2:Y:S04]  /*4e20*/  LDL.LU R33, [R1+0xa4] ;  /* 0x0000a40001217983 */ /* 0x001ea80000300800 */
[----:B------:R0:W-:Y:S04]  /*4e30*/  STG.E.U16 desc[UR6][R24.64], R57 ;  /* 0x0000003918007986 */ /* 0x0001e8000c101506 */
[----:B------:R1:W-:Y:S01]  /*4e40*/  STG.E.U16 desc[UR6][R24.64+0x4], R26 ;  /* 0x0000041a18007986 */ /* 0x0003e2000c101506 */
[----:B0-----:R-:W-:-:S02]  /*4e50*/  PRMT R57, R26, 0x7632, R57 ;  /* 0x000076321a397816 */ /* 0x001fc40000000039 */
[----:B-1----:R-:W-:-:S03]  /*4e60*/  F2FP.F16.F32.PACK_AB R26, R50, R51 ;  /* 0x00000033321a723e */ /* 0x002fc600000000ff */
[----:B------:R0:W-:Y:S04]  /*4e70*/  STG.E.U16 desc[UR6][R24.64+0x6], R57 ;  /* 0x0000063918007986 */ /* 0x0001e8000c101506 */
[----:B------:R1:W-:Y:S04]  /*4e80*/  STG.E.U16 desc[UR6][R30.64], R27 ;  /* 0x0000001b1e007986 */ /* 0x0003e8000c101506 */
[----:B------:R-:W3:Y:S01]  /*4e90*/  LDL.LU R50, [R1+0x134] ;  /* 0x0001340001327983 */ /* 0x000ee20000300800 */
[----:B0-----:R-:W-:-:S03]  /*4ea0*/  PRMT R25, R27, 0x7632, R25 ;  /* 0x000076321b197816 */ /* 0x001fc60000000019 */
[----:B------:R-:W3:Y:S01]  /*4eb0*/  LDL.LU R51, [R1+0x130] ;  /* 0x0001300001337983 */ /* 0x000ee20000300800 */
[----:B-1----:R-:W-:-:S03]  /*4ec0*/  PRMT R27, R26, 0x7632, R27 ;  /* 0x000076321a1b7816 */ /* 0x002fc6000000001b */
[----:B------:R-:W3:Y:S04]  /*4ed0*/  LDL.LU R57, [R1+0x4c] ;  /* 0x00004c0001397983 */ /* 0x000ee80000300800 */
[----:B------:R-:W-:Y:S04]  /*4ee0*/  STG.E.U16 desc[UR6][R30.64+0x2], R25 ;  /* 0x000002191e007986 */ /* 0x000fe8000c101506 */
[----:B------:R-:W-:Y:S04]  /*4ef0*/  STG.E.U16 desc[UR6][R30.64+0x4], R26 ;  /* 0x0000041a1e007986 */ /* 0x000fe8000c101506 */
[----:B------:R0:W-:Y:S01]  /*4f00*/  STG.E.U16 desc[UR6][R30.64+0x6], R27 ;  /* 0x0000061b1e007986 */ /* 0x0001e2000c101506 */
[----:B--2---:R-:W-:-:S03]  /*4f10*/  F2FP.F16.F32.PACK_AB R24, R33, R52 ;  /* 0x000000342118723e */ /* 0x004fc600000000ff */
[----:B------:R-:W2:Y:S04]  /*4f20*/  LDL.LU R33, [R1+0x50] ;  /* 0x0000500001217983 */ /* 0x000ea80000300800 */
[----:B0-----:R-:W2:Y:S04]  /*4f30*/  LDL.LU R30, [R1+0x54] ;  /* 0x00005400011e7983 */ /* 0x001ea80000300800 */
[----:B------:R-:W2:Y:S01]  /*4f40*/  LDL.LU R31, [R1+0x88] ;  /* 0x00008800011f7983 */ /* 0x000ea20000300800 */
[----:B------:R-:W-:Y:S02]  /*4f50*/  F2FP.F16.F32.PACK_AB R25, R53, R54 ;  /* 0x000000363519723e */ /* 0x000fe400000000ff */
[----:B------:R-:W-:Y:S01]  /*4f60*/  PRMT R26, R24, 0x7632, R26 ;  /* 0x00007632181a7816 */ /* 0x000fe2000000001a */
[----:B------:R4:W-:Y:S01]  /*4f70*/  STG.E.U16 desc[UR6][R4.64], R24 ;  /* 0x0000001804007986 */ /* 0x0009e2000c101506 */
[----:B------:R-:W-:-:S03]  /*4f80*/  PRMT R27, R25, 0x7632, R27 ;  /* 0x00007632191b7816 */ /* 0x000fc6000000001b */
[----:B------:R-:W2:Y:S04]  /*4f90*/  LDL.LU R52, [R1+0x44] ;  /* 0x0000440001347983 */ /* 0x000ea80000300800 */
[----:B------:R0:W-:Y:S01]  /*4fa0*/  STG.E.U16 desc[UR6][R4.64+0x2], R26 ;  /* 0x0000021a04007986 */ /* 0x0001e2000c101506 */
[----:B----4-:R-:W-:-:S03]  /*4fb0*/  F2FP.F16.F32.PACK_AB R24, R55, R56 ;  /* 0x000000383718723e */ /* 0x010fc600000000ff */
[----:B------:R3:W-:Y:S04]  /*4fc0*/  STG.E.U16 desc[UR6][R4.64+0x4], R25 ;  /* 0x0000041904007986 */ /* 0x0007e8000c101506 */
[----:B------:R-:W4:Y:S01]  /*4fd0*/  LDL.LU R53, [R1+0x48] ;  /* 0x0000480001357983 */ /* 0x000f220000300800 */
[----:B0-----:R-:W-:-:S03]  /*4fe0*/  PRMT R26, R24, 0x7610, R26 ;  /* 0x00007610181a7816 */ /* 0x001fc6000000001a */
[----:B------:R-:W4:Y:S01]  /*4ff0*/  LDL.LU R54, [R1+0x3c] ;  /* 0x00003c0001367983 */ /* 0x000f220000300800 */
[----:B------:R-:W-:Y:S02]  /*5000*/  PRMT R24, R24, 0x7632, R24 ;  /* 0x0000763218187816 */ /* 0x000fe40000000018 */
[----:B---3--:R-:W-:Y:S01]  /*5010*/  F2FP.F16.F32.PACK_AB R25, R58, R0 ;  /* 0x000000003a19723e */ /* 0x008fe200000000ff */
[----:B------:R-:W3:Y:S04]  /*5020*/  LDL.LU R55, [R1+0x40] ;  /* 0x0000400001377983 */ /* 0x000ee80000300800 */
[----:B------:R-:W3:Y:S04]  /*5030*/  LDL.LU R56, [R1+0x34] ;  /* 0x0000340001387983 */ /* 0x000ee80000300800 */
[----:B------:R0:W-:Y:S04]  /*5040*/  STG.E.U16 desc[UR6][R4.64+0x6], R27 ;  /* 0x0000061b04007986 */ /* 0x0001e8000c101506 */
[----:B------:R-:W3:Y:S04]  /*5050*/  LDL.LU R58, [R1+0x38] ;  /* 0x00003800013a7983 */ /* 0x000ee80000300800 */
[----:B------:R-:W3:Y:S01]  /*5060*/  LDL.LU R0, [R1+0x1c] ;  /* 0x00001c0001007983 */ /* 0x000ee20000300800 */
[----:B0-----:R-:W-:-:S03]  /*5070*/  PRMT R5, R25, 0x7632, R5 ;  /* 0x0000763219057816 */ /* 0x001fc60000000005 */
[----:B------:R2:W-:Y:S04]  /*5080*/  STG.E.U16 desc[UR6][R38.64+0x2], R24 ;  /* 0x0000021826007986 */ /* 0x0005e8000c101506 */
[----:B------:R-:W-:Y:S04]  /*5090*/  STG.E.U16 desc[UR6][R38.64], R26 ;  /* 0x0000001a26007986 */ /* 0x000fe8000c101506 */
[----:B------:R-:W-:Y:S04]  /*50a0*/  STG.E.U16 desc[UR6][R38.64+0x4], R25 ;  /* 0x0000041926007986 */ /* 0x000fe8000c101506 */
[----:B------:R0:W-:Y:S01]  /*50b0*/  STG.E.U16 desc[UR6][R38.64+0x6], R5 ;  /* 0x0000060526007986 */ /* 0x0001e2000c101506 */
[----:B--2---:R-:W-:-:S02]  /*50c0*/  F2FP.F16.F32.PACK_AB R24, R57, R33 ;  /* 0x000000213918723e */ /* 0x004fc400000000ff */
[----:B------:R-:W-:Y:S02]  /*50d0*/  F2FP.F16.F32.PACK_AB R4, R30, R31 ;  /* 0x0000001f1e04723e */ /* 0x000fe400000000ff */
[----:B------:R-:W2:Y:S04]  /*50e0*/  LDL.LU R30, [R1+0x18] ;  /* 0x00001800011e7983 */ /* 0x000ea80000300800 */
[----:B------:R-:W2:Y:S04]  /*50f0*/  LDL.LU R31, [R1+0x8] ;  /* 0x00000800011f7983 */ /* 0x000ea80000300800 */
[----:B------:R-:W2:Y:S04]  /*5100*/  LDL.LU R57, [R1+0xc] ;  /* 0x00000c0001397983 */ /* 0x000ea80000300800 */
[----:B------:R-:W2:Y:S04]  /*5110*/  LDL.LU R33, [R1] ;  /* 0x0000000001217983 */ /* 0x000ea80000300800 */
[----:B0-----:R-:W2:Y:S01]  /*5120*/  LDL.LU R38, [R1+0x30] ;  /* 0x0000300001267983 */ /* 0x001ea20000300800 */
[----:B------:R-:W-:-:S02]  /*5130*/  PRMT R5, R4, 0x7632, R5 ;  /* 0x0000763204057816 */ /* 0x000fc40000000005 */
[----:B------:R-:W-:Y:S01]  /*5140*/  PRMT R25, R24, 0x7632, R25 ;  /* 0x0000763218197816 */ /* 0x000fe20000000019 */
[----:B------:R4:W-:Y:S04]  /*5150*/  STG.E.U16 desc[UR6][R6.64], R4 ;  /* 0x0000000406007986 */ /* 0x0009e8000c101506 */
[----:B------:R3:W-:Y:S04]  /*5160*/  STG.E.U16 desc[UR6][R6.64+0x2], R5 ;  /* 0x0000020506007986 */ /* 0x0007e8000c101506 */
[----:B------:R-:W2:Y:S01]  /*5170*/  LDL.LU R39, [R1+0x14] ;  /* 0x0000140001277983 */ /* 0x000ea20000300800 */
[----:B----4-:R-:W-:-:S03]  /*5180*/  F2FP.F16.F32.PACK_AB R4, R52, R53 ;  /* 0x000000353404723e */ /* 0x010fc600000000ff */
[----:B------:R-:W-:Y:S01]  /*5190*/  STG.E.U16 desc[UR6][R6.64+0x4], R24 ;  /* 0x0000041806007986 */ /* 0x000fe2000c101506 */
[----:B---3--:R-:W-:-:S03]  /*51a0*/  F2FP.F16.F32.PACK_AB R5, R54, R55 ;  /* 0x000000373605723e */ /* 0x008fc600000000ff */
[----:B------:R-:W3:Y:S04]  /*51b0*/  LDL.LU R52, [R1+0x12c] ;  /* 0x00012c0001347983 */ /* 0x000ee80000300800 */
[----:B------:R-:W3:Y:S04]  /*51c0*/  LDL.LU R53, [R1+0x128] ;  /* 0x0001280001357983 */ /* 0x000ee80000300800 */
[----:B------:R0:W-:Y:S04]  /*51d0*/  STG.E.U16 desc[UR6][R6.64+0x6], R25 ;  /* 0x0000061906007986 */ /* 0x0001e8000c101506 */
[----:B------:R-:W4:Y:S04]  /*51e0*/  LDL.LU R54, [R1+0x124] ;  /* 0x0001240001367983 */ /* 0x000f280000300800 */
[----:B------:R1:W-:Y:S01]  /*51f0*/  STG.E.U16 desc[UR6][R40.64], R4 ;  /* 0x0000000428007986 */ /* 0x0003e2000c101506 */
[----:B0-----:R-:W-:-:S03]  /*5200*/  PRMT R6, R4, 0x7632, R6 ;  /* 0x0000763204067816 */ /* 0x001fc60000000006 */
[----:B------:R-:W4:Y:S01]  /*5210*/  LDL.LU R55, [R1+0x120] ;  /* 0x0001200001377983 */ /* 0x000f220000300800 */
[----:B------:R-:W-:-:S03]  /*5220*/  PRMT R7, R5, 0x7632, R7 ;  /* 0x0000763205077816 */ /* 0x000fc60000000007 */
[----:B------:R2:W-:Y:S01]  /*5230*/  STG.E.U16 desc[UR6][R40.64+0x4], R5 ;  /* 0x0000040528007986 */ /* 0x0005e2000c101506 */
[----:B-1----:R-:W-:-:S03]  /*5240*/  F2FP.F16.F32.PACK_AB R4, R56, R58 ;  /* 0x0000003a3804723e */ /* 0x002fc600000000ff */
[----:B------:R-:W3:Y:S04]  /*5250*/  LDL.LU R56, [R1+0x11c] ;  /* 0x00011c0001387983 */ /* 0x000ee80000300800 */
[----:B------:R-:W3:Y:S01]  /*5260*/  LDL.LU R58, [R1+0x118] ;  /* 0x00011800013a7983 */ /* 0x000ee20000300800 */
[----:B--2---:R-:W-:-:S03]  /*5270*/  F2FP.F16.F32.PACK_AB R5, R0, R38 ;  /* 0x000000260005723e */ /* 0x004fc600000000ff */
[----:B------:R-:W2:Y:S01]  /*5280*/  LDL.LU R0, [R1+0x114] ;  /* 0x0001140001007983 */ /* 0x000ea20000300800 */
[----:B------:R-:W-:Y:S02]  /*5290*/  PRMT R24, R4, 0x7632, R24 ;  /* 0x0000763204187816 */ /* 0x000fe40000000018 */
[C---:B------:R-:W-:Y:S02]  /*52a0*/  PRMT R25, R5.reuse, 0x7610, R25 ;  /* 0x0000761005197816 */ /* 0x040fe40000000019 */
[----:B------:R-:W-:Y:S01]  /*52b0*/  PRMT R27, R5, 0x7632, R27 ;  /* 0x00007632051b7816 */ /* 0x000fe2000000001b */
[----:B------:R-:W-:Y:S04]  /*52c0*/  STG.E.U16 desc[UR6][R40.64+0x2], R6 ;  /* 0x0000020628007986 */ /* 0x000fe8000c101506 */
[----:B------:R-:W-:Y:S04]  /*52d0*/  STG.E.U16 desc[UR6][R40.64+0x6], R7 ;  /* 0x0000060728007986 */ /* 0x000fe8000c101506 */
[----:B------:R-:W-:Y:S04]  /*52e0*/  STG.E.U16 desc[UR6][R2.64], R4 ;  /* 0x0000000402007986 */ /* 0x000fe8000c101506 */
[----:B------:R-:W-:Y:S04]  /*52f0*/  STG.E.U16 desc[UR6][R2.64+0x2], R24 ;  /* 0x0000021802007986 */ /* 0x000fe8000c101506 */
[----:B------:R-:W-:Y:S04]  /*5300*/  STG.E.U16 desc[UR6][R2.64+0x4], R25 ;  /* 0x0000041902007986 */ /* 0x000fe8000c101506 */
[----:B------:R2:W-:Y:S02]  /*5310*/  STG.E.U16 desc[UR6][R2.64+0x6], R27 ;  /* 0x0000061b02007986 */ /* 0x0005e4000c101506 */
[----:B--2---:R-:W-:-:S02]  /*5320*/  F2FP.F16.F32.PACK_AB R3, R33, R0 ;  /* 0x000000002103723e */ /* 0x004fc400000000ff */
[----:B------:R-:W2:Y:S04]  /*5330*/  LDL.LU R0, [R1+0x110] ;  /* 0x0001100001007983 */ /* 0x000ea80000300800 */
[----:B------:R-:W2:Y:S01]  /*5340*/  LDL.LU R33, [R1+0x84] ;  /* 0x0000840001217983 */ /* 0x000ea20000300800 */
[----:B------:R-:W-:Y:S02]  /*5350*/  F2FP.F16.F32.PACK_AB R26, R39, R30 ;  /* 0x0000001e271a723e */ /* 0x000fe400000000ff */
[----:B------:R-:W-:Y:S02]  /*5360*/  F2FP.F16.F32.PACK_AB R5, R31, R57 ;  /* 0x000000391f05723e */ /* 0x000fe400000000ff */
[----:B------:R-:W-:Y:S02]  /*5370*/  PRMT R6, R26, 0x7632, R6 ;  /* 0x000076321a067816 */ /* 0x000fe40000000006 */
[----:B------:R-:W-:-:S02]  /*5380*/  PRMT R4, R5, 0x7632, R4 ;  /* 0x0000763205047816 */ /* 0x000fc40000000004 */
[----:B---3--:R-:W-:Y:S02]  /*5390*/  F2FP.F16.F32.PACK_AB R56, R56, R58 ;  /* 0x0000003a3838723e */ /* 0x008fe400000000ff */
[----:B------:R-:W-:Y:S02]  /*53a0*/  PRMT R2, R3, 0x7632, R2 ;  /* 0x0000763203027816 */ /* 0x000fe40000000002 */
[----:B----4-:R-:W-:Y:S02]  /*53b0*/  F2FP.F16.F32.PACK_AB R54, R54, R55 ;  /* 0x000000373636723e */ /* 0x010fe400000000ff */
[----:B------:R-:W-:Y:S01]  /*53c0*/  F2FP.F16.F32.PACK_AB R52, R52, R53 ;  /* 0x000000353434723e */ /* 0x000fe200000000ff */
[----:B------:R-:W-:Y:S01]  /*53d0*/  STG.E.U16 desc[UR6][R8.64], R26 ;  /* 0x0000001a08007986 */ /* 0x000fe2000c101506 */
[----:B------:R-:W-:Y:S02]  /*53e0*/  F2FP.F16.F32.PACK_AB R50, R50, R51 ;  /* 0x000000333232723e */ /* 0x000fe400000000ff */
[----:B------:R-:W-:Y:S01]  /*53f0*/  PRMT R7, R56, 0x7632, R7 ;  /* 0x0000763238077816 */ /* 0x000fe20000000007 */
[----:B------:R-:W-:Y:S01]  /*5400*/  STG.E.U16 desc[UR6][R8.64+0x2], R6 ;  /* 0x0000020608007986 */ /* 0x000fe2000c101506 */
[----:B------:R-:W-:-:S03]  /*5410*/  F2FP.F16.F32.PACK_AB R13, R14, R13 ;  /* 0x0000000d0e0d723e */ /* 0x000fc600000000ff */
[----:B------:R-:W-:Y:S04]  /*5420*/  STG.E.U16 desc[UR6][R8.64+0x4], R5 ;  /* 0x0000040508007986 */ /* 0x000fe8000c101506 */
[----:B------:R0:W-:Y:S01]  /*5430*/  STG.E.U16 desc[UR6][R8.64+0x6], R4 ;  /* 0x0000060408007986 */ /* 0x0001e2000c101506 */
[----:B------:R-:W-:-:S03]  /*5440*/  F2FP.F16.F32.PACK_AB R15, R16, R15 ;  /* 0x0000000f100f723e */ /* 0x000fc600000000ff */
[----:B------:R1:W-:Y:S01]  /*5450*/  STG.E.U16 desc[UR6][R10.64], R3 ;  /* 0x000000030a007986 */ /* 0x0003e2000c101506 */
[----:B------:R-:W-:-:S03]  /*5460*/  F2FP.F16.F32.PACK_AB R17, R18, R17 ;  /* 0x000000111211723e */ /* 0x000fc600000000ff */
[----:B------:R3:W-:Y:S01]  /*5470*/  STG.E.U16 desc[UR6][R10.64+0x2], R2 ;  /* 0x000002020a007986 */ /* 0x0007e2000c101506 */
[----:B------:R-:W-:Y:S02]  /*5480*/  F2FP.F16.F32.PACK_AB R21, R22, R21 ;  /* 0x000000151615723e */ /* 0x000fe400000000ff */
[----:B0-----:R-:W-:Y:S02]  /*5490*/  PRMT R4, R54, 0x7632, R4 ;  /* 0x0000763236047816 */ /* 0x001fe40000000004 */
[----:B-1----:R-:W-:Y:S01]  /*54a0*/  PRMT R3, R52, 0x7632, R3 ;  /* 0x0000763234037816 */ /* 0x002fe20000000003 */
[----:B------:R-:W-:Y:S01]  /*54b0*/  STG.E.U16 desc[UR6][R10.64+0x4], R56 ;  /* 0x000004380a007986 */ /* 0x000fe2000c101506 */
[----:B---3--:R-:W-:-:S03]  /*54c0*/  PRMT R2, R50, 0x7632, R2 ;  /* 0x0000763232027816 */ /* 0x008fc60000000002 */
[----:B------:R-:W-:Y:S01]  /*54d0*/  STG.E.U16 desc[UR6][R10.64+0x6], R7 ;  /* 0x000006070a007986 */ /* 0x000fe2000c101506 */
[----:B------:R-:W-:-:S03]  /*54e0*/  PRMT R5, R13, 0x7632, R5 ;  /* 0x000076320d057816 */ /* 0x000fc60000000005 */
[----:B------:R-:W-:Y:S01]  /*54f0*/  STG.E.U16 desc[UR6][R34.64], R54 ;  /* 0x0000003622007986 */ /* 0x000fe2000c101506 */
[----:B------:R-:W-:-:S03]  /*5500*/  F2FP.F16.F32.PACK_AB R19, R20, R19 ;  /* 0x000000131413723e */ /* 0x000fc600000000ff */
[----:B------:R0:W-:Y:S01]  /*5510*/  STG.E.U16 desc[UR6][R34.64+0x2], R4 ;  /* 0x0000020422007986 */ /* 0x0001e2000c101506 */
[----:B------:R-:W-:-:S03]  /*5520*/  F2FP.F16.F32.PACK_AB R23, R28, R23 ;  /* 0x000000171c17723e */ /* 0x000fc600000000ff */
[----:B------:R-:W-:Y:S01]  /*5530*/  STG.E.U16 desc[UR6][R34.64+0x4], R52 ;  /* 0x0000043422007986 */ /* 0x000fe2000c101506 */
[----:B------:R-:W-:-:S03]  /*5540*/  F2FP.F16.F32.PACK_AB R29, R32, R29 ;  /* 0x0000001d201d723e */ /* 0x000fc600000000ff */
[----:B------:R1:W-:Y:S01]  /*5550*/  STG.E.U16 desc[UR6][R34.64+0x6], R3 ;  /* 0x0000060322007986 */ /* 0x0003e2000c101506 */
[----:B------:R-:W-:-:S03]  /*5560*/  F2FP.F16.F32.PACK_AB R59, R60, R59 ;  /* 0x0000003b3c3b723e */ /* 0x000fc600000000ff */
[----:B------:R3:W-:Y:S01]  /*5570*/  STG.E.U16 desc[UR6][R36.64+0x2], R2 ;  /* 0x0000020224007986 */ /* 0x0007e2000c101506 */
[----:B0-----:R-:W-:Y:S02]  /*5580*/  PRMT R4, R17, 0x7632, R4 ;  /* 0x0000763211047816 */ /* 0x001fe40000000004 */
[----:B------:R-:W-:Y:S01]  /*5590*/  F2FP.F16.F32.PACK_AB R12, R61, R12 ;  /* 0x0000000c3d0c723e */ /* 0x000fe200000000ff */
        /* <DEDUP_REMOVED lines=16> */
[----:B---3--:R-:W-:-:S03]  /*56a0*/  PRMT R2, R12, 0x7632, R2 ;  /* 0x000076320c027816 */ /* 0x008fc60000000002 */
        /* <DEDUP_REMOVED lines=11> */
[----:B------:R-:W-:Y:S02]  /*5760*/  IADD3.X R33, RZ, R33, RZ, P0, !PT ;  /* 0x00000021ff217210 */ /* 0x000fe400007fe4ff */
[----:B------:R-:W-:-:S03]  /*5770*/  ISETP.GE.U32.AND P0, PT, R0, UR8, PT ;  /* 0x0000000800007c0c */ /* 0x000fc6000bf06070 */
[----:B------:R4:W-:Y:S01]  /*5780*/  STL [R1+0x84], R33 ;  /* 0x0000842101007387 */ /* 0x0009e20000100800 */
[----:B------:R-:W-:-:S13]  /*5790*/  ISETP.GE.AND.EX P0, PT, R33, UR9, PT, P0 ;  /* 0x0000000921007c0c */ /* 0x000fda000bf06300 */
[----:B----4-:R-:W-:Y:S05]  /*57a0*/  @!P0 BRA `(.L_x_2738) ;  /* 0xffffffa800848947 */ /* 0x010fea000383ffff */
[----:B------:R-:W-:Y:S05]  /*57b0*/  EXIT ;  /* 0x000000000000794d */ /* 0x000fea0003800000 */
.L_x_2739:
        /* <DEDUP_REMOVED lines=12> */
.L_x_2806:


//--------------------- .text._ZN13group_norm_v214gn_cuda_kernelI6__halfLi320ELi3ELi16ELi20ELi4096ELb1ELi64ELi320ELi320ELi4ELb1ELi6ELb0ELb0ENS_16CompileConditionILi900EEEEEvPT_PKS4_S7_S7_flPfS8_Pj --------------------------
	.section	.text._ZN13group_norm_v214gn_cuda_kernelI6__halfLi320ELi3ELi16ELi20ELi4096ELb1ELi64ELi320ELi320ELi4ELb1ELi6ELb0ELb0ENS_16CompileConditionILi900EEEEEvPT_PKS4_S7_S7_flPfS8_Pj,"ax",@progbits
	.align	128
        .global         _ZN13group_norm_v214gn_cuda_kernelI6__halfLi320ELi3ELi16ELi20ELi4096ELb1ELi64ELi320ELi320ELi4ELb1ELi6ELb0ELb0ENS_16CompileConditionILi900EEEEEvPT_PKS4_S7_S7_flPfS8_Pj
        .type           _ZN13group_norm_v214gn_cuda_kernelI6__halfLi320ELi3ELi16ELi20ELi4096ELb1ELi64ELi320ELi320ELi4ELb1ELi6ELb0ELb0ENS_16CompileConditionILi900EEEEEvPT_PKS4_S7_S7_flPfS8_Pj,@function
        .size           _ZN13group_norm_v214gn_cuda_kernelI6__halfLi320ELi3ELi16ELi20ELi4096ELb1ELi64ELi320ELi320ELi4ELb1ELi6ELb0ELb0ENS_16CompileConditionILi900EEEEEvPT_PKS4_S7_S7_flPfS8_Pj,(.L_x_2807 - _ZN13group_norm_v214gn_cuda_kernelI6__halfLi320ELi3ELi16ELi20ELi4096ELb1ELi64ELi320ELi320ELi4ELb1ELi6ELb0ELb0ENS_16CompileConditionILi900EEEEEvPT_PKS4_S7_S7_flPfS8_Pj)
        .other          _ZN13group_norm_v214gn_cuda_kernelI6__halfLi320ELi3ELi16ELi20ELi4096ELb1ELi64ELi320ELi320ELi4ELb1ELi6ELb0ELb0ENS_16CompileConditionILi900EEEEEvPT_PKS4_S7_S7_flPfS8_Pj,@"STO_CUDA_ENTRY STV_DEFAULT"
_ZN13group_norm_v214gn_cuda_kernelI6__halfLi320ELi3ELi16ELi20ELi4096ELb1ELi64ELi320ELi320ELi4ELb1ELi6ELb0ELb0ENS_16CompileConditionILi900EEEEEvPT_PKS4_S7_S7_flPfS8_Pj:
.text._ZN13group_norm_v214gn_cuda_kernelI6__halfLi320ELi3ELi16ELi20ELi4096ELb1ELi64ELi320ELi320ELi4ELb1ELi6ELb0ELb0ENS_16CompileConditionILi900EEEEEvPT_PKS4_S7_S7_flPfS8_Pj:
        /* <DEDUP_REMOVED lines=28> */
.L_x_2750:
        /* <DEDUP_REMOVED lines=410> */
.L_x_2741:
[----:B------:R-:W-:Y:S05]  /*1b60*/  BSYNC B0 ;  /* 0x0000000000007941 */ /* 0x000fea0003800000 */
.L_x_2740:
        /* <DEDUP_REMOVED lines=26> */
.L_x_2743:
[----:B------:R-:W-:Y:S05]  /*1d10*/  BSYNC B0 ;  /* 0x0000000000007941 */ /* 0x000fea0003800000 */
.L_x_2742:
        /* <DEDUP_REMOVED lines=11> */
.L_x_2745:
[----:B------:R-:W2:Y:S04]  /*1dd0*/  LD.E.STRONG.GPU R33, desc[UR6][R30.64] ;  /* 0x000000061e217980 */ /* 0x000ea8000c10f900 */
[----:B--2---:R-:W-:Y:S01]  /*1de0*/  CCTL.IVALL ;  /* 0x00000000ff00798f */ /* 0x004fe20002000000 */
[----:B------:R-:W-:Y:S05]  /*1df0*/  YIELD ;  /* 0x0000000000007946 */ /* 0x000fea0003800000 */
[----:B-----5:R-:W-:-:S04]  /*1e00*/  LOP3.LUT R33, R33, R32, RZ, 0x3c, !PT ;  /* 0x0000002021217212 */ /* 0x020fc800078e3cff */
[----:B------:R-:W-:-:S13]  /*1e10*/  ISETP.GT.AND P1, PT, R33, -0x1, PT ;  /* 0xffffffff2100780c */ /* 0x000fda0003f24270 */
[----:B------:R-:W-:Y:S05]  /*1e20*/  @P1 BRA `(.L_x_2745) ;  /* 0xfffffffc00e81947 */ /* 0x000fea000383ffff */
.L_x_2744:
        /* <DEDUP_REMOVED lines=38> */
.L_x_2747:
[----:B------:R-:W-:Y:S05]  /*2090*/  BSYNC B0 ;  /* 0x0000000000007941 */ /* 0x000fea0003800000 */
.L_x_2746:
        /* <DEDUP_REMOVED lines=43> */
.L_x_2749:
[----:B------:R-:W-:Y:S05]  /*2350*/  BSYNC B0 ;  /* 0x0000000000007941 */ /* 0x000fea0003800000 */
.L_x_2748:
        /* <DEDUP_REMOVED lines=838> */
.L_x_2751:
        /* <DEDUP_REMOVED lines=12> */
.L_x_2807:


//--------------------- .nv.shared._ZN13group_norm_v218gn_bwd_cuda_kernelI13__nv_bfloat16Li320ELi3ELi32ELi10ELi4096ELb0ELb1ELi16ELi320ELi320ELi4ELb1ELi1ELb0ELb0ELNS_15WgradSyncMethodE3ENS_16CompileConditionILi900EEEEEvPT_S6_S6_PKS5_S8_S8_S8_PKfflPfPj --------------------------
	.section	.nv.shared._ZN13group_norm_v218gn_bwd_cuda_kernelI13__nv_bfloat16Li320ELi3ELi32ELi10ELi4096ELb0ELb1ELi16ELi320ELi320ELi4ELb1ELi1ELb0ELb0ELNS_15WgradSyncMethodE3ENS_16CompileConditionILi900EEEEEvPT_S6_S6_PKS5_S8_S8_S8_PKfflPfPj,"aw",@nobits
	.sectionflags	@""
	.align	8
.nv.shared._ZN13group_norm_v218gn_bwd_cuda_kernelI13__nv_bfloat16Li320ELi3ELi32ELi10ELi4096ELb0ELb1ELi16ELi320ELi320ELi4ELb1ELi1ELb0ELb0ELNS_15WgradSyncMethodE3ENS_16CompileConditionILi900EEEEEvPT_S6_S6_PKS5_S8_S8_S8_PKfflPfPj:
	.zero		17920


//--------------------- .nv.shared.reserved.0     --------------------------
	.section	.nv.shared.reserved.0,"aw",@nobits
	.weak		__nv_reservedSMEM_offset_0_alias
	.size		__nv_reservedSMEM_offset_0_alias, 0, 0
	.other		__nv_reservedSMEM_offset_0_alias,@"STO_CUDA_RESERVED_SHARED STV_DEFAULT"
__nv_reservedSMEM_offset_0_alias:
	.zero		0


//--------------------- .nv.shared._ZN13group_norm_v218gn_bwd_cuda_kernelI13__nv_bfloat16Li320ELi1ELi32ELi10ELi4096ELb0ELb1ELi32ELi320ELi320ELi4ELb1ELi1ELb0ELb0ELNS_15WgradSyncMethodE3ENS_16CompileConditionILi900EEEEEvPT_S6_S6_PKS5_S8_S8_S8_PKfflPfPj --------------------------
	.section	.nv.shared._ZN13group_norm_v218gn_bwd_cuda_kernelI13__nv_bfloat16Li320ELi1ELi32ELi10ELi4096ELb0ELb1ELi32ELi320ELi320ELi4ELb1ELi1ELb0ELb0ELNS_15WgradSyncMethodE3ENS_16CompileConditionILi900EEEEEvPT_S6_S6_PKS5_S8_S8_S8_PKfflPfPj,"aw",@nobits
	.sectionflags	@""
	.align	8
.nv.shared._ZN13group_norm_v218gn_bwd_cuda_kernelI13__nv_bfloat16Li320ELi1ELi32ELi10ELi4096ELb0ELb1ELi32ELi320ELi320ELi4ELb1ELi1ELb0ELb0ELNS_15WgradSyncMethodE3ENS_16CompileConditionILi900EEEEEvPT_S6_S6_PKS5_S8_S8_S8_PKfflPfPj:
	.zero		17920


//--------------------- .nv.shared._ZN13group_norm_v218gn_bwd_cuda_kernelI13__nv_bfloat16Li320ELi1ELi32ELi10ELi4096ELb0ELb1ELi64ELi320ELi320ELi4ELb1ELi2ELb0ELb0ELNS_15WgradSyncMethodE3ENS_16CompileConditionILi900EEEEEvPT_S6_S6_PKS5_S8_S8_S8_PKfflPfPj --------------------------
	.section	.nv.shared._ZN13group_norm_v218gn_bwd_cuda_kernelI13__nv_bfloat16Li320ELi1ELi32ELi10ELi4096ELb0ELb1ELi64ELi320ELi320ELi4ELb1ELi2ELb0ELb0ELNS_15WgradSyncMethodE3ENS_16CompileConditionILi900EEEEEvPT_S6_S6_PKS5_S8_S8_S8_PKfflPfPj,"aw",@nobits
	.sectionflags	@""
	.align	8
.nv.shared._ZN13group_norm_v218gn_bwd_cuda_kernelI13__nv_bfloat16Li320ELi1ELi32ELi10ELi4096ELb0ELb1ELi64ELi320ELi320ELi4ELb1ELi2ELb0ELb0ELNS_15WgradSyncMethodE3ENS_16CompileConditionILi900EEEEEvPT_S6_S6_PKS5_S8_S8_S8_PKfflPfPj:
	.zero		17920


//--------------------- .nv.shared._ZN13group_norm_v218gn_bwd_cuda_kernelI13__nv_bfloat16Li320ELi2ELi32ELi10ELi4096ELb0ELb1ELi32ELi320ELi320ELi4ELb1ELi2ELb0ELb0ELNS_15WgradSyncMethodE3ENS_16CompileConditionILi900EEEEEvPT_S6_S6_PKS5_S8_S8_S8_PKfflPfPj --------------------------
	.section	.nv.shared._ZN13group_norm_v218gn_bwd_cuda_kernelI13__nv_bfloat16Li320ELi2ELi32ELi10ELi4096ELb0ELb1ELi32ELi320ELi320ELi4ELb1ELi2ELb0ELb0ELNS_15WgradSyncMethodE3ENS_16CompileConditionILi900EEEEEvPT_S6_S6_PKS5_S8_S8_S8_PKfflPfPj,"aw",@nobits
	.sectionflags	@""
	.align	8
.nv.shared._ZN13group_norm_v218gn_bwd_cuda_kernelI13__nv_bfloat16Li320ELi2ELi32ELi10ELi4096ELb0ELb1ELi32ELi320ELi320ELi4ELb1ELi2ELb0ELb0ELNS_15WgradSyncMethodE3ENS_16CompileConditionILi900EEEEEvPT_S6_S6_PKS5_S8_S8_S8_PKfflPfPj:
	.zero		17920


//--------------------- .nv.shared._ZN13group_norm_v218gn_bwd_cuda_kernelI13__nv_bfloat16Li320ELi3ELi32ELi10ELi4096ELb0ELb1ELi32ELi320ELi320ELi4ELb1ELi2ELb0ELb0ELNS_15WgradSyncMethodE3ENS_16CompileConditionILi900EEEEEvPT_S6_S6_PKS5_S8_S8_S8_PKfflPfPj --------------------------
	.section	.nv.shared._ZN13group_norm_v218gn_bwd_cuda_kernelI13__nv_bfloat16Li320ELi3ELi32ELi10ELi4096ELb0ELb1ELi32ELi320ELi320ELi4ELb1ELi2ELb0ELb0ELNS_15WgradSyncMethodE3ENS_16CompileConditionILi900EEEEEvPT_S6_S6_PKS5_S8_S8_S8_PKfflPfPj,"aw",@nobits
	.sectionflags	@""
	.align	8
.nv.shared._ZN13group_norm_v218gn_bwd_cuda_kernelI13__nv_bfloat16Li320ELi3ELi32ELi10ELi4096ELb0ELb1ELi32ELi320ELi320ELi4ELb1ELi2ELb0ELb0ELNS_15WgradSyncMethodE3ENS_16CompileConditionILi900EEEEEvPT_S6_S6_PKS5_S8_S8_S8_PKfflPfPj:
	.zero		17920


//--------------------- .nv.shared._ZN13group_norm_v218gn_bwd_cuda_kernelI13__nv_bfloat16Li320ELi3ELi32ELi10ELi4096ELb0ELb1ELi32ELi320ELi320ELi4ELb1ELi3ELb0ELb0ELNS_15WgradSyncMethodE3ENS_16CompileConditionILi900EEEEEvPT_S6_S6_PKS5_S8_S8_S8_PKfflPfPj --------------------------
	.section	.nv.shared._ZN13group_norm_v218gn_bwd_cuda_kernelI13__nv_bfloat16Li320ELi3ELi32ELi10ELi4096ELb0ELb1ELi32ELi320ELi320ELi4ELb1ELi3ELb0ELb0ELNS_15WgradSyncMethodE3ENS_16CompileConditionILi900EEEEEvPT_S6_S6_PKS5_S8_S8_S8_PKfflPfPj,"aw",@nobits
	.sectionflags	@""
	.align	8
.nv.shared._ZN13group_norm_v218gn_bwd_cuda_kernelI13__nv_bfloat16Li320ELi3ELi32ELi10ELi4096ELb0ELb1ELi32ELi320ELi320ELi4ELb1ELi3ELb0ELb0ELNS_15WgradSyncMethodE3ENS_16CompileConditionILi900EEEEEvPT_S6_S6_PKS5_S8_S8_S8_PKfflPfPj:
	.zero		17920


//--------------------- .nv.shared._ZN13group_norm_v218gn_bwd_cuda_kernelI13__nv_bfloat16Li320ELi3ELi16ELi20ELi4096ELb1ELb1ELi16ELi320ELi320ELi4ELb1ELi1ELb0ELb0ELNS_15WgradSyncMethodE3ENS_16CompileConditionILi900EEEEEvPT_S6_S6_PKS5_S8_S8_S8_PKfflPfPj --------------------------
	.section	.nv.shared._ZN13group_norm_v218gn_bwd_cuda_kernelI13__nv_bfloat16Li320ELi3ELi16ELi20ELi4096ELb1ELb1ELi16ELi320ELi320ELi4ELb1ELi1ELb0ELb0ELNS_15WgradSyncMethodE3ENS_16CompileConditionILi900EEEEEvPT_S6_S6_PKS5_S8_S8_S8_PKfflPfPj,"aw",@nobits
	.sectionflags	@""
	.align	8
.nv.shared._ZN13group_norm_v218gn_bwd_cuda_kernelI13__nv_bfloat16Li320ELi3ELi16ELi20ELi4096ELb1ELb1ELi16ELi320ELi320ELi4ELb1ELi1ELb0ELb0ELNS_15WgradSyncMethodE3ENS_16CompileConditionILi900EEEEEvPT_S6_S6_PKS5_S8_S8_S8_PKfflPfPj:
	.zero		14592


//--------------------- .nv.shared._ZN13group_norm_v218gn_bwd_cuda_kernelI13__nv_bfloat16Li320ELi1ELi16ELi20ELi4096ELb1ELb1ELi32ELi320ELi320ELi4ELb1ELi1ELb0ELb0ELNS_15WgradSyncMethodE3ENS_16CompileConditionILi900EEEEEvPT_S6_S6_PKS5_S8_S8_S8_PKfflPfPj --------------------------
	.section	.nv.shared._ZN13group_norm_v218gn_bwd_cuda_kernelI13__nv_bfloat16Li320ELi1ELi16ELi20ELi4096ELb1ELb1ELi32ELi320ELi320ELi4ELb1ELi1ELb0ELb0ELNS_15WgradSyncMethodE3ENS_16CompileConditionILi900EEEEEvPT_S6_S6_PKS5_S8_S8_S8_PKfflPfPj,"aw",@nobits
	.sectionflags	@""
	.align	8
.nv.shared._ZN13group_norm_v218gn_bwd_cuda_kernelI13__nv_bfloat16Li320ELi1ELi16ELi20ELi4096ELb1ELb1ELi32ELi320ELi320ELi4ELb1ELi1ELb0ELb0ELNS_15WgradSyncMethodE3ENS_16CompileConditionILi900EEEEEvPT_S6_S6_PKS5_S8_S8_S8_PKfflPfPj:
	.zero		14592


//--------------------- .nv.shared._ZN13group_norm_v218gn_bwd_cuda_kernelI13__nv_bfloat16Li320ELi1ELi16ELi20ELi4096ELb1ELb1ELi64ELi320ELi320ELi4ELb1ELi2ELb0ELb0ELNS_15WgradSyncMethodE3ENS_16CompileConditionILi900EEEEEvPT_S6_S6_PKS5_S8_S8_S8_PKfflPfPj --------------------------
	.section	.nv.shared._ZN13group_norm_v218gn_bwd_cuda_kernelI13__nv_bfloat16Li320ELi1ELi16ELi20ELi4096ELb1ELb1ELi64ELi320ELi320ELi4ELb1ELi2ELb0ELb0ELNS_15WgradSyncMethodE3ENS_16CompileConditionILi900EEEEEvPT_S6_S6_PKS5_S8_S8_S8_PKfflPfPj,"aw",@nobits
	.sectionflags	@""
	.align	8
.nv.shared._ZN13group_norm_v218gn_bwd_cuda_kernelI13__nv_bfloat16Li320ELi1ELi16ELi20ELi4096ELb1ELb1ELi64ELi320ELi320ELi4ELb1ELi2ELb0ELb0ELNS_15WgradSyncMethodE3ENS_16CompileConditionILi900EEEEEvPT_S6_S6_PKS5_S8_S8_S8_PKfflPfPj:
	.zero		14592


//--------------------- .nv.shared._ZN13group_norm_v218gn_bwd_cuda_kernelI13__nv_bfloat16Li320ELi2ELi16ELi20ELi4096ELb1ELb1ELi32ELi320ELi320ELi4ELb1ELi2ELb0ELb0ELNS_15WgradSyncMethodE3ENS_16CompileConditionILi900EEEEEvPT_S6_S6_PKS5_S8_S8_S8_PKfflPfPj --------------------------
	.section	.nv.shared._ZN13group_norm_v218gn_bwd_cuda_kernelI13__nv_bfloat16Li320ELi2ELi16ELi20ELi4096ELb1ELb1ELi32ELi320ELi320ELi4ELb1ELi2ELb0ELb0ELNS_15WgradSyncMethodE3ENS_16CompileConditionILi900EEEEEvPT_S6_S6_PKS5_S8_S8_S8_PKfflPfPj,"aw",@nobits
	.sectionflags	@""
	.align	8
.nv.shared._ZN13group_norm_v218gn_bwd_cuda_kernelI13__nv_bfloat16Li320ELi2ELi16ELi20ELi4096ELb1ELb1ELi32ELi320ELi320ELi4ELb1ELi2ELb0ELb0ELNS_15WgradSyncMethodE3ENS_16CompileConditionILi900EEEEEvPT_S6_S6_PKS5_S8_S8_S8_PKfflPfPj:
	.zero		14592


//--------------------- .nv.shared._ZN13group_norm_v218gn_bwd_cuda_kernelI13__nv_bfloat16Li320ELi3ELi16ELi20ELi4096ELb1ELb1ELi32ELi320ELi320ELi4ELb1ELi2ELb0ELb0ELNS_15WgradSyncMethodE3ENS_16CompileConditionILi900EEEEEvPT_S6_S6_PKS5_S8_S8_S8_PKfflPfPj --------------------------
	.section	.nv.shared._ZN13group_norm_v218gn_bwd_cuda_kernelI13__nv_bfloat16Li320ELi3ELi16ELi20ELi4096ELb1ELb1ELi32ELi320ELi320ELi4ELb1ELi2ELb0ELb0ELNS_15WgradSyncMethodE3ENS_16CompileConditionILi900EEEEEvPT_S6_S6_PKS5_S8_S8_S8_PKfflPfPj,"aw",@nobits
	.sectionflags	@""
	.align	8
.nv.shared._ZN13group_norm_v218gn_bwd_cuda_kernelI13__nv_bfloat16Li320ELi3ELi16ELi20ELi4096ELb1ELb1ELi32ELi320ELi320ELi4ELb1ELi2ELb0ELb0ELNS_15WgradSyncMethodE3ENS_16CompileConditionILi900EEEEEvPT_S6_S6_PKS5_S8_S8_S8_PKfflPfPj:
	.zero		14592


//--------------------- .nv.shared._ZN13group_norm_v218gn_bwd_cuda_kernelI13__nv_bfloat16Li320ELi3ELi16ELi20ELi4096ELb1ELb1ELi32ELi320ELi320ELi4ELb1ELi3ELb0ELb0ELNS_15WgradSyncMethodE3ENS_16CompileConditionILi900EEEEEvPT_S6_S6_PKS5_S8_S8_S8_PKfflPfPj --------------------------
	.section	.nv.shared._ZN13group_norm_v218gn_bwd_cuda_kernelI13__nv_bfloat16Li320ELi3ELi16ELi20ELi4096ELb1ELb1ELi32ELi320ELi320ELi4ELb1ELi3ELb0ELb0ELNS_15WgradSyncMethodE3ENS_16CompileConditionILi900EEEEEvPT_S6_S6_PKS5_S8_S8_S8_PKfflPfPj,"aw",@nobits
	.sectionflags	@""
	.align	8
.nv.shared._ZN13group_norm_v218gn_bwd_cuda_kernelI13__nv_bfloat16Li320ELi3ELi16ELi20ELi4096ELb1ELb1ELi32ELi320ELi320ELi4ELb1ELi3ELb0ELb0ELNS_15WgradSyncMethodE3ENS_16CompileConditionILi900EEEEEvPT_S6_S6_PKS5_S8_S8_S8_PKfflPfPj:
	.zero		14592


//--------------------- .nv.shared._ZN13group_norm_v214gn_cuda_kernelI13__nv_bfloat16Li320ELi3ELi32ELi10ELi4096ELb0ELi16ELi320ELi320ELi4ELb1ELi1ELb0ELb0ENS_16CompileConditionILi900EEEEEvPT_PKS4_S7_S7_flPfS8_Pj --------------------------
	.section	.nv.shared._ZN13group_norm_v214gn_cuda_kernelI13__nv_bfloat16Li320ELi3ELi32ELi10ELi4096ELb0ELi16ELi320ELi320ELi4ELb1ELi1ELb0ELb0ENS_16CompileConditionILi900EEEEEvPT_PKS4_S7_S7_flPfS8_Pj,"aw",@nobits
	.sectionflags	@""
	.align	8
.nv.shared._ZN13group_norm_v214gn_cuda_kernelI13__nv_bfloat16Li320ELi3ELi32ELi10ELi4096ELb0ELi16ELi320ELi320ELi4ELb1ELi1ELb0ELb0ENS_16CompileConditionILi900EEEEEvPT_PKS4_S7_S7_flPfS8_Pj:
	.zero		7680


//--------------------- .nv.shared._ZN13group_norm_v214gn_cuda_kernelI13__nv_bfloat16Li320ELi1ELi32ELi10ELi4096ELb0ELi32ELi320ELi320ELi4ELb1ELi1ELb0ELb0ENS_16CompileConditionILi900EEEEEvPT_PKS4_S7_S7_flPfS8_Pj --------------------------
	.section	.nv.shared._ZN13group_norm_v214gn_cuda_kernelI13__nv_bfloat16Li320ELi1ELi32ELi10ELi4096ELb0ELi32ELi320ELi320ELi4ELb1ELi1ELb0ELb0ENS_16CompileConditionILi900EEEEEvPT_PKS4_S7_S7_flPfS8_Pj,"aw",@nobits
	.sectionflags	@""
	.align	8
.nv.shared._ZN13group_norm_v214gn_cuda_kernelI13__nv_bfloat16Li320ELi1ELi32ELi10ELi4096ELb0ELi32ELi320ELi320ELi4ELb1ELi1ELb0ELb0ENS_16CompileConditionILi900EEEEEvPT_PKS4_S7_S7_flPfS8_Pj:
	.zero		7680


//--------------------- .nv.shared._ZN13group_norm_v214gn_cuda_kernelI13__nv_bfloat16Li320ELi3ELi32ELi10ELi4096ELb0ELi32ELi320ELi320ELi4ELb1ELi2ELb0ELb0ENS_16CompileConditionILi900EEEEEvPT_PKS4_S7_S7_flPfS8_Pj --------------------------
	.section	.nv.shared._ZN13group_norm_v214gn_cuda_kernelI13__nv_bfloat16Li320ELi3ELi32ELi10ELi4096ELb0ELi32ELi320ELi320ELi4ELb1ELi2ELb0ELb0ENS_16CompileConditionILi900EEEEEvPT_PKS4_S7_S7_flPfS8_Pj,"aw",@nobits
	.sectionflags	@""
	.align	8
.nv.shared._ZN13group_norm_v214gn_cuda_kernelI13__nv_bfloat16Li320ELi3ELi32ELi10ELi4096ELb0ELi32ELi320ELi320ELi4ELb1ELi2ELb0ELb0ENS_16CompileConditionILi900EEEEEvPT_PKS4_S7_S7_flPfS8_Pj:
	.zero		7680


//--------------------- .nv.shared._ZN13group_norm_v214gn_cuda_kernelI13__nv_bfloat16Li320ELi1ELi32ELi10ELi4096ELb0ELi64ELi320ELi320ELi4ELb1ELi2ELb0ELb0ENS_16CompileConditionILi900EEEEEvPT_PKS4_S7_S7_flPfS8_Pj --------------------------
	.section	.nv.shared._ZN13group_norm_v214gn_cuda_kernelI13__nv_bfloat16Li320ELi1ELi32ELi10ELi4096ELb0ELi64ELi320ELi320ELi4ELb1ELi2ELb0ELb0ENS_16CompileConditionILi900EEEEEvPT_PKS4_S7_S7_flPfS8_Pj,"aw",@nobits
	.sectionflags	@""
	.align	8
.nv.shared._ZN13group_norm_v214gn_cuda_kernelI13__nv_bfloat16Li320ELi1ELi32ELi10ELi4096ELb0ELi64ELi320ELi320ELi4ELb1ELi2ELb0ELb0ENS_16CompileConditionILi900EEEEEvPT_PKS4_S7_S7_flPfS8_Pj:
	.zero		7680


//--------------------- .nv.shared._ZN13group_norm_v214gn_cuda_kernelI13__nv_bfloat16Li320ELi1ELi32ELi10ELi4096ELb0ELi128ELi320ELi320ELi4ELb1ELi4ELb0ELb0ENS_16CompileConditionILi900EEEEEvPT_PKS4_S7_S7_flPfS8_Pj --------------------------
	.section	.nv.shared._ZN13group_norm_v214gn_cuda_kernelI13__nv_bfloat16Li320ELi1ELi32ELi10ELi4096ELb0ELi128ELi320ELi320ELi4ELb1ELi4ELb0ELb0ENS_16CompileConditionILi900EEEEEvPT_PKS4_S7_S7_flPfS8_Pj,"aw",@nobits
	.sectionflags	@""
	.align	8
.nv.shared._ZN13group_norm_v214gn_cuda_kernelI13__nv_bfloat16Li320ELi1ELi32ELi10ELi4096ELb0ELi128ELi320ELi320ELi4ELb1ELi4ELb0ELb0ENS_16CompileConditionILi900EEEEEvPT_PKS4_S7_S7_flPfS8_Pj:
	.zero		7680


//--------------------- .nv.shared._ZN13group_norm_v214gn_cuda_kernelI13__nv_bfloat16Li320ELi2ELi32ELi10ELi4096ELb0ELi64ELi320ELi320ELi4ELb1ELi4ELb0ELb0ENS_16CompileConditionILi900EEEEEvPT_PKS4_S7_S7_flPfS8_Pj --------------------------
	.section	.nv.shared._ZN13group_norm_v214gn_cuda_kernelI13__nv_bfloat16Li320ELi2ELi32ELi10ELi4096ELb0ELi64ELi320ELi320ELi4ELb1ELi4ELb0ELb0ENS_16CompileConditionILi900EEEEEvPT_PKS4_S7_S7_flPfS8_Pj,"aw",@nobits
	.sectionflags	@""
	.align	8
.nv.shared._ZN13group_norm_v214gn_cuda_kernelI13__nv_bfloat16Li320ELi2ELi32ELi10ELi4096ELb0ELi64ELi320ELi320ELi4ELb1ELi4ELb0ELb0ENS_16CompileConditionILi900EEEEEvPT_PKS4_S7_S7_flPfS8_Pj:
	.zero		7680


//--------------------- .nv.shared._ZN13group_norm_v214gn_cuda_kernelI13__nv_bfloat16Li320ELi3ELi32ELi10ELi4096ELb0ELi64ELi320ELi320ELi4ELb1ELi5ELb0ELb0ENS_16CompileConditionILi900EEEEEvPT_PKS4_S7_S7_flPfS8_Pj --------------------------
	.section	.nv.shared._ZN13group_norm_v214gn_cuda_kernelI13__nv_bfloat16Li320ELi3ELi32ELi10ELi4096ELb0ELi64ELi320ELi320ELi4ELb1ELi5ELb0ELb0ENS_16CompileConditionILi900EEEEEvPT_PKS4_S7_S7_flPfS8_Pj,"aw",@nobits
	.sectionflags	@""
	.align	8
.nv.shared._ZN13group_norm_v214gn_cuda_kernelI13__nv_bfloat16Li320ELi3ELi32ELi10ELi4096ELb0ELi64ELi320ELi320ELi4ELb1ELi5ELb0ELb0ENS_16CompileConditionILi900EEEEEvPT_PKS4_S7_S7_flPfS8_Pj:
	.zero		7680


//--------------------- .nv.shared._ZN13group_norm_v214gn_cuda_kernelI13__nv_bfloat16Li320ELi3ELi32ELi10ELi4096ELb0ELi64ELi320ELi320ELi4ELb1ELi6ELb0ELb0ENS_16CompileConditionILi900EEEEEvPT_PKS4_S7_S7_flPfS8_Pj --------------------------
	.section	.nv.shared._ZN13group_norm_v214gn_cuda_kernelI13__nv_bfloat16Li320ELi3ELi32ELi10ELi4096ELb0ELi64ELi320ELi320ELi4ELb1ELi6ELb0ELb0ENS_16CompileConditionILi900EEEEEvPT_PKS4_S7_S7_flPfS8_Pj,"aw",@nobits
	.sectionflags	@""
	.align	8
.nv.shared._ZN13group_norm_v214gn_cuda_kernelI13__nv_bfloat16Li320ELi3ELi32ELi10ELi4096ELb0ELi64ELi320ELi320ELi4ELb1ELi6ELb0ELb0ENS_16CompileConditionILi900EEEEEvPT_PKS4_S7_S7_flPfS8_Pj:
	.zero		7680


//--------------------- .nv.shared._ZN13group_norm_v214gn_cuda_kernelI13__nv_bfloat16Li320ELi3ELi16ELi20ELi4096ELb1ELi16ELi320ELi320ELi4ELb1ELi1ELb0ELb0ENS_16CompileConditionILi900EEEEEvPT_PKS4_S7_S7_flPfS8_Pj --------------------------
	.section	.nv.shared._ZN13group_norm_v214gn_cuda_kernelI13__nv_bfloat16Li320ELi3ELi16ELi20ELi4096ELb1ELi16ELi320ELi320ELi4ELb1ELi1ELb0ELb0ENS_16CompileConditionILi900EEEEEvPT_PKS4_S7_S7_flPfS8_Pj,"aw",@nobits
	.sectionflags	@""
	.align	8
.nv.shared._ZN13group_norm_v214gn_cuda_kernelI13__nv_bfloat16Li320ELi3ELi16ELi20ELi4096ELb1ELi16ELi320ELi320ELi4ELb1ELi1ELb0ELb0ENS_16CompileConditionILi900EEEEEvPT_PKS4_S7_S7_flPfS8_Pj:
	.zero		4352


//--------------------- .nv.shared._ZN13group_norm_v214gn_cuda_kernelI13__nv_bfloat16Li320ELi1ELi16ELi20ELi4096ELb1ELi32ELi320ELi320ELi4ELb1ELi1ELb0ELb0ENS_16CompileConditionILi900EEEEEvPT_PKS4_S7_S7_flPfS8_Pj --------------------------
	.section	.nv.shared._ZN13group_norm_v214gn_cuda_kernelI13__nv_bfloat16Li320ELi1ELi16ELi20ELi4096ELb1ELi32ELi320ELi320ELi4ELb1ELi1ELb0ELb0ENS_16CompileConditionILi900EEEEEvPT_PKS4_S7_S7_flPfS8_Pj,"aw",@nobits
	.sectionflags	@""
	.align	8
.nv.shared._ZN13group_norm_v214gn_cuda_kernelI13__nv_bfloat16Li320ELi1ELi16ELi20ELi4096ELb1ELi32ELi320ELi320ELi4ELb1ELi1ELb0ELb0ENS_16CompileConditionILi900EEEEEvPT_PKS4_S7_S7_flPfS8_Pj:
	.zero		4352


//--------------------- .nv.shared._ZN13group_norm_v214gn_cuda_kernelI13__nv_bfloat16Li320ELi3ELi16ELi20ELi4096ELb1ELi32ELi320ELi320ELi4ELb1ELi2ELb0ELb0ENS_16CompileConditionILi900EEEEEvPT_PKS4_S7_S7_flPfS8_Pj --------------------------
	.section	.nv.shared._ZN13group_norm_v214gn_cuda_kernelI13__nv_bfloat16Li320ELi3ELi16ELi20ELi4096ELb1ELi32ELi320ELi320ELi4ELb1ELi2ELb0ELb0ENS_16CompileConditionILi900EEEEEvPT_PKS4_S7_S7_flPfS8_Pj,"aw",@nobits
	.sectionflags	@""
	.align	8
.nv.shared._ZN13group_norm_v214gn_cuda_kernelI13__nv_bfloat16Li320ELi3ELi16ELi20ELi4096ELb1ELi32ELi320ELi320ELi4ELb1ELi2ELb0ELb0ENS_16CompileConditionILi900EEEEEvPT_PKS4_S7_S7_flPfS8_Pj:
	.zero		4352


//--------------------- .nv.shared._ZN13group_norm_v214gn_cuda_kernelI13__nv_bfloat16Li320ELi1ELi16ELi20ELi4096ELb1ELi64ELi320ELi320ELi4ELb1ELi2ELb0ELb0ENS_16CompileConditionILi900EEEEEvPT_PKS4_S7_S7_flPfS8_Pj --------------------------
	.section	.nv.shared._ZN13group_norm_v214gn_cuda_kernelI13__nv_bfloat16Li320ELi1ELi16ELi20ELi4096ELb1ELi64ELi320ELi320ELi4ELb1ELi2ELb0ELb0ENS_16CompileConditionILi900EEEEEvPT_PKS4_S7_S7_flPfS8_Pj,"aw",@nobits
	.sectionflags	@""
	.align	8
.nv.shared._ZN13group_norm_v214gn_cuda_kernelI13__nv_bfloat16Li320ELi1ELi16ELi20ELi4096ELb1ELi64ELi320ELi320ELi4ELb1ELi2ELb0ELb0ENS_16CompileConditionILi900EEEEEvPT_PKS4_S7_S7_flPfS8_Pj:
	.zero		4352


//--------------------- .nv.shared._ZN13group_norm_v214gn_cuda_kernelI13__nv_bfloat16Li320ELi1ELi16ELi20ELi4096ELb1ELi128ELi320ELi320ELi4ELb1ELi4ELb0ELb0ENS_16CompileConditionILi900EEEEEvPT_PKS4_S7_S7_flPfS8_Pj --------------------------
	.section	.nv.shared._ZN13group_norm_v214gn_cuda_kernelI13__nv_bfloat16Li320ELi1ELi16ELi20ELi4096ELb1ELi128ELi320ELi320ELi4ELb1ELi4ELb0ELb0ENS_16CompileConditionILi900EEEEEvPT_PKS4_S7_S7_flPfS8_Pj,"aw",@nobits
	.sectionflags	@""
	.align	8
.nv.shared._ZN13group_norm_v214gn_cuda_kernelI13__nv_bfloat16Li320ELi1ELi16ELi20ELi4096ELb1ELi128ELi320ELi320ELi4ELb1ELi4ELb0ELb0ENS_16CompileConditionILi900EEEEEvPT_PKS4_S7_S7_flPfS8_Pj:
	.zero		4352


//--------------------- .nv.shared._ZN13group_norm_v214gn_cuda_kernelI13__nv_bfloat16Li320ELi2ELi16ELi20ELi4096ELb1ELi64ELi320ELi320ELi4ELb1ELi4ELb0ELb0ENS_16CompileConditionILi900EEEEEvPT_PKS4_S7_S7_flPfS8_Pj --------------------------
	.section	.nv.shared._ZN13group_norm_v214gn_cuda_kernelI13__nv_bfloat16Li320ELi2ELi16ELi20ELi4096ELb1ELi64ELi320ELi320ELi4ELb1ELi4ELb0ELb0ENS_16CompileConditionILi900EEEEEvPT_PKS4_S7_S7_flPfS8_Pj,"aw",@nobits
	.sectionflags	@""
	.align	8
.nv.shared._ZN13group_norm_v214gn_cuda_kernelI13__nv_bfloat16Li320ELi2ELi16ELi20ELi4096ELb1ELi64ELi320ELi320ELi4ELb1ELi4ELb0ELb0ENS_16CompileConditionILi900EEEEEvPT_PKS4_S7_S7_flPfS8_Pj:
	.zero		4352


//--------------------- .nv.shared._ZN13group_norm_v214gn_cuda_kernelI13__nv_bfloat16Li320ELi3ELi16ELi20ELi4096ELb1ELi64ELi320ELi320ELi4ELb1ELi5ELb0ELb0ENS_16CompileConditionILi900EEEEEvPT_PKS4_S7_S7_flPfS8_Pj --------------------------
	.section	.nv.shared._ZN13group_norm_v214gn_cuda_kernelI13__nv_bfloat16Li320ELi3ELi16ELi20ELi4096ELb1ELi64ELi320ELi320ELi4ELb1ELi5ELb0ELb0ENS_16CompileConditionILi900EEEEEvPT_PKS4_S7_S7_flPfS8_Pj,"aw",@nobits
	.sectionflags	@""
	.align	8
.nv.shared._ZN13group_norm_v214gn_cuda_kernelI13__nv_bfloat16Li320ELi3ELi16ELi20ELi4096ELb1ELi64ELi320ELi320ELi4ELb1ELi5ELb0ELb0ENS_16CompileConditionILi900EEEEEvPT_PKS4_S7_S7_flPfS8_Pj:
	.zero		4352


//--------------------- .nv.shared._ZN13group_norm_v214gn_cuda_kernelI13__nv_bfloat16Li320ELi3ELi16ELi20ELi4096ELb1ELi64ELi320ELi320ELi4ELb1ELi6ELb0ELb0ENS_16CompileConditionILi900EEEEEvPT_PKS4_S7_S7_flPfS8_Pj --------------------------
	.section	.nv.shared._ZN13group_norm_v214gn_cuda_kernelI13__nv_bfloat16Li320ELi3ELi16ELi20ELi4096ELb1ELi64ELi320ELi320ELi4ELb1ELi6ELb0ELb0ENS_16CompileConditionILi900EEEEEvPT_PKS4_S7_S7_flPfS8_Pj,"aw",@nobits
	.sectionflags	@""
	.align	8
.nv.shared._ZN13group_norm_v214gn_cuda_kernelI13__nv_bfloat16Li320ELi3ELi16ELi20ELi4096ELb1ELi64ELi320ELi320ELi4ELb1ELi6ELb0ELb0ENS_16CompileConditionILi900EEEEEvPT_PKS4_S7_S7_flPfS8_Pj:
	.zero		4352


//--------------------- .nv.shared._ZN13group_norm_v218gn_bwd_cuda_kernelI6__halfLi320ELi3ELi32ELi10ELi4096ELb0ELb1ELi16ELi320ELi320ELi4ELb1ELi1ELb0ELb0ELNS_15WgradSyncMethodE3ENS_16CompileConditionILi900EEEEEvPT_S6_S6_PKS5_S8_S8_S8_PKfflPfPj --------------------------
	.section	.nv.shared._ZN13group_norm_v218gn_bwd_cuda_kernelI6__halfLi320ELi3ELi32ELi10ELi4096ELb0ELb1ELi16ELi320ELi320ELi4ELb1ELi1ELb0ELb0ELNS_15WgradSyncMethodE3ENS_16CompileConditionILi900EEEEEvPT_S6_S6_PKS5_S8_S8_S8_PKfflPfPj,"aw",@nobits
	.sectionflags	@""
	.align	8
.nv.shared._ZN13group_norm_v218gn_bwd_cuda_kernelI6__halfLi320ELi3ELi32ELi10ELi4096ELb0ELb1ELi16ELi320ELi320ELi4ELb1ELi1ELb0ELb0ELNS_15WgradSyncMethodE3ENS_16CompileConditionILi900EEEEEvPT_S6_S6_PKS5_S8_S8_S8_PKfflPfPj:
	.zero		17920


//--------------------- .nv.shared._ZN13group_norm_v218gn_bwd_cuda_kernelI6__halfLi320ELi1ELi32ELi10ELi4096ELb0ELb1ELi32ELi320ELi320ELi4ELb1ELi1ELb0ELb0ELNS_15WgradSyncMethodE3ENS_16CompileConditionILi900EEEEEvPT_S6_S6_PKS5_S8_S8_S8_PKfflPfPj --------------------------
	.section	.nv.shared._ZN13group_norm_v218gn_bwd_cuda_kernelI6__halfLi320ELi1ELi32ELi10ELi4096ELb0ELb1ELi32ELi320ELi320ELi4ELb1ELi1ELb0ELb0ELNS_15WgradSyncMethodE3ENS_16CompileConditionILi900EEEEEvPT_S6_S6_PKS5_S8_S8_S8_PKfflPfPj,"aw",@nobits
	.sectionflags	@""
	.align	8
.nv.shared._ZN13group_norm_v218gn_bwd_cuda_kernelI6__halfLi320ELi1ELi32ELi10ELi4096ELb0ELb1ELi32ELi320ELi320ELi4ELb1ELi1ELb0ELb0ELNS_15WgradSyncMethodE3ENS_16CompileConditionILi900EEEEEvPT_S6_S6_PKS5_S8_S8_S8_PKfflPfPj:
	.zero		17920


//--------------------- .nv.shared._ZN13group_norm_v218gn_bwd_cuda_kernelI6__halfLi320ELi1ELi32ELi10ELi4096ELb0ELb1ELi64ELi320ELi320ELi4ELb1ELi2ELb0ELb0ELNS_15WgradSyncMethodE3ENS_16CompileConditionILi900EEEEEvPT_S6_S6_PKS5_S8_S8_S8_PKfflPfPj --------------------------
	.section	.nv.shared._ZN13group_norm_v218gn_bwd_cuda_kernelI6__halfLi320ELi1ELi32ELi10ELi4096ELb0ELb1ELi64ELi320ELi320ELi4ELb1ELi2ELb0ELb0ELNS_15WgradSyncMethodE3ENS_16CompileConditionILi900EEEEEvPT_S6_S6_PKS5_S8_S8_S8_PKfflPfPj,"aw",@nobits
	.sectionflags	@""
	.align	8
.nv.shared._ZN13group_norm_v218gn_bwd_cuda_kernelI6__halfLi320ELi1ELi32ELi10ELi4096ELb0ELb1ELi64ELi320ELi320ELi4ELb1ELi2ELb0ELb0ELNS_15WgradSyncMethodE3ENS_16CompileConditionILi900EEEEEvPT_S6_S6_PKS5_S8_S8_S8_PKfflPfPj:
	.zero		17920


//--------------------- .nv.shared._ZN13group_norm_v218gn_bwd_cuda_kernelI6__halfLi320ELi2ELi32ELi10ELi4096ELb0ELb1ELi32ELi320ELi320ELi4ELb1ELi2ELb0ELb0ELNS_15WgradSyncMethodE3ENS_16CompileConditionILi900EEEEEvPT_S6_S6_PKS5_S8_S8_S8_PKfflPfPj --------------------------
	.section	.nv.shared._ZN13group_norm_v218gn_bwd_cuda_kernelI6__halfLi320ELi2ELi32ELi10ELi4096ELb0ELb1ELi32ELi320ELi320ELi4ELb1ELi2ELb0ELb0ELNS_15WgradSyncMethodE3ENS_16CompileConditionILi900EEEEEvPT_S6_S6_PKS5_S8_S8_S8_PKfflPfPj,"aw",@nobits
	.sectionflags	@""
	.align	8
.nv.shared._ZN13group_norm_v218gn_bwd_cuda_kernelI6__halfLi320ELi2ELi32ELi10ELi4096ELb0ELb1ELi32ELi320ELi320ELi4ELb1ELi2ELb0ELb0ELNS_15WgradSyncMethodE3ENS_16CompileConditionILi900EEEEEvPT_S6_S6_PKS5_S8_S8_S8_PKfflPfPj:
	.zero		17920


//--------------------- .nv.shared._ZN13group_norm_v218gn_bwd_cuda_kernelI6__halfLi320ELi3ELi32ELi10ELi4096ELb0ELb1ELi32ELi320ELi320ELi4ELb1ELi2ELb0ELb0ELNS_15WgradSyncMethodE3ENS_16CompileConditionILi900EEEEEvPT_S6_S6_PKS5_S8_S8_S8_PKfflPfPj --------------------------
	.section	.nv.shared._ZN13group_norm_v218gn_bwd_cuda_kernelI6__halfLi320ELi3ELi32ELi10ELi4096ELb0ELb1ELi32ELi320ELi320ELi4ELb1ELi2ELb0ELb0ELNS_15WgradSyncMethodE3ENS_16CompileConditionILi900EEEEEvPT_S6_S6_PKS5_S8_S8_S8_PKfflPfPj,"aw",@nobits
	.sectionflags	@""
	.align	8
.nv.shared._ZN13group_norm_v218gn_bwd_cuda_kernelI6__halfLi320ELi3ELi32ELi10ELi4096ELb0ELb1ELi32ELi320ELi320ELi4ELb1ELi2ELb0ELb0ELNS_15WgradSyncMethodE3ENS_16CompileConditionILi900EEEEEvPT_S6_S6_PKS5_S8_S8_S8_PKfflPfPj:
	.zero		17920


//--------------------- .nv.shared._ZN13group_norm_v218gn_bwd_cuda_kernelI6__halfLi320ELi3ELi32ELi10ELi4096ELb0ELb1ELi32ELi320ELi320ELi4ELb1ELi3ELb0ELb0ELNS_15WgradSyncMethodE3ENS_16CompileConditionILi900EEEEEvPT_S6_S6_PKS5_S8_S8_S8_PKfflPfPj --------------------------
	.section	.nv.shared._ZN13group_norm_v218gn_bwd_cuda_kernelI6__halfLi320ELi3ELi32ELi10ELi4096ELb0ELb1ELi32ELi320ELi320ELi4ELb1ELi3ELb0ELb0ELNS_15WgradSyncMethodE3ENS_16CompileConditionILi900EEEEEvPT_S6_S6_PKS5_S8_S8_S8_PKfflPfPj,"aw",@nobits
	.sectionflags	@""
	.align	8
.nv.shared._ZN13group_norm_v218gn_bwd_cuda_kernelI6__halfLi320ELi3ELi32ELi10ELi4096ELb0ELb1ELi32ELi320ELi320ELi4ELb1ELi3ELb0ELb0ELNS_15WgradSyncMethodE3ENS_16CompileConditionILi900EEEEEvPT_S6_S6_PKS5_S8_S8_S8_PKfflPfPj:
	.zero		17920


//--------------------- .nv.shared._ZN13group_norm_v218gn_bwd_cuda_kernelI6__halfLi320ELi3ELi16ELi20ELi4096ELb1ELb1ELi16ELi320ELi320ELi4ELb1ELi1ELb0ELb0ELNS_15WgradSyncMethodE3ENS_16CompileConditionILi900EEEEEvPT_S6_S6_PKS5_S8_S8_S8_PKfflPfPj --------------------------
	.section	.nv.shared._ZN13group_norm_v218gn_bwd_cuda_kernelI6__halfLi320ELi3ELi16ELi20ELi4096ELb1ELb1ELi16ELi320ELi320ELi4ELb1ELi1ELb0ELb0ELNS_15WgradSyncMethodE3ENS_16CompileConditionILi900EEEEEvPT_S6_S6_PKS5_S8_S8_S8_PKfflPfPj,"aw",@nobits
	.sectionflags	@""
	.align	8
.nv.shared._ZN13group_norm_v218gn_bwd_cuda_kernelI6__halfLi320ELi3ELi16ELi20ELi4096ELb1ELb1ELi16ELi320ELi320ELi4ELb1ELi1ELb0ELb0ELNS_15WgradSyncMethodE3ENS_16CompileConditionILi900EEEEEvPT_S6_S6_PKS5_S8_S8_S8_PKfflPfPj:
	.zero		14592


//--------------------- .nv.shared._ZN13group_norm_v218gn_bwd_cuda_kernelI6__halfLi320ELi1ELi16ELi20ELi4096ELb1ELb1ELi32ELi320ELi320ELi4ELb1ELi1ELb0ELb0ELNS_15WgradSyncMethodE3ENS_16CompileConditionILi900EEEEEvPT_S6_S6_PKS5_S8_S8_S8_PKfflPfPj --------------------------
	.section	.nv.shared._ZN13group_norm_v218gn_bwd_cuda_kernelI6__halfLi320ELi1ELi16ELi20ELi4096ELb1ELb1ELi32ELi320ELi320ELi4ELb1ELi1ELb0ELb0ELNS_15WgradSyncMethodE3ENS_16CompileConditionILi900EEEEEvPT_S6_S6_PKS5_S8_S8_S8_PKfflPfPj,"aw",@nobits
	.sectionflags	@""
	.align	8
.nv.shared._ZN13group_norm_v218gn_bwd_cuda_kernelI6__halfLi320ELi1ELi16ELi20ELi4096ELb1ELb1ELi32ELi320ELi320ELi4ELb1ELi1ELb0ELb0ELNS_15WgradSyncMethodE3ENS_16CompileConditionILi900EEEEEvPT_S6_S6_PKS5_S8_S8_S8_PKfflPfPj:
	.zero		14592


//--------------------- .nv.shared._ZN13group_norm_v218gn_bwd_cuda_kernelI6__halfLi320ELi1ELi16ELi20ELi4096ELb1ELb1ELi64ELi320ELi320ELi4ELb1ELi2ELb0ELb0ELNS_15WgradSyncMethodE3ENS_16CompileConditionILi900EEEEEvPT_S6_S6_PKS5_S8_S8_S8_PKfflPfPj --------------------------
	.section	.nv.shared._ZN13group_norm_v218gn_bwd_cuda_kernelI6__halfLi320ELi1ELi16ELi20ELi4096ELb1ELb1ELi64ELi320ELi320ELi4ELb1ELi2ELb0ELb0ELNS_15WgradSyncMethodE3ENS_16CompileConditionILi900EEEEEvPT_S6_S6_PKS5_S8_S8_S8_PKfflPfPj,"aw",@nobits
	.sectionflags	@""
	.align	8
.nv.shared._ZN13group_norm_v218gn_bwd_cuda_kernelI6__halfLi320ELi1ELi16ELi20ELi4096ELb1ELb1ELi64ELi320ELi320ELi4ELb1ELi2ELb0ELb0ELNS_15WgradSyncMethodE3ENS_16CompileConditionILi900EEEEEvPT_S6_S6_PKS5_S8_S8_S8_PKfflPfPj:
	.zero		14592


//--------------------- .nv.shared._ZN13group_norm_v218gn_bwd_cuda_kernelI6__halfLi320ELi2ELi16ELi20ELi4096ELb1ELb1ELi32ELi320ELi320ELi4ELb1ELi2ELb0ELb0ELNS_15WgradSyncMethodE3ENS_16CompileConditionILi900EEEEEvPT_S6_S6_PKS5_S8_S8_S8_PKfflPfPj --------------------------
	.section	.nv.shared._ZN13group_norm_v218gn_bwd_cuda_kernelI6__halfLi320ELi2ELi16ELi20ELi4096ELb1ELb1ELi32ELi320ELi320ELi4ELb1ELi2ELb0ELb0ELNS_15WgradSyncMethodE3ENS_16CompileConditionILi900EEEEEvPT_S6_S6_PKS5_S8_S8_S8_PKfflPfPj,"aw",@nobits
	.sectionflags	@""
	.align	8
.nv.shared._ZN13group_norm_v218gn_bwd_cuda_kernelI6__halfLi320ELi2ELi16ELi20ELi4096ELb1ELb1ELi32ELi320ELi320ELi4ELb1ELi2ELb0ELb0ELNS_15WgradSyncMethodE3ENS_16CompileConditionILi900EEEEEvPT_S6_S6_PKS5_S8_S8_S8_PKfflPfPj:
	.zero		14592


//--------------------- .nv.shared._ZN13group_norm_v218gn_bwd_cuda_kernelI6__halfLi320ELi3ELi16ELi20ELi4096ELb1ELb1ELi32ELi320ELi320ELi4ELb1ELi2ELb0ELb0ELNS_15WgradSyncMethodE3ENS_16CompileConditionILi900EEEEEvPT_S6_S6_PKS5_S8_S8_S8_PKfflPfPj --------------------------
	.section	.nv.shared._ZN13group_norm_v218gn_bwd_cuda_kernelI6__halfLi320ELi3ELi16ELi20ELi4096ELb1ELb1ELi32ELi320ELi320ELi4ELb1ELi2ELb0ELb0ELNS_15WgradSyncMethodE3ENS_16CompileConditionILi900EEEEEvPT_S6_S6_PKS5_S8_S8_S8_PKfflPfPj,"aw",@nobits
	.sectionflags	@""
	.align	8
.nv.shared._ZN13group_norm_v218gn_bwd_cuda_kernelI6__halfLi320ELi3ELi16ELi20ELi4096ELb1ELb1ELi32ELi320ELi320ELi4ELb1ELi2ELb0ELb0ELNS_15WgradSyncMethodE3ENS_16CompileConditionILi900EEEEEvPT_S6_S6_PKS5_S8_S8_S8_PKfflPfPj:
	.zero		14592


//--------------------- .nv.shared._ZN13group_norm_v218gn_bwd_cuda_kernelI6__halfLi320ELi3ELi16ELi20ELi4096ELb1ELb1ELi32ELi320ELi320ELi4ELb1ELi3ELb0ELb0ELNS_15WgradSyncMethodE3ENS_16CompileConditionILi900EEEEEvPT_S6_S6_PKS5_S8_S8_S8_PKfflPfPj --------------------------
	.section	.nv.shared._ZN13group_norm_v218gn_bwd_cuda_kernelI6__halfLi320ELi3ELi16ELi20ELi4096ELb1ELb1ELi32ELi320ELi320ELi4ELb1ELi3ELb0ELb0ELNS_15WgradSyncMethodE3ENS_16CompileConditionILi900EEEEEvPT_S6_S6_PKS5_S8_S8_S8_PKfflPfPj,"aw",@nobits
	.sectionflags	@""
	.align	8
.nv.shared._ZN13group_norm_v218gn_bwd_cuda_kernelI6__halfLi320ELi3ELi16ELi20ELi4096ELb1ELb1ELi32ELi320ELi320ELi4ELb1ELi3ELb0ELb0ELNS_15WgradSyncMethodE3ENS_16CompileConditionILi900EEEEEvPT_S6_S6_PKS5_S8_S8_S8_PKfflPfPj:
	.zero		14592


//--------------------- .nv.shared._ZN13group_norm_v214gn_cuda_kernelI6__halfLi320ELi3ELi32ELi10ELi4096ELb0ELi16ELi320ELi320ELi4ELb1ELi1ELb0ELb0ENS_16CompileConditionILi900EEEEEvPT_PKS4_S7_S7_flPfS8_Pj --------------------------
	.section	.nv.shared._ZN13group_norm_v214gn_cuda_kernelI6__halfLi320ELi3ELi32ELi10ELi4096ELb0ELi16ELi320ELi320ELi4ELb1ELi1ELb0ELb0ENS_16CompileConditionILi900EEEEEvPT_PKS4_S7_S7_flPfS8_Pj,"aw",@nobits
	.sectionflags	@""
	.align	8
.nv.shared._ZN13group_norm_v214gn_cuda_kernelI6__halfLi320ELi3ELi32ELi10ELi4096ELb0ELi16ELi320ELi320ELi4ELb1ELi1ELb0ELb0ENS_16CompileConditionILi900EEEEEvPT_PKS4_S7_S7_flPfS8_Pj:
	.zero		7680


//--------------------- .nv.shared._ZN13group_norm_v214gn_cuda_kernelI6__halfLi320ELi1ELi32ELi10ELi4096ELb0ELi32ELi320ELi320ELi4ELb1ELi1ELb0ELb0ENS_16CompileConditionILi900EEEEEvPT_PKS4_S7_S7_flPfS8_Pj --------------------------
	.section	.nv.shared._ZN13group_norm_v214gn_cuda_kernelI6__halfLi320ELi1ELi32ELi10ELi4096ELb0ELi32ELi320ELi320ELi4ELb1ELi1ELb0ELb0ENS_16CompileConditionILi900EEEEEvPT_PKS4_S7_S7_flPfS8_Pj,"aw",@nobits
	.sectionflags	@""
	.align	8
.nv.shared._ZN13group_norm_v214gn_cuda_kernelI6__halfLi320ELi1ELi32ELi10ELi4096ELb0ELi32ELi320ELi320ELi4ELb1ELi1ELb0ELb0ENS_16CompileConditionILi900EEEEEvPT_PKS4_S7_S7_flPfS8_Pj:
	.zero		7680


//--------------------- .nv.shared._ZN13group_norm_v214gn_cuda_kernelI6__halfLi320ELi3ELi32ELi10ELi4096ELb0ELi32ELi320ELi320ELi4ELb1ELi2ELb0ELb0ENS_16CompileConditionILi900EEEEEvPT_PKS4_S7_S7_flPfS8_Pj --------------------------
	.section	.nv.shared._ZN13group_norm_v214gn_cuda_kernelI6__halfLi320ELi3ELi32ELi10ELi4096ELb0ELi32ELi320ELi320ELi4ELb1ELi2ELb0ELb0ENS_16CompileConditionILi900EEEEEvPT_PKS4_S7_S7_flPfS8_Pj,"aw",@nobits
	.sectionflags	@""
	.align	8
.nv.shared._ZN13group_norm_v214gn_cuda_kernelI6__halfLi320ELi3ELi32ELi10ELi4096ELb0ELi32ELi320ELi320ELi4ELb1ELi2ELb0ELb0ENS_16CompileConditionILi900EEEEEvPT_PKS4_S7_S7_flPfS8_Pj:
	.zero		7680


//--------------------- .nv.shared._ZN13group_norm_v214gn_cuda_kernelI6__halfLi320ELi1ELi32ELi10ELi4096ELb0ELi64ELi320ELi320ELi4ELb1ELi2ELb0ELb0ENS_16CompileConditionILi900EEEEEvPT_PKS4_S7_S7_flPfS8_Pj --------------------------
	.section	.nv.shared._ZN13group_norm_v214gn_cuda_kernelI6__halfLi320ELi1ELi32ELi10ELi4096ELb0ELi64ELi320ELi320ELi4ELb1ELi2ELb0ELb0ENS_16CompileConditionILi900EEEEEvPT_PKS4_S7_S7_flPfS8_Pj,"aw",@nobits
	.sectionflags	@""
	.align	8
.nv.shared._ZN13group_norm_v214gn_cuda_kernelI6__halfLi320ELi1ELi32ELi10ELi4096ELb0ELi64ELi320ELi320ELi4ELb1ELi2ELb0ELb0ENS_16CompileConditionILi900EEEEEvPT_PKS4_S7_S7_flPfS8_Pj:
	.zero		7680


//--------------------- .nv.shared._ZN13group_norm_v214gn_cuda_kernelI6__halfLi320ELi1ELi32ELi10ELi4096ELb0ELi128ELi320ELi320ELi4ELb1ELi4ELb0ELb0ENS_16CompileConditionILi900EEEEEvPT_PKS4_S7_S7_flPfS8_Pj --------------------------
	.section	.nv.shared._ZN13group_norm_v214gn_cuda_kernelI6__halfLi320ELi1ELi32ELi10ELi4096ELb0ELi128ELi320ELi320ELi4ELb1ELi4ELb0ELb0ENS_16CompileConditionILi900EEEEEvPT_PKS4_S7_S7_flPfS8_Pj,"aw",@nobits
	.sectionflags	@""
	.align	8
.nv.shared._ZN13group_norm_v214gn_cuda_kernelI6__halfLi320ELi1ELi32ELi10ELi4096ELb0ELi128ELi320ELi320ELi4ELb1ELi4ELb0ELb0ENS_16CompileConditionILi900EEEEEvPT_PKS4_S7_S7_flPfS8_Pj:
	.zero		7680


//--------------------- .nv.shared._ZN13group_norm_v214gn_cuda_kernelI6__halfLi320ELi2ELi32ELi10ELi4096ELb0ELi64ELi320ELi320ELi4ELb1ELi4ELb0ELb0ENS_16CompileConditionILi900EEEEEvPT_PKS4_S7_S7_flPfS8_Pj --------------------------
	.section	.nv.shared._ZN13group_norm_v214gn_cuda_kernelI6__halfLi320ELi2ELi32ELi10ELi4096ELb0ELi64ELi320ELi320ELi4ELb1ELi4ELb0ELb0ENS_16CompileConditionILi900EEEEEvPT_PKS4_S7_S7_flPfS8_Pj,"aw",@nobits
	.sectionflags	@""
	.align	8
.nv.shared._ZN13group_norm_v214gn_cuda_kernelI6__halfLi320ELi2ELi32ELi10ELi4096ELb0ELi64ELi320ELi320ELi4ELb1ELi4ELb0ELb0ENS_16CompileConditionILi900EEEEEvPT_PKS4_S7_S7_flPfS8_Pj:
	.zero		7680


//--------------------- .nv.shared._ZN13group_norm_v214gn_cuda_kernelI6__halfLi320ELi3ELi32ELi10ELi4096ELb0ELi64ELi320ELi320ELi4ELb1ELi5ELb0ELb0ENS_16CompileConditionILi900EEEEEvPT_PKS4_S7_S7_flPfS8_Pj --------------------------
	.section	.nv.shared._ZN13group_norm_v214gn_cuda_kernelI6__halfLi320ELi3ELi32ELi10ELi4096ELb0ELi64ELi320ELi320ELi4ELb1ELi5ELb0ELb0ENS_16CompileConditionILi900EEEEEvPT_PKS4_S7_S7_flPfS8_Pj,"aw",@nobits
	.sectionflags	@""
	.align	8
.nv.shared._ZN13group_norm_v214gn_cuda_kernelI6__halfLi320ELi3ELi32ELi10ELi4096ELb0ELi64ELi320ELi320ELi4ELb1ELi5ELb0ELb0ENS_16CompileConditionILi900EEEEEvPT_PKS4_S7_S7_flPfS8_Pj:
	.zero		7680


//--------------------- .nv.shared._ZN13group_norm_v214gn_cuda_kernelI6__halfLi320ELi3ELi32ELi10ELi4096ELb0ELi64ELi320ELi320ELi4ELb1ELi6ELb0ELb0ENS_16CompileConditionILi900EEEEEvPT_PKS4_S7_S7_flPfS8_Pj --------------------------
	.section	.nv.shared._ZN13group_norm_v214gn_cuda_kernelI6__halfLi320ELi3ELi32ELi10ELi4096ELb0ELi64ELi320ELi320ELi4ELb1ELi6ELb0ELb0ENS_16CompileConditionILi900EEEEEvPT_PKS4_S7_S7_flPfS8_Pj,"aw",@nobits
	.sectionflags	@""
	.align	8
.nv.shared._ZN13group_norm_v214gn_cuda_kernelI6__halfLi320ELi3ELi32ELi10ELi4096ELb0ELi64ELi320ELi320ELi4ELb1ELi6ELb0ELb0ENS_16CompileConditionILi900EEEEEvPT_PKS4_S7_S7_flPfS8_Pj:
	.zero		7680


//--------------------- .nv.shared._ZN13group_norm_v214gn_cuda_kernelI6__halfLi320ELi3ELi16ELi20ELi4096ELb1ELi16ELi320ELi320ELi4ELb1ELi1ELb0ELb0ENS_16CompileConditionILi900EEEEEvPT_PKS4_S7_S7_flPfS8_Pj --------------------------
	.section	.nv.shared._ZN13group_norm_v214gn_cuda_kernelI6__halfLi320ELi3ELi16ELi20ELi4096ELb1ELi16ELi320ELi320ELi4ELb1ELi1ELb0ELb0ENS_16CompileConditionILi900EEEEEvPT_PKS4_S7_S7_flPfS8_Pj,"aw",@nobits
	.sectionflags	@""
	.align	8
.nv.shared._ZN13group_norm_v214gn_cuda_kernelI6__halfLi320ELi3ELi16ELi20ELi4096ELb1ELi16ELi320ELi320ELi4ELb1ELi1ELb0ELb0ENS_16CompileConditionILi900EEEEEvPT_PKS4_S7_S7_flPfS8_Pj:
	.zero		4352


//--------------------- .nv.shared._ZN13group_norm_v214gn_cuda_kernelI6__halfLi320ELi1ELi16ELi20ELi4096ELb1ELi32ELi320ELi320ELi4ELb1ELi1ELb0ELb0ENS_16CompileConditionILi900EEEEEvPT_PKS4_S7_S7_flPfS8_Pj --------------------------
	.section	.nv.shared._ZN13group_norm_v214gn_cuda_kernelI6__halfLi320ELi1ELi16ELi20ELi4096ELb1ELi32ELi320ELi320ELi4ELb1ELi1ELb0ELb0ENS_16CompileConditionILi900EEEEEvPT_PKS4_S7_S7_flPfS8_Pj,"aw",@nobits
	.sectionflags	@""
	.align	8
.nv.shared._ZN13group_norm_v214gn_cuda_kernelI6__halfLi320ELi1ELi16ELi20ELi4096ELb1ELi32ELi320ELi320ELi4ELb1ELi1ELb0ELb0ENS_16CompileConditionILi900EEEEEvPT_PKS4_S7_S7_flPfS8_Pj:
	.zero		4352


//--------------------- .nv.shared._ZN13group_norm_v214gn_cuda_kernelI6__halfLi320ELi3ELi16ELi20ELi4096ELb1ELi32ELi320ELi320ELi4ELb1ELi2ELb0ELb0ENS_16CompileConditionILi900EEEEEvPT_PKS4_S7_S7_flPfS8_Pj --------------------------
	.section	.nv.shared._ZN13group_norm_v214gn_cuda_kernelI6__halfLi320ELi3ELi16ELi20ELi4096ELb1ELi32ELi320ELi320ELi4ELb1ELi2ELb0ELb0ENS_16CompileConditionILi900EEEEEvPT_PKS4_S7_S7_flPfS8_Pj,"aw",@nobits
	.sectionflags	@""
	.align	8
.nv.shared._ZN13group_norm_v214gn_cuda_kernelI6__halfLi320ELi3ELi16ELi20ELi4096ELb1ELi32ELi320ELi320ELi4ELb1ELi2ELb0ELb0ENS_16CompileConditionILi900EEEEEvPT_PKS4_S7_S7_flPfS8_Pj:
	.zero		4352


//--------------------- .nv.shared._ZN13group_norm_v214gn_cuda_kernelI6__halfLi320ELi1ELi16ELi20ELi4096ELb1ELi64ELi320ELi320ELi4ELb1ELi2ELb0ELb0ENS_16CompileConditionILi900EEEEEvPT_PKS4_S7_S7_flPfS8_Pj --------------------------
	.section	.nv.shared._ZN13group_norm_v214gn_cuda_kernelI6__halfLi320ELi1ELi16ELi20ELi4096ELb1ELi64ELi320ELi320ELi4ELb1ELi2ELb0ELb0ENS_16CompileConditionILi900EEEEEvPT_PKS4_S7_S7_flPfS8_Pj,"aw",@nobits
	.sectionflags	@""
	.align	8
.nv.shared._ZN13group_norm_v214gn_cuda_kernelI6__halfLi320ELi1ELi16ELi20ELi4096ELb1ELi64ELi320ELi320ELi4ELb1ELi2ELb0ELb0ENS_16CompileConditionILi900EEEEEvPT_PKS4_S7_S7_flPfS8_Pj:
	.zero		4352


//--------------------- .nv.shared._ZN13group_norm_v214gn_cuda_kernelI6__halfLi320ELi1ELi16ELi20ELi4096ELb1ELi128ELi320ELi320ELi4ELb1ELi4ELb0ELb0ENS_16CompileConditionILi900EEEEEvPT_PKS4_S7_S7_flPfS8_Pj --------------------------
	.section	.nv.shared._ZN13group_norm_v214gn_cuda_kernelI6__halfLi320ELi1ELi16ELi20ELi4096ELb1ELi128ELi320ELi320ELi4ELb1ELi4ELb0ELb0ENS_16CompileConditionILi900EEEEEvPT_PKS4_S7_S7_flPfS8_Pj,"aw",@nobits
	.sectionflags	@""
	.align	8
.nv.shared._ZN13group_norm_v214gn_cuda_kernelI6__halfLi320ELi1ELi16ELi20ELi4096ELb1ELi128ELi320ELi320ELi4ELb1ELi4ELb0ELb0ENS_16CompileConditionILi900EEEEEvPT_PKS4_S7_S7_flPfS8_Pj:
	.zero		4352


//--------------------- .nv.shared._ZN13group_norm_v214gn_cuda_kernelI6__halfLi320ELi2ELi16ELi20ELi4096ELb1ELi64ELi320ELi320ELi4ELb1ELi4ELb0ELb0ENS_16CompileConditionILi900EEEEEvPT_PKS4_S7_S7_flPfS8_Pj --------------------------
	.section	.nv.shared._ZN13group_norm_v214gn_cuda_kernelI6__halfLi320ELi2ELi16ELi20ELi4096ELb1ELi64ELi320ELi320ELi4ELb1ELi4ELb0ELb0ENS_16CompileConditionILi900EEEEEvPT_PKS4_S7_S7_flPfS8_Pj,"aw",@nobits
	.sectionflags	@""
	.align	8
.nv.shared._ZN13group_norm_v214gn_cuda_kernelI6__halfLi320ELi2ELi16ELi20ELi4096ELb1ELi64ELi320ELi320ELi4ELb1ELi4ELb0ELb0ENS_16CompileConditionILi900EEEEEvPT_PKS4_S7_S7_flPfS8_Pj:
	.zero		4352


//--------------------- .nv.shared._ZN13group_norm_v214gn_cuda_kernelI6__halfLi320ELi3ELi16ELi20ELi4096ELb1ELi64ELi320ELi320ELi4ELb1ELi5ELb0ELb0ENS_16CompileConditionILi900EEEEEvPT_PKS4_S7_S7_flPfS8_Pj --------------------------
	.section	.nv.shared._ZN13group_norm_v214gn_cuda_kernelI6__halfLi320ELi3ELi16ELi20ELi4096ELb1ELi64ELi320ELi320ELi4ELb1ELi5ELb0ELb0ENS_16CompileConditionILi900EEEEEvPT_PKS4_S7_S7_flPfS8_Pj,"aw",@nobits
	.sectionflags	@""
	.align	8
.nv.shared._ZN13group_norm_v214gn_cuda_kernelI6__halfLi320ELi3ELi16ELi20ELi4096ELb1ELi64ELi320ELi320ELi4ELb1ELi5ELb0ELb0ENS_16CompileConditionILi900EEEEEvPT_PKS4_S7_S7_flPfS8_Pj:
	.zero		4352


//--------------------- .nv.shared._ZN13group_norm_v214gn_cuda_kernelI6__halfLi320ELi3ELi16ELi20ELi4096ELb1ELi64ELi320ELi320ELi4ELb1ELi6ELb0ELb0ENS_16CompileConditionILi900EEEEEvPT_PKS4_S7_S7_flPfS8_Pj --------------------------
	.section	.nv.shared._ZN13group_norm_v214gn_cuda_kernelI6__halfLi320ELi3ELi16ELi20ELi4096ELb1ELi64ELi320ELi320ELi4ELb1ELi6ELb0ELb0ENS_16CompileConditionILi900EEEEEvPT_PKS4_S7_S7_flPfS8_Pj,"aw",@nobits
	.sectionflags	@""
	.align	8
.nv.shared._ZN13group_norm_v214gn_cuda_kernelI6__halfLi320ELi3ELi16ELi20ELi4096ELb1ELi64ELi320ELi320ELi4ELb1ELi6ELb0ELb0ENS_16CompileConditionILi900EEEEEvPT_PKS4_S7_S7_flPfS8_Pj:
	.zero		4352


//--------------------- .nv.constant0._ZN13group_norm_v218gn_bwd_cuda_kernelI13__nv_bfloat16Li320ELi3ELi32ELi10ELi4096ELb0ELb1ELi16ELi320ELi320ELi4ELb1ELi1ELb0ELb0ELNS_15WgradSyncMethodE3ENS_16CompileConditionILi900EEEEEvPT_S6_S6_PKS5_S8_S8_S8_PKfflPfPj --------------------------
	.section	.nv.constant0._ZN13group_norm_v218gn_bwd_cuda_kernelI13__nv_bfloat16Li320ELi3ELi32ELi10ELi4096ELb0ELb1ELi16ELi320ELi320ELi4ELb1ELi1ELb0ELb0ELNS_15WgradSyncMethodE3ENS_16CompileConditionILi900EEEEEvPT_S6_S6_PKS5_S8_S8_S8_PKfflPfPj,"a",@progbits
	.sectionflags	@""
	.align	4
.nv.constant0._ZN13group_norm_v218gn_bwd_cuda_kernelI13__nv_bfloat16Li320ELi3ELi32ELi10ELi4096ELb0ELb1ELi16ELi320ELi320ELi4ELb1ELi1ELb0ELb0ELNS_15WgradSyncMethodE3ENS_16CompileConditionILi900EEEEEvPT_S6_S6_PKS5_S8_S8_S8_PKfflPfPj:
	.zero		624


//--------------------- .nv.constant0._ZN13group_norm_v218gn_bwd_cuda_kernelI13__nv_bfloat16Li320ELi1ELi32ELi10ELi4096ELb0ELb1ELi32ELi320ELi320ELi4ELb1ELi1ELb0ELb0ELNS_15WgradSyncMethodE3ENS_16CompileConditionILi900EEEEEvPT_S6_S6_PKS5_S8_S8_S8_PKfflPfPj --------------------------
	.section	.nv.constant0._ZN13group_norm_v218gn_bwd_cuda_kernelI13__nv_bfloat16Li320ELi1ELi32ELi10ELi4096ELb0ELb1ELi32ELi320ELi320ELi4ELb1ELi1ELb0ELb0ELNS_15WgradSyncMethodE3ENS_16CompileConditionILi900EEEEEvPT_S6_S6_PKS5_S8_S8_S8_PKfflPfPj,"a",@progbits
	.sectionflags	@""
	.align	4
.nv.constant0._ZN13group_norm_v218gn_bwd_cuda_kernelI13__nv_bfloat16Li320ELi1ELi32ELi10ELi4096ELb0ELb1ELi32ELi320ELi320ELi4ELb1ELi1ELb0ELb0ELNS_15WgradSyncMethodE3ENS_16CompileConditionILi900EEEEEvPT_S6_S6_PKS5_S8_S8_S8_PKfflPfPj:
	.zero		624


//--------------------- .nv.constant0._ZN13group_norm_v218gn_bwd_cuda_kernelI13__nv_bfloat16Li320ELi1ELi32ELi10ELi4096ELb0ELb1ELi64ELi320ELi320ELi4ELb1ELi2ELb0ELb0ELNS_15WgradSyncMethodE3ENS_16CompileConditionILi900EEEEEvPT_S6_S6_PKS5_S8_S8_S8_PKfflPfPj --------------------------
	.section	.nv.constant0._ZN13group_norm_v218gn_bwd_cuda_kernelI13__nv_bfloat16Li320ELi1ELi32ELi10ELi4096ELb0ELb1ELi64ELi320ELi320ELi4ELb1ELi2ELb0ELb0ELNS_15WgradSyncMethodE3ENS_16CompileConditionILi900EEEEEvPT_S6_S6_PKS5_S8_S8_S8_PKfflPfPj,"a",@progbits
	.sectionflags	@""
	.align	4
.nv.constant0._ZN13group_norm_v218gn_bwd_cuda_kernelI13__nv_bfloat16Li320ELi1ELi32ELi10ELi4096ELb0ELb1ELi64ELi320ELi320ELi4ELb1ELi2ELb0ELb0ELNS_15WgradSyncMethodE3ENS_16CompileConditionILi900EEEEEvPT_S6_S6_PKS5_S8_S8_S8_PKfflPfPj:
	.zero		624


//--------------------- .nv.constant0._ZN13group_norm_v218gn_bwd_cuda_kernelI13__nv_bfloat16Li320ELi2ELi32ELi10ELi4096ELb0ELb1ELi32ELi320ELi320ELi4ELb1ELi2ELb0ELb0ELNS_15WgradSyncMethodE3ENS_16CompileConditionILi900EEEEEvPT_S6_S6_PKS5_S8_S8_S8_PKfflPfPj --------------------------
	.section	.nv.constant0._ZN13group_norm_v218gn_bwd_cuda_kernelI13__nv_bfloat16Li320ELi2ELi32ELi10ELi4096ELb0ELb1ELi32ELi320ELi320ELi4ELb1ELi2ELb0ELb0ELNS_15WgradSyncMethodE3ENS_16CompileConditionILi900EEEEEvPT_S6_S6_PKS5_S8_S8_S8_PKfflPfPj,"a",@progbits
	.sectionflags	@""
	.align	4
.nv.constant0._ZN13group_norm_v218gn_bwd_cuda_kernelI13__nv_bfloat16Li320ELi2ELi32ELi10ELi4096ELb0ELb1ELi32ELi320ELi320ELi4ELb1ELi2ELb0ELb0ELNS_15WgradSyncMethodE3ENS_16CompileConditionILi900EEEEEvPT_S6_S6_PKS5_S8_S8_S8_PKfflPfPj:
	.zero		624


//--------------------- .nv.constant0._ZN13group_norm_v218gn_bwd_cuda_kernelI13__nv_bfloat16Li320ELi3ELi32ELi10ELi4096ELb0ELb1ELi32ELi320ELi320ELi4ELb1ELi2ELb0ELb0ELNS_15WgradSyncMethodE3ENS_16CompileConditionILi900EEEEEvPT_S6_S6_PKS5_S8_S8_S8_PKfflPfPj --------------------------
	.section	.nv.constant0._ZN13group_norm_v218gn_bwd_cuda_kernelI13__nv_bfloat16Li320ELi3ELi32ELi10ELi4096ELb0ELb1ELi32ELi320ELi320ELi4ELb1ELi2ELb0ELb0ELNS_15WgradSyncMethodE3ENS_16CompileConditionILi900EEEEEvPT_S6_S6_PKS5_S8_S8_S8_PKfflPfPj,"a",@progbits
	.sectionflags	@""
	.align	4
.nv.constant0._ZN13group_norm_v218gn_bwd_cuda_kernelI13__nv_bfloat16Li320ELi3ELi32ELi10ELi4096ELb0ELb1ELi32ELi320ELi320ELi4ELb1ELi2ELb0ELb0ELNS_15WgradSyncMethodE3ENS_16CompileConditionILi900EEEEEvPT_S6_S6_PKS5_S8_S8_S8_PKfflPfPj:
	.zero		624


//--------------------- .nv.constant0._ZN13group_norm_v218gn_bwd_cuda_kernelI13__nv_bfloat16Li320ELi3ELi32ELi10ELi4096ELb0ELb1ELi32ELi320ELi320ELi4ELb1ELi3ELb0ELb0ELNS_15WgradSyncMethodE3ENS_16CompileConditionILi900EEEEEvPT_S6_S6_PKS5_S8_S8_S8_PKfflPfPj --------------------------
	.section	.nv.constant0._ZN13group_norm_v218gn_bwd_cuda_kernelI13__nv_bfloat16Li320ELi3ELi32ELi10ELi4096ELb0ELb1ELi32ELi320ELi320ELi4ELb1ELi3ELb0ELb0ELNS_15WgradSyncMethodE3ENS_16CompileConditionILi900EEEEEvPT_S6_S6_PKS5_S8_S8_S8_PKfflPfPj,"a",@progbits
	.sectionflags	@""
	.align	4
.nv.constant0._ZN13group_norm_v218gn_bwd_cuda_kernelI13__nv_bfloat16Li320ELi3ELi32ELi10ELi4096ELb0ELb1ELi32ELi320ELi320ELi4ELb1ELi3ELb0ELb0ELNS_15WgradSyncMethodE3ENS_16CompileConditionILi900EEEEEvPT_S6_S6_PKS5_S8_S8_S8_PKfflPfPj:
	.zero		624


//--------------------- .nv.constant0._ZN13group_norm_v218gn_bwd_cuda_kernelI13__nv_bfloat16Li320ELi3ELi16ELi20ELi4096ELb1ELb1ELi16ELi320ELi320ELi4ELb1ELi1ELb0ELb0ELNS_15WgradSyncMethodE3ENS_16CompileConditionILi900EEEEEvPT_S6_S6_PKS5_S8_S8_S8_PKfflPfPj --------------------------
	.section	.nv.constant0._ZN13group_norm_v218gn_bwd_cuda_kernelI13__nv_bfloat16Li320ELi3ELi16ELi20ELi4096ELb1ELb1ELi16ELi320ELi320ELi4ELb1ELi1ELb0ELb0ELNS_15WgradSyncMethodE3ENS_16CompileConditionILi900EEEEEvPT_S6_S6_PKS5_S8_S8_S8_PKfflPfPj,"a",@progbits
	.sectionflags	@""
	.align	4
.nv.constant0._ZN13group_norm_v218gn_bwd_cuda_kernelI13__nv_bfloat16Li320ELi3ELi16ELi20ELi4096ELb1ELb1ELi16ELi320ELi320ELi4ELb1ELi1ELb0ELb0ELNS_15WgradSyncMethodE3ENS_16CompileConditionILi900EEEEEvPT_S6_S6_PKS5_S8_S8_S8_PKfflPfPj:
	.zero		624


//--------------------- .nv.constant0._ZN13group_norm_v218gn_bwd_cuda_kernelI13__nv_bfloat16Li320ELi1ELi16ELi20ELi4096ELb1ELb1ELi32ELi320ELi320ELi4ELb1ELi1ELb0ELb0ELNS_15WgradSyncMethodE3ENS_16CompileConditionILi900EEEEEvPT_S6_S6_PKS5_S8_S8_S8_PKfflPfPj --------------------------
	.section	.nv.constant0._ZN13group_norm_v218gn_bwd_cuda_kernelI13__nv_bfloat16Li320ELi1ELi16ELi20ELi4096ELb1ELb1ELi32ELi320ELi320ELi4ELb1ELi1ELb0ELb0ELNS_15WgradSyncMethodE3ENS_16CompileConditionILi900EEEEEvPT_S6_S6_PKS5_S8_S8_S8_PKfflPfPj,"a",@progbits
	.sectionflags	@""
	.align	4
.nv.constant0._ZN13group_norm_v218gn_bwd_cuda_kernelI13__nv_bfloat16Li320ELi1ELi16ELi20ELi4096ELb1ELb1ELi32ELi320ELi320ELi4ELb1ELi1ELb0ELb0ELNS_15WgradSyncMethodE3ENS_16CompileConditionILi900EEEEEvPT_S6_S6_PKS5_S8_S8_S8_PKfflPfPj:
	.zero		624


//--------------------- .nv.constant0._ZN13group_norm_v218gn_bwd_cuda_kernelI13__nv_bfloat16Li320ELi1ELi16ELi20ELi4096ELb1ELb1ELi64ELi320ELi320ELi4ELb1ELi2ELb0ELb0ELNS_15WgradSyncMethodE3ENS_16CompileConditionILi900EEEEEvPT_S6_S6_PKS5_S8_S8_S8_PKfflPfPj --------------------------
	.section	.nv.constant0._ZN13group_norm_v218gn_bwd_cuda_kernelI13__nv_bfloat16Li320ELi1ELi16ELi20ELi4096ELb1ELb1ELi64ELi320ELi320ELi4ELb1ELi2ELb0ELb0ELNS_15WgradSyncMethodE3ENS_16CompileConditionILi900EEEEEvPT_S6_S6_PKS5_S8_S8_S8_PKfflPfPj,"a",@progbits
	.sectionflags	@""
	.align	4
.nv.constant0._ZN13group_norm_v218gn_bwd_cuda_kernelI13__nv_bfloat16Li320ELi1ELi16ELi20ELi4096ELb1ELb1ELi64ELi320ELi320ELi4ELb1ELi2ELb0ELb0ELNS_15WgradSyncMethodE3ENS_16CompileConditionILi900EEEEEvPT_S6_S6_PKS5_S8_S8_S8_PKfflPfPj:
	.zero		624


//--------------------- .nv.constant0._ZN13group_norm_v218gn_bwd_cuda_kernelI13__nv_bfloat16Li320ELi2ELi16ELi20ELi4096ELb1ELb1ELi32ELi320ELi320ELi4ELb1ELi2ELb0ELb0ELNS_15WgradSyncMethodE3ENS_16CompileConditionILi900EEEEEvPT_S6_S6_PKS5_S8_S8_S8_PKfflPfPj --------------------------
	.section	.nv.constant0._ZN13group_norm_v218gn_bwd_cuda_kernelI13__nv_bfloat16Li320ELi2ELi16ELi20ELi4096ELb1ELb1ELi32ELi320ELi320ELi4ELb1ELi2ELb0ELb0ELNS_15WgradSyncMethodE3ENS_16CompileConditionILi900EEEEEvPT_S6_S6_PKS5_S8_S8_S8_PKfflPfPj,"a",@progbits
	.sectionflags	@""
	.align	4
.nv.constant0._ZN13group_norm_v218gn_bwd_cuda_kernelI13__nv_bfloat16Li320ELi2ELi16ELi20ELi4096ELb1ELb1ELi32ELi320ELi320ELi4ELb1ELi2ELb0ELb0ELNS_15WgradSyncMethodE3ENS_16CompileConditionILi900EEEEEvPT_S6_S6_PKS5_S8_S8_S8_PKfflPfPj:
	.zero		624


//--------------------- .nv.constant0._ZN13group_norm_v218gn_bwd_cuda_kernelI13__nv_bfloat16Li320ELi3ELi16ELi20ELi4096ELb1ELb1ELi32ELi320ELi320ELi4ELb1ELi2ELb0ELb0ELNS_15WgradSyncMethodE3ENS_16CompileConditionILi900EEEEEvPT_S6_S6_PKS5_S8_S8_S8_PKfflPfPj --------------------------
	.section	.nv.constant0._ZN13group_norm_v218gn_bwd_cuda_kernelI13__nv_bfloat16Li320ELi3ELi16ELi20ELi4096ELb1ELb1ELi32ELi320ELi320ELi4ELb1ELi2ELb0ELb0ELNS_15WgradSyncMethodE3ENS_16CompileConditionILi900EEEEEvPT_S6_S6_PKS5_S8_S8_S8_PKfflPfPj,"a",@progbits
	.sectionflags	@""
	.align	4
.nv.constant0._ZN13group_norm_v218gn_bwd_cuda_kernelI13__nv_bfloat16Li320ELi3ELi16ELi20ELi4096ELb1ELb1ELi32ELi320ELi320ELi4ELb1ELi2ELb0ELb0ELNS_15WgradSyncMethodE3ENS_16CompileConditionILi900EEEEEvPT_S6_S6_PKS5_S8_S8_S8_PKfflPfPj:
	.zero		624


//--------------------- .nv.constant0._ZN13group_norm_v218gn_bwd_cuda_kernelI13__nv_bfloat16Li320ELi3ELi16ELi20ELi4096ELb1ELb1ELi32ELi320ELi320ELi4ELb1ELi3ELb0ELb0ELNS_15WgradSyncMethodE3ENS_16CompileConditionILi900EEEEEvPT_S6_S6_PKS5_S8_S8_S8_PKfflPfPj --------------------------
	.section	.nv.constant0._ZN13group_norm_v218gn_bwd_cuda_kernelI13__nv_bfloat16Li320ELi3ELi16ELi20ELi4096ELb1ELb1ELi32ELi320ELi320ELi4ELb1ELi3ELb0ELb0ELNS_15WgradSyncMethodE3ENS_16CompileConditionILi900EEEEEvPT_S6_S6_PKS5_S8_S8_S8_PKfflPfPj,"a",@progbits
	.sectionflags	@""
	.align	4
.nv.constant0._ZN13group_norm_v218gn_bwd_cuda_kernelI13__nv_bfloat16Li320ELi3ELi16ELi20ELi4096ELb1ELb1ELi32ELi320ELi320ELi4ELb1ELi3ELb0ELb0ELNS_15WgradSyncMethodE3ENS_16CompileConditionILi900EEEEEvPT_S6_S6_PKS5_S8_S8_S8_PKfflPfPj:
	.zero		624


//--------------------- .nv.constant0._ZN13group_norm_v214gn_cuda_kernelI13__nv_bfloat16Li320ELi3ELi32ELi10ELi4096ELb0ELi16ELi320ELi320ELi4ELb1ELi1ELb0ELb0ENS_16CompileConditionILi900EEEEEvPT_PKS4_S7_S7_flPfS8_Pj --------------------------
	.section	.nv.constant0._ZN13group_norm_v214gn_cuda_kernelI13__nv_bfloat16Li320ELi3ELi32ELi10ELi4096ELb0ELi16ELi320ELi320ELi4ELb1ELi1ELb0ELb0ENS_16CompileConditionILi900EEEEEvPT_PKS4_S7_S7_flPfS8_Pj,"a",@progbits
	.sectionflags	@""
	.align	4
.nv.constant0._ZN13group_norm_v214gn_cuda_kernelI13__nv_bfloat16Li320ELi3ELi32ELi10ELi4096ELb0ELi16ELi320ELi320ELi4ELb1ELi1ELb0ELb0ENS_16CompileConditionILi900EEEEEvPT_PKS4_S7_S7_flPfS8_Pj:
	.zero		600


//--------------------- .nv.constant0._ZN13group_norm_v214gn_cuda_kernelI13__nv_bfloat16Li320ELi1ELi32ELi10ELi4096ELb0ELi32ELi320ELi320ELi4ELb1ELi1ELb0ELb0ENS_16CompileConditionILi900EEEEEvPT_PKS4_S7_S7_flPfS8_Pj --------------------------
	.section	.nv.constant0._ZN13group_norm_v214gn_cuda_kernelI13__nv_bfloat16Li320ELi1ELi32ELi10ELi4096ELb0ELi32ELi320ELi320ELi4ELb1ELi1ELb0ELb0ENS_16CompileConditionILi900EEEEEvPT_PKS4_S7_S7_flPfS8_Pj,"a",@progbits
	.sectionflags	@""
	.align	4
.nv.constant0._ZN13group_norm_v214gn_cuda_kernelI13__nv_bfloat16Li320ELi1ELi32ELi10ELi4096ELb0ELi32ELi320ELi320ELi4ELb1ELi1ELb0ELb0ENS_16CompileConditionILi900EEEEEvPT_PKS4_S7_S7_flPfS8_Pj:
	.zero		600


//--------------------- .nv.constant0._ZN13group_norm_v214gn_cuda_kernelI13__nv_bfloat16Li320ELi3ELi32ELi10ELi4096ELb0ELi32ELi320ELi320ELi4ELb1ELi2ELb0ELb0ENS_16CompileConditionILi900EEEEEvPT_PKS4_S7_S7_flPfS8_Pj --------------------------
	.section	.nv.constant0._ZN13group_norm_v214gn_cuda_kernelI13__nv_bfloat16Li320ELi3ELi32ELi10ELi4096ELb0ELi32ELi320ELi320ELi4ELb1ELi2ELb0ELb0ENS_16CompileConditionILi900EEEEEvPT_PKS4_S7_S7_flPfS8_Pj,"a",@progbits
	.sectionflags	@""
	.align	4
.nv.constant0._ZN13group_norm_v214gn_cuda_kernelI13__nv_bfloat16Li320ELi3ELi32ELi10ELi4096ELb0ELi32ELi320ELi320ELi4ELb1ELi2ELb0ELb0ENS_16CompileConditionILi900EEEEEvPT_PKS4_S7_S7_flPfS8_Pj:
	.zero		600


//--------------------- .nv.constant0._ZN13group_norm_v214gn_cuda_kernelI13__nv_bfloat16Li320ELi1ELi32ELi10ELi4096ELb0ELi64ELi320ELi320ELi4ELb1ELi2ELb0ELb0ENS_16CompileConditionILi900EEEEEvPT_PKS4_S7_S7_flPfS8_Pj --------------------------
	.section	.nv.constant0._ZN13group_norm_v214gn_cuda_kernelI13__nv_bfloat16Li320ELi1ELi32ELi10ELi4096ELb0ELi64ELi320ELi320ELi4ELb1ELi2ELb0ELb0ENS_16CompileConditionILi900EEEEEvPT_PKS4_S7_S7_flPfS8_Pj,"a",@progbits
	.sectionflags	@""
	.align	4
.nv.constant0._ZN13group_norm_v214gn_cuda_kernelI13__nv_bfloat16Li320ELi1ELi32ELi10ELi4096ELb0ELi64ELi320ELi320ELi4ELb1ELi2ELb0ELb0ENS_16CompileConditionILi900EEEEEvPT_PKS4_S7_S7_flPfS8_Pj:
	.zero		600


//--------------------- .nv.constant0._ZN13group_norm_v214gn_cuda_kernelI13__nv_bfloat16Li320ELi1ELi32ELi10ELi4096ELb0ELi128ELi320ELi320ELi4ELb1ELi4ELb0ELb0ENS_16CompileConditionILi900EEEEEvPT_PKS4_S7_S7_flPfS8_Pj --------------------------
	.section	.nv.constant0._ZN13group_norm_v214gn_cuda_kernelI13__nv_bfloat16Li320ELi1ELi32ELi10ELi4096ELb0ELi128ELi320ELi320ELi4ELb1ELi4ELb0ELb0ENS_16CompileConditionILi900EEEEEvPT_PKS4_S7_S7_flPfS8_Pj,"a",@progbits
	.sectionflags	@""
	.align	4
.nv.constant0._ZN13group_norm_v214gn_cuda_kernelI13__nv_bfloat16Li320ELi1ELi32ELi10ELi4096ELb0ELi128ELi320ELi320ELi4ELb1ELi4ELb0ELb0ENS_16CompileConditionILi900EEEEEvPT_PKS4_S7_S7_flPfS8_Pj:
	.zero		600


//--------------------- .nv.constant0._ZN13group_norm_v214gn_cuda_kernelI13__nv_bfloat16Li320ELi2ELi32ELi10ELi4096ELb0ELi64ELi320ELi320ELi4ELb1ELi4ELb0ELb0ENS_16CompileConditionILi900EEEEEvPT_PKS4_S7_S7_flPfS8_Pj --------------------------
	.section	.nv.constant0._ZN13group_norm_v214gn_cuda_kernelI13__nv_bfloat16Li320ELi2ELi32ELi10ELi4096ELb0ELi64ELi320ELi320ELi4ELb1ELi4ELb0ELb0ENS_16CompileConditionILi900EEEEEvPT_PKS4_S7_S7_flPfS8_Pj,"a",@progbits
	.sectionflags	@""
	.align	4
.nv.constant0._ZN13group_norm_v214gn_cuda_kernelI13__nv_bfloat16Li320ELi2ELi32ELi10ELi4096ELb0ELi64ELi320ELi320ELi4ELb1ELi4ELb0ELb0ENS_16CompileConditionILi900EEEEEvPT_PKS4_S7_S7_flPfS8_Pj:
	.zero		600


//--------------------- .nv.constant0._ZN13group_norm_v214gn_cuda_kernelI13__nv_bfloat16Li320ELi3ELi32ELi10ELi4096ELb0ELi64ELi320ELi320ELi4ELb1ELi5ELb0ELb0ENS_16CompileConditionILi900EEEEEvPT_PKS4_S7_S7_flPfS8_Pj --------------------------
	.section	.nv.constant0._ZN13group_norm_v214gn_cuda_kernelI13__nv_bfloat16Li320ELi3ELi32ELi10ELi4096ELb0ELi64ELi320ELi320ELi4ELb1ELi5ELb0ELb0ENS_16CompileConditionILi900EEEEEvPT_PKS4_S7_S7_flPfS8_Pj,"a",@progbits
	.sectionflags	@""
	.align	4
.nv.constant0._ZN13group_norm_v214gn_cuda_kernelI13__nv_bfloat16Li320ELi3ELi32ELi10ELi4096ELb0ELi64ELi320ELi320ELi4ELb1ELi5ELb0ELb0ENS_16CompileConditionILi900EEEEEvPT_PKS4_S7_S7_flPfS8_Pj:
	.zero		600


//--------------------- .nv.constant0._ZN13group_norm_v214gn_cuda_kernelI13__nv_bfloat16Li320ELi3ELi32ELi10ELi4096ELb0ELi64ELi320ELi320ELi4ELb1ELi6ELb0ELb0ENS_16CompileConditionILi900EEEEEvPT_PKS4_S7_S7_flPfS8_Pj --------------------------
	.section	.nv.constant0._ZN13group_norm_v214gn_cuda_kernelI13__nv_bfloat16Li320ELi3ELi32ELi10ELi4096ELb0ELi64ELi320ELi320ELi4ELb1ELi6ELb0ELb0ENS_16CompileConditionILi900EEEEEvPT_PKS4_S7_S7_flPfS8_Pj,"a",@progbits
	.sectionflags	@""
	.align	4
.nv.constant0._ZN13group_norm_v214gn_cuda_kernelI13__nv_bfloat16Li320ELi3ELi32ELi10ELi4096ELb0ELi64ELi320ELi320ELi4ELb1ELi6ELb0ELb0ENS_16CompileConditionILi900EEEEEvPT_PKS4_S7_S7_flPfS8_Pj:
	.zero		600


//--------------------- .nv.constant0._ZN13group_norm_v214gn_cuda_kernelI13__nv_bfloat16Li320ELi3ELi16ELi20ELi4096ELb1ELi16ELi320ELi320ELi4ELb1ELi1ELb0ELb0ENS_16CompileConditionILi900EEEEEvPT_PKS4_S7_S7_flPfS8_Pj --------------------------
	.section	.nv.constant0._ZN13group_norm_v214gn_cuda_kernelI13__nv_bfloat16Li320ELi3ELi16ELi20ELi4096ELb1ELi16ELi320ELi320ELi4ELb1ELi1ELb0ELb0ENS_16CompileConditionILi900EEEEEvPT_PKS4_S7_S7_flPfS8_Pj,"a",@progbits
	.sectionflags	@""
	.align	4
.nv.constant0._ZN13group_norm_v214gn_cuda_kernelI13__nv_bfloat16Li320ELi3ELi16ELi20ELi4096ELb1ELi16ELi320ELi320ELi4ELb1ELi1ELb0ELb0ENS_16CompileConditionILi900EEEEEvPT_PKS4_S7_S7_flPfS8_Pj:
	.zero		600


//--------------------- .nv.constant0._ZN13group_norm_v214gn_cuda_kernelI13__nv_bfloat16Li320ELi1ELi16ELi20ELi4096ELb1ELi32ELi320ELi320ELi4ELb1ELi1ELb0ELb0ENS_16CompileConditionILi900EEEEEvPT_PKS4_S7_S7_flPfS8_Pj --------------------------
	.section	.nv.constant0._ZN13group_norm_v214gn_cuda_kernelI13__nv_bfloat16Li320ELi1ELi16ELi20ELi4096ELb1ELi32ELi320ELi320ELi4ELb1ELi1ELb0ELb0ENS_16CompileConditionILi900EEEEEvPT_PKS4_S7_S7_flPfS8_Pj,"a",@progbits
	.sectionflags	@""
	.align	4
.nv.constant0._ZN13group_norm_v214gn_cuda_kernelI13__nv_bfloat16Li320ELi1ELi16ELi20ELi4096ELb1ELi32ELi320ELi320ELi4ELb1ELi1ELb0ELb0ENS_16CompileConditionILi900EEEEEvPT_PKS4_S7_S7_flPfS8_Pj:
	.zero		600


//--------------------- .nv.constant0._ZN13group_norm_v214gn_cuda_kernelI13__nv_bfloat16Li320ELi3ELi16ELi20ELi4096ELb1ELi32ELi320ELi320ELi4ELb1ELi2ELb0ELb0ENS_16CompileConditionILi900EEEEEvPT_PKS4_S7_S7_flPfS8_Pj --------------------------
	.section	.nv.constant0._ZN13group_norm_v214gn_cuda_kernelI13__nv_bfloat16Li320ELi3ELi16ELi20ELi4096ELb1ELi32ELi320ELi320ELi4ELb1ELi2ELb0ELb0ENS_16CompileConditionILi900EEEEEvPT_PKS4_S7_S7_flPfS8_Pj,"a",@progbits
	.sectionflags	@""
	.align	4
.nv.constant0._ZN13group_norm_v214gn_cuda_kernelI13__nv_bfloat16Li320ELi3ELi16ELi20ELi4096ELb1ELi32ELi320ELi320ELi4ELb1ELi2ELb0ELb0ENS_16CompileConditionILi900EEEEEvPT_PKS4_S7_S7_flPfS8_Pj:
	.zero		600


//--------------------- .nv.constant0._ZN13group_norm_v214gn_cuda_kernelI13__nv_bfloat16Li320ELi1ELi16ELi20ELi4096ELb1ELi64ELi320ELi320ELi4ELb1ELi2ELb0ELb0ENS_16CompileConditionILi900EEEEEvPT_PKS4_S7_S7_flPfS8_Pj --------------------------
	.section	.nv.constant0._ZN13group_norm_v214gn_cuda_kernelI13__nv_bfloat16Li320ELi1ELi16ELi20ELi4096ELb1ELi64ELi320ELi320ELi4ELb1ELi2ELb0ELb0ENS_16CompileConditionILi900EEEEEvPT_PKS4_S7_S7_flPfS8_Pj,"a",@progbits
	.sectionflags	@""
	.align	4
.nv.constant0._ZN13group_norm_v214gn_cuda_kernelI13__nv_bfloat16Li320ELi1ELi16ELi20ELi4096ELb1ELi64ELi320ELi320ELi4ELb1ELi2ELb0ELb0ENS_16CompileConditionILi900EEEEEvPT_PKS4_S7_S7_flPfS8_Pj:
	.zero		600


//--------------------- .nv.constant0._ZN13group_norm_v214gn_cuda_kernelI13__nv_bfloat16Li320ELi1ELi16ELi20ELi4096ELb1ELi128ELi320ELi320ELi4ELb1ELi4ELb0ELb0ENS_16CompileConditionILi900EEEEEvPT_PKS4_S7_S7_flPfS8_Pj --------------------------
	.section	.nv.constant0._ZN13group_norm_v214gn_cuda_kernelI13__nv_bfloat16Li320ELi1ELi16ELi20ELi4096ELb1ELi128ELi320ELi320ELi4ELb1ELi4ELb0ELb0ENS_16CompileConditionILi900EEEEEvPT_PKS4_S7_S7_flPfS8_Pj,"a",@progbits
	.sectionflags	@""
	.align	4
.nv.constant0._ZN13group_norm_v214gn_cuda_kernelI13__nv_bfloat16Li320ELi1ELi16ELi20ELi4096ELb1ELi128ELi320ELi320ELi4ELb1ELi4ELb0ELb0ENS_16CompileConditionILi900EEEEEvPT_PKS4_S7_S7_flPfS8_Pj:
	.zero		600


//--------------------- .nv.constant0._ZN13group_norm_v214gn_cuda_kernelI13__nv_bfloat16Li320ELi2ELi16ELi20ELi4096ELb1ELi64ELi320ELi320ELi4ELb1ELi4ELb0ELb0ENS_16CompileConditionILi900EEEEEvPT_PKS4_S7_S7_flPfS8_Pj --------------------------
	.section	.nv.constant0._ZN13group_norm_v214gn_cuda_kernelI13__nv_bfloat16Li320ELi2ELi16ELi20ELi4096ELb1ELi64ELi320ELi320ELi4ELb1ELi4ELb0ELb0ENS_16CompileConditionILi900EEEEEvPT_PKS4_S7_S7_flPfS8_Pj,"a",@progbits
	.sectionflags	@""
	.align	4
.nv.constant0._ZN13group_norm_v214gn_cuda_kernelI13__nv_bfloat16Li320ELi2ELi16ELi20ELi4096ELb1ELi64ELi320ELi320ELi4ELb1ELi4ELb0ELb0ENS_16CompileConditionILi900EEEEEvPT_PKS4_S7_S7_flPfS8_Pj:
	.zero		600


//--------------------- .nv.constant0._ZN13group_norm_v214gn_cuda_kernelI13__nv_bfloat16Li320ELi3ELi16ELi20ELi4096ELb1ELi64ELi320ELi320ELi4ELb1ELi5ELb0ELb0ENS_16CompileConditionILi900EEEEEvPT_PKS4_S7_S7_flPfS8_Pj --------------------------
	.section	.nv.constant0._ZN13group_norm_v214gn_cuda_kernelI13__nv_bfloat16Li320ELi3ELi16ELi20ELi4096ELb1ELi64ELi320ELi320ELi4ELb1ELi5ELb0ELb0ENS_16CompileConditionILi900EEEEEvPT_PKS4_S7_S7_flPfS8_Pj,"a",@progbits
	.sectionflags	@""
	.align	4
.nv.constant0._ZN13group_norm_v214gn_cuda_kernelI13__nv_bfloat16Li320ELi3ELi16ELi20ELi4096ELb1ELi64ELi320ELi320ELi4ELb1ELi5ELb0ELb0ENS_16CompileConditionILi900EEEEEvPT_PKS4_S7_S7_flPfS8_Pj:
	.zero		600


//--------------------- .nv.constant0._ZN13group_norm_v214gn_cuda_kernelI13__nv_bfloat16Li320ELi3ELi16ELi20ELi4096ELb1ELi64ELi320ELi320ELi4ELb1ELi6ELb0ELb0ENS_16CompileConditionILi900EEEEEvPT_PKS4_S7_S7_flPfS8_Pj --------------------------
	.section	.nv.constant0._ZN13group_norm_v214gn_cuda_kernelI13__nv_bfloat16Li320ELi3ELi16ELi20ELi4096ELb1ELi64ELi320ELi320ELi4ELb1ELi6ELb0ELb0ENS_16CompileConditionILi900EEEEEvPT_PKS4_S7_S7_flPfS8_Pj,"a",@progbits
	.sectionflags	@""
	.align	4
.nv.constant0._ZN13group_norm_v214gn_cuda_kernelI13__nv_bfloat16Li320ELi3ELi16ELi20ELi4096ELb1ELi64ELi320ELi320ELi4ELb1ELi6ELb0ELb0ENS_16CompileConditionILi900EEEEEvPT_PKS4_S7_S7_flPfS8_Pj:
	.zero		600


//--------------------- .nv.constant0._ZN13group_norm_v218gn_bwd_cuda_kernelI6__halfLi320ELi3ELi32ELi10ELi4096ELb0ELb1ELi16ELi320ELi320ELi4ELb1ELi1ELb0ELb0ELNS_15WgradSyncMethodE3ENS_16CompileConditionILi900EEEEEvPT_S6_S6_PKS5_S8_S8_S8_PKfflPfPj --------------------------
	.section	.nv.constant0._ZN13group_norm_v218gn_bwd_cuda_kernelI6__halfLi320ELi3ELi32ELi10ELi4096ELb0ELb1ELi16ELi320ELi320ELi4ELb1ELi1ELb0ELb0ELNS_15WgradSyncMethodE3ENS_16CompileConditionILi900EEEEEvPT_S6_S6_PKS5_S8_S8_S8_PKfflPfPj,"a",@progbits
	.sectionflags	@""
	.align	4
.nv.constant0._ZN13group_norm_v218gn_bwd_cuda_kernelI6__halfLi320ELi3ELi32ELi10ELi4096ELb0ELb1ELi16ELi320ELi320ELi4ELb1ELi1ELb0ELb0ELNS_15WgradSyncMethodE3ENS_16CompileConditionILi900EEEEEvPT_S6_S6_PKS5_S8_S8_S8_PKfflPfPj:
	.zero		624


//--------------------- .nv.constant0._ZN13group_norm_v218gn_bwd_cuda_kernelI6__halfLi320ELi1ELi32ELi10ELi4096ELb0ELb1ELi32ELi320ELi320ELi4ELb1ELi1ELb0ELb0ELNS_15WgradSyncMethodE3ENS_16CompileConditionILi900EEEEEvPT_S6_S6_PKS5_S8_S8_S8_PKfflPfPj --------------------------
	.section	.nv.constant0._ZN13group_norm_v218gn_bwd_cuda_kernelI6__halfLi320ELi1ELi32ELi10ELi4096ELb0ELb1ELi32ELi320ELi320ELi4ELb1ELi1ELb0ELb0ELNS_15WgradSyncMethodE3ENS_16CompileConditionILi900EEEEEvPT_S6_S6_PKS5_S8_S8_S8_PKfflPfPj,"a",@progbits
	.sectionflags	@""
	.align	4
.nv.constant0._ZN13group_norm_v218gn_bwd_cuda_kernelI6__halfLi320ELi1ELi32ELi10ELi4096ELb0ELb1ELi32ELi320ELi320ELi4ELb1ELi1ELb0ELb0ELNS_15WgradSyncMethodE3ENS_16CompileConditionILi900EEEEEvPT_S6_S6_PKS5_S8_S8_S8_PKfflPfPj:
	.zero		624


//--------------------- .nv.constant0._ZN13group_norm_v218gn_bwd_cuda_kernelI6__halfLi320ELi1ELi32ELi10ELi4096ELb0ELb1ELi64ELi320ELi320ELi4ELb1ELi2ELb0ELb0ELNS_15WgradSyncMethodE3ENS_16CompileConditionILi900EEEEEvPT_S6_S6_PKS5_S8_S8_S8_PKfflPfPj --------------------------
	.section	.nv.constant0._ZN13group_norm_v218gn_bwd_cuda_kernelI6__halfLi320ELi1ELi32ELi10ELi4096ELb0ELb1ELi64ELi320ELi320ELi4ELb1ELi2ELb0ELb0ELNS_15WgradSyncMethodE3ENS_16CompileConditionILi900EEEEEvPT_S6_S6_PKS5_S8_S8_S8_PKfflPfPj,"a",@progbits
	.sectionflags	@""
	.align	4
.nv.constant0._ZN13group_norm_v218gn_bwd_cuda_kernelI6__halfLi320ELi1ELi32ELi10ELi4096ELb0ELb1ELi64ELi320ELi320ELi4ELb1ELi2ELb0ELb0ELNS_15WgradSyncMethodE3ENS_16CompileConditionILi900EEEEEvPT_S6_S6_PKS5_S8_S8_S8_PKfflPfPj:
	.zero		624


//--------------------- .nv.constant0._ZN13group_norm_v218gn_bwd_cuda_kernelI6__halfLi320ELi2ELi32ELi10ELi4096ELb0ELb1ELi32ELi320ELi320ELi4ELb1ELi2ELb0ELb0ELNS_15WgradSyncMethodE3ENS_16CompileConditionILi900EEEEEvPT_S6_S6_PKS5_S8_S8_S8_PKfflPfPj --------------------------
	.section	.nv.constant0._ZN13group_norm_v218gn_bwd_cuda_kernelI6__halfLi320ELi2ELi32ELi10ELi4096ELb0ELb1ELi32ELi320ELi320ELi4ELb1ELi2ELb0ELb0ELNS_15WgradSyncMethodE3ENS_16CompileConditionILi900EEEEEvPT_S6_S6_PKS5_S8_S8_S8_PKfflPfPj,"a",@progbits
	.sectionflags	@""
	.align	4
.nv.constant0._ZN13group_norm_v218gn_bwd_cuda_kernelI6__halfLi320ELi2ELi32ELi10ELi4096ELb0ELb1ELi32ELi320ELi320ELi4ELb1ELi2ELb0ELb0ELNS_15WgradSyncMethodE3ENS_16CompileConditionILi900EEEEEvPT_S6_S6_PKS5_S8_S8_S8_PKfflPfPj:
	.zero		624


//--------------------- .nv.constant0._ZN13group_norm_v218gn_bwd_cuda_kernelI6__halfLi320ELi3ELi32ELi10ELi4096ELb0ELb1ELi32ELi320ELi320ELi4ELb1ELi2ELb0ELb0ELNS_15WgradSyncMethodE3ENS_16CompileConditionILi900EEEEEvPT_S6_S6_PKS5_S8_S8_S8_PKfflPfPj --------------------------
	.section	.nv.constant0._ZN13group_norm_v218gn_bwd_cuda_kernelI6__halfLi320ELi3ELi32ELi10ELi4096ELb0ELb1ELi32ELi320ELi320ELi4ELb1ELi2ELb0ELb0ELNS_15WgradSyncMethodE3ENS_16CompileConditionILi900EEEEEvPT_S6_S6_PKS5_S8_S8_S8_PKfflPfPj,"a",@progbits
	.sectionflags	@""
	.align	4
.nv.constant0._ZN13group_norm_v218gn_bwd_cuda_kernelI6__halfLi320ELi3ELi32ELi10ELi4096ELb0ELb1ELi32ELi320ELi320ELi4ELb1ELi2ELb0ELb0ELNS_15WgradSyncMethodE3ENS_16CompileConditionILi900EEEEEvPT_S6_S6_PKS5_S8_S8_S8_PKfflPfPj:
	.zero		624


//--------------------- .nv.constant0._ZN13group_norm_v218gn_bwd_cuda_kernelI6__halfLi320ELi3ELi32ELi10ELi4096ELb0ELb1ELi32ELi320ELi320ELi4ELb1ELi3ELb0ELb0ELNS_15WgradSyncMethodE3ENS_16CompileConditionILi900EEEEEvPT_S6_S6_PKS5_S8_S8_S8_PKfflPfPj --------------------------
	.section	.nv.constant0._ZN13group_norm_v218gn_bwd_cuda_kernelI6__halfLi320ELi3ELi32ELi10ELi4096ELb0ELb1ELi32ELi320ELi320ELi4ELb1ELi3ELb0ELb0ELNS_15WgradSyncMethodE3ENS_16CompileConditionILi900EEEEEvPT_S6_S6_PKS5_S8_S8_S8_PKfflPfPj,"a",@progbits
	.sectionflags	@""
	.align	4
.nv.constant0._ZN13group_norm_v218gn_bwd_cuda_kernelI6__halfLi320ELi3ELi32ELi10ELi4096ELb0ELb1ELi32ELi320ELi320ELi4ELb1ELi3ELb0ELb0ELNS_15WgradSyncMethodE3ENS_16CompileConditionILi900EEEEEvPT_S6_S6_PKS5_S8_S8_S8_PKfflPfPj:
	.zero		624


//--------------------- .nv.constant0._ZN13group_norm_v218gn_bwd_cuda_kernelI6__halfLi320ELi3ELi16ELi20ELi4096ELb1ELb1ELi16ELi320ELi320ELi4ELb1ELi1ELb0ELb0ELNS_15WgradSyncMethodE3ENS_16CompileConditionILi900EEEEEvPT_S6_S6_PKS5_S8_S8_S8_PKfflPfPj --------------------------
	.section	.nv.constant0._ZN13group_norm_v218gn_bwd_cuda_kernelI6__halfLi320ELi3ELi16ELi20ELi4096ELb1ELb1ELi16ELi320ELi320ELi4ELb1ELi1ELb0ELb0ELNS_15WgradSyncMethodE3ENS_16CompileConditionILi900EEEEEvPT_S6_S6_PKS5_S8_S8_S8_PKfflPfPj,"a",@progbits
	.sectionflags	@""
	.align	4
.nv.constant0._ZN13group_norm_v218gn_bwd_cuda_kernelI6__halfLi320ELi3ELi16ELi20ELi4096ELb1ELb1ELi16ELi320ELi320ELi4ELb1ELi1ELb0ELb0ELNS_15WgradSyncMethodE3ENS_16CompileConditionILi900EEEEEvPT_S6_S6_PKS5_S8_S8_S8_PKfflPfPj:
	.zero		624


//--------------------- .nv.constant0._ZN13group_norm_v218gn_bwd_cuda_kernelI6__halfLi320ELi1ELi16ELi20ELi4096ELb1ELb1ELi32ELi320ELi320ELi4ELb1ELi1ELb0ELb0ELNS_15WgradSyncMethodE3ENS_16CompileConditionILi900EEEEEvPT_S6_S6_PKS5_S8_S8_S8_PKfflPfPj --------------------------
	.section	.nv.constant0._ZN13group_norm_v218gn_bwd_cuda_kernelI6__halfLi320ELi1ELi16ELi20ELi4096ELb1ELb1ELi32ELi320ELi320ELi4ELb1ELi1ELb0ELb0ELNS_15WgradSyncMethodE3ENS_16CompileConditionILi900EEEEEvPT_S6_S6_PKS5_S8_S8_S8_PKfflPfPj,"a",@progbits
	.sectionflags	@""
	.align	4
.nv.constant0._ZN13group_norm_v218gn_bwd_cuda_kernelI6__halfLi320ELi1ELi16ELi20ELi4096ELb1ELb1ELi32ELi320ELi320ELi4ELb1ELi1ELb0ELb0ELNS_15WgradSyncMethodE3ENS_16CompileConditionILi900EEEEEvPT_S6_S6_PKS5_S8_S8_S8_PKfflPfPj:
	.zero		624


//--------------------- .nv.constant0._ZN13group_norm_v218gn_bwd_cuda_kernelI6__halfLi320ELi1ELi16ELi20ELi4096ELb1ELb1ELi64ELi320ELi320ELi4ELb1ELi2ELb0ELb0ELNS_15WgradSyncMethodE3ENS_16CompileConditionILi900EEEEEvPT_S6_S6_PKS5_S8_S8_S8_PKfflPfPj --------------------------
	.section	.nv.constant0._ZN13group_norm_v218gn_bwd_cuda_kernelI6__halfLi320ELi1ELi16ELi20ELi4096ELb1ELb1ELi64ELi320ELi320ELi4ELb1ELi2ELb0ELb0ELNS_15WgradSyncMethodE3ENS_16CompileConditionILi900EEEEEvPT_S6_S6_PKS5_S8_S8_S8_PKfflPfPj,"a",@progbits
	.sectionflags	@""
	.align	4
.nv.constant0._ZN13group_norm_v218gn_bwd_cuda_kernelI6__halfLi320ELi1ELi16ELi20ELi4096ELb1ELb1ELi64ELi320ELi320ELi4ELb1ELi2ELb0ELb0ELNS_15WgradSyncMethodE3ENS_16CompileConditionILi900EEEEEvPT_S6_S6_PKS5_S8_S8_S8_PKfflPfPj:
	.zero		624


//--------------------- .nv.constant0._ZN13group_norm_v218gn_bwd_cuda_kernelI6__halfLi320ELi2ELi16ELi20ELi4096ELb1ELb1ELi32ELi320ELi320ELi4ELb1ELi2ELb0ELb0ELNS_15WgradSyncMethodE3ENS_16CompileConditionILi900EEEEEvPT_S6_S6_PKS5_S8_S8_S8_PKfflPfPj --------------------------
	.section	.nv.constant0._ZN13group_norm_v218gn_bwd_cuda_kernelI6__halfLi320ELi2ELi16ELi20ELi4096ELb1ELb1ELi32ELi320ELi320ELi4ELb1ELi2ELb0ELb0ELNS_15WgradSyncMethodE3ENS_16CompileConditionILi900EEEEEvPT_S6_S6_PKS5_S8_S8_S8_PKfflPfPj,"a",@progbits
	.sectionflags	@""
	.align	4
.nv.constant0._ZN13group_norm_v218gn_bwd_cuda_kernelI6__halfLi320ELi2ELi16ELi20ELi4096ELb1ELb1ELi32ELi320ELi320ELi4ELb1ELi2ELb0ELb0ELNS_15WgradSyncMethodE3ENS_16CompileConditionILi900EEEEEvPT_S6_S6_PKS5_S8_S8_S8_PKfflPfPj:
	.zero		624


//--------------------- .nv.constant0._ZN13group_norm_v218gn_bwd_cuda_kernelI6__halfLi320ELi3ELi16ELi20ELi4096ELb1ELb1ELi32ELi320ELi320ELi4ELb1ELi2ELb0ELb0ELNS_15WgradSyncMethodE3ENS_16CompileConditionILi900EEEEEvPT_S6_S6_PKS5_S8_S8_S8_PKfflPfPj --------------------------
	.section	.nv.constant0._ZN13group_norm_v218gn_bwd_cuda_kernelI6__halfLi320ELi3ELi16ELi20ELi4096ELb1ELb1ELi32ELi320ELi320ELi4ELb1ELi2ELb0ELb0ELNS_15WgradSyncMethodE3ENS_16CompileConditionILi900EEEEEvPT_S6_S6_PKS5_S8_S8_S8_PKfflPfPj,"a",@progbits
	.sectionflags	@""
	.align	4
.nv.constant0._ZN13group_norm_v218gn_bwd_cuda_kernelI6__halfLi320ELi3ELi16ELi20ELi4096ELb1ELb1ELi32ELi320ELi320ELi4ELb1ELi2ELb0ELb0ELNS_15WgradSyncMethodE3ENS_16CompileConditionILi900EEEEEvPT_S6_S6_PKS5_S8_S8_S8_PKfflPfPj:
	.zero		624


//--------------------- .nv.constant0._ZN13group_norm_v218gn_bwd_cuda_kernelI6__halfLi320ELi3ELi16ELi20ELi4096ELb1ELb1ELi32ELi320ELi320ELi4ELb1ELi3ELb0ELb0ELNS_15WgradSyncMethodE3ENS_16CompileConditionILi900EEEEEvPT_S6_S6_PKS5_S8_S8_S8_PKfflPfPj --------------------------
	.section	.nv.constant0._ZN13group_norm_v218gn_bwd_cuda_kernelI6__halfLi320ELi3ELi16ELi20ELi4096ELb1ELb1ELi32ELi320ELi320ELi4ELb1ELi3ELb0ELb0ELNS_15WgradSyncMethodE3ENS_16CompileConditionILi900EEEEEvPT_S6_S6_PKS5_S8_S8_S8_PKfflPfPj,"a",@progbits
	.sectionflags	@""
	.align	4
.nv.constant0._ZN13group_norm_v218gn_bwd_cuda_kernelI6__halfLi320ELi3ELi16ELi20ELi4096ELb1ELb1ELi32ELi320ELi320ELi4ELb1ELi3ELb0ELb0ELNS_15WgradSyncMethodE3ENS_16CompileConditionILi900EEEEEvPT_S6_S6_PKS5_S8_S8_S8_PKfflPfPj:
	.zero		624


//--------------------- .nv.constant0._ZN13group_norm_v214gn_cuda_kernelI6__halfLi320ELi3ELi32ELi10ELi4096ELb0ELi16ELi320ELi320ELi4ELb1ELi1ELb0ELb0ENS_16CompileConditionILi900EEEEEvPT_PKS4_S7_S7_flPfS8_Pj --------------------------
	.section	.nv.constant0._ZN13group_norm_v214gn_cuda_kernelI6__halfLi320ELi3ELi32ELi10ELi4096ELb0ELi16ELi320ELi320ELi4ELb1ELi1ELb0ELb0ENS_16CompileConditionILi900EEEEEvPT_PKS4_S7_S7_flPfS8_Pj,"a",@progbits
	.sectionflags	@""
	.align	4
.nv.constant0._ZN13group_norm_v214gn_cuda_kernelI6__halfLi320ELi3ELi32ELi10ELi4096ELb0ELi16ELi320ELi320ELi4ELb1ELi1ELb0ELb0ENS_16CompileConditionILi900EEEEEvPT_PKS4_S7_S7_flPfS8_Pj:
	.zero		600


//--------------------- .nv.constant0._ZN13group_norm_v214gn_cuda_kernelI6__halfLi320ELi1ELi32ELi10ELi4096ELb0ELi32ELi320ELi320ELi4ELb1ELi1ELb0ELb0ENS_16CompileConditionILi900EEEEEvPT_PKS4_S7_S7_flPfS8_Pj --------------------------
	.section	.nv.constant0._ZN13group_norm_v214gn_cuda_kernelI6__halfLi320ELi1ELi32ELi10ELi4096ELb0ELi32ELi320ELi320ELi4ELb1ELi1ELb0ELb0ENS_16CompileConditionILi900EEEEEvPT_PKS4_S7_S7_flPfS8_Pj,"a",@progbits
	.sectionflags	@""
	.align	4
.nv.constant0._ZN13group_norm_v214gn_cuda_kernelI6__halfLi320ELi1ELi32ELi10ELi4096ELb0ELi32ELi320ELi320ELi4ELb1ELi1ELb0ELb0ENS_16CompileConditionILi900EEEEEvPT_PKS4_S7_S7_flPfS8_Pj:
	.zero		600


//--------------------- .nv.constant0._ZN13group_norm_v214gn_cuda_kernelI6__halfLi320ELi3ELi32ELi10ELi4096ELb0ELi32ELi320ELi320ELi4ELb1ELi2ELb0ELb0ENS_16CompileConditionILi900EEEEEvPT_PKS4_S7_S7_flPfS8_Pj --------------------------
	.section	.nv.constant0._ZN13group_norm_v214gn_cuda_kernelI6__halfLi320ELi3ELi32ELi10ELi4096ELb0ELi32ELi320ELi320ELi4ELb1ELi2ELb0ELb0ENS_16CompileConditionILi900EEEEEvPT_PKS4_S7_S7_flPfS8_Pj,"a",@progbits
	.sectionflags	@""
	.align	4
.nv.constant0._ZN13group_norm_v214gn_cuda_kernelI6__halfLi320ELi3ELi32ELi10ELi4096ELb0ELi32ELi320ELi320ELi4ELb1ELi2ELb0ELb0ENS_16CompileConditionILi900EEEEEvPT_PKS4_S7_S7_flPfS8_Pj:
	.zero		600


//--------------------- .nv.constant0._ZN13group_norm_v214gn_cuda_kernelI6__halfLi320ELi1ELi32ELi10ELi4096ELb0ELi64ELi320ELi320ELi4ELb1ELi2ELb0ELb0ENS_16CompileConditionILi900EEEEEvPT_PKS4_S7_S7_flPfS8_Pj --------------------------
	.section	.nv.constant0._ZN13group_norm_v214gn_cuda_kernelI6__halfLi320ELi1ELi32ELi10ELi4096ELb0ELi64ELi320ELi320ELi4ELb1ELi2ELb0ELb0ENS_16CompileConditionILi900EEEEEvPT_PKS4_S7_S7_flPfS8_Pj,"a",@progbits
	.sectionflags	@""
	.align	4
.nv.constant0._ZN13group_norm_v214gn_cuda_kernelI6__halfLi320ELi1ELi32ELi10ELi4096ELb0ELi64ELi320ELi320ELi4ELb1ELi2ELb0ELb0ENS_16CompileConditionILi900EEEEEvPT_PKS4_S7_S7_flPfS8_Pj:
	.zero		600


//--------------------- .nv.constant0._ZN13group_norm_v214gn_cuda_kernelI6__halfLi320ELi1ELi32ELi10ELi4096ELb0ELi128ELi320ELi320ELi4ELb1ELi4ELb0ELb0ENS_16CompileConditionILi900EEEEEvPT_PKS4_S7_S7_flPfS8_Pj --------------------------
	.section	.nv.constant0._ZN13group_norm_v214gn_cuda_kernelI6__halfLi320ELi1ELi32ELi10ELi4096ELb0ELi128ELi320ELi320ELi4ELb1ELi4ELb0ELb0ENS_16CompileConditionILi900EEEEEvPT_PKS4_S7_S7_flPfS8_Pj,"a",@progbits
	.sectionflags	@""
	.align	4
.nv.constant0._ZN13group_norm_v214gn_cuda_kernelI6__halfLi320ELi1ELi32ELi10ELi4096ELb0ELi128ELi320ELi320ELi4ELb1ELi4ELb0ELb0ENS_16CompileConditionILi900EEEEEvPT_PKS4_S7_S7_flPfS8_Pj:
	.zero		600


//--------------------- .nv.constant0._ZN13group_norm_v214gn_cuda_kernelI6__halfLi320ELi2ELi32ELi10ELi4096ELb0ELi64ELi320ELi320ELi4ELb1ELi4ELb0ELb0ENS_16CompileConditionILi900EEEEEvPT_PKS4_S7_S7_flPfS8_Pj --------------------------
	.section	.nv.constant0._ZN13group_norm_v214gn_cuda_kernelI6__halfLi320ELi2ELi32ELi10ELi4096ELb0ELi64ELi320ELi320ELi4ELb1ELi4ELb0ELb0ENS_16CompileConditionILi900EEEEEvPT_PKS4_S7_S7_flPfS8_Pj,"a",@progbits
	.sectionflags	@""
	.align	4
.nv.constant0._ZN13group_norm_v214gn_cuda_kernelI6__halfLi320ELi2ELi32ELi10ELi4096ELb0ELi64ELi320ELi320ELi4ELb1ELi4ELb0ELb0ENS_16CompileConditionILi900EEEEEvPT_PKS4_S7_S7_flPfS8_Pj:
	.zero		600


//--------------------- .nv.constant0._ZN13group_norm_v214gn_cuda_kernelI6__halfLi320ELi3ELi32ELi10ELi4096ELb0ELi64ELi320ELi320ELi4ELb1ELi5ELb0ELb0ENS_16CompileConditionILi900EEEEEvPT_PKS4_S7_S7_flPfS8_Pj --------------------------
	.section	.nv.constant0._ZN13group_norm_v214gn_cuda_kernelI6__halfLi320ELi3ELi32ELi10ELi4096ELb0ELi64ELi320ELi320ELi4ELb1ELi5ELb0ELb0ENS_16CompileConditionILi900EEEEEvPT_PKS4_S7_S7_flPfS8_Pj,"a",@progbits
	.sectionflags	@""
	.align	4
.nv.constant0._ZN13group_norm_v214gn_cuda_kernelI6__halfLi320ELi3ELi32ELi10ELi4096ELb0ELi64ELi320ELi320ELi4ELb1ELi5ELb0ELb0ENS_16CompileConditionILi900EEEEEvPT_PKS4_S7_S7_flPfS8_Pj:
	.zero		600


//--------------------- .nv.constant0._ZN13group_norm_v214gn_cuda_kernelI6__halfLi320ELi3ELi32ELi10ELi4096ELb0ELi64ELi320ELi320ELi4ELb1ELi6ELb0ELb0ENS_16CompileConditionILi900EEEEEvPT_PKS4_S7_S7_flPfS8_Pj --------------------------
	.section	.nv.constant0._ZN13group_norm_v214gn_cuda_kernelI6__halfLi320ELi3ELi32ELi10ELi4096ELb0ELi64ELi320ELi320ELi4ELb1ELi6ELb0ELb0ENS_16CompileConditionILi900EEEEEvPT_PKS4_S7_S7_flPfS8_Pj,"a",@progbits
	.sectionflags	@""
	.align	4
.nv.constant0._ZN13group_norm_v214gn_cuda_kernelI6__halfLi320ELi3ELi32ELi10ELi4096ELb0ELi64ELi320ELi320ELi4ELb1ELi6ELb0ELb0ENS_16CompileConditionILi900EEEEEvPT_PKS4_S7_S7_flPfS8_Pj:
	.zero		600


//--------------------- .nv.constant0._ZN13group_norm_v214gn_cuda_kernelI6__halfLi320ELi3ELi16ELi20ELi4096ELb1ELi16ELi320ELi320ELi4ELb1ELi1ELb0ELb0ENS_16CompileConditionILi900EEEEEvPT_PKS4_S7_S7_flPfS8_Pj --------------------------
	.section	.nv.constant0._ZN13group_norm_v214gn_cuda_kernelI6__halfLi320ELi3ELi16ELi20ELi4096ELb1ELi16ELi320ELi320ELi4ELb1ELi1ELb0ELb0ENS_16CompileConditionILi900EEEEEvPT_PKS4_S7_S7_flPfS8_Pj,"a",@progbits
	.sectionflags	@""
	.align	4
.nv.constant0._ZN13group_norm_v214gn_cuda_kernelI6__halfLi320ELi3ELi16ELi20ELi4096ELb1ELi16ELi320ELi320ELi4ELb1ELi1ELb0ELb0ENS_16CompileConditionILi900EEEEEvPT_PKS4_S7_S7_flPfS8_Pj:
	.zero		600


//--------------------- .nv.constant0._ZN13group_norm_v214gn_cuda_kernelI6__halfLi320ELi1ELi16ELi20ELi4096ELb1ELi32ELi320ELi320ELi4ELb1ELi1ELb0ELb0ENS_16CompileConditionILi900EEEEEvPT_PKS4_S7_S7_flPfS8_Pj --------------------------
	.section	.nv.constant0._ZN13group_norm_v214gn_cuda_kernelI6__halfLi320ELi1ELi16ELi20ELi4096ELb1ELi32ELi320ELi320ELi4ELb1ELi1ELb0ELb0ENS_16CompileConditionILi900EEEEEvPT_PKS4_S7_S7_flPfS8_Pj,"a",@progbits
	.sectionflags	@""
	.align	4
.nv.constant0._ZN13group_norm_v214gn_cuda_kernelI6__halfLi320ELi1ELi16ELi20ELi4096ELb1ELi32ELi320ELi320ELi4ELb1ELi1ELb0ELb0ENS_16CompileConditionILi900EEEEEvPT_PKS4_S7_S7_flPfS8_Pj:
	.zero		600


//--------------------- .nv.constant0._ZN13group_norm_v214gn_cuda_kernelI6__halfLi320ELi3ELi16ELi20ELi4096ELb1ELi32ELi320ELi320ELi4ELb1ELi2ELb0ELb0ENS_16CompileConditionILi900EEEEEvPT_PKS4_S7_S7_flPfS8_Pj --------------------------
	.section	.nv.constant0._ZN13group_norm_v214gn_cuda_kernelI6__halfLi320ELi3ELi16ELi20ELi4096ELb1ELi32ELi320ELi320ELi4ELb1ELi2ELb0ELb0ENS_16CompileConditionILi900EEEEEvPT_PKS4_S7_S7_flPfS8_Pj,"a",@progbits
	.sectionflags	@""
	.align	4
.nv.constant0._ZN13group_norm_v214gn_cuda_kernelI6__halfLi320ELi3ELi16ELi20ELi4096ELb1ELi32ELi320ELi320ELi4ELb1ELi2ELb0ELb0ENS_16CompileConditionILi900EEEEEvPT_PKS4_S7_S7_flPfS8_Pj:
	.zero		600


//--------------------- .nv.constant0._ZN13group_norm_v214gn_cuda_kernelI6__halfLi320ELi1ELi16ELi20ELi4096ELb1ELi64ELi320ELi320ELi4ELb1ELi2ELb0ELb0ENS_16CompileConditionILi900EEEEEvPT_PKS4_S7_S7_flPfS8_Pj --------------------------
	.section	.nv.constant0._ZN13group_norm_v214gn_cuda_kernelI6__halfLi320ELi1ELi16ELi20ELi4096ELb1ELi64ELi320ELi320ELi4ELb1ELi2ELb0ELb0ENS_16CompileConditionILi900EEEEEvPT_PKS4_S7_S7_flPfS8_Pj,"a",@progbits
	.sectionflags	@""
	.align	4
.nv.constant0._ZN13group_norm_v214gn_cuda_kernelI6__halfLi320ELi1ELi16ELi20ELi4096ELb1ELi64ELi320ELi320ELi4ELb1ELi2ELb0ELb0ENS_16CompileConditionILi900EEEEEvPT_PKS4_S7_S7_flPfS8_Pj:
	.zero		600


//--------------------- .nv.constant0._ZN13group_norm_v214gn_cuda_kernelI6__halfLi320ELi1ELi16ELi20ELi4096ELb1ELi128ELi320ELi320ELi4ELb1ELi4ELb0ELb0ENS_16CompileConditionILi900EEEEEvPT_PKS4_S7_S7_flPfS8_Pj --------------------------
	.section	.nv.constant0._ZN13group_norm_v214gn_cuda_kernelI6__halfLi320ELi1ELi16ELi20ELi4096ELb1ELi128ELi320ELi320ELi4ELb1ELi4ELb0ELb0ENS_16CompileConditionILi900EEEEEvPT_PKS4_S7_S7_flPfS8_Pj,"a",@progbits
	.sectionflags	@""
	.align	4
.nv.constant0._ZN13group_norm_v214gn_cuda_kernelI6__halfLi320ELi1ELi16ELi20ELi4096ELb1ELi128ELi320ELi320ELi4ELb1ELi4ELb0ELb0ENS_16CompileConditionILi900EEEEEvPT_PKS4_S7_S7_flPfS8_Pj:
	.zero		600


//--------------------- .nv.constant0._ZN13group_norm_v214gn_cuda_kernelI6__halfLi320ELi2ELi16ELi20ELi4096ELb1ELi64ELi320ELi320ELi4ELb1ELi4ELb0ELb0ENS_16CompileConditionILi900EEEEEvPT_PKS4_S7_S7_flPfS8_Pj --------------------------
	.section	.nv.constant0._ZN13group_norm_v214gn_cuda_kernelI6__halfLi320ELi2ELi16ELi20ELi4096ELb1ELi64ELi320ELi320ELi4ELb1ELi4ELb0ELb0ENS_16CompileConditionILi900EEEEEvPT_PKS4_S7_S7_flPfS8_Pj,"a",@progbits
	.sectionflags	@""
	.align	4
.nv.constant0._ZN13group_norm_v214gn_cuda_kernelI6__halfLi320ELi2ELi16ELi20ELi4096ELb1ELi64ELi320ELi320ELi4ELb1ELi4ELb0ELb0ENS_16CompileConditionILi900EEEEEvPT_PKS4_S7_S7_flPfS8_Pj:
	.zero		600


//--------------------- .nv.constant0._ZN13group_norm_v214gn_cuda_kernelI6__halfLi320ELi3ELi16ELi20ELi4096ELb1ELi64ELi320ELi320ELi4ELb1ELi5ELb0ELb0ENS_16CompileConditionILi900EEEEEvPT_PKS4_S7_S7_flPfS8_Pj --------------------------
	.section	.nv.constant0._ZN13group_norm_v214gn_cuda_kernelI6__halfLi320ELi3ELi16ELi20ELi4096ELb1ELi64ELi320ELi320ELi4ELb1ELi5ELb0ELb0ENS_16CompileConditionILi900EEEEEvPT_PKS4_S7_S7_flPfS8_Pj,"a",@progbits
	.sectionflags	@""
	.align	4
.nv.constant0._ZN13group_norm_v214gn_cuda_kernelI6__halfLi320ELi3ELi16ELi20ELi4096ELb1ELi64ELi320ELi320ELi4ELb1ELi5ELb0ELb0ENS_16CompileConditionILi900EEEEEvPT_PKS4_S7_S7_flPfS8_Pj:
	.zero		600


//--------------------- .nv.constant0._ZN13group_norm_v214gn_cuda_kernelI6__halfLi320ELi3ELi16ELi20ELi4096ELb1ELi64ELi320ELi320ELi4ELb1ELi6ELb0ELb0ENS_16CompileConditionILi900EEEEEvPT_PKS4_S7_S7_flPfS8_Pj --------------------------
	.section	.nv.constant0._ZN13group_norm_v214gn_cuda_kernelI6__halfLi320ELi3ELi16ELi20ELi4096ELb1ELi64ELi320ELi320ELi4ELb1ELi6ELb0ELb0ENS_16CompileConditionILi900EEEEEvPT_PKS4_S7_S7_flPfS8_Pj,"a",@progbits
	.sectionflags	@""
	.align	4
.nv.constant0._ZN13group_norm_v214gn_cuda_kernelI6__halfLi320ELi3ELi16ELi20ELi4096ELb1ELi64ELi320ELi320ELi4ELb1ELi6ELb0ELb0ENS_16CompileConditionILi900EEEEEvPT_PKS4_S7_S7_flPfS8_Pj:
	.zero		600


//--------------------- SYMBOLS --------------------------

	.type		.nv.reservedSmem.offset0,@object
	.size		.nv.reservedSmem.offset0,0x4
